	.target	sm_80

	.elftype	@"ET_EXEC"


//--------------------- .note.nv.tkinfo           --------------------------
	.section	.note.nv.tkinfo,"",@"SHT_NOTE"
	.sectionflags	@"SHF_NOTE_NV_TKINFO"
	.tkinfo
        /*0018*/ 	.word	0x00000002
        /*0030*/ 	.string	""
        /*0030*/ 	.string	"ptxas"
        /*0030*/ 	.string	"Cuda compilation tools, release 13.0, V13.0.88"
        /*0030*/ 	.string	"Build cuda_13.0.r13.0/compiler.36424714_0"
        /*0030*/ 	.string	"-arch sm_80 -m 64 "



//--------------------- .note.nv.cuinfo           --------------------------
	.section	.note.nv.cuinfo,"",@"SHT_NOTE"
	.sectionflags	@"SHF_NOTE_NV_CUINFO"
        /*0018*/ 	.short	0x0002
        /*001a*/ 	.short	0x0050
        /*001c*/ 	.short	0x0082
	.zero		2


//--------------------- .nv.info                  --------------------------
	.section	.nv.info,"",@"SHT_CUDA_INFO"
	.align	4


	//----- nvinfo : EIATTR_REGCOUNT
	.align		4
        /*0000*/ 	.byte	0x04, 0x2f
        /*0002*/ 	.short	(.L_12 - .L_11)
	.align		4
.L_11:
        /*0004*/ 	.word	index@(_ZN7cutlass13device_kernelIN5flash19enable_sm80_to_sm89INS1_16FlashAttnFwdSm80INS1_25CollectiveMainloopFwdSm80ILi4ELi1ELb0EN4cute5tupleIJNS5_1CILi128EEENS7_ILi64EEES8_EEELi128ENS_6half_tEfNS_4arch4Sm80ELb1ELb0ELb0ELb1ELb1ELb1ELb1ELb0EEENS1_21CollectiveEpilogueFwdINS6_IJS8_S8_S9_EEENS6_IJNS7_ILi1EEESH_SH_EEESB_SD_Li128ELb1ELb1ELb0ELb0EEENS1_19SingleTileSchedulerILb1ELb0ELb1ELi128EEEEEEEEEvNT_6ParamsE)
        /*0008*/ 	.word	0x000000ff


	//----- nvinfo : EIATTR_FRAME_SIZE
	.align		4
.L_12:
        /*000c*/ 	.byte	0x04, 0x11
        /*000e*/ 	.short	(.L_14 - .L_13)
	.align		4
.L_13:
        /*0010*/ 	.word	index@(_ZN7cutlass13device_kernelIN5flash19enable_sm80_to_sm89INS1_16FlashAttnFwdSm80INS1_25CollectiveMainloopFwdSm80ILi4ELi1ELb0EN4cute5tupleIJNS5_1CILi128EEENS7_ILi64EEES8_EEELi128ENS_6half_tEfNS_4arch4Sm80ELb1ELb0ELb0ELb1ELb1ELb1ELb1ELb0EEENS1_21CollectiveEpilogueFwdINS6_IJS8_S8_S9_EEENS6_IJNS7_ILi1EEESH_SH_EEESB_SD_Li128ELb1ELb1ELb0ELb0EEENS1_19SingleTileSchedulerILb1ELb0ELb1ELi128EEEEEEEEEvNT_6ParamsE)
        /*0014*/ 	.word	0x000000b0


	//----- nvinfo : EIATTR_REGCOUNT
	.align		4
.L_14:
        /*0018*/ 	.byte	0x04, 0x2f
        /*001a*/ 	.short	(.L_16 - .L_15)
	.align		4
.L_15:
        /*001c*/ 	.word	index@(_ZN7cutlass13device_kernelIN5flash19enable_sm80_to_sm89INS1_16FlashAttnFwdSm80INS1_25CollectiveMainloopFwdSm80ILi4ELi1ELb0EN4cute5tupleIJNS5_1CILi128EEENS7_ILi64EEES8_EEELi128ENS_6half_tEfNS_4arch4Sm80ELb1ELb0ELb0ELb1ELb1ELb0ELb1ELb0EEENS1_21CollectiveEpilogueFwdINS6_IJS8_S8_S9_EEENS6_IJNS7_ILi1EEESH_SH_EEESB_SD_Li128ELb1ELb1ELb0ELb0EEENS1_19SingleTileSchedulerILb1ELb0ELb1ELi128EEEEEEEEEvNT_6ParamsE)
        /*0020*/ 	.word	0x000000ff


	//----- nvinfo : EIATTR_FRAME_SIZE
	.align		4
.L_16:
        /*0024*/ 	.byte	0x04, 0x11
        /*0026*/ 	.short	(.L_18 - .L_17)
	.align		4
.L_17:
        /*0028*/ 	.word	index@(_ZN7cutlass13device_kernelIN5flash19enable_sm80_to_sm89INS1_16FlashAttnFwdSm80INS1_25CollectiveMainloopFwdSm80ILi4ELi1ELb0EN4cute5tupleIJNS5_1CILi128EEENS7_ILi64EEES8_EEELi128ENS_6half_tEfNS_4arch4Sm80ELb1ELb0ELb0ELb1ELb1ELb0ELb1ELb0EEENS1_21CollectiveEpilogueFwdINS6_IJS8_S8_S9_EEENS6_IJNS7_ILi1EEESH_SH_EEESB_SD_Li128ELb1ELb1ELb0ELb0EEENS1_19SingleTileSchedulerILb1ELb0ELb1ELi128EEEEEEEEEvNT_6ParamsE)
        /*002c*/ 	.word	0x00000070


	//----- nvinfo : EIATTR_REGCOUNT
	.align		4
.L_18:
        /*0030*/ 	.byte	0x04, 0x2f
        /*0032*/ 	.short	(.L_20 - .L_19)
	.align		4
.L_19:
        /*0034*/ 	.word	index@(_ZN7cutlass13device_kernelIN5flash19enable_sm80_to_sm89INS1_16FlashAttnFwdSm80INS1_25CollectiveMainloopFwdSm80ILi4ELi1ELb0EN4cute5tupleIJNS5_1CILi128EEENS7_ILi64EEES8_EEELi128ENS_6half_tEfNS_4arch4Sm80ELb1ELb0ELb0ELb0ELb1ELb0ELb1ELb0EEENS1_21CollectiveEpilogueFwdINS6_IJS8_S8_S9_EEENS6_IJNS7_ILi1EEESH_SH_EEESB_SD_Li128ELb0ELb1ELb0ELb0EEENS1_30DynamicPersistentTileSchedulerILi128ELi128ELb0ELb1ELb0EEEEEEEEEvNT_6ParamsE)
        /*0038*/ 	.word	0x000000ff


	//----- nvinfo : EIATTR_FRAME_SIZE
	.align		4
.L_20:
        /*003c*/ 	.byte	0x04, 0x11
        /*003e*/ 	.short	(.L_22 - .L_21)
	.align		4
.L_21:
        /*0040*/ 	.word	index@($__internal_5_$__cuda_sm70_shflsync_idx_p)
        /*0044*/ 	.word	0x00000000


	//----- nvinfo : EIATTR_FRAME_SIZE
	.align		4
.L_22:
        /*0048*/ 	.byte	0x04, 0x11
        /*004a*/ 	.short	(.L_24 - .L_23)
	.align		4
.L_23:
        /*004c*/ 	.word	index@($__internal_4_$__cuda_sm70_shflsync_bfly_p)
        /*0050*/ 	.word	0x00000000


	//----- nvinfo : EIATTR_FRAME_SIZE
	.align		4
.L_24:
        /*0054*/ 	.byte	0x04, 0x11
        /*0056*/ 	.short	(.L_26 - .L_25)
	.align		4
.L_25:
        /*0058*/ 	.word	index@(_ZN7cutlass13device_kernelIN5flash19enable_sm80_to_sm89INS1_16FlashAttnFwdSm80INS1_25CollectiveMainloopFwdSm80ILi4ELi1ELb0EN4cute5tupleIJNS5_1CILi128EEENS7_ILi64EEES8_EEELi128ENS_6half_tEfNS_4arch4Sm80ELb1ELb0ELb0ELb0ELb1ELb0ELb1ELb0EEENS1_21CollectiveEpilogueFwdINS6_IJS8_S8_S9_EEENS6_IJNS7_ILi1EEESH_SH_EEESB_SD_Li128ELb0ELb1ELb0ELb0EEENS1_30DynamicPersistentTileSchedulerILi128ELi128ELb0ELb1ELb0EEEEEEEEEvNT_6ParamsE)
        /*005c*/ 	.word	0x00000088


	//----- nvinfo : EIATTR_REGCOUNT
	.align		4
.L_26:
        /*0060*/ 	.byte	0x04, 0x2f
        /*0062*/ 	.short	(.L_28 - .L_27)
	.align		4
.L_27:
        /*0064*/ 	.word	index@(_ZN7cutlass13device_kernelIN5flash19enable_sm80_to_sm89INS1_16FlashAttnFwdSm80INS1_25CollectiveMainloopFwdSm80ILi4ELi1ELb0EN4cute5tupleIJNS5_1CILi128EEENS7_ILi48EEES8_EEELi128ENS_6half_tEfNS_4arch4Sm80ELb0ELb1ELb0ELb1ELb1ELb1ELb1ELb0EEENS1_21CollectiveEpilogueFwdINS6_IJS8_S8_S9_EEENS6_IJNS7_ILi1EEESH_SH_EEESB_SD_Li128ELb1ELb1ELb0ELb0EEENS1_19SingleTileSchedulerILb1ELb0ELb1ELi128EEEEEEEEEvNT_6ParamsE)
        /*0068*/ 	.word	0x000000ff


	//----- nvinfo : EIATTR_FRAME_SIZE
	.align		4
.L_28:
        /*006c*/ 	.byte	0x04, 0x11
        /*006e*/ 	.short	(.L_30 - .L_29)
	.align		4
.L_29:
        /*0070*/ 	.word	index@($__internal_3_$__cuda_sm70_shflsync_idx_p)
        /*0074*/ 	.word	0x00000000


	//----- nvinfo : EIATTR_FRAME_SIZE
	.align		4
.L_30:
        /*0078*/ 	.byte	0x04, 0x11
        /*007a*/ 	.short	(.L_32 - .L_31)
	.align		4
.L_31:
        /*007c*/ 	.word	index@($__internal_2_$__cuda_sm70_shflsync_bfly_p)
        /*0080*/ 	.word	0x00000000


	//----- nvinfo : EIATTR_FRAME_SIZE
	.align		4
.L_32:
        /*0084*/ 	.byte	0x04, 0x11
        /*0086*/ 	.short	(.L_34 - .L_33)
	.align		4
.L_33:
        /*0088*/ 	.word	index@($_ZN7cutlass13device_kernelIN5flash19enable_sm80_to_sm89INS1_16FlashAttnFwdSm80INS1_25CollectiveMainloopFwdSm80ILi4ELi1ELb0EN4cute5tupleIJNS5_1CILi128EEENS7_ILi48EEES8_EEELi128ENS_6half_tEfNS_4arch4Sm80ELb0ELb1ELb0ELb1ELb1ELb1ELb1ELb0EEENS1_21CollectiveEpilogueFwdINS6_IJS8_S8_S9_EEENS6_IJNS7_ILi1EEESH_SH_EEESB_SD_Li128ELb1ELb1ELb0ELb0EEENS1_19SingleTileSchedulerILb1ELb0ELb1ELi128EEEEEEEEEvNT_6ParamsE$_ZZN5flash25CollectiveMainloopFwdSm80ILi4ELi1ELb0EN4cute5tupleIJNS1_1CILi128EEENS3_ILi48EEES4_EEELi128EN7cutlass6half_tEfNS7_4arch4Sm80ELb0ELb1ELb0ELb1ELb1ELb1ELb1ELb0EE3mmaINS_16FlashAttnFwdSm80ISB_NS_21CollectiveEpilogueFwdINS2_IJS4_S4_S5_EEENS2_IJNS3_ILi1EEESG_SG_EEES8_SA_Li128ELb1ELb1ELb0ELb0EEENS_19SingleTileSchedulerILb1ELb0ELb1ELi128EEEE13SharedStorageENS1_6TensorINS1_11ArrayEngineIfLm128EEENS1_6LayoutINS2_IJNS2_IJNS3_ILi2EEESR_EEESR_NS3_ILi16EEEEEENS2_IJNS2_IJSG_SR_EEENS3_ILi4EEENS3_ILi8EEEEEEEEEENS_7SoftmaxILi4ELi0EEEEEbRKNSB_6ParamsERT0_RT1_iRKNS_16SeqlenInfoQKNewKILb1ELb1EEENS2_IJiiiiEEERT_ENKUlvE_clEv)
        /*008c*/ 	.word	0x00000000


	//----- nvinfo : EIATTR_FRAME_SIZE
	.align		4
.L_34:
        /*0090*/ 	.byte	0x04, 0x11
        /*0092*/ 	.short	(.L_36 - .L_35)
	.align		4
.L_35:
        /*0094*/ 	.word	index@(_ZN7cutlass13device_kernelIN5flash19enable_sm80_to_sm89INS1_16FlashAttnFwdSm80INS1_25CollectiveMainloopFwdSm80ILi4ELi1ELb0EN4cute5tupleIJNS5_1CILi128EEENS7_ILi48EEES8_EEELi128ENS_6half_tEfNS_4arch4Sm80ELb0ELb1ELb0ELb1ELb1ELb1ELb1ELb0EEENS1_21CollectiveEpilogueFwdINS6_IJS8_S8_S9_EEENS6_IJNS7_ILi1EEESH_SH_EEESB_SD_Li128ELb1ELb1ELb0ELb0EEENS1_19SingleTileSchedulerILb1ELb0ELb1ELi128EEEEEEEEEvNT_6ParamsE)
        /*0098*/ 	.word	0x000000e0


	//----- nvinfo : EIATTR_REGCOUNT
	.align		4
.L_36:
        /*009c*/ 	.byte	0x04, 0x2f
        /*009e*/ 	.short	(.L_38 - .L_37)
	.align		4
.L_37:
        /*00a0*/ 	.word	index@(_ZN7cutlass13device_kernelIN5flash19enable_sm80_to_sm89INS1_16FlashAttnFwdSm80INS1_25CollectiveMainloopFwdSm80ILi4ELi1ELb0EN4cute5tupleIJNS5_1CILi128EEENS7_ILi48EEES8_EEELi128ENS_6half_tEfNS_4arch4Sm80ELb0ELb1ELb0ELb1ELb1ELb0ELb1ELb0EEENS1_21CollectiveEpilogueFwdINS6_IJS8_S8_S9_EEENS6_IJNS7_ILi1EEESH_SH_EEESB_SD_Li128ELb1ELb1ELb0ELb0EEENS1_19SingleTileSchedulerILb1ELb0ELb1ELi128EEEEEEEEEvNT_6ParamsE)
        /*00a4*/ 	.word	0x000000ff


	//----- nvinfo : EIATTR_FRAME_SIZE
	.align		4
.L_38:
        /*00a8*/ 	.byte	0x04, 0x11
        /*00aa*/ 	.short	(.L_40 - .L_39)
	.align		4
.L_39:
        /*00ac*/ 	.word	index@(_ZN7cutlass13device_kernelIN5flash19enable_sm80_to_sm89INS1_16FlashAttnFwdSm80INS1_25CollectiveMainloopFwdSm80ILi4ELi1ELb0EN4cute5tupleIJNS5_1CILi128EEENS7_ILi48EEES8_EEELi128ENS_6half_tEfNS_4arch4Sm80ELb0ELb1ELb0ELb1ELb1ELb0ELb1ELb0EEENS1_21CollectiveEpilogueFwdINS6_IJS8_S8_S9_EEENS6_IJNS7_ILi1EEESH_SH_EEESB_SD_Li128ELb1ELb1ELb0ELb0EEENS1_19SingleTileSchedulerILb1ELb0ELb1ELi128EEEEEEEEEvNT_6ParamsE)
        /*00b0*/ 	.word	0x00000070


	//----- nvinfo : EIATTR_REGCOUNT
	.align		4
.L_40:
        /*00b4*/ 	.byte	0x04, 0x2f
        /*00b6*/ 	.short	(.L_42 - .L_41)
	.align		4
.L_41:
        /*00b8*/ 	.word	index@(_ZN7cutlass13device_kernelIN5flash19enable_sm80_to_sm89INS1_16FlashAttnFwdSm80INS1_25CollectiveMainloopFwdSm80ILi4ELi1ELb0EN4cute5tupleIJNS5_1CILi128EEENS7_ILi48EEES8_EEELi128ENS_6half_tEfNS_4arch4Sm80ELb0ELb1ELb0ELb0ELb1ELb0ELb1ELb0EEENS1_21CollectiveEpilogueFwdINS6_IJS8_S8_S9_EEENS6_IJNS7_ILi1EEESH_SH_EEESB_SD_Li128ELb0ELb1ELb0ELb0EEENS1_19SingleTileSchedulerILb0ELb0ELb1ELi128EEEEEEEEEvNT_6ParamsE)
        /*00bc*/ 	.word	0x000000ff


	//----- nvinfo : EIATTR_FRAME_SIZE
	.align		4
.L_42:
        /*00c0*/ 	.byte	0x04, 0x11
        /*00c2*/ 	.short	(.L_44 - .L_43)
	.align		4
.L_43:
        /*00c4*/ 	.word	index@(_ZN7cutlass13device_kernelIN5flash19enable_sm80_to_sm89INS1_16FlashAttnFwdSm80INS1_25CollectiveMainloopFwdSm80ILi4ELi1ELb0EN4cute5tupleIJNS5_1CILi128EEENS7_ILi48EEES8_EEELi128ENS_6half_tEfNS_4arch4Sm80ELb0ELb1ELb0ELb0ELb1ELb0ELb1ELb0EEENS1_21CollectiveEpilogueFwdINS6_IJS8_S8_S9_EEENS6_IJNS7_ILi1EEESH_SH_EEESB_SD_Li128ELb0ELb1ELb0ELb0EEENS1_19SingleTileSchedulerILb0ELb0ELb1ELi128EEEEEEEEEvNT_6ParamsE)
        /*00c8*/ 	.word	0x00000070


	//----- nvinfo : EIATTR_REGCOUNT
	.align		4
.L_44:
        /*00cc*/ 	.byte	0x04, 0x2f
        /*00ce*/ 	.short	(.L_46 - .L_45)
	.align		4
.L_45:
        /*00d0*/ 	.word	index@(_ZN7cutlass13device_kernelIN5flash19enable_sm80_to_sm89INS1_16FlashAttnFwdSm80INS1_25CollectiveMainloopFwdSm80ILi4ELi1ELb0EN4cute5tupleIJNS5_1CILi128EEENS7_ILi64EEES8_EEELi128ENS_6half_tEfNS_4arch4Sm80ELb0ELb0ELb0ELb1ELb1ELb1ELb1ELb0EEENS1_21CollectiveEpilogueFwdINS6_IJS8_S8_S9_EEENS6_IJNS7_ILi1EEESH_SH_EEESB_SD_Li128ELb1ELb1ELb0ELb0EEENS1_19SingleTileSchedulerILb1ELb0ELb1ELi128EEEEEEEEEvNT_6ParamsE)
        /*00d4*/ 	.word	0x000000ff


	//----- nvinfo : EIATTR_FRAME_SIZE
	.align		4
.L_46:
        /*00d8*/ 	.byte	0x04, 0x11
        /*00da*/ 	.short	(.L_48 - .L_47)
	.align		4
.L_47:
        /*00dc*/ 	.word	index@(_ZN7cutlass13device_kernelIN5flash19enable_sm80_to_sm89INS1_16FlashAttnFwdSm80INS1_25CollectiveMainloopFwdSm80ILi4ELi1ELb0EN4cute5tupleIJNS5_1CILi128EEENS7_ILi64EEES8_EEELi128ENS_6half_tEfNS_4arch4Sm80ELb0ELb0ELb0ELb1ELb1ELb1ELb1ELb0EEENS1_21CollectiveEpilogueFwdINS6_IJS8_S8_S9_EEENS6_IJNS7_ILi1EEESH_SH_EEESB_SD_Li128ELb1ELb1ELb0ELb0EEENS1_19SingleTileSchedulerILb1ELb0ELb1ELi128EEEEEEEEEvNT_6ParamsE)
        /*00e0*/ 	.word	0x00000058


	//----- nvinfo : EIATTR_REGCOUNT
	.align		4
.L_48:
        /*00e4*/ 	.byte	0x04, 0x2f
        /*00e6*/ 	.short	(.L_50 - .L_49)
	.align		4
.L_49:
        /*00e8*/ 	.word	index@(_ZN7cutlass13device_kernelIN5flash19enable_sm80_to_sm89INS1_16FlashAttnFwdSm80INS1_25CollectiveMainloopFwdSm80ILi4ELi1ELb0EN4cute5tupleIJNS5_1CILi128EEENS7_ILi64EEES8_EEELi128ENS_6half_tEfNS_4arch4Sm80ELb0ELb0ELb0ELb1ELb1ELb0ELb1ELb0EEENS1_21CollectiveEpilogueFwdINS6_IJS8_S8_S9_EEENS6_IJNS7_ILi1EEESH_SH_EEESB_SD_Li128ELb1ELb1ELb0ELb0EEENS1_19SingleTileSchedulerILb1ELb0ELb1ELi128EEEEEEEEEvNT_6ParamsE)
        /*00ec*/ 	.word	0x000000ff


	//----- nvinfo : EIATTR_FRAME_SIZE
	.align		4
.L_50:
        /*00f0*/ 	.byte	0x04, 0x11
        /*00f2*/ 	.short	(.L_52 - .L_51)
	.align		4
.L_51:
        /*00f4*/ 	.word	index@(_ZN7cutlass13device_kernelIN5flash19enable_sm80_to_sm89INS1_16FlashAttnFwdSm80INS1_25CollectiveMainloopFwdSm80ILi4ELi1ELb0EN4cute5tupleIJNS5_1CILi128EEENS7_ILi64EEES8_EEELi128ENS_6half_tEfNS_4arch4Sm80ELb0ELb0ELb0ELb1ELb1ELb0ELb1ELb0EEENS1_21CollectiveEpilogueFwdINS6_IJS8_S8_S9_EEENS6_IJNS7_ILi1EEESH_SH_EEESB_SD_Li128ELb1ELb1ELb0ELb0EEENS1_19SingleTileSchedulerILb1ELb0ELb1ELi128EEEEEEEEEvNT_6ParamsE)
        /*00f8*/ 	.word	0x00000028


	//----- nvinfo : EIATTR_REGCOUNT
	.align		4
.L_52:
        /*00fc*/ 	.byte	0x04, 0x2f
        /*00fe*/ 	.short	(.L_54 - .L_53)
	.align		4
.L_53:
        /*0100*/ 	.word	index@(_ZN7cutlass13device_kernelIN5flash19enable_sm80_to_sm89INS1_16FlashAttnFwdSm80INS1_25CollectiveMainloopFwdSm80ILi4ELi1ELb0EN4cute5tupleIJNS5_1CILi128EEENS7_ILi64EEES8_EEELi128ENS_6half_tEfNS_4arch4Sm80ELb0ELb0ELb0ELb0ELb1ELb0ELb1ELb0EEENS1_21CollectiveEpilogueFwdINS6_IJS8_S8_S9_EEENS6_IJNS7_ILi1EEESH_SH_EEESB_SD_Li128ELb0ELb1ELb0ELb0EEENS1_19SingleTileSchedulerILb0ELb0ELb1ELi128EEEEEEEEEvNT_6ParamsE)
        /*0104*/ 	.word	0x000000ff


	//----- nvinfo : EIATTR_FRAME_SIZE
	.align		4
.L_54:
        /*0108*/ 	.byte	0x04, 0x11
        /*010a*/ 	.short	(.L_56 - .L_55)
	.align		4
.L_55:
        /*010c*/ 	.word	index@(_ZN7cutlass13device_kernelIN5flash19enable_sm80_to_sm89INS1_16FlashAttnFwdSm80INS1_25CollectiveMainloopFwdSm80ILi4ELi1ELb0EN4cute5tupleIJNS5_1CILi128EEENS7_ILi64EEES8_EEELi128ENS_6half_tEfNS_4arch4Sm80ELb0ELb0ELb0ELb0ELb1ELb0ELb1ELb0EEENS1_21CollectiveEpilogueFwdINS6_IJS8_S8_S9_EEENS6_IJNS7_ILi1EEESH_SH_EEESB_SD_Li128ELb0ELb1ELb0ELb0EEENS1_19SingleTileSchedulerILb0ELb0ELb1ELi128EEEEEEEEEvNT_6ParamsE)
        /*0110*/ 	.word	0x00000078


	//----- nvinfo : EIATTR_REGCOUNT
	.align		4
.L_56:
        /*0114*/ 	.byte	0x04, 0x2f
        /*0116*/ 	.short	(.L_58 - .L_57)
	.align		4
.L_57:
        /*0118*/ 	.word	index@(_ZN7cutlass13device_kernelIN5flash19enable_sm80_to_sm89INS1_16FlashAttnFwdSm80INS1_25CollectiveMainloopFwdSm80ILi8ELi1ELb1EN4cute5tupleIJNS5_1CILi128EEES8_S8_EEELi128ENS_6half_tEfNS_4arch4Sm80ELb1ELb0ELb0ELb1ELb1ELb1ELb1ELb0EEENS1_21CollectiveEpilogueFwdIS9_NS6_IJNS7_ILi1EEESF_SF_EEESA_SC_Li256ELb1ELb1ELb0ELb0EEENS1_19SingleTileSchedulerILb1ELb0ELb1ELi128EEEEEEEEEvNT_6ParamsE)
        /*011c*/ 	.word	0x000000ff


	//----- nvinfo : EIATTR_FRAME_SIZE
	.align		4
.L_58:
        /*0120*/ 	.byte	0x04, 0x11
        /*0122*/ 	.short	(.L_60 - .L_59)
	.align		4
.L_59:
        /*0124*/ 	.word	index@(_ZN7cutlass13device_kernelIN5flash19enable_sm80_to_sm89INS1_16FlashAttnFwdSm80INS1_25CollectiveMainloopFwdSm80ILi8ELi1ELb1EN4cute5tupleIJNS5_1CILi128EEES8_S8_EEELi128ENS_6half_tEfNS_4arch4Sm80ELb1ELb0ELb0ELb1ELb1ELb1ELb1ELb0EEENS1_21CollectiveEpilogueFwdIS9_NS6_IJNS7_ILi1EEESF_SF_EEESA_SC_Li256ELb1ELb1ELb0ELb0EEENS1_19SingleTileSchedulerILb1ELb0ELb1ELi128EEEEEEEEEvNT_6ParamsE)
        /*0128*/ 	.word	0x00000008


	//----- nvinfo : EIATTR_REGCOUNT
	.align		4
.L_60:
        /*012c*/ 	.byte	0x04, 0x2f
        /*012e*/ 	.short	(.L_62 - .L_61)
	.align		4
.L_61:
        /*0130*/ 	.word	index@(_ZN7cutlass13device_kernelIN5flash19enable_sm80_to_sm89INS1_16FlashAttnFwdSm80INS1_25CollectiveMainloopFwdSm80ILi8ELi1ELb1EN4cute5tupleIJNS5_1CILi128EEES8_S8_EEELi128ENS_6half_tEfNS_4arch4Sm80ELb1ELb0ELb0ELb1ELb1ELb0ELb1ELb0EEENS1_21CollectiveEpilogueFwdIS9_NS6_IJNS7_ILi1EEESF_SF_EEESA_SC_Li256ELb1ELb1ELb0ELb0EEENS1_19SingleTileSchedulerILb1ELb0ELb1ELi128EEEEEEEEEvNT_6ParamsE)
        /*0134*/ 	.word	0x000000ff


	//----- nvinfo : EIATTR_FRAME_SIZE
	.align		4
.L_62:
        /*0138*/ 	.byte	0x04, 0x11
        /*013a*/ 	.short	(.L_64 - .L_63)
	.align		4
.L_63:
        /*013c*/ 	.word	index@(_ZN7cutlass13device_kernelIN5flash19enable_sm80_to_sm89INS1_16FlashAttnFwdSm80INS1_25CollectiveMainloopFwdSm80ILi8ELi1ELb1EN4cute5tupleIJNS5_1CILi128EEES8_S8_EEELi128ENS_6half_tEfNS_4arch4Sm80ELb1ELb0ELb0ELb1ELb1ELb0ELb1ELb0EEENS1_21CollectiveEpilogueFwdIS9_NS6_IJNS7_ILi1EEESF_SF_EEESA_SC_Li256ELb1ELb1ELb0ELb0EEENS1_19SingleTileSchedulerILb1ELb0ELb1ELi128EEEEEEEEEvNT_6ParamsE)
        /*0140*/ 	.word	0x00000000


	//----- nvinfo : EIATTR_REGCOUNT
	.align		4
.L_64:
        /*0144*/ 	.byte	0x04, 0x2f
        /*0146*/ 	.short	(.L_66 - .L_65)
	.align		4
.L_65:
        /*0148*/ 	.word	index@(_ZN7cutlass13device_kernelIN5flash19enable_sm80_to_sm89INS1_16FlashAttnFwdSm80INS1_25CollectiveMainloopFwdSm80ILi8ELi1ELb1EN4cute5tupleIJNS5_1CILi128EEES8_S8_EEELi128ENS_6half_tEfNS_4arch4Sm80ELb1ELb0ELb0ELb0ELb1ELb0ELb1ELb0EEENS1_21CollectiveEpilogueFwdIS9_NS6_IJNS7_ILi1EEESF_SF_EEESA_SC_Li256ELb0ELb1ELb0ELb0EEENS1_30DynamicPersistentTileSchedulerILi256ELi256ELb0ELb1ELb0EEEEEEEEEvNT_6ParamsE)
        /*014c*/ 	.word	0x000000ff


	//----- nvinfo : EIATTR_FRAME_SIZE
	.align		4
.L_66:
        /*0150*/ 	.byte	0x04, 0x11
        /*0152*/ 	.short	(.L_68 - .L_67)
	.align		4
.L_67:
        /*0154*/ 	.word	index@($__internal_1_$__cuda_sm70_shflsync_idx_p)
        /*0158*/ 	.word	0x00000000


	//----- nvinfo : EIATTR_FRAME_SIZE
	.align		4
.L_68:
        /*015c*/ 	.byte	0x04, 0x11
        /*015e*/ 	.short	(.L_70 - .L_69)
	.align		4
.L_69:
        /*0160*/ 	.word	index@($__internal_0_$__cuda_sm70_shflsync_bfly_p)
        /*0164*/ 	.word	0x00000000


	//----- nvinfo : EIATTR_FRAME_SIZE
	.align		4
.L_70:
        /*0168*/ 	.byte	0x04, 0x11
        /*016a*/ 	.short	(.L_72 - .L_71)
	.align		4
.L_71:
        /*016c*/ 	.word	index@(_ZN7cutlass13device_kernelIN5flash19enable_sm80_to_sm89INS1_16FlashAttnFwdSm80INS1_25CollectiveMainloopFwdSm80ILi8ELi1ELb1EN4cute5tupleIJNS5_1CILi128EEES8_S8_EEELi128ENS_6half_tEfNS_4arch4Sm80ELb1ELb0ELb0ELb0ELb1ELb0ELb1ELb0EEENS1_21CollectiveEpilogueFwdIS9_NS6_IJNS7_ILi1EEESF_SF_EEESA_SC_Li256ELb0ELb1ELb0ELb0EEENS1_30DynamicPersistentTileSchedulerILi256ELi256ELb0ELb1ELb0EEEEEEEEEvNT_6ParamsE)
        /*0170*/ 	.word	0x00000078


	//----- nvinfo : EIATTR_REGCOUNT
	.align		4
.L_72:
        /*0174*/ 	.byte	0x04, 0x2f
        /*0176*/ 	.short	(.L_74 - .L_73)
	.align		4
.L_73:
        /*0178*/ 	.word	index@(_ZN7cutlass13device_kernelIN5flash19enable_sm80_to_sm89INS1_16FlashAttnFwdSm80INS1_25CollectiveMainloopFwdSm80ILi8ELi1ELb1EN4cute5tupleIJNS5_1CILi128EEENS7_ILi96EEES8_EEELi128ENS_6half_tEfNS_4arch4Sm80ELb0ELb1ELb0ELb1ELb1ELb1ELb1ELb0EEENS1_21CollectiveEpilogueFwdINS6_IJS8_S8_S9_EEENS6_IJNS7_ILi1EEESH_SH_EEESB_SD_Li256ELb1ELb1ELb0ELb0EEENS1_19SingleTileSchedulerILb1ELb0ELb1ELi128EEEEEEEEEvNT_6ParamsE)
        /*017c*/ 	.word	0x000000ff


	//----- nvinfo : EIATTR_FRAME_SIZE
	.align		4
.L_74:
        /*0180*/ 	.byte	0x04, 0x11
        /*0182*/ 	.short	(.L_76 - .L_75)
	.align		4
.L_75:
        /*0184*/ 	.word	index@(_ZN7cutlass13device_kernelIN5flash19enable_sm80_to_sm89INS1_16FlashAttnFwdSm80INS1_25CollectiveMainloopFwdSm80ILi8ELi1ELb1EN4cute5tupleIJNS5_1CILi128EEENS7_ILi96EEES8_EEELi128ENS_6half_tEfNS_4arch4Sm80ELb0ELb1ELb0ELb1ELb1ELb1ELb1ELb0EEENS1_21CollectiveEpilogueFwdINS6_IJS8_S8_S9_EEENS6_IJNS7_ILi1EEESH_SH_EEESB_SD_Li256ELb1ELb1ELb0ELb0EEENS1_19SingleTileSchedulerILb1ELb0ELb1ELi128EEEEEEEEEvNT_6ParamsE)
        /*0188*/ 	.word	0x00000000


	//----- nvinfo : EIATTR_REGCOUNT
	.align		4
.L_76:
        /*018c*/ 	.byte	0x04, 0x2f
        /*018e*/ 	.short	(.L_78 - .L_77)
	.align		4
.L_77:
        /*0190*/ 	.word	index@(_ZN7cutlass13device_kernelIN5flash19enable_sm80_to_sm89INS1_16FlashAttnFwdSm80INS1_25CollectiveMainloopFwdSm80ILi8ELi1ELb1EN4cute5tupleIJNS5_1CILi128EEENS7_ILi96EEES8_EEELi128ENS_6half_tEfNS_4arch4Sm80ELb0ELb1ELb0ELb1ELb1ELb0ELb1ELb0EEENS1_21CollectiveEpilogueFwdINS6_IJS8_S8_S9_EEENS6_IJNS7_ILi1EEESH_SH_EEESB_SD_Li256ELb1ELb1ELb0ELb0EEENS1_19SingleTileSchedulerILb1ELb0ELb1ELi128EEEEEEEEEvNT_6ParamsE)
        /*0194*/ 	.word	0x000000ff


	//----- nvinfo : EIATTR_FRAME_SIZE
	.align		4
.L_78:
        /*0198*/ 	.byte	0x04, 0x11
        /*019a*/ 	.short	(.L_80 - .L_79)
	.align		4
.L_79:
        /*019c*/ 	.word	index@(_ZN7cutlass13device_kernelIN5flash19enable_sm80_to_sm89INS1_16FlashAttnFwdSm80INS1_25CollectiveMainloopFwdSm80ILi8ELi1ELb1EN4cute5tupleIJNS5_1CILi128EEENS7_ILi96EEES8_EEELi128ENS_6half_tEfNS_4arch4Sm80ELb0ELb1ELb0ELb1ELb1ELb0ELb1ELb0EEENS1_21CollectiveEpilogueFwdINS6_IJS8_S8_S9_EEENS6_IJNS7_ILi1EEESH_SH_EEESB_SD_Li256ELb1ELb1ELb0ELb0EEENS1_19SingleTileSchedulerILb1ELb0ELb1ELi128EEEEEEEEEvNT_6ParamsE)
        /*01a0*/ 	.word	0x00000000


	//----- nvinfo : EIATTR_REGCOUNT
	.align		4
.L_80:
        /*01a4*/ 	.byte	0x04, 0x2f
        /*01a6*/ 	.short	(.L_82 - .L_81)
	.align		4
.L_81:
        /*01a8*/ 	.word	index@(_ZN7cutlass13device_kernelIN5flash19enable_sm80_to_sm89INS1_16FlashAttnFwdSm80INS1_25CollectiveMainloopFwdSm80ILi8ELi1ELb1EN4cute5tupleIJNS5_1CILi128EEENS7_ILi96EEES8_EEELi128ENS_6half_tEfNS_4arch4Sm80ELb0ELb1ELb0ELb0ELb1ELb0ELb1ELb0EEENS1_21CollectiveEpilogueFwdINS6_IJS8_S8_S9_EEENS6_IJNS7_ILi1EEESH_SH_EEESB_SD_Li256ELb0ELb1ELb0ELb0EEENS1_19SingleTileSchedulerILb0ELb0ELb1ELi128EEEEEEEEEvNT_6ParamsE)
        /*01ac*/ 	.word	0x000000fe


	//----- nvinfo : EIATTR_FRAME_SIZE
	.align		4
.L_82:
        /*01b0*/ 	.byte	0x04, 0x11
        /*01b2*/ 	.short	(.L_84 - .L_83)
	.align		4
.L_83:
        /*01b4*/ 	.word	index@(_ZN7cutlass13device_kernelIN5flash19enable_sm80_to_sm89INS1_16FlashAttnFwdSm80INS1_25CollectiveMainloopFwdSm80ILi8ELi1ELb1EN4cute5tupleIJNS5_1CILi128EEENS7_ILi96EEES8_EEELi128ENS_6half_tEfNS_4arch4Sm80ELb0ELb1ELb0ELb0ELb1ELb0ELb1ELb0EEENS1_21CollectiveEpilogueFwdINS6_IJS8_S8_S9_EEENS6_IJNS7_ILi1EEESH_SH_EEESB_SD_Li256ELb0ELb1ELb0ELb0EEENS1_19SingleTileSchedulerILb0ELb0ELb1ELi128EEEEEEEEEvNT_6ParamsE)
        /*01b8*/ 	.word	0x00000000


	//----- nvinfo : EIATTR_REGCOUNT
	.align		4
.L_84:
        /*01bc*/ 	.byte	0x04, 0x2f
        /*01be*/ 	.short	(.L_86 - .L_85)
	.align		4
.L_85:
        /*01c0*/ 	.word	index@(_ZN7cutlass13device_kernelIN5flash19enable_sm80_to_sm89INS1_16FlashAttnFwdSm80INS1_25CollectiveMainloopFwdSm80ILi8ELi1ELb1EN4cute5tupleIJNS5_1CILi128EEES8_S8_EEELi128ENS_6half_tEfNS_4arch4Sm80ELb0ELb0ELb0ELb1ELb1ELb1ELb1ELb0EEENS1_21CollectiveEpilogueFwdIS9_NS6_IJNS7_ILi1EEESF_SF_EEESA_SC_Li256ELb1ELb1ELb0ELb0EEENS1_19SingleTileSchedulerILb1ELb0ELb1ELi128EEEEEEEEEvNT_6ParamsE)
        /*01c4*/ 	.word	0x000000fd


	//----- nvinfo : EIATTR_FRAME_SIZE
	.align		4
.L_86:
        /*01c8*/ 	.byte	0x04, 0x11
        /*01ca*/ 	.short	(.L_88 - .L_87)
	.align		4
.L_87:
        /*01cc*/ 	.word	index@(_ZN7cutlass13device_kernelIN5flash19enable_sm80_to_sm89INS1_16FlashAttnFwdSm80INS1_25CollectiveMainloopFwdSm80ILi8ELi1ELb1EN4cute5tupleIJNS5_1CILi128EEES8_S8_EEELi128ENS_6half_tEfNS_4arch4Sm80ELb0ELb0ELb0ELb1ELb1ELb1ELb1ELb0EEENS1_21CollectiveEpilogueFwdIS9_NS6_IJNS7_ILi1EEESF_SF_EEESA_SC_Li256ELb1ELb1ELb0ELb0EEENS1_19SingleTileSchedulerILb1ELb0ELb1ELi128EEEEEEEEEvNT_6ParamsE)
        /*01d0*/ 	.word	0x00000000


	//----- nvinfo : EIATTR_REGCOUNT
	.align		4
.L_88:
        /*01d4*/ 	.byte	0x04, 0x2f
        /*01d6*/ 	.short	(.L_90 - .L_89)
	.align		4
.L_89:
        /*01d8*/ 	.word	index@(_ZN7cutlass13device_kernelIN5flash19enable_sm80_to_sm89INS1_16FlashAttnFwdSm80INS1_25CollectiveMainloopFwdSm80ILi8ELi1ELb1EN4cute5tupleIJNS5_1CILi128EEES8_S8_EEELi128ENS_6half_tEfNS_4arch4Sm80ELb0ELb0ELb0ELb1ELb1ELb0ELb1ELb0EEENS1_21CollectiveEpilogueFwdIS9_NS6_IJNS7_ILi1EEESF_SF_EEESA_SC_Li256ELb1ELb1ELb0ELb0EEENS1_19SingleTileSchedulerILb1ELb0ELb1ELi128EEEEEEEEEvNT_6ParamsE)
        /*01dc*/ 	.word	0x000000fc


	//----- nvinfo : EIATTR_FRAME_SIZE
	.align		4
.L_90:
        /*01e0*/ 	.byte	0x04, 0x11
        /*01e2*/ 	.short	(.L_92 - .L_91)
	.align		4
.L_91:
        /*01e4*/ 	.word	index@(_ZN7cutlass13device_kernelIN5flash19enable_sm80_to_sm89INS1_16FlashAttnFwdSm80INS1_25CollectiveMainloopFwdSm80ILi8ELi1ELb1EN4cute5tupleIJNS5_1CILi128EEES8_S8_EEELi128ENS_6half_tEfNS_4arch4Sm80ELb0ELb0ELb0ELb1ELb1ELb0ELb1ELb0EEENS1_21CollectiveEpilogueFwdIS9_NS6_IJNS7_ILi1EEESF_SF_EEESA_SC_Li256ELb1ELb1ELb0ELb0EEENS1_19SingleTileSchedulerILb1ELb0ELb1ELi128EEEEEEEEEvNT_6ParamsE)
        /*01e8*/ 	.word	0x00000000


	//----- nvinfo : EIATTR_REGCOUNT
	.align		4
.L_92:
        /*01ec*/ 	.byte	0x04, 0x2f
        /*01ee*/ 	.short	(.L_94 - .L_93)
	.align		4
.L_93:
        /*01f0*/ 	.word	index@(_ZN7cutlass13device_kernelIN5flash19enable_sm80_to_sm89INS1_16FlashAttnFwdSm80INS1_25CollectiveMainloopFwdSm80ILi8ELi1ELb1EN4cute5tupleIJNS5_1CILi128EEES8_S8_EEELi128ENS_6half_tEfNS_4arch4Sm80ELb0ELb0ELb0ELb0ELb1ELb0ELb1ELb0EEENS1_21CollectiveEpilogueFwdIS9_NS6_IJNS7_ILi1EEESF_SF_EEESA_SC_Li256ELb0ELb1ELb0ELb0EEENS1_19SingleTileSchedulerILb0ELb0ELb1ELi128EEEEEEEEEvNT_6ParamsE)
        /*01f4*/ 	.word	0x000000fe


	//----- nvinfo : EIATTR_FRAME_SIZE
	.align		4
.L_94:
        /*01f8*/ 	.byte	0x04, 0x11
        /*01fa*/ 	.short	(.L_96 - .L_95)
	.align		4
.L_95:
        /*01fc*/ 	.word	index@(_ZN7cutlass13device_kernelIN5flash19enable_sm80_to_sm89INS1_16FlashAttnFwdSm80INS1_25CollectiveMainloopFwdSm80ILi8ELi1ELb1EN4cute5tupleIJNS5_1CILi128EEES8_S8_EEELi128ENS_6half_tEfNS_4arch4Sm80ELb0ELb0ELb0ELb0ELb1ELb0ELb1ELb0EEENS1_21CollectiveEpilogueFwdIS9_NS6_IJNS7_ILi1EEESF_SF_EEESA_SC_Li256ELb0ELb1ELb0ELb0EEENS1_19SingleTileSchedulerILb0ELb0ELb1ELi128EEEEEEEEEvNT_6ParamsE)
        /*0200*/ 	.word	0x00000000


	//----- nvinfo : EIATTR_MIN_STACK_SIZE
	.align		4
.L_96:
        /*0204*/ 	.byte	0x04, 0x12
        /*0206*/ 	.short	(.L_98 - .L_97)
	.align		4
.L_97:
        /*0208*/ 	.word	index@(_ZN7cutlass13device_kernelIN5flash19enable_sm80_to_sm89INS1_16FlashAttnFwdSm80INS1_25CollectiveMainloopFwdSm80ILi8ELi1ELb1EN4cute5tupleIJNS5_1CILi128EEES8_S8_EEELi128ENS_6half_tEfNS_4arch4Sm80ELb0ELb0ELb0ELb0ELb1ELb0ELb1ELb0EEENS1_21CollectiveEpilogueFwdIS9_NS6_IJNS7_ILi1EEESF_SF_EEESA_SC_Li256ELb0ELb1ELb0ELb0EEENS1_19SingleTileSchedulerILb0ELb0ELb1ELi128EEEEEEEEEvNT_6ParamsE)
        /*020c*/ 	.word	0x00000000


	//----- nvinfo : EIATTR_MIN_STACK_SIZE
	.align		4
.L_98:
        /*0210*/ 	.byte	0x04, 0x12
        /*0212*/ 	.short	(.L_100 - .L_99)
	.align		4
.L_99:
        /*0214*/ 	.word	index@(_ZN7cutlass13device_kernelIN5flash19enable_sm80_to_sm89INS1_16FlashAttnFwdSm80INS1_25CollectiveMainloopFwdSm80ILi8ELi1ELb1EN4cute5tupleIJNS5_1CILi128EEES8_S8_EEELi128ENS_6half_tEfNS_4arch4Sm80ELb0ELb0ELb0ELb1ELb1ELb0ELb1ELb0EEENS1_21CollectiveEpilogueFwdIS9_NS6_IJNS7_ILi1EEESF_SF_EEESA_SC_Li256ELb1ELb1ELb0ELb0EEENS1_19SingleTileSchedulerILb1ELb0ELb1ELi128EEEEEEEEEvNT_6ParamsE)
        /*0218*/ 	.word	0x00000000


	//----- nvinfo : EIATTR_MIN_STACK_SIZE
	.align		4
.L_100:
        /*021c*/ 	.byte	0x04, 0x12
        /*021e*/ 	.short	(.L_102 - .L_101)
	.align		4
.L_101:
        /*0220*/ 	.word	index@(_ZN7cutlass13device_kernelIN5flash19enable_sm80_to_sm89INS1_16FlashAttnFwdSm80INS1_25CollectiveMainloopFwdSm80ILi8ELi1ELb1EN4cute5tupleIJNS5_1CILi128EEES8_S8_EEELi128ENS_6half_tEfNS_4arch4Sm80ELb0ELb0ELb0ELb1ELb1ELb1ELb1ELb0EEENS1_21CollectiveEpilogueFwdIS9_NS6_IJNS7_ILi1EEESF_SF_EEESA_SC_Li256ELb1ELb1ELb0ELb0EEENS1_19SingleTileSchedulerILb1ELb0ELb1ELi128EEEEEEEEEvNT_6ParamsE)
        /*0224*/ 	.word	0x00000000


	//----- nvinfo : EIATTR_MIN_STACK_SIZE
	.align		4
.L_102:
        /*0228*/ 	.byte	0x04, 0x12
        /*022a*/ 	.short	(.L_104 - .L_103)
	.align		4
.L_103:
        /*022c*/ 	.word	index@(_ZN7cutlass13device_kernelIN5flash19enable_sm80_to_sm89INS1_16FlashAttnFwdSm80INS1_25CollectiveMainloopFwdSm80ILi8ELi1ELb1EN4cute5tupleIJNS5_1CILi128EEENS7_ILi96EEES8_EEELi128ENS_6half_tEfNS_4arch4Sm80ELb0ELb1ELb0ELb0ELb1ELb0ELb1ELb0EEENS1_21CollectiveEpilogueFwdINS6_IJS8_S8_S9_EEENS6_IJNS7_ILi1EEESH_SH_EEESB_SD_Li256ELb0ELb1ELb0ELb0EEENS1_19SingleTileSchedulerILb0ELb0ELb1ELi128EEEEEEEEEvNT_6ParamsE)
        /*0230*/ 	.word	0x00000000


	//----- nvinfo : EIATTR_MIN_STACK_SIZE
	.align		4
.L_104:
        /*0234*/ 	.byte	0x04, 0x12
        /*0236*/ 	.short	(.L_106 - .L_105)
	.align		4
.L_105:
        /*0238*/ 	.word	index@(_ZN7cutlass13device_kernelIN5flash19enable_sm80_to_sm89INS1_16FlashAttnFwdSm80INS1_25CollectiveMainloopFwdSm80ILi8ELi1ELb1EN4cute5tupleIJNS5_1CILi128EEENS7_ILi96EEES8_EEELi128ENS_6half_tEfNS_4arch4Sm80ELb0ELb1ELb0ELb1ELb1ELb0ELb1ELb0EEENS1_21CollectiveEpilogueFwdINS6_IJS8_S8_S9_EEENS6_IJNS7_ILi1EEESH_SH_EEESB_SD_Li256ELb1ELb1ELb0ELb0EEENS1_19SingleTileSchedulerILb1ELb0ELb1ELi128EEEEEEEEEvNT_6ParamsE)
        /*023c*/ 	.word	0x00000000


	//----- nvinfo : EIATTR_MIN_STACK_SIZE
	.align		4
.L_106:
        /*0240*/ 	.byte	0x04, 0x12
        /*0242*/ 	.short	(.L_108 - .L_107)
	.align		4
.L_107:
        /*0244*/ 	.word	index@(_ZN7cutlass13device_kernelIN5flash19enable_sm80_to_sm89INS1_16FlashAttnFwdSm80INS1_25CollectiveMainloopFwdSm80ILi8ELi1ELb1EN4cute5tupleIJNS5_1CILi128EEENS7_ILi96EEES8_EEELi128ENS_6half_tEfNS_4arch4Sm80ELb0ELb1ELb0ELb1ELb1ELb1ELb1ELb0EEENS1_21CollectiveEpilogueFwdINS6_IJS8_S8_S9_EEENS6_IJNS7_ILi1EEESH_SH_EEESB_SD_Li256ELb1ELb1ELb0ELb0EEENS1_19SingleTileSchedulerILb1ELb0ELb1ELi128EEEEEEEEEvNT_6ParamsE)
        /*0248*/ 	.word	0x00000000


	//----- nvinfo : EIATTR_MIN_STACK_SIZE
	.align		4
.L_108:
        /*024c*/ 	.byte	0x04, 0x12
        /*024e*/ 	.short	(.L_110 - .L_109)
	.align		4
.L_109:
        /*0250*/ 	.word	index@(_ZN7cutlass13device_kernelIN5flash19enable_sm80_to_sm89INS1_16FlashAttnFwdSm80INS1_25CollectiveMainloopFwdSm80ILi8ELi1ELb1EN4cute5tupleIJNS5_1CILi128EEES8_S8_EEELi128ENS_6half_tEfNS_4arch4Sm80ELb1ELb0ELb0ELb0ELb1ELb0ELb1ELb0EEENS1_21CollectiveEpilogueFwdIS9_NS6_IJNS7_ILi1EEESF_SF_EEESA_SC_Li256ELb0ELb1ELb0ELb0EEENS1_30DynamicPersistentTileSchedulerILi256ELi256ELb0ELb1ELb0EEEEEEEEEvNT_6ParamsE)
        /*0254*/ 	.word	0x00000078


	//----- nvinfo : EIATTR_MIN_STACK_SIZE
	.align		4
.L_110:
        /*0258*/ 	.byte	0x04, 0x12
        /*025a*/ 	.short	(.L_112 - .L_111)
	.align		4
.L_111:
        /*025c*/ 	.word	index@(_ZN7cutlass13device_kernelIN5flash19enable_sm80_to_sm89INS1_16FlashAttnFwdSm80INS1_25CollectiveMainloopFwdSm80ILi8ELi1ELb1EN4cute5tupleIJNS5_1CILi128EEES8_S8_EEELi128ENS_6half_tEfNS_4arch4Sm80ELb1ELb0ELb0ELb1ELb1ELb0ELb1ELb0EEENS1_21CollectiveEpilogueFwdIS9_NS6_IJNS7_ILi1EEESF_SF_EEESA_SC_Li256ELb1ELb1ELb0ELb0EEENS1_19SingleTileSchedulerILb1ELb0ELb1ELi128EEEEEEEEEvNT_6ParamsE)
        /*0260*/ 	.word	0x00000000


	//----- nvinfo : EIATTR_MIN_STACK_SIZE
	.align		4
.L_112:
        /*0264*/ 	.byte	0x04, 0x12
        /*0266*/ 	.short	(.L_114 - .L_113)
	.align		4
.L_113:
        /*0268*/ 	.word	index@(_ZN7cutlass13device_kernelIN5flash19enable_sm80_to_sm89INS1_16FlashAttnFwdSm80INS1_25CollectiveMainloopFwdSm80ILi8ELi1ELb1EN4cute5tupleIJNS5_1CILi128EEES8_S8_EEELi128ENS_6half_tEfNS_4arch4Sm80ELb1ELb0ELb0ELb1ELb1ELb1ELb1ELb0EEENS1_21CollectiveEpilogueFwdIS9_NS6_IJNS7_ILi1EEESF_SF_EEESA_SC_Li256ELb1ELb1ELb0ELb0EEENS1_19SingleTileSchedulerILb1ELb0ELb1ELi128EEEEEEEEEvNT_6ParamsE)
        /*026c*/ 	.word	0x00000008


	//----- nvinfo : EIATTR_MIN_STACK_SIZE
	.align		4
.L_114:
        /*0270*/ 	.byte	0x04, 0x12
        /*0272*/ 	.short	(.L_116 - .L_115)
	.align		4
.L_115:
        /*0274*/ 	.word	index@(_ZN7cutlass13device_kernelIN5flash19enable_sm80_to_sm89INS1_16FlashAttnFwdSm80INS1_25CollectiveMainloopFwdSm80ILi4ELi1ELb0EN4cute5tupleIJNS5_1CILi128EEENS7_ILi64EEES8_EEELi128ENS_6half_tEfNS_4arch4Sm80ELb0ELb0ELb0ELb0ELb1ELb0ELb1ELb0EEENS1_21CollectiveEpilogueFwdINS6_IJS8_S8_S9_EEENS6_IJNS7_ILi1EEESH_SH_EEESB_SD_Li128ELb0ELb1ELb0ELb0EEENS1_19SingleTileSchedulerILb0ELb0ELb1ELi128EEEEEEEEEvNT_6ParamsE)
        /*0278*/ 	.word	0x00000078


	//----- nvinfo : EIATTR_MIN_STACK_SIZE
	.align		4
.L_116:
        /*027c*/ 	.byte	0x04, 0x12
        /*027e*/ 	.short	(.L_118 - .L_117)
	.align		4
.L_117:
        /*0280*/ 	.word	index@(_ZN7cutlass13device_kernelIN5flash19enable_sm80_to_sm89INS1_16FlashAttnFwdSm80INS1_25CollectiveMainloopFwdSm80ILi4ELi1ELb0EN4cute5tupleIJNS5_1CILi128EEENS7_ILi64EEES8_EEELi128ENS_6half_tEfNS_4arch4Sm80ELb0ELb0ELb0ELb1ELb1ELb0ELb1ELb0EEENS1_21CollectiveEpilogueFwdINS6_IJS8_S8_S9_EEENS6_IJNS7_ILi1EEESH_SH_EEESB_SD_Li128ELb1ELb1ELb0ELb0EEENS1_19SingleTileSchedulerILb1ELb0ELb1ELi128EEEEEEEEEvNT_6ParamsE)
        /*0284*/ 	.word	0x00000028


	//----- nvinfo : EIATTR_MIN_STACK_SIZE
	.align		4
.L_118:
        /*0288*/ 	.byte	0x04, 0x12
        /*028a*/ 	.short	(.L_120 - .L_119)
	.align		4
.L_119:
        /*028c*/ 	.word	index@(_ZN7cutlass13device_kernelIN5flash19enable_sm80_to_sm89INS1_16FlashAttnFwdSm80INS1_25CollectiveMainloopFwdSm80ILi4ELi1ELb0EN4cute5tupleIJNS5_1CILi128EEENS7_ILi64EEES8_EEELi128ENS_6half_tEfNS_4arch4Sm80ELb0ELb0ELb0ELb1ELb1ELb1ELb1ELb0EEENS1_21CollectiveEpilogueFwdINS6_IJS8_S8_S9_EEENS6_IJNS7_ILi1EEESH_SH_EEESB_SD_Li128ELb1ELb1ELb0ELb0EEENS1_19SingleTileSchedulerILb1ELb0ELb1ELi128EEEEEEEEEvNT_6ParamsE)
        /*0290*/ 	.word	0x00000058


	//----- nvinfo : EIATTR_MIN_STACK_SIZE
	.align		4
.L_120:
        /*0294*/ 	.byte	0x04, 0x12
        /*0296*/ 	.short	(.L_122 - .L_121)
	.align		4
.L_121:
        /*0298*/ 	.word	index@(_ZN7cutlass13device_kernelIN5flash19enable_sm80_to_sm89INS1_16FlashAttnFwdSm80INS1_25CollectiveMainloopFwdSm80ILi4ELi1ELb0EN4cute5tupleIJNS5_1CILi128EEENS7_ILi48EEES8_EEELi128ENS_6half_tEfNS_4arch4Sm80ELb0ELb1ELb0ELb0ELb1ELb0ELb1ELb0EEENS1_21CollectiveEpilogueFwdINS6_IJS8_S8_S9_EEENS6_IJNS7_ILi1EEESH_SH_EEESB_SD_Li128ELb0ELb1ELb0ELb0EEENS1_19SingleTileSchedulerILb0ELb0ELb1ELi128EEEEEEEEEvNT_6ParamsE)
        /*029c*/ 	.word	0x00000070


	//----- nvinfo : EIATTR_MIN_STACK_SIZE
	.align		4
.L_122:
        /*02a0*/ 	.byte	0x04, 0x12
        /*02a2*/ 	.short	(.L_124 - .L_123)
	.align		4
.L_123:
        /*02a4*/ 	.word	index@(_ZN7cutlass13device_kernelIN5flash19enable_sm80_to_sm89INS1_16FlashAttnFwdSm80INS1_25CollectiveMainloopFwdSm80ILi4ELi1ELb0EN4cute5tupleIJNS5_1CILi128EEENS7_ILi48EEES8_EEELi128ENS_6half_tEfNS_4arch4Sm80ELb0ELb1ELb0ELb1ELb1ELb0ELb1ELb0EEENS1_21CollectiveEpilogueFwdINS6_IJS8_S8_S9_EEENS6_IJNS7_ILi1EEESH_SH_EEESB_SD_Li128ELb1ELb1ELb0ELb0EEENS1_19SingleTileSchedulerILb1ELb0ELb1ELi128EEEEEEEEEvNT_6ParamsE)
        /*02a8*/ 	.word	0x00000070


	//----- nvinfo : EIATTR_MIN_STACK_SIZE
	.align		4
.L_124:
        /*02ac*/ 	.byte	0x04, 0x12
        /*02ae*/ 	.short	(.L_126 - .L_125)
	.align		4
.L_125:
        /*02b0*/ 	.word	index@(_ZN7cutlass13device_kernelIN5flash19enable_sm80_to_sm89INS1_16FlashAttnFwdSm80INS1_25CollectiveMainloopFwdSm80ILi4ELi1ELb0EN4cute5tupleIJNS5_1CILi128EEENS7_ILi48EEES8_EEELi128ENS_6half_tEfNS_4arch4Sm80ELb0ELb1ELb0ELb1ELb1ELb1ELb1ELb0EEENS1_21CollectiveEpilogueFwdINS6_IJS8_S8_S9_EEENS6_IJNS7_ILi1EEESH_SH_EEESB_SD_Li128ELb1ELb1ELb0ELb0EEENS1_19SingleTileSchedulerILb1ELb0ELb1ELi128EEEEEEEEEvNT_6ParamsE)
        /*02b4*/ 	.word	0x000000e0


	//----- nvinfo : EIATTR_MIN_STACK_SIZE
	.align		4
.L_126:
        /*02b8*/ 	.byte	0x04, 0x12
        /*02ba*/ 	.short	(.L_128 - .L_127)
	.align		4
.L_127:
        /*02bc*/ 	.word	index@(_ZN7cutlass13device_kernelIN5flash19enable_sm80_to_sm89INS1_16FlashAttnFwdSm80INS1_25CollectiveMainloopFwdSm80ILi4ELi1ELb0EN4cute5tupleIJNS5_1CILi128EEENS7_ILi64EEES8_EEELi128ENS_6half_tEfNS_4arch4Sm80ELb1ELb0ELb0ELb0ELb1ELb0ELb1ELb0EEENS1_21CollectiveEpilogueFwdINS6_IJS8_S8_S9_EEENS6_IJNS7_ILi1EEESH_SH_EEESB_SD_Li128ELb0ELb1ELb0ELb0EEENS1_30DynamicPersistentTileSchedulerILi128ELi128ELb0ELb1ELb0EEEEEEEEEvNT_6ParamsE)
        /*02c0*/ 	.word	0x00000088


	//----- nvinfo : EIATTR_MIN_STACK_SIZE
	.align		4
.L_128:
        /*02c4*/ 	.byte	0x04, 0x12
        /*02c6*/ 	.short	(.L_130 - .L_129)
	.align		4
.L_129:
        /*02c8*/ 	.word	index@(_ZN7cutlass13device_kernelIN5flash19enable_sm80_to_sm89INS1_16FlashAttnFwdSm80INS1_25CollectiveMainloopFwdSm80ILi4ELi1ELb0EN4cute5tupleIJNS5_1CILi128EEENS7_ILi64EEES8_EEELi128ENS_6half_tEfNS_4arch4Sm80ELb1ELb0ELb0ELb1ELb1ELb0ELb1ELb0EEENS1_21CollectiveEpilogueFwdINS6_IJS8_S8_S9_EEENS6_IJNS7_ILi1EEESH_SH_EEESB_SD_Li128ELb1ELb1ELb0ELb0EEENS1_19SingleTileSchedulerILb1ELb0ELb1ELi128EEEEEEEEEvNT_6ParamsE)
        /*02cc*/ 	.word	0x00000070


	//----- nvinfo : EIATTR_MIN_STACK_SIZE
	.align		4
.L_130:
        /*02d0*/ 	.byte	0x04, 0x12
        /*02d2*/ 	.short	(.L_132 - .L_131)
	.align		4
.L_131:
        /*02d4*/ 	.word	index@(_ZN7cutlass13device_kernelIN5flash19enable_sm80_to_sm89INS1_16FlashAttnFwdSm80INS1_25CollectiveMainloopFwdSm80ILi4ELi1ELb0EN4cute5tupleIJNS5_1CILi128EEENS7_ILi64EEES8_EEELi128ENS_6half_tEfNS_4arch4Sm80ELb1ELb0ELb0ELb1ELb1ELb1ELb1ELb0EEENS1_21CollectiveEpilogueFwdINS6_IJS8_S8_S9_EEENS6_IJNS7_ILi1EEESH_SH_EEESB_SD_Li128ELb1ELb1ELb0ELb0EEENS1_19SingleTileSchedulerILb1ELb0ELb1ELi128EEEEEEEEEvNT_6ParamsE)
        /*02d8*/ 	.word	0x000000b0
.L_132:


//--------------------- .nv.info._ZN7cutlass13device_kernelIN5flash19enable_sm80_to_sm89INS1_16FlashAttnFwdSm80INS1_25CollectiveMainloopFwdSm80ILi8ELi1ELb1EN4cute5tupleIJNS5_1CILi128EEES8_S8_EEELi128ENS_6half_tEfNS_4arch4Sm80ELb0ELb0ELb0ELb0ELb1ELb0ELb1ELb0EEENS1_21CollectiveEpilogueFwdIS9_NS6_IJNS7_ILi1EEESF_SF_EEESA_SC_Li256ELb0ELb1ELb0ELb0EEENS1_19SingleTileSchedulerILb0ELb0ELb1ELi128EEEEEEEEEvNT_6ParamsE --------------------------
	.section	.nv.info._ZN7cutlass13device_kernelIN5flash19enable_sm80_to_sm89INS1_16FlashAttnFwdSm80INS1_25CollectiveMainloopFwdSm80ILi8ELi1ELb1EN4cute5tupleIJNS5_1CILi128EEES8_S8_EEELi128ENS_6half_tEfNS_4arch4Sm80ELb0ELb0ELb0ELb0ELb1ELb0ELb1ELb0EEENS1_21CollectiveEpilogueFwdIS9_NS6_IJNS7_ILi1EEESF_SF_EEESA_SC_Li256ELb0ELb1ELb0ELb0EEENS1_19SingleTileSchedulerILb0ELb0ELb1ELi128EEEEEEEEEvNT_6ParamsE,"",@"SHT_CUDA_INFO"
	.sectionflags	@""
	.align	4


	//----- nvinfo : EIATTR_CUDA_API_VERSION
	.align		4
        /*0000*/ 	.byte	0x04, 0x37
        /*0002*/ 	.short	(.L_134 - .L_133)
.L_133:
        /*0004*/ 	.word	0x00000082


	//----- nvinfo : EIATTR_SW2861232_WAR
	.align		4
.L_134:
        /*0008*/ 	.byte	0x01, 0x35
	.zero		2


	//----- nvinfo : EIATTR_PARAM_CBANK
	.align		4
        /*000c*/ 	.byte	0x04, 0x0a
        /*000e*/ 	.short	(.L_136 - .L_135)
	.align		4
.L_135:
        /*0010*/ 	.word	index@(.nv.constant0._ZN7cutlass13device_kernelIN5flash19enable_sm80_to_sm89INS1_16FlashAttnFwdSm80INS1_25CollectiveMainloopFwdSm80ILi8ELi1ELb1EN4cute5tupleIJNS5_1CILi128EEES8_S8_EEELi128ENS_6half_tEfNS_4arch4Sm80ELb0ELb0ELb0ELb0ELb1ELb0ELb1ELb0EEENS1_21CollectiveEpilogueFwdIS9_NS6_IJNS7_ILi1EEESF_SF_EEESA_SC_Li256ELb0ELb1ELb0ELb0EEENS1_19SingleTileSchedulerILb0ELb0ELb1ELi128EEEEEEEEEvNT_6ParamsE)
        /*0014*/ 	.short	0x0160
        /*0016*/ 	.short	0x0418


	//----- nvinfo : EIATTR_CBANK_PARAM_SIZE
	.align		4
.L_136:
        /*0018*/ 	.byte	0x03, 0x19
        /*001a*/ 	.short	0x0418


	//----- nvinfo : EIATTR_KPARAM_INFO
	.align		4
        /*001c*/ 	.byte	0x04, 0x17
        /*001e*/ 	.short	(.L_138 - .L_137)
.L_137:
        /*0020*/ 	.word	0x00000000
        /*0024*/ 	.short	0x0000
        /*0026*/ 	.short	0x0000
        /*0028*/ 	.byte	0x00, 0xf0, 0x61, 0x10


	//----- nvinfo : EIATTR_MAXREG_COUNT
	.align		4
.L_138:
        /*002c*/ 	.byte	0x03, 0x1b
        /*002e*/ 	.short	0x00ff


	//----- nvinfo : EIATTR_NUM_BARRIERS
	.align		4
        /*0030*/ 	.byte	0x02, 0x4c
        /*0032*/ 	.byte	0x02
	.zero		1


	//----- nvinfo : EIATTR_MERCURY_ISA_VERSION
	.align		4
        /*0034*/ 	.byte	0x03, 0x5f
        /*0036*/ 	.short	0x0000


	//----- nvinfo : EIATTR_COOP_GROUP_MASK_REGIDS
	.align		4
        /*0038*/ 	.byte	0x04, 0x29
        /*003a*/ 	.short	(.L_140 - .L_139)


	//   ....[0]....
.L_139:
        /*003c*/ 	.word	0xffffffff


	//   ....[1]....
        /*0040*/ 	.word	0xffffffff


	//   ....[2]....
        /*0044*/ 	.word	0xffffffff


	//   ....[3]....
        /*0048*/ 	.word	0xffffffff


	//   ....[4]....
        /*004c*/ 	.word	0xffffffff


	//   ....[5]....
        /*0050*/ 	.word	0xffffffff


	//   ....[6]....
        /*0054*/ 	.word	0xffffffff


	//   ....[7]....
        /*0058*/ 	.word	0xffffffff


	//   ....[8]....
        /*005c*/ 	.word	0xffffffff


	//   ....[9]....
        /*0060*/ 	.word	0xffffffff


	//   ....[10]....
        /*0064*/ 	.word	0xffffffff


	//   ....[11]....
        /*0068*/ 	.word	0xffffffff


	//   ....[12]....
        /*006c*/ 	.word	0xffffffff


	//   ....[13]....
        /*0070*/ 	.word	0xffffffff


	//   ....[14]....
        /*0074*/ 	.word	0xffffffff


	//   ....[15]....
        /*0078*/ 	.word	0xffffffff


	//   ....[16]....
        /*007c*/ 	.word	0xffffffff


	//   ....[17]....
        /*0080*/ 	.word	0xffffffff


	//   ....[18]....
        /*0084*/ 	.word	0xffffffff


	//   ....[19]....
        /*0088*/ 	.word	0xffffffff


	//   ....[20]....
        /*008c*/ 	.word	0xffffffff


	//   ....[21]....
        /*0090*/ 	.word	0xffffffff


	//   ....[22]....
        /*0094*/ 	.word	0xffffffff


	//   ....[23]....
        /*0098*/ 	.word	0xffffffff


	//   ....[24]....
        /*009c*/ 	.word	0xffffffff


	//   ....[25]....
        /*00a0*/ 	.word	0xffffffff


	//   ....[26]....
        /*00a4*/ 	.word	0xffffffff


	//   ....[27]....
        /*00a8*/ 	.word	0xffffffff


	//   ....[28]....
        /*00ac*/ 	.word	0xffffffff


	//   ....[29]....
        /*00b0*/ 	.word	0xffffffff


	//   ....[30]....
        /*00b4*/ 	.word	0xffffffff


	//   ....[31]....
        /*00b8*/ 	.word	0xffffffff


	//   ....[32]....
        /*00bc*/ 	.word	0xffffffff


	//   ....[33]....
        /*00c0*/ 	.word	0xffffffff


	//   ....[34]....
        /*00c4*/ 	.word	0xffffffff


	//   ....[35]....
        /*00c8*/ 	.word	0xffffffff


	//   ....[36]....
        /*00cc*/ 	.word	0xffffffff


	//   ....[37]....
        /*00d0*/ 	.word	0xffffffff


	//   ....[38]....
        /*00d4*/ 	.word	0xffffffff


	//   ....[39]....
        /*00d8*/ 	.word	0xffffffff


	//   ....[40]....
        /*00dc*/ 	.word	0xffffffff


	//   ....[41]....
        /*00e0*/ 	.word	0xffffffff


	//   ....[42]....
        /*00e4*/ 	.word	0xffffffff


	//   ....[43]....
        /*00e8*/ 	.word	0xffffffff


	//   ....[44]....
        /*00ec*/ 	.word	0xffffffff


	//   ....[45]....
        /*00f0*/ 	.word	0xffffffff


	//   ....[46]....
        /*00f4*/ 	.word	0xffffffff


	//   ....[47]....
        /*00f8*/ 	.word	0xffffffff


	//   ....[48]....
        /*00fc*/ 	.word	0xffffffff


	//   ....[49]....
        /*0100*/ 	.word	0xffffffff


	//   ....[50]....
        /*0104*/ 	.word	0xffffffff


	//   ....[51]....
        /*0108*/ 	.word	0xffffffff


	//   ....[52]....
        /*010c*/ 	.word	0xffffffff


	//   ....[53]....
        /*0110*/ 	.word	0xffffffff


	//   ....[54]....
        /*0114*/ 	.word	0xffffffff


	//   ....[55]....
        /*0118*/ 	.word	0xffffffff


	//   ....[56]....
        /*011c*/ 	.word	0xffffffff


	//   ....[57]....
        /*0120*/ 	.word	0xffffffff


	//   ....[58]....
        /*0124*/ 	.word	0xffffffff


	//   ....[59]....
        /*0128*/ 	.word	0xffffffff


	//   ....[60]....
        /*012c*/ 	.word	0xffffffff


	//   ....[61]....
        /*0130*/ 	.word	0xffffffff


	//   ....[62]....
        /*0134*/ 	.word	0xffffffff


	//   ....[63]....
        /*0138*/ 	.word	0xffffffff


	//   ....[64]....
        /*013c*/ 	.word	0xffffffff


	//   ....[65]....
        /*0140*/ 	.word	0xffffffff


	//   ....[66]....
        /*0144*/ 	.word	0xffffffff


	//   ....[67]....
        /*0148*/ 	.word	0xffffffff


	//   ....[68]....
        /*014c*/ 	.word	0xffffffff


	//   ....[69]....
        /*0150*/ 	.word	0xffffffff


	//   ....[70]....
        /*0154*/ 	.word	0xffffffff


	//   ....[71]....
        /*0158*/ 	.word	0xffffffff


	//----- nvinfo : EIATTR_COOP_GROUP_INSTR_OFFSETS
	.align		4
.L_140:
        /*015c*/ 	.byte	0x04, 0x28
        /*015e*/ 	.short	(.L_142 - .L_141)


	//   ....[0]....
.L_141:
        /*0160*/ 	.word	0x000007c0


	//   ....[1]....
        /*0164*/ 	.word	0x000007f0


	//   ....[2]....
        /*0168*/ 	.word	0x00000840


	//   ....[3]....
        /*016c*/ 	.word	0x00000870


	//   ....[4]....
        /*0170*/ 	.word	0x00000970


	//   ....[5]....
        /*0174*/ 	.word	0x000009a0


	//   ....[6]....
        /*0178*/ 	.word	0x00000ac0


	//   ....[7]....
        /*017c*/ 	.word	0x00000ad0


	//   ....[8]....
        /*0180*/ 	.word	0x00000db0


	//   ....[9]....
        /*0184*/ 	.word	0x00000dc0


	//   ....[10]....
        /*0188*/ 	.word	0x00000df0


	//   ....[11]....
        /*018c*/ 	.word	0x00000e10


	//   ....[12]....
        /*0190*/ 	.word	0x00000e30


	//   ....[13]....
        /*0194*/ 	.word	0x00000e40


	//   ....[14]....
        /*0198*/ 	.word	0x00000e50


	//   ....[15]....
        /*019c*/ 	.word	0x00000e60


	//   ....[16]....
        /*01a0*/ 	.word	0x000015e0


	//   ....[17]....
        /*01a4*/ 	.word	0x00001600


	//   ....[18]....
        /*01a8*/ 	.word	0x00001620


	//   ....[19]....
        /*01ac*/ 	.word	0x00001640


	//   ....[20]....
        /*01b0*/ 	.word	0x00001660


	//   ....[21]....
        /*01b4*/ 	.word	0x00001670


	//   ....[22]....
        /*01b8*/ 	.word	0x00001750


	//   ....[23]....
        /*01bc*/ 	.word	0x00001780


	//   ....[24]....
        /*01c0*/ 	.word	0x000026d0


	//   ....[25]....
        /*01c4*/ 	.word	0x000026f0


	//   ....[26]....
        /*01c8*/ 	.word	0x00002710


	//   ....[27]....
        /*01cc*/ 	.word	0x00002730


	//   ....[28]....
        /*01d0*/ 	.word	0x00002740


	//   ....[29]....
        /*01d4*/ 	.word	0x00002750


	//   ....[30]....
        /*01d8*/ 	.word	0x00002760


	//   ....[31]....
        /*01dc*/ 	.word	0x00002780


	//   ....[32]....
        /*01e0*/ 	.word	0x000033c0


	//   ....[33]....
        /*01e4*/ 	.word	0x00003470


	//   ....[34]....
        /*01e8*/ 	.word	0x00003480


	//   ....[35]....
        /*01ec*/ 	.word	0x000034b0


	//   ....[36]....
        /*01f0*/ 	.word	0x000051b0


	//   ....[37]....
        /*01f4*/ 	.word	0x000051c0


	//   ....[38]....
        /*01f8*/ 	.word	0x000051d0


	//   ....[39]....
        /*01fc*/ 	.word	0x000051e0


	//   ....[40]....
        /*0200*/ 	.word	0x000051f0


	//   ....[41]....
        /*0204*/ 	.word	0x00005200


	//   ....[42]....
        /*0208*/ 	.word	0x00005210


	//   ....[43]....
        /*020c*/ 	.word	0x00005240


	//   ....[44]....
        /*0210*/ 	.word	0x000055b0


	//   ....[45]....
        /*0214*/ 	.word	0x000055d0


	//   ....[46]....
        /*0218*/ 	.word	0x000055f0


	//   ....[47]....
        /*021c*/ 	.word	0x00005600


	//   ....[48]....
        /*0220*/ 	.word	0x00005620


	//   ....[49]....
        /*0224*/ 	.word	0x00005660


	//   ....[50]....
        /*0228*/ 	.word	0x000056d0


	//   ....[51]....
        /*022c*/ 	.word	0x00005810


	//   ....[52]....
        /*0230*/ 	.word	0x00006790


	//   ....[53]....
        /*0234*/ 	.word	0x000067b0


	//   ....[54]....
        /*0238*/ 	.word	0x000067e0


	//   ....[55]....
        /*023c*/ 	.word	0x000067f0


	//   ....[56]....
        /*0240*/ 	.word	0x000086a0


	//   ....[57]....
        /*0244*/ 	.word	0x000086e0


	//   ....[58]....
        /*0248*/ 	.word	0x000087f0


	//   ....[59]....
        /*024c*/ 	.word	0x00008830


	//   ....[60]....
        /*0250*/ 	.word	0x000097d0


	//   ....[61]....
        /*0254*/ 	.word	0x000097e0


	//   ....[62]....
        /*0258*/ 	.word	0x000097f0


	//   ....[63]....
        /*025c*/ 	.word	0x00009800


	//   ....[64]....
        /*0260*/ 	.word	0x00009810


	//   ....[65]....
        /*0264*/ 	.word	0x00009820


	//   ....[66]....
        /*0268*/ 	.word	0x000099f0


	//   ....[67]....
        /*026c*/ 	.word	0x00009a20


	//   ....[68]....
        /*0270*/ 	.word	0x00009af0


	//   ....[69]....
        /*0274*/ 	.word	0x00009b20


	//   ....[70]....
        /*0278*/ 	.word	0x00009bf0


	//   ....[71]....
        /*027c*/ 	.word	0x00009c10


	//----- nvinfo : EIATTR_EXIT_INSTR_OFFSETS
	.align		4
.L_142:
        /*0280*/ 	.byte	0x04, 0x1c
        /*0282*/ 	.short	(.L_144 - .L_143)


	//   ....[0]....
.L_143:
        /*0284*/ 	.word	0x00000030


	//   ....[1]....
        /*0288*/ 	.word	0x00009c20


	//   ....[2]....
        /*028c*/ 	.word	0x00009c70


	//   ....[3]....
        /*0290*/ 	.word	0x00009cd0


	//----- nvinfo : EIATTR_CTAIDZ_USED
	.align		4
.L_144:
        /*0294*/ 	.byte	0x01, 0x04
	.zero		2


	//----- nvinfo : EIATTR_MAX_THREADS
	.align		4
        /*0298*/ 	.byte	0x04, 0x05
        /*029a*/ 	.short	(.L_146 - .L_145)
.L_145:
        /*029c*/ 	.word	0x00000100
        /*02a0*/ 	.word	0x00000001
        /*02a4*/ 	.word	0x00000001


	//----- nvinfo : EIATTR_CRS_STACK_SIZE
	.align		4
.L_146:
        /*02a8*/ 	.byte	0x04, 0x1e
        /*02aa*/ 	.short	(.L_148 - .L_147)
.L_147:
        /*02ac*/ 	.word	0x00000000
.L_148:


//--------------------- .nv.info._ZN7cutlass13device_kernelIN5flash19enable_sm80_to_sm89INS1_16FlashAttnFwdSm80INS1_25CollectiveMainloopFwdSm80ILi8ELi1ELb1EN4cute5tupleIJNS5_1CILi128EEES8_S8_EEELi128ENS_6half_tEfNS_4arch4Sm80ELb0ELb0ELb0ELb1ELb1ELb0ELb1ELb0EEENS1_21CollectiveEpilogueFwdIS9_NS6_IJNS7_ILi1EEESF_SF_EEESA_SC_Li256ELb1ELb1ELb0ELb0EEENS1_19SingleTileSchedulerILb1ELb0ELb1ELi128EEEEEEEEEvNT_6ParamsE --------------------------
	.section	.nv.info._ZN7cutlass13device_kernelIN5flash19enable_sm80_to_sm89INS1_16FlashAttnFwdSm80INS1_25CollectiveMainloopFwdSm80ILi8ELi1ELb1EN4cute5tupleIJNS5_1CILi128EEES8_S8_EEELi128ENS_6half_tEfNS_4arch4Sm80ELb0ELb0ELb0ELb1ELb1ELb0ELb1ELb0EEENS1_21CollectiveEpilogueFwdIS9_NS6_IJNS7_ILi1EEESF_SF_EEESA_SC_Li256ELb1ELb1ELb0ELb0EEENS1_19SingleTileSchedulerILb1ELb0ELb1ELi128EEEEEEEEEvNT_6ParamsE,"",@"SHT_CUDA_INFO"
	.sectionflags	@""
	.align	4


	//----- nvinfo : EIATTR_CUDA_API_VERSION
	.align		4
        /*0000*/ 	.byte	0x04, 0x37
        /*0002*/ 	.short	(.L_150 - .L_149)
.L_149:
        /*0004*/ 	.word	0x00000082


	//----- nvinfo : EIATTR_SW2861232_WAR
	.align		4
.L_150:
        /*0008*/ 	.byte	0x01, 0x35
	.zero		2


	//----- nvinfo : EIATTR_PARAM_CBANK
	.align		4
        /*000c*/ 	.byte	0x04, 0x0a
        /*000e*/ 	.short	(.L_152 - .L_151)
	.align		4
.L_151:
        /*0010*/ 	.word	index@(.nv.constant0._ZN7cutlass13device_kernelIN5flash19enable_sm80_to_sm89INS1_16FlashAttnFwdSm80INS1_25CollectiveMainloopFwdSm80ILi8ELi1ELb1EN4cute5tupleIJNS5_1CILi128EEES8_S8_EEELi128ENS_6half_tEfNS_4arch4Sm80ELb0ELb0ELb0ELb1ELb1ELb0ELb1ELb0EEENS1_21CollectiveEpilogueFwdIS9_NS6_IJNS7_ILi1EEESF_SF_EEESA_SC_Li256ELb1ELb1ELb0ELb0EEENS1_19SingleTileSchedulerILb1ELb0ELb1ELi128EEEEEEEEEvNT_6ParamsE)
        /*0014*/ 	.short	0x0160
        /*0016*/ 	.short	0x0418


	//----- nvinfo : EIATTR_CBANK_PARAM_SIZE
	.align		4
.L_152:
        /*0018*/ 	.byte	0x03, 0x19
        /*001a*/ 	.short	0x0418


	//----- nvinfo : EIATTR_KPARAM_INFO
	.align		4
        /*001c*/ 	.byte	0x04, 0x17
        /*001e*/ 	.short	(.L_154 - .L_153)
.L_153:
        /*0020*/ 	.word	0x00000000
        /*0024*/ 	.short	0x0000
        /*0026*/ 	.short	0x0000
        /*0028*/ 	.byte	0x00, 0xf0, 0x61, 0x10


	//----- nvinfo : EIATTR_MAXREG_COUNT
	.align		4
.L_154:
        /*002c*/ 	.byte	0x03, 0x1b
        /*002e*/ 	.short	0x00ff


	//----- nvinfo : EIATTR_NUM_BARRIERS
	.align		4
        /*0030*/ 	.byte	0x02, 0x4c
        /*0032*/ 	.byte	0x02
	.zero		1


	//----- nvinfo : EIATTR_MERCURY_ISA_VERSION
	.align		4
        /*0034*/ 	.byte	0x03, 0x5f
        /*0036*/ 	.short	0x0000


	//----- nvinfo : EIATTR_COOP_GROUP_MASK_REGIDS
	.align		4
        /*0038*/ 	.byte	0x04, 0x29
        /*003a*/ 	.short	(.L_156 - .L_155)


	//   ....[0]....
.L_155:
        /*003c*/ 	.word	0xffffffff


	//   ....[1]....
        /*0040*/ 	.word	0xffffffff


	//   ....[2]....
        /*0044*/ 	.word	0xffffffff


	//   ....[3]....
        /*0048*/ 	.word	0xffffffff


	//   ....[4]....
        /*004c*/ 	.word	0xffffffff


	//   ....[5]....
        /*0050*/ 	.word	0xffffffff


	//   ....[6]....
        /*0054*/ 	.word	0xffffffff


	//   ....[7]....
        /*0058*/ 	.word	0xffffffff


	//   ....[8]....
        /*005c*/ 	.word	0xffffffff


	//   ....[9]....
        /*0060*/ 	.word	0xffffffff


	//   ....[10]....
        /*0064*/ 	.word	0xffffffff


	//   ....[11]....
        /*0068*/ 	.word	0xffffffff


	//   ....[12]....
        /*006c*/ 	.word	0xffffffff


	//   ....[13]....
        /*0070*/ 	.word	0xffffffff


	//   ....[14]....
        /*0074*/ 	.word	0xffffffff


	//   ....[15]....
        /*0078*/ 	.word	0xffffffff


	//   ....[16]....
        /*007c*/ 	.word	0xffffffff


	//   ....[17]....
        /*0080*/ 	.word	0xffffffff


	//   ....[18]....
        /*0084*/ 	.word	0xffffffff


	//   ....[19]....
        /*0088*/ 	.word	0xffffffff


	//   ....[20]....
        /*008c*/ 	.word	0xffffffff


	//   ....[21]....
        /*0090*/ 	.word	0xffffffff


	//   ....[22]....
        /*0094*/ 	.word	0xffffffff


	//   ....[23]....
        /*0098*/ 	.word	0xffffffff


	//   ....[24]....
        /*009c*/ 	.word	0xffffffff


	//   ....[25]....
        /*00a0*/ 	.word	0xffffffff


	//   ....[26]....
        /*00a4*/ 	.word	0xffffffff


	//   ....[27]....
        /*00a8*/ 	.word	0xffffffff


	//   ....[28]....
        /*00ac*/ 	.word	0xffffffff


	//   ....[29]....
        /*00b0*/ 	.word	0xffffffff


	//   ....[30]....
        /*00b4*/ 	.word	0xffffffff


	//   ....[31]....
        /*00b8*/ 	.word	0xffffffff


	//   ....[32]....
        /*00bc*/ 	.word	0xffffffff


	//   ....[33]....
        /*00c0*/ 	.word	0xffffffff


	//   ....[34]....
        /*00c4*/ 	.word	0xffffffff


	//   ....[35]....
        /*00c8*/ 	.word	0xffffffff


	//   ....[36]....
        /*00cc*/ 	.word	0xffffffff


	//   ....[37]....
        /*00d0*/ 	.word	0xffffffff


	//   ....[38]....
        /*00d4*/ 	.word	0xffffffff


	//   ....[39]....
        /*00d8*/ 	.word	0xffffffff


	//   ....[40]....
        /*00dc*/ 	.word	0xffffffff


	//   ....[41]....
        /*00e0*/ 	.word	0xffffffff


	//   ....[42]....
        /*00e4*/ 	.word	0xffffffff


	//   ....[43]....
        /*00e8*/ 	.word	0xffffffff


	//   ....[44]....
        /*00ec*/ 	.word	0xffffffff


	//   ....[45]....
        /*00f0*/ 	.word	0xffffffff


	//   ....[46]....
        /*00f4*/ 	.word	0xffffffff


	//   ....[47]....
        /*00f8*/ 	.word	0xffffffff


	//   ....[48]....
        /*00fc*/ 	.word	0xffffffff


	//   ....[49]....
        /*0100*/ 	.word	0xffffffff


	//   ....[50]....
        /*0104*/ 	.word	0xffffffff


	//   ....[51]....
        /*0108*/ 	.word	0xffffffff


	//   ....[52]....
        /*010c*/ 	.word	0xffffffff


	//   ....[53]....
        /*0110*/ 	.word	0xffffffff


	//   ....[54]....
        /*0114*/ 	.word	0xffffffff


	//   ....[55]....
        /*0118*/ 	.word	0xffffffff


	//   ....[56]....
        /*011c*/ 	.word	0xffffffff


	//   ....[57]....
        /*0120*/ 	.word	0xffffffff


	//   ....[58]....
        /*0124*/ 	.word	0xffffffff


	//   ....[59]....
        /*0128*/ 	.word	0xffffffff


	//   ....[60]....
        /*012c*/ 	.word	0xffffffff


	//   ....[61]....
        /*0130*/ 	.word	0xffffffff


	//   ....[62]....
        /*0134*/ 	.word	0xffffffff


	//   ....[63]....
        /*0138*/ 	.word	0xffffffff


	//   ....[64]....
        /*013c*/ 	.word	0xffffffff


	//   ....[65]....
        /*0140*/ 	.word	0xffffffff


	//   ....[66]....
        /*0144*/ 	.word	0xffffffff


	//   ....[67]....
        /*0148*/ 	.word	0xffffffff


	//   ....[68]....
        /*014c*/ 	.word	0xffffffff


	//   ....[69]....
        /*0150*/ 	.word	0xffffffff


	//   ....[70]....
        /*0154*/ 	.word	0xffffffff


	//   ....[71]....
        /*0158*/ 	.word	0xffffffff


	//   ....[72]....
        /*015c*/ 	.word	0xffffffff


	//   ....[73]....
        /*0160*/ 	.word	0xffffffff


	//   ....[74]....
        /*0164*/ 	.word	0xffffffff


	//   ....[75]....
        /*0168*/ 	.word	0xffffffff


	//   ....[76]....
        /*016c*/ 	.word	0xffffffff


	//   ....[77]....
        /*0170*/ 	.word	0xffffffff


	//   ....[78]....
        /*0174*/ 	.word	0xffffffff


	//   ....[79]....
        /*0178*/ 	.word	0xffffffff


	//   ....[80]....
        /*017c*/ 	.word	0xffffffff


	//----- nvinfo : EIATTR_COOP_GROUP_INSTR_OFFSETS
	.align		4
.L_156:
        /*0180*/ 	.byte	0x04, 0x28
        /*0182*/ 	.short	(.L_158 - .L_157)


	//   ....[0]....
.L_157:
        /*0184*/ 	.word	0x00000090


	//   ....[1]....
        /*0188*/ 	.word	0x000011e0


	//   ....[2]....
        /*018c*/ 	.word	0x00001220


	//   ....[3]....
        /*0190*/ 	.word	0x00001270


	//   ....[4]....
        /*0194*/ 	.word	0x000012b0


	//   ....[5]....
        /*0198*/ 	.word	0x00001300


	//   ....[6]....
        /*019c*/ 	.word	0x00001470


	//   ....[7]....
        /*01a0*/ 	.word	0x00001490


	//   ....[8]....
        /*01a4*/ 	.word	0x000014c0


	//   ....[9]....
        /*01a8*/ 	.word	0x00001640


	//   ....[10]....
        /*01ac*/ 	.word	0x00001680


	//   ....[11]....
        /*01b0*/ 	.word	0x000016b0


	//   ....[12]....
        /*01b4*/ 	.word	0x000016e0


	//   ....[13]....
        /*01b8*/ 	.word	0x00001710


	//   ....[14]....
        /*01bc*/ 	.word	0x00001730


	//   ....[15]....
        /*01c0*/ 	.word	0x00001740


	//   ....[16]....
        /*01c4*/ 	.word	0x00001750


	//   ....[17]....
        /*01c8*/ 	.word	0x00001e50


	//   ....[18]....
        /*01cc*/ 	.word	0x00001e70


	//   ....[19]....
        /*01d0*/ 	.word	0x00001e80


	//   ....[20]....
        /*01d4*/ 	.word	0x00001ea0


	//   ....[21]....
        /*01d8*/ 	.word	0x00001eb0


	//   ....[22]....
        /*01dc*/ 	.word	0x00001ed0


	//   ....[23]....
        /*01e0*/ 	.word	0x00001ee0


	//   ....[24]....
        /*01e4*/ 	.word	0x00001f10


	//   ....[25]....
        /*01e8*/ 	.word	0x00002e70


	//   ....[26]....
        /*01ec*/ 	.word	0x00002e90


	//   ....[27]....
        /*01f0*/ 	.word	0x00002ea0


	//   ....[28]....
        /*01f4*/ 	.word	0x00002eb0


	//   ....[29]....
        /*01f8*/ 	.word	0x00002ec0


	//   ....[30]....
        /*01fc*/ 	.word	0x00002ed0


	//   ....[31]....
        /*0200*/ 	.word	0x00002ee0


	//   ....[32]....
        /*0204*/ 	.word	0x00002f00


	//   ....[33]....
        /*0208*/ 	.word	0x00003b60


	//   ....[34]....
        /*020c*/ 	.word	0x00003c10


	//   ....[35]....
        /*0210*/ 	.word	0x00003c20


	//   ....[36]....
        /*0214*/ 	.word	0x00003c50


	//   ....[37]....
        /*0218*/ 	.word	0x00005860


	//   ....[38]....
        /*021c*/ 	.word	0x00005870


	//   ....[39]....
        /*0220*/ 	.word	0x00005880


	//   ....[40]....
        /*0224*/ 	.word	0x00005890


	//   ....[41]....
        /*0228*/ 	.word	0x000058a0


	//   ....[42]....
        /*022c*/ 	.word	0x000058b0


	//   ....[43]....
        /*0230*/ 	.word	0x000058c0


	//   ....[44]....
        /*0234*/ 	.word	0x000058f0


	//   ....[45]....
        /*0238*/ 	.word	0x00005c80


	//   ....[46]....
        /*023c*/ 	.word	0x00005ca0


	//   ....[47]....
        /*0240*/ 	.word	0x00005cb0


	//   ....[48]....
        /*0244*/ 	.word	0x00005cd0


	//   ....[49]....
        /*0248*/ 	.word	0x00005cf0


	//   ....[50]....
        /*024c*/ 	.word	0x00005d20


	//   ....[51]....
        /*0250*/ 	.word	0x00005d90


	//   ....[52]....
        /*0254*/ 	.word	0x00005dc0


	//   ....[53]....
        /*0258*/ 	.word	0x00006e40


	//   ....[54]....
        /*025c*/ 	.word	0x00006e60


	//   ....[55]....
        /*0260*/ 	.word	0x00006e90


	//   ....[56]....
        /*0264*/ 	.word	0x00006ea0


	//   ....[57]....
        /*0268*/ 	.word	0x00008d50


	//   ....[58]....
        /*026c*/ 	.word	0x00008d80


	//   ....[59]....
        /*0270*/ 	.word	0x00008dd0


	//   ....[60]....
        /*0274*/ 	.word	0x00008de0


	//   ....[61]....
        /*0278*/ 	.word	0x0000a090


	//   ....[62]....
        /*027c*/ 	.word	0x0000a0d0


	//   ....[63]....
        /*0280*/ 	.word	0x0000a110


	//   ....[64]....
        /*0284*/ 	.word	0x0000a150


	//   ....[65]....
        /*0288*/ 	.word	0x0000a310


	//   ....[66]....
        /*028c*/ 	.word	0x0000a320


	//   ....[67]....
        /*0290*/ 	.word	0x0000a410


	//   ....[68]....
        /*0294*/ 	.word	0x0000a440


	//   ....[69]....
        /*0298*/ 	.word	0x0000a510


	//   ....[70]....
        /*029c*/ 	.word	0x0000a540


	//   ....[71]....
        /*02a0*/ 	.word	0x0000a610


	//   ....[72]....
        /*02a4*/ 	.word	0x0000a630


	//   ....[73]....
        /*02a8*/ 	.word	0x0000aee0


	//   ....[74]....
        /*02ac*/ 	.word	0x0000aef0


	//   ....[75]....
        /*02b0*/ 	.word	0x0000afc0


	//   ....[76]....
        /*02b4*/ 	.word	0x0000aff0


	//   ....[77]....
        /*02b8*/ 	.word	0x0000b0c0


	//   ....[78]....
        /*02bc*/ 	.word	0x0000b0f0


	//   ....[79]....
        /*02c0*/ 	.word	0x0000b1c0


	//   ....[80]....
        /*02c4*/ 	.word	0x0000b1e0


	//----- nvinfo : EIATTR_EXIT_INSTR_OFFSETS
	.align		4
.L_158:
        /*02c8*/ 	.byte	0x04, 0x1c
        /*02ca*/ 	.short	(.L_160 - .L_159)


	//   ....[0]....
.L_159:
        /*02cc*/ 	.word	0x00000440


	//   ....[1]....
        /*02d0*/ 	.word	0x0000a640


	//   ....[2]....
        /*02d4*/ 	.word	0x0000a690


	//   ....[3]....
        /*02d8*/ 	.word	0x0000a6f0


	//   ....[4]....
        /*02dc*/ 	.word	0x0000b1f0


	//   ....[5]....
        /*02e0*/ 	.word	0x0000b240


	//   ....[6]....
        /*02e4*/ 	.word	0x0000b2a0


	//----- nvinfo : EIATTR_CTAIDZ_USED
	.align		4
.L_160:
        /*02e8*/ 	.byte	0x01, 0x04
	.zero		2


	//----- nvinfo : EIATTR_MAX_THREADS
	.align		4
        /*02ec*/ 	.byte	0x04, 0x05
        /*02ee*/ 	.short	(.L_162 - .L_161)
.L_161:
        /*02f0*/ 	.word	0x00000100
        /*02f4*/ 	.word	0x00000001
        /*02f8*/ 	.word	0x00000001


	//----- nvinfo : EIATTR_CRS_STACK_SIZE
	.align		4
.L_162:
        /*02fc*/ 	.byte	0x04, 0x1e
        /*02fe*/ 	.short	(.L_164 - .L_163)
.L_163:
        /*0300*/ 	.word	0x00000000
.L_164:


//--------------------- .nv.info._ZN7cutlass13device_kernelIN5flash19enable_sm80_to_sm89INS1_16FlashAttnFwdSm80INS1_25CollectiveMainloopFwdSm80ILi8ELi1ELb1EN4cute5tupleIJNS5_1CILi128EEES8_S8_EEELi128ENS_6half_tEfNS_4arch4Sm80ELb0ELb0ELb0ELb1ELb1ELb1ELb1ELb0EEENS1_21CollectiveEpilogueFwdIS9_NS6_IJNS7_ILi1EEESF_SF_EEESA_SC_Li256ELb1ELb1ELb0ELb0EEENS1_19SingleTileSchedulerILb1ELb0ELb1ELi128EEEEEEEEEvNT_6ParamsE --------------------------
	.section	.nv.info._ZN7cutlass13device_kernelIN5flash19enable_sm80_to_sm89INS1_16FlashAttnFwdSm80INS1_25CollectiveMainloopFwdSm80ILi8ELi1ELb1EN4cute5tupleIJNS5_1CILi128EEES8_S8_EEELi128ENS_6half_tEfNS_4arch4Sm80ELb0ELb0ELb0ELb1ELb1ELb1ELb1ELb0EEENS1_21CollectiveEpilogueFwdIS9_NS6_IJNS7_ILi1EEESF_SF_EEESA_SC_Li256ELb1ELb1ELb0ELb0EEENS1_19SingleTileSchedulerILb1ELb0ELb1ELi128EEEEEEEEEvNT_6ParamsE,"",@"SHT_CUDA_INFO"
	.sectionflags	@""
	.align	4


	//----- nvinfo : EIATTR_CUDA_API_VERSION
	.align		4
        /*0000*/ 	.byte	0x04, 0x37
        /*0002*/ 	.short	(.L_166 - .L_165)
.L_165:
        /*0004*/ 	.word	0x00000082


	//----- nvinfo : EIATTR_SW2861232_WAR
	.align		4
.L_166:
        /*0008*/ 	.byte	0x01, 0x35
	.zero		2


	//----- nvinfo : EIATTR_PARAM_CBANK
	.align		4
        /*000c*/ 	.byte	0x04, 0x0a
        /*000e*/ 	.short	(.L_168 - .L_167)
	.align		4
.L_167:
        /*0010*/ 	.word	index@(.nv.constant0._ZN7cutlass13device_kernelIN5flash19enable_sm80_to_sm89INS1_16FlashAttnFwdSm80INS1_25CollectiveMainloopFwdSm80ILi8ELi1ELb1EN4cute5tupleIJNS5_1CILi128EEES8_S8_EEELi128ENS_6half_tEfNS_4arch4Sm80ELb0ELb0ELb0ELb1ELb1ELb1ELb1ELb0EEENS1_21CollectiveEpilogueFwdIS9_NS6_IJNS7_ILi1EEESF_SF_EEESA_SC_Li256ELb1ELb1ELb0ELb0EEENS1_19SingleTileSchedulerILb1ELb0ELb1ELi128EEEEEEEEEvNT_6ParamsE)
        /*0014*/ 	.short	0x0160
        /*0016*/ 	.short	0x0418


	//----- nvinfo : EIATTR_CBANK_PARAM_SIZE
	.align		4
.L_168:
        /*0018*/ 	.byte	0x03, 0x19
        /*001a*/ 	.short	0x0418


	//----- nvinfo : EIATTR_KPARAM_INFO
	.align		4
        /*001c*/ 	.byte	0x04, 0x17
        /*001e*/ 	.short	(.L_170 - .L_169)
.L_169:
        /*0020*/ 	.word	0x00000000
        /*0024*/ 	.short	0x0000
        /*0026*/ 	.short	0x0000
        /*0028*/ 	.byte	0x00, 0xf0, 0x61, 0x10


	//----- nvinfo : EIATTR_MAXREG_COUNT
	.align		4
.L_170:
        /*002c*/ 	.byte	0x03, 0x1b
        /*002e*/ 	.short	0x00ff


	//----- nvinfo : EIATTR_NUM_BARRIERS
	.align		4
        /*0030*/ 	.byte	0x02, 0x4c
        /*0032*/ 	.byte	0x02
	.zero		1


	//----- nvinfo : EIATTR_MERCURY_ISA_VERSION
	.align		4
        /*0034*/ 	.byte	0x03, 0x5f
        /*0036*/ 	.short	0x0000


	//----- nvinfo : EIATTR_COOP_GROUP_MASK_REGIDS
	.align		4
        /*0038*/ 	.byte	0x04, 0x29
        /*003a*/ 	.short	(.L_172 - .L_171)


	//   ....[0]....
.L_171:
        /*003c*/ 	.word	0xffffffff


	//   ....[1]....
        /*0040*/ 	.word	0xffffffff


	//   ....[2]....
        /*0044*/ 	.word	0xffffffff


	//   ....[3]....
        /*0048*/ 	.word	0xffffffff


	//   ....[4]....
        /*004c*/ 	.word	0xffffffff


	//   ....[5]....
        /*0050*/ 	.word	0xffffffff


	//   ....[6]....
        /*0054*/ 	.word	0xffffffff


	//   ....[7]....
        /*0058*/ 	.word	0xffffffff


	//   ....[8]....
        /*005c*/ 	.word	0xffffffff


	//   ....[9]....
        /*0060*/ 	.word	0xffffffff


	//   ....[10]....
        /*0064*/ 	.word	0xffffffff


	//   ....[11]....
        /*0068*/ 	.word	0xffffffff


	//   ....[12]....
        /*006c*/ 	.word	0xffffffff


	//   ....[13]....
        /*0070*/ 	.word	0xffffffff


	//   ....[14]....
        /*0074*/ 	.word	0xffffffff


	//   ....[15]....
        /*0078*/ 	.word	0xffffffff


	//   ....[16]....
        /*007c*/ 	.word	0xffffffff


	//   ....[17]....
        /*0080*/ 	.word	0xffffffff


	//   ....[18]....
        /*0084*/ 	.word	0xffffffff


	//   ....[19]....
        /*0088*/ 	.word	0xffffffff


	//   ....[20]....
        /*008c*/ 	.word	0xffffffff


	//   ....[21]....
        /*0090*/ 	.word	0xffffffff


	//   ....[22]....
        /*0094*/ 	.word	0xffffffff


	//   ....[23]....
        /*0098*/ 	.word	0xffffffff


	//   ....[24]....
        /*009c*/ 	.word	0xffffffff


	//   ....[25]....
        /*00a0*/ 	.word	0xffffffff


	//   ....[26]....
        /*00a4*/ 	.word	0xffffffff


	//   ....[27]....
        /*00a8*/ 	.word	0xffffffff


	//   ....[28]....
        /*00ac*/ 	.word	0xffffffff


	//   ....[29]....
        /*00b0*/ 	.word	0xffffffff


	//   ....[30]....
        /*00b4*/ 	.word	0xffffffff


	//   ....[31]....
        /*00b8*/ 	.word	0xffffffff


	//   ....[32]....
        /*00bc*/ 	.word	0xffffffff


	//   ....[33]....
        /*00c0*/ 	.word	0xffffffff


	//   ....[34]....
        /*00c4*/ 	.word	0xffffffff


	//   ....[35]....
        /*00c8*/ 	.word	0xffffffff


	//   ....[36]....
        /*00cc*/ 	.word	0xffffffff


	//   ....[37]....
        /*00d0*/ 	.word	0xffffffff


	//   ....[38]....
        /*00d4*/ 	.word	0xffffffff


	//   ....[39]....
        /*00d8*/ 	.word	0xffffffff


	//   ....[40]....
        /*00dc*/ 	.word	0xffffffff


	//   ....[41]....
        /*00e0*/ 	.word	0xffffffff


	//   ....[42]....
        /*00e4*/ 	.word	0xffffffff


	//   ....[43]....
        /*00e8*/ 	.word	0xffffffff


	//   ....[44]....
        /*00ec*/ 	.word	0xffffffff


	//   ....[45]....
        /*00f0*/ 	.word	0xffffffff


	//   ....[46]....
        /*00f4*/ 	.word	0xffffffff


	//   ....[47]....
        /*00f8*/ 	.word	0xffffffff


	//   ....[48]....
        /*00fc*/ 	.word	0xffffffff


	//   ....[49]....
        /*0100*/ 	.word	0xffffffff


	//   ....[50]....
        /*0104*/ 	.word	0xffffffff


	//   ....[51]....
        /*0108*/ 	.word	0xffffffff


	//   ....[52]....
        /*010c*/ 	.word	0xffffffff


	//   ....[53]....
        /*0110*/ 	.word	0xffffffff


	//   ....[54]....
        /*0114*/ 	.word	0xffffffff


	//   ....[55]....
        /*0118*/ 	.word	0xffffffff


	//   ....[56]....
        /*011c*/ 	.word	0xffffffff


	//   ....[57]....
        /*0120*/ 	.word	0xffffffff


	//   ....[58]....
        /*0124*/ 	.word	0xffffffff


	//   ....[59]....
        /*0128*/ 	.word	0xffffffff


	//   ....[60]....
        /*012c*/ 	.word	0xffffffff


	//   ....[61]....
        /*0130*/ 	.word	0xffffffff


	//   ....[62]....
        /*0134*/ 	.word	0xffffffff


	//   ....[63]....
        /*0138*/ 	.word	0xffffffff


	//   ....[64]....
        /*013c*/ 	.word	0xffffffff


	//   ....[65]....
        /*0140*/ 	.word	0xffffffff


	//   ....[66]....
        /*0144*/ 	.word	0xffffffff


	//   ....[67]....
        /*0148*/ 	.word	0xffffffff


	//   ....[68]....
        /*014c*/ 	.word	0xffffffff


	//   ....[69]....
        /*0150*/ 	.word	0xffffffff


	//   ....[70]....
        /*0154*/ 	.word	0xffffffff


	//   ....[71]....
        /*0158*/ 	.word	0xffffffff


	//   ....[72]....
        /*015c*/ 	.word	0xffffffff


	//   ....[73]....
        /*0160*/ 	.word	0xffffffff


	//   ....[74]....
        /*0164*/ 	.word	0xffffffff


	//   ....[75]....
        /*0168*/ 	.word	0xffffffff


	//   ....[76]....
        /*016c*/ 	.word	0xffffffff


	//   ....[77]....
        /*0170*/ 	.word	0xffffffff


	//   ....[78]....
        /*0174*/ 	.word	0xffffffff


	//   ....[79]....
        /*0178*/ 	.word	0xffffffff


	//   ....[80]....
        /*017c*/ 	.word	0xffffffff


	//   ....[81]....
        /*0180*/ 	.word	0xffffffff


	//   ....[82]....
        /*0184*/ 	.word	0xffffffff


	//   ....[83]....
        /*0188*/ 	.word	0xffffffff


	//   ....[84]....
        /*018c*/ 	.word	0xffffffff


	//   ....[85]....
        /*0190*/ 	.word	0xffffffff


	//   ....[86]....
        /*0194*/ 	.word	0xffffffff


	//   ....[87]....
        /*0198*/ 	.word	0xffffffff


	//   ....[88]....
        /*019c*/ 	.word	0xffffffff


	//   ....[89]....
        /*01a0*/ 	.word	0xffffffff


	//   ....[90]....
        /*01a4*/ 	.word	0xffffffff


	//   ....[91]....
        /*01a8*/ 	.word	0xffffffff


	//   ....[92]....
        /*01ac*/ 	.word	0xffffffff


	//   ....[93]....
        /*01b0*/ 	.word	0xffffffff


	//   ....[94]....
        /*01b4*/ 	.word	0xffffffff


	//   ....[95]....
        /*01b8*/ 	.word	0xffffffff


	//   ....[96]....
        /*01bc*/ 	.word	0xffffffff


	//   ....[97]....
        /*01c0*/ 	.word	0xffffffff


	//   ....[98]....
        /*01c4*/ 	.word	0xffffffff


	//   ....[99]....
        /*01c8*/ 	.word	0xffffffff


	//   ....[100]....
        /*01cc*/ 	.word	0xffffffff


	//   ....[101]....
        /*01d0*/ 	.word	0xffffffff


	//   ....[102]....
        /*01d4*/ 	.word	0xffffffff


	//   ....[103]....
        /*01d8*/ 	.word	0xffffffff


	//   ....[104]....
        /*01dc*/ 	.word	0xffffffff


	//   ....[105]....
        /*01e0*/ 	.word	0xffffffff


	//   ....[106]....
        /*01e4*/ 	.word	0xffffffff


	//   ....[107]....
        /*01e8*/ 	.word	0xffffffff


	//   ....[108]....
        /*01ec*/ 	.word	0xffffffff


	//   ....[109]....
        /*01f0*/ 	.word	0xffffffff


	//   ....[110]....
        /*01f4*/ 	.word	0xffffffff


	//   ....[111]....
        /*01f8*/ 	.word	0xffffffff


	//   ....[112]....
        /*01fc*/ 	.word	0xffffffff


	//----- nvinfo : EIATTR_COOP_GROUP_INSTR_OFFSETS
	.align		4
.L_172:
        /*0200*/ 	.byte	0x04, 0x28
        /*0202*/ 	.short	(.L_174 - .L_173)


	//   ....[0]....
.L_173:
        /*0204*/ 	.word	0x00000090


	//   ....[1]....
        /*0208*/ 	.word	0x000028e0


	//   ....[2]....
        /*020c*/ 	.word	0x00002930


	//   ....[3]....
        /*0210*/ 	.word	0x00003100


	//   ....[4]....
        /*0214*/ 	.word	0x00003120


	//   ....[5]....
        /*0218*/ 	.word	0x00003870


	//   ....[6]....
        /*021c*/ 	.word	0x00003890


	//   ....[7]....
        /*0220*/ 	.word	0x00003fe0


	//   ....[8]....
        /*0224*/ 	.word	0x00003ff0


	//   ....[9]....
        /*0228*/ 	.word	0x00004810


	//   ....[10]....
        /*022c*/ 	.word	0x00004850


	//   ....[11]....
        /*0230*/ 	.word	0x00005600


	//   ....[12]....
        /*0234*/ 	.word	0x00005630


	//   ....[13]....
        /*0238*/ 	.word	0x00005dc0


	//   ....[14]....
        /*023c*/ 	.word	0x00005df0


	//   ....[15]....
        /*0240*/ 	.word	0x00006580


	//   ....[16]....
        /*0244*/ 	.word	0x000065a0


	//   ....[17]....
        /*0248*/ 	.word	0x00006d50


	//   ....[18]....
        /*024c*/ 	.word	0x00006d80


	//   ....[19]....
        /*0250*/ 	.word	0x00006e90


	//   ....[20]....
        /*0254*/ 	.word	0x00006ec0


	//   ....[21]....
        /*0258*/ 	.word	0x00006f90


	//   ....[22]....
        /*025c*/ 	.word	0x00006fc0


	//   ....[23]....
        /*0260*/ 	.word	0x00007090


	//   ....[24]....
        /*0264*/ 	.word	0x000070b0


	//   ....[25]....
        /*0268*/ 	.word	0x00007630


	//   ....[26]....
        /*026c*/ 	.word	0x00007650


	//   ....[27]....
        /*0270*/ 	.word	0x00007720


	//   ....[28]....
        /*0274*/ 	.word	0x00007750


	//   ....[29]....
        /*0278*/ 	.word	0x00007820


	//   ....[30]....
        /*027c*/ 	.word	0x00007850


	//   ....[31]....
        /*0280*/ 	.word	0x00007920


	//   ....[32]....
        /*0284*/ 	.word	0x00007950


	//   ....[33]....
        /*0288*/ 	.word	0x00008670


	//   ....[34]....
        /*028c*/ 	.word	0x000086b0


	//   ....[35]....
        /*0290*/ 	.word	0x000086f0


	//   ....[36]....
        /*0294*/ 	.word	0x00008730


	//   ....[37]....
        /*0298*/ 	.word	0x00008790


	//   ....[38]....
        /*029c*/ 	.word	0x000087d0


	//   ....[39]....
        /*02a0*/ 	.word	0x00008800


	//   ....[40]....
        /*02a4*/ 	.word	0x00008830


	//   ....[41]....
        /*02a8*/ 	.word	0x00008a30


	//   ....[42]....
        /*02ac*/ 	.word	0x00008a70


	//   ....[43]....
        /*02b0*/ 	.word	0x00008a80


	//   ....[44]....
        /*02b4*/ 	.word	0x00008b10


	//   ....[45]....
        /*02b8*/ 	.word	0x00008b20


	//   ....[46]....
        /*02bc*/ 	.word	0x00008c90


	//   ....[47]....
        /*02c0*/ 	.word	0x00008cc0


	//   ....[48]....
        /*02c4*/ 	.word	0x00008ce0


	//   ....[49]....
        /*02c8*/ 	.word	0x0000c7e0


	//   ....[50]....
        /*02cc*/ 	.word	0x0000c990


	//   ....[51]....
        /*02d0*/ 	.word	0x0000ca00


	//   ....[52]....
        /*02d4*/ 	.word	0x0000ca30


	//   ....[53]....
        /*02d8*/ 	.word	0x0000ca50


	//   ....[54]....
        /*02dc*/ 	.word	0x0000ca60


	//   ....[55]....
        /*02e0*/ 	.word	0x0000ca80


	//   ....[56]....
        /*02e4*/ 	.word	0x0000caa0


	//   ....[57]....
        /*02e8*/ 	.word	0x0000dbe0


	//   ....[58]....
        /*02ec*/ 	.word	0x0000dc00


	//   ....[59]....
        /*02f0*/ 	.word	0x0000dc10


	//   ....[60]....
        /*02f4*/ 	.word	0x0000dc20


	//   ....[61]....
        /*02f8*/ 	.word	0x0000dc30


	//   ....[62]....
        /*02fc*/ 	.word	0x0000dc40


	//   ....[63]....
        /*0300*/ 	.word	0x0000dc50


	//   ....[64]....
        /*0304*/ 	.word	0x0000dc70


	//   ....[65]....
        /*0308*/ 	.word	0x0000e8c0


	//   ....[66]....
        /*030c*/ 	.word	0x0000e960


	//   ....[67]....
        /*0310*/ 	.word	0x0000e970


	//   ....[68]....
        /*0314*/ 	.word	0x0000e9a0


	//   ....[69]....
        /*0318*/ 	.word	0x00010650


	//   ....[70]....
        /*031c*/ 	.word	0x00010660


	//   ....[71]....
        /*0320*/ 	.word	0x00010670


	//   ....[72]....
        /*0324*/ 	.word	0x00010680


	//   ....[73]....
        /*0328*/ 	.word	0x00010690


	//   ....[74]....
        /*032c*/ 	.word	0x000106a0


	//   ....[75]....
        /*0330*/ 	.word	0x000106b0


	//   ....[76]....
        /*0334*/ 	.word	0x000106e0


	//   ....[77]....
        /*0338*/ 	.word	0x00010a70


	//   ....[78]....
        /*033c*/ 	.word	0x00010a90


	//   ....[79]....
        /*0340*/ 	.word	0x00010aa0


	//   ....[80]....
        /*0344*/ 	.word	0x00010ac0


	//   ....[81]....
        /*0348*/ 	.word	0x00010ae0


	//   ....[82]....
        /*034c*/ 	.word	0x00010b10


	//   ....[83]....
        /*0350*/ 	.word	0x00010b80


	//   ....[84]....
        /*0354*/ 	.word	0x00010bb0


	//   ....[85]....
        /*0358*/ 	.word	0x00011c30


	//   ....[86]....
        /*035c*/ 	.word	0x00011c50


	//   ....[87]....
        /*0360*/ 	.word	0x00011c80


	//   ....[88]....
        /*0364*/ 	.word	0x00011c90


	//   ....[89]....
        /*0368*/ 	.word	0x00013b40


	//   ....[90]....
        /*036c*/ 	.word	0x00013b70


	//   ....[91]....
        /*0370*/ 	.word	0x00013bc0


	//   ....[92]....
        /*0374*/ 	.word	0x00013bd0


	//   ....[93]....
        /*0378*/ 	.word	0x00014e80


	//   ....[94]....
        /*037c*/ 	.word	0x00014ec0


	//   ....[95]....
        /*0380*/ 	.word	0x00014f00


	//   ....[96]....
        /*0384*/ 	.word	0x00014f40


	//   ....[97]....
        /*0388*/ 	.word	0x000150f0


	//   ....[98]....
        /*038c*/ 	.word	0x00015100


	//   ....[99]....
        /*0390*/ 	.word	0x000151f0


	//   ....[100]....
        /*0394*/ 	.word	0x00015220


	//   ....[101]....
        /*0398*/ 	.word	0x000152f0


	//   ....[102]....
        /*039c*/ 	.word	0x00015320


	//   ....[103]....
        /*03a0*/ 	.word	0x000153f0


	//   ....[104]....
        /*03a4*/ 	.word	0x00015410


	//   ....[105]....
        /*03a8*/ 	.word	0x00015cc0


	//   ....[106]....
        /*03ac*/ 	.word	0x00015cd0


	//   ....[107]....
        /*03b0*/ 	.word	0x00015da0


	//   ....[108]....
        /*03b4*/ 	.word	0x00015dd0


	//   ....[109]....
        /*03b8*/ 	.word	0x00015ea0


	//   ....[110]....
        /*03bc*/ 	.word	0x00015ed0


	//   ....[111]....
        /*03c0*/ 	.word	0x00015fa0


	//   ....[112]....
        /*03c4*/ 	.word	0x00015fc0


	//----- nvinfo : EIATTR_EXIT_INSTR_OFFSETS
	.align		4
.L_174:
        /*03c8*/ 	.byte	0x04, 0x1c
        /*03ca*/ 	.short	(.L_176 - .L_175)


	//   ....[0]....
.L_175:
        /*03cc*/ 	.word	0x00000440


	//   ....[1]....
        /*03d0*/ 	.word	0x00015420


	//   ....[2]....
        /*03d4*/ 	.word	0x00015470


	//   ....[3]....
        /*03d8*/ 	.word	0x000154d0


	//   ....[4]....
        /*03dc*/ 	.word	0x00015fd0


	//   ....[5]....
        /*03e0*/ 	.word	0x00016020


	//   ....[6]....
        /*03e4*/ 	.word	0x00016080


	//----- nvinfo : EIATTR_CTAIDZ_USED
	.align		4
.L_176:
        /*03e8*/ 	.byte	0x01, 0x04
	.zero		2


	//----- nvinfo : EIATTR_MAX_THREADS
	.align		4
        /*03ec*/ 	.byte	0x04, 0x05
        /*03ee*/ 	.short	(.L_178 - .L_177)
.L_177:
        /*03f0*/ 	.word	0x00000100
        /*03f4*/ 	.word	0x00000001
        /*03f8*/ 	.word	0x00000001


	//----- nvinfo : EIATTR_CRS_STACK_SIZE
	.align		4
.L_178:
        /*03fc*/ 	.byte	0x04, 0x1e
        /*03fe*/ 	.short	(.L_180 - .L_179)
.L_179:
        /*0400*/ 	.word	0x00000000
.L_180:


//--------------------- .nv.info._ZN7cutlass13device_kernelIN5flash19enable_sm80_to_sm89INS1_16FlashAttnFwdSm80INS1_25CollectiveMainloopFwdSm80ILi8ELi1ELb1EN4cute5tupleIJNS5_1CILi128EEENS7_ILi96EEES8_EEELi128ENS_6half_tEfNS_4arch4Sm80ELb0ELb1ELb0ELb0ELb1ELb0ELb1ELb0EEENS1_21CollectiveEpilogueFwdINS6_IJS8_S8_S9_EEENS6_IJNS7_ILi1EEESH_SH_EEESB_SD_Li256ELb0ELb1ELb0ELb0EEENS1_19SingleTileSchedulerILb0ELb0ELb1ELi128EEEEEEEEEvNT_6ParamsE --------------------------
	.section	.nv.info._ZN7cutlass13device_kernelIN5flash19enable_sm80_to_sm89INS1_16FlashAttnFwdSm80INS1_25CollectiveMainloopFwdSm80ILi8ELi1ELb1EN4cute5tupleIJNS5_1CILi128EEENS7_ILi96EEES8_EEELi128ENS_6half_tEfNS_4arch4Sm80ELb0ELb1ELb0ELb0ELb1ELb0ELb1ELb0EEENS1_21CollectiveEpilogueFwdINS6_IJS8_S8_S9_EEENS6_IJNS7_ILi1EEESH_SH_EEESB_SD_Li256ELb0ELb1ELb0ELb0EEENS1_19SingleTileSchedulerILb0ELb0ELb1ELi128EEEEEEEEEvNT_6ParamsE,"",@"SHT_CUDA_INFO"
	.sectionflags	@""
	.align	4


	//----- nvinfo : EIATTR_CUDA_API_VERSION
	.align		4
        /*0000*/ 	.byte	0x04, 0x37
        /*0002*/ 	.short	(.L_182 - .L_181)
.L_181:
        /*0004*/ 	.word	0x00000082


	//----- nvinfo : EIATTR_SW2861232_WAR
	.align		4
.L_182:
        /*0008*/ 	.byte	0x01, 0x35
	.zero		2


	//----- nvinfo : EIATTR_PARAM_CBANK
	.align		4
        /*000c*/ 	.byte	0x04, 0x0a
        /*000e*/ 	.short	(.L_184 - .L_183)
	.align		4
.L_183:
        /*0010*/ 	.word	index@(.nv.constant0._ZN7cutlass13device_kernelIN5flash19enable_sm80_to_sm89INS1_16FlashAttnFwdSm80INS1_25CollectiveMainloopFwdSm80ILi8ELi1ELb1EN4cute5tupleIJNS5_1CILi128EEENS7_ILi96EEES8_EEELi128ENS_6half_tEfNS_4arch4Sm80ELb0ELb1ELb0ELb0ELb1ELb0ELb1ELb0EEENS1_21CollectiveEpilogueFwdINS6_IJS8_S8_S9_EEENS6_IJNS7_ILi1EEESH_SH_EEESB_SD_Li256ELb0ELb1ELb0ELb0EEENS1_19SingleTileSchedulerILb0ELb0ELb1ELi128EEEEEEEEEvNT_6ParamsE)
        /*0014*/ 	.short	0x0160
        /*0016*/ 	.short	0x0418


	//----- nvinfo : EIATTR_CBANK_PARAM_SIZE
	.align		4
.L_184:
        /*0018*/ 	.byte	0x03, 0x19
        /*001a*/ 	.short	0x0418


	//----- nvinfo : EIATTR_KPARAM_INFO
	.align		4
        /*001c*/ 	.byte	0x04, 0x17
        /*001e*/ 	.short	(.L_186 - .L_185)
.L_185:
        /*0020*/ 	.word	0x00000000
        /*0024*/ 	.short	0x0000
        /*0026*/ 	.short	0x0000
        /*0028*/ 	.byte	0x00, 0xf0, 0x61, 0x10


	//----- nvinfo : EIATTR_MAXREG_COUNT
	.align		4
.L_186:
        /*002c*/ 	.byte	0x03, 0x1b
        /*002e*/ 	.short	0x00ff


	//----- nvinfo : EIATTR_NUM_BARRIERS
	.align		4
        /*0030*/ 	.byte	0x02, 0x4c
        /*0032*/ 	.byte	0x02
	.zero		1


	//----- nvinfo : EIATTR_MERCURY_ISA_VERSION
	.align		4
        /*0034*/ 	.byte	0x03, 0x5f
        /*0036*/ 	.short	0x0000


	//----- nvinfo : EIATTR_COOP_GROUP_MASK_REGIDS
	.align		4
        /*0038*/ 	.byte	0x04, 0x29
        /*003a*/ 	.short	(.L_188 - .L_187)


	//   ....[0]....
.L_187:
        /*003c*/ 	.word	0xffffffff


	//   ....[1]....
        /*0040*/ 	.word	0xffffffff


	//   ....[2]....
        /*0044*/ 	.word	0xffffffff


	//   ....[3]....
        /*0048*/ 	.word	0xffffffff


	//   ....[4]....
        /*004c*/ 	.word	0xffffffff


	//   ....[5]....
        /*0050*/ 	.word	0xffffffff


	//   ....[6]....
        /*0054*/ 	.word	0xffffffff


	//   ....[7]....
        /*0058*/ 	.word	0xffffffff


	//   ....[8]....
        /*005c*/ 	.word	0xffffffff


	//   ....[9]....
        /*0060*/ 	.word	0xffffffff


	//   ....[10]....
        /*0064*/ 	.word	0xffffffff


	//   ....[11]....
        /*0068*/ 	.word	0xffffffff


	//   ....[12]....
        /*006c*/ 	.word	0xffffffff


	//   ....[13]....
        /*0070*/ 	.word	0xffffffff


	//   ....[14]....
        /*0074*/ 	.word	0xffffffff


	//   ....[15]....
        /*0078*/ 	.word	0xffffffff


	//   ....[16]....
        /*007c*/ 	.word	0xffffffff


	//   ....[17]....
        /*0080*/ 	.word	0xffffffff


	//   ....[18]....
        /*0084*/ 	.word	0xffffffff


	//   ....[19]....
        /*0088*/ 	.word	0xffffffff


	//   ....[20]....
        /*008c*/ 	.word	0xffffffff


	//   ....[21]....
        /*0090*/ 	.word	0xffffffff


	//   ....[22]....
        /*0094*/ 	.word	0xffffffff


	//   ....[23]....
        /*0098*/ 	.word	0xffffffff


	//   ....[24]....
        /*009c*/ 	.word	0xffffffff


	//   ....[25]....
        /*00a0*/ 	.word	0xffffffff


	//   ....[26]....
        /*00a4*/ 	.word	0xffffffff


	//   ....[27]....
        /*00a8*/ 	.word	0xffffffff


	//   ....[28]....
        /*00ac*/ 	.word	0xffffffff


	//   ....[29]....
        /*00b0*/ 	.word	0xffffffff


	//   ....[30]....
        /*00b4*/ 	.word	0xffffffff


	//   ....[31]....
        /*00b8*/ 	.word	0xffffffff


	//   ....[32]....
        /*00bc*/ 	.word	0xffffffff


	//   ....[33]....
        /*00c0*/ 	.word	0xffffffff


	//   ....[34]....
        /*00c4*/ 	.word	0xffffffff


	//   ....[35]....
        /*00c8*/ 	.word	0xffffffff


	//   ....[36]....
        /*00cc*/ 	.word	0xffffffff


	//   ....[37]....
        /*00d0*/ 	.word	0xffffffff


	//   ....[38]....
        /*00d4*/ 	.word	0xffffffff


	//   ....[39]....
        /*00d8*/ 	.word	0xffffffff


	//   ....[40]....
        /*00dc*/ 	.word	0xffffffff


	//   ....[41]....
        /*00e0*/ 	.word	0xffffffff


	//   ....[42]....
        /*00e4*/ 	.word	0xffffffff


	//   ....[43]....
        /*00e8*/ 	.word	0xffffffff


	//   ....[44]....
        /*00ec*/ 	.word	0xffffffff


	//   ....[45]....
        /*00f0*/ 	.word	0xffffffff


	//   ....[46]....
        /*00f4*/ 	.word	0xffffffff


	//   ....[47]....
        /*00f8*/ 	.word	0xffffffff


	//   ....[48]....
        /*00fc*/ 	.word	0xffffffff


	//   ....[49]....
        /*0100*/ 	.word	0xffffffff


	//   ....[50]....
        /*0104*/ 	.word	0xffffffff


	//   ....[51]....
        /*0108*/ 	.word	0xffffffff


	//   ....[52]....
        /*010c*/ 	.word	0xffffffff


	//   ....[53]....
        /*0110*/ 	.word	0xffffffff


	//   ....[54]....
        /*0114*/ 	.word	0xffffffff


	//   ....[55]....
        /*0118*/ 	.word	0xffffffff


	//   ....[56]....
        /*011c*/ 	.word	0xffffffff


	//   ....[57]....
        /*0120*/ 	.word	0xffffffff


	//   ....[58]....
        /*0124*/ 	.word	0xffffffff


	//   ....[59]....
        /*0128*/ 	.word	0xffffffff


	//   ....[60]....
        /*012c*/ 	.word	0xffffffff


	//   ....[61]....
        /*0130*/ 	.word	0xffffffff


	//   ....[62]....
        /*0134*/ 	.word	0xffffffff


	//   ....[63]....
        /*0138*/ 	.word	0xffffffff


	//   ....[64]....
        /*013c*/ 	.word	0xffffffff


	//   ....[65]....
        /*0140*/ 	.word	0xffffffff


	//   ....[66]....
        /*0144*/ 	.word	0xffffffff


	//   ....[67]....
        /*0148*/ 	.word	0xffffffff


	//   ....[68]....
        /*014c*/ 	.word	0xffffffff


	//   ....[69]....
        /*0150*/ 	.word	0xffffffff


	//   ....[70]....
        /*0154*/ 	.word	0xffffffff


	//   ....[71]....
        /*0158*/ 	.word	0xffffffff


	//   ....[72]....
        /*015c*/ 	.word	0xffffffff


	//   ....[73]....
        /*0160*/ 	.word	0xffffffff


	//   ....[74]....
        /*0164*/ 	.word	0xffffffff


	//   ....[75]....
        /*0168*/ 	.word	0xffffffff


	//   ....[76]....
        /*016c*/ 	.word	0xffffffff


	//   ....[77]....
        /*0170*/ 	.word	0xffffffff


	//   ....[78]....
        /*0174*/ 	.word	0xffffffff


	//   ....[79]....
        /*0178*/ 	.word	0xffffffff


	//   ....[80]....
        /*017c*/ 	.word	0xffffffff


	//   ....[81]....
        /*0180*/ 	.word	0xffffffff


	//   ....[82]....
        /*0184*/ 	.word	0xffffffff


	//   ....[83]....
        /*0188*/ 	.word	0xffffffff


	//   ....[84]....
        /*018c*/ 	.word	0xffffffff


	//   ....[85]....
        /*0190*/ 	.word	0xffffffff


	//   ....[86]....
        /*0194*/ 	.word	0xffffffff


	//   ....[87]....
        /*0198*/ 	.word	0xffffffff


	//   ....[88]....
        /*019c*/ 	.word	0xffffffff


	//   ....[89]....
        /*01a0*/ 	.word	0xffffffff


	//   ....[90]....
        /*01a4*/ 	.word	0xffffffff


	//   ....[91]....
        /*01a8*/ 	.word	0xffffffff


	//   ....[92]....
        /*01ac*/ 	.word	0xffffffff


	//   ....[93]....
        /*01b0*/ 	.word	0xffffffff


	//   ....[94]....
        /*01b4*/ 	.word	0xffffffff


	//   ....[95]....
        /*01b8*/ 	.word	0xffffffff


	//   ....[96]....
        /*01bc*/ 	.word	0xffffffff


	//   ....[97]....
        /*01c0*/ 	.word	0xffffffff


	//   ....[98]....
        /*01c4*/ 	.word	0xffffffff


	//   ....[99]....
        /*01c8*/ 	.word	0xffffffff


	//   ....[100]....
        /*01cc*/ 	.word	0xffffffff


	//   ....[101]....
        /*01d0*/ 	.word	0xffffffff


	//   ....[102]....
        /*01d4*/ 	.word	0xffffffff


	//   ....[103]....
        /*01d8*/ 	.word	0xffffffff


	//   ....[104]....
        /*01dc*/ 	.word	0xffffffff


	//   ....[105]....
        /*01e0*/ 	.word	0xffffffff


	//   ....[106]....
        /*01e4*/ 	.word	0xffffffff


	//   ....[107]....
        /*01e8*/ 	.word	0xffffffff


	//----- nvinfo : EIATTR_COOP_GROUP_INSTR_OFFSETS
	.align		4
.L_188:
        /*01ec*/ 	.byte	0x04, 0x28
        /*01ee*/ 	.short	(.L_190 - .L_189)


	//   ....[0]....
.L_189:
        /*01f0*/ 	.word	0x00000fd0


	//   ....[1]....
        /*01f4*/ 	.word	0x00001010


	//   ....[2]....
        /*01f8*/ 	.word	0x00001050


	//   ....[3]....
        /*01fc*/ 	.word	0x00001090


	//   ....[4]....
        /*0200*/ 	.word	0x000010c0


	//   ....[5]....
        /*0204*/ 	.word	0x00001140


	//   ....[6]....
        /*0208*/ 	.word	0x000012d0


	//   ....[7]....
        /*020c*/ 	.word	0x00001300


	//   ....[8]....
        /*0210*/ 	.word	0x00001520


	//   ....[9]....
        /*0214*/ 	.word	0x00001550


	//   ....[10]....
        /*0218*/ 	.word	0x00001570


	//   ....[11]....
        /*021c*/ 	.word	0x00001590


	//   ....[12]....
        /*0220*/ 	.word	0x000015a0


	//   ....[13]....
        /*0224*/ 	.word	0x000015b0


	//   ....[14]....
        /*0228*/ 	.word	0x00001b40


	//   ....[15]....
        /*022c*/ 	.word	0x00001b60


	//   ....[16]....
        /*0230*/ 	.word	0x00001b80


	//   ....[17]....
        /*0234*/ 	.word	0x00001b90


	//   ....[18]....
        /*0238*/ 	.word	0x00001bb0


	//   ....[19]....
        /*023c*/ 	.word	0x00001bc0


	//   ....[20]....
        /*0240*/ 	.word	0x00002860


	//   ....[21]....
        /*0244*/ 	.word	0x00002880


	//   ....[22]....
        /*0248*/ 	.word	0x00002890


	//   ....[23]....
        /*024c*/ 	.word	0x000028a0


	//   ....[24]....
        /*0250*/ 	.word	0x000028b0


	//   ....[25]....
        /*0254*/ 	.word	0x000028c0


	//   ....[26]....
        /*0258*/ 	.word	0x00002c20


	//   ....[27]....
        /*025c*/ 	.word	0x00002e30


	//   ....[28]....
        /*0260*/ 	.word	0x00004330


	//   ....[29]....
        /*0264*/ 	.word	0x00004490


	//   ....[30]....
        /*0268*/ 	.word	0x000044a0


	//   ....[31]....
        /*026c*/ 	.word	0x000044f0


	//   ....[32]....
        /*0270*/ 	.word	0x00005c60


	//   ....[33]....
        /*0274*/ 	.word	0x00005c80


	//   ....[34]....
        /*0278*/ 	.word	0x00005ca0


	//   ....[35]....
        /*027c*/ 	.word	0x00005cb0


	//   ....[36]....
        /*0280*/ 	.word	0x00005cc0


	//   ....[37]....
        /*0284*/ 	.word	0x00005cd0


	//   ....[38]....
        /*0288*/ 	.word	0x00006840


	//   ....[39]....
        /*028c*/ 	.word	0x00006860


	//   ....[40]....
        /*0290*/ 	.word	0x00006880


	//   ....[41]....
        /*0294*/ 	.word	0x00006890


	//   ....[42]....
        /*0298*/ 	.word	0x000068a0


	//   ....[43]....
        /*029c*/ 	.word	0x000068b0


	//   ....[44]....
        /*02a0*/ 	.word	0x00006a90


	//   ....[45]....
        /*02a4*/ 	.word	0x00006d60


	//   ....[46]....
        /*02a8*/ 	.word	0x00007db0


	//   ....[47]....
        /*02ac*/ 	.word	0x00007f20


	//   ....[48]....
        /*02b0*/ 	.word	0x000080d0


	//   ....[49]....
        /*02b4*/ 	.word	0x000081d0


	//   ....[50]....
        /*02b8*/ 	.word	0x00009ea0


	//   ....[51]....
        /*02bc*/ 	.word	0x00009ec0


	//   ....[52]....
        /*02c0*/ 	.word	0x00009ee0


	//   ....[53]....
        /*02c4*/ 	.word	0x00009ef0


	//   ....[54]....
        /*02c8*/ 	.word	0x00009f00


	//   ....[55]....
        /*02cc*/ 	.word	0x00009f10


	//   ....[56]....
        /*02d0*/ 	.word	0x0000aa80


	//   ....[57]....
        /*02d4*/ 	.word	0x0000aaa0


	//   ....[58]....
        /*02d8*/ 	.word	0x0000aac0


	//   ....[59]....
        /*02dc*/ 	.word	0x0000aad0


	//   ....[60]....
        /*02e0*/ 	.word	0x0000aae0


	//   ....[61]....
        /*02e4*/ 	.word	0x0000aaf0


	//   ....[62]....
        /*02e8*/ 	.word	0x0000af60


	//   ....[63]....
        /*02ec*/ 	.word	0x0000af80


	//   ....[64]....
        /*02f0*/ 	.word	0x0000afc0


	//   ....[65]....
        /*02f4*/ 	.word	0x0000afd0


	//   ....[66]....
        /*02f8*/ 	.word	0x0000cad0


	//   ....[67]....
        /*02fc*/ 	.word	0x0000cb10


	//   ....[68]....
        /*0300*/ 	.word	0x0000cb30


	//   ....[69]....
        /*0304*/ 	.word	0x0000cb50


	//   ....[70]....
        /*0308*/ 	.word	0x0000cb70


	//   ....[71]....
        /*030c*/ 	.word	0x0000cbc0


	//   ....[72]....
        /*0310*/ 	.word	0x0000d650


	//   ....[73]....
        /*0314*/ 	.word	0x0000d660


	//   ....[74]....
        /*0318*/ 	.word	0x0000d670


	//   ....[75]....
        /*031c*/ 	.word	0x0000d680


	//   ....[76]....
        /*0320*/ 	.word	0x0000d690


	//   ....[77]....
        /*0324*/ 	.word	0x0000d6a0


	//   ....[78]....
        /*0328*/ 	.word	0x0000d8b0


	//   ....[79]....
        /*032c*/ 	.word	0x0000dca0


	//   ....[80]....
        /*0330*/ 	.word	0x0000ea60


	//   ....[81]....
        /*0334*/ 	.word	0x0000ecc0


	//   ....[82]....
        /*0338*/ 	.word	0x0000ee60


	//   ....[83]....
        /*033c*/ 	.word	0x0000ef80


	//   ....[84]....
        /*0340*/ 	.word	0x00010750


	//   ....[85]....
        /*0344*/ 	.word	0x00010780


	//   ....[86]....
        /*0348*/ 	.word	0x000107c0


	//   ....[87]....
        /*034c*/ 	.word	0x000107d0


	//   ....[88]....
        /*0350*/ 	.word	0x00011950


	//   ....[89]....
        /*0354*/ 	.word	0x00011960


	//   ....[90]....
        /*0358*/ 	.word	0x00011980


	//   ....[91]....
        /*035c*/ 	.word	0x000119a0


	//   ....[92]....
        /*0360*/ 	.word	0x000119c0


	//   ....[93]....
        /*0364*/ 	.word	0x000119e0


	//   ....[94]....
        /*0368*/ 	.word	0x00011b60


	//   ....[95]....
        /*036c*/ 	.word	0x00011b90


	//   ....[96]....
        /*0370*/ 	.word	0x00011c60


	//   ....[97]....
        /*0374*/ 	.word	0x00011c90


	//   ....[98]....
        /*0378*/ 	.word	0x00011d60


	//   ....[99]....
        /*037c*/ 	.word	0x00011d80


	//   ....[100]....
        /*0380*/ 	.word	0x000123b0


	//   ....[101]....
        /*0384*/ 	.word	0x000123e0


	//   ....[102]....
        /*0388*/ 	.word	0x000124b0


	//   ....[103]....
        /*038c*/ 	.word	0x000124e0


	//   ....[104]....
        /*0390*/ 	.word	0x000125b0


	//   ....[105]....
        /*0394*/ 	.word	0x000125e0


	//   ....[106]....
        /*0398*/ 	.word	0x000126b0


	//   ....[107]....
        /*039c*/ 	.word	0x000126d0


	//----- nvinfo : EIATTR_EXIT_INSTR_OFFSETS
	.align		4
.L_190:
        /*03a0*/ 	.byte	0x04, 0x1c
        /*03a2*/ 	.short	(.L_192 - .L_191)


	//   ....[0]....
.L_191:
        /*03a4*/ 	.word	0x00000030


	//   ....[1]....
        /*03a8*/ 	.word	0x00011d90


	//   ....[2]....
        /*03ac*/ 	.word	0x00011de0


	//   ....[3]....
        /*03b0*/ 	.word	0x00011e40


	//   ....[4]....
        /*03b4*/ 	.word	0x000126e0


	//   ....[5]....
        /*03b8*/ 	.word	0x00012730


	//   ....[6]....
        /*03bc*/ 	.word	0x00012790


	//----- nvinfo : EIATTR_CTAIDZ_USED
	.align		4
.L_192:
        /*03c0*/ 	.byte	0x01, 0x04
	.zero		2


	//----- nvinfo : EIATTR_MAX_THREADS
	.align		4
        /*03c4*/ 	.byte	0x04, 0x05
        /*03c6*/ 	.short	(.L_194 - .L_193)
.L_193:
        /*03c8*/ 	.word	0x00000100
        /*03cc*/ 	.word	0x00000001
        /*03d0*/ 	.word	0x00000001


	//----- nvinfo : EIATTR_CRS_STACK_SIZE
	.align		4
.L_194:
        /*03d4*/ 	.byte	0x04, 0x1e
        /*03d6*/ 	.short	(.L_196 - .L_195)
.L_195:
        /*03d8*/ 	.word	0x00000000
.L_196:


//--------------------- .nv.info._ZN7cutlass13device_kernelIN5flash19enable_sm80_to_sm89INS1_16FlashAttnFwdSm80INS1_25CollectiveMainloopFwdSm80ILi8ELi1ELb1EN4cute5tupleIJNS5_1CILi128EEENS7_ILi96EEES8_EEELi128ENS_6half_tEfNS_4arch4Sm80ELb0ELb1ELb0ELb1ELb1ELb0ELb1ELb0EEENS1_21CollectiveEpilogueFwdINS6_IJS8_S8_S9_EEENS6_IJNS7_ILi1EEESH_SH_EEESB_SD_Li256ELb1ELb1ELb0ELb0EEENS1_19SingleTileSchedulerILb1ELb0ELb1ELi128EEEEEEEEEvNT_6ParamsE --------------------------
	.section	.nv.info._ZN7cutlass13device_kernelIN5flash19enable_sm80_to_sm89INS1_16FlashAttnFwdSm80INS1_25CollectiveMainloopFwdSm80ILi8ELi1ELb1EN4cute5tupleIJNS5_1CILi128EEENS7_ILi96EEES8_EEELi128ENS_6half_tEfNS_4arch4Sm80ELb0ELb1ELb0ELb1ELb1ELb0ELb1ELb0EEENS1_21CollectiveEpilogueFwdINS6_IJS8_S8_S9_EEENS6_IJNS7_ILi1EEESH_SH_EEESB_SD_Li256ELb1ELb1ELb0ELb0EEENS1_19SingleTileSchedulerILb1ELb0ELb1ELi128EEEEEEEEEvNT_6ParamsE,"",@"SHT_CUDA_INFO"
	.sectionflags	@""
	.align	4


	//----- nvinfo : EIATTR_CUDA_API_VERSION
	.align		4
        /*0000*/ 	.byte	0x04, 0x37
        /*0002*/ 	.short	(.L_198 - .L_197)
.L_197:
        /*0004*/ 	.word	0x00000082


	//----- nvinfo : EIATTR_SW2861232_WAR
	.align		4
.L_198:
        /*0008*/ 	.byte	0x01, 0x35
	.zero		2


	//----- nvinfo : EIATTR_PARAM_CBANK
	.align		4
        /*000c*/ 	.byte	0x04, 0x0a
        /*000e*/ 	.short	(.L_200 - .L_199)
	.align		4
.L_199:
        /*0010*/ 	.word	index@(.nv.constant0._ZN7cutlass13device_kernelIN5flash19enable_sm80_to_sm89INS1_16FlashAttnFwdSm80INS1_25CollectiveMainloopFwdSm80ILi8ELi1ELb1EN4cute5tupleIJNS5_1CILi128EEENS7_ILi96EEES8_EEELi128ENS_6half_tEfNS_4arch4Sm80ELb0ELb1ELb0ELb1ELb1ELb0ELb1ELb0EEENS1_21CollectiveEpilogueFwdINS6_IJS8_S8_S9_EEENS6_IJNS7_ILi1EEESH_SH_EEESB_SD_Li256ELb1ELb1ELb0ELb0EEENS1_19SingleTileSchedulerILb1ELb0ELb1ELi128EEEEEEEEEvNT_6ParamsE)
        /*0014*/ 	.short	0x0160
        /*0016*/ 	.short	0x0418


	//----- nvinfo : EIATTR_CBANK_PARAM_SIZE
	.align		4
.L_200:
        /*0018*/ 	.byte	0x03, 0x19
        /*001a*/ 	.short	0x0418


	//----- nvinfo : EIATTR_KPARAM_INFO
	.align		4
        /*001c*/ 	.byte	0x04, 0x17
        /*001e*/ 	.short	(.L_202 - .L_201)
.L_201:
        /*0020*/ 	.word	0x00000000
        /*0024*/ 	.short	0x0000
        /*0026*/ 	.short	0x0000
        /*0028*/ 	.byte	0x00, 0xf0, 0x61, 0x10


	//----- nvinfo : EIATTR_MAXREG_COUNT
	.align		4
.L_202:
        /*002c*/ 	.byte	0x03, 0x1b
        /*002e*/ 	.short	0x00ff


	//----- nvinfo : EIATTR_NUM_BARRIERS
	.align		4
        /*0030*/ 	.byte	0x02, 0x4c
        /*0032*/ 	.byte	0x02
	.zero		1


	//----- nvinfo : EIATTR_MERCURY_ISA_VERSION
	.align		4
        /*0034*/ 	.byte	0x03, 0x5f
        /*0036*/ 	.short	0x0000


	//----- nvinfo : EIATTR_COOP_GROUP_MASK_REGIDS
	.align		4
        /*0038*/ 	.byte	0x04, 0x29
        /*003a*/ 	.short	(.L_204 - .L_203)


	//   ....[0]....
.L_203:
        /*003c*/ 	.word	0xffffffff


	//   ....[1]....
        /*0040*/ 	.word	0xffffffff


	//   ....[2]....
        /*0044*/ 	.word	0xffffffff


	//   ....[3]....
        /*0048*/ 	.word	0xffffffff


	//   ....[4]....
        /*004c*/ 	.word	0xffffffff


	//   ....[5]....
        /*0050*/ 	.word	0xffffffff


	//   ....[6]....
        /*0054*/ 	.word	0xffffffff


	//   ....[7]....
        /*0058*/ 	.word	0xffffffff


	//   ....[8]....
        /*005c*/ 	.word	0xffffffff


	//   ....[9]....
        /*0060*/ 	.word	0xffffffff


	//   ....[10]....
        /*0064*/ 	.word	0xffffffff


	//   ....[11]....
        /*0068*/ 	.word	0xffffffff


	//   ....[12]....
        /*006c*/ 	.word	0xffffffff


	//   ....[13]....
        /*0070*/ 	.word	0xffffffff


	//   ....[14]....
        /*0074*/ 	.word	0xffffffff


	//   ....[15]....
        /*0078*/ 	.word	0xffffffff


	//   ....[16]....
        /*007c*/ 	.word	0xffffffff


	//   ....[17]....
        /*0080*/ 	.word	0xffffffff


	//   ....[18]....
        /*0084*/ 	.word	0xffffffff


	//   ....[19]....
        /*0088*/ 	.word	0xffffffff


	//   ....[20]....
        /*008c*/ 	.word	0xffffffff


	//   ....[21]....
        /*0090*/ 	.word	0xffffffff


	//   ....[22]....
        /*0094*/ 	.word	0xffffffff


	//   ....[23]....
        /*0098*/ 	.word	0xffffffff


	//   ....[24]....
        /*009c*/ 	.word	0xffffffff


	//   ....[25]....
        /*00a0*/ 	.word	0xffffffff


	//   ....[26]....
        /*00a4*/ 	.word	0xffffffff


	//   ....[27]....
        /*00a8*/ 	.word	0xffffffff


	//   ....[28]....
        /*00ac*/ 	.word	0xffffffff


	//   ....[29]....
        /*00b0*/ 	.word	0xffffffff


	//   ....[30]....
        /*00b4*/ 	.word	0xffffffff


	//   ....[31]....
        /*00b8*/ 	.word	0xffffffff


	//   ....[32]....
        /*00bc*/ 	.word	0xffffffff


	//   ....[33]....
        /*00c0*/ 	.word	0xffffffff


	//   ....[34]....
        /*00c4*/ 	.word	0xffffffff


	//   ....[35]....
        /*00c8*/ 	.word	0xffffffff


	//   ....[36]....
        /*00cc*/ 	.word	0xffffffff


	//   ....[37]....
        /*00d0*/ 	.word	0xffffffff


	//   ....[38]....
        /*00d4*/ 	.word	0xffffffff


	//   ....[39]....
        /*00d8*/ 	.word	0xffffffff


	//   ....[40]....
        /*00dc*/ 	.word	0xffffffff


	//   ....[41]....
        /*00e0*/ 	.word	0xffffffff


	//   ....[42]....
        /*00e4*/ 	.word	0xffffffff


	//   ....[43]....
        /*00e8*/ 	.word	0xffffffff


	//   ....[44]....
        /*00ec*/ 	.word	0xffffffff


	//   ....[45]....
        /*00f0*/ 	.word	0xffffffff


	//   ....[46]....
        /*00f4*/ 	.word	0xffffffff


	//   ....[47]....
        /*00f8*/ 	.word	0xffffffff


	//   ....[48]....
        /*00fc*/ 	.word	0xffffffff


	//   ....[49]....
        /*0100*/ 	.word	0xffffffff


	//   ....[50]....
        /*0104*/ 	.word	0xffffffff


	//   ....[51]....
        /*0108*/ 	.word	0xffffffff


	//   ....[52]....
        /*010c*/ 	.word	0xffffffff


	//   ....[53]....
        /*0110*/ 	.word	0xffffffff


	//   ....[54]....
        /*0114*/ 	.word	0xffffffff


	//   ....[55]....
        /*0118*/ 	.word	0xffffffff


	//   ....[56]....
        /*011c*/ 	.word	0xffffffff


	//   ....[57]....
        /*0120*/ 	.word	0xffffffff


	//   ....[58]....
        /*0124*/ 	.word	0xffffffff


	//   ....[59]....
        /*0128*/ 	.word	0xffffffff


	//   ....[60]....
        /*012c*/ 	.word	0xffffffff


	//   ....[61]....
        /*0130*/ 	.word	0xffffffff


	//   ....[62]....
        /*0134*/ 	.word	0xffffffff


	//   ....[63]....
        /*0138*/ 	.word	0xffffffff


	//   ....[64]....
        /*013c*/ 	.word	0xffffffff


	//   ....[65]....
        /*0140*/ 	.word	0xffffffff


	//   ....[66]....
        /*0144*/ 	.word	0xffffffff


	//   ....[67]....
        /*0148*/ 	.word	0xffffffff


	//   ....[68]....
        /*014c*/ 	.word	0xffffffff


	//   ....[69]....
        /*0150*/ 	.word	0xffffffff


	//   ....[70]....
        /*0154*/ 	.word	0xffffffff


	//   ....[71]....
        /*0158*/ 	.word	0xffffffff


	//   ....[72]....
        /*015c*/ 	.word	0xffffffff


	//   ....[73]....
        /*0160*/ 	.word	0xffffffff


	//   ....[74]....
        /*0164*/ 	.word	0xffffffff


	//   ....[75]....
        /*0168*/ 	.word	0xffffffff


	//   ....[76]....
        /*016c*/ 	.word	0xffffffff


	//   ....[77]....
        /*0170*/ 	.word	0xffffffff


	//   ....[78]....
        /*0174*/ 	.word	0xffffffff


	//   ....[79]....
        /*0178*/ 	.word	0xffffffff


	//   ....[80]....
        /*017c*/ 	.word	0xffffffff


	//   ....[81]....
        /*0180*/ 	.word	0xffffffff


	//   ....[82]....
        /*0184*/ 	.word	0xffffffff


	//   ....[83]....
        /*0188*/ 	.word	0xffffffff


	//   ....[84]....
        /*018c*/ 	.word	0xffffffff


	//   ....[85]....
        /*0190*/ 	.word	0xffffffff


	//   ....[86]....
        /*0194*/ 	.word	0xffffffff


	//   ....[87]....
        /*0198*/ 	.word	0xffffffff


	//   ....[88]....
        /*019c*/ 	.word	0xffffffff


	//   ....[89]....
        /*01a0*/ 	.word	0xffffffff


	//   ....[90]....
        /*01a4*/ 	.word	0xffffffff


	//   ....[91]....
        /*01a8*/ 	.word	0xffffffff


	//   ....[92]....
        /*01ac*/ 	.word	0xffffffff


	//   ....[93]....
        /*01b0*/ 	.word	0xffffffff


	//   ....[94]....
        /*01b4*/ 	.word	0xffffffff


	//   ....[95]....
        /*01b8*/ 	.word	0xffffffff


	//   ....[96]....
        /*01bc*/ 	.word	0xffffffff


	//   ....[97]....
        /*01c0*/ 	.word	0xffffffff


	//   ....[98]....
        /*01c4*/ 	.word	0xffffffff


	//   ....[99]....
        /*01c8*/ 	.word	0xffffffff


	//   ....[100]....
        /*01cc*/ 	.word	0xffffffff


	//   ....[101]....
        /*01d0*/ 	.word	0xffffffff


	//   ....[102]....
        /*01d4*/ 	.word	0xffffffff


	//   ....[103]....
        /*01d8*/ 	.word	0xffffffff


	//   ....[104]....
        /*01dc*/ 	.word	0xffffffff


	//   ....[105]....
        /*01e0*/ 	.word	0xffffffff


	//   ....[106]....
        /*01e4*/ 	.word	0xffffffff


	//   ....[107]....
        /*01e8*/ 	.word	0xffffffff


	//   ....[108]....
        /*01ec*/ 	.word	0xffffffff


	//----- nvinfo : EIATTR_COOP_GROUP_INSTR_OFFSETS
	.align		4
.L_204:
        /*01f0*/ 	.byte	0x04, 0x28
        /*01f2*/ 	.short	(.L_206 - .L_205)


	//   ....[0]....
.L_205:
        /*01f4*/ 	.word	0x00000080


	//   ....[1]....
        /*01f8*/ 	.word	0x000010c0


	//   ....[2]....
        /*01fc*/ 	.word	0x000010f0


	//   ....[3]....
        /*0200*/ 	.word	0x00001130


	//   ....[4]....
        /*0204*/ 	.word	0x00001170


	//   ....[5]....
        /*0208*/ 	.word	0x000011b0


	//   ....[6]....
        /*020c*/ 	.word	0x00001360


	//   ....[7]....
        /*0210*/ 	.word	0x000013a0


	//   ....[8]....
        /*0214*/ 	.word	0x000013d0


	//   ....[9]....
        /*0218*/ 	.word	0x000014e0


	//   ....[10]....
        /*021c*/ 	.word	0x00001500


	//   ....[11]....
        /*0220*/ 	.word	0x00001670


	//   ....[12]....
        /*0224*/ 	.word	0x00001690


	//   ....[13]....
        /*0228*/ 	.word	0x00001770


	//   ....[14]....
        /*022c*/ 	.word	0x000017e0


	//   ....[15]....
        /*0230*/ 	.word	0x00001810


	//   ....[16]....
        /*0234*/ 	.word	0x00001860


	//   ....[17]....
        /*0238*/ 	.word	0x00001870


	//   ....[18]....
        /*023c*/ 	.word	0x00001880


	//   ....[19]....
        /*0240*/ 	.word	0x00001890


	//   ....[20]....
        /*0244*/ 	.word	0x000018a0


	//   ....[21]....
        /*0248*/ 	.word	0x00002a50


	//   ....[22]....
        /*024c*/ 	.word	0x00002a70


	//   ....[23]....
        /*0250*/ 	.word	0x00002a80


	//   ....[24]....
        /*0254*/ 	.word	0x00002ac0


	//   ....[25]....
        /*0258*/ 	.word	0x00002ae0


	//   ....[26]....
        /*025c*/ 	.word	0x00002b00


	//   ....[27]....
        /*0260*/ 	.word	0x00002db0


	//   ....[28]....
        /*0264*/ 	.word	0x00002fb0


	//   ....[29]....
        /*0268*/ 	.word	0x00004020


	//   ....[30]....
        /*026c*/ 	.word	0x00004280


	//   ....[31]....
        /*0270*/ 	.word	0x00004290


	//   ....[32]....
        /*0274*/ 	.word	0x000042e0


	//   ....[33]....
        /*0278*/ 	.word	0x00005a20


	//   ....[34]....
        /*027c*/ 	.word	0x00005a30


	//   ....[35]....
        /*0280*/ 	.word	0x00005a40


	//   ....[36]....
        /*0284*/ 	.word	0x00005a50


	//   ....[37]....
        /*0288*/ 	.word	0x00005a60


	//   ....[38]....
        /*028c*/ 	.word	0x00005a70


	//   ....[39]....
        /*0290*/ 	.word	0x00006610


	//   ....[40]....
        /*0294*/ 	.word	0x00006620


	//   ....[41]....
        /*0298*/ 	.word	0x00006630


	//   ....[42]....
        /*029c*/ 	.word	0x00006640


	//   ....[43]....
        /*02a0*/ 	.word	0x00006650


	//   ....[44]....
        /*02a4*/ 	.word	0x00006660


	//   ....[45]....
        /*02a8*/ 	.word	0x00006800


	//   ....[46]....
        /*02ac*/ 	.word	0x00006b70


	//   ....[47]....
        /*02b0*/ 	.word	0x00007bd0


	//   ....[48]....
        /*02b4*/ 	.word	0x00007c60


	//   ....[49]....
        /*02b8*/ 	.word	0x00007c90


	//   ....[50]....
        /*02bc*/ 	.word	0x00007d00


	//   ....[51]....
        /*02c0*/ 	.word	0x00009a40


	//   ....[52]....
        /*02c4*/ 	.word	0x00009a50


	//   ....[53]....
        /*02c8*/ 	.word	0x00009a60


	//   ....[54]....
        /*02cc*/ 	.word	0x00009a70


	//   ....[55]....
        /*02d0*/ 	.word	0x00009a80


	//   ....[56]....
        /*02d4*/ 	.word	0x00009a90


	//   ....[57]....
        /*02d8*/ 	.word	0x0000a630


	//   ....[58]....
        /*02dc*/ 	.word	0x0000a640


	//   ....[59]....
        /*02e0*/ 	.word	0x0000a650


	//   ....[60]....
        /*02e4*/ 	.word	0x0000a660


	//   ....[61]....
        /*02e8*/ 	.word	0x0000a670


	//   ....[62]....
        /*02ec*/ 	.word	0x0000a680


	//   ....[63]....
        /*02f0*/ 	.word	0x0000ab20


	//   ....[64]....
        /*02f4*/ 	.word	0x0000ab50


	//   ....[65]....
        /*02f8*/ 	.word	0x0000ab80


	//   ....[66]....
        /*02fc*/ 	.word	0x0000ab90


	//   ....[67]....
        /*0300*/ 	.word	0x0000c600


	//   ....[68]....
        /*0304*/ 	.word	0x0000c620


	//   ....[69]....
        /*0308*/ 	.word	0x0000c640


	//   ....[70]....
        /*030c*/ 	.word	0x0000c650


	//   ....[71]....
        /*0310*/ 	.word	0x0000c670


	//   ....[72]....
        /*0314*/ 	.word	0x0000c6a0


	//   ....[73]....
        /*0318*/ 	.word	0x0000d200


	//   ....[74]....
        /*031c*/ 	.word	0x0000d210


	//   ....[75]....
        /*0320*/ 	.word	0x0000d220


	//   ....[76]....
        /*0324*/ 	.word	0x0000d230


	//   ....[77]....
        /*0328*/ 	.word	0x0000d240


	//   ....[78]....
        /*032c*/ 	.word	0x0000d250


	//   ....[79]....
        /*0330*/ 	.word	0x0000d3d0


	//   ....[80]....
        /*0334*/ 	.word	0x0000d8d0


	//   ....[81]....
        /*0338*/ 	.word	0x0000e780


	//   ....[82]....
        /*033c*/ 	.word	0x0000e810


	//   ....[83]....
        /*0340*/ 	.word	0x0000e830


	//   ....[84]....
        /*0344*/ 	.word	0x0000e8a0


	//   ....[85]....
        /*0348*/ 	.word	0x00010120


	//   ....[86]....
        /*034c*/ 	.word	0x00010150


	//   ....[87]....
        /*0350*/ 	.word	0x00010190


	//   ....[88]....
        /*0354*/ 	.word	0x000101a0


	//   ....[89]....
        /*0358*/ 	.word	0x000112d0


	//   ....[90]....
        /*035c*/ 	.word	0x00011310


	//   ....[91]....
        /*0360*/ 	.word	0x00011350


	//   ....[92]....
        /*0364*/ 	.word	0x00011390


	//   ....[93]....
        /*0368*/ 	.word	0x00011550


	//   ....[94]....
        /*036c*/ 	.word	0x00011560


	//   ....[95]....
        /*0370*/ 	.word	0x00011650


	//   ....[96]....
        /*0374*/ 	.word	0x00011680


	//   ....[97]....
        /*0378*/ 	.word	0x00011750


	//   ....[98]....
        /*037c*/ 	.word	0x00011780


	//   ....[99]....
        /*0380*/ 	.word	0x00011850


	//   ....[100]....
        /*0384*/ 	.word	0x00011870


	//   ....[101]....
        /*0388*/ 	.word	0x00011fc0


	//   ....[102]....
        /*038c*/ 	.word	0x00011fe0


	//   ....[103]....
        /*0390*/ 	.word	0x000120b0


	//   ....[104]....
        /*0394*/ 	.word	0x000120e0


	//   ....[105]....
        /*0398*/ 	.word	0x000121b0


	//   ....[106]....
        /*039c*/ 	.word	0x000121e0


	//   ....[107]....
        /*03a0*/ 	.word	0x000122b0


	//   ....[108]....
        /*03a4*/ 	.word	0x000122d0


	//----- nvinfo : EIATTR_EXIT_INSTR_OFFSETS
	.align		4
.L_206:
        /*03a8*/ 	.byte	0x04, 0x1c
        /*03aa*/ 	.short	(.L_208 - .L_207)


	//   ....[0]....
.L_207:
        /*03ac*/ 	.word	0x00000330


	//   ....[1]....
        /*03b0*/ 	.word	0x00011880


	//   ....[2]....
        /*03b4*/ 	.word	0x000118d0


	//   ....[3]....
        /*03b8*/ 	.word	0x00011930


	//   ....[4]....
        /*03bc*/ 	.word	0x000122e0


	//   ....[5]....
        /*03c0*/ 	.word	0x00012330


	//   ....[6]....
        /*03c4*/ 	.word	0x00012390


	//----- nvinfo : EIATTR_CTAIDZ_USED
	.align		4
.L_208:
        /*03c8*/ 	.byte	0x01, 0x04
	.zero		2


	//----- nvinfo : EIATTR_MAX_THREADS
	.align		4
        /*03cc*/ 	.byte	0x04, 0x05
        /*03ce*/ 	.short	(.L_210 - .L_209)
.L_209:
        /*03d0*/ 	.word	0x00000100
        /*03d4*/ 	.word	0x00000001
        /*03d8*/ 	.word	0x00000001


	//----- nvinfo : EIATTR_CRS_STACK_SIZE
	.align		4
.L_210:
        /*03dc*/ 	.byte	0x04, 0x1e
        /*03de*/ 	.short	(.L_212 - .L_211)
.L_211:
        /*03e0*/ 	.word	0x00000000
.L_212:


//--------------------- .nv.info._ZN7cutlass13device_kernelIN5flash19enable_sm80_to_sm89INS1_16FlashAttnFwdSm80INS1_25CollectiveMainloopFwdSm80ILi8ELi1ELb1EN4cute5tupleIJNS5_1CILi128EEENS7_ILi96EEES8_EEELi128ENS_6half_tEfNS_4arch4Sm80ELb0ELb1ELb0ELb1ELb1ELb1ELb1ELb0EEENS1_21CollectiveEpilogueFwdINS6_IJS8_S8_S9_EEENS6_IJNS7_ILi1EEESH_SH_EEESB_SD_Li256ELb1ELb1ELb0ELb0EEENS1_19SingleTileSchedulerILb1ELb0ELb1ELi128EEEEEEEEEvNT_6ParamsE --------------------------
	.section	.nv.info._ZN7cutlass13device_kernelIN5flash19enable_sm80_to_sm89INS1_16FlashAttnFwdSm80INS1_25CollectiveMainloopFwdSm80ILi8ELi1ELb1EN4cute5tupleIJNS5_1CILi128EEENS7_ILi96EEES8_EEELi128ENS_6half_tEfNS_4arch4Sm80ELb0ELb1ELb0ELb1ELb1ELb1ELb1ELb0EEENS1_21CollectiveEpilogueFwdINS6_IJS8_S8_S9_EEENS6_IJNS7_ILi1EEESH_SH_EEESB_SD_Li256ELb1ELb1ELb0ELb0EEENS1_19SingleTileSchedulerILb1ELb0ELb1ELi128EEEEEEEEEvNT_6ParamsE,"",@"SHT_CUDA_INFO"
	.sectionflags	@""
	.align	4


	//----- nvinfo : EIATTR_CUDA_API_VERSION
	.align		4
        /*0000*/ 	.byte	0x04, 0x37
        /*0002*/ 	.short	(.L_214 - .L_213)
.L_213:
        /*0004*/ 	.word	0x00000082


	//----- nvinfo : EIATTR_SW2861232_WAR
	.align		4
.L_214:
        /*0008*/ 	.byte	0x01, 0x35
	.zero		2


	//----- nvinfo : EIATTR_PARAM_CBANK
	.align		4
        /*000c*/ 	.byte	0x04, 0x0a
        /*000e*/ 	.short	(.L_216 - .L_215)
	.align		4
.L_215:
        /*0010*/ 	.word	index@(.nv.constant0._ZN7cutlass13device_kernelIN5flash19enable_sm80_to_sm89INS1_16FlashAttnFwdSm80INS1_25CollectiveMainloopFwdSm80ILi8ELi1ELb1EN4cute5tupleIJNS5_1CILi128EEENS7_ILi96EEES8_EEELi128ENS_6half_tEfNS_4arch4Sm80ELb0ELb1ELb0ELb1ELb1ELb1ELb1ELb0EEENS1_21CollectiveEpilogueFwdINS6_IJS8_S8_S9_EEENS6_IJNS7_ILi1EEESH_SH_EEESB_SD_Li256ELb1ELb1ELb0ELb0EEENS1_19SingleTileSchedulerILb1ELb0ELb1ELi128EEEEEEEEEvNT_6ParamsE)
        /*0014*/ 	.short	0x0160
        /*0016*/ 	.short	0x0418


	//----- nvinfo : EIATTR_CBANK_PARAM_SIZE
	.align		4
.L_216:
        /*0018*/ 	.byte	0x03, 0x19
        /*001a*/ 	.short	0x0418


	//----- nvinfo : EIATTR_KPARAM_INFO
	.align		4
        /*001c*/ 	.byte	0x04, 0x17
        /*001e*/ 	.short	(.L_218 - .L_217)
.L_217:
        /*0020*/ 	.word	0x00000000
        /*0024*/ 	.short	0x0000
        /*0026*/ 	.short	0x0000
        /*0028*/ 	.byte	0x00, 0xf0, 0x61, 0x10


	//----- nvinfo : EIATTR_MAXREG_COUNT
	.align		4
.L_218:
        /*002c*/ 	.byte	0x03, 0x1b
        /*002e*/ 	.short	0x00ff


	//----- nvinfo : EIATTR_NUM_BARRIERS
	.align		4
        /*0030*/ 	.byte	0x02, 0x4c
        /*0032*/ 	.byte	0x02
	.zero		1


	//----- nvinfo : EIATTR_MERCURY_ISA_VERSION
	.align		4
        /*0034*/ 	.byte	0x03, 0x5f
        /*0036*/ 	.short	0x0000


	//----- nvinfo : EIATTR_COOP_GROUP_MASK_REGIDS
	.align		4
        /*0038*/ 	.byte	0x04, 0x29
        /*003a*/ 	.short	(.L_220 - .L_219)


	//   ....[0]....
.L_219:
        /*003c*/ 	.word	0xffffffff


	//   ....[1]....
        /*0040*/ 	.word	0xffffffff


	//   ....[2]....
        /*0044*/ 	.word	0xffffffff


	//   ....[3]....
        /*0048*/ 	.word	0xffffffff


	//   ....[4]....
        /*004c*/ 	.word	0xffffffff


	//   ....[5]....
        /*0050*/ 	.word	0xffffffff


	//   ....[6]....
        /*0054*/ 	.word	0xffffffff


	//   ....[7]....
        /*0058*/ 	.word	0xffffffff


	//   ....[8]....
        /*005c*/ 	.word	0xffffffff


	//   ....[9]....
        /*0060*/ 	.word	0xffffffff


	//   ....[10]....
        /*0064*/ 	.word	0xffffffff


	//   ....[11]....
        /*0068*/ 	.word	0xffffffff


	//   ....[12]....
        /*006c*/ 	.word	0xffffffff


	//   ....[13]....
        /*0070*/ 	.word	0xffffffff


	//   ....[14]....
        /*0074*/ 	.word	0xffffffff


	//   ....[15]....
        /*0078*/ 	.word	0xffffffff


	//   ....[16]....
        /*007c*/ 	.word	0xffffffff


	//   ....[17]....
        /*0080*/ 	.word	0xffffffff


	//   ....[18]....
        /*0084*/ 	.word	0xffffffff


	//   ....[19]....
        /*0088*/ 	.word	0xffffffff


	//   ....[20]....
        /*008c*/ 	.word	0xffffffff


	//   ....[21]....
        /*0090*/ 	.word	0xffffffff


	//   ....[22]....
        /*0094*/ 	.word	0xffffffff


	//   ....[23]....
        /*0098*/ 	.word	0xffffffff


	//   ....[24]....
        /*009c*/ 	.word	0xffffffff


	//   ....[25]....
        /*00a0*/ 	.word	0xffffffff


	//   ....[26]....
        /*00a4*/ 	.word	0xffffffff


	//   ....[27]....
        /*00a8*/ 	.word	0xffffffff


	//   ....[28]....
        /*00ac*/ 	.word	0xffffffff


	//   ....[29]....
        /*00b0*/ 	.word	0xffffffff


	//   ....[30]....
        /*00b4*/ 	.word	0xffffffff


	//   ....[31]....
        /*00b8*/ 	.word	0xffffffff


	//   ....[32]....
        /*00bc*/ 	.word	0xffffffff


	//   ....[33]....
        /*00c0*/ 	.word	0xffffffff


	//   ....[34]....
        /*00c4*/ 	.word	0xffffffff


	//   ....[35]....
        /*00c8*/ 	.word	0xffffffff


	//   ....[36]....
        /*00cc*/ 	.word	0xffffffff


	//   ....[37]....
        /*00d0*/ 	.word	0xffffffff


	//   ....[38]....
        /*00d4*/ 	.word	0xffffffff


	//   ....[39]....
        /*00d8*/ 	.word	0xffffffff


	//   ....[40]....
        /*00dc*/ 	.word	0xffffffff


	//   ....[41]....
        /*00e0*/ 	.word	0xffffffff


	//   ....[42]....
        /*00e4*/ 	.word	0xffffffff


	//   ....[43]....
        /*00e8*/ 	.word	0xffffffff


	//   ....[44]....
        /*00ec*/ 	.word	0xffffffff


	//   ....[45]....
        /*00f0*/ 	.word	0xffffffff


	//   ....[46]....
        /*00f4*/ 	.word	0xffffffff


	//   ....[47]....
        /*00f8*/ 	.word	0xffffffff


	//   ....[48]....
        /*00fc*/ 	.word	0xffffffff


	//   ....[49]....
        /*0100*/ 	.word	0xffffffff


	//   ....[50]....
        /*0104*/ 	.word	0xffffffff


	//   ....[51]....
        /*0108*/ 	.word	0xffffffff


	//   ....[52]....
        /*010c*/ 	.word	0xffffffff


	//   ....[53]....
        /*0110*/ 	.word	0xffffffff


	//   ....[54]....
        /*0114*/ 	.word	0xffffffff


	//   ....[55]....
        /*0118*/ 	.word	0xffffffff


	//   ....[56]....
        /*011c*/ 	.word	0xffffffff


	//   ....[57]....
        /*0120*/ 	.word	0xffffffff


	//   ....[58]....
        /*0124*/ 	.word	0xffffffff


	//   ....[59]....
        /*0128*/ 	.word	0xffffffff


	//   ....[60]....
        /*012c*/ 	.word	0xffffffff


	//   ....[61]....
        /*0130*/ 	.word	0xffffffff


	//   ....[62]....
        /*0134*/ 	.word	0xffffffff


	//   ....[63]....
        /*0138*/ 	.word	0xffffffff


	//   ....[64]....
        /*013c*/ 	.word	0xffffffff


	//   ....[65]....
        /*0140*/ 	.word	0xffffffff


	//   ....[66]....
        /*0144*/ 	.word	0xffffffff


	//   ....[67]....
        /*0148*/ 	.word	0xffffffff


	//   ....[68]....
        /*014c*/ 	.word	0xffffffff


	//   ....[69]....
        /*0150*/ 	.word	0xffffffff


	//   ....[70]....
        /*0154*/ 	.word	0xffffffff


	//   ....[71]....
        /*0158*/ 	.word	0xffffffff


	//   ....[72]....
        /*015c*/ 	.word	0xffffffff


	//   ....[73]....
        /*0160*/ 	.word	0xffffffff


	//   ....[74]....
        /*0164*/ 	.word	0xffffffff


	//   ....[75]....
        /*0168*/ 	.word	0xffffffff


	//   ....[76]....
        /*016c*/ 	.word	0xffffffff


	//   ....[77]....
        /*0170*/ 	.word	0xffffffff


	//   ....[78]....
        /*0174*/ 	.word	0xffffffff


	//   ....[79]....
        /*0178*/ 	.word	0xffffffff


	//   ....[80]....
        /*017c*/ 	.word	0xffffffff


	//   ....[81]....
        /*0180*/ 	.word	0xffffffff


	//   ....[82]....
        /*0184*/ 	.word	0xffffffff


	//   ....[83]....
        /*0188*/ 	.word	0xffffffff


	//   ....[84]....
        /*018c*/ 	.word	0xffffffff


	//   ....[85]....
        /*0190*/ 	.word	0xffffffff


	//   ....[86]....
        /*0194*/ 	.word	0xffffffff


	//   ....[87]....
        /*0198*/ 	.word	0xffffffff


	//   ....[88]....
        /*019c*/ 	.word	0xffffffff


	//   ....[89]....
        /*01a0*/ 	.word	0xffffffff


	//   ....[90]....
        /*01a4*/ 	.word	0xffffffff


	//   ....[91]....
        /*01a8*/ 	.word	0xffffffff


	//   ....[92]....
        /*01ac*/ 	.word	0xffffffff


	//   ....[93]....
        /*01b0*/ 	.word	0xffffffff


	//   ....[94]....
        /*01b4*/ 	.word	0xffffffff


	//   ....[95]....
        /*01b8*/ 	.word	0xffffffff


	//   ....[96]....
        /*01bc*/ 	.word	0xffffffff


	//   ....[97]....
        /*01c0*/ 	.word	0xffffffff


	//   ....[98]....
        /*01c4*/ 	.word	0xffffffff


	//   ....[99]....
        /*01c8*/ 	.word	0xffffffff


	//   ....[100]....
        /*01cc*/ 	.word	0xffffffff


	//   ....[101]....
        /*01d0*/ 	.word	0xffffffff


	//   ....[102]....
        /*01d4*/ 	.word	0xffffffff


	//   ....[103]....
        /*01d8*/ 	.word	0xffffffff


	//   ....[104]....
        /*01dc*/ 	.word	0xffffffff


	//   ....[105]....
        /*01e0*/ 	.word	0xffffffff


	//   ....[106]....
        /*01e4*/ 	.word	0xffffffff


	//   ....[107]....
        /*01e8*/ 	.word	0xffffffff


	//   ....[108]....
        /*01ec*/ 	.word	0xffffffff


	//   ....[109]....
        /*01f0*/ 	.word	0xffffffff


	//   ....[110]....
        /*01f4*/ 	.word	0xffffffff


	//   ....[111]....
        /*01f8*/ 	.word	0xffffffff


	//   ....[112]....
        /*01fc*/ 	.word	0xffffffff


	//   ....[113]....
        /*0200*/ 	.word	0xffffffff


	//   ....[114]....
        /*0204*/ 	.word	0xffffffff


	//   ....[115]....
        /*0208*/ 	.word	0xffffffff


	//   ....[116]....
        /*020c*/ 	.word	0xffffffff


	//   ....[117]....
        /*0210*/ 	.word	0xffffffff


	//   ....[118]....
        /*0214*/ 	.word	0xffffffff


	//   ....[119]....
        /*0218*/ 	.word	0xffffffff


	//   ....[120]....
        /*021c*/ 	.word	0xffffffff


	//   ....[121]....
        /*0220*/ 	.word	0xffffffff


	//   ....[122]....
        /*0224*/ 	.word	0xffffffff


	//   ....[123]....
        /*0228*/ 	.word	0xffffffff


	//   ....[124]....
        /*022c*/ 	.word	0xffffffff


	//   ....[125]....
        /*0230*/ 	.word	0xffffffff


	//   ....[126]....
        /*0234*/ 	.word	0xffffffff


	//   ....[127]....
        /*0238*/ 	.word	0xffffffff


	//   ....[128]....
        /*023c*/ 	.word	0xffffffff


	//   ....[129]....
        /*0240*/ 	.word	0xffffffff


	//   ....[130]....
        /*0244*/ 	.word	0xffffffff


	//   ....[131]....
        /*0248*/ 	.word	0xffffffff


	//   ....[132]....
        /*024c*/ 	.word	0xffffffff


	//   ....[133]....
        /*0250*/ 	.word	0xffffffff


	//   ....[134]....
        /*0254*/ 	.word	0xffffffff


	//   ....[135]....
        /*0258*/ 	.word	0xffffffff


	//   ....[136]....
        /*025c*/ 	.word	0xffffffff


	//   ....[137]....
        /*0260*/ 	.word	0xffffffff


	//   ....[138]....
        /*0264*/ 	.word	0xffffffff


	//   ....[139]....
        /*0268*/ 	.word	0xffffffff


	//   ....[140]....
        /*026c*/ 	.word	0xffffffff


	//   ....[141]....
        /*0270*/ 	.word	0xffffffff


	//   ....[142]....
        /*0274*/ 	.word	0xffffffff


	//   ....[143]....
        /*0278*/ 	.word	0xffffffff


	//   ....[144]....
        /*027c*/ 	.word	0xffffffff


	//   ....[145]....
        /*0280*/ 	.word	0xffffffff


	//   ....[146]....
        /*0284*/ 	.word	0xffffffff


	//   ....[147]....
        /*0288*/ 	.word	0xffffffff


	//   ....[148]....
        /*028c*/ 	.word	0xffffffff


	//   ....[149]....
        /*0290*/ 	.word	0xffffffff


	//   ....[150]....
        /*0294*/ 	.word	0xffffffff


	//   ....[151]....
        /*0298*/ 	.word	0xffffffff


	//   ....[152]....
        /*029c*/ 	.word	0xffffffff


	//   ....[153]....
        /*02a0*/ 	.word	0xffffffff


	//   ....[154]....
        /*02a4*/ 	.word	0xffffffff


	//   ....[155]....
        /*02a8*/ 	.word	0xffffffff


	//   ....[156]....
        /*02ac*/ 	.word	0xffffffff


	//   ....[157]....
        /*02b0*/ 	.word	0xffffffff


	//   ....[158]....
        /*02b4*/ 	.word	0xffffffff


	//   ....[159]....
        /*02b8*/ 	.word	0xffffffff


	//   ....[160]....
        /*02bc*/ 	.word	0xffffffff


	//   ....[161]....
        /*02c0*/ 	.word	0xffffffff


	//   ....[162]....
        /*02c4*/ 	.word	0xffffffff


	//   ....[163]....
        /*02c8*/ 	.word	0xffffffff


	//   ....[164]....
        /*02cc*/ 	.word	0xffffffff


	//----- nvinfo : EIATTR_COOP_GROUP_INSTR_OFFSETS
	.align		4
.L_220:
        /*02d0*/ 	.byte	0x04, 0x28
        /*02d2*/ 	.short	(.L_222 - .L_221)


	//   ....[0]....
.L_221:
        /*02d4*/ 	.word	0x00000060


	//   ....[1]....
        /*02d8*/ 	.word	0x000022e0


	//   ....[2]....
        /*02dc*/ 	.word	0x00002330


	//   ....[3]....
        /*02e0*/ 	.word	0x00002b00


	//   ....[4]....
        /*02e4*/ 	.word	0x00002b20


	//   ....[5]....
        /*02e8*/ 	.word	0x00003270


	//   ....[6]....
        /*02ec*/ 	.word	0x00003280


	//   ....[7]....
        /*02f0*/ 	.word	0x00003a70


	//   ....[8]....
        /*02f4*/ 	.word	0x00003aa0


	//   ....[9]....
        /*02f8*/ 	.word	0x000046c0


	//   ....[10]....
        /*02fc*/ 	.word	0x000046f0


	//   ....[11]....
        /*0300*/ 	.word	0x00004e70


	//   ....[12]....
        /*0304*/ 	.word	0x00004e90


	//   ....[13]....
        /*0308*/ 	.word	0x00005630


	//   ....[14]....
        /*030c*/ 	.word	0x00005660


	//   ....[15]....
        /*0310*/ 	.word	0x00005770


	//   ....[16]....
        /*0314*/ 	.word	0x000057a0


	//   ....[17]....
        /*0318*/ 	.word	0x00005870


	//   ....[18]....
        /*031c*/ 	.word	0x00005890


	//   ....[19]....
        /*0320*/ 	.word	0x00005c50


	//   ....[20]....
        /*0324*/ 	.word	0x00005d60


	//   ....[21]....
        /*0328*/ 	.word	0x00005e50


	//   ....[22]....
        /*032c*/ 	.word	0x00005e80


	//   ....[23]....
        /*0330*/ 	.word	0x00005f50


	//   ....[24]....
        /*0334*/ 	.word	0x00005f80


	//   ....[25]....
        /*0338*/ 	.word	0x00006e10


	//   ....[26]....
        /*033c*/ 	.word	0x00006e50


	//   ....[27]....
        /*0340*/ 	.word	0x00006e90


	//   ....[28]....
        /*0344*/ 	.word	0x00006ed0


	//   ....[29]....
        /*0348*/ 	.word	0x00007170


	//   ....[30]....
        /*034c*/ 	.word	0x00007180


	//   ....[31]....
        /*0350*/ 	.word	0x000071a0


	//   ....[32]....
        /*0354*/ 	.word	0x000071c0


	//   ....[33]....
        /*0358*/ 	.word	0x00007350


	//   ....[34]....
        /*035c*/ 	.word	0x00007380


	//   ....[35]....
        /*0360*/ 	.word	0x000073a0


	//   ....[36]....
        /*0364*/ 	.word	0x000074a0


	//   ....[37]....
        /*0368*/ 	.word	0x00007570


	//   ....[38]....
        /*036c*/ 	.word	0x00007580


	//   ....[39]....
        /*0370*/ 	.word	0x00007950


	//   ....[40]....
        /*0374*/ 	.word	0x00007980


	//   ....[41]....
        /*0378*/ 	.word	0x000079a0


	//   ....[42]....
        /*037c*/ 	.word	0x000079b0


	//   ....[43]....
        /*0380*/ 	.word	0x00007b30


	//   ....[44]....
        /*0384*/ 	.word	0x00007bc0


	//   ....[45]....
        /*0388*/ 	.word	0x00007c00


	//   ....[46]....
        /*038c*/ 	.word	0x00007c30


	//   ....[47]....
        /*0390*/ 	.word	0x00007db0


	//   ....[48]....
        /*0394*/ 	.word	0x00007e40


	//   ....[49]....
        /*0398*/ 	.word	0x00007e80


	//   ....[50]....
        /*039c*/ 	.word	0x00007ec0


	//   ....[51]....
        /*03a0*/ 	.word	0x00008020


	//   ....[52]....
        /*03a4*/ 	.word	0x00008060


	//   ....[53]....
        /*03a8*/ 	.word	0x000080a0


	//   ....[54]....
        /*03ac*/ 	.word	0x000080e0


	//   ....[55]....
        /*03b0*/ 	.word	0x00009cb0


	//   ....[56]....
        /*03b4*/ 	.word	0x00009cf0


	//   ....[57]....
        /*03b8*/ 	.word	0x00009d10


	//   ....[58]....
        /*03bc*/ 	.word	0x00009d60


	//   ....[59]....
        /*03c0*/ 	.word	0x00009e90


	//   ....[60]....
        /*03c4*/ 	.word	0x00009ea0


	//   ....[61]....
        /*03c8*/ 	.word	0x00009eb0


	//   ....[62]....
        /*03cc*/ 	.word	0x00009ec0


	//   ....[63]....
        /*03d0*/ 	.word	0x0000a010


	//   ....[64]....
        /*03d4*/ 	.word	0x0000a050


	//   ....[65]....
        /*03d8*/ 	.word	0x0000a090


	//   ....[66]....
        /*03dc*/ 	.word	0x0000a0b0


	//   ....[67]....
        /*03e0*/ 	.word	0x0000a1e0


	//   ....[68]....
        /*03e4*/ 	.word	0x0000a200


	//   ....[69]....
        /*03e8*/ 	.word	0x0000a220


	//   ....[70]....
        /*03ec*/ 	.word	0x0000a240


	//   ....[71]....
        /*03f0*/ 	.word	0x0000c180


	//   ....[72]....
        /*03f4*/ 	.word	0x0000c1c0


	//   ....[73]....
        /*03f8*/ 	.word	0x0000c200


	//   ....[74]....
        /*03fc*/ 	.word	0x0000c250


	//   ....[75]....
        /*0400*/ 	.word	0x0000c290


	//   ....[76]....
        /*0404*/ 	.word	0x0000c2c0


	//   ....[77]....
        /*0408*/ 	.word	0x0000d220


	//   ....[78]....
        /*040c*/ 	.word	0x0000d250


	//   ....[79]....
        /*0410*/ 	.word	0x0000d290


	//   ....[80]....
        /*0414*/ 	.word	0x0000d2b0


	//   ....[81]....
        /*0418*/ 	.word	0x0000d2c0


	//   ....[82]....
        /*041c*/ 	.word	0x0000d2d0


	//   ....[83]....
        /*0420*/ 	.word	0x0000d570


	//   ....[84]....
        /*0424*/ 	.word	0x0000de60


	//   ....[85]....
        /*0428*/ 	.word	0x0000e8a0


	//   ....[86]....
        /*042c*/ 	.word	0x0000e9b0


	//   ....[87]....
        /*0430*/ 	.word	0x0000e9f0


	//   ....[88]....
        /*0434*/ 	.word	0x0000ea70


	//   ....[89]....
        /*0438*/ 	.word	0x000101c0


	//   ....[90]....
        /*043c*/ 	.word	0x000101e0


	//   ....[91]....
        /*0440*/ 	.word	0x000101f0


	//   ....[92]....
        /*0444*/ 	.word	0x00010200


	//   ....[93]....
        /*0448*/ 	.word	0x00010210


	//   ....[94]....
        /*044c*/ 	.word	0x00010220


	//   ....[95]....
        /*0450*/ 	.word	0x00010e00


	//   ....[96]....
        /*0454*/ 	.word	0x00010e20


	//   ....[97]....
        /*0458*/ 	.word	0x00010e30


	//   ....[98]....
        /*045c*/ 	.word	0x00010e40


	//   ....[99]....
        /*0460*/ 	.word	0x00010e50


	//   ....[100]....
        /*0464*/ 	.word	0x00010e60


	//   ....[101]....
        /*0468*/ 	.word	0x00011020


	//   ....[102]....
        /*046c*/ 	.word	0x000112f0


	//   ....[103]....
        /*0470*/ 	.word	0x000121f0


	//   ....[104]....
        /*0474*/ 	.word	0x000122b0


	//   ....[105]....
        /*0478*/ 	.word	0x00012560


	//   ....[106]....
        /*047c*/ 	.word	0x00012660


	//   ....[107]....
        /*0480*/ 	.word	0x00014380


	//   ....[108]....
        /*0484*/ 	.word	0x000143a0


	//   ....[109]....
        /*0488*/ 	.word	0x000143b0


	//   ....[110]....
        /*048c*/ 	.word	0x000143c0


	//   ....[111]....
        /*0490*/ 	.word	0x000143d0


	//   ....[112]....
        /*0494*/ 	.word	0x000143e0


	//   ....[113]....
        /*0498*/ 	.word	0x00014fc0


	//   ....[114]....
        /*049c*/ 	.word	0x00014fe0


	//   ....[115]....
        /*04a0*/ 	.word	0x00014ff0


	//   ....[116]....
        /*04a4*/ 	.word	0x00015000


	//   ....[117]....
        /*04a8*/ 	.word	0x00015010


	//   ....[118]....
        /*04ac*/ 	.word	0x00015020


	//   ....[119]....
        /*04b0*/ 	.word	0x000154b0


	//   ....[120]....
        /*04b4*/ 	.word	0x000154e0


	//   ....[121]....
        /*04b8*/ 	.word	0x00015510


	//   ....[122]....
        /*04bc*/ 	.word	0x00015520


	//   ....[123]....
        /*04c0*/ 	.word	0x00016fb0


	//   ....[124]....
        /*04c4*/ 	.word	0x00016fd0


	//   ....[125]....
        /*04c8*/ 	.word	0x00016ff0


	//   ....[126]....
        /*04cc*/ 	.word	0x00017000


	//   ....[127]....
        /*04d0*/ 	.word	0x00017020


	//   ....[128]....
        /*04d4*/ 	.word	0x00017050


	//   ....[129]....
        /*04d8*/ 	.word	0x00017bd0


	//   ....[130]....
        /*04dc*/ 	.word	0x00017bf0


	//   ....[131]....
        /*04e0*/ 	.word	0x00017c00


	//   ....[132]....
        /*04e4*/ 	.word	0x00017c10


	//   ....[133]....
        /*04e8*/ 	.word	0x00017c20


	//   ....[134]....
        /*04ec*/ 	.word	0x00017c30


	//   ....[135]....
        /*04f0*/ 	.word	0x00017e20


	//   ....[136]....
        /*04f4*/ 	.word	0x000187d0


	//   ....[137]....
        /*04f8*/ 	.word	0x00018fc0


	//   ....[138]....
        /*04fc*/ 	.word	0x00019220


	//   ....[139]....
        /*0500*/ 	.word	0x00019300


	//   ....[140]....
        /*0504*/ 	.word	0x000193f0


	//   ....[141]....
        /*0508*/ 	.word	0x0001abd0


	//   ....[142]....
        /*050c*/ 	.word	0x0001ac00


	//   ....[143]....
        /*0510*/ 	.word	0x0001ac50


	//   ....[144]....
        /*0514*/ 	.word	0x0001ac60


	//   ....[145]....
        /*0518*/ 	.word	0x0001be10


	//   ....[146]....
        /*051c*/ 	.word	0x0001be50


	//   ....[147]....
        /*0520*/ 	.word	0x0001be80


	//   ....[148]....
        /*0524*/ 	.word	0x0001beb0


	//   ....[149]....
        /*0528*/ 	.word	0x0001c010


	//   ....[150]....
        /*052c*/ 	.word	0x0001c020


	//   ....[151]....
        /*0530*/ 	.word	0x0001c110


	//   ....[152]....
        /*0534*/ 	.word	0x0001c140


	//   ....[153]....
        /*0538*/ 	.word	0x0001c210


	//   ....[154]....
        /*053c*/ 	.word	0x0001c240


	//   ....[155]....
        /*0540*/ 	.word	0x0001c310


	//   ....[156]....
        /*0544*/ 	.word	0x0001c330


	//   ....[157]....
        /*0548*/ 	.word	0x0001ca80


	//   ....[158]....
        /*054c*/ 	.word	0x0001ca90


	//   ....[159]....
        /*0550*/ 	.word	0x0001cb60


	//   ....[160]....
        /*0554*/ 	.word	0x0001cb90


	//   ....[161]....
        /*0558*/ 	.word	0x0001cc60


	//   ....[162]....
        /*055c*/ 	.word	0x0001cc90


	//   ....[163]....
        /*0560*/ 	.word	0x0001cd60


	//   ....[164]....
        /*0564*/ 	.word	0x0001cd80


	//----- nvinfo : EIATTR_EXIT_INSTR_OFFSETS
	.align		4
.L_222:
        /*0568*/ 	.byte	0x04, 0x1c
        /*056a*/ 	.short	(.L_224 - .L_223)


	//   ....[0]....
.L_223:
        /*056c*/ 	.word	0x00000330


	//   ....[1]....
        /*0570*/ 	.word	0x0001c340


	//   ....[2]....
        /*0574*/ 	.word	0x0001c390


	//   ....[3]....
        /*0578*/ 	.word	0x0001c3f0


	//   ....[4]....
        /*057c*/ 	.word	0x0001cd90


	//   ....[5]....
        /*0580*/ 	.word	0x0001cde0


	//   ....[6]....
        /*0584*/ 	.word	0x0001ce40


	//----- nvinfo : EIATTR_CTAIDZ_USED
	.align		4
.L_224:
        /*0588*/ 	.byte	0x01, 0x04
	.zero		2


	//----- nvinfo : EIATTR_MAX_THREADS
	.align		4
        /*058c*/ 	.byte	0x04, 0x05
        /*058e*/ 	.short	(.L_226 - .L_225)
.L_225:
        /*0590*/ 	.word	0x00000100
        /*0594*/ 	.word	0x00000001
        /*0598*/ 	.word	0x00000001


	//----- nvinfo : EIATTR_CRS_STACK_SIZE
	.align		4
.L_226:
        /*059c*/ 	.byte	0x04, 0x1e
        /*059e*/ 	.short	(.L_228 - .L_227)
.L_227:
        /*05a0*/ 	.word	0x00000000
.L_228:


//--------------------- .nv.info._ZN7cutlass13device_kernelIN5flash19enable_sm80_to_sm89INS1_16FlashAttnFwdSm80INS1_25CollectiveMainloopFwdSm80ILi8ELi1ELb1EN4cute5tupleIJNS5_1CILi128EEES8_S8_EEELi128ENS_6half_tEfNS_4arch4Sm80ELb1ELb0ELb0ELb0ELb1ELb0ELb1ELb0EEENS1_21CollectiveEpilogueFwdIS9_NS6_IJNS7_ILi1EEESF_SF_EEESA_SC_Li256ELb0ELb1ELb0ELb0EEENS1_30DynamicPersistentTileSchedulerILi256ELi256ELb0ELb1ELb0EEEEEEEEEvNT_6ParamsE --------------------------
	.section	.nv.info._ZN7cutlass13device_kernelIN5flash19enable_sm80_to_sm89INS1_16FlashAttnFwdSm80INS1_25CollectiveMainloopFwdSm80ILi8ELi1ELb1EN4cute5tupleIJNS5_1CILi128EEES8_S8_EEELi128ENS_6half_tEfNS_4arch4Sm80ELb1ELb0ELb0ELb0ELb1ELb0ELb1ELb0EEENS1_21CollectiveEpilogueFwdIS9_NS6_IJNS7_ILi1EEESF_SF_EEESA_SC_Li256ELb0ELb1ELb0ELb0EEENS1_30DynamicPersistentTileSchedulerILi256ELi256ELb0ELb1ELb0EEEEEEEEEvNT_6ParamsE,"",@"SHT_CUDA_INFO"
	.sectionflags	@""
	.align	4


	//----- nvinfo : EIATTR_CUDA_API_VERSION
	.align		4
        /*0000*/ 	.byte	0x04, 0x37
        /*0002*/ 	.short	(.L_230 - .L_229)
.L_229:
        /*0004*/ 	.word	0x00000082


	//----- nvinfo : EIATTR_SW2861232_WAR
	.align		4
.L_230:
        /*0008*/ 	.byte	0x01, 0x35
	.zero		2


	//----- nvinfo : EIATTR_PARAM_CBANK
	.align		4
        /*000c*/ 	.byte	0x04, 0x0a
        /*000e*/ 	.short	(.L_232 - .L_231)
	.align		4
.L_231:
        /*0010*/ 	.word	index@(.nv.constant0._ZN7cutlass13device_kernelIN5flash19enable_sm80_to_sm89INS1_16FlashAttnFwdSm80INS1_25CollectiveMainloopFwdSm80ILi8ELi1ELb1EN4cute5tupleIJNS5_1CILi128EEES8_S8_EEELi128ENS_6half_tEfNS_4arch4Sm80ELb1ELb0ELb0ELb0ELb1ELb0ELb1ELb0EEENS1_21CollectiveEpilogueFwdIS9_NS6_IJNS7_ILi1EEESF_SF_EEESA_SC_Li256ELb0ELb1ELb0ELb0EEENS1_30DynamicPersistentTileSchedulerILi256ELi256ELb0ELb1ELb0EEEEEEEEEvNT_6ParamsE)
        /*0014*/ 	.short	0x0160
        /*0016*/ 	.short	0x0428


	//----- nvinfo : EIATTR_CBANK_PARAM_SIZE
	.align		4
.L_232:
        /*0018*/ 	.byte	0x03, 0x19
        /*001a*/ 	.short	0x0428


	//----- nvinfo : EIATTR_KPARAM_INFO
	.align		4
        /*001c*/ 	.byte	0x04, 0x17
        /*001e*/ 	.short	(.L_234 - .L_233)
.L_233:
        /*0020*/ 	.word	0x00000000
        /*0024*/ 	.short	0x0000
        /*0026*/ 	.short	0x0000
        /*0028*/ 	.byte	0x00, 0xf0, 0xa1, 0x10


	//----- nvinfo : EIATTR_MAXREG_COUNT
	.align		4
.L_234:
        /*002c*/ 	.byte	0x03, 0x1b
        /*002e*/ 	.short	0x00ff


	//----- nvinfo : EIATTR_NUM_BARRIERS
	.align		4
        /*0030*/ 	.byte	0x02, 0x4c
        /*0032*/ 	.byte	0x06
	.zero		1


	//----- nvinfo : EIATTR_ANNOTATIONS
	.align		4
        /*0034*/ 	.byte	0x04, 0x55
        /*0036*/ 	.short	(.L_236 - .L_235)


	//   ....[0]....
.L_235:
        /*0038*/ 	.word	0x00000001
        /*003c*/ 	.byte	0x70, 0x00, 0x00, 0x00, 0x01, 0x00, 0x00, 0x00, 0xf0, 0x04, 0x00, 0x00, 0x01, 0x00, 0x00, 0x00
        /* <DEDUP_REMOVED lines=44> */
        /*030c*/ 	.byte	0xf0, 0x27, 0x01, 0x00, 0x01, 0x00, 0x00, 0x00, 0x40, 0x28, 0x01, 0x00


	//----- nvinfo : EIATTR_MERCURY_ISA_VERSION
	.align		4
.L_236:
        /*0318*/ 	.byte	0x03, 0x5f
        /*031a*/ 	.short	0x0000


	//----- nvinfo : EIATTR_INT_WARP_WIDE_INSTR_OFFSETS
	.align		4
        /*031c*/ 	.byte	0x04, 0x31
        /*031e*/ 	.short	(.L_238 - .L_237)


	//   ....[0]....
.L_237:
        /*0320*/ 	.word	0x0000e110


	//   ....[1]....
        /*0324*/ 	.word	0x0000e190


	//----- nvinfo : EIATTR_COOP_GROUP_MASK_REGIDS
	.align		4
.L_238:
        /*0328*/ 	.byte	0x04, 0x29
        /*032a*/ 	.short	(.L_240 - .L_239)


	//   ....[0]....
.L_239:
        /*032c*/ 	.word	0xffffffff


	//   ....[1]....
        /*0330*/ 	.word	0xffffffff


	//   ....[2]....
        /*0334*/ 	.word	0xffffffff


	//   ....[3]....
        /*0338*/ 	.word	0xffffffff


	//   ....[4]....
        /*033c*/ 	.word	0xffffffff


	//   ....[5]....
        /*0340*/ 	.word	0xffffffff


	//   ....[6]....
        /*0344*/ 	.word	0xffffffff


	//   ....[7]....
        /*0348*/ 	.word	0xffffffff


	//   ....[8]....
        /*034c*/ 	.word	0xffffffff


	//   ....[9]....
        /*0350*/ 	.word	0xffffffff


	//   ....[10]....
        /*0354*/ 	.word	0xffffffff


	//   ....[11]....
        /*0358*/ 	.word	0xffffffff


	//   ....[12]....
        /*035c*/ 	.word	0xffffffff


	//   ....[13]....
        /*0360*/ 	.word	0xffffffff


	//   ....[14]....
        /*0364*/ 	.word	0xffffffff


	//   ....[15]....
        /*0368*/ 	.word	0xffffffff


	//   ....[16]....
        /*036c*/ 	.word	0xffffffff


	//   ....[17]....
        /*0370*/ 	.word	0xffffffff


	//   ....[18]....
        /*0374*/ 	.word	0xffffffff


	//   ....[19]....
        /*0378*/ 	.word	0xffffffff


	//   ....[20]....
        /*037c*/ 	.word	0xffffffff


	//   ....[21]....
        /*0380*/ 	.word	0xffffffff


	//   ....[22]....
        /*0384*/ 	.word	0xffffffff


	//   ....[23]....
        /*0388*/ 	.word	0xffffffff


	//   ....[24]....
        /*038c*/ 	.word	0xffffffff


	//   ....[25]....
        /*0390*/ 	.word	0xffffffff


	//   ....[26]....
        /*0394*/ 	.word	0xffffffff


	//   ....[27]....
        /*0398*/ 	.word	0xffffffff


	//   ....[28]....
        /*039c*/ 	.word	0xffffffff


	//   ....[29]....
        /*03a0*/ 	.word	0xffffffff


	//   ....[30]....
        /*03a4*/ 	.word	0xffffffff


	//   ....[31]....
        /*03a8*/ 	.word	0xffffffff


	//   ....[32]....
        /*03ac*/ 	.word	0xffffffff


	//   ....[33]....
        /*03b0*/ 	.word	0xffffffff


	//   ....[34]....
        /*03b4*/ 	.word	0xffffffff


	//   ....[35]....
        /*03b8*/ 	.word	0xffffffff


	//   ....[36]....
        /*03bc*/ 	.word	0xffffffff


	//   ....[37]....
        /*03c0*/ 	.word	0xffffffff


	//   ....[38]....
        /*03c4*/ 	.word	0xffffffff


	//   ....[39]....
        /*03c8*/ 	.word	0xffffffff


	//   ....[40]....
        /*03cc*/ 	.word	0xffffffff


	//   ....[41]....
        /*03d0*/ 	.word	0xffffffff


	//   ....[42]....
        /*03d4*/ 	.word	0xffffffff


	//   ....[43]....
        /*03d8*/ 	.word	0xffffffff


	//   ....[44]....
        /*03dc*/ 	.word	0xffffffff


	//   ....[45]....
        /*03e0*/ 	.word	0xffffffff


	//   ....[46]....
        /*03e4*/ 	.word	0xffffffff


	//   ....[47]....
        /*03e8*/ 	.word	0xffffffff


	//   ....[48]....
        /*03ec*/ 	.word	0xffffffff


	//   ....[49]....
        /*03f0*/ 	.word	0xffffffff


	//   ....[50]....
        /*03f4*/ 	.word	0xffffffff


	//   ....[51]....
        /*03f8*/ 	.word	0xffffffff


	//   ....[52]....
        /*03fc*/ 	.word	0xffffffff


	//   ....[53]....
        /*0400*/ 	.word	0xffffffff


	//   ....[54]....
        /*0404*/ 	.word	0xffffffff


	//   ....[55]....
        /*0408*/ 	.word	0xffffffff


	//   ....[56]....
        /*040c*/ 	.word	0xffffffff


	//   ....[57]....
        /*0410*/ 	.word	0xffffffff


	//   ....[58]....
        /*0414*/ 	.word	0xffffffff


	//   ....[59]....
        /*0418*/ 	.word	0xffffffff


	//   ....[60]....
        /*041c*/ 	.word	0xffffffff


	//   ....[61]....
        /*0420*/ 	.word	0xffffffff


	//   ....[62]....
        /*0424*/ 	.word	0xffffffff


	//   ....[63]....
        /*0428*/ 	.word	0xffffffff


	//   ....[64]....
        /*042c*/ 	.word	0xffffffff


	//   ....[65]....
        /*0430*/ 	.word	0xffffffff


	//   ....[66]....
        /*0434*/ 	.word	0xffffffff


	//   ....[67]....
        /*0438*/ 	.word	0xffffffff


	//   ....[68]....
        /*043c*/ 	.word	0xffffffff


	//   ....[69]....
        /*0440*/ 	.word	0xffffffff


	//   ....[70]....
        /*0444*/ 	.word	0xffffffff


	//   ....[71]....
        /*0448*/ 	.word	0xffffffff


	//   ....[72]....
        /*044c*/ 	.word	0xffffffff


	//   ....[73]....
        /*0450*/ 	.word	0xffffffff


	//   ....[74]....
        /*0454*/ 	.word	0xffffffff


	//   ....[75]....
        /*0458*/ 	.word	0xffffffff


	//   ....[76]....
        /*045c*/ 	.word	0xffffffff


	//   ....[77]....
        /*0460*/ 	.word	0xffffffff


	//   ....[78]....
        /*0464*/ 	.word	0xffffffff


	//   ....[79]....
        /*0468*/ 	.word	0xffffffff


	//   ....[80]....
        /*046c*/ 	.word	0xffffffff


	//   ....[81]....
        /*0470*/ 	.word	0xffffffff


	//   ....[82]....
        /*0474*/ 	.word	0xffffffff


	//   ....[83]....
        /*0478*/ 	.word	0xffffffff


	//   ....[84]....
        /*047c*/ 	.word	0xffffffff


	//   ....[85]....
        /*0480*/ 	.word	0xffffffff


	//   ....[86]....
        /*0484*/ 	.word	0xffffffff


	//   ....[87]....
        /*0488*/ 	.word	0xffffffff


	//   ....[88]....
        /*048c*/ 	.word	0xffffffff


	//   ....[89]....
        /*0490*/ 	.word	0xffffffff


	//   ....[90]....
        /*0494*/ 	.word	0xffffffff


	//   ....[91]....
        /*0498*/ 	.word	0xffffffff


	//   ....[92]....
        /*049c*/ 	.word	0xffffffff


	//   ....[93]....
        /*04a0*/ 	.word	0xffffffff


	//   ....[94]....
        /*04a4*/ 	.word	0xffffffff


	//   ....[95]....
        /*04a8*/ 	.word	0xffffffff


	//   ....[96]....
        /*04ac*/ 	.word	0xffffffff


	//   ....[97]....
        /*04b0*/ 	.word	0xffffffff


	//   ....[98]....
        /*04b4*/ 	.word	0xffffffff


	//   ....[99]....
        /*04b8*/ 	.word	0xffffffff


	//   ....[100]....
        /*04bc*/ 	.word	0xffffffff


	//   ....[101]....
        /*04c0*/ 	.word	0xffffffff


	//   ....[102]....
        /*04c4*/ 	.word	0xffffffff


	//   ....[103]....
        /*04c8*/ 	.word	0xffffffff


	//   ....[104]....
        /*04cc*/ 	.word	0xffffffff


	//   ....[105]....
        /*04d0*/ 	.word	0xffffffff


	//   ....[106]....
        /*04d4*/ 	.word	0xffffffff


	//   ....[107]....
        /*04d8*/ 	.word	0xffffffff


	//   ....[108]....
        /*04dc*/ 	.word	0xffffffff


	//   ....[109]....
        /*04e0*/ 	.word	0xffffffff


	//   ....[110]....
        /*04e4*/ 	.word	0xffffffff


	//   ....[111]....
        /*04e8*/ 	.word	0xffffffff


	//   ....[112]....
        /*04ec*/ 	.word	0xffffffff


	//   ....[113]....
        /*04f0*/ 	.word	0xffffffff


	//   ....[114]....
        /*04f4*/ 	.word	0xffffffff


	//   ....[115]....
        /*04f8*/ 	.word	0xffffffff


	//   ....[116]....
        /*04fc*/ 	.word	0xffffffff


	//   ....[117]....
        /*0500*/ 	.word	0xffffffff


	//   ....[118]....
        /*0504*/ 	.word	0xffffffff


	//   ....[119]....
        /*0508*/ 	.word	0xffffffff


	//   ....[120]....
        /*050c*/ 	.word	0xffffffff


	//   ....[121]....
        /*0510*/ 	.word	0xffffffff


	//   ....[122]....
        /*0514*/ 	.word	0xffffffff


	//   ....[123]....
        /*0518*/ 	.word	0xffffffff


	//   ....[124]....
        /*051c*/ 	.word	0xffffffff


	//   ....[125]....
        /*0520*/ 	.word	0xffffffff


	//   ....[126]....
        /*0524*/ 	.word	0xffffffff


	//   ....[127]....
        /*0528*/ 	.word	0xffffffff


	//   ....[128]....
        /*052c*/ 	.word	0xffffffff


	//   ....[129]....
        /*0530*/ 	.word	0xffffffff


	//   ....[130]....
        /*0534*/ 	.word	0xffffffff


	//   ....[131]....
        /*0538*/ 	.word	0xffffffff


	//   ....[132]....
        /*053c*/ 	.word	0xffffffff


	//   ....[133]....
        /*0540*/ 	.word	0xffffffff


	//   ....[134]....
        /*0544*/ 	.word	0xffffffff


	//   ....[135]....
        /*0548*/ 	.word	0xffffffff


	//   ....[136]....
        /*054c*/ 	.word	0xffffffff


	//   ....[137]....
        /*0550*/ 	.word	0xffffffff


	//   ....[138]....
        /*0554*/ 	.word	0xffffffff


	//   ....[139]....
        /*0558*/ 	.word	0xffffffff


	//   ....[140]....
        /*055c*/ 	.word	0xffffffff


	//   ....[141]....
        /*0560*/ 	.word	0xffffffff


	//   ....[142]....
        /*0564*/ 	.word	0xffffffff


	//   ....[143]....
        /*0568*/ 	.word	0xffffffff


	//   ....[144]....
        /*056c*/ 	.word	0xffffffff


	//   ....[145]....
        /*0570*/ 	.word	0xffffffff


	//   ....[146]....
        /*0574*/ 	.word	0xffffffff


	//   ....[147]....
        /*0578*/ 	.word	0xffffffff


	//   ....[148]....
        /*057c*/ 	.word	0xffffffff


	//   ....[149]....
        /*0580*/ 	.word	0xffffffff


	//   ....[150]....
        /*0584*/ 	.word	0xffffffff


	//   ....[151]....
        /*0588*/ 	.word	0xffffffff


	//   ....[152]....
        /*058c*/ 	.word	0xffffffff


	//   ....[153]....
        /*0590*/ 	.word	0xffffffff


	//   ....[154]....
        /*0594*/ 	.word	0xffffffff


	//   ....[155]....
        /*0598*/ 	.word	0xffffffff


	//   ....[156]....
        /*059c*/ 	.word	0xffffffff


	//   ....[157]....
        /*05a0*/ 	.word	0xffffffff


	//   ....[158]....
        /*05a4*/ 	.word	0xffffffff


	//   ....[159]....
        /*05a8*/ 	.word	0xffffffff


	//   ....[160]....
        /*05ac*/ 	.word	0xffffffff


	//   ....[161]....
        /*05b0*/ 	.word	0xffffffff


	//   ....[162]....
        /*05b4*/ 	.word	0xffffffff


	//   ....[163]....
        /*05b8*/ 	.word	0xffffffff


	//   ....[164]....
        /*05bc*/ 	.word	0xffffffff


	//   ....[165]....
        /*05c0*/ 	.word	0xffffffff


	//   ....[166]....
        /*05c4*/ 	.word	0xffffffff


	//   ....[167]....
        /*05c8*/ 	.word	0xffffffff


	//   ....[168]....
        /*05cc*/ 	.word	0xffffffff


	//----- nvinfo : EIATTR_COOP_GROUP_INSTR_OFFSETS
	.align		4
.L_240:
        /*05d0*/ 	.byte	0x04, 0x28
        /*05d2*/ 	.short	(.L_242 - .L_241)


	//   ....[0]....
.L_241:
        /*05d4*/ 	.word	0x00000050


	//   ....[1]....
        /*05d8*/ 	.word	0x00001500


	//   ....[2]....
        /*05dc*/ 	.word	0x00001530


	//   ....[3]....
        /*05e0*/ 	.word	0x00001550


	//   ....[4]....
        /*05e4*/ 	.word	0x00001560


	//   ....[5]....
        /*05e8*/ 	.word	0x00001570


	//   ....[6]....
        /*05ec*/ 	.word	0x00001580


	//   ....[7]....
        /*05f0*/ 	.word	0x000015b0


	//   ....[8]....
        /*05f4*/ 	.word	0x000015d0


	//   ....[9]....
        /*05f8*/ 	.word	0x00001820


	//   ....[10]....
        /*05fc*/ 	.word	0x00001840


	//   ....[11]....
        /*0600*/ 	.word	0x00001850


	//   ....[12]....
        /*0604*/ 	.word	0x00001880


	//   ....[13]....
        /*0608*/ 	.word	0x00001890


	//   ....[14]....
        /*060c*/ 	.word	0x000018e0


	//   ....[15]....
        /*0610*/ 	.word	0x00001940


	//   ....[16]....
        /*0614*/ 	.word	0x00001990


	//   ....[17]....
        /*0618*/ 	.word	0x00001f30


	//   ....[18]....
        /*061c*/ 	.word	0x00001f40


	//   ....[19]....
        /*0620*/ 	.word	0x00001f60


	//   ....[20]....
        /*0624*/ 	.word	0x00001f70


	//   ....[21]....
        /*0628*/ 	.word	0x00001fa0


	//   ....[22]....
        /*062c*/ 	.word	0x00001fb0


	//   ....[23]....
        /*0630*/ 	.word	0x00002000


	//   ....[24]....
        /*0634*/ 	.word	0x00002030


	//   ....[25]....
        /*0638*/ 	.word	0x00002f10


	//   ....[26]....
        /*063c*/ 	.word	0x00002f30


	//   ....[27]....
        /*0640*/ 	.word	0x00002f60


	//   ....[28]....
        /*0644*/ 	.word	0x00002f70


	//   ....[29]....
        /*0648*/ 	.word	0x00002f80


	//   ....[30]....
        /*064c*/ 	.word	0x00002f90


	//   ....[31]....
        /*0650*/ 	.word	0x00002fa0


	//   ....[32]....
        /*0654*/ 	.word	0x000030e0


	//   ....[33]....
        /*0658*/ 	.word	0x000032f0


	//   ....[34]....
        /*065c*/ 	.word	0x00003730


	//   ....[35]....
        /*0660*/ 	.word	0x00003f30


	//   ....[36]....
        /*0664*/ 	.word	0x00003f50


	//   ....[37]....
        /*0668*/ 	.word	0x00003f70


	//   ....[38]....
        /*066c*/ 	.word	0x00003f90


	//   ....[39]....
        /*0670*/ 	.word	0x00005e70


	//   ....[40]....
        /*0674*/ 	.word	0x00005e90


	//   ....[41]....
        /*0678*/ 	.word	0x00005ec0


	//   ....[42]....
        /*067c*/ 	.word	0x00005ed0


	//   ....[43]....
        /*0680*/ 	.word	0x00005ee0


	//   ....[44]....
        /*0684*/ 	.word	0x00005ef0


	//   ....[45]....
        /*0688*/ 	.word	0x00006020


	//   ....[46]....
        /*068c*/ 	.word	0x00006030


	//   ....[47]....
        /*0690*/ 	.word	0x00006f50


	//   ....[48]....
        /*0694*/ 	.word	0x00006f70


	//   ....[49]....
        /*0698*/ 	.word	0x00006fa0


	//   ....[50]....
        /*069c*/ 	.word	0x00006fb0


	//   ....[51]....
        /*06a0*/ 	.word	0x00006fc0


	//   ....[52]....
        /*06a4*/ 	.word	0x00006fd0


	//   ....[53]....
        /*06a8*/ 	.word	0x00007100


	//   ....[54]....
        /*06ac*/ 	.word	0x00007110


	//   ....[55]....
        /*06b0*/ 	.word	0x00007320


	//   ....[56]....
        /*06b4*/ 	.word	0x00007760


	//   ....[57]....
        /*06b8*/ 	.word	0x00007f60


	//   ....[58]....
        /*06bc*/ 	.word	0x00007f80


	//   ....[59]....
        /*06c0*/ 	.word	0x00007fa0


	//   ....[60]....
        /*06c4*/ 	.word	0x00007fc0


	//   ....[61]....
        /*06c8*/ 	.word	0x0000a390


	//   ....[62]....
        /*06cc*/ 	.word	0x0000a3b0


	//   ....[63]....
        /*06d0*/ 	.word	0x0000a410


	//   ....[64]....
        /*06d4*/ 	.word	0x0000a450


	//   ....[65]....
        /*06d8*/ 	.word	0x0000a470


	//   ....[66]....
        /*06dc*/ 	.word	0x0000a490


	//   ....[67]....
        /*06e0*/ 	.word	0x0000a4b0


	//   ....[68]....
        /*06e4*/ 	.word	0x0000a4c0


	//   ....[69]....
        /*06e8*/ 	.word	0x0000b410


	//   ....[70]....
        /*06ec*/ 	.word	0x0000b430


	//   ....[71]....
        /*06f0*/ 	.word	0x0000b460


	//   ....[72]....
        /*06f4*/ 	.word	0x0000b480


	//   ....[73]....
        /*06f8*/ 	.word	0x0000b490


	//   ....[74]....
        /*06fc*/ 	.word	0x0000b4a0


	//   ....[75]....
        /*0700*/ 	.word	0x0000b4b0


	//   ....[76]....
        /*0704*/ 	.word	0x0000b4c0


	//   ....[77]....
        /*0708*/ 	.word	0x0000bae0


	//   ....[78]....
        /*070c*/ 	.word	0x0000baf0


	//   ....[79]....
        /*0710*/ 	.word	0x0000bb20


	//   ....[80]....
        /*0714*/ 	.word	0x0000bb30


	//   ....[81]....
        /*0718*/ 	.word	0x0000dac0


	//   ....[82]....
        /*071c*/ 	.word	0x0000db10


	//   ....[83]....
        /*0720*/ 	.word	0x0000db30


	//   ....[84]....
        /*0724*/ 	.word	0x0000db50


	//   ....[85]....
        /*0728*/ 	.word	0x0000e770


	//   ....[86]....
        /*072c*/ 	.word	0x0000eae0


	//   ....[87]....
        /*0730*/ 	.word	0x0000eb10


	//   ....[88]....
        /*0734*/ 	.word	0x0000eb20


	//   ....[89]....
        /*0738*/ 	.word	0x0000eb30


	//   ....[90]....
        /*073c*/ 	.word	0x0000ed60


	//   ....[91]....
        /*0740*/ 	.word	0x0000ed70


	//   ....[92]....
        /*0744*/ 	.word	0x0000ee50


	//   ....[93]....
        /*0748*/ 	.word	0x0000ee80


	//   ....[94]....
        /*074c*/ 	.word	0x0000ef40


	//   ....[95]....
        /*0750*/ 	.word	0x0000ef70


	//   ....[96]....
        /*0754*/ 	.word	0x0000f030


	//   ....[97]....
        /*0758*/ 	.word	0x0000f050


	//   ....[98]....
        /*075c*/ 	.word	0x0000f5a0


	//   ....[99]....
        /*0760*/ 	.word	0x0000f5c0


	//   ....[100]....
        /*0764*/ 	.word	0x0000f740


	//   ....[101]....
        /*0768*/ 	.word	0x0000f750


	//   ....[102]....
        /*076c*/ 	.word	0x0000f860


	//   ....[103]....
        /*0770*/ 	.word	0x0000f880


	//   ....[104]....
        /*0774*/ 	.word	0x0000f990


	//   ....[105]....
        /*0778*/ 	.word	0x0000f9a0


	//   ....[106]....
        /*077c*/ 	.word	0x0000fb20


	//   ....[107]....
        /*0780*/ 	.word	0x0000fc10


	//   ....[108]....
        /*0784*/ 	.word	0x0000fc80


	//   ....[109]....
        /*0788*/ 	.word	0x0000fda0


	//   ....[110]....
        /*078c*/ 	.word	0x0000fe00


	//   ....[111]....
        /*0790*/ 	.word	0x0000ff40


	//   ....[112]....
        /*0794*/ 	.word	0x0000ffa0


	//   ....[113]....
        /*0798*/ 	.word	0x000100e0


	//   ....[114]....
        /*079c*/ 	.word	0x00010140


	//   ....[115]....
        /*07a0*/ 	.word	0x000101b0


	//   ....[116]....
        /*07a4*/ 	.word	0x00010220


	//   ....[117]....
        /*07a8*/ 	.word	0x00010a60


	//   ....[118]....
        /*07ac*/ 	.word	0x00010ab0


	//   ....[119]....
        /*07b0*/ 	.word	0x00010b00


	//   ....[120]....
        /*07b4*/ 	.word	0x00010b50


	//   ....[121]....
        /*07b8*/ 	.word	0x00010bc0


	//   ....[122]....
        /*07bc*/ 	.word	0x00010c30


	//   ....[123]....
        /*07c0*/ 	.word	0x00010d50


	//   ....[124]....
        /*07c4*/ 	.word	0x00010db0


	//   ....[125]....
        /*07c8*/ 	.word	0x00010ef0


	//   ....[126]....
        /*07cc*/ 	.word	0x00010f50


	//   ....[127]....
        /*07d0*/ 	.word	0x00011090


	//   ....[128]....
        /*07d4*/ 	.word	0x000110f0


	//   ....[129]....
        /*07d8*/ 	.word	0x00011160


	//   ....[130]....
        /*07dc*/ 	.word	0x000111d0


	//   ....[131]....
        /*07e0*/ 	.word	0x000112f0


	//   ....[132]....
        /*07e4*/ 	.word	0x00011350


	//   ....[133]....
        /*07e8*/ 	.word	0x00011490


	//   ....[134]....
        /*07ec*/ 	.word	0x000114f0


	//   ....[135]....
        /*07f0*/ 	.word	0x00011630


	//   ....[136]....
        /*07f4*/ 	.word	0x00011690


	//   ....[137]....
        /*07f8*/ 	.word	0x00011700


	//   ....[138]....
        /*07fc*/ 	.word	0x00011770


	//   ....[139]....
        /*0800*/ 	.word	0x00011fb0


	//   ....[140]....
        /*0804*/ 	.word	0x00011ff0


	//   ....[141]....
        /*0808*/ 	.word	0x00012040


	//   ....[142]....
        /*080c*/ 	.word	0x00012080


	//   ....[143]....
        /*0810*/ 	.word	0x000120e0


	//   ....[144]....
        /*0814*/ 	.word	0x00012150


	//   ....[145]....
        /*0818*/ 	.word	0x000121c0


	//   ....[146]....
        /*081c*/ 	.word	0x000122d0


	//   ....[147]....
        /*0820*/ 	.word	0x00012330


	//   ....[148]....
        /*0824*/ 	.word	0x00012440


	//   ....[149]....
        /*0828*/ 	.word	0x000124a0


	//   ....[150]....
        /*082c*/ 	.word	0x000125b0


	//   ....[151]....
        /*0830*/ 	.word	0x00012610


	//   ....[152]....
        /*0834*/ 	.word	0x00012660


	//   ....[153]....
        /*0838*/ 	.word	0x000126a0


	//   ....[154]....
        /*083c*/ 	.word	0x000126f0


	//   ....[155]....
        /*0840*/ 	.word	0x00012730


	//   ....[156]....
        /*0844*/ 	.word	0x00012780


	//   ....[157]....
        /*0848*/ 	.word	0x000127e0


	//   ....[158]....
        /*084c*/ 	.word	0x00012830


	//   ....[159]....
        /*0850*/ 	.word	0x00012890


	//   ....[160]....
        /*0854*/ 	.word	0x00012900


	//   ....[161]....
        /*0858*/ 	.word	0x00012970


	//   ....[162]....
        /*085c*/ 	.word	0x000129e0


	//   ....[163]....
        /*0860*/ 	.word	0x00012a40


	//   ....[164]....
        /*0864*/ 	.word	0x00012ab0


	//   ....[165]....
        /*0868*/ 	.word	0x00012b20


	//   ....[166]....
        /*086c*/ 	.word	0x00012b90


	//   ....[167]....
        /*0870*/ 	.word	0x00012bf0


	//   ....[168]....
        /*0874*/ 	.word	0x00012c60


	//----- nvinfo : EIATTR_EXIT_INSTR_OFFSETS
	.align		4
.L_242:
        /*0878*/ 	.byte	0x04, 0x1c
        /*087a*/ 	.short	(.L_244 - .L_243)


	//   ....[0]....
.L_243:
        /*087c*/ 	.word	0x000000a0


	//   ....[1]....
        /*0880*/ 	.word	0x0000fbc0


	//----- nvinfo : EIATTR_MAX_THREADS
	.align		4
.L_244:
        /*0884*/ 	.byte	0x04, 0x05
        /*0886*/ 	.short	(.L_246 - .L_245)
.L_245:
        /*0888*/ 	.word	0x00000100
        /*088c*/ 	.word	0x00000001
        /*0890*/ 	.word	0x00000001


	//----- nvinfo : EIATTR_CRS_STACK_SIZE
	.align		4
.L_246:
        /*0894*/ 	.byte	0x04, 0x1e
        /*0896*/ 	.short	(.L_248 - .L_247)
.L_247:
        /*0898*/ 	.word	0x00000000
.L_248:


//--------------------- .nv.info._ZN7cutlass13device_kernelIN5flash19enable_sm80_to_sm89INS1_16FlashAttnFwdSm80INS1_25CollectiveMainloopFwdSm80ILi8ELi1ELb1EN4cute5tupleIJNS5_1CILi128EEES8_S8_EEELi128ENS_6half_tEfNS_4arch4Sm80ELb1ELb0ELb0ELb1ELb1ELb0ELb1ELb0EEENS1_21CollectiveEpilogueFwdIS9_NS6_IJNS7_ILi1EEESF_SF_EEESA_SC_Li256ELb1ELb1ELb0ELb0EEENS1_19SingleTileSchedulerILb1ELb0ELb1ELi128EEEEEEEEEvNT_6ParamsE --------------------------
	.section	.nv.info._ZN7cutlass13device_kernelIN5flash19enable_sm80_to_sm89INS1_16FlashAttnFwdSm80INS1_25CollectiveMainloopFwdSm80ILi8ELi1ELb1EN4cute5tupleIJNS5_1CILi128EEES8_S8_EEELi128ENS_6half_tEfNS_4arch4Sm80ELb1ELb0ELb0ELb1ELb1ELb0ELb1ELb0EEENS1_21CollectiveEpilogueFwdIS9_NS6_IJNS7_ILi1EEESF_SF_EEESA_SC_Li256ELb1ELb1ELb0ELb0EEENS1_19SingleTileSchedulerILb1ELb0ELb1ELi128EEEEEEEEEvNT_6ParamsE,"",@"SHT_CUDA_INFO"
	.sectionflags	@""
	.align	4


	//----- nvinfo : EIATTR_CUDA_API_VERSION
	.align		4
        /*0000*/ 	.byte	0x04, 0x37
        /*0002*/ 	.short	(.L_250 - .L_249)
.L_249:
        /*0004*/ 	.word	0x00000082


	//----- nvinfo : EIATTR_SW2861232_WAR
	.align		4
.L_250:
        /*0008*/ 	.byte	0x01, 0x35
	.zero		2


	//----- nvinfo : EIATTR_PARAM_CBANK
	.align		4
        /*000c*/ 	.byte	0x04, 0x0a
        /*000e*/ 	.short	(.L_252 - .L_251)
	.align		4
.L_251:
        /*0010*/ 	.word	index@(.nv.constant0._ZN7cutlass13device_kernelIN5flash19enable_sm80_to_sm89INS1_16FlashAttnFwdSm80INS1_25CollectiveMainloopFwdSm80ILi8ELi1ELb1EN4cute5tupleIJNS5_1CILi128EEES8_S8_EEELi128ENS_6half_tEfNS_4arch4Sm80ELb1ELb0ELb0ELb1ELb1ELb0ELb1ELb0EEENS1_21CollectiveEpilogueFwdIS9_NS6_IJNS7_ILi1EEESF_SF_EEESA_SC_Li256ELb1ELb1ELb0ELb0EEENS1_19SingleTileSchedulerILb1ELb0ELb1ELi128EEEEEEEEEvNT_6ParamsE)
        /*0014*/ 	.short	0x0160
        /*0016*/ 	.short	0x0418


	//----- nvinfo : EIATTR_CBANK_PARAM_SIZE
	.align		4
.L_252:
        /*0018*/ 	.byte	0x03, 0x19
        /*001a*/ 	.short	0x0418


	//----- nvinfo : EIATTR_KPARAM_INFO
	.align		4
        /*001c*/ 	.byte	0x04, 0x17
        /*001e*/ 	.short	(.L_254 - .L_253)
.L_253:
        /*0020*/ 	.word	0x00000000
        /*0024*/ 	.short	0x0000
        /*0026*/ 	.short	0x0000
        /*0028*/ 	.byte	0x00, 0xf0, 0x61, 0x10


	//----- nvinfo : EIATTR_MAXREG_COUNT
	.align		4
.L_254:
        /*002c*/ 	.byte	0x03, 0x1b
        /*002e*/ 	.short	0x00ff


	//----- nvinfo : EIATTR_NUM_BARRIERS
	.align		4
        /*0030*/ 	.byte	0x02, 0x4c
        /*0032*/ 	.byte	0x02
	.zero		1


	//----- nvinfo : EIATTR_MERCURY_ISA_VERSION
	.align		4
        /*0034*/ 	.byte	0x03, 0x5f
        /*0036*/ 	.short	0x0000


	//----- nvinfo : EIATTR_COOP_GROUP_MASK_REGIDS
	.align		4
        /*0038*/ 	.byte	0x04, 0x29
        /*003a*/ 	.short	(.L_256 - .L_255)


	//   ....[0]....
.L_255:
        /*003c*/ 	.word	0xffffffff


	//   ....[1]....
        /*0040*/ 	.word	0xffffffff


	//   ....[2]....
        /*0044*/ 	.word	0xffffffff


	//   ....[3]....
        /*0048*/ 	.word	0xffffffff


	//   ....[4]....
        /*004c*/ 	.word	0xffffffff


	//   ....[5]....
        /*0050*/ 	.word	0xffffffff


	//   ....[6]....
        /*0054*/ 	.word	0xffffffff


	//   ....[7]....
        /*0058*/ 	.word	0xffffffff


	//   ....[8]....
        /*005c*/ 	.word	0xffffffff


	//   ....[9]....
        /*0060*/ 	.word	0xffffffff


	//   ....[10]....
        /*0064*/ 	.word	0xffffffff


	//   ....[11]....
        /*0068*/ 	.word	0xffffffff


	//   ....[12]....
        /*006c*/ 	.word	0xffffffff


	//   ....[13]....
        /*0070*/ 	.word	0xffffffff


	//   ....[14]....
        /*0074*/ 	.word	0xffffffff


	//   ....[15]....
        /*0078*/ 	.word	0xffffffff


	//   ....[16]....
        /*007c*/ 	.word	0xffffffff


	//   ....[17]....
        /*0080*/ 	.word	0xffffffff


	//   ....[18]....
        /*0084*/ 	.word	0xffffffff


	//   ....[19]....
        /*0088*/ 	.word	0xffffffff


	//   ....[20]....
        /*008c*/ 	.word	0xffffffff


	//   ....[21]....
        /*0090*/ 	.word	0xffffffff


	//   ....[22]....
        /*0094*/ 	.word	0xffffffff


	//   ....[23]....
        /*0098*/ 	.word	0xffffffff


	//   ....[24]....
        /*009c*/ 	.word	0xffffffff


	//   ....[25]....
        /*00a0*/ 	.word	0xffffffff


	//   ....[26]....
        /*00a4*/ 	.word	0xffffffff


	//   ....[27]....
        /*00a8*/ 	.word	0xffffffff


	//   ....[28]....
        /*00ac*/ 	.word	0xffffffff


	//   ....[29]....
        /*00b0*/ 	.word	0xffffffff


	//   ....[30]....
        /*00b4*/ 	.word	0xffffffff


	//   ....[31]....
        /*00b8*/ 	.word	0xffffffff


	//   ....[32]....
        /*00bc*/ 	.word	0xffffffff


	//   ....[33]....
        /*00c0*/ 	.word	0xffffffff


	//   ....[34]....
        /*00c4*/ 	.word	0xffffffff


	//   ....[35]....
        /*00c8*/ 	.word	0xffffffff


	//   ....[36]....
        /*00cc*/ 	.word	0xffffffff


	//   ....[37]....
        /*00d0*/ 	.word	0xffffffff


	//   ....[38]....
        /*00d4*/ 	.word	0xffffffff


	//   ....[39]....
        /*00d8*/ 	.word	0xffffffff


	//   ....[40]....
        /*00dc*/ 	.word	0xffffffff


	//   ....[41]....
        /*00e0*/ 	.word	0xffffffff


	//   ....[42]....
        /*00e4*/ 	.word	0xffffffff


	//   ....[43]....
        /*00e8*/ 	.word	0xffffffff


	//   ....[44]....
        /*00ec*/ 	.word	0xffffffff


	//   ....[45]....
        /*00f0*/ 	.word	0xffffffff


	//   ....[46]....
        /*00f4*/ 	.word	0xffffffff


	//   ....[47]....
        /*00f8*/ 	.word	0xffffffff


	//   ....[48]....
        /*00fc*/ 	.word	0xffffffff


	//   ....[49]....
        /*0100*/ 	.word	0xffffffff


	//   ....[50]....
        /*0104*/ 	.word	0xffffffff


	//   ....[51]....
        /*0108*/ 	.word	0xffffffff


	//   ....[52]....
        /*010c*/ 	.word	0xffffffff


	//   ....[53]....
        /*0110*/ 	.word	0xffffffff


	//   ....[54]....
        /*0114*/ 	.word	0xffffffff


	//   ....[55]....
        /*0118*/ 	.word	0xffffffff


	//   ....[56]....
        /*011c*/ 	.word	0xffffffff


	//   ....[57]....
        /*0120*/ 	.word	0xffffffff


	//   ....[58]....
        /*0124*/ 	.word	0xffffffff


	//   ....[59]....
        /*0128*/ 	.word	0xffffffff


	//   ....[60]....
        /*012c*/ 	.word	0xffffffff


	//   ....[61]....
        /*0130*/ 	.word	0xffffffff


	//   ....[62]....
        /*0134*/ 	.word	0xffffffff


	//   ....[63]....
        /*0138*/ 	.word	0xffffffff


	//   ....[64]....
        /*013c*/ 	.word	0xffffffff


	//   ....[65]....
        /*0140*/ 	.word	0xffffffff


	//   ....[66]....
        /*0144*/ 	.word	0xffffffff


	//   ....[67]....
        /*0148*/ 	.word	0xffffffff


	//   ....[68]....
        /*014c*/ 	.word	0xffffffff


	//   ....[69]....
        /*0150*/ 	.word	0xffffffff


	//   ....[70]....
        /*0154*/ 	.word	0xffffffff


	//   ....[71]....
        /*0158*/ 	.word	0xffffffff


	//   ....[72]....
        /*015c*/ 	.word	0xffffffff


	//   ....[73]....
        /*0160*/ 	.word	0xffffffff


	//   ....[74]....
        /*0164*/ 	.word	0xffffffff


	//   ....[75]....
        /*0168*/ 	.word	0xffffffff


	//   ....[76]....
        /*016c*/ 	.word	0xffffffff


	//   ....[77]....
        /*0170*/ 	.word	0xffffffff


	//   ....[78]....
        /*0174*/ 	.word	0xffffffff


	//   ....[79]....
        /*0178*/ 	.word	0xffffffff


	//   ....[80]....
        /*017c*/ 	.word	0xffffffff


	//   ....[81]....
        /*0180*/ 	.word	0xffffffff


	//   ....[82]....
        /*0184*/ 	.word	0xffffffff


	//   ....[83]....
        /*0188*/ 	.word	0xffffffff


	//   ....[84]....
        /*018c*/ 	.word	0xffffffff


	//   ....[85]....
        /*0190*/ 	.word	0xffffffff


	//   ....[86]....
        /*0194*/ 	.word	0xffffffff


	//   ....[87]....
        /*0198*/ 	.word	0xffffffff


	//   ....[88]....
        /*019c*/ 	.word	0xffffffff


	//   ....[89]....
        /*01a0*/ 	.word	0xffffffff


	//   ....[90]....
        /*01a4*/ 	.word	0xffffffff


	//   ....[91]....
        /*01a8*/ 	.word	0xffffffff


	//   ....[92]....
        /*01ac*/ 	.word	0xffffffff


	//   ....[93]....
        /*01b0*/ 	.word	0xffffffff


	//   ....[94]....
        /*01b4*/ 	.word	0xffffffff


	//   ....[95]....
        /*01b8*/ 	.word	0xffffffff


	//   ....[96]....
        /*01bc*/ 	.word	0xffffffff


	//   ....[97]....
        /*01c0*/ 	.word	0xffffffff


	//   ....[98]....
        /*01c4*/ 	.word	0xffffffff


	//   ....[99]....
        /*01c8*/ 	.word	0xffffffff


	//   ....[100]....
        /*01cc*/ 	.word	0xffffffff


	//   ....[101]....
        /*01d0*/ 	.word	0xffffffff


	//   ....[102]....
        /*01d4*/ 	.word	0xffffffff


	//   ....[103]....
        /*01d8*/ 	.word	0xffffffff


	//   ....[104]....
        /*01dc*/ 	.word	0xffffffff


	//----- nvinfo : EIATTR_COOP_GROUP_INSTR_OFFSETS
	.align		4
.L_256:
        /*01e0*/ 	.byte	0x04, 0x28
        /*01e2*/ 	.short	(.L_258 - .L_257)


	//   ....[0]....
.L_257:
        /*01e4*/ 	.word	0x00000090


	//   ....[1]....
        /*01e8*/ 	.word	0x000012f0


	//   ....[2]....
        /*01ec*/ 	.word	0x00001320


	//   ....[3]....
        /*01f0*/ 	.word	0x00001470


	//   ....[4]....
        /*01f4*/ 	.word	0x000014b0


	//   ....[5]....
        /*01f8*/ 	.word	0x00001530


	//   ....[6]....
        /*01fc*/ 	.word	0x00001640


	//   ....[7]....
        /*0200*/ 	.word	0x00001650


	//   ....[8]....
        /*0204*/ 	.word	0x00001660


	//   ....[9]....
        /*0208*/ 	.word	0x00001780


	//   ....[10]....
        /*020c*/ 	.word	0x000017a0


	//   ....[11]....
        /*0210*/ 	.word	0x000017b0


	//   ....[12]....
        /*0214*/ 	.word	0x000017c0


	//   ....[13]....
        /*0218*/ 	.word	0x00001850


	//   ....[14]....
        /*021c*/ 	.word	0x000018f0


	//   ....[15]....
        /*0220*/ 	.word	0x00001900


	//   ....[16]....
        /*0224*/ 	.word	0x00001920


	//   ....[17]....
        /*0228*/ 	.word	0x00001fb0


	//   ....[18]....
        /*022c*/ 	.word	0x00001fd0


	//   ....[19]....
        /*0230*/ 	.word	0x00001fe0


	//   ....[20]....
        /*0234*/ 	.word	0x00002000


	//   ....[21]....
        /*0238*/ 	.word	0x00002010


	//   ....[22]....
        /*023c*/ 	.word	0x00002030


	//   ....[23]....
        /*0240*/ 	.word	0x00002040


	//   ....[24]....
        /*0244*/ 	.word	0x00002070


	//   ....[25]....
        /*0248*/ 	.word	0x00002fe0


	//   ....[26]....
        /*024c*/ 	.word	0x00003000


	//   ....[27]....
        /*0250*/ 	.word	0x00003010


	//   ....[28]....
        /*0254*/ 	.word	0x00003020


	//   ....[29]....
        /*0258*/ 	.word	0x00003030


	//   ....[30]....
        /*025c*/ 	.word	0x00003040


	//   ....[31]....
        /*0260*/ 	.word	0x00003050


	//   ....[32]....
        /*0264*/ 	.word	0x00003080


	//   ....[33]....
        /*0268*/ 	.word	0x00003480


	//   ....[34]....
        /*026c*/ 	.word	0x000034a0


	//   ....[35]....
        /*0270*/ 	.word	0x00004120


	//   ....[36]....
        /*0274*/ 	.word	0x00004240


	//   ....[37]....
        /*0278*/ 	.word	0x00004250


	//   ....[38]....
        /*027c*/ 	.word	0x00004280


	//   ....[39]....
        /*0280*/ 	.word	0x00005f00


	//   ....[40]....
        /*0284*/ 	.word	0x00005f20


	//   ....[41]....
        /*0288*/ 	.word	0x00005f40


	//   ....[42]....
        /*028c*/ 	.word	0x00005f50


	//   ....[43]....
        /*0290*/ 	.word	0x00005f60


	//   ....[44]....
        /*0294*/ 	.word	0x00005f70


	//   ....[45]....
        /*0298*/ 	.word	0x00005f80


	//   ....[46]....
        /*029c*/ 	.word	0x00005f90


	//   ....[47]....
        /*02a0*/ 	.word	0x00006e40


	//   ....[48]....
        /*02a4*/ 	.word	0x00006e60


	//   ....[49]....
        /*02a8*/ 	.word	0x00006e80


	//   ....[50]....
        /*02ac*/ 	.word	0x00006e90


	//   ....[51]....
        /*02b0*/ 	.word	0x00006ea0


	//   ....[52]....
        /*02b4*/ 	.word	0x00006eb0


	//   ....[53]....
        /*02b8*/ 	.word	0x00006ec0


	//   ....[54]....
        /*02bc*/ 	.word	0x00006ef0


	//   ....[55]....
        /*02c0*/ 	.word	0x000070e0


	//   ....[56]....
        /*02c4*/ 	.word	0x000070f0


	//   ....[57]....
        /*02c8*/ 	.word	0x00007d60


	//   ....[58]....
        /*02cc*/ 	.word	0x00007eb0


	//   ....[59]....
        /*02d0*/ 	.word	0x00007ef0


	//   ....[60]....
        /*02d4*/ 	.word	0x00007f60


	//   ....[61]....
        /*02d8*/ 	.word	0x0000a5e0


	//   ....[62]....
        /*02dc*/ 	.word	0x0000a5f0


	//   ....[63]....
        /*02e0*/ 	.word	0x0000a600


	//   ....[64]....
        /*02e4*/ 	.word	0x0000a610


	//   ....[65]....
        /*02e8*/ 	.word	0x0000a620


	//   ....[66]....
        /*02ec*/ 	.word	0x0000a630


	//   ....[67]....
        /*02f0*/ 	.word	0x0000a640


	//   ....[68]....
        /*02f4*/ 	.word	0x0000a670


	//   ....[69]....
        /*02f8*/ 	.word	0x0000aad0


	//   ....[70]....
        /*02fc*/ 	.word	0x0000ab00


	//   ....[71]....
        /*0300*/ 	.word	0x0000ab10


	//   ....[72]....
        /*0304*/ 	.word	0x0000ab30


	//   ....[73]....
        /*0308*/ 	.word	0x0000abf0


	//   ....[74]....
        /*030c*/ 	.word	0x0000ac20


	//   ....[75]....
        /*0310*/ 	.word	0x0000ad00


	//   ....[76]....
        /*0314*/ 	.word	0x0000ad20


	//   ....[77]....
        /*0318*/ 	.word	0x0000bbc0


	//   ....[78]....
        /*031c*/ 	.word	0x0000bbe0


	//   ....[79]....
        /*0320*/ 	.word	0x0000bc10


	//   ....[80]....
        /*0324*/ 	.word	0x0000bc20


	//   ....[81]....
        /*0328*/ 	.word	0x0000dad0


	//   ....[82]....
        /*032c*/ 	.word	0x0000db00


	//   ....[83]....
        /*0330*/ 	.word	0x0000db50


	//   ....[84]....
        /*0334*/ 	.word	0x0000db60


	//   ....[85]....
        /*0338*/ 	.word	0x0000ee00


	//   ....[86]....
        /*033c*/ 	.word	0x0000ee40


	//   ....[87]....
        /*0340*/ 	.word	0x0000ee80


	//   ....[88]....
        /*0344*/ 	.word	0x0000eec0


	//   ....[89]....
        /*0348*/ 	.word	0x0000f090


	//   ....[90]....
        /*034c*/ 	.word	0x0000f0a0


	//   ....[91]....
        /*0350*/ 	.word	0x0000f190


	//   ....[92]....
        /*0354*/ 	.word	0x0000f1c0


	//   ....[93]....
        /*0358*/ 	.word	0x0000f290


	//   ....[94]....
        /*035c*/ 	.word	0x0000f2c0


	//   ....[95]....
        /*0360*/ 	.word	0x0000f390


	//   ....[96]....
        /*0364*/ 	.word	0x0000f3b0


	//   ....[97]....
        /*0368*/ 	.word	0x0000fc60


	//   ....[98]....
        /*036c*/ 	.word	0x0000fc70


	//   ....[99]....
        /*0370*/ 	.word	0x0000fd40


	//   ....[100]....
        /*0374*/ 	.word	0x0000fd70


	//   ....[101]....
        /*0378*/ 	.word	0x0000fe40


	//   ....[102]....
        /*037c*/ 	.word	0x0000fe70


	//   ....[103]....
        /*0380*/ 	.word	0x0000ff40


	//   ....[104]....
        /*0384*/ 	.word	0x0000ff60


	//----- nvinfo : EIATTR_EXIT_INSTR_OFFSETS
	.align		4
.L_258:
        /*0388*/ 	.byte	0x04, 0x1c
        /*038a*/ 	.short	(.L_260 - .L_259)


	//   ....[0]....
.L_259:
        /*038c*/ 	.word	0x00000440


	//   ....[1]....
        /*0390*/ 	.word	0x0000f3c0


	//   ....[2]....
        /*0394*/ 	.word	0x0000f410


	//   ....[3]....
        /*0398*/ 	.word	0x0000f470


	//   ....[4]....
        /*039c*/ 	.word	0x0000ff70


	//   ....[5]....
        /*03a0*/ 	.word	0x0000ffc0


	//   ....[6]....
        /*03a4*/ 	.word	0x00010020


	//----- nvinfo : EIATTR_CTAIDZ_USED
	.align		4
.L_260:
        /*03a8*/ 	.byte	0x01, 0x04
	.zero		2


	//----- nvinfo : EIATTR_MAX_THREADS
	.align		4
        /*03ac*/ 	.byte	0x04, 0x05
        /*03ae*/ 	.short	(.L_262 - .L_261)
.L_261:
        /*03b0*/ 	.word	0x00000100
        /*03b4*/ 	.word	0x00000001
        /*03b8*/ 	.word	0x00000001


	//----- nvinfo : EIATTR_CRS_STACK_SIZE
	.align		4
.L_262:
        /*03bc*/ 	.byte	0x04, 0x1e
        /*03be*/ 	.short	(.L_264 - .L_263)
.L_263:
        /*03c0*/ 	.word	0x00000000
.L_264:


//--------------------- .nv.info._ZN7cutlass13device_kernelIN5flash19enable_sm80_to_sm89INS1_16FlashAttnFwdSm80INS1_25CollectiveMainloopFwdSm80ILi8ELi1ELb1EN4cute5tupleIJNS5_1CILi128EEES8_S8_EEELi128ENS_6half_tEfNS_4arch4Sm80ELb1ELb0ELb0ELb1ELb1ELb1ELb1ELb0EEENS1_21CollectiveEpilogueFwdIS9_NS6_IJNS7_ILi1EEESF_SF_EEESA_SC_Li256ELb1ELb1ELb0ELb0EEENS1_19SingleTileSchedulerILb1ELb0ELb1ELi128EEEEEEEEEvNT_6ParamsE --------------------------
	.section	.nv.info._ZN7cutlass13device_kernelIN5flash19enable_sm80_to_sm89INS1_16FlashAttnFwdSm80INS1_25CollectiveMainloopFwdSm80ILi8ELi1ELb1EN4cute5tupleIJNS5_1CILi128EEES8_S8_EEELi128ENS_6half_tEfNS_4arch4Sm80ELb1ELb0ELb0ELb1ELb1ELb1ELb1ELb0EEENS1_21CollectiveEpilogueFwdIS9_NS6_IJNS7_ILi1EEESF_SF_EEESA_SC_Li256ELb1ELb1ELb0ELb0EEENS1_19SingleTileSchedulerILb1ELb0ELb1ELi128EEEEEEEEEvNT_6ParamsE,"",@"SHT_CUDA_INFO"
	.sectionflags	@""
	.align	4


	//----- nvinfo : EIATTR_CUDA_API_VERSION
	.align		4
        /*0000*/ 	.byte	0x04, 0x37
        /*0002*/ 	.short	(.L_266 - .L_265)
.L_265:
        /*0004*/ 	.word	0x00000082


	//----- nvinfo : EIATTR_SW2861232_WAR
	.align		4
.L_266:
        /*0008*/ 	.byte	0x01, 0x35
	.zero		2


	//----- nvinfo : EIATTR_PARAM_CBANK
	.align		4
        /*000c*/ 	.byte	0x04, 0x0a
        /*000e*/ 	.short	(.L_268 - .L_267)
	.align		4
.L_267:
        /*0010*/ 	.word	index@(.nv.constant0._ZN7cutlass13device_kernelIN5flash19enable_sm80_to_sm89INS1_16FlashAttnFwdSm80INS1_25CollectiveMainloopFwdSm80ILi8ELi1ELb1EN4cute5tupleIJNS5_1CILi128EEES8_S8_EEELi128ENS_6half_tEfNS_4arch4Sm80ELb1ELb0ELb0ELb1ELb1ELb1ELb1ELb0EEENS1_21CollectiveEpilogueFwdIS9_NS6_IJNS7_ILi1EEESF_SF_EEESA_SC_Li256ELb1ELb1ELb0ELb0EEENS1_19SingleTileSchedulerILb1ELb0ELb1ELi128EEEEEEEEEvNT_6ParamsE)
        /*0014*/ 	.short	0x0160
        /*0016*/ 	.short	0x0418


	//----- nvinfo : EIATTR_CBANK_PARAM_SIZE
	.align		4
.L_268:
        /*0018*/ 	.byte	0x03, 0x19
        /*001a*/ 	.short	0x0418


	//----- nvinfo : EIATTR_KPARAM_INFO
	.align		4
        /*001c*/ 	.byte	0x04, 0x17
        /*001e*/ 	.short	(.L_270 - .L_269)
.L_269:
        /*0020*/ 	.word	0x00000000
        /*0024*/ 	.short	0x0000
        /*0026*/ 	.short	0x0000
        /*0028*/ 	.byte	0x00, 0xf0, 0x61, 0x10


	//----- nvinfo : EIATTR_MAXREG_COUNT
	.align		4
.L_270:
        /*002c*/ 	.byte	0x03, 0x1b
        /*002e*/ 	.short	0x00ff


	//----- nvinfo : EIATTR_NUM_BARRIERS
	.align		4
        /*0030*/ 	.byte	0x02, 0x4c
        /*0032*/ 	.byte	0x02
	.zero		1


	//----- nvinfo : EIATTR_ANNOTATIONS
	.align		4
        /*0034*/ 	.byte	0x04, 0x55
        /*0036*/ 	.short	(.L_272 - .L_271)


	//   ....[0]....
.L_271:
        /*0038*/ 	.word	0x00000001
        /*003c*/ 	.byte	0xb0, 0x62, 0x01, 0x00, 0x01, 0x00, 0x00, 0x00, 0x80, 0x63, 0x01, 0x00, 0x01, 0x00, 0x00, 0x00
        /*004c*/ 	.byte	0x90, 0x67, 0x01, 0x00


	//----- nvinfo : EIATTR_MERCURY_ISA_VERSION
	.align		4
.L_272:
        /*0050*/ 	.byte	0x03, 0x5f
        /*0052*/ 	.short	0x0000


	//----- nvinfo : EIATTR_COOP_GROUP_MASK_REGIDS
	.align		4
        /*0054*/ 	.byte	0x04, 0x29
        /*0056*/ 	.short	(.L_274 - .L_273)


	//   ....[0]....
.L_273:
        /*0058*/ 	.word	0xffffffff


	//   ....[1]....
        /*005c*/ 	.word	0xffffffff


	//   ....[2]....
        /*0060*/ 	.word	0xffffffff


	//   ....[3]....
        /*0064*/ 	.word	0xffffffff


	//   ....[4]....
        /*0068*/ 	.word	0xffffffff


	//   ....[5]....
        /*006c*/ 	.word	0xffffffff


	//   ....[6]....
        /*0070*/ 	.word	0xffffffff


	//   ....[7]....
        /*0074*/ 	.word	0xffffffff


	//   ....[8]....
        /*0078*/ 	.word	0xffffffff


	//   ....[9]....
        /*007c*/ 	.word	0xffffffff


	//   ....[10]....
        /*0080*/ 	.word	0xffffffff


	//   ....[11]....
        /*0084*/ 	.word	0xffffffff


	//   ....[12]....
        /*0088*/ 	.word	0xffffffff


	//   ....[13]....
        /*008c*/ 	.word	0xffffffff


	//   ....[14]....
        /*0090*/ 	.word	0xffffffff


	//   ....[15]....
        /*0094*/ 	.word	0xffffffff


	//   ....[16]....
        /*0098*/ 	.word	0xffffffff


	//   ....[17]....
        /*009c*/ 	.word	0xffffffff


	//   ....[18]....
        /*00a0*/ 	.word	0xffffffff


	//   ....[19]....
        /*00a4*/ 	.word	0xffffffff


	//   ....[20]....
        /*00a8*/ 	.word	0xffffffff


	//   ....[21]....
        /*00ac*/ 	.word	0xffffffff


	//   ....[22]....
        /*00b0*/ 	.word	0xffffffff


	//   ....[23]....
        /*00b4*/ 	.word	0xffffffff


	//   ....[24]....
        /*00b8*/ 	.word	0xffffffff


	//   ....[25]....
        /*00bc*/ 	.word	0xffffffff


	//   ....[26]....
        /*00c0*/ 	.word	0xffffffff


	//   ....[27]....
        /*00c4*/ 	.word	0xffffffff


	//   ....[28]....
        /*00c8*/ 	.word	0xffffffff


	//   ....[29]....
        /*00cc*/ 	.word	0xffffffff


	//   ....[30]....
        /*00d0*/ 	.word	0xffffffff


	//   ....[31]....
        /*00d4*/ 	.word	0xffffffff


	//   ....[32]....
        /*00d8*/ 	.word	0xffffffff


	//   ....[33]....
        /*00dc*/ 	.word	0xffffffff


	//   ....[34]....
        /*00e0*/ 	.word	0xffffffff


	//   ....[35]....
        /*00e4*/ 	.word	0xffffffff


	//   ....[36]....
        /*00e8*/ 	.word	0xffffffff


	//   ....[37]....
        /*00ec*/ 	.word	0xffffffff


	//   ....[38]....
        /*00f0*/ 	.word	0xffffffff


	//   ....[39]....
        /*00f4*/ 	.word	0xffffffff


	//   ....[40]....
        /*00f8*/ 	.word	0xffffffff


	//   ....[41]....
        /*00fc*/ 	.word	0xffffffff


	//   ....[42]....
        /*0100*/ 	.word	0xffffffff


	//   ....[43]....
        /*0104*/ 	.word	0xffffffff


	//   ....[44]....
        /*0108*/ 	.word	0xffffffff


	//   ....[45]....
        /*010c*/ 	.word	0xffffffff


	//   ....[46]....
        /*0110*/ 	.word	0xffffffff


	//   ....[47]....
        /*0114*/ 	.word	0xffffffff


	//   ....[48]....
        /*0118*/ 	.word	0xffffffff


	//   ....[49]....
        /*011c*/ 	.word	0xffffffff


	//   ....[50]....
        /*0120*/ 	.word	0xffffffff


	//   ....[51]....
        /*0124*/ 	.word	0xffffffff


	//   ....[52]....
        /*0128*/ 	.word	0xffffffff


	//   ....[53]....
        /*012c*/ 	.word	0xffffffff


	//   ....[54]....
        /*0130*/ 	.word	0xffffffff


	//   ....[55]....
        /*0134*/ 	.word	0xffffffff


	//   ....[56]....
        /*0138*/ 	.word	0xffffffff


	//   ....[57]....
        /*013c*/ 	.word	0xffffffff


	//   ....[58]....
        /*0140*/ 	.word	0xffffffff


	//   ....[59]....
        /*0144*/ 	.word	0xffffffff


	//   ....[60]....
        /*0148*/ 	.word	0xffffffff


	//   ....[61]....
        /*014c*/ 	.word	0xffffffff


	//   ....[62]....
        /*0150*/ 	.word	0xffffffff


	//   ....[63]....
        /*0154*/ 	.word	0xffffffff


	//   ....[64]....
        /*0158*/ 	.word	0xffffffff


	//   ....[65]....
        /*015c*/ 	.word	0xffffffff


	//   ....[66]....
        /*0160*/ 	.word	0xffffffff


	//   ....[67]....
        /*0164*/ 	.word	0xffffffff


	//   ....[68]....
        /*0168*/ 	.word	0xffffffff


	//   ....[69]....
        /*016c*/ 	.word	0xffffffff


	//   ....[70]....
        /*0170*/ 	.word	0xffffffff


	//   ....[71]....
        /*0174*/ 	.word	0xffffffff


	//   ....[72]....
        /*0178*/ 	.word	0xffffffff


	//   ....[73]....
        /*017c*/ 	.word	0xffffffff


	//   ....[74]....
        /*0180*/ 	.word	0xffffffff


	//   ....[75]....
        /*0184*/ 	.word	0xffffffff


	//   ....[76]....
        /*0188*/ 	.word	0xffffffff


	//   ....[77]....
        /*018c*/ 	.word	0xffffffff


	//   ....[78]....
        /*0190*/ 	.word	0xffffffff


	//   ....[79]....
        /*0194*/ 	.word	0xffffffff


	//   ....[80]....
        /*0198*/ 	.word	0xffffffff


	//   ....[81]....
        /*019c*/ 	.word	0xffffffff


	//   ....[82]....
        /*01a0*/ 	.word	0xffffffff


	//   ....[83]....
        /*01a4*/ 	.word	0xffffffff


	//   ....[84]....
        /*01a8*/ 	.word	0xffffffff


	//   ....[85]....
        /*01ac*/ 	.word	0xffffffff


	//   ....[86]....
        /*01b0*/ 	.word	0xffffffff


	//   ....[87]....
        /*01b4*/ 	.word	0xffffffff


	//   ....[88]....
        /*01b8*/ 	.word	0xffffffff


	//   ....[89]....
        /*01bc*/ 	.word	0xffffffff


	//   ....[90]....
        /*01c0*/ 	.word	0xffffffff


	//   ....[91]....
        /*01c4*/ 	.word	0xffffffff


	//   ....[92]....
        /*01c8*/ 	.word	0xffffffff


	//   ....[93]....
        /*01cc*/ 	.word	0xffffffff


	//   ....[94]....
        /*01d0*/ 	.word	0xffffffff


	//   ....[95]....
        /*01d4*/ 	.word	0xffffffff


	//   ....[96]....
        /*01d8*/ 	.word	0xffffffff


	//   ....[97]....
        /*01dc*/ 	.word	0xffffffff


	//   ....[98]....
        /*01e0*/ 	.word	0xffffffff


	//   ....[99]....
        /*01e4*/ 	.word	0xffffffff


	//   ....[100]....
        /*01e8*/ 	.word	0xffffffff


	//   ....[101]....
        /*01ec*/ 	.word	0xffffffff


	//   ....[102]....
        /*01f0*/ 	.word	0xffffffff


	//   ....[103]....
        /*01f4*/ 	.word	0xffffffff


	//   ....[104]....
        /*01f8*/ 	.word	0xffffffff


	//   ....[105]....
        /*01fc*/ 	.word	0xffffffff


	//   ....[106]....
        /*0200*/ 	.word	0xffffffff


	//   ....[107]....
        /*0204*/ 	.word	0xffffffff


	//   ....[108]....
        /*0208*/ 	.word	0xffffffff


	//   ....[109]....
        /*020c*/ 	.word	0xffffffff


	//   ....[110]....
        /*0210*/ 	.word	0xffffffff


	//   ....[111]....
        /*0214*/ 	.word	0xffffffff


	//   ....[112]....
        /*0218*/ 	.word	0xffffffff


	//   ....[113]....
        /*021c*/ 	.word	0xffffffff


	//   ....[114]....
        /*0220*/ 	.word	0xffffffff


	//   ....[115]....
        /*0224*/ 	.word	0xffffffff


	//   ....[116]....
        /*0228*/ 	.word	0xffffffff


	//   ....[117]....
        /*022c*/ 	.word	0xffffffff


	//   ....[118]....
        /*0230*/ 	.word	0xffffffff


	//   ....[119]....
        /*0234*/ 	.word	0xffffffff


	//   ....[120]....
        /*0238*/ 	.word	0xffffffff


	//   ....[121]....
        /*023c*/ 	.word	0xffffffff


	//   ....[122]....
        /*0240*/ 	.word	0xffffffff


	//   ....[123]....
        /*0244*/ 	.word	0xffffffff


	//   ....[124]....
        /*0248*/ 	.word	0xffffffff


	//   ....[125]....
        /*024c*/ 	.word	0xffffffff


	//   ....[126]....
        /*0250*/ 	.word	0xffffffff


	//   ....[127]....
        /*0254*/ 	.word	0xffffffff


	//   ....[128]....
        /*0258*/ 	.word	0xffffffff


	//   ....[129]....
        /*025c*/ 	.word	0xffffffff


	//   ....[130]....
        /*0260*/ 	.word	0xffffffff


	//   ....[131]....
        /*0264*/ 	.word	0xffffffff


	//   ....[132]....
        /*0268*/ 	.word	0xffffffff


	//   ....[133]....
        /*026c*/ 	.word	0xffffffff


	//   ....[134]....
        /*0270*/ 	.word	0xffffffff


	//   ....[135]....
        /*0274*/ 	.word	0xffffffff


	//   ....[136]....
        /*0278*/ 	.word	0xffffffff


	//   ....[137]....
        /*027c*/ 	.word	0xffffffff


	//   ....[138]....
        /*0280*/ 	.word	0xffffffff


	//   ....[139]....
        /*0284*/ 	.word	0xffffffff


	//   ....[140]....
        /*0288*/ 	.word	0xffffffff


	//   ....[141]....
        /*028c*/ 	.word	0xffffffff


	//   ....[142]....
        /*0290*/ 	.word	0xffffffff


	//   ....[143]....
        /*0294*/ 	.word	0xffffffff


	//   ....[144]....
        /*0298*/ 	.word	0xffffffff


	//   ....[145]....
        /*029c*/ 	.word	0xffffffff


	//   ....[146]....
        /*02a0*/ 	.word	0xffffffff


	//   ....[147]....
        /*02a4*/ 	.word	0xffffffff


	//   ....[148]....
        /*02a8*/ 	.word	0xffffffff


	//   ....[149]....
        /*02ac*/ 	.word	0xffffffff


	//   ....[150]....
        /*02b0*/ 	.word	0xffffffff


	//   ....[151]....
        /*02b4*/ 	.word	0xffffffff


	//   ....[152]....
        /*02b8*/ 	.word	0xffffffff


	//   ....[153]....
        /*02bc*/ 	.word	0xffffffff


	//   ....[154]....
        /*02c0*/ 	.word	0xffffffff


	//   ....[155]....
        /*02c4*/ 	.word	0xffffffff


	//   ....[156]....
        /*02c8*/ 	.word	0xffffffff


	//   ....[157]....
        /*02cc*/ 	.word	0xffffffff


	//   ....[158]....
        /*02d0*/ 	.word	0xffffffff


	//   ....[159]....
        /*02d4*/ 	.word	0xffffffff


	//   ....[160]....
        /*02d8*/ 	.word	0xffffffff


	//   ....[161]....
        /*02dc*/ 	.word	0xffffffff


	//   ....[162]....
        /*02e0*/ 	.word	0xffffffff


	//   ....[163]....
        /*02e4*/ 	.word	0xffffffff


	//   ....[164]....
        /*02e8*/ 	.word	0xffffffff


	//   ....[165]....
        /*02ec*/ 	.word	0xffffffff


	//   ....[166]....
        /*02f0*/ 	.word	0xffffffff


	//   ....[167]....
        /*02f4*/ 	.word	0xffffffff


	//   ....[168]....
        /*02f8*/ 	.word	0xffffffff


	//----- nvinfo : EIATTR_COOP_GROUP_INSTR_OFFSETS
	.align		4
.L_274:
        /*02fc*/ 	.byte	0x04, 0x28
        /*02fe*/ 	.short	(.L_276 - .L_275)


	//   ....[0]....
.L_275:
        /*0300*/ 	.word	0x000000a0


	//   ....[1]....
        /*0304*/ 	.word	0x00002980


	//   ....[2]....
        /*0308*/ 	.word	0x000029d0


	//   ....[3]....
        /*030c*/ 	.word	0x000031a0


	//   ....[4]....
        /*0310*/ 	.word	0x000031c0


	//   ....[5]....
        /*0314*/ 	.word	0x00003910


	//   ....[6]....
        /*0318*/ 	.word	0x00003930


	//   ....[7]....
        /*031c*/ 	.word	0x00004080


	//   ....[8]....
        /*0320*/ 	.word	0x00004090


	//   ....[9]....
        /*0324*/ 	.word	0x000048c0


	//   ....[10]....
        /*0328*/ 	.word	0x00004900


	//   ....[11]....
        /*032c*/ 	.word	0x000056a0


	//   ....[12]....
        /*0330*/ 	.word	0x000056d0


	//   ....[13]....
        /*0334*/ 	.word	0x00005e50


	//   ....[14]....
        /*0338*/ 	.word	0x00005e80


	//   ....[15]....
        /*033c*/ 	.word	0x00006600


	//   ....[16]....
        /*0340*/ 	.word	0x00006620


	//   ....[17]....
        /*0344*/ 	.word	0x00006dc0


	//   ....[18]....
        /*0348*/ 	.word	0x00006df0


	//   ....[19]....
        /*034c*/ 	.word	0x00006f00


	//   ....[20]....
        /*0350*/ 	.word	0x00006f30


	//   ....[21]....
        /*0354*/ 	.word	0x00007000


	//   ....[22]....
        /*0358*/ 	.word	0x00007030


	//   ....[23]....
        /*035c*/ 	.word	0x00007100


	//   ....[24]....
        /*0360*/ 	.word	0x00007120


	//   ....[25]....
        /*0364*/ 	.word	0x000076a0


	//   ....[26]....
        /*0368*/ 	.word	0x000076c0


	//   ....[27]....
        /*036c*/ 	.word	0x00007790


	//   ....[28]....
        /*0370*/ 	.word	0x000077c0


	//   ....[29]....
        /*0374*/ 	.word	0x00007890


	//   ....[30]....
        /*0378*/ 	.word	0x000078c0


	//   ....[31]....
        /*037c*/ 	.word	0x00007990


	//   ....[32]....
        /*0380*/ 	.word	0x000079c0


	//   ....[33]....
        /*0384*/ 	.word	0x00008730


	//   ....[34]....
        /*0388*/ 	.word	0x00008770


	//   ....[35]....
        /*038c*/ 	.word	0x000087b0


	//   ....[36]....
        /*0390*/ 	.word	0x000087f0


	//   ....[37]....
        /*0394*/ 	.word	0x00008830


	//   ....[38]....
        /*0398*/ 	.word	0x00008870


	//   ....[39]....
        /*039c*/ 	.word	0x000088b0


	//   ....[40]....
        /*03a0*/ 	.word	0x000089c0


	//   ....[41]....
        /*03a4*/ 	.word	0x00008be0


	//   ....[42]....
        /*03a8*/ 	.word	0x00008c10


	//   ....[43]....
        /*03ac*/ 	.word	0x00008d80


	//   ....[44]....
        /*03b0*/ 	.word	0x00008da0


	//   ....[45]....
        /*03b4*/ 	.word	0x00008e30


	//   ....[46]....
        /*03b8*/ 	.word	0x00008e50


	//   ....[47]....
        /*03bc*/ 	.word	0x00008ee0


	//   ....[48]....
        /*03c0*/ 	.word	0x00008f00


	//   ....[49]....
        /*03c4*/ 	.word	0x000092e0


	//   ....[50]....
        /*03c8*/ 	.word	0x00009300


	//   ....[51]....
        /*03cc*/ 	.word	0x00009360


	//   ....[52]....
        /*03d0*/ 	.word	0x00009370


	//   ....[53]....
        /*03d4*/ 	.word	0x000094f0


	//   ....[54]....
        /*03d8*/ 	.word	0x00009580


	//   ....[55]....
        /*03dc*/ 	.word	0x000095c0


	//   ....[56]....
        /*03e0*/ 	.word	0x000095f0


	//   ....[57]....
        /*03e4*/ 	.word	0x00009780


	//   ....[58]....
        /*03e8*/ 	.word	0x00009810


	//   ....[59]....
        /*03ec*/ 	.word	0x00009850


	//   ....[60]....
        /*03f0*/ 	.word	0x00009890


	//   ....[61]....
        /*03f4*/ 	.word	0x00009a00


	//   ....[62]....
        /*03f8*/ 	.word	0x00009a40


	//   ....[63]....
        /*03fc*/ 	.word	0x00009a80


	//   ....[64]....
        /*0400*/ 	.word	0x00009ac0


	//   ....[65]....
        /*0404*/ 	.word	0x0000b6f0


	//   ....[66]....
        /*0408*/ 	.word	0x0000b750


	//   ....[67]....
        /*040c*/ 	.word	0x0000b770


	//   ....[68]....
        /*0410*/ 	.word	0x0000b7c0


	//   ....[69]....
        /*0414*/ 	.word	0x0000b8f0


	//   ....[70]....
        /*0418*/ 	.word	0x0000b900


	//   ....[71]....
        /*041c*/ 	.word	0x0000b910


	//   ....[72]....
        /*0420*/ 	.word	0x0000b920


	//   ....[73]....
        /*0424*/ 	.word	0x0000ba80


	//   ....[74]....
        /*0428*/ 	.word	0x0000bac0


	//   ....[75]....
        /*042c*/ 	.word	0x0000bb10


	//   ....[76]....
        /*0430*/ 	.word	0x0000bb30


	//   ....[77]....
        /*0434*/ 	.word	0x0000bc60


	//   ....[78]....
        /*0438*/ 	.word	0x0000bc70


	//   ....[79]....
        /*043c*/ 	.word	0x0000bc90


	//   ....[80]....
        /*0440*/ 	.word	0x0000bcb0


	//   ....[81]....
        /*0444*/ 	.word	0x0000dc60


	//   ....[82]....
        /*0448*/ 	.word	0x0000de30


	//   ....[83]....
        /*044c*/ 	.word	0x0000de60


	//   ....[84]....
        /*0450*/ 	.word	0x0000de90


	//   ....[85]....
        /*0454*/ 	.word	0x0000dec0


	//   ....[86]....
        /*0458*/ 	.word	0x0000dee0


	//   ....[87]....
        /*045c*/ 	.word	0x0000df00


	//   ....[88]....
        /*0460*/ 	.word	0x0000df40


	//   ....[89]....
        /*0464*/ 	.word	0x0000f030


	//   ....[90]....
        /*0468*/ 	.word	0x0000f060


	//   ....[91]....
        /*046c*/ 	.word	0x0000f080


	//   ....[92]....
        /*0470*/ 	.word	0x0000f090


	//   ....[93]....
        /*0474*/ 	.word	0x0000f0a0


	//   ....[94]....
        /*0478*/ 	.word	0x0000f0b0


	//   ....[95]....
        /*047c*/ 	.word	0x0000f0c0


	//   ....[96]....
        /*0480*/ 	.word	0x0000f0e0


	//   ....[97]....
        /*0484*/ 	.word	0x0000f500


	//   ....[98]....
        /*0488*/ 	.word	0x0000f520


	//   ....[99]....
        /*048c*/ 	.word	0x00010150


	//   ....[100]....
        /*0490*/ 	.word	0x00010280


	//   ....[101]....
        /*0494*/ 	.word	0x00010290


	//   ....[102]....
        /*0498*/ 	.word	0x000102c0


	//   ....[103]....
        /*049c*/ 	.word	0x00011fb0


	//   ....[104]....
        /*04a0*/ 	.word	0x00011fd0


	//   ....[105]....
        /*04a4*/ 	.word	0x00012000


	//   ....[106]....
        /*04a8*/ 	.word	0x00012010


	//   ....[107]....
        /*04ac*/ 	.word	0x00012020


	//   ....[108]....
        /*04b0*/ 	.word	0x00012030


	//   ....[109]....
        /*04b4*/ 	.word	0x00012040


	//   ....[110]....
        /*04b8*/ 	.word	0x00012050


	//   ....[111]....
        /*04bc*/ 	.word	0x00012fa0


	//   ....[112]....
        /*04c0*/ 	.word	0x00012fd0


	//   ....[113]....
        /*04c4*/ 	.word	0x00012fe0


	//   ....[114]....
        /*04c8*/ 	.word	0x00012ff0


	//   ....[115]....
        /*04cc*/ 	.word	0x00013000


	//   ....[116]....
        /*04d0*/ 	.word	0x00013010


	//   ....[117]....
        /*04d4*/ 	.word	0x00013020


	//   ....[118]....
        /*04d8*/ 	.word	0x00013050


	//   ....[119]....
        /*04dc*/ 	.word	0x00013240


	//   ....[120]....
        /*04e0*/ 	.word	0x00013250


	//   ....[121]....
        /*04e4*/ 	.word	0x00013f00


	//   ....[122]....
        /*04e8*/ 	.word	0x00014050


	//   ....[123]....
        /*04ec*/ 	.word	0x00014060


	//   ....[124]....
        /*04f0*/ 	.word	0x000140d0


	//   ....[125]....
        /*04f4*/ 	.word	0x00016570


	//   ....[126]....
        /*04f8*/ 	.word	0x00016590


	//   ....[127]....
        /*04fc*/ 	.word	0x000165a0


	//   ....[128]....
        /*0500*/ 	.word	0x000165b0


	//   ....[129]....
        /*0504*/ 	.word	0x000165c0


	//   ....[130]....
        /*0508*/ 	.word	0x000165d0


	//   ....[131]....
        /*050c*/ 	.word	0x000165e0


	//   ....[132]....
        /*0510*/ 	.word	0x00016610


	//   ....[133]....
        /*0514*/ 	.word	0x000169b0


	//   ....[134]....
        /*0518*/ 	.word	0x000169d0


	//   ....[135]....
        /*051c*/ 	.word	0x000169e0


	//   ....[136]....
        /*0520*/ 	.word	0x00016a00


	//   ....[137]....
        /*0524*/ 	.word	0x00016a20


	//   ....[138]....
        /*0528*/ 	.word	0x00016a40


	//   ....[139]....
        /*052c*/ 	.word	0x00016b40


	//   ....[140]....
        /*0530*/ 	.word	0x00016b50


	//   ....[141]....
        /*0534*/ 	.word	0x00017b70


	//   ....[142]....
        /*0538*/ 	.word	0x00017b90


	//   ....[143]....
        /*053c*/ 	.word	0x00017bc0


	//   ....[144]....
        /*0540*/ 	.word	0x00017bd0


	//   ....[145]....
        /*0544*/ 	.word	0x00019a80


	//   ....[146]....
        /*0548*/ 	.word	0x00019ab0


	//   ....[147]....
        /*054c*/ 	.word	0x00019b00


	//   ....[148]....
        /*0550*/ 	.word	0x00019b10


	//   ....[149]....
        /*0554*/ 	.word	0x0001adb0


	//   ....[150]....
        /*0558*/ 	.word	0x0001adf0


	//   ....[151]....
        /*055c*/ 	.word	0x0001ae30


	//   ....[152]....
        /*0560*/ 	.word	0x0001ae70


	//   ....[153]....
        /*0564*/ 	.word	0x0001b040


	//   ....[154]....
        /*0568*/ 	.word	0x0001b050


	//   ....[155]....
        /*056c*/ 	.word	0x0001b140


	//   ....[156]....
        /*0570*/ 	.word	0x0001b170


	//   ....[157]....
        /*0574*/ 	.word	0x0001b240


	//   ....[158]....
        /*0578*/ 	.word	0x0001b270


	//   ....[159]....
        /*057c*/ 	.word	0x0001b340


	//   ....[160]....
        /*0580*/ 	.word	0x0001b360


	//   ....[161]....
        /*0584*/ 	.word	0x0001bc10


	//   ....[162]....
        /*0588*/ 	.word	0x0001bc20


	//   ....[163]....
        /*058c*/ 	.word	0x0001bcf0


	//   ....[164]....
        /*0590*/ 	.word	0x0001bd20


	//   ....[165]....
        /*0594*/ 	.word	0x0001bdf0


	//   ....[166]....
        /*0598*/ 	.word	0x0001be20


	//   ....[167]....
        /*059c*/ 	.word	0x0001bef0


	//   ....[168]....
        /*05a0*/ 	.word	0x0001bf10


	//----- nvinfo : EIATTR_EXIT_INSTR_OFFSETS
	.align		4
.L_276:
        /*05a4*/ 	.byte	0x04, 0x1c
        /*05a6*/ 	.short	(.L_278 - .L_277)


	//   ....[0]....
.L_277:
        /*05a8*/ 	.word	0x00000450


	//   ....[1]....
        /*05ac*/ 	.word	0x0001b370


	//   ....[2]....
        /*05b0*/ 	.word	0x0001b3c0


	//   ....[3]....
        /*05b4*/ 	.word	0x0001b420


	//   ....[4]....
        /*05b8*/ 	.word	0x0001bf20


	//   ....[5]....
        /*05bc*/ 	.word	0x0001bf70


	//   ....[6]....
        /*05c0*/ 	.word	0x0001bfd0


	//----- nvinfo : EIATTR_CTAIDZ_USED
	.align		4
.L_278:
        /*05c4*/ 	.byte	0x01, 0x04
	.zero		2


	//----- nvinfo : EIATTR_MAX_THREADS
	.align		4
        /*05c8*/ 	.byte	0x04, 0x05
        /*05ca*/ 	.short	(.L_280 - .L_279)
.L_279:
        /*05cc*/ 	.word	0x00000100
        /*05d0*/ 	.word	0x00000001
        /*05d4*/ 	.word	0x00000001


	//----- nvinfo : EIATTR_CRS_STACK_SIZE
	.align		4
.L_280:
        /*05d8*/ 	.byte	0x04, 0x1e
        /*05da*/ 	.short	(.L_282 - .L_281)
.L_281:
        /*05dc*/ 	.word	0x00000000
.L_282:


//--------------------- .nv.info._ZN7cutlass13device_kernelIN5flash19enable_sm80_to_sm89INS1_16FlashAttnFwdSm80INS1_25CollectiveMainloopFwdSm80ILi4ELi1ELb0EN4cute5tupleIJNS5_1CILi128EEENS7_ILi64EEES8_EEELi128ENS_6half_tEfNS_4arch4Sm80ELb0ELb0ELb0ELb0ELb1ELb0ELb1ELb0EEENS1_21CollectiveEpilogueFwdINS6_IJS8_S8_S9_EEENS6_IJNS7_ILi1EEESH_SH_EEESB_SD_Li128ELb0ELb1ELb0ELb0EEENS1_19SingleTileSchedulerILb0ELb0ELb1ELi128EEEEEEEEEvNT_6ParamsE --------------------------
	.section	.nv.info._ZN7cutlass13device_kernelIN5flash19enable_sm80_to_sm89INS1_16FlashAttnFwdSm80INS1_25CollectiveMainloopFwdSm80ILi4ELi1ELb0EN4cute5tupleIJNS5_1CILi128EEENS7_ILi64EEES8_EEELi128ENS_6half_tEfNS_4arch4Sm80ELb0ELb0ELb0ELb0ELb1ELb0ELb1ELb0EEENS1_21CollectiveEpilogueFwdINS6_IJS8_S8_S9_EEENS6_IJNS7_ILi1EEESH_SH_EEESB_SD_Li128ELb0ELb1ELb0ELb0EEENS1_19SingleTileSchedulerILb0ELb0ELb1ELi128EEEEEEEEEvNT_6ParamsE,"",@"SHT_CUDA_INFO"
	.sectionflags	@""
	.align	4


	//----- nvinfo : EIATTR_CUDA_API_VERSION
	.align		4
        /*0000*/ 	.byte	0x04, 0x37
        /*0002*/ 	.short	(.L_284 - .L_283)
.L_283:
        /*0004*/ 	.word	0x00000082


	//----- nvinfo : EIATTR_SW2861232_WAR
	.align		4
.L_284:
        /*0008*/ 	.byte	0x01, 0x35
	.zero		2


	//----- nvinfo : EIATTR_PARAM_CBANK
	.align		4
        /*000c*/ 	.byte	0x04, 0x0a
        /*000e*/ 	.short	(.L_286 - .L_285)
	.align		4
.L_285:
        /*0010*/ 	.word	index@(.nv.constant0._ZN7cutlass13device_kernelIN5flash19enable_sm80_to_sm89INS1_16FlashAttnFwdSm80INS1_25CollectiveMainloopFwdSm80ILi4ELi1ELb0EN4cute5tupleIJNS5_1CILi128EEENS7_ILi64EEES8_EEELi128ENS_6half_tEfNS_4arch4Sm80ELb0ELb0ELb0ELb0ELb1ELb0ELb1ELb0EEENS1_21CollectiveEpilogueFwdINS6_IJS8_S8_S9_EEENS6_IJNS7_ILi1EEESH_SH_EEESB_SD_Li128ELb0ELb1ELb0ELb0EEENS1_19SingleTileSchedulerILb0ELb0ELb1ELi128EEEEEEEEEvNT_6ParamsE)
        /*0014*/ 	.short	0x0160
        /*0016*/ 	.short	0x0418


	//----- nvinfo : EIATTR_CBANK_PARAM_SIZE
	.align		4
.L_286:
        /*0018*/ 	.byte	0x03, 0x19
        /*001a*/ 	.short	0x0418


	//----- nvinfo : EIATTR_KPARAM_INFO
	.align		4
        /*001c*/ 	.byte	0x04, 0x17
        /*001e*/ 	.short	(.L_288 - .L_287)
.L_287:
        /*0020*/ 	.word	0x00000000
        /*0024*/ 	.short	0x0000
        /*0026*/ 	.short	0x0000
        /*0028*/ 	.byte	0x00, 0xf0, 0x61, 0x10


	//----- nvinfo : EIATTR_MAXREG_COUNT
	.align		4
.L_288:
        /*002c*/ 	.byte	0x03, 0x1b
        /*002e*/ 	.short	0x00ff


	//----- nvinfo : EIATTR_NUM_BARRIERS
	.align		4
        /*0030*/ 	.byte	0x02, 0x4c
        /*0032*/ 	.byte	0x02
	.zero		1


	//----- nvinfo : EIATTR_ANNOTATIONS
	.align		4
        /*0034*/ 	.byte	0x04, 0x55
        /*0036*/ 	.short	(.L_290 - .L_289)


	//   ....[0]....
.L_289:
        /* <DEDUP_REMOVED lines=38> */


	//----- nvinfo : EIATTR_MERCURY_ISA_VERSION
	.align		4
.L_290:
        /*0288*/ 	.byte	0x03, 0x5f
        /*028a*/ 	.short	0x0000


	//----- nvinfo : EIATTR_COOP_GROUP_MASK_REGIDS
	.align		4
        /*028c*/ 	.byte	0x04, 0x29
        /*028e*/ 	.short	(.L_292 - .L_291)


	//   ....[0]....
.L_291:
        /*0290*/ 	.word	0xffffffff


	//   ....[1]....
        /*0294*/ 	.word	0xffffffff


	//   ....[2]....
        /*0298*/ 	.word	0xffffffff


	//   ....[3]....
        /*029c*/ 	.word	0xffffffff


	//   ....[4]....
        /*02a0*/ 	.word	0xffffffff


	//   ....[5]....
        /*02a4*/ 	.word	0xffffffff


	//   ....[6]....
        /*02a8*/ 	.word	0xffffffff


	//   ....[7]....
        /*02ac*/ 	.word	0xffffffff


	//   ....[8]....
        /*02b0*/ 	.word	0xffffffff


	//   ....[9]....
        /*02b4*/ 	.word	0xffffffff


	//   ....[10]....
        /*02b8*/ 	.word	0xffffffff


	//   ....[11]....
        /*02bc*/ 	.word	0xffffffff


	//   ....[12]....
        /*02c0*/ 	.word	0xffffffff


	//   ....[13]....
        /*02c4*/ 	.word	0xffffffff


	//   ....[14]....
        /*02c8*/ 	.word	0xffffffff


	//   ....[15]....
        /*02cc*/ 	.word	0xffffffff


	//   ....[16]....
        /*02d0*/ 	.word	0xffffffff


	//   ....[17]....
        /*02d4*/ 	.word	0xffffffff


	//   ....[18]....
        /*02d8*/ 	.word	0xffffffff


	//   ....[19]....
        /*02dc*/ 	.word	0xffffffff


	//   ....[20]....
        /*02e0*/ 	.word	0xffffffff


	//   ....[21]....
        /*02e4*/ 	.word	0xffffffff


	//   ....[22]....
        /*02e8*/ 	.word	0xffffffff


	//   ....[23]....
        /*02ec*/ 	.word	0xffffffff


	//   ....[24]....
        /*02f0*/ 	.word	0xffffffff


	//   ....[25]....
        /*02f4*/ 	.word	0xffffffff


	//   ....[26]....
        /*02f8*/ 	.word	0xffffffff


	//   ....[27]....
        /*02fc*/ 	.word	0xffffffff


	//   ....[28]....
        /*0300*/ 	.word	0xffffffff


	//   ....[29]....
        /*0304*/ 	.word	0xffffffff


	//   ....[30]....
        /*0308*/ 	.word	0xffffffff


	//   ....[31]....
        /*030c*/ 	.word	0xffffffff


	//   ....[32]....
        /*0310*/ 	.word	0xffffffff


	//   ....[33]....
        /*0314*/ 	.word	0xffffffff


	//   ....[34]....
        /*0318*/ 	.word	0xffffffff


	//   ....[35]....
        /*031c*/ 	.word	0xffffffff


	//   ....[36]....
        /*0320*/ 	.word	0xffffffff


	//   ....[37]....
        /*0324*/ 	.word	0xffffffff


	//   ....[38]....
        /*0328*/ 	.word	0xffffffff


	//   ....[39]....
        /*032c*/ 	.word	0xffffffff


	//   ....[40]....
        /*0330*/ 	.word	0xffffffff


	//   ....[41]....
        /*0334*/ 	.word	0xffffffff


	//   ....[42]....
        /*0338*/ 	.word	0xffffffff


	//   ....[43]....
        /*033c*/ 	.word	0xffffffff


	//   ....[44]....
        /*0340*/ 	.word	0xffffffff


	//   ....[45]....
        /*0344*/ 	.word	0xffffffff


	//   ....[46]....
        /*0348*/ 	.word	0xffffffff


	//   ....[47]....
        /*034c*/ 	.word	0xffffffff


	//   ....[48]....
        /*0350*/ 	.word	0xffffffff


	//   ....[49]....
        /*0354*/ 	.word	0xffffffff


	//   ....[50]....
        /*0358*/ 	.word	0xffffffff


	//   ....[51]....
        /*035c*/ 	.word	0xffffffff


	//   ....[52]....
        /*0360*/ 	.word	0xffffffff


	//   ....[53]....
        /*0364*/ 	.word	0xffffffff


	//   ....[54]....
        /*0368*/ 	.word	0xffffffff


	//   ....[55]....
        /*036c*/ 	.word	0xffffffff


	//   ....[56]....
        /*0370*/ 	.word	0xffffffff


	//   ....[57]....
        /*0374*/ 	.word	0xffffffff


	//   ....[58]....
        /*0378*/ 	.word	0xffffffff


	//   ....[59]....
        /*037c*/ 	.word	0xffffffff


	//   ....[60]....
        /*0380*/ 	.word	0xffffffff


	//   ....[61]....
        /*0384*/ 	.word	0xffffffff


	//   ....[62]....
        /*0388*/ 	.word	0xffffffff


	//   ....[63]....
        /*038c*/ 	.word	0xffffffff


	//   ....[64]....
        /*0390*/ 	.word	0xffffffff


	//   ....[65]....
        /*0394*/ 	.word	0xffffffff


	//   ....[66]....
        /*0398*/ 	.word	0xffffffff


	//   ....[67]....
        /*039c*/ 	.word	0xffffffff


	//   ....[68]....
        /*03a0*/ 	.word	0xffffffff


	//   ....[69]....
        /*03a4*/ 	.word	0xffffffff


	//   ....[70]....
        /*03a8*/ 	.word	0xffffffff


	//   ....[71]....
        /*03ac*/ 	.word	0xffffffff


	//   ....[72]....
        /*03b0*/ 	.word	0xffffffff


	//   ....[73]....
        /*03b4*/ 	.word	0xffffffff


	//   ....[74]....
        /*03b8*/ 	.word	0xffffffff


	//   ....[75]....
        /*03bc*/ 	.word	0xffffffff


	//   ....[76]....
        /*03c0*/ 	.word	0xffffffff


	//   ....[77]....
        /*03c4*/ 	.word	0xffffffff


	//   ....[78]....
        /*03c8*/ 	.word	0xffffffff


	//   ....[79]....
        /*03cc*/ 	.word	0xffffffff


	//   ....[80]....
        /*03d0*/ 	.word	0xffffffff


	//   ....[81]....
        /*03d4*/ 	.word	0xffffffff


	//   ....[82]....
        /*03d8*/ 	.word	0xffffffff


	//   ....[83]....
        /*03dc*/ 	.word	0xffffffff


	//   ....[84]....
        /*03e0*/ 	.word	0xffffffff


	//   ....[85]....
        /*03e4*/ 	.word	0xffffffff


	//   ....[86]....
        /*03e8*/ 	.word	0xffffffff


	//   ....[87]....
        /*03ec*/ 	.word	0xffffffff


	//   ....[88]....
        /*03f0*/ 	.word	0xffffffff


	//   ....[89]....
        /*03f4*/ 	.word	0xffffffff


	//   ....[90]....
        /*03f8*/ 	.word	0xffffffff


	//   ....[91]....
        /*03fc*/ 	.word	0xffffffff


	//   ....[92]....
        /*0400*/ 	.word	0xffffffff


	//   ....[93]....
        /*0404*/ 	.word	0xffffffff


	//   ....[94]....
        /*0408*/ 	.word	0xffffffff


	//   ....[95]....
        /*040c*/ 	.word	0xffffffff


	//   ....[96]....
        /*0410*/ 	.word	0xffffffff


	//   ....[97]....
        /*0414*/ 	.word	0xffffffff


	//   ....[98]....
        /*0418*/ 	.word	0xffffffff


	//   ....[99]....
        /*041c*/ 	.word	0xffffffff


	//   ....[100]....
        /*0420*/ 	.word	0xffffffff


	//   ....[101]....
        /*0424*/ 	.word	0xffffffff


	//   ....[102]....
        /*0428*/ 	.word	0xffffffff


	//   ....[103]....
        /*042c*/ 	.word	0xffffffff


	//----- nvinfo : EIATTR_COOP_GROUP_INSTR_OFFSETS
	.align		4
.L_292:
        /*0430*/ 	.byte	0x04, 0x28
        /*0432*/ 	.short	(.L_294 - .L_293)


	//   ....[0]....
.L_293:
        /*0434*/ 	.word	0x00000530


	//   ....[1]....
        /*0438*/ 	.word	0x00000560


	//   ....[2]....
        /*043c*/ 	.word	0x00000580


	//   ....[3]....
        /*0440*/ 	.word	0x000005a0


	//   ....[4]....
        /*0444*/ 	.word	0x00000820


	//   ....[5]....
        /*0448*/ 	.word	0x00000840


	//   ....[6]....
        /*044c*/ 	.word	0x00000860


	//   ....[7]....
        /*0450*/ 	.word	0x00000870


	//   ....[8]....
        /*0454*/ 	.word	0x00000910


	//   ....[9]....
        /*0458*/ 	.word	0x00000930


	//   ....[10]....
        /*045c*/ 	.word	0x000009a0


	//   ....[11]....
        /*0460*/ 	.word	0x000009b0


	//   ....[12]....
        /*0464*/ 	.word	0x00000b40


	//   ....[13]....
        /*0468*/ 	.word	0x00000b50


	//   ....[14]....
        /*046c*/ 	.word	0x00000b60


	//   ....[15]....
        /*0470*/ 	.word	0x00000b70


	//   ....[16]....
        /*0474*/ 	.word	0x000011d0


	//   ....[17]....
        /*0478*/ 	.word	0x000011e0


	//   ....[18]....
        /*047c*/ 	.word	0x000011f0


	//   ....[19]....
        /*0480*/ 	.word	0x00001200


	//   ....[20]....
        /*0484*/ 	.word	0x00001220


	//   ....[21]....
        /*0488*/ 	.word	0x00001230


	//   ....[22]....
        /*048c*/ 	.word	0x00001240


	//   ....[23]....
        /*0490*/ 	.word	0x00001250


	//   ....[24]....
        /*0494*/ 	.word	0x00001810


	//   ....[25]....
        /*0498*/ 	.word	0x00001830


	//   ....[26]....
        /*049c*/ 	.word	0x00001850


	//   ....[27]....
        /*04a0*/ 	.word	0x00001880


	//   ....[28]....
        /*04a4*/ 	.word	0x000018a0


	//   ....[29]....
        /*04a8*/ 	.word	0x000018b0


	//   ....[30]....
        /*04ac*/ 	.word	0x00001910


	//   ....[31]....
        /*04b0*/ 	.word	0x00001940


	//   ....[32]....
        /*04b4*/ 	.word	0x00002840


	//   ....[33]....
        /*04b8*/ 	.word	0x00002870


	//   ....[34]....
        /*04bc*/ 	.word	0x00002890


	//   ....[35]....
        /*04c0*/ 	.word	0x000028a0


	//   ....[36]....
        /*04c4*/ 	.word	0x000028b0


	//   ....[37]....
        /*04c8*/ 	.word	0x000028c0


	//   ....[38]....
        /*04cc*/ 	.word	0x000028d0


	//   ....[39]....
        /*04d0*/ 	.word	0x000028f0


	//   ....[40]....
        /*04d4*/ 	.word	0x00003260


	//   ....[41]....
        /*04d8*/ 	.word	0x00003330


	//   ....[42]....
        /*04dc*/ 	.word	0x000034d0


	//   ....[43]....
        /*04e0*/ 	.word	0x000034f0


	//   ....[44]....
        /*04e4*/ 	.word	0x00003800


	//   ....[45]....
        /*04e8*/ 	.word	0x000039b0


	//   ....[46]....
        /*04ec*/ 	.word	0x00003a20


	//   ....[47]....
        /*04f0*/ 	.word	0x00003ae0


	//   ....[48]....
        /*04f4*/ 	.word	0x00006050


	//   ....[49]....
        /*04f8*/ 	.word	0x00006060


	//   ....[50]....
        /*04fc*/ 	.word	0x00006070


	//   ....[51]....
        /*0500*/ 	.word	0x00006080


	//   ....[52]....
        /*0504*/ 	.word	0x00006090


	//   ....[53]....
        /*0508*/ 	.word	0x000060a0


	//   ....[54]....
        /*050c*/ 	.word	0x000060b0


	//   ....[55]....
        /*0510*/ 	.word	0x000060f0


	//   ....[56]....
        /*0514*/ 	.word	0x000064c0


	//   ....[57]....
        /*0518*/ 	.word	0x000064e0


	//   ....[58]....
        /*051c*/ 	.word	0x000064f0


	//   ....[59]....
        /*0520*/ 	.word	0x00006500


	//   ....[60]....
        /*0524*/ 	.word	0x00006510


	//   ....[61]....
        /*0528*/ 	.word	0x00006520


	//   ....[62]....
        /*052c*/ 	.word	0x00006540


	//   ....[63]....
        /*0530*/ 	.word	0x00006570


	//   ....[64]....
        /*0534*/ 	.word	0x00007390


	//   ....[65]....
        /*0538*/ 	.word	0x00007490


	//   ....[66]....
        /*053c*/ 	.word	0x000074f0


	//   ....[67]....
        /*0540*/ 	.word	0x00007520


	//   ....[68]....
        /*0544*/ 	.word	0x000075e0


	//   ....[69]....
        /*0548*/ 	.word	0x00007650


	//   ....[70]....
        /*054c*/ 	.word	0x000078f0


	//   ....[71]....
        /*0550*/ 	.word	0x00007e50


	//   ....[72]....
        /*0554*/ 	.word	0x00009df0


	//   ....[73]....
        /*0558*/ 	.word	0x00009e00


	//   ....[74]....
        /*055c*/ 	.word	0x00009e10


	//   ....[75]....
        /*0560*/ 	.word	0x00009e20


	//   ....[76]....
        /*0564*/ 	.word	0x00009e50


	//   ....[77]....
        /*0568*/ 	.word	0x00009e80


	//   ....[78]....
        /*056c*/ 	.word	0x00009eb0


	//   ....[79]....
        /*0570*/ 	.word	0x00009ee0


	//   ....[80]....
        /*0574*/ 	.word	0x0000b840


	//   ....[81]....
        /*0578*/ 	.word	0x0000b850


	//   ....[82]....
        /*057c*/ 	.word	0x0000b870


	//   ....[83]....
        /*0580*/ 	.word	0x0000b880


	//   ....[84]....
        /*0584*/ 	.word	0x0000b890


	//   ....[85]....
        /*0588*/ 	.word	0x0000b8a0


	//   ....[86]....
        /*058c*/ 	.word	0x0000b8b0


	//   ....[87]....
        /*0590*/ 	.word	0x0000b8c0


	//   ....[88]....
        /*0594*/ 	.word	0x0000ba40


	//   ....[89]....
        /*0598*/ 	.word	0x0000ba60


	//   ....[90]....
        /*059c*/ 	.word	0x0000bb50


	//   ....[91]....
        /*05a0*/ 	.word	0x0000bb80


	//   ....[92]....
        /*05a4*/ 	.word	0x0000bc50


	//   ....[93]....
        /*05a8*/ 	.word	0x0000bc80


	//   ....[94]....
        /*05ac*/ 	.word	0x0000bd50


	//   ....[95]....
        /*05b0*/ 	.word	0x0000bd80


	//   ....[96]....
        /*05b4*/ 	.word	0x0000be50


	//   ....[97]....
        /*05b8*/ 	.word	0x0000be80


	//   ....[98]....
        /*05bc*/ 	.word	0x0000bf50


	//   ....[99]....
        /*05c0*/ 	.word	0x0000bf80


	//   ....[100]....
        /*05c4*/ 	.word	0x0000c050


	//   ....[101]....
        /*05c8*/ 	.word	0x0000c080


	//   ....[102]....
        /*05cc*/ 	.word	0x0000c150


	//   ....[103]....
        /*05d0*/ 	.word	0x0000c170


	//----- nvinfo : EIATTR_EXIT_INSTR_OFFSETS
	.align		4
.L_294:
        /*05d4*/ 	.byte	0x04, 0x1c
        /*05d6*/ 	.short	(.L_296 - .L_295)


	//   ....[0]....
.L_295:
        /*05d8*/ 	.word	0x00000040


	//   ....[1]....
        /*05dc*/ 	.word	0x0000c180


	//   ....[2]....
        /*05e0*/ 	.word	0x0000c1d0


	//   ....[3]....
        /*05e4*/ 	.word	0x0000c230


	//----- nvinfo : EIATTR_CTAIDZ_USED
	.align		4
.L_296:
        /*05e8*/ 	.byte	0x01, 0x04
	.zero		2


	//----- nvinfo : EIATTR_MAX_THREADS
	.align		4
        /*05ec*/ 	.byte	0x04, 0x05
        /*05ee*/ 	.short	(.L_298 - .L_297)
.L_297:
        /*05f0*/ 	.word	0x00000080
        /*05f4*/ 	.word	0x00000001
        /*05f8*/ 	.word	0x00000001


	//----- nvinfo : EIATTR_CRS_STACK_SIZE
	.align		4
.L_298:
        /*05fc*/ 	.byte	0x04, 0x1e
        /*05fe*/ 	.short	(.L_300 - .L_299)
.L_299:
        /*0600*/ 	.word	0x00000000
.L_300:


//--------------------- .nv.info._ZN7cutlass13device_kernelIN5flash19enable_sm80_to_sm89INS1_16FlashAttnFwdSm80INS1_25CollectiveMainloopFwdSm80ILi4ELi1ELb0EN4cute5tupleIJNS5_1CILi128EEENS7_ILi64EEES8_EEELi128ENS_6half_tEfNS_4arch4Sm80ELb0ELb0ELb0ELb1ELb1ELb0ELb1ELb0EEENS1_21CollectiveEpilogueFwdINS6_IJS8_S8_S9_EEENS6_IJNS7_ILi1EEESH_SH_EEESB_SD_Li128ELb1ELb1ELb0ELb0EEENS1_19SingleTileSchedulerILb1ELb0ELb1ELi128EEEEEEEEEvNT_6ParamsE --------------------------
	.section	.nv.info._ZN7cutlass13device_kernelIN5flash19enable_sm80_to_sm89INS1_16FlashAttnFwdSm80INS1_25CollectiveMainloopFwdSm80ILi4ELi1ELb0EN4cute5tupleIJNS5_1CILi128EEENS7_ILi64EEES8_EEELi128ENS_6half_tEfNS_4arch4Sm80ELb0ELb0ELb0ELb1ELb1ELb0ELb1ELb0EEENS1_21CollectiveEpilogueFwdINS6_IJS8_S8_S9_EEENS6_IJNS7_ILi1EEESH_SH_EEESB_SD_Li128ELb1ELb1ELb0ELb0EEENS1_19SingleTileSchedulerILb1ELb0ELb1ELi128EEEEEEEEEvNT_6ParamsE,"",@"SHT_CUDA_INFO"
	.sectionflags	@""
	.align	4


	//----- nvinfo : EIATTR_CUDA_API_VERSION
	.align		4
        /*0000*/ 	.byte	0x04, 0x37
        /*0002*/ 	.short	(.L_302 - .L_301)
.L_301:
        /*0004*/ 	.word	0x00000082


	//----- nvinfo : EIATTR_SW2861232_WAR
	.align		4
.L_302:
        /*0008*/ 	.byte	0x01, 0x35
	.zero		2


	//----- nvinfo : EIATTR_PARAM_CBANK
	.align		4
        /*000c*/ 	.byte	0x04, 0x0a
        /*000e*/ 	.short	(.L_304 - .L_303)
	.align		4
.L_303:
        /*0010*/ 	.word	index@(.nv.constant0._ZN7cutlass13device_kernelIN5flash19enable_sm80_to_sm89INS1_16FlashAttnFwdSm80INS1_25CollectiveMainloopFwdSm80ILi4ELi1ELb0EN4cute5tupleIJNS5_1CILi128EEENS7_ILi64EEES8_EEELi128ENS_6half_tEfNS_4arch4Sm80ELb0ELb0ELb0ELb1ELb1ELb0ELb1ELb0EEENS1_21CollectiveEpilogueFwdINS6_IJS8_S8_S9_EEENS6_IJNS7_ILi1EEESH_SH_EEESB_SD_Li128ELb1ELb1ELb0ELb0EEENS1_19SingleTileSchedulerILb1ELb0ELb1ELi128EEEEEEEEEvNT_6ParamsE)
        /*0014*/ 	.short	0x0160
        /*0016*/ 	.short	0x0418


	//----- nvinfo : EIATTR_CBANK_PARAM_SIZE
	.align		4
.L_304:
        /*0018*/ 	.byte	0x03, 0x19
        /*001a*/ 	.short	0x0418


	//----- nvinfo : EIATTR_KPARAM_INFO
	.align		4
        /*001c*/ 	.byte	0x04, 0x17
        /*001e*/ 	.short	(.L_306 - .L_305)
.L_305:
        /*0020*/ 	.word	0x00000000
        /*0024*/ 	.short	0x0000
        /*0026*/ 	.short	0x0000
        /*0028*/ 	.byte	0x00, 0xf0, 0x61, 0x10


	//----- nvinfo : EIATTR_MAXREG_COUNT
	.align		4
.L_306:
        /*002c*/ 	.byte	0x03, 0x1b
        /*002e*/ 	.short	0x00ff


	//----- nvinfo : EIATTR_NUM_BARRIERS
	.align		4
        /*0030*/ 	.byte	0x02, 0x4c
        /*0032*/ 	.byte	0x02
	.zero		1


	//----- nvinfo : EIATTR_ANNOTATIONS
	.align		4
        /*0034*/ 	.byte	0x04, 0x55
        /*0036*/ 	.short	(.L_308 - .L_307)


	//   ....[0]....
.L_307:
        /* <DEDUP_REMOVED lines=16> */


	//----- nvinfo : EIATTR_MERCURY_ISA_VERSION
	.align		4
.L_308:
        /*0128*/ 	.byte	0x03, 0x5f
        /*012a*/ 	.short	0x0000


	//----- nvinfo : EIATTR_COOP_GROUP_MASK_REGIDS
	.align		4
        /*012c*/ 	.byte	0x04, 0x29
        /*012e*/ 	.short	(.L_310 - .L_309)


	//   ....[0]....
.L_309:
        /*0130*/ 	.word	0xffffffff


	//   ....[1]....
        /*0134*/ 	.word	0xffffffff


	//   ....[2]....
        /*0138*/ 	.word	0xffffffff


	//   ....[3]....
        /*013c*/ 	.word	0xffffffff


	//   ....[4]....
        /*0140*/ 	.word	0xffffffff


	//   ....[5]....
        /*0144*/ 	.word	0xffffffff


	//   ....[6]....
        /*0148*/ 	.word	0xffffffff


	//   ....[7]....
        /*014c*/ 	.word	0xffffffff


	//   ....[8]....
        /*0150*/ 	.word	0xffffffff


	//   ....[9]....
        /*0154*/ 	.word	0xffffffff


	//   ....[10]....
        /*0158*/ 	.word	0xffffffff


	//   ....[11]....
        /*015c*/ 	.word	0xffffffff


	//   ....[12]....
        /*0160*/ 	.word	0xffffffff


	//   ....[13]....
        /*0164*/ 	.word	0xffffffff


	//   ....[14]....
        /*0168*/ 	.word	0xffffffff


	//   ....[15]....
        /*016c*/ 	.word	0xffffffff


	//   ....[16]....
        /*0170*/ 	.word	0xffffffff


	//   ....[17]....
        /*0174*/ 	.word	0xffffffff


	//   ....[18]....
        /*0178*/ 	.word	0xffffffff


	//   ....[19]....
        /*017c*/ 	.word	0xffffffff


	//   ....[20]....
        /*0180*/ 	.word	0xffffffff


	//   ....[21]....
        /*0184*/ 	.word	0xffffffff


	//   ....[22]....
        /*0188*/ 	.word	0xffffffff


	//   ....[23]....
        /*018c*/ 	.word	0xffffffff


	//   ....[24]....
        /*0190*/ 	.word	0xffffffff


	//   ....[25]....
        /*0194*/ 	.word	0xffffffff


	//   ....[26]....
        /*0198*/ 	.word	0xffffffff


	//   ....[27]....
        /*019c*/ 	.word	0xffffffff


	//   ....[28]....
        /*01a0*/ 	.word	0xffffffff


	//   ....[29]....
        /*01a4*/ 	.word	0xffffffff


	//   ....[30]....
        /*01a8*/ 	.word	0xffffffff


	//   ....[31]....
        /*01ac*/ 	.word	0xffffffff


	//   ....[32]....
        /*01b0*/ 	.word	0xffffffff


	//   ....[33]....
        /*01b4*/ 	.word	0xffffffff


	//   ....[34]....
        /*01b8*/ 	.word	0xffffffff


	//   ....[35]....
        /*01bc*/ 	.word	0xffffffff


	//   ....[36]....
        /*01c0*/ 	.word	0xffffffff


	//   ....[37]....
        /*01c4*/ 	.word	0xffffffff


	//   ....[38]....
        /*01c8*/ 	.word	0xffffffff


	//   ....[39]....
        /*01cc*/ 	.word	0xffffffff


	//   ....[40]....
        /*01d0*/ 	.word	0xffffffff


	//   ....[41]....
        /*01d4*/ 	.word	0xffffffff


	//   ....[42]....
        /*01d8*/ 	.word	0xffffffff


	//   ....[43]....
        /*01dc*/ 	.word	0xffffffff


	//   ....[44]....
        /*01e0*/ 	.word	0xffffffff


	//   ....[45]....
        /*01e4*/ 	.word	0xffffffff


	//   ....[46]....
        /*01e8*/ 	.word	0xffffffff


	//   ....[47]....
        /*01ec*/ 	.word	0xffffffff


	//   ....[48]....
        /*01f0*/ 	.word	0xffffffff


	//   ....[49]....
        /*01f4*/ 	.word	0xffffffff


	//   ....[50]....
        /*01f8*/ 	.word	0xffffffff


	//   ....[51]....
        /*01fc*/ 	.word	0xffffffff


	//   ....[52]....
        /*0200*/ 	.word	0xffffffff


	//   ....[53]....
        /*0204*/ 	.word	0xffffffff


	//   ....[54]....
        /*0208*/ 	.word	0xffffffff


	//   ....[55]....
        /*020c*/ 	.word	0xffffffff


	//   ....[56]....
        /*0210*/ 	.word	0xffffffff


	//   ....[57]....
        /*0214*/ 	.word	0xffffffff


	//   ....[58]....
        /*0218*/ 	.word	0xffffffff


	//   ....[59]....
        /*021c*/ 	.word	0xffffffff


	//   ....[60]....
        /*0220*/ 	.word	0xffffffff


	//   ....[61]....
        /*0224*/ 	.word	0xffffffff


	//   ....[62]....
        /*0228*/ 	.word	0xffffffff


	//   ....[63]....
        /*022c*/ 	.word	0xffffffff


	//   ....[64]....
        /*0230*/ 	.word	0xffffffff


	//   ....[65]....
        /*0234*/ 	.word	0xffffffff


	//   ....[66]....
        /*0238*/ 	.word	0xffffffff


	//   ....[67]....
        /*023c*/ 	.word	0xffffffff


	//   ....[68]....
        /*0240*/ 	.word	0xffffffff


	//   ....[69]....
        /*0244*/ 	.word	0xffffffff


	//   ....[70]....
        /*0248*/ 	.word	0xffffffff


	//   ....[71]....
        /*024c*/ 	.word	0xffffffff


	//   ....[72]....
        /*0250*/ 	.word	0xffffffff


	//   ....[73]....
        /*0254*/ 	.word	0xffffffff


	//   ....[74]....
        /*0258*/ 	.word	0xffffffff


	//   ....[75]....
        /*025c*/ 	.word	0xffffffff


	//   ....[76]....
        /*0260*/ 	.word	0xffffffff


	//   ....[77]....
        /*0264*/ 	.word	0xffffffff


	//   ....[78]....
        /*0268*/ 	.word	0xffffffff


	//   ....[79]....
        /*026c*/ 	.word	0xffffffff


	//   ....[80]....
        /*0270*/ 	.word	0xffffffff


	//   ....[81]....
        /*0274*/ 	.word	0xffffffff


	//   ....[82]....
        /*0278*/ 	.word	0xffffffff


	//   ....[83]....
        /*027c*/ 	.word	0xffffffff


	//   ....[84]....
        /*0280*/ 	.word	0xffffffff


	//   ....[85]....
        /*0284*/ 	.word	0xffffffff


	//   ....[86]....
        /*0288*/ 	.word	0xffffffff


	//   ....[87]....
        /*028c*/ 	.word	0xffffffff


	//   ....[88]....
        /*0290*/ 	.word	0xffffffff


	//   ....[89]....
        /*0294*/ 	.word	0xffffffff


	//   ....[90]....
        /*0298*/ 	.word	0xffffffff


	//   ....[91]....
        /*029c*/ 	.word	0xffffffff


	//   ....[92]....
        /*02a0*/ 	.word	0xffffffff


	//   ....[93]....
        /*02a4*/ 	.word	0xffffffff


	//   ....[94]....
        /*02a8*/ 	.word	0xffffffff


	//   ....[95]....
        /*02ac*/ 	.word	0xffffffff


	//   ....[96]....
        /*02b0*/ 	.word	0xffffffff


	//   ....[97]....
        /*02b4*/ 	.word	0xffffffff


	//   ....[98]....
        /*02b8*/ 	.word	0xffffffff


	//   ....[99]....
        /*02bc*/ 	.word	0xffffffff


	//   ....[100]....
        /*02c0*/ 	.word	0xffffffff


	//   ....[101]....
        /*02c4*/ 	.word	0xffffffff


	//   ....[102]....
        /*02c8*/ 	.word	0xffffffff


	//   ....[103]....
        /*02cc*/ 	.word	0xffffffff


	//   ....[104]....
        /*02d0*/ 	.word	0xffffffff


	//   ....[105]....
        /*02d4*/ 	.word	0xffffffff


	//   ....[106]....
        /*02d8*/ 	.word	0xffffffff


	//   ....[107]....
        /*02dc*/ 	.word	0xffffffff


	//   ....[108]....
        /*02e0*/ 	.word	0xffffffff


	//   ....[109]....
        /*02e4*/ 	.word	0xffffffff


	//   ....[110]....
        /*02e8*/ 	.word	0xffffffff


	//   ....[111]....
        /*02ec*/ 	.word	0xffffffff


	//   ....[112]....
        /*02f0*/ 	.word	0xffffffff


	//   ....[113]....
        /*02f4*/ 	.word	0xffffffff


	//   ....[114]....
        /*02f8*/ 	.word	0xffffffff


	//   ....[115]....
        /*02fc*/ 	.word	0xffffffff


	//   ....[116]....
        /*0300*/ 	.word	0xffffffff


	//   ....[117]....
        /*0304*/ 	.word	0xffffffff


	//   ....[118]....
        /*0308*/ 	.word	0xffffffff


	//   ....[119]....
        /*030c*/ 	.word	0xffffffff


	//   ....[120]....
        /*0310*/ 	.word	0xffffffff


	//----- nvinfo : EIATTR_COOP_GROUP_INSTR_OFFSETS
	.align		4
.L_310:
        /*0314*/ 	.byte	0x04, 0x28
        /*0316*/ 	.short	(.L_312 - .L_311)


	//   ....[0]....
.L_311:
        /*0318*/ 	.word	0x000000a0


	//   ....[1]....
        /*031c*/ 	.word	0x000011f0


	//   ....[2]....
        /*0320*/ 	.word	0x00001210


	//   ....[3]....
        /*0324*/ 	.word	0x000013c0


	//   ....[4]....
        /*0328*/ 	.word	0x000013f0


	//   ....[5]....
        /*032c*/ 	.word	0x000014c0


	//   ....[6]....
        /*0330*/ 	.word	0x000014f0


	//   ....[7]....
        /*0334*/ 	.word	0x000015c0


	//   ....[8]....
        /*0338*/ 	.word	0x000015f0


	//   ....[9]....
        /*033c*/ 	.word	0x000016c0


	//   ....[10]....
        /*0340*/ 	.word	0x000016f0


	//   ....[11]....
        /*0344*/ 	.word	0x000017c0


	//   ....[12]....
        /*0348*/ 	.word	0x000017f0


	//   ....[13]....
        /*034c*/ 	.word	0x000018c0


	//   ....[14]....
        /*0350*/ 	.word	0x000018f0


	//   ....[15]....
        /*0354*/ 	.word	0x000019b0


	//   ....[16]....
        /*0358*/ 	.word	0x000019f0


	//   ....[17]....
        /*035c*/ 	.word	0x00001ea0


	//   ....[18]....
        /*0360*/ 	.word	0x00001ec0


	//   ....[19]....
        /*0364*/ 	.word	0x00001ef0


	//   ....[20]....
        /*0368*/ 	.word	0x00001f20


	//   ....[21]....
        /*036c*/ 	.word	0x00001f30


	//   ....[22]....
        /*0370*/ 	.word	0x00001f40


	//   ....[23]....
        /*0374*/ 	.word	0x00001f50


	//   ....[24]....
        /*0378*/ 	.word	0x00001f60


	//   ....[25]....
        /*037c*/ 	.word	0x000022e0


	//   ....[26]....
        /*0380*/ 	.word	0x00002310


	//   ....[27]....
        /*0384*/ 	.word	0x00002320


	//   ....[28]....
        /*0388*/ 	.word	0x00002330


	//   ....[29]....
        /*038c*/ 	.word	0x00002360


	//   ....[30]....
        /*0390*/ 	.word	0x00002380


	//   ....[31]....
        /*0394*/ 	.word	0x000023b0


	//   ....[32]....
        /*0398*/ 	.word	0x000023e0


	//   ....[33]....
        /*039c*/ 	.word	0x00003460


	//   ....[34]....
        /*03a0*/ 	.word	0x00003480


	//   ....[35]....
        /*03a4*/ 	.word	0x00003490


	//   ....[36]....
        /*03a8*/ 	.word	0x000034a0


	//   ....[37]....
        /*03ac*/ 	.word	0x000034b0


	//   ....[38]....
        /*03b0*/ 	.word	0x000034c0


	//   ....[39]....
        /*03b4*/ 	.word	0x000034d0


	//   ....[40]....
        /*03b8*/ 	.word	0x000034f0


	//   ....[41]....
        /*03bc*/ 	.word	0x00003d90


	//   ....[42]....
        /*03c0*/ 	.word	0x00003e90


	//   ....[43]....
        /*03c4*/ 	.word	0x00004210


	//   ....[44]....
        /*03c8*/ 	.word	0x000042c0


	//   ....[45]....
        /*03cc*/ 	.word	0x000044a0


	//   ....[46]....
        /*03d0*/ 	.word	0x00004580


	//   ....[47]....
        /*03d4*/ 	.word	0x00004660


	//   ....[48]....
        /*03d8*/ 	.word	0x000047a0


	//   ....[49]....
        /*03dc*/ 	.word	0x00005ef0


	//   ....[50]....
        /*03e0*/ 	.word	0x00005f00


	//   ....[51]....
        /*03e4*/ 	.word	0x00005f10


	//   ....[52]....
        /*03e8*/ 	.word	0x00005f20


	//   ....[53]....
        /*03ec*/ 	.word	0x00005f30


	//   ....[54]....
        /*03f0*/ 	.word	0x00005f40


	//   ....[55]....
        /*03f4*/ 	.word	0x00005f50


	//   ....[56]....
        /*03f8*/ 	.word	0x00005f80


	//   ....[57]....
        /*03fc*/ 	.word	0x00006290


	//   ....[58]....
        /*0400*/ 	.word	0x000062e0


	//   ....[59]....
        /*0404*/ 	.word	0x00006300


	//   ....[60]....
        /*0408*/ 	.word	0x00006330


	//   ....[61]....
        /*040c*/ 	.word	0x000063c0


	//   ....[62]....
        /*0410*/ 	.word	0x000063e0


	//   ....[63]....
        /*0414*/ 	.word	0x000063f0


	//   ....[64]....
        /*0418*/ 	.word	0x00006400


	//   ....[65]....
        /*041c*/ 	.word	0x000071c0


	//   ....[66]....
        /*0420*/ 	.word	0x00007300


	//   ....[67]....
        /*0424*/ 	.word	0x000073c0


	//   ....[68]....
        /*0428*/ 	.word	0x00007420


	//   ....[69]....
        /*042c*/ 	.word	0x00007460


	//   ....[70]....
        /*0430*/ 	.word	0x000074f0


	//   ....[71]....
        /*0434*/ 	.word	0x00007520


	//   ....[72]....
        /*0438*/ 	.word	0x00007560


	//   ....[73]....
        /*043c*/ 	.word	0x00009910


	//   ....[74]....
        /*0440*/ 	.word	0x00009920


	//   ....[75]....
        /*0444*/ 	.word	0x00009930


	//   ....[76]....
        /*0448*/ 	.word	0x00009940


	//   ....[77]....
        /*044c*/ 	.word	0x00009970


	//   ....[78]....
        /*0450*/ 	.word	0x00009990


	//   ....[79]....
        /*0454*/ 	.word	0x000099b0


	//   ....[80]....
        /*0458*/ 	.word	0x000099e0


	//   ....[81]....
        /*045c*/ 	.word	0x0000b5b0


	//   ....[82]....
        /*0460*/ 	.word	0x0000b5f0


	//   ....[83]....
        /*0464*/ 	.word	0x0000b630


	//   ....[84]....
        /*0468*/ 	.word	0x0000b670


	//   ....[85]....
        /*046c*/ 	.word	0x0000b6b0


	//   ....[86]....
        /*0470*/ 	.word	0x0000b6f0


	//   ....[87]....
        /*0474*/ 	.word	0x0000b730


	//   ....[88]....
        /*0478*/ 	.word	0x0000b770


	//   ....[89]....
        /*047c*/ 	.word	0x0000b940


	//   ....[90]....
        /*0480*/ 	.word	0x0000b950


	//   ....[91]....
        /*0484*/ 	.word	0x0000ba50


	//   ....[92]....
        /*0488*/ 	.word	0x0000ba80


	//   ....[93]....
        /*048c*/ 	.word	0x0000bb60


	//   ....[94]....
        /*0490*/ 	.word	0x0000bb90


	//   ....[95]....
        /*0494*/ 	.word	0x0000bc70


	//   ....[96]....
        /*0498*/ 	.word	0x0000bca0


	//   ....[97]....
        /*049c*/ 	.word	0x0000bd80


	//   ....[98]....
        /*04a0*/ 	.word	0x0000bdb0


	//   ....[99]....
        /*04a4*/ 	.word	0x0000be90


	//   ....[100]....
        /*04a8*/ 	.word	0x0000bec0


	//   ....[101]....
        /*04ac*/ 	.word	0x0000bfa0


	//   ....[102]....
        /*04b0*/ 	.word	0x0000bfd0


	//   ....[103]....
        /*04b4*/ 	.word	0x0000c0b0


	//   ....[104]....
        /*04b8*/ 	.word	0x0000c0d0


	//   ....[105]....
        /*04bc*/ 	.word	0x0000c990


	//   ....[106]....
        /*04c0*/ 	.word	0x0000c9a0


	//   ....[107]....
        /*04c4*/ 	.word	0x0000ca70


	//   ....[108]....
        /*04c8*/ 	.word	0x0000caa0


	//   ....[109]....
        /*04cc*/ 	.word	0x0000cb70


	//   ....[110]....
        /*04d0*/ 	.word	0x0000cba0


	//   ....[111]....
        /*04d4*/ 	.word	0x0000cc70


	//   ....[112]....
        /*04d8*/ 	.word	0x0000cca0


	//   ....[113]....
        /*04dc*/ 	.word	0x0000cd70


	//   ....[114]....
        /*04e0*/ 	.word	0x0000cda0


	//   ....[115]....
        /*04e4*/ 	.word	0x0000ce70


	//   ....[116]....
        /*04e8*/ 	.word	0x0000cea0


	//   ....[117]....
        /*04ec*/ 	.word	0x0000cf70


	//   ....[118]....
        /*04f0*/ 	.word	0x0000cfa0


	//   ....[119]....
        /*04f4*/ 	.word	0x0000d070


	//   ....[120]....
        /*04f8*/ 	.word	0x0000d090


	//----- nvinfo : EIATTR_EXIT_INSTR_OFFSETS
	.align		4
.L_312:
        /*04fc*/ 	.byte	0x04, 0x1c
        /*04fe*/ 	.short	(.L_314 - .L_313)


	//   ....[0]....
.L_313:
        /*0500*/ 	.word	0x00000450


	//   ....[1]....
        /*0504*/ 	.word	0x0000c0e0


	//   ....[2]....
        /*0508*/ 	.word	0x0000c140


	//   ....[3]....
        /*050c*/ 	.word	0x0000c1a0


	//   ....[4]....
        /*0510*/ 	.word	0x0000d0a0


	//   ....[5]....
        /*0514*/ 	.word	0x0000d0f0


	//   ....[6]....
        /*0518*/ 	.word	0x0000d150


	//----- nvinfo : EIATTR_CTAIDZ_USED
	.align		4
.L_314:
        /*051c*/ 	.byte	0x01, 0x04
	.zero		2


	//----- nvinfo : EIATTR_MAX_THREADS
	.align		4
        /*0520*/ 	.byte	0x04, 0x05
        /*0522*/ 	.short	(.L_316 - .L_315)
.L_315:
        /*0524*/ 	.word	0x00000080
        /*0528*/ 	.word	0x00000001
        /*052c*/ 	.word	0x00000001


	//----- nvinfo : EIATTR_CRS_STACK_SIZE
	.align		4
.L_316:
        /*0530*/ 	.byte	0x04, 0x1e
        /*0532*/ 	.short	(.L_318 - .L_317)
.L_317:
        /*0534*/ 	.word	0x00000000
.L_318:


//--------------------- .nv.info._ZN7cutlass13device_kernelIN5flash19enable_sm80_to_sm89INS1_16FlashAttnFwdSm80INS1_25CollectiveMainloopFwdSm80ILi4ELi1ELb0EN4cute5tupleIJNS5_1CILi128EEENS7_ILi64EEES8_EEELi128ENS_6half_tEfNS_4arch4Sm80ELb0ELb0ELb0ELb1ELb1ELb1ELb1ELb0EEENS1_21CollectiveEpilogueFwdINS6_IJS8_S8_S9_EEENS6_IJNS7_ILi1EEESH_SH_EEESB_SD_Li128ELb1ELb1ELb0ELb0EEENS1_19SingleTileSchedulerILb1ELb0ELb1ELi128EEEEEEEEEvNT_6ParamsE --------------------------
	.section	.nv.info._ZN7cutlass13device_kernelIN5flash19enable_sm80_to_sm89INS1_16FlashAttnFwdSm80INS1_25CollectiveMainloopFwdSm80ILi4ELi1ELb0EN4cute5tupleIJNS5_1CILi128EEENS7_ILi64EEES8_EEELi128ENS_6half_tEfNS_4arch4Sm80ELb0ELb0ELb0ELb1ELb1ELb1ELb1ELb0EEENS1_21CollectiveEpilogueFwdINS6_IJS8_S8_S9_EEENS6_IJNS7_ILi1EEESH_SH_EEESB_SD_Li128ELb1ELb1ELb0ELb0EEENS1_19SingleTileSchedulerILb1ELb0ELb1ELi128EEEEEEEEEvNT_6ParamsE,"",@"SHT_CUDA_INFO"
	.sectionflags	@""
	.align	4


	//----- nvinfo : EIATTR_CUDA_API_VERSION
	.align		4
        /*0000*/ 	.byte	0x04, 0x37
        /*0002*/ 	.short	(.L_320 - .L_319)
.L_319:
        /*0004*/ 	.word	0x00000082


	//----- nvinfo : EIATTR_SW2861232_WAR
	.align		4
.L_320:
        /*0008*/ 	.byte	0x01, 0x35
	.zero		2


	//----- nvinfo : EIATTR_PARAM_CBANK
	.align		4
        /*000c*/ 	.byte	0x04, 0x0a
        /*000e*/ 	.short	(.L_322 - .L_321)
	.align		4
.L_321:
        /*0010*/ 	.word	index@(.nv.constant0._ZN7cutlass13device_kernelIN5flash19enable_sm80_to_sm89INS1_16FlashAttnFwdSm80INS1_25CollectiveMainloopFwdSm80ILi4ELi1ELb0EN4cute5tupleIJNS5_1CILi128EEENS7_ILi64EEES8_EEELi128ENS_6half_tEfNS_4arch4Sm80ELb0ELb0ELb0ELb1ELb1ELb1ELb1ELb0EEENS1_21CollectiveEpilogueFwdINS6_IJS8_S8_S9_EEENS6_IJNS7_ILi1EEESH_SH_EEESB_SD_Li128ELb1ELb1ELb0ELb0EEENS1_19SingleTileSchedulerILb1ELb0ELb1ELi128EEEEEEEEEvNT_6ParamsE)
        /*0014*/ 	.short	0x0160
        /*0016*/ 	.short	0x0418


	//----- nvinfo : EIATTR_CBANK_PARAM_SIZE
	.align		4
.L_322:
        /*0018*/ 	.byte	0x03, 0x19
        /*001a*/ 	.short	0x0418


	//----- nvinfo : EIATTR_KPARAM_INFO
	.align		4
        /*001c*/ 	.byte	0x04, 0x17
        /*001e*/ 	.short	(.L_324 - .L_323)
.L_323:
        /*0020*/ 	.word	0x00000000
        /*0024*/ 	.short	0x0000
        /*0026*/ 	.short	0x0000
        /*0028*/ 	.byte	0x00, 0xf0, 0x61, 0x10


	//----- nvinfo : EIATTR_MAXREG_COUNT
	.align		4
.L_324:
        /*002c*/ 	.byte	0x03, 0x1b
        /*002e*/ 	.short	0x00ff


	//----- nvinfo : EIATTR_NUM_BARRIERS
	.align		4
        /*0030*/ 	.byte	0x02, 0x4c
        /*0032*/ 	.byte	0x02
	.zero		1


	//----- nvinfo : EIATTR_ANNOTATIONS
	.align		4
        /*0034*/ 	.byte	0x04, 0x55
        /*0036*/ 	.short	(.L_326 - .L_325)


	//   ....[0]....
.L_325:
        /* <DEDUP_REMOVED lines=32> */


	//----- nvinfo : EIATTR_MERCURY_ISA_VERSION
	.align		4
.L_326:
        /*0228*/ 	.byte	0x03, 0x5f
        /*022a*/ 	.short	0x0000


	//----- nvinfo : EIATTR_INT_WARP_WIDE_INSTR_OFFSETS
	.align		4
        /*022c*/ 	.byte	0x04, 0x31
        /*022e*/ 	.short	(.L_328 - .L_327)


	//   ....[0]....
.L_327:
        /*0230*/ 	.word	0x00001250


	//----- nvinfo : EIATTR_COOP_GROUP_MASK_REGIDS
	.align		4
.L_328:
        /*0234*/ 	.byte	0x04, 0x29
        /*0236*/ 	.short	(.L_330 - .L_329)


	//   ....[0]....
.L_329:
        /*0238*/ 	.word	0xffffffff


	//   ....[1]....
        /*023c*/ 	.word	0xffffffff


	//   ....[2]....
        /*0240*/ 	.word	0xffffffff


	//   ....[3]....
        /*0244*/ 	.word	0xffffffff


	//   ....[4]....
        /*0248*/ 	.word	0xffffffff


	//   ....[5]....
        /*024c*/ 	.word	0xffffffff


	//   ....[6]....
        /*0250*/ 	.word	0xffffffff


	//   ....[7]....
        /*0254*/ 	.word	0xffffffff


	//   ....[8]....
        /*0258*/ 	.word	0xffffffff


	//   ....[9]....
        /*025c*/ 	.word	0xffffffff


	//   ....[10]....
        /*0260*/ 	.word	0xffffffff


	//   ....[11]....
        /*0264*/ 	.word	0xffffffff


	//   ....[12]....
        /*0268*/ 	.word	0xffffffff


	//   ....[13]....
        /*026c*/ 	.word	0xffffffff


	//   ....[14]....
        /*0270*/ 	.word	0xffffffff


	//   ....[15]....
        /*0274*/ 	.word	0xffffffff


	//   ....[16]....
        /*0278*/ 	.word	0xffffffff


	//   ....[17]....
        /*027c*/ 	.word	0xffffffff


	//   ....[18]....
        /*0280*/ 	.word	0xffffffff


	//   ....[19]....
        /*0284*/ 	.word	0xffffffff


	//   ....[20]....
        /*0288*/ 	.word	0xffffffff


	//   ....[21]....
        /*028c*/ 	.word	0xffffffff


	//   ....[22]....
        /*0290*/ 	.word	0xffffffff


	//   ....[23]....
        /*0294*/ 	.word	0xffffffff


	//   ....[24]....
        /*0298*/ 	.word	0xffffffff


	//   ....[25]....
        /*029c*/ 	.word	0xffffffff


	//   ....[26]....
        /*02a0*/ 	.word	0xffffffff


	//   ....[27]....
        /*02a4*/ 	.word	0xffffffff


	//   ....[28]....
        /*02a8*/ 	.word	0xffffffff


	//   ....[29]....
        /*02ac*/ 	.word	0xffffffff


	//   ....[30]....
        /*02b0*/ 	.word	0xffffffff


	//   ....[31]....
        /*02b4*/ 	.word	0xffffffff


	//   ....[32]....
        /*02b8*/ 	.word	0xffffffff


	//   ....[33]....
        /*02bc*/ 	.word	0xffffffff


	//   ....[34]....
        /*02c0*/ 	.word	0xffffffff


	//   ....[35]....
        /*02c4*/ 	.word	0xffffffff


	//   ....[36]....
        /*02c8*/ 	.word	0xffffffff


	//   ....[37]....
        /*02cc*/ 	.word	0xffffffff


	//   ....[38]....
        /*02d0*/ 	.word	0xffffffff


	//   ....[39]....
        /*02d4*/ 	.word	0xffffffff


	//   ....[40]....
        /*02d8*/ 	.word	0xffffffff


	//   ....[41]....
        /*02dc*/ 	.word	0xffffffff


	//   ....[42]....
        /*02e0*/ 	.word	0xffffffff


	//   ....[43]....
        /*02e4*/ 	.word	0xffffffff


	//   ....[44]....
        /*02e8*/ 	.word	0xffffffff


	//   ....[45]....
        /*02ec*/ 	.word	0xffffffff


	//   ....[46]....
        /*02f0*/ 	.word	0xffffffff


	//   ....[47]....
        /*02f4*/ 	.word	0xffffffff


	//   ....[48]....
        /*02f8*/ 	.word	0xffffffff


	//   ....[49]....
        /*02fc*/ 	.word	0xffffffff


	//   ....[50]....
        /*0300*/ 	.word	0xffffffff


	//   ....[51]....
        /*0304*/ 	.word	0xffffffff


	//   ....[52]....
        /*0308*/ 	.word	0xffffffff


	//   ....[53]....
        /*030c*/ 	.word	0xffffffff


	//   ....[54]....
        /*0310*/ 	.word	0xffffffff


	//   ....[55]....
        /*0314*/ 	.word	0xffffffff


	//   ....[56]....
        /*0318*/ 	.word	0xffffffff


	//   ....[57]....
        /*031c*/ 	.word	0xffffffff


	//   ....[58]....
        /*0320*/ 	.word	0xffffffff


	//   ....[59]....
        /*0324*/ 	.word	0xffffffff


	//   ....[60]....
        /*0328*/ 	.word	0xffffffff


	//   ....[61]....
        /*032c*/ 	.word	0xffffffff


	//   ....[62]....
        /*0330*/ 	.word	0xffffffff


	//   ....[63]....
        /*0334*/ 	.word	0xffffffff


	//   ....[64]....
        /*0338*/ 	.word	0xffffffff


	//   ....[65]....
        /*033c*/ 	.word	0xffffffff


	//   ....[66]....
        /*0340*/ 	.word	0xffffffff


	//   ....[67]....
        /*0344*/ 	.word	0xffffffff


	//   ....[68]....
        /*0348*/ 	.word	0xffffffff


	//   ....[69]....
        /*034c*/ 	.word	0xffffffff


	//   ....[70]....
        /*0350*/ 	.word	0xffffffff


	//   ....[71]....
        /*0354*/ 	.word	0xffffffff


	//   ....[72]....
        /*0358*/ 	.word	0xffffffff


	//   ....[73]....
        /*035c*/ 	.word	0xffffffff


	//   ....[74]....
        /*0360*/ 	.word	0xffffffff


	//   ....[75]....
        /*0364*/ 	.word	0xffffffff


	//   ....[76]....
        /*0368*/ 	.word	0xffffffff


	//   ....[77]....
        /*036c*/ 	.word	0xffffffff


	//   ....[78]....
        /*0370*/ 	.word	0xffffffff


	//   ....[79]....
        /*0374*/ 	.word	0xffffffff


	//   ....[80]....
        /*0378*/ 	.word	0xffffffff


	//   ....[81]....
        /*037c*/ 	.word	0xffffffff


	//   ....[82]....
        /*0380*/ 	.word	0xffffffff


	//   ....[83]....
        /*0384*/ 	.word	0xffffffff


	//   ....[84]....
        /*0388*/ 	.word	0xffffffff


	//   ....[85]....
        /*038c*/ 	.word	0xffffffff


	//   ....[86]....
        /*0390*/ 	.word	0xffffffff


	//   ....[87]....
        /*0394*/ 	.word	0xffffffff


	//   ....[88]....
        /*0398*/ 	.word	0xffffffff


	//   ....[89]....
        /*039c*/ 	.word	0xffffffff


	//   ....[90]....
        /*03a0*/ 	.word	0xffffffff


	//   ....[91]....
        /*03a4*/ 	.word	0xffffffff


	//   ....[92]....
        /*03a8*/ 	.word	0xffffffff


	//   ....[93]....
        /*03ac*/ 	.word	0xffffffff


	//   ....[94]....
        /*03b0*/ 	.word	0xffffffff


	//   ....[95]....
        /*03b4*/ 	.word	0xffffffff


	//   ....[96]....
        /*03b8*/ 	.word	0xffffffff


	//   ....[97]....
        /*03bc*/ 	.word	0xffffffff


	//   ....[98]....
        /*03c0*/ 	.word	0xffffffff


	//   ....[99]....
        /*03c4*/ 	.word	0xffffffff


	//   ....[100]....
        /*03c8*/ 	.word	0xffffffff


	//   ....[101]....
        /*03cc*/ 	.word	0xffffffff


	//   ....[102]....
        /*03d0*/ 	.word	0xffffffff


	//   ....[103]....
        /*03d4*/ 	.word	0xffffffff


	//   ....[104]....
        /*03d8*/ 	.word	0xffffffff


	//   ....[105]....
        /*03dc*/ 	.word	0xffffffff


	//   ....[106]....
        /*03e0*/ 	.word	0xffffffff


	//   ....[107]....
        /*03e4*/ 	.word	0xffffffff


	//   ....[108]....
        /*03e8*/ 	.word	0xffffffff


	//   ....[109]....
        /*03ec*/ 	.word	0xffffffff


	//   ....[110]....
        /*03f0*/ 	.word	0xffffffff


	//   ....[111]....
        /*03f4*/ 	.word	0xffffffff


	//   ....[112]....
        /*03f8*/ 	.word	0xffffffff


	//   ....[113]....
        /*03fc*/ 	.word	0xffffffff


	//   ....[114]....
        /*0400*/ 	.word	0xffffffff


	//   ....[115]....
        /*0404*/ 	.word	0xffffffff


	//   ....[116]....
        /*0408*/ 	.word	0xffffffff


	//   ....[117]....
        /*040c*/ 	.word	0xffffffff


	//   ....[118]....
        /*0410*/ 	.word	0xffffffff


	//   ....[119]....
        /*0414*/ 	.word	0xffffffff


	//   ....[120]....
        /*0418*/ 	.word	0xffffffff


	//   ....[121]....
        /*041c*/ 	.word	0xffffffff


	//   ....[122]....
        /*0420*/ 	.word	0xffffffff


	//   ....[123]....
        /*0424*/ 	.word	0xffffffff


	//   ....[124]....
        /*0428*/ 	.word	0xffffffff


	//   ....[125]....
        /*042c*/ 	.word	0xffffffff


	//   ....[126]....
        /*0430*/ 	.word	0xffffffff


	//   ....[127]....
        /*0434*/ 	.word	0xffffffff


	//   ....[128]....
        /*0438*/ 	.word	0xffffffff


	//   ....[129]....
        /*043c*/ 	.word	0xffffffff


	//   ....[130]....
        /*0440*/ 	.word	0xffffffff


	//   ....[131]....
        /*0444*/ 	.word	0xffffffff


	//   ....[132]....
        /*0448*/ 	.word	0xffffffff


	//   ....[133]....
        /*044c*/ 	.word	0xffffffff


	//   ....[134]....
        /*0450*/ 	.word	0xffffffff


	//   ....[135]....
        /*0454*/ 	.word	0xffffffff


	//   ....[136]....
        /*0458*/ 	.word	0xffffffff


	//   ....[137]....
        /*045c*/ 	.word	0xffffffff


	//   ....[138]....
        /*0460*/ 	.word	0xffffffff


	//   ....[139]....
        /*0464*/ 	.word	0xffffffff


	//   ....[140]....
        /*0468*/ 	.word	0xffffffff


	//   ....[141]....
        /*046c*/ 	.word	0xffffffff


	//   ....[142]....
        /*0470*/ 	.word	0xffffffff


	//   ....[143]....
        /*0474*/ 	.word	0xffffffff


	//   ....[144]....
        /*0478*/ 	.word	0xffffffff


	//   ....[145]....
        /*047c*/ 	.word	0xffffffff


	//   ....[146]....
        /*0480*/ 	.word	0xffffffff


	//   ....[147]....
        /*0484*/ 	.word	0xffffffff


	//   ....[148]....
        /*0488*/ 	.word	0xffffffff


	//   ....[149]....
        /*048c*/ 	.word	0xffffffff


	//   ....[150]....
        /*0490*/ 	.word	0xffffffff


	//   ....[151]....
        /*0494*/ 	.word	0xffffffff


	//   ....[152]....
        /*0498*/ 	.word	0xffffffff


	//----- nvinfo : EIATTR_COOP_GROUP_INSTR_OFFSETS
	.align		4
.L_330:
        /*049c*/ 	.byte	0x04, 0x28
        /*049e*/ 	.short	(.L_332 - .L_331)


	//   ....[0]....
.L_331:
        /*04a0*/ 	.word	0x000000a0


	//   ....[1]....
        /*04a4*/ 	.word	0x00002890


	//   ....[2]....
        /*04a8*/ 	.word	0x000028e0


	//   ....[3]....
        /*04ac*/ 	.word	0x000030b0


	//   ....[4]....
        /*04b0*/ 	.word	0x000030d0


	//   ....[5]....
        /*04b4*/ 	.word	0x00003820


	//   ....[6]....
        /*04b8*/ 	.word	0x00003840


	//   ....[7]....
        /*04bc*/ 	.word	0x00003f90


	//   ....[8]....
        /*04c0*/ 	.word	0x00003fa0


	//   ....[9]....
        /*04c4*/ 	.word	0x00004820


	//   ....[10]....
        /*04c8*/ 	.word	0x00004870


	//   ....[11]....
        /*04cc*/ 	.word	0x000055b0


	//   ....[12]....
        /*04d0*/ 	.word	0x000055e0


	//   ....[13]....
        /*04d4*/ 	.word	0x00005d60


	//   ....[14]....
        /*04d8*/ 	.word	0x00005d90


	//   ....[15]....
        /*04dc*/ 	.word	0x00006510


	//   ....[16]....
        /*04e0*/ 	.word	0x00006530


	//   ....[17]....
        /*04e4*/ 	.word	0x00006cd0


	//   ....[18]....
        /*04e8*/ 	.word	0x00006d00


	//   ....[19]....
        /*04ec*/ 	.word	0x00006e10


	//   ....[20]....
        /*04f0*/ 	.word	0x00006e40


	//   ....[21]....
        /*04f4*/ 	.word	0x00006f10


	//   ....[22]....
        /*04f8*/ 	.word	0x00006f40


	//   ....[23]....
        /*04fc*/ 	.word	0x00007010


	//   ....[24]....
        /*0500*/ 	.word	0x00007030


	//   ....[25]....
        /*0504*/ 	.word	0x000075c0


	//   ....[26]....
        /*0508*/ 	.word	0x000075e0


	//   ....[27]....
        /*050c*/ 	.word	0x000076b0


	//   ....[28]....
        /*0510*/ 	.word	0x000076e0


	//   ....[29]....
        /*0514*/ 	.word	0x000077b0


	//   ....[30]....
        /*0518*/ 	.word	0x000077e0


	//   ....[31]....
        /*051c*/ 	.word	0x000078b0


	//   ....[32]....
        /*0520*/ 	.word	0x000078e0


	//   ....[33]....
        /*0524*/ 	.word	0x000086e0


	//   ....[34]....
        /*0528*/ 	.word	0x00008730


	//   ....[35]....
        /*052c*/ 	.word	0x00008760


	//   ....[36]....
        /*0530*/ 	.word	0x00008790


	//   ....[37]....
        /*0534*/ 	.word	0x000087c0


	//   ....[38]....
        /*0538*/ 	.word	0x000087f0


	//   ....[39]....
        /*053c*/ 	.word	0x00008840


	//   ....[40]....
        /*0540*/ 	.word	0x00008970


	//   ....[41]....
        /*0544*/ 	.word	0x00008a40


	//   ....[42]....
        /*0548*/ 	.word	0x00008a80


	//   ....[43]....
        /*054c*/ 	.word	0x00008ab0


	//   ....[44]....
        /*0550*/ 	.word	0x00008ad0


	//   ....[45]....
        /*0554*/ 	.word	0x00008bc0


	//   ....[46]....
        /*0558*/ 	.word	0x00008c00


	//   ....[47]....
        /*055c*/ 	.word	0x00008d10


	//   ....[48]....
        /*0560*/ 	.word	0x00008d40


	//   ....[49]....
        /*0564*/ 	.word	0x000090b0


	//   ....[50]....
        /*0568*/ 	.word	0x000090f0


	//   ....[51]....
        /*056c*/ 	.word	0x00009100


	//   ....[52]....
        /*0570*/ 	.word	0x00009110


	//   ....[53]....
        /*0574*/ 	.word	0x000091f0


	//   ....[54]....
        /*0578*/ 	.word	0x00009200


	//   ....[55]....
        /*057c*/ 	.word	0x00009220


	//   ....[56]....
        /*0580*/ 	.word	0x00009240


	//   ....[57]....
        /*0584*/ 	.word	0x0000fb50


	//   ....[58]....
        /*0588*/ 	.word	0x0000fb80


	//   ....[59]....
        /*058c*/ 	.word	0x0000fb90


	//   ....[60]....
        /*0590*/ 	.word	0x0000fba0


	//   ....[61]....
        /*0594*/ 	.word	0x0000fbb0


	//   ....[62]....
        /*0598*/ 	.word	0x0000fbc0


	//   ....[63]....
        /*059c*/ 	.word	0x0000fbd0


	//   ....[64]....
        /*05a0*/ 	.word	0x0000fbe0


	//   ....[65]....
        /*05a4*/ 	.word	0x00010e80


	//   ....[66]....
        /*05a8*/ 	.word	0x00010ea0


	//   ....[67]....
        /*05ac*/ 	.word	0x00010eb0


	//   ....[68]....
        /*05b0*/ 	.word	0x00010ec0


	//   ....[69]....
        /*05b4*/ 	.word	0x00010ed0


	//   ....[70]....
        /*05b8*/ 	.word	0x00010ee0


	//   ....[71]....
        /*05bc*/ 	.word	0x00010ef0


	//   ....[72]....
        /*05c0*/ 	.word	0x00010f00


	//   ....[73]....
        /*05c4*/ 	.word	0x00011870


	//   ....[74]....
        /*05c8*/ 	.word	0x00011950


	//   ....[75]....
        /*05cc*/ 	.word	0x00011af0


	//   ....[76]....
        /*05d0*/ 	.word	0x00011b10


	//   ....[77]....
        /*05d4*/ 	.word	0x00011f10


	//   ....[78]....
        /*05d8*/ 	.word	0x00011f50


	//   ....[79]....
        /*05dc*/ 	.word	0x00011fd0


	//   ....[80]....
        /*05e0*/ 	.word	0x000120f0


	//   ....[81]....
        /*05e4*/ 	.word	0x00014a70


	//   ....[82]....
        /*05e8*/ 	.word	0x00014a80


	//   ....[83]....
        /*05ec*/ 	.word	0x00014a90


	//   ....[84]....
        /*05f0*/ 	.word	0x00014aa0


	//   ....[85]....
        /*05f4*/ 	.word	0x00014ab0


	//   ....[86]....
        /*05f8*/ 	.word	0x00014ac0


	//   ....[87]....
        /*05fc*/ 	.word	0x00014ad0


	//   ....[88]....
        /*0600*/ 	.word	0x00014b00


	//   ....[89]....
        /*0604*/ 	.word	0x00014ec0


	//   ....[90]....
        /*0608*/ 	.word	0x00014ee0


	//   ....[91]....
        /*060c*/ 	.word	0x00014f00


	//   ....[92]....
        /*0610*/ 	.word	0x00014f20


	//   ....[93]....
        /*0614*/ 	.word	0x00014f50


	//   ....[94]....
        /*0618*/ 	.word	0x00014f80


	//   ....[95]....
        /*061c*/ 	.word	0x00015010


	//   ....[96]....
        /*0620*/ 	.word	0x000150b0


	//   ....[97]....
        /*0624*/ 	.word	0x00015d90


	//   ....[98]....
        /*0628*/ 	.word	0x00015df0


	//   ....[99]....
        /*062c*/ 	.word	0x00015ef0


	//   ....[100]....
        /*0630*/ 	.word	0x00015f50


	//   ....[101]....
        /*0634*/ 	.word	0x00015f80


	//   ....[102]....
        /*0638*/ 	.word	0x00016090


	//   ....[103]....
        /*063c*/ 	.word	0x00016150


	//   ....[104]....
        /*0640*/ 	.word	0x00016480


	//   ....[105]....
        /*0644*/ 	.word	0x000185f0


	//   ....[106]....
        /*0648*/ 	.word	0x00018600


	//   ....[107]....
        /*064c*/ 	.word	0x00018610


	//   ....[108]....
        /*0650*/ 	.word	0x00018630


	//   ....[109]....
        /*0654*/ 	.word	0x00018650


	//   ....[110]....
        /*0658*/ 	.word	0x00018670


	//   ....[111]....
        /*065c*/ 	.word	0x00018680


	//   ....[112]....
        /*0660*/ 	.word	0x000186b0


	//   ....[113]....
        /*0664*/ 	.word	0x0001a320


	//   ....[114]....
        /*0668*/ 	.word	0x0001a360


	//   ....[115]....
        /*066c*/ 	.word	0x0001a390


	//   ....[116]....
        /*0670*/ 	.word	0x0001a3c0


	//   ....[117]....
        /*0674*/ 	.word	0x0001a400


	//   ....[118]....
        /*0678*/ 	.word	0x0001a440


	//   ....[119]....
        /*067c*/ 	.word	0x0001a460


	//   ....[120]....
        /*0680*/ 	.word	0x0001a470


	//   ....[121]....
        /*0684*/ 	.word	0x0001a630


	//   ....[122]....
        /*0688*/ 	.word	0x0001a640


	//   ....[123]....
        /*068c*/ 	.word	0x0001a740


	//   ....[124]....
        /*0690*/ 	.word	0x0001a770


	//   ....[125]....
        /*0694*/ 	.word	0x0001a850


	//   ....[126]....
        /*0698*/ 	.word	0x0001a880


	//   ....[127]....
        /*069c*/ 	.word	0x0001a960


	//   ....[128]....
        /*06a0*/ 	.word	0x0001a990


	//   ....[129]....
        /*06a4*/ 	.word	0x0001aa70


	//   ....[130]....
        /*06a8*/ 	.word	0x0001aaa0


	//   ....[131]....
        /*06ac*/ 	.word	0x0001ab80


	//   ....[132]....
        /*06b0*/ 	.word	0x0001abb0


	//   ....[133]....
        /*06b4*/ 	.word	0x0001ac90


	//   ....[134]....
        /*06b8*/ 	.word	0x0001acc0


	//   ....[135]....
        /*06bc*/ 	.word	0x0001ada0


	//   ....[136]....
        /*06c0*/ 	.word	0x0001adc0


	//   ....[137]....
        /*06c4*/ 	.word	0x0001b680


	//   ....[138]....
        /*06c8*/ 	.word	0x0001b690


	//   ....[139]....
        /*06cc*/ 	.word	0x0001b760


	//   ....[140]....
        /*06d0*/ 	.word	0x0001b790


	//   ....[141]....
        /*06d4*/ 	.word	0x0001b860


	//   ....[142]....
        /*06d8*/ 	.word	0x0001b890


	//   ....[143]....
        /*06dc*/ 	.word	0x0001b960


	//   ....[144]....
        /*06e0*/ 	.word	0x0001b990


	//   ....[145]....
        /*06e4*/ 	.word	0x0001ba60


	//   ....[146]....
        /*06e8*/ 	.word	0x0001ba90


	//   ....[147]....
        /*06ec*/ 	.word	0x0001bb60


	//   ....[148]....
        /*06f0*/ 	.word	0x0001bb90


	//   ....[149]....
        /*06f4*/ 	.word	0x0001bc60


	//   ....[150]....
        /*06f8*/ 	.word	0x0001bc90


	//   ....[151]....
        /*06fc*/ 	.word	0x0001bd60


	//   ....[152]....
        /*0700*/ 	.word	0x0001bd80


	//----- nvinfo : EIATTR_EXIT_INSTR_OFFSETS
	.align		4
.L_332:
        /*0704*/ 	.byte	0x04, 0x1c
        /*0706*/ 	.short	(.L_334 - .L_333)


	//   ....[0]....
.L_333:
        /*0708*/ 	.word	0x00000450


	//   ....[1]....
        /*070c*/ 	.word	0x0001add0


	//   ....[2]....
        /*0710*/ 	.word	0x0001ae30


	//   ....[3]....
        /*0714*/ 	.word	0x0001ae90


	//   ....[4]....
        /*0718*/ 	.word	0x0001bd90


	//   ....[5]....
        /*071c*/ 	.word	0x0001bde0


	//   ....[6]....
        /*0720*/ 	.word	0x0001be40


	//----- nvinfo : EIATTR_CTAIDZ_USED
	.align		4
.L_334:
        /*0724*/ 	.byte	0x01, 0x04
	.zero		2


	//----- nvinfo : EIATTR_MAX_THREADS
	.align		4
        /*0728*/ 	.byte	0x04, 0x05
        /*072a*/ 	.short	(.L_336 - .L_335)
.L_335:
        /*072c*/ 	.word	0x00000080
        /*0730*/ 	.word	0x00000001
        /*0734*/ 	.word	0x00000001


	//----- nvinfo : EIATTR_CRS_STACK_SIZE
	.align		4
.L_336:
        /*0738*/ 	.byte	0x04, 0x1e
        /*073a*/ 	.short	(.L_338 - .L_337)
.L_337:
        /*073c*/ 	.word	0x00000000
.L_338:


//--------------------- .nv.info._ZN7cutlass13device_kernelIN5flash19enable_sm80_to_sm89INS1_16FlashAttnFwdSm80INS1_25CollectiveMainloopFwdSm80ILi4ELi1ELb0EN4cute5tupleIJNS5_1CILi128EEENS7_ILi48EEES8_EEELi128ENS_6half_tEfNS_4arch4Sm80ELb0ELb1ELb0ELb0ELb1ELb0ELb1ELb0EEENS1_21CollectiveEpilogueFwdINS6_IJS8_S8_S9_EEENS6_IJNS7_ILi1EEESH_SH_EEESB_SD_Li128ELb0ELb1ELb0ELb0EEENS1_19SingleTileSchedulerILb0ELb0ELb1ELi128EEEEEEEEEvNT_6ParamsE --------------------------
	.section	.nv.info._ZN7cutlass13device_kernelIN5flash19enable_sm80_to_sm89INS1_16FlashAttnFwdSm80INS1_25CollectiveMainloopFwdSm80ILi4ELi1ELb0EN4cute5tupleIJNS5_1CILi128EEENS7_ILi48EEES8_EEELi128ENS_6half_tEfNS_4arch4Sm80ELb0ELb1ELb0ELb0ELb1ELb0ELb1ELb0EEENS1_21CollectiveEpilogueFwdINS6_IJS8_S8_S9_EEENS6_IJNS7_ILi1EEESH_SH_EEESB_SD_Li128ELb0ELb1ELb0ELb0EEENS1_19SingleTileSchedulerILb0ELb0ELb1ELi128EEEEEEEEEvNT_6ParamsE,"",@"SHT_CUDA_INFO"
	.sectionflags	@""
	.align	4


	//----- nvinfo : EIATTR_CUDA_API_VERSION
	.align		4
        /*0000*/ 	.byte	0x04, 0x37
        /*0002*/ 	.short	(.L_340 - .L_339)
.L_339:
        /*0004*/ 	.word	0x00000082


	//----- nvinfo : EIATTR_SW2861232_WAR
	.align		4
.L_340:
        /*0008*/ 	.byte	0x01, 0x35
	.zero		2


	//----- nvinfo : EIATTR_PARAM_CBANK
	.align		4
        /*000c*/ 	.byte	0x04, 0x0a
        /*000e*/ 	.short	(.L_342 - .L_341)
	.align		4
.L_341:
        /*0010*/ 	.word	index@(.nv.constant0._ZN7cutlass13device_kernelIN5flash19enable_sm80_to_sm89INS1_16FlashAttnFwdSm80INS1_25CollectiveMainloopFwdSm80ILi4ELi1ELb0EN4cute5tupleIJNS5_1CILi128EEENS7_ILi48EEES8_EEELi128ENS_6half_tEfNS_4arch4Sm80ELb0ELb1ELb0ELb0ELb1ELb0ELb1ELb0EEENS1_21CollectiveEpilogueFwdINS6_IJS8_S8_S9_EEENS6_IJNS7_ILi1EEESH_SH_EEESB_SD_Li128ELb0ELb1ELb0ELb0EEENS1_19SingleTileSchedulerILb0ELb0ELb1ELi128EEEEEEEEEvNT_6ParamsE)
        /*0014*/ 	.short	0x0160
        /*0016*/ 	.short	0x0418


	//----- nvinfo : EIATTR_CBANK_PARAM_SIZE
	.align		4
.L_342:
        /*0018*/ 	.byte	0x03, 0x19
        /*001a*/ 	.short	0x0418


	//----- nvinfo : EIATTR_KPARAM_INFO
	.align		4
        /*001c*/ 	.byte	0x04, 0x17
        /*001e*/ 	.short	(.L_344 - .L_343)
.L_343:
        /*0020*/ 	.word	0x00000000
        /*0024*/ 	.short	0x0000
        /*0026*/ 	.short	0x0000
        /*0028*/ 	.byte	0x00, 0xf0, 0x61, 0x10


	//----- nvinfo : EIATTR_MAXREG_COUNT
	.align		4
.L_344:
        /*002c*/ 	.byte	0x03, 0x1b
        /*002e*/ 	.short	0x00ff


	//----- nvinfo : EIATTR_NUM_BARRIERS
	.align		4
        /*0030*/ 	.byte	0x02, 0x4c
        /*0032*/ 	.byte	0x02
	.zero		1


	//----- nvinfo : EIATTR_ANNOTATIONS
	.align		4
        /*0034*/ 	.byte	0x04, 0x55
        /*0036*/ 	.short	(.L_346 - .L_345)


	//   ....[0]....
.L_345:
        /* <DEDUP_REMOVED lines=45> */


	//----- nvinfo : EIATTR_MERCURY_ISA_VERSION
	.align		4
.L_346:
        /*02f8*/ 	.byte	0x03, 0x5f
        /*02fa*/ 	.short	0x0000


	//----- nvinfo : EIATTR_COOP_GROUP_MASK_REGIDS
	.align		4
        /*02fc*/ 	.byte	0x04, 0x29
        /*02fe*/ 	.short	(.L_348 - .L_347)


	//   ....[0]....
.L_347:
        /*0300*/ 	.word	0xffffffff


	//   ....[1]....
        /*0304*/ 	.word	0xffffffff


	//   ....[2]....
        /*0308*/ 	.word	0xffffffff


	//   ....[3]....
        /*030c*/ 	.word	0xffffffff


	//   ....[4]....
        /*0310*/ 	.word	0xffffffff


	//   ....[5]....
        /*0314*/ 	.word	0xffffffff


	//   ....[6]....
        /*0318*/ 	.word	0xffffffff


	//   ....[7]....
        /*031c*/ 	.word	0xffffffff


	//   ....[8]....
        /*0320*/ 	.word	0xffffffff


	//   ....[9]....
        /*0324*/ 	.word	0xffffffff


	//   ....[10]....
        /*0328*/ 	.word	0xffffffff


	//   ....[11]....
        /*032c*/ 	.word	0xffffffff


	//   ....[12]....
        /*0330*/ 	.word	0xffffffff


	//   ....[13]....
        /*0334*/ 	.word	0xffffffff


	//   ....[14]....
        /*0338*/ 	.word	0xffffffff


	//   ....[15]....
        /*033c*/ 	.word	0xffffffff


	//   ....[16]....
        /*0340*/ 	.word	0xffffffff


	//   ....[17]....
        /*0344*/ 	.word	0xffffffff


	//   ....[18]....
        /*0348*/ 	.word	0xffffffff


	//   ....[19]....
        /*034c*/ 	.word	0xffffffff


	//   ....[20]....
        /*0350*/ 	.word	0xffffffff


	//   ....[21]....
        /*0354*/ 	.word	0xffffffff


	//   ....[22]....
        /*0358*/ 	.word	0xffffffff


	//   ....[23]....
        /*035c*/ 	.word	0xffffffff


	//   ....[24]....
        /*0360*/ 	.word	0xffffffff


	//   ....[25]....
        /*0364*/ 	.word	0xffffffff


	//   ....[26]....
        /*0368*/ 	.word	0xffffffff


	//   ....[27]....
        /*036c*/ 	.word	0xffffffff


	//   ....[28]....
        /*0370*/ 	.word	0xffffffff


	//   ....[29]....
        /*0374*/ 	.word	0xffffffff


	//   ....[30]....
        /*0378*/ 	.word	0xffffffff


	//   ....[31]....
        /*037c*/ 	.word	0xffffffff


	//   ....[32]....
        /*0380*/ 	.word	0xffffffff


	//   ....[33]....
        /*0384*/ 	.word	0xffffffff


	//   ....[34]....
        /*0388*/ 	.word	0xffffffff


	//   ....[35]....
        /*038c*/ 	.word	0xffffffff


	//   ....[36]....
        /*0390*/ 	.word	0xffffffff


	//   ....[37]....
        /*0394*/ 	.word	0xffffffff


	//   ....[38]....
        /*0398*/ 	.word	0xffffffff


	//   ....[39]....
        /*039c*/ 	.word	0xffffffff


	//   ....[40]....
        /*03a0*/ 	.word	0xffffffff


	//   ....[41]....
        /*03a4*/ 	.word	0xffffffff


	//   ....[42]....
        /*03a8*/ 	.word	0xffffffff


	//   ....[43]....
        /*03ac*/ 	.word	0xffffffff


	//   ....[44]....
        /*03b0*/ 	.word	0xffffffff


	//   ....[45]....
        /*03b4*/ 	.word	0xffffffff


	//   ....[46]....
        /*03b8*/ 	.word	0xffffffff


	//   ....[47]....
        /*03bc*/ 	.word	0xffffffff


	//   ....[48]....
        /*03c0*/ 	.word	0xffffffff


	//   ....[49]....
        /*03c4*/ 	.word	0xffffffff


	//   ....[50]....
        /*03c8*/ 	.word	0xffffffff


	//   ....[51]....
        /*03cc*/ 	.word	0xffffffff


	//   ....[52]....
        /*03d0*/ 	.word	0xffffffff


	//   ....[53]....
        /*03d4*/ 	.word	0xffffffff


	//   ....[54]....
        /*03d8*/ 	.word	0xffffffff


	//   ....[55]....
        /*03dc*/ 	.word	0xffffffff


	//   ....[56]....
        /*03e0*/ 	.word	0xffffffff


	//   ....[57]....
        /*03e4*/ 	.word	0xffffffff


	//   ....[58]....
        /*03e8*/ 	.word	0xffffffff


	//   ....[59]....
        /*03ec*/ 	.word	0xffffffff


	//   ....[60]....
        /*03f0*/ 	.word	0xffffffff


	//   ....[61]....
        /*03f4*/ 	.word	0xffffffff


	//   ....[62]....
        /*03f8*/ 	.word	0xffffffff


	//   ....[63]....
        /*03fc*/ 	.word	0xffffffff


	//   ....[64]....
        /*0400*/ 	.word	0xffffffff


	//   ....[65]....
        /*0404*/ 	.word	0xffffffff


	//   ....[66]....
        /*0408*/ 	.word	0xffffffff


	//   ....[67]....
        /*040c*/ 	.word	0xffffffff


	//   ....[68]....
        /*0410*/ 	.word	0xffffffff


	//   ....[69]....
        /*0414*/ 	.word	0xffffffff


	//   ....[70]....
        /*0418*/ 	.word	0xffffffff


	//   ....[71]....
        /*041c*/ 	.word	0xffffffff


	//   ....[72]....
        /*0420*/ 	.word	0xffffffff


	//   ....[73]....
        /*0424*/ 	.word	0xffffffff


	//   ....[74]....
        /*0428*/ 	.word	0xffffffff


	//   ....[75]....
        /*042c*/ 	.word	0xffffffff


	//   ....[76]....
        /*0430*/ 	.word	0xffffffff


	//   ....[77]....
        /*0434*/ 	.word	0xffffffff


	//   ....[78]....
        /*0438*/ 	.word	0xffffffff


	//   ....[79]....
        /*043c*/ 	.word	0xffffffff


	//   ....[80]....
        /*0440*/ 	.word	0xffffffff


	//   ....[81]....
        /*0444*/ 	.word	0xffffffff


	//   ....[82]....
        /*0448*/ 	.word	0xffffffff


	//   ....[83]....
        /*044c*/ 	.word	0xffffffff


	//   ....[84]....
        /*0450*/ 	.word	0xffffffff


	//   ....[85]....
        /*0454*/ 	.word	0xffffffff


	//   ....[86]....
        /*0458*/ 	.word	0xffffffff


	//   ....[87]....
        /*045c*/ 	.word	0xffffffff


	//   ....[88]....
        /*0460*/ 	.word	0xffffffff


	//   ....[89]....
        /*0464*/ 	.word	0xffffffff


	//   ....[90]....
        /*0468*/ 	.word	0xffffffff


	//   ....[91]....
        /*046c*/ 	.word	0xffffffff


	//   ....[92]....
        /*0470*/ 	.word	0xffffffff


	//   ....[93]....
        /*0474*/ 	.word	0xffffffff


	//   ....[94]....
        /*0478*/ 	.word	0xffffffff


	//   ....[95]....
        /*047c*/ 	.word	0xffffffff


	//   ....[96]....
        /*0480*/ 	.word	0xffffffff


	//   ....[97]....
        /*0484*/ 	.word	0xffffffff


	//   ....[98]....
        /*0488*/ 	.word	0xffffffff


	//   ....[99]....
        /*048c*/ 	.word	0xffffffff


	//   ....[100]....
        /*0490*/ 	.word	0xffffffff


	//   ....[101]....
        /*0494*/ 	.word	0xffffffff


	//   ....[102]....
        /*0498*/ 	.word	0xffffffff


	//   ....[103]....
        /*049c*/ 	.word	0xffffffff


	//   ....[104]....
        /*04a0*/ 	.word	0xffffffff


	//   ....[105]....
        /*04a4*/ 	.word	0xffffffff


	//   ....[106]....
        /*04a8*/ 	.word	0xffffffff


	//   ....[107]....
        /*04ac*/ 	.word	0xffffffff


	//   ....[108]....
        /*04b0*/ 	.word	0xffffffff


	//   ....[109]....
        /*04b4*/ 	.word	0xffffffff


	//   ....[110]....
        /*04b8*/ 	.word	0xffffffff


	//   ....[111]....
        /*04bc*/ 	.word	0xffffffff


	//   ....[112]....
        /*04c0*/ 	.word	0xffffffff


	//   ....[113]....
        /*04c4*/ 	.word	0xffffffff


	//   ....[114]....
        /*04c8*/ 	.word	0xffffffff


	//   ....[115]....
        /*04cc*/ 	.word	0xffffffff


	//   ....[116]....
        /*04d0*/ 	.word	0xffffffff


	//   ....[117]....
        /*04d4*/ 	.word	0xffffffff


	//   ....[118]....
        /*04d8*/ 	.word	0xffffffff


	//   ....[119]....
        /*04dc*/ 	.word	0xffffffff


	//   ....[120]....
        /*04e0*/ 	.word	0xffffffff


	//   ....[121]....
        /*04e4*/ 	.word	0xffffffff


	//   ....[122]....
        /*04e8*/ 	.word	0xffffffff


	//   ....[123]....
        /*04ec*/ 	.word	0xffffffff


	//   ....[124]....
        /*04f0*/ 	.word	0xffffffff


	//   ....[125]....
        /*04f4*/ 	.word	0xffffffff


	//   ....[126]....
        /*04f8*/ 	.word	0xffffffff


	//   ....[127]....
        /*04fc*/ 	.word	0xffffffff


	//   ....[128]....
        /*0500*/ 	.word	0xffffffff


	//   ....[129]....
        /*0504*/ 	.word	0xffffffff


	//   ....[130]....
        /*0508*/ 	.word	0xffffffff


	//   ....[131]....
        /*050c*/ 	.word	0xffffffff


	//   ....[132]....
        /*0510*/ 	.word	0xffffffff


	//   ....[133]....
        /*0514*/ 	.word	0xffffffff


	//   ....[134]....
        /*0518*/ 	.word	0xffffffff


	//   ....[135]....
        /*051c*/ 	.word	0xffffffff


	//   ....[136]....
        /*0520*/ 	.word	0xffffffff


	//   ....[137]....
        /*0524*/ 	.word	0xffffffff


	//   ....[138]....
        /*0528*/ 	.word	0xffffffff


	//   ....[139]....
        /*052c*/ 	.word	0xffffffff


	//   ....[140]....
        /*0530*/ 	.word	0xffffffff


	//   ....[141]....
        /*0534*/ 	.word	0xffffffff


	//   ....[142]....
        /*0538*/ 	.word	0xffffffff


	//   ....[143]....
        /*053c*/ 	.word	0xffffffff


	//   ....[144]....
        /*0540*/ 	.word	0xffffffff


	//   ....[145]....
        /*0544*/ 	.word	0xffffffff


	//   ....[146]....
        /*0548*/ 	.word	0xffffffff


	//   ....[147]....
        /*054c*/ 	.word	0xffffffff


	//   ....[148]....
        /*0550*/ 	.word	0xffffffff


	//   ....[149]....
        /*0554*/ 	.word	0xffffffff


	//   ....[150]....
        /*0558*/ 	.word	0xffffffff


	//   ....[151]....
        /*055c*/ 	.word	0xffffffff


	//   ....[152]....
        /*0560*/ 	.word	0xffffffff


	//   ....[153]....
        /*0564*/ 	.word	0xffffffff


	//   ....[154]....
        /*0568*/ 	.word	0xffffffff


	//   ....[155]....
        /*056c*/ 	.word	0xffffffff


	//   ....[156]....
        /*0570*/ 	.word	0xffffffff


	//   ....[157]....
        /*0574*/ 	.word	0xffffffff


	//   ....[158]....
        /*0578*/ 	.word	0xffffffff


	//   ....[159]....
        /*057c*/ 	.word	0xffffffff


	//   ....[160]....
        /*0580*/ 	.word	0xffffffff


	//   ....[161]....
        /*0584*/ 	.word	0xffffffff


	//----- nvinfo : EIATTR_COOP_GROUP_INSTR_OFFSETS
	.align		4
.L_348:
        /*0588*/ 	.byte	0x04, 0x28
        /*058a*/ 	.short	(.L_350 - .L_349)


	//   ....[0]....
.L_349:
        /*058c*/ 	.word	0x000011e0


	//   ....[1]....
        /*0590*/ 	.word	0x00001220


	//   ....[2]....
        /*0594*/ 	.word	0x00001250


	//   ....[3]....
        /*0598*/ 	.word	0x00001280


	//   ....[4]....
        /*059c*/ 	.word	0x000012c0


	//   ....[5]....
        /*05a0*/ 	.word	0x000012e0


	//   ....[6]....
        /*05a4*/ 	.word	0x00001300


	//   ....[7]....
        /*05a8*/ 	.word	0x00001320


	//   ....[8]....
        /*05ac*/ 	.word	0x00001330


	//   ....[9]....
        /*05b0*/ 	.word	0x00001350


	//   ....[10]....
        /*05b4*/ 	.word	0x000014c0


	//   ....[11]....
        /*05b8*/ 	.word	0x000014e0


	//   ....[12]....
        /*05bc*/ 	.word	0x000015c0


	//   ....[13]....
        /*05c0*/ 	.word	0x000015d0


	//   ....[14]....
        /*05c4*/ 	.word	0x000015f0


	//   ....[15]....
        /*05c8*/ 	.word	0x00001610


	//   ....[16]....
        /*05cc*/ 	.word	0x00001a50


	//   ....[17]....
        /*05d0*/ 	.word	0x00001a70


	//   ....[18]....
        /*05d4*/ 	.word	0x00001a90


	//   ....[19]....
        /*05d8*/ 	.word	0x00001aa0


	//   ....[20]....
        /*05dc*/ 	.word	0x00001ab0


	//   ....[21]....
        /*05e0*/ 	.word	0x00001ac0


	//   ....[22]....
        /*05e4*/ 	.word	0x00001dc0


	//   ....[23]....
        /*05e8*/ 	.word	0x00001df0


	//   ....[24]....
        /*05ec*/ 	.word	0x00001e20


	//   ....[25]....
        /*05f0*/ 	.word	0x00001e40


	//   ....[26]....
        /*05f4*/ 	.word	0x00001e70


	//   ....[27]....
        /*05f8*/ 	.word	0x00001ea0


	//   ....[28]....
        /*05fc*/ 	.word	0x00002c30


	//   ....[29]....
        /*0600*/ 	.word	0x00002c50


	//   ....[30]....
        /*0604*/ 	.word	0x00002c60


	//   ....[31]....
        /*0608*/ 	.word	0x00002c70


	//   ....[32]....
        /*060c*/ 	.word	0x00002c80


	//   ....[33]....
        /*0610*/ 	.word	0x00002c90


	//   ....[34]....
        /*0614*/ 	.word	0x00003060


	//   ....[35]....
        /*0618*/ 	.word	0x000032b0


	//   ....[36]....
        /*061c*/ 	.word	0x00003480


	//   ....[37]....
        /*0620*/ 	.word	0x00003a70


	//   ....[38]....
        /*0624*/ 	.word	0x00004600


	//   ....[39]....
        /*0628*/ 	.word	0x00004640


	//   ....[40]....
        /*062c*/ 	.word	0x000047c0


	//   ....[41]....
        /*0630*/ 	.word	0x000047f0


	//   ....[42]....
        /*0634*/ 	.word	0x00004c30


	//   ....[43]....
        /*0638*/ 	.word	0x00004d30


	//   ....[44]....
        /*063c*/ 	.word	0x00004dc0


	//   ....[45]....
        /*0640*/ 	.word	0x00004ed0


	//   ....[46]....
        /*0644*/ 	.word	0x00006ff0


	//   ....[47]....
        /*0648*/ 	.word	0x00007000


	//   ....[48]....
        /*064c*/ 	.word	0x00007010


	//   ....[49]....
        /*0650*/ 	.word	0x00007020


	//   ....[50]....
        /*0654*/ 	.word	0x00007030


	//   ....[51]....
        /*0658*/ 	.word	0x00007040


	//   ....[52]....
        /*065c*/ 	.word	0x00007ba0


	//   ....[53]....
        /*0660*/ 	.word	0x00007bb0


	//   ....[54]....
        /*0664*/ 	.word	0x00007bc0


	//   ....[55]....
        /*0668*/ 	.word	0x00007bd0


	//   ....[56]....
        /*066c*/ 	.word	0x00007be0


	//   ....[57]....
        /*0670*/ 	.word	0x00007bf0


	//   ....[58]....
        /*0674*/ 	.word	0x00007e10


	//   ....[59]....
        /*0678*/ 	.word	0x00008040


	//   ....[60]....
        /*067c*/ 	.word	0x00008240


	//   ....[61]....
        /*0680*/ 	.word	0x00008b40


	//   ....[62]....
        /*0684*/ 	.word	0x000093a0


	//   ....[63]....
        /*0688*/ 	.word	0x000094a0


	//   ....[64]....
        /*068c*/ 	.word	0x000094f0


	//   ....[65]....
        /*0690*/ 	.word	0x000095d0


	//   ....[66]....
        /*0694*/ 	.word	0x000096b0


	//   ....[67]....
        /*0698*/ 	.word	0x00009900


	//   ....[68]....
        /*069c*/ 	.word	0x00009b80


	//   ....[69]....
        /*06a0*/ 	.word	0x00009c00


	//   ....[70]....
        /*06a4*/ 	.word	0x0000bfe0


	//   ....[71]....
        /*06a8*/ 	.word	0x0000bff0


	//   ....[72]....
        /*06ac*/ 	.word	0x0000c000


	//   ....[73]....
        /*06b0*/ 	.word	0x0000c010


	//   ....[74]....
        /*06b4*/ 	.word	0x0000c020


	//   ....[75]....
        /*06b8*/ 	.word	0x0000c030


	//   ....[76]....
        /*06bc*/ 	.word	0x0000cb90


	//   ....[77]....
        /*06c0*/ 	.word	0x0000cba0


	//   ....[78]....
        /*06c4*/ 	.word	0x0000cbb0


	//   ....[79]....
        /*06c8*/ 	.word	0x0000cbc0


	//   ....[80]....
        /*06cc*/ 	.word	0x0000cbd0


	//   ....[81]....
        /*06d0*/ 	.word	0x0000cbe0


	//   ....[82]....
        /*06d4*/ 	.word	0x0000cf30


	//   ....[83]....
        /*06d8*/ 	.word	0x0000cf70


	//   ....[84]....
        /*06dc*/ 	.word	0x0000d010


	//   ....[85]....
        /*06e0*/ 	.word	0x0000d050


	//   ....[86]....
        /*06e4*/ 	.word	0x0000d080


	//   ....[87]....
        /*06e8*/ 	.word	0x0000d0d0


	//   ....[88]....
        /*06ec*/ 	.word	0x0000d1d0


	//   ....[89]....
        /*06f0*/ 	.word	0x0000d5b0


	//   ....[90]....
        /*06f4*/ 	.word	0x0000ef80


	//   ....[91]....
        /*06f8*/ 	.word	0x0000ef90


	//   ....[92]....
        /*06fc*/ 	.word	0x0000efa0


	//   ....[93]....
        /*0700*/ 	.word	0x0000efb0


	//   ....[94]....
        /*0704*/ 	.word	0x0000f000


	//   ....[95]....
        /*0708*/ 	.word	0x0000f160


	//   ....[96]....
        /*070c*/ 	.word	0x0000fb80


	//   ....[97]....
        /*0710*/ 	.word	0x0000fb90


	//   ....[98]....
        /*0714*/ 	.word	0x0000fba0


	//   ....[99]....
        /*0718*/ 	.word	0x0000fbb0


	//   ....[100]....
        /*071c*/ 	.word	0x0000fbc0


	//   ....[101]....
        /*0720*/ 	.word	0x0000fbd0


	//   ....[102]....
        /*0724*/ 	.word	0x0000fdf0


	//   ....[103]....
        /*0728*/ 	.word	0x00010000


	//   ....[104]....
        /*072c*/ 	.word	0x00010370


	//   ....[105]....
        /*0730*/ 	.word	0x00010ca0


	//   ....[106]....
        /*0734*/ 	.word	0x00011440


	//   ....[107]....
        /*0738*/ 	.word	0x00011540


	//   ....[108]....
        /*073c*/ 	.word	0x00011590


	//   ....[109]....
        /*0740*/ 	.word	0x00011670


	//   ....[110]....
        /*0744*/ 	.word	0x000116e0


	//   ....[111]....
        /*0748*/ 	.word	0x00011a00


	//   ....[112]....
        /*074c*/ 	.word	0x00011c30


	//   ....[113]....
        /*0750*/ 	.word	0x00011ce0


	//   ....[114]....
        /*0754*/ 	.word	0x00013900


	//   ....[115]....
        /*0758*/ 	.word	0x00013910


	//   ....[116]....
        /*075c*/ 	.word	0x00013920


	//   ....[117]....
        /*0760*/ 	.word	0x00013930


	//   ....[118]....
        /*0764*/ 	.word	0x00013960


	//   ....[119]....
        /*0768*/ 	.word	0x00013980


	//   ....[120]....
        /*076c*/ 	.word	0x000139a0


	//   ....[121]....
        /*0770*/ 	.word	0x000139b0


	//   ....[122]....
        /*0774*/ 	.word	0x00015510


	//   ....[123]....
        /*0778*/ 	.word	0x00015520


	//   ....[124]....
        /*077c*/ 	.word	0x00015540


	//   ....[125]....
        /*0780*/ 	.word	0x00015550


	//   ....[126]....
        /*0784*/ 	.word	0x00015560


	//   ....[127]....
        /*0788*/ 	.word	0x00015570


	//   ....[128]....
        /*078c*/ 	.word	0x00015580


	//   ....[129]....
        /*0790*/ 	.word	0x00015590


	//   ....[130]....
        /*0794*/ 	.word	0x000156f0


	//   ....[131]....
        /*0798*/ 	.word	0x00015700


	//   ....[132]....
        /*079c*/ 	.word	0x00015800


	//   ....[133]....
        /*07a0*/ 	.word	0x00015830


	//   ....[134]....
        /*07a4*/ 	.word	0x00015910


	//   ....[135]....
        /*07a8*/ 	.word	0x00015940


	//   ....[136]....
        /*07ac*/ 	.word	0x00015a20


	//   ....[137]....
        /*07b0*/ 	.word	0x00015a50


	//   ....[138]....
        /*07b4*/ 	.word	0x00015b30


	//   ....[139]....
        /*07b8*/ 	.word	0x00015b60


	//   ....[140]....
        /*07bc*/ 	.word	0x00015c40


	//   ....[141]....
        /*07c0*/ 	.word	0x00015c70


	//   ....[142]....
        /*07c4*/ 	.word	0x00015d50


	//   ....[143]....
        /*07c8*/ 	.word	0x00015d80


	//   ....[144]....
        /*07cc*/ 	.word	0x00015e60


	//   ....[145]....
        /*07d0*/ 	.word	0x00015e80


	//   ....[146]....
        /*07d4*/ 	.word	0x000164d0


	//   ....[147]....
        /*07d8*/ 	.word	0x000164e0


	//   ....[148]....
        /*07dc*/ 	.word	0x000165b0


	//   ....[149]....
        /*07e0*/ 	.word	0x000165e0


	//   ....[150]....
        /*07e4*/ 	.word	0x000166b0


	//   ....[151]....
        /*07e8*/ 	.word	0x000166e0


	//   ....[152]....
        /*07ec*/ 	.word	0x000167b0


	//   ....[153]....
        /*07f0*/ 	.word	0x000167e0


	//   ....[154]....
        /*07f4*/ 	.word	0x000168b0


	//   ....[155]....
        /*07f8*/ 	.word	0x000168e0


	//   ....[156]....
        /*07fc*/ 	.word	0x000169b0


	//   ....[157]....
        /*0800*/ 	.word	0x000169e0


	//   ....[158]....
        /*0804*/ 	.word	0x00016ab0


	//   ....[159]....
        /*0808*/ 	.word	0x00016ae0


	//   ....[160]....
        /*080c*/ 	.word	0x00016bb0


	//   ....[161]....
        /*0810*/ 	.word	0x00016bd0


	//----- nvinfo : EIATTR_EXIT_INSTR_OFFSETS
	.align		4
.L_350:
        /*0814*/ 	.byte	0x04, 0x1c
        /*0816*/ 	.short	(.L_352 - .L_351)


	//   ....[0]....
.L_351:
        /*0818*/ 	.word	0x00000040


	//   ....[1]....
        /*081c*/ 	.word	0x00015e90


	//   ....[2]....
        /*0820*/ 	.word	0x00015ef0


	//   ....[3]....
        /*0824*/ 	.word	0x00015f50


	//   ....[4]....
        /*0828*/ 	.word	0x00016be0


	//   ....[5]....
        /*082c*/ 	.word	0x00016c30


	//   ....[6]....
        /*0830*/ 	.word	0x00016c90


	//----- nvinfo : EIATTR_CTAIDZ_USED
	.align		4
.L_352:
        /*0834*/ 	.byte	0x01, 0x04
	.zero		2


	//----- nvinfo : EIATTR_MAX_THREADS
	.align		4
        /*0838*/ 	.byte	0x04, 0x05
        /*083a*/ 	.short	(.L_354 - .L_353)
.L_353:
        /*083c*/ 	.word	0x00000080
        /*0840*/ 	.word	0x00000001
        /*0844*/ 	.word	0x00000001


	//----- nvinfo : EIATTR_CRS_STACK_SIZE
	.align		4
.L_354:
        /*0848*/ 	.byte	0x04, 0x1e
        /*084a*/ 	.short	(.L_356 - .L_355)
.L_355:
        /*084c*/ 	.word	0x00000000
.L_356:


//--------------------- .nv.info._ZN7cutlass13device_kernelIN5flash19enable_sm80_to_sm89INS1_16FlashAttnFwdSm80INS1_25CollectiveMainloopFwdSm80ILi4ELi1ELb0EN4cute5tupleIJNS5_1CILi128EEENS7_ILi48EEES8_EEELi128ENS_6half_tEfNS_4arch4Sm80ELb0ELb1ELb0ELb1ELb1ELb0ELb1ELb0EEENS1_21CollectiveEpilogueFwdINS6_IJS8_S8_S9_EEENS6_IJNS7_ILi1EEESH_SH_EEESB_SD_Li128ELb1ELb1ELb0ELb0EEENS1_19SingleTileSchedulerILb1ELb0ELb1ELi128EEEEEEEEEvNT_6ParamsE --------------------------
	.section	.nv.info._ZN7cutlass13device_kernelIN5flash19enable_sm80_to_sm89INS1_16FlashAttnFwdSm80INS1_25CollectiveMainloopFwdSm80ILi4ELi1ELb0EN4cute5tupleIJNS5_1CILi128EEENS7_ILi48EEES8_EEELi128ENS_6half_tEfNS_4arch4Sm80ELb0ELb1ELb0ELb1ELb1ELb0ELb1ELb0EEENS1_21CollectiveEpilogueFwdINS6_IJS8_S8_S9_EEENS6_IJNS7_ILi1EEESH_SH_EEESB_SD_Li128ELb1ELb1ELb0ELb0EEENS1_19SingleTileSchedulerILb1ELb0ELb1ELi128EEEEEEEEEvNT_6ParamsE,"",@"SHT_CUDA_INFO"
	.sectionflags	@""
	.align	4


	//----- nvinfo : EIATTR_CUDA_API_VERSION
	.align		4
        /*0000*/ 	.byte	0x04, 0x37
        /*0002*/ 	.short	(.L_358 - .L_357)
.L_357:
        /*0004*/ 	.word	0x00000082


	//----- nvinfo : EIATTR_SW2861232_WAR
	.align		4
.L_358:
        /*0008*/ 	.byte	0x01, 0x35
	.zero		2


	//----- nvinfo : EIATTR_PARAM_CBANK
	.align		4
        /*000c*/ 	.byte	0x04, 0x0a
        /*000e*/ 	.short	(.L_360 - .L_359)
	.align		4
.L_359:
        /*0010*/ 	.word	index@(.nv.constant0._ZN7cutlass13device_kernelIN5flash19enable_sm80_to_sm89INS1_16FlashAttnFwdSm80INS1_25CollectiveMainloopFwdSm80ILi4ELi1ELb0EN4cute5tupleIJNS5_1CILi128EEENS7_ILi48EEES8_EEELi128ENS_6half_tEfNS_4arch4Sm80ELb0ELb1ELb0ELb1ELb1ELb0ELb1ELb0EEENS1_21CollectiveEpilogueFwdINS6_IJS8_S8_S9_EEENS6_IJNS7_ILi1EEESH_SH_EEESB_SD_Li128ELb1ELb1ELb0ELb0EEENS1_19SingleTileSchedulerILb1ELb0ELb1ELi128EEEEEEEEEvNT_6ParamsE)
        /*0014*/ 	.short	0x0160
        /*0016*/ 	.short	0x0418


	//----- nvinfo : EIATTR_CBANK_PARAM_SIZE
	.align		4
.L_360:
        /*0018*/ 	.byte	0x03, 0x19
        /*001a*/ 	.short	0x0418


	//----- nvinfo : EIATTR_KPARAM_INFO
	.align		4
        /*001c*/ 	.byte	0x04, 0x17
        /*001e*/ 	.short	(.L_362 - .L_361)
.L_361:
        /*0020*/ 	.word	0x00000000
        /*0024*/ 	.short	0x0000
        /*0026*/ 	.short	0x0000
        /*0028*/ 	.byte	0x00, 0xf0, 0x61, 0x10


	//----- nvinfo : EIATTR_MAXREG_COUNT
	.align		4
.L_362:
        /*002c*/ 	.byte	0x03, 0x1b
        /*002e*/ 	.short	0x00ff


	//----- nvinfo : EIATTR_NUM_BARRIERS
	.align		4
        /*0030*/ 	.byte	0x02, 0x4c
        /*0032*/ 	.byte	0x02
	.zero		1


	//----- nvinfo : EIATTR_ANNOTATIONS
	.align		4
        /*0034*/ 	.byte	0x04, 0x55
        /*0036*/ 	.short	(.L_364 - .L_363)


	//   ....[0]....
.L_363:
        /* <DEDUP_REMOVED lines=45> */


	//----- nvinfo : EIATTR_MERCURY_ISA_VERSION
	.align		4
.L_364:
        /*02f8*/ 	.byte	0x03, 0x5f
        /*02fa*/ 	.short	0x0000


	//----- nvinfo : EIATTR_COOP_GROUP_MASK_REGIDS
	.align		4
        /*02fc*/ 	.byte	0x04, 0x29
        /*02fe*/ 	.short	(.L_366 - .L_365)


	//   ....[0]....
.L_365:
        /*0300*/ 	.word	0xffffffff


	//   ....[1]....
        /*0304*/ 	.word	0xffffffff


	//   ....[2]....
        /*0308*/ 	.word	0xffffffff


	//   ....[3]....
        /*030c*/ 	.word	0xffffffff


	//   ....[4]....
        /*0310*/ 	.word	0xffffffff


	//   ....[5]....
        /*0314*/ 	.word	0xffffffff


	//   ....[6]....
        /*0318*/ 	.word	0xffffffff


	//   ....[7]....
        /*031c*/ 	.word	0xffffffff


	//   ....[8]....
        /*0320*/ 	.word	0xffffffff


	//   ....[9]....
        /*0324*/ 	.word	0xffffffff


	//   ....[10]....
        /*0328*/ 	.word	0xffffffff


	//   ....[11]....
        /*032c*/ 	.word	0xffffffff


	//   ....[12]....
        /*0330*/ 	.word	0xffffffff


	//   ....[13]....
        /*0334*/ 	.word	0xffffffff


	//   ....[14]....
        /*0338*/ 	.word	0xffffffff


	//   ....[15]....
        /*033c*/ 	.word	0xffffffff


	//   ....[16]....
        /*0340*/ 	.word	0xffffffff


	//   ....[17]....
        /*0344*/ 	.word	0xffffffff


	//   ....[18]....
        /*0348*/ 	.word	0xffffffff


	//   ....[19]....
        /*034c*/ 	.word	0xffffffff


	//   ....[20]....
        /*0350*/ 	.word	0xffffffff


	//   ....[21]....
        /*0354*/ 	.word	0xffffffff


	//   ....[22]....
        /*0358*/ 	.word	0xffffffff


	//   ....[23]....
        /*035c*/ 	.word	0xffffffff


	//   ....[24]....
        /*0360*/ 	.word	0xffffffff


	//   ....[25]....
        /*0364*/ 	.word	0xffffffff


	//   ....[26]....
        /*0368*/ 	.word	0xffffffff


	//   ....[27]....
        /*036c*/ 	.word	0xffffffff


	//   ....[28]....
        /*0370*/ 	.word	0xffffffff


	//   ....[29]....
        /*0374*/ 	.word	0xffffffff


	//   ....[30]....
        /*0378*/ 	.word	0xffffffff


	//   ....[31]....
        /*037c*/ 	.word	0xffffffff


	//   ....[32]....
        /*0380*/ 	.word	0xffffffff


	//   ....[33]....
        /*0384*/ 	.word	0xffffffff


	//   ....[34]....
        /*0388*/ 	.word	0xffffffff


	//   ....[35]....
        /*038c*/ 	.word	0xffffffff


	//   ....[36]....
        /*0390*/ 	.word	0xffffffff


	//   ....[37]....
        /*0394*/ 	.word	0xffffffff


	//   ....[38]....
        /*0398*/ 	.word	0xffffffff


	//   ....[39]....
        /*039c*/ 	.word	0xffffffff


	//   ....[40]....
        /*03a0*/ 	.word	0xffffffff


	//   ....[41]....
        /*03a4*/ 	.word	0xffffffff


	//   ....[42]....
        /*03a8*/ 	.word	0xffffffff


	//   ....[43]....
        /*03ac*/ 	.word	0xffffffff


	//   ....[44]....
        /*03b0*/ 	.word	0xffffffff


	//   ....[45]....
        /*03b4*/ 	.word	0xffffffff


	//   ....[46]....
        /*03b8*/ 	.word	0xffffffff


	//   ....[47]....
        /*03bc*/ 	.word	0xffffffff


	//   ....[48]....
        /*03c0*/ 	.word	0xffffffff


	//   ....[49]....
        /*03c4*/ 	.word	0xffffffff


	//   ....[50]....
        /*03c8*/ 	.word	0xffffffff


	//   ....[51]....
        /*03cc*/ 	.word	0xffffffff


	//   ....[52]....
        /*03d0*/ 	.word	0xffffffff


	//   ....[53]....
        /*03d4*/ 	.word	0xffffffff


	//   ....[54]....
        /*03d8*/ 	.word	0xffffffff


	//   ....[55]....
        /*03dc*/ 	.word	0xffffffff


	//   ....[56]....
        /*03e0*/ 	.word	0xffffffff


	//   ....[57]....
        /*03e4*/ 	.word	0xffffffff


	//   ....[58]....
        /*03e8*/ 	.word	0xffffffff


	//   ....[59]....
        /*03ec*/ 	.word	0xffffffff


	//   ....[60]....
        /*03f0*/ 	.word	0xffffffff


	//   ....[61]....
        /*03f4*/ 	.word	0xffffffff


	//   ....[62]....
        /*03f8*/ 	.word	0xffffffff


	//   ....[63]....
        /*03fc*/ 	.word	0xffffffff


	//   ....[64]....
        /*0400*/ 	.word	0xffffffff


	//   ....[65]....
        /*0404*/ 	.word	0xffffffff


	//   ....[66]....
        /*0408*/ 	.word	0xffffffff


	//   ....[67]....
        /*040c*/ 	.word	0xffffffff


	//   ....[68]....
        /*0410*/ 	.word	0xffffffff


	//   ....[69]....
        /*0414*/ 	.word	0xffffffff


	//   ....[70]....
        /*0418*/ 	.word	0xffffffff


	//   ....[71]....
        /*041c*/ 	.word	0xffffffff


	//   ....[72]....
        /*0420*/ 	.word	0xffffffff


	//   ....[73]....
        /*0424*/ 	.word	0xffffffff


	//   ....[74]....
        /*0428*/ 	.word	0xffffffff


	//   ....[75]....
        /*042c*/ 	.word	0xffffffff


	//   ....[76]....
        /*0430*/ 	.word	0xffffffff


	//   ....[77]....
        /*0434*/ 	.word	0xffffffff


	//   ....[78]....
        /*0438*/ 	.word	0xffffffff


	//   ....[79]....
        /*043c*/ 	.word	0xffffffff


	//   ....[80]....
        /*0440*/ 	.word	0xffffffff


	//   ....[81]....
        /*0444*/ 	.word	0xffffffff


	//   ....[82]....
        /*0448*/ 	.word	0xffffffff


	//   ....[83]....
        /*044c*/ 	.word	0xffffffff


	//   ....[84]....
        /*0450*/ 	.word	0xffffffff


	//   ....[85]....
        /*0454*/ 	.word	0xffffffff


	//   ....[86]....
        /*0458*/ 	.word	0xffffffff


	//   ....[87]....
        /*045c*/ 	.word	0xffffffff


	//   ....[88]....
        /*0460*/ 	.word	0xffffffff


	//   ....[89]....
        /*0464*/ 	.word	0xffffffff


	//   ....[90]....
        /*0468*/ 	.word	0xffffffff


	//   ....[91]....
        /*046c*/ 	.word	0xffffffff


	//   ....[92]....
        /*0470*/ 	.word	0xffffffff


	//   ....[93]....
        /*0474*/ 	.word	0xffffffff


	//   ....[94]....
        /*0478*/ 	.word	0xffffffff


	//   ....[95]....
        /*047c*/ 	.word	0xffffffff


	//   ....[96]....
        /*0480*/ 	.word	0xffffffff


	//   ....[97]....
        /*0484*/ 	.word	0xffffffff


	//   ....[98]....
        /*0488*/ 	.word	0xffffffff


	//   ....[99]....
        /*048c*/ 	.word	0xffffffff


	//   ....[100]....
        /*0490*/ 	.word	0xffffffff


	//   ....[101]....
        /*0494*/ 	.word	0xffffffff


	//   ....[102]....
        /*0498*/ 	.word	0xffffffff


	//   ....[103]....
        /*049c*/ 	.word	0xffffffff


	//   ....[104]....
        /*04a0*/ 	.word	0xffffffff


	//   ....[105]....
        /*04a4*/ 	.word	0xffffffff


	//   ....[106]....
        /*04a8*/ 	.word	0xffffffff


	//   ....[107]....
        /*04ac*/ 	.word	0xffffffff


	//   ....[108]....
        /*04b0*/ 	.word	0xffffffff


	//   ....[109]....
        /*04b4*/ 	.word	0xffffffff


	//   ....[110]....
        /*04b8*/ 	.word	0xffffffff


	//   ....[111]....
        /*04bc*/ 	.word	0xffffffff


	//   ....[112]....
        /*04c0*/ 	.word	0xffffffff


	//   ....[113]....
        /*04c4*/ 	.word	0xffffffff


	//   ....[114]....
        /*04c8*/ 	.word	0xffffffff


	//   ....[115]....
        /*04cc*/ 	.word	0xffffffff


	//   ....[116]....
        /*04d0*/ 	.word	0xffffffff


	//   ....[117]....
        /*04d4*/ 	.word	0xffffffff


	//   ....[118]....
        /*04d8*/ 	.word	0xffffffff


	//   ....[119]....
        /*04dc*/ 	.word	0xffffffff


	//   ....[120]....
        /*04e0*/ 	.word	0xffffffff


	//   ....[121]....
        /*04e4*/ 	.word	0xffffffff


	//   ....[122]....
        /*04e8*/ 	.word	0xffffffff


	//   ....[123]....
        /*04ec*/ 	.word	0xffffffff


	//   ....[124]....
        /*04f0*/ 	.word	0xffffffff


	//   ....[125]....
        /*04f4*/ 	.word	0xffffffff


	//   ....[126]....
        /*04f8*/ 	.word	0xffffffff


	//   ....[127]....
        /*04fc*/ 	.word	0xffffffff


	//   ....[128]....
        /*0500*/ 	.word	0xffffffff


	//   ....[129]....
        /*0504*/ 	.word	0xffffffff


	//   ....[130]....
        /*0508*/ 	.word	0xffffffff


	//   ....[131]....
        /*050c*/ 	.word	0xffffffff


	//   ....[132]....
        /*0510*/ 	.word	0xffffffff


	//   ....[133]....
        /*0514*/ 	.word	0xffffffff


	//   ....[134]....
        /*0518*/ 	.word	0xffffffff


	//   ....[135]....
        /*051c*/ 	.word	0xffffffff


	//   ....[136]....
        /*0520*/ 	.word	0xffffffff


	//   ....[137]....
        /*0524*/ 	.word	0xffffffff


	//   ....[138]....
        /*0528*/ 	.word	0xffffffff


	//   ....[139]....
        /*052c*/ 	.word	0xffffffff


	//   ....[140]....
        /*0530*/ 	.word	0xffffffff


	//   ....[141]....
        /*0534*/ 	.word	0xffffffff


	//   ....[142]....
        /*0538*/ 	.word	0xffffffff


	//   ....[143]....
        /*053c*/ 	.word	0xffffffff


	//   ....[144]....
        /*0540*/ 	.word	0xffffffff


	//   ....[145]....
        /*0544*/ 	.word	0xffffffff


	//   ....[146]....
        /*0548*/ 	.word	0xffffffff


	//   ....[147]....
        /*054c*/ 	.word	0xffffffff


	//   ....[148]....
        /*0550*/ 	.word	0xffffffff


	//   ....[149]....
        /*0554*/ 	.word	0xffffffff


	//   ....[150]....
        /*0558*/ 	.word	0xffffffff


	//   ....[151]....
        /*055c*/ 	.word	0xffffffff


	//   ....[152]....
        /*0560*/ 	.word	0xffffffff


	//   ....[153]....
        /*0564*/ 	.word	0xffffffff


	//   ....[154]....
        /*0568*/ 	.word	0xffffffff


	//   ....[155]....
        /*056c*/ 	.word	0xffffffff


	//   ....[156]....
        /*0570*/ 	.word	0xffffffff


	//   ....[157]....
        /*0574*/ 	.word	0xffffffff


	//   ....[158]....
        /*0578*/ 	.word	0xffffffff


	//   ....[159]....
        /*057c*/ 	.word	0xffffffff


	//   ....[160]....
        /*0580*/ 	.word	0xffffffff


	//   ....[161]....
        /*0584*/ 	.word	0xffffffff


	//   ....[162]....
        /*0588*/ 	.word	0xffffffff


	//----- nvinfo : EIATTR_COOP_GROUP_INSTR_OFFSETS
	.align		4
.L_366:
        /*058c*/ 	.byte	0x04, 0x28
        /*058e*/ 	.short	(.L_368 - .L_367)


	//   ....[0]....
.L_367:
        /*0590*/ 	.word	0x000000a0


	//   ....[1]....
        /*0594*/ 	.word	0x000017e0


	//   ....[2]....
        /*0598*/ 	.word	0x00001810


	//   ....[3]....
        /*059c*/ 	.word	0x000019d0


	//   ....[4]....
        /*05a0*/ 	.word	0x00001a00


	//   ....[5]....
        /*05a4*/ 	.word	0x00001ad0


	//   ....[6]....
        /*05a8*/ 	.word	0x00001b00


	//   ....[7]....
        /*05ac*/ 	.word	0x00001bd0


	//   ....[8]....
        /*05b0*/ 	.word	0x00001c00


	//   ....[9]....
        /*05b4*/ 	.word	0x00001cd0


	//   ....[10]....
        /*05b8*/ 	.word	0x00001d00


	//   ....[11]....
        /*05bc*/ 	.word	0x00001dd0


	//   ....[12]....
        /*05c0*/ 	.word	0x00001e00


	//   ....[13]....
        /*05c4*/ 	.word	0x00001ed0


	//   ....[14]....
        /*05c8*/ 	.word	0x00001f00


	//   ....[15]....
        /*05cc*/ 	.word	0x00001fe0


	//   ....[16]....
        /*05d0*/ 	.word	0x00002030


	//   ....[17]....
        /*05d4*/ 	.word	0x00002520


	//   ....[18]....
        /*05d8*/ 	.word	0x00002540


	//   ....[19]....
        /*05dc*/ 	.word	0x00002560


	//   ....[20]....
        /*05e0*/ 	.word	0x00002570


	//   ....[21]....
        /*05e4*/ 	.word	0x00002580


	//   ....[22]....
        /*05e8*/ 	.word	0x00002590


	//   ....[23]....
        /*05ec*/ 	.word	0x00002a00


	//   ....[24]....
        /*05f0*/ 	.word	0x00002a30


	//   ....[25]....
        /*05f4*/ 	.word	0x00002a70


	//   ....[26]....
        /*05f8*/ 	.word	0x00002aa0


	//   ....[27]....
        /*05fc*/ 	.word	0x00002ac0


	//   ....[28]....
        /*0600*/ 	.word	0x00002ad0


	//   ....[29]....
        /*0604*/ 	.word	0x000036e0


	//   ....[30]....
        /*0608*/ 	.word	0x00003700


	//   ....[31]....
        /*060c*/ 	.word	0x00003710


	//   ....[32]....
        /*0610*/ 	.word	0x00003720


	//   ....[33]....
        /*0614*/ 	.word	0x00003730


	//   ....[34]....
        /*0618*/ 	.word	0x00003740


	//   ....[35]....
        /*061c*/ 	.word	0x00003af0


	//   ....[36]....
        /*0620*/ 	.word	0x00003d50


	//   ....[37]....
        /*0624*/ 	.word	0x00003f20


	//   ....[38]....
        /*0628*/ 	.word	0x00004510


	//   ....[39]....
        /*062c*/ 	.word	0x000050a0


	//   ....[40]....
        /*0630*/ 	.word	0x000050e0


	//   ....[41]....
        /*0634*/ 	.word	0x00005260


	//   ....[42]....
        /*0638*/ 	.word	0x00005290


	//   ....[43]....
        /*063c*/ 	.word	0x000056d0


	//   ....[44]....
        /*0640*/ 	.word	0x000057d0


	//   ....[45]....
        /*0644*/ 	.word	0x00005860


	//   ....[46]....
        /*0648*/ 	.word	0x00005970


	//   ....[47]....
        /*064c*/ 	.word	0x00007ad0


	//   ....[48]....
        /*0650*/ 	.word	0x00007ae0


	//   ....[49]....
        /*0654*/ 	.word	0x00007af0


	//   ....[50]....
        /*0658*/ 	.word	0x00007b00


	//   ....[51]....
        /*065c*/ 	.word	0x00007b10


	//   ....[52]....
        /*0660*/ 	.word	0x00007b20


	//   ....[53]....
        /*0664*/ 	.word	0x00008680


	//   ....[54]....
        /*0668*/ 	.word	0x00008690


	//   ....[55]....
        /*066c*/ 	.word	0x000086a0


	//   ....[56]....
        /*0670*/ 	.word	0x000086b0


	//   ....[57]....
        /*0674*/ 	.word	0x000086c0


	//   ....[58]....
        /*0678*/ 	.word	0x000086d0


	//   ....[59]....
        /*067c*/ 	.word	0x000088f0


	//   ....[60]....
        /*0680*/ 	.word	0x00008b00


	//   ....[61]....
        /*0684*/ 	.word	0x00008cf0


	//   ....[62]....
        /*0688*/ 	.word	0x000095e0


	//   ....[63]....
        /*068c*/ 	.word	0x00009e30


	//   ....[64]....
        /*0690*/ 	.word	0x00009e90


	//   ....[65]....
        /*0694*/ 	.word	0x00009fb0


	//   ....[66]....
        /*0698*/ 	.word	0x0000a020


	//   ....[67]....
        /*069c*/ 	.word	0x0000a160


	//   ....[68]....
        /*06a0*/ 	.word	0x0000a290


	//   ....[69]....
        /*06a4*/ 	.word	0x0000a640


	//   ....[70]....
        /*06a8*/ 	.word	0x0000a690


	//   ....[71]....
        /*06ac*/ 	.word	0x0000ca80


	//   ....[72]....
        /*06b0*/ 	.word	0x0000ca90


	//   ....[73]....
        /*06b4*/ 	.word	0x0000caa0


	//   ....[74]....
        /*06b8*/ 	.word	0x0000cab0


	//   ....[75]....
        /*06bc*/ 	.word	0x0000cac0


	//   ....[76]....
        /*06c0*/ 	.word	0x0000cad0


	//   ....[77]....
        /*06c4*/ 	.word	0x0000d630


	//   ....[78]....
        /*06c8*/ 	.word	0x0000d640


	//   ....[79]....
        /*06cc*/ 	.word	0x0000d650


	//   ....[80]....
        /*06d0*/ 	.word	0x0000d660


	//   ....[81]....
        /*06d4*/ 	.word	0x0000d670


	//   ....[82]....
        /*06d8*/ 	.word	0x0000d680


	//   ....[83]....
        /*06dc*/ 	.word	0x0000d9d0


	//   ....[84]....
        /*06e0*/ 	.word	0x0000da90


	//   ....[85]....
        /*06e4*/ 	.word	0x0000dab0


	//   ....[86]....
        /*06e8*/ 	.word	0x0000daf0


	//   ....[87]....
        /*06ec*/ 	.word	0x0000db40


	//   ....[88]....
        /*06f0*/ 	.word	0x0000db80


	//   ....[89]....
        /*06f4*/ 	.word	0x0000dc40


	//   ....[90]....
        /*06f8*/ 	.word	0x0000dff0


	//   ....[91]....
        /*06fc*/ 	.word	0x0000fa20


	//   ....[92]....
        /*0700*/ 	.word	0x0000fa30


	//   ....[93]....
        /*0704*/ 	.word	0x0000fa40


	//   ....[94]....
        /*0708*/ 	.word	0x0000fa50


	//   ....[95]....
        /*070c*/ 	.word	0x0000faa0


	//   ....[96]....
        /*0710*/ 	.word	0x0000fc00


	//   ....[97]....
        /*0714*/ 	.word	0x00010620


	//   ....[98]....
        /*0718*/ 	.word	0x00010630


	//   ....[99]....
        /*071c*/ 	.word	0x00010640


	//   ....[100]....
        /*0720*/ 	.word	0x00010650


	//   ....[101]....
        /*0724*/ 	.word	0x00010660


	//   ....[102]....
        /*0728*/ 	.word	0x00010670


	//   ....[103]....
        /*072c*/ 	.word	0x00010890


	//   ....[104]....
        /*0730*/ 	.word	0x00010a90


	//   ....[105]....
        /*0734*/ 	.word	0x00010df0


	//   ....[106]....
        /*0738*/ 	.word	0x00011710


	//   ....[107]....
        /*073c*/ 	.word	0x00011eb0


	//   ....[108]....
        /*0740*/ 	.word	0x00011f00


	//   ....[109]....
        /*0744*/ 	.word	0x00012020


	//   ....[110]....
        /*0748*/ 	.word	0x00012070


	//   ....[111]....
        /*074c*/ 	.word	0x000120e0


	//   ....[112]....
        /*0750*/ 	.word	0x000122c0


	//   ....[113]....
        /*0754*/ 	.word	0x000126e0


	//   ....[114]....
        /*0758*/ 	.word	0x00012760


	//   ....[115]....
        /*075c*/ 	.word	0x00014320


	//   ....[116]....
        /*0760*/ 	.word	0x00014330


	//   ....[117]....
        /*0764*/ 	.word	0x00014340


	//   ....[118]....
        /*0768*/ 	.word	0x00014350


	//   ....[119]....
        /*076c*/ 	.word	0x00014380


	//   ....[120]....
        /*0770*/ 	.word	0x000143a0


	//   ....[121]....
        /*0774*/ 	.word	0x000143c0


	//   ....[122]....
        /*0778*/ 	.word	0x000143d0


	//   ....[123]....
        /*077c*/ 	.word	0x00016090


	//   ....[124]....
        /*0780*/ 	.word	0x000160d0


	//   ....[125]....
        /*0784*/ 	.word	0x00016100


	//   ....[126]....
        /*0788*/ 	.word	0x00016130


	//   ....[127]....
        /*078c*/ 	.word	0x00016170


	//   ....[128]....
        /*0790*/ 	.word	0x000161b0


	//   ....[129]....
        /*0794*/ 	.word	0x000161d0


	//   ....[130]....
        /*0798*/ 	.word	0x000161e0


	//   ....[131]....
        /*079c*/ 	.word	0x000163a0


	//   ....[132]....
        /*07a0*/ 	.word	0x000163b0


	//   ....[133]....
        /*07a4*/ 	.word	0x000164b0


	//   ....[134]....
        /*07a8*/ 	.word	0x000164e0


	//   ....[135]....
        /*07ac*/ 	.word	0x000165c0


	//   ....[136]....
        /*07b0*/ 	.word	0x000165f0


	//   ....[137]....
        /*07b4*/ 	.word	0x000166d0


	//   ....[138]....
        /*07b8*/ 	.word	0x00016700


	//   ....[139]....
        /*07bc*/ 	.word	0x000167e0


	//   ....[140]....
        /*07c0*/ 	.word	0x00016810


	//   ....[141]....
        /*07c4*/ 	.word	0x000168f0


	//   ....[142]....
        /*07c8*/ 	.word	0x00016920


	//   ....[143]....
        /*07cc*/ 	.word	0x00016a00


	//   ....[144]....
        /*07d0*/ 	.word	0x00016a30


	//   ....[145]....
        /*07d4*/ 	.word	0x00016b10


	//   ....[146]....
        /*07d8*/ 	.word	0x00016b30


	//   ....[147]....
        /*07dc*/ 	.word	0x000173f0


	//   ....[148]....
        /*07e0*/ 	.word	0x00017400


	//   ....[149]....
        /*07e4*/ 	.word	0x000174d0


	//   ....[150]....
        /*07e8*/ 	.word	0x00017500


	//   ....[151]....
        /*07ec*/ 	.word	0x000175d0


	//   ....[152]....
        /*07f0*/ 	.word	0x00017600


	//   ....[153]....
        /*07f4*/ 	.word	0x000176d0


	//   ....[154]....
        /*07f8*/ 	.word	0x00017700


	//   ....[155]....
        /*07fc*/ 	.word	0x000177d0


	//   ....[156]....
        /*0800*/ 	.word	0x00017800


	//   ....[157]....
        /*0804*/ 	.word	0x000178d0


	//   ....[158]....
        /*0808*/ 	.word	0x00017900


	//   ....[159]....
        /*080c*/ 	.word	0x000179d0


	//   ....[160]....
        /*0810*/ 	.word	0x00017a00


	//   ....[161]....
        /*0814*/ 	.word	0x00017ad0


	//   ....[162]....
        /*0818*/ 	.word	0x00017af0


	//----- nvinfo : EIATTR_EXIT_INSTR_OFFSETS
	.align		4
.L_368:
        /*081c*/ 	.byte	0x04, 0x1c
        /*081e*/ 	.short	(.L_370 - .L_369)


	//   ....[0]....
.L_369:
        /*0820*/ 	.word	0x00000450


	//   ....[1]....
        /*0824*/ 	.word	0x00016b40


	//   ....[2]....
        /*0828*/ 	.word	0x00016ba0


	//   ....[3]....
        /*082c*/ 	.word	0x00016c00


	//   ....[4]....
        /*0830*/ 	.word	0x00017b00


	//   ....[5]....
        /*0834*/ 	.word	0x00017b50


	//   ....[6]....
        /*0838*/ 	.word	0x00017bb0


	//----- nvinfo : EIATTR_CTAIDZ_USED
	.align		4
.L_370:
        /*083c*/ 	.byte	0x01, 0x04
	.zero		2


	//----- nvinfo : EIATTR_MAX_THREADS
	.align		4
        /*0840*/ 	.byte	0x04, 0x05
        /*0842*/ 	.short	(.L_372 - .L_371)
.L_371:
        /*0844*/ 	.word	0x00000080
        /*0848*/ 	.word	0x00000001
        /*084c*/ 	.word	0x00000001


	//----- nvinfo : EIATTR_CRS_STACK_SIZE
	.align		4
.L_372:
        /*0850*/ 	.byte	0x04, 0x1e
        /*0852*/ 	.short	(.L_374 - .L_373)
.L_373:
        /*0854*/ 	.word	0x00000000
.L_374:


//--------------------- .nv.info._ZN7cutlass13device_kernelIN5flash19enable_sm80_to_sm89INS1_16FlashAttnFwdSm80INS1_25CollectiveMainloopFwdSm80ILi4ELi1ELb0EN4cute5tupleIJNS5_1CILi128EEENS7_ILi48EEES8_EEELi128ENS_6half_tEfNS_4arch4Sm80ELb0ELb1ELb0ELb1ELb1ELb1ELb1ELb0EEENS1_21CollectiveEpilogueFwdINS6_IJS8_S8_S9_EEENS6_IJNS7_ILi1EEESH_SH_EEESB_SD_Li128ELb1ELb1ELb0ELb0EEENS1_19SingleTileSchedulerILb1ELb0ELb1ELi128EEEEEEEEEvNT_6ParamsE --------------------------
	.section	.nv.info._ZN7cutlass13device_kernelIN5flash19enable_sm80_to_sm89INS1_16FlashAttnFwdSm80INS1_25CollectiveMainloopFwdSm80ILi4ELi1ELb0EN4cute5tupleIJNS5_1CILi128EEENS7_ILi48EEES8_EEELi128ENS_6half_tEfNS_4arch4Sm80ELb0ELb1ELb0ELb1ELb1ELb1ELb1ELb0EEENS1_21CollectiveEpilogueFwdINS6_IJS8_S8_S9_EEENS6_IJNS7_ILi1EEESH_SH_EEESB_SD_Li128ELb1ELb1ELb0ELb0EEENS1_19SingleTileSchedulerILb1ELb0ELb1ELi128EEEEEEEEEvNT_6ParamsE,"",@"SHT_CUDA_INFO"
	.sectionflags	@""
	.align	4


	//----- nvinfo : EIATTR_CUDA_API_VERSION
	.align		4
        /*0000*/ 	.byte	0x04, 0x37
        /*0002*/ 	.short	(.L_376 - .L_375)
.L_375:
        /*0004*/ 	.word	0x00000082


	//----- nvinfo : EIATTR_SW2861232_WAR
	.align		4
.L_376:
        /*0008*/ 	.byte	0x01, 0x35
	.zero		2


	//----- nvinfo : EIATTR_PARAM_CBANK
	.align		4
        /*000c*/ 	.byte	0x04, 0x0a
        /*000e*/ 	.short	(.L_378 - .L_377)
	.align		4
.L_377:
        /*0010*/ 	.word	index@(.nv.constant0._ZN7cutlass13device_kernelIN5flash19enable_sm80_to_sm89INS1_16FlashAttnFwdSm80INS1_25CollectiveMainloopFwdSm80ILi4ELi1ELb0EN4cute5tupleIJNS5_1CILi128EEENS7_ILi48EEES8_EEELi128ENS_6half_tEfNS_4arch4Sm80ELb0ELb1ELb0ELb1ELb1ELb1ELb1ELb0EEENS1_21CollectiveEpilogueFwdINS6_IJS8_S8_S9_EEENS6_IJNS7_ILi1EEESH_SH_EEESB_SD_Li128ELb1ELb1ELb0ELb0EEENS1_19SingleTileSchedulerILb1ELb0ELb1ELi128EEEEEEEEEvNT_6ParamsE)
        /*0014*/ 	.short	0x0160
        /*0016*/ 	.short	0x0418


	//----- nvinfo : EIATTR_CBANK_PARAM_SIZE
	.align		4
.L_378:
        /*0018*/ 	.byte	0x03, 0x19
        /*001a*/ 	.short	0x0418


	//----- nvinfo : EIATTR_KPARAM_INFO
	.align		4
        /*001c*/ 	.byte	0x04, 0x17
        /*001e*/ 	.short	(.L_380 - .L_379)
.L_379:
        /*0020*/ 	.word	0x00000000
        /*0024*/ 	.short	0x0000
        /*0026*/ 	.short	0x0000
        /*0028*/ 	.byte	0x00, 0xf0, 0x61, 0x10


	//----- nvinfo : EIATTR_MAXREG_COUNT
	.align		4
.L_380:
        /*002c*/ 	.byte	0x03, 0x1b
        /*002e*/ 	.short	0x00ff


	//----- nvinfo : EIATTR_NUM_BARRIERS
	.align		4
        /*0030*/ 	.byte	0x02, 0x4c
        /*0032*/ 	.byte	0x02
	.zero		1


	//----- nvinfo : EIATTR_ANNOTATIONS
	.align		4
        /*0034*/ 	.byte	0x04, 0x55
        /*0036*/ 	.short	(.L_382 - .L_381)


	//   ....[0]....
.L_381:
        /* <DEDUP_REMOVED lines=94> */


	//----- nvinfo : EIATTR_MERCURY_ISA_VERSION
	.align		4
.L_382:
        /*0608*/ 	.byte	0x03, 0x5f
        /*060a*/ 	.short	0x0000


	//----- nvinfo : EIATTR_COOP_GROUP_MASK_REGIDS
	.align		4
        /*060c*/ 	.byte	0x04, 0x29
        /*060e*/ 	.short	(.L_384 - .L_383)


	//   ....[0]....
.L_383:
        /*0610*/ 	.word	0xffffffff


	//   ....[1]....
        /*0614*/ 	.word	0xffffffff


	//   ....[2]....
        /*0618*/ 	.word	0xffffffff


	//   ....[3]....
        /*061c*/ 	.word	0xffffffff


	//   ....[4]....
        /*0620*/ 	.word	0xffffffff


	//   ....[5]....
        /*0624*/ 	.word	0xffffffff


	//   ....[6]....
        /*0628*/ 	.word	0xffffffff


	//   ....[7]....
        /*062c*/ 	.word	0xffffffff


	//   ....[8]....
        /*0630*/ 	.word	0xffffffff


	//   ....[9]....
        /*0634*/ 	.word	0xffffffff


	//   ....[10]....
        /*0638*/ 	.word	0xffffffff


	//   ....[11]....
        /*063c*/ 	.word	0xffffffff


	//   ....[12]....
        /*0640*/ 	.word	0xffffffff


	//   ....[13]....
        /*0644*/ 	.word	0xffffffff


	//   ....[14]....
        /*0648*/ 	.word	0xffffffff


	//   ....[15]....
        /*064c*/ 	.word	0xffffffff


	//   ....[16]....
        /*0650*/ 	.word	0xffffffff


	//   ....[17]....
        /*0654*/ 	.word	0xffffffff


	//   ....[18]....
        /*0658*/ 	.word	0xffffffff


	//   ....[19]....
        /*065c*/ 	.word	0xffffffff


	//   ....[20]....
        /*0660*/ 	.word	0xffffffff


	//   ....[21]....
        /*0664*/ 	.word	0xffffffff


	//   ....[22]....
        /*0668*/ 	.word	0xffffffff


	//   ....[23]....
        /*066c*/ 	.word	0xffffffff


	//   ....[24]....
        /*0670*/ 	.word	0xffffffff


	//   ....[25]....
        /*0674*/ 	.word	0xffffffff


	//   ....[26]....
        /*0678*/ 	.word	0xffffffff


	//   ....[27]....
        /*067c*/ 	.word	0xffffffff


	//   ....[28]....
        /*0680*/ 	.word	0xffffffff


	//   ....[29]....
        /*0684*/ 	.word	0xffffffff


	//   ....[30]....
        /*0688*/ 	.word	0xffffffff


	//   ....[31]....
        /*068c*/ 	.word	0xffffffff


	//   ....[32]....
        /*0690*/ 	.word	0xffffffff


	//   ....[33]....
        /*0694*/ 	.word	0xffffffff


	//   ....[34]....
        /*0698*/ 	.word	0xffffffff


	//   ....[35]....
        /*069c*/ 	.word	0xffffffff


	//   ....[36]....
        /*06a0*/ 	.word	0xffffffff


	//   ....[37]....
        /*06a4*/ 	.word	0xffffffff


	//   ....[38]....
        /*06a8*/ 	.word	0xffffffff


	//   ....[39]....
        /*06ac*/ 	.word	0xffffffff


	//   ....[40]....
        /*06b0*/ 	.word	0xffffffff


	//   ....[41]....
        /*06b4*/ 	.word	0xffffffff


	//   ....[42]....
        /*06b8*/ 	.word	0xffffffff


	//   ....[43]....
        /*06bc*/ 	.word	0xffffffff


	//   ....[44]....
        /*06c0*/ 	.word	0xffffffff


	//   ....[45]....
        /*06c4*/ 	.word	0xffffffff


	//   ....[46]....
        /*06c8*/ 	.word	0xffffffff


	//   ....[47]....
        /*06cc*/ 	.word	0xffffffff


	//   ....[48]....
        /*06d0*/ 	.word	0xffffffff


	//   ....[49]....
        /*06d4*/ 	.word	0xffffffff


	//   ....[50]....
        /*06d8*/ 	.word	0xffffffff


	//   ....[51]....
        /*06dc*/ 	.word	0xffffffff


	//   ....[52]....
        /*06e0*/ 	.word	0xffffffff


	//   ....[53]....
        /*06e4*/ 	.word	0xffffffff


	//   ....[54]....
        /*06e8*/ 	.word	0xffffffff


	//   ....[55]....
        /*06ec*/ 	.word	0xffffffff


	//   ....[56]....
        /*06f0*/ 	.word	0xffffffff


	//   ....[57]....
        /*06f4*/ 	.word	0xffffffff


	//   ....[58]....
        /*06f8*/ 	.word	0xffffffff


	//   ....[59]....
        /*06fc*/ 	.word	0xffffffff


	//   ....[60]....
        /*0700*/ 	.word	0xffffffff


	//   ....[61]....
        /*0704*/ 	.word	0xffffffff


	//   ....[62]....
        /*0708*/ 	.word	0xffffffff


	//   ....[63]....
        /*070c*/ 	.word	0xffffffff


	//   ....[64]....
        /*0710*/ 	.word	0xffffffff


	//   ....[65]....
        /*0714*/ 	.word	0xffffffff


	//   ....[66]....
        /*0718*/ 	.word	0xffffffff


	//   ....[67]....
        /*071c*/ 	.word	0xffffffff


	//   ....[68]....
        /*0720*/ 	.word	0xffffffff


	//   ....[69]....
        /*0724*/ 	.word	0xffffffff


	//   ....[70]....
        /*0728*/ 	.word	0xffffffff


	//   ....[71]....
        /*072c*/ 	.word	0xffffffff


	//   ....[72]....
        /*0730*/ 	.word	0xffffffff


	//   ....[73]....
        /*0734*/ 	.word	0xffffffff


	//   ....[74]....
        /*0738*/ 	.word	0xffffffff


	//   ....[75]....
        /*073c*/ 	.word	0xffffffff


	//   ....[76]....
        /*0740*/ 	.word	0xffffffff


	//   ....[77]....
        /*0744*/ 	.word	0xffffffff


	//   ....[78]....
        /*0748*/ 	.word	0xffffffff


	//   ....[79]....
        /*074c*/ 	.word	0xffffffff


	//   ....[80]....
        /*0750*/ 	.word	0xffffffff


	//   ....[81]....
        /*0754*/ 	.word	0xffffffff


	//   ....[82]....
        /*0758*/ 	.word	0xffffffff


	//   ....[83]....
        /*075c*/ 	.word	0xffffffff


	//   ....[84]....
        /*0760*/ 	.word	0xffffffff


	//   ....[85]....
        /*0764*/ 	.word	0xffffffff


	//   ....[86]....
        /*0768*/ 	.word	0xffffffff


	//   ....[87]....
        /*076c*/ 	.word	0xffffffff


	//   ....[88]....
        /*0770*/ 	.word	0xffffffff


	//   ....[89]....
        /*0774*/ 	.word	0xffffffff


	//   ....[90]....
        /*0778*/ 	.word	0xffffffff


	//   ....[91]....
        /*077c*/ 	.word	0xffffffff


	//   ....[92]....
        /*0780*/ 	.word	0xffffffff


	//   ....[93]....
        /*0784*/ 	.word	0xffffffff


	//   ....[94]....
        /*0788*/ 	.word	0xffffffff


	//   ....[95]....
        /*078c*/ 	.word	0xffffffff


	//   ....[96]....
        /*0790*/ 	.word	0xffffffff


	//   ....[97]....
        /*0794*/ 	.word	0xffffffff


	//   ....[98]....
        /*0798*/ 	.word	0xffffffff


	//   ....[99]....
        /*079c*/ 	.word	0xffffffff


	//   ....[100]....
        /*07a0*/ 	.word	0xffffffff


	//   ....[101]....
        /*07a4*/ 	.word	0xffffffff


	//   ....[102]....
        /*07a8*/ 	.word	0xffffffff


	//   ....[103]....
        /*07ac*/ 	.word	0xffffffff


	//   ....[104]....
        /*07b0*/ 	.word	0xffffffff


	//   ....[105]....
        /*07b4*/ 	.word	0xffffffff


	//   ....[106]....
        /*07b8*/ 	.word	0xffffffff


	//   ....[107]....
        /*07bc*/ 	.word	0xffffffff


	//   ....[108]....
        /*07c0*/ 	.word	0xffffffff


	//   ....[109]....
        /*07c4*/ 	.word	0xffffffff


	//   ....[110]....
        /*07c8*/ 	.word	0xffffffff


	//   ....[111]....
        /*07cc*/ 	.word	0xffffffff


	//   ....[112]....
        /*07d0*/ 	.word	0xffffffff


	//   ....[113]....
        /*07d4*/ 	.word	0xffffffff


	//   ....[114]....
        /*07d8*/ 	.word	0xffffffff


	//   ....[115]....
        /*07dc*/ 	.word	0xffffffff


	//   ....[116]....
        /*07e0*/ 	.word	0xffffffff


	//   ....[117]....
        /*07e4*/ 	.word	0xffffffff


	//   ....[118]....
        /*07e8*/ 	.word	0xffffffff


	//   ....[119]....
        /*07ec*/ 	.word	0xffffffff


	//   ....[120]....
        /*07f0*/ 	.word	0xffffffff


	//   ....[121]....
        /*07f4*/ 	.word	0xffffffff


	//   ....[122]....
        /*07f8*/ 	.word	0xffffffff


	//   ....[123]....
        /*07fc*/ 	.word	0xffffffff


	//   ....[124]....
        /*0800*/ 	.word	0xffffffff


	//   ....[125]....
        /*0804*/ 	.word	0xffffffff


	//   ....[126]....
        /*0808*/ 	.word	0xffffffff


	//   ....[127]....
        /*080c*/ 	.word	0xffffffff


	//   ....[128]....
        /*0810*/ 	.word	0xffffffff


	//   ....[129]....
        /*0814*/ 	.word	0xffffffff


	//   ....[130]....
        /*0818*/ 	.word	0xffffffff


	//   ....[131]....
        /*081c*/ 	.word	0xffffffff


	//   ....[132]....
        /*0820*/ 	.word	0xffffffff


	//   ....[133]....
        /*0824*/ 	.word	0xffffffff


	//   ....[134]....
        /*0828*/ 	.word	0xffffffff


	//   ....[135]....
        /*082c*/ 	.word	0xffffffff


	//   ....[136]....
        /*0830*/ 	.word	0xffffffff


	//   ....[137]....
        /*0834*/ 	.word	0xffffffff


	//   ....[138]....
        /*0838*/ 	.word	0xffffffff


	//   ....[139]....
        /*083c*/ 	.word	0xffffffff


	//   ....[140]....
        /*0840*/ 	.word	0xffffffff


	//   ....[141]....
        /*0844*/ 	.word	0xffffffff


	//   ....[142]....
        /*0848*/ 	.word	0xffffffff


	//   ....[143]....
        /*084c*/ 	.word	0xffffffff


	//   ....[144]....
        /*0850*/ 	.word	0xffffffff


	//   ....[145]....
        /*0854*/ 	.word	0xffffffff


	//   ....[146]....
        /*0858*/ 	.word	0xffffffff


	//   ....[147]....
        /*085c*/ 	.word	0xffffffff


	//   ....[148]....
        /*0860*/ 	.word	0xffffffff


	//   ....[149]....
        /*0864*/ 	.word	0xffffffff


	//   ....[150]....
        /*0868*/ 	.word	0xffffffff


	//   ....[151]....
        /*086c*/ 	.word	0xffffffff


	//   ....[152]....
        /*0870*/ 	.word	0xffffffff


	//   ....[153]....
        /*0874*/ 	.word	0xffffffff


	//   ....[154]....
        /*0878*/ 	.word	0xffffffff


	//   ....[155]....
        /*087c*/ 	.word	0xffffffff


	//   ....[156]....
        /*0880*/ 	.word	0xffffffff


	//   ....[157]....
        /*0884*/ 	.word	0xffffffff


	//   ....[158]....
        /*0888*/ 	.word	0xffffffff


	//   ....[159]....
        /*088c*/ 	.word	0xffffffff


	//   ....[160]....
        /*0890*/ 	.word	0xffffffff


	//   ....[161]....
        /*0894*/ 	.word	0xffffffff


	//   ....[162]....
        /*0898*/ 	.word	0xffffffff


	//   ....[163]....
        /*089c*/ 	.word	0xffffffff


	//   ....[164]....
        /*08a0*/ 	.word	0xffffffff


	//   ....[165]....
        /*08a4*/ 	.word	0xffffffff


	//   ....[166]....
        /*08a8*/ 	.word	0xffffffff


	//   ....[167]....
        /*08ac*/ 	.word	0xffffffff


	//   ....[168]....
        /*08b0*/ 	.word	0xffffffff


	//   ....[169]....
        /*08b4*/ 	.word	0xffffffff


	//   ....[170]....
        /*08b8*/ 	.word	0xffffffff


	//   ....[171]....
        /*08bc*/ 	.word	0xffffffff


	//   ....[172]....
        /*08c0*/ 	.word	0xffffffff


	//   ....[173]....
        /*08c4*/ 	.word	0xffffffff


	//   ....[174]....
        /*08c8*/ 	.word	0xffffffff


	//   ....[175]....
        /*08cc*/ 	.word	0xffffffff


	//   ....[176]....
        /*08d0*/ 	.word	0xffffffff


	//   ....[177]....
        /*08d4*/ 	.word	0xffffffff


	//   ....[178]....
        /*08d8*/ 	.word	0xffffffff


	//   ....[179]....
        /*08dc*/ 	.word	0xffffffff


	//   ....[180]....
        /*08e0*/ 	.word	0xffffffff


	//   ....[181]....
        /*08e4*/ 	.word	0xffffffff


	//   ....[182]....
        /*08e8*/ 	.word	0xffffffff


	//   ....[183]....
        /*08ec*/ 	.word	0xffffffff


	//   ....[184]....
        /*08f0*/ 	.word	0xffffffff


	//   ....[185]....
        /*08f4*/ 	.word	0xffffffff


	//   ....[186]....
        /*08f8*/ 	.word	0xffffffff


	//   ....[187]....
        /*08fc*/ 	.word	0xffffffff


	//   ....[188]....
        /*0900*/ 	.word	0xffffffff


	//   ....[189]....
        /*0904*/ 	.word	0xffffffff


	//   ....[190]....
        /*0908*/ 	.word	0xffffffff


	//   ....[191]....
        /*090c*/ 	.word	0xffffffff


	//   ....[192]....
        /*0910*/ 	.word	0xffffffff


	//   ....[193]....
        /*0914*/ 	.word	0xffffffff


	//   ....[194]....
        /*0918*/ 	.word	0xffffffff


	//   ....[195]....
        /*091c*/ 	.word	0xffffffff


	//   ....[196]....
        /*0920*/ 	.word	0xffffffff


	//   ....[197]....
        /*0924*/ 	.word	0xffffffff


	//   ....[198]....
        /*0928*/ 	.word	0xffffffff


	//   ....[199]....
        /*092c*/ 	.word	0xffffffff


	//   ....[200]....
        /*0930*/ 	.word	0xffffffff


	//   ....[201]....
        /*0934*/ 	.word	0xffffffff


	//   ....[202]....
        /*0938*/ 	.word	0xffffffff


	//   ....[203]....
        /*093c*/ 	.word	0xffffffff


	//   ....[204]....
        /*0940*/ 	.word	0xffffffff


	//   ....[205]....
        /*0944*/ 	.word	0xffffffff


	//   ....[206]....
        /*0948*/ 	.word	0xffffffff


	//   ....[207]....
        /*094c*/ 	.word	0xffffffff


	//   ....[208]....
        /*0950*/ 	.word	0xffffffff


	//   ....[209]....
        /*0954*/ 	.word	0xffffffff


	//   ....[210]....
        /*0958*/ 	.word	0xffffffff


	//   ....[211]....
        /*095c*/ 	.word	0xffffffff


	//   ....[212]....
        /*0960*/ 	.word	0xffffffff


	//   ....[213]....
        /*0964*/ 	.word	0xffffffff


	//   ....[214]....
        /*0968*/ 	.word	0xffffffff


	//   ....[215]....
        /*096c*/ 	.word	0xffffffff


	//   ....[216]....
        /*0970*/ 	.word	0xffffffff


	//   ....[217]....
        /*0974*/ 	.word	0xffffffff


	//   ....[218]....
        /*0978*/ 	.word	0xffffffff


	//   ....[219]....
        /*097c*/ 	.word	0xffffffff


	//   ....[220]....
        /*0980*/ 	.word	0xffffffff


	//   ....[221]....
        /*0984*/ 	.word	0xffffffff


	//   ....[222]....
        /*0988*/ 	.word	0xffffffff


	//   ....[223]....
        /*098c*/ 	.word	0xffffffff


	//   ....[224]....
        /*0990*/ 	.word	0xffffffff


	//   ....[225]....
        /*0994*/ 	.word	0xffffffff


	//   ....[226]....
        /*0998*/ 	.word	0xffffffff


	//   ....[227]....
        /*099c*/ 	.word	0xffffffff


	//   ....[228]....
        /*09a0*/ 	.word	0xffffffff


	//   ....[229]....
        /*09a4*/ 	.word	0xffffffff


	//   ....[230]....
        /*09a8*/ 	.word	0xffffffff


	//   ....[231]....
        /*09ac*/ 	.word	0xffffffff


	//   ....[232]....
        /*09b0*/ 	.word	0xffffffff


	//   ....[233]....
        /*09b4*/ 	.word	0xffffffff


	//   ....[234]....
        /*09b8*/ 	.word	0xffffffff


	//   ....[235]....
        /*09bc*/ 	.word	0xffffffff


	//   ....[236]....
        /*09c0*/ 	.word	0xffffffff


	//   ....[237]....
        /*09c4*/ 	.word	0xffffffff


	//   ....[238]....
        /*09c8*/ 	.word	0xffffffff


	//   ....[239]....
        /*09cc*/ 	.word	0xffffffff


	//   ....[240]....
        /*09d0*/ 	.word	0xffffffff


	//   ....[241]....
        /*09d4*/ 	.word	0xffffffff


	//   ....[242]....
        /*09d8*/ 	.word	0xffffffff


	//   ....[243]....
        /*09dc*/ 	.word	0xffffffff


	//   ....[244]....
        /*09e0*/ 	.word	0xffffffff


	//   ....[245]....
        /*09e4*/ 	.word	0xffffffff


	//   ....[246]....
        /*09e8*/ 	.word	0xffffffff


	//   ....[247]....
        /*09ec*/ 	.word	0xffffffff


	//   ....[248]....
        /*09f0*/ 	.word	0xffffffff


	//   ....[249]....
        /*09f4*/ 	.word	0xffffffff


	//   ....[250]....
        /*09f8*/ 	.word	0xffffffff


	//   ....[251]....
        /*09fc*/ 	.word	0xffffffff


	//   ....[252]....
        /*0a00*/ 	.word	0xffffffff


	//   ....[253]....
        /*0a04*/ 	.word	0xffffffff


	//   ....[254]....
        /*0a08*/ 	.word	0xffffffff


	//   ....[255]....
        /*0a0c*/ 	.word	0xffffffff


	//   ....[0]....
        /*0a10*/ 	.word	0xffffffff


	//   ....[1]....
        /*0a14*/ 	.word	0xffffffff


	//   ....[2]....
        /*0a18*/ 	.word	0xffffffff


	//   ....[3]....
        /*0a1c*/ 	.word	0xffffffff


	//   ....[4]....
        /*0a20*/ 	.word	0xffffffff


	//   ....[5]....
        /*0a24*/ 	.word	0xffffffff


	//   ....[6]....
        /*0a28*/ 	.word	0xffffffff


	//   ....[7]....
        /*0a2c*/ 	.word	0xffffffff


	//   ....[8]....
        /*0a30*/ 	.word	0xffffffff


	//   ....[9]....
        /*0a34*/ 	.word	0xffffffff


	//   ....[10]....
        /*0a38*/ 	.word	0xffffffff


	//   ....[11]....
        /*0a3c*/ 	.word	0xffffffff


	//   ....[12]....
        /*0a40*/ 	.word	0xffffffff


	//   ....[13]....
        /*0a44*/ 	.word	0xffffffff


	//   ....[14]....
        /*0a48*/ 	.word	0xffffffff


	//   ....[15]....
        /*0a4c*/ 	.word	0xffffffff


	//   ....[16]....
        /*0a50*/ 	.word	0xffffffff


	//   ....[17]....
        /*0a54*/ 	.word	0xffffffff


	//   ....[18]....
        /*0a58*/ 	.word	0xffffffff


	//   ....[19]....
        /*0a5c*/ 	.word	0xffffffff


	//   ....[20]....
        /*0a60*/ 	.word	0xffffffff


	//   ....[21]....
        /*0a64*/ 	.word	0xffffffff


	//   ....[22]....
        /*0a68*/ 	.word	0xffffffff


	//   ....[23]....
        /*0a6c*/ 	.word	0xffffffff


	//   ....[24]....
        /*0a70*/ 	.word	0xffffffff


	//   ....[25]....
        /*0a74*/ 	.word	0xffffffff


	//   ....[26]....
        /*0a78*/ 	.word	0xffffffff


	//   ....[27]....
        /*0a7c*/ 	.word	0xffffffff


	//   ....[28]....
        /*0a80*/ 	.word	0xffffffff


	//   ....[29]....
        /*0a84*/ 	.word	0xffffffff


	//   ....[30]....
        /*0a88*/ 	.word	0xffffffff


	//   ....[31]....
        /*0a8c*/ 	.word	0xffffffff


	//   ....[32]....
        /*0a90*/ 	.word	0xffffffff


	//   ....[33]....
        /*0a94*/ 	.word	0xffffffff


	//   ....[34]....
        /*0a98*/ 	.word	0xffffffff


	//   ....[35]....
        /*0a9c*/ 	.word	0xffffffff


	//   ....[36]....
        /*0aa0*/ 	.word	0xffffffff


	//   ....[37]....
        /*0aa4*/ 	.word	0xffffffff


	//   ....[38]....
        /*0aa8*/ 	.word	0xffffffff


	//   ....[39]....
        /*0aac*/ 	.word	0xffffffff


	//   ....[40]....
        /*0ab0*/ 	.word	0xffffffff


	//   ....[41]....
        /*0ab4*/ 	.word	0xffffffff


	//   ....[42]....
        /*0ab8*/ 	.word	0xffffffff


	//   ....[43]....
        /*0abc*/ 	.word	0xffffffff


	//   ....[44]....
        /*0ac0*/ 	.word	0xffffffff


	//   ....[45]....
        /*0ac4*/ 	.word	0xffffffff


	//   ....[46]....
        /*0ac8*/ 	.word	0xffffffff


	//   ....[47]....
        /*0acc*/ 	.word	0xffffffff


	//   ....[48]....
        /*0ad0*/ 	.word	0xffffffff


	//   ....[49]....
        /*0ad4*/ 	.word	0xffffffff


	//   ....[50]....
        /*0ad8*/ 	.word	0xffffffff


	//   ....[51]....
        /*0adc*/ 	.word	0xffffffff


	//   ....[52]....
        /*0ae0*/ 	.word	0xffffffff


	//   ....[53]....
        /*0ae4*/ 	.word	0xffffffff


	//   ....[54]....
        /*0ae8*/ 	.word	0xffffffff


	//   ....[55]....
        /*0aec*/ 	.word	0xffffffff


	//   ....[56]....
        /*0af0*/ 	.word	0xffffffff


	//   ....[57]....
        /*0af4*/ 	.word	0xffffffff


	//   ....[58]....
        /*0af8*/ 	.word	0xffffffff


	//   ....[59]....
        /*0afc*/ 	.word	0xffffffff


	//   ....[60]....
        /*0b00*/ 	.word	0xffffffff


	//   ....[61]....
        /*0b04*/ 	.word	0xffffffff


	//   ....[62]....
        /*0b08*/ 	.word	0xffffffff


	//   ....[63]....
        /*0b0c*/ 	.word	0xffffffff


	//   ....[64]....
        /*0b10*/ 	.word	0xffffffff


	//   ....[65]....
        /*0b14*/ 	.word	0xffffffff


	//   ....[66]....
        /*0b18*/ 	.word	0xffffffff


	//   ....[67]....
        /*0b1c*/ 	.word	0xffffffff


	//   ....[68]....
        /*0b20*/ 	.word	0xffffffff


	//   ....[69]....
        /*0b24*/ 	.word	0xffffffff


	//   ....[70]....
        /*0b28*/ 	.word	0xffffffff


	//   ....[71]....
        /*0b2c*/ 	.word	0xffffffff


	//   ....[72]....
        /*0b30*/ 	.word	0xffffffff


	//   ....[73]....
        /*0b34*/ 	.word	0xffffffff


	//   ....[74]....
        /*0b38*/ 	.word	0xffffffff


	//   ....[75]....
        /*0b3c*/ 	.word	0xffffffff


	//   ....[76]....
        /*0b40*/ 	.word	0xffffffff


	//   ....[77]....
        /*0b44*/ 	.word	0xffffffff


	//   ....[78]....
        /*0b48*/ 	.word	0xffffffff


	//   ....[79]....
        /*0b4c*/ 	.word	0xffffffff


	//   ....[80]....
        /*0b50*/ 	.word	0xffffffff


	//   ....[81]....
        /*0b54*/ 	.word	0xffffffff


	//   ....[82]....
        /*0b58*/ 	.word	0xffffffff


	//   ....[83]....
        /*0b5c*/ 	.word	0xffffffff


	//   ....[84]....
        /*0b60*/ 	.word	0xffffffff


	//   ....[85]....
        /*0b64*/ 	.word	0xffffffff


	//   ....[86]....
        /*0b68*/ 	.word	0xffffffff


	//   ....[87]....
        /*0b6c*/ 	.word	0xffffffff


	//   ....[88]....
        /*0b70*/ 	.word	0xffffffff


	//   ....[89]....
        /*0b74*/ 	.word	0xffffffff


	//   ....[90]....
        /*0b78*/ 	.word	0xffffffff


	//   ....[91]....
        /*0b7c*/ 	.word	0xffffffff


	//   ....[92]....
        /*0b80*/ 	.word	0xffffffff


	//   ....[93]....
        /*0b84*/ 	.word	0xffffffff


	//   ....[94]....
        /*0b88*/ 	.word	0xffffffff


	//   ....[95]....
        /*0b8c*/ 	.word	0xffffffff


	//   ....[96]....
        /*0b90*/ 	.word	0xffffffff


	//   ....[97]....
        /*0b94*/ 	.word	0xffffffff


	//   ....[98]....
        /*0b98*/ 	.word	0xffffffff


	//   ....[99]....
        /*0b9c*/ 	.word	0xffffffff


	//   ....[100]....
        /*0ba0*/ 	.word	0xffffffff


	//   ....[101]....
        /*0ba4*/ 	.word	0xffffffff


	//   ....[102]....
        /*0ba8*/ 	.word	0xffffffff


	//   ....[103]....
        /*0bac*/ 	.word	0xffffffff


	//   ....[104]....
        /*0bb0*/ 	.word	0xffffffff


	//   ....[105]....
        /*0bb4*/ 	.word	0xffffffff


	//   ....[106]....
        /*0bb8*/ 	.word	0xffffffff


	//   ....[107]....
        /*0bbc*/ 	.word	0xffffffff


	//   ....[108]....
        /*0bc0*/ 	.word	0xffffffff


	//   ....[109]....
        /*0bc4*/ 	.word	0xffffffff


	//   ....[110]....
        /*0bc8*/ 	.word	0xffffffff


	//   ....[111]....
        /*0bcc*/ 	.word	0xffffffff


	//   ....[112]....
        /*0bd0*/ 	.word	0xffffffff


	//   ....[113]....
        /*0bd4*/ 	.word	0xffffffff


	//   ....[114]....
        /*0bd8*/ 	.word	0xffffffff


	//   ....[115]....
        /*0bdc*/ 	.word	0xffffffff


	//   ....[116]....
        /*0be0*/ 	.word	0xffffffff


	//   ....[117]....
        /*0be4*/ 	.word	0xffffffff


	//   ....[118]....
        /*0be8*/ 	.word	0xffffffff


	//   ....[119]....
        /*0bec*/ 	.word	0xffffffff


	//   ....[120]....
        /*0bf0*/ 	.word	0xffffffff


	//   ....[121]....
        /*0bf4*/ 	.word	0xffffffff


	//   ....[122]....
        /*0bf8*/ 	.word	0xffffffff


	//   ....[123]....
        /*0bfc*/ 	.word	0xffffffff


	//   ....[124]....
        /*0c00*/ 	.word	0xffffffff


	//   ....[125]....
        /*0c04*/ 	.word	0xffffffff


	//   ....[126]....
        /*0c08*/ 	.word	0xffffffff


	//   ....[127]....
        /*0c0c*/ 	.word	0xffffffff


	//   ....[128]....
        /*0c10*/ 	.word	0xffffffff


	//   ....[129]....
        /*0c14*/ 	.word	0xffffffff


	//   ....[130]....
        /*0c18*/ 	.word	0xffffffff


	//   ....[131]....
        /*0c1c*/ 	.word	0xffffffff


	//   ....[132]....
        /*0c20*/ 	.word	0xffffffff


	//   ....[133]....
        /*0c24*/ 	.word	0xffffffff


	//   ....[134]....
        /*0c28*/ 	.word	0xffffffff


	//   ....[135]....
        /*0c2c*/ 	.word	0xffffffff


	//   ....[136]....
        /*0c30*/ 	.word	0xffffffff


	//   ....[137]....
        /*0c34*/ 	.word	0xffffffff


	//   ....[138]....
        /*0c38*/ 	.word	0xffffffff


	//   ....[139]....
        /*0c3c*/ 	.word	0xffffffff


	//   ....[140]....
        /*0c40*/ 	.word	0xffffffff


	//   ....[141]....
        /*0c44*/ 	.word	0xffffffff


	//   ....[142]....
        /*0c48*/ 	.word	0xffffffff


	//   ....[143]....
        /*0c4c*/ 	.word	0xffffffff


	//   ....[144]....
        /*0c50*/ 	.word	0xffffffff


	//   ....[145]....
        /*0c54*/ 	.word	0xffffffff


	//   ....[146]....
        /*0c58*/ 	.word	0xffffffff


	//   ....[147]....
        /*0c5c*/ 	.word	0xffffffff


	//   ....[148]....
        /*0c60*/ 	.word	0xffffffff


	//   ....[149]....
        /*0c64*/ 	.word	0xffffffff


	//   ....[150]....
        /*0c68*/ 	.word	0xffffffff


	//   ....[151]....
        /*0c6c*/ 	.word	0xffffffff


	//   ....[152]....
        /*0c70*/ 	.word	0xffffffff


	//   ....[153]....
        /*0c74*/ 	.word	0xffffffff


	//   ....[154]....
        /*0c78*/ 	.word	0xffffffff


	//   ....[155]....
        /*0c7c*/ 	.word	0xffffffff


	//   ....[156]....
        /*0c80*/ 	.word	0xffffffff


	//   ....[157]....
        /*0c84*/ 	.word	0xffffffff


	//   ....[158]....
        /*0c88*/ 	.word	0xffffffff


	//   ....[159]....
        /*0c8c*/ 	.word	0xffffffff


	//   ....[160]....
        /*0c90*/ 	.word	0xffffffff


	//   ....[161]....
        /*0c94*/ 	.word	0xffffffff


	//   ....[162]....
        /*0c98*/ 	.word	0xffffffff


	//   ....[163]....
        /*0c9c*/ 	.word	0xffffffff


	//   ....[164]....
        /*0ca0*/ 	.word	0xffffffff


	//   ....[165]....
        /*0ca4*/ 	.word	0xffffffff


	//   ....[166]....
        /*0ca8*/ 	.word	0xffffffff


	//   ....[167]....
        /*0cac*/ 	.word	0xffffffff


	//   ....[168]....
        /*0cb0*/ 	.word	0xffffffff


	//   ....[169]....
        /*0cb4*/ 	.word	0xffffffff


	//   ....[170]....
        /*0cb8*/ 	.word	0xffffffff


	//   ....[171]....
        /*0cbc*/ 	.word	0xffffffff


	//   ....[172]....
        /*0cc0*/ 	.word	0xffffffff


	//   ....[173]....
        /*0cc4*/ 	.word	0xffffffff


	//   ....[174]....
        /*0cc8*/ 	.word	0xffffffff


	//   ....[175]....
        /*0ccc*/ 	.word	0xffffffff


	//   ....[176]....
        /*0cd0*/ 	.word	0xffffffff


	//   ....[177]....
        /*0cd4*/ 	.word	0xffffffff


	//   ....[178]....
        /*0cd8*/ 	.word	0xffffffff


	//   ....[179]....
        /*0cdc*/ 	.word	0xffffffff


	//   ....[180]....
        /*0ce0*/ 	.word	0xffffffff


	//   ....[181]....
        /*0ce4*/ 	.word	0xffffffff


	//   ....[182]....
        /*0ce8*/ 	.word	0xffffffff


	//   ....[183]....
        /*0cec*/ 	.word	0xffffffff


	//   ....[184]....
        /*0cf0*/ 	.word	0xffffffff


	//   ....[185]....
        /*0cf4*/ 	.word	0xffffffff


	//----- nvinfo : EIATTR_COOP_GROUP_INSTR_OFFSETS
	.align		4
.L_384:
        /*0cf8*/ 	.byte	0x04, 0x28
        /*0cfa*/ 	.short	(.L_386 - .L_385)


	//   ....[0]....
.L_385:
        /*0cfc*/ 	.word	0x00000090


	//   ....[1]....
        /*0d00*/ 	.word	0x00002310


	//   ....[2]....
        /*0d04*/ 	.word	0x00002360


	//   ....[3]....
        /*0d08*/ 	.word	0x00002b30


	//   ....[4]....
        /*0d0c*/ 	.word	0x00002b50


	//   ....[5]....
        /*0d10*/ 	.word	0x000032a0


	//   ....[6]....
        /*0d14*/ 	.word	0x000032b0


	//   ....[7]....
        /*0d18*/ 	.word	0x00003ac0


	//   ....[8]....
        /*0d1c*/ 	.word	0x00003af0


	//   ....[9]....
        /*0d20*/ 	.word	0x000046e0


	//   ....[10]....
        /*0d24*/ 	.word	0x00004710


	//   ....[11]....
        /*0d28*/ 	.word	0x00004e90


	//   ....[12]....
        /*0d2c*/ 	.word	0x00004eb0


	//   ....[13]....
        /*0d30*/ 	.word	0x00005650


	//   ....[14]....
        /*0d34*/ 	.word	0x00005680


	//   ....[15]....
        /*0d38*/ 	.word	0x00005790


	//   ....[16]....
        /*0d3c*/ 	.word	0x000057c0


	//   ....[17]....
        /*0d40*/ 	.word	0x00005890


	//   ....[18]....
        /*0d44*/ 	.word	0x000058b0


	//   ....[19]....
        /*0d48*/ 	.word	0x00005d50


	//   ....[20]....
        /*0d4c*/ 	.word	0x00005d70


	//   ....[21]....
        /*0d50*/ 	.word	0x00005ea0


	//   ....[22]....
        /*0d54*/ 	.word	0x00005ed0


	//   ....[23]....
        /*0d58*/ 	.word	0x00005fa0


	//   ....[24]....
        /*0d5c*/ 	.word	0x00005fd0


	//   ....[25]....
        /*0d60*/ 	.word	0x000071a0


	//   ....[26]....
        /*0d64*/ 	.word	0x000071c0


	//   ....[27]....
        /*0d68*/ 	.word	0x00007300


	//   ....[28]....
        /*0d6c*/ 	.word	0x00007310


	//   ....[29]....
        /*0d70*/ 	.word	0x00007440


	//   ....[30]....
        /*0d74*/ 	.word	0x00007460


	//   ....[31]....
        /*0d78*/ 	.word	0x00007590


	//   ....[32]....
        /*0d7c*/ 	.word	0x000075a0


	//   ....[33]....
        /*0d80*/ 	.word	0x000076d0


	//   ....[34]....
        /*0d84*/ 	.word	0x000076f0


	//   ....[35]....
        /*0d88*/ 	.word	0x00007820


	//   ....[36]....
        /*0d8c*/ 	.word	0x00007830


	//   ....[37]....
        /*0d90*/ 	.word	0x00007960


	//   ....[38]....
        /*0d94*/ 	.word	0x00007980


	//   ....[39]....
        /*0d98*/ 	.word	0x00007ab0


	//   ....[40]....
        /*0d9c*/ 	.word	0x00007ac0


	//   ....[41]....
        /*0da0*/ 	.word	0x00008390


	//   ....[42]....
        /*0da4*/ 	.word	0x000083c0


	//   ....[43]....
        /*0da8*/ 	.word	0x000083f0


	//   ....[44]....
        /*0dac*/ 	.word	0x00008410


	//   ....[45]....
        /*0db0*/ 	.word	0x00008430


	//   ....[46]....
        /*0db4*/ 	.word	0x00008450


	//   ....[47]....
        /*0db8*/ 	.word	0x00008980


	//   ....[48]....
        /*0dbc*/ 	.word	0x00008990


	//   ....[49]....
        /*0dc0*/ 	.word	0x000089a0


	//   ....[50]....
        /*0dc4*/ 	.word	0x000089b0


	//   ....[51]....
        /*0dc8*/ 	.word	0x00008b20


	//   ....[52]....
        /*0dcc*/ 	.word	0x00008b30


	//   ....[53]....
        /*0dd0*/ 	.word	0x000097c0


	//   ....[54]....
        /*0dd4*/ 	.word	0x00009830


	//   ....[55]....
        /*0dd8*/ 	.word	0x00009840


	//   ....[56]....
        /*0ddc*/ 	.word	0x00009850


	//   ....[57]....
        /*0de0*/ 	.word	0x00009970


	//   ....[58]....
        /*0de4*/ 	.word	0x00009980


	//   ....[59]....
        /*0de8*/ 	.word	0x00009e10


	//   ....[60]....
        /*0dec*/ 	.word	0x00009fe0


	//   ....[61]....
        /*0df0*/ 	.word	0x0000a560


	//   ....[62]....
        /*0df4*/ 	.word	0x0000ac70


	//   ....[63]....
        /*0df8*/ 	.word	0x0000b390


	//   ....[64]....
        /*0dfc*/ 	.word	0x0000b3c0


	//   ....[65]....
        /*0e00*/ 	.word	0x0000b3d0


	//   ....[66]....
        /*0e04*/ 	.word	0x0000b3e0


	//   ....[67]....
        /*0e08*/ 	.word	0x0000b400


	//   ....[68]....
        /*0e0c*/ 	.word	0x0000b420


	//   ....[69]....
        /*0e10*/ 	.word	0x0000b440


	//   ....[70]....
        /*0e14*/ 	.word	0x0000b450


	//   ....[71]....
        /*0e18*/ 	.word	0x0000cd40


	//   ....[72]....
        /*0e1c*/ 	.word	0x0000cd80


	//   ....[73]....
        /*0e20*/ 	.word	0x0000cd90


	//   ....[74]....
        /*0e24*/ 	.word	0x0000cda0


	//   ....[75]....
        /*0e28*/ 	.word	0x0000cdb0


	//   ....[76]....
        /*0e2c*/ 	.word	0x0000ceb0


	//   ....[77]....
        /*0e30*/ 	.word	0x0000dac0


	//   ....[78]....
        /*0e34*/ 	.word	0x0000db00


	//   ....[79]....
        /*0e38*/ 	.word	0x0000db10


	//   ....[80]....
        /*0e3c*/ 	.word	0x0000db20


	//   ....[81]....
        /*0e40*/ 	.word	0x0000db30


	//   ....[82]....
        /*0e44*/ 	.word	0x0000dc30


	//   ....[83]....
        /*0e48*/ 	.word	0x0000de70


	//   ....[84]....
        /*0e4c*/ 	.word	0x0000e0b0


	//   ....[85]....
        /*0e50*/ 	.word	0x0000e2d0


	//   ....[86]....
        /*0e54*/ 	.word	0x0000ed90


	//   ....[87]....
        /*0e58*/ 	.word	0x0000f550


	//   ....[88]....
        /*0e5c*/ 	.word	0x0000f580


	//   ....[89]....
        /*0e60*/ 	.word	0x0000f590


	//   ....[90]....
        /*0e64*/ 	.word	0x0000f5a0


	//   ....[91]....
        /*0e68*/ 	.word	0x0000f5b0


	//   ....[92]....
        /*0e6c*/ 	.word	0x0000f600


	//   ....[93]....
        /*0e70*/ 	.word	0x0000f610


	//   ....[94]....
        /*0e74*/ 	.word	0x0000f620


	//   ....[95]....
        /*0e78*/ 	.word	0x00011ad0


	//   ....[96]....
        /*0e7c*/ 	.word	0x00011b00


	//   ....[97]....
        /*0e80*/ 	.word	0x00011b10


	//   ....[98]....
        /*0e84*/ 	.word	0x00011b20


	//   ....[99]....
        /*0e88*/ 	.word	0x00011b30


	//   ....[100]....
        /*0e8c*/ 	.word	0x00011c20


	//   ....[101]....
        /*0e90*/ 	.word	0x00012800


	//   ....[102]....
        /*0e94*/ 	.word	0x00012830


	//   ....[103]....
        /*0e98*/ 	.word	0x00012840


	//   ....[104]....
        /*0e9c*/ 	.word	0x00012850


	//   ....[105]....
        /*0ea0*/ 	.word	0x00012860


	//   ....[106]....
        /*0ea4*/ 	.word	0x00012950


	//   ....[107]....
        /*0ea8*/ 	.word	0x00012d50


	//   ....[108]....
        /*0eac*/ 	.word	0x00012d80


	//   ....[109]....
        /*0eb0*/ 	.word	0x00012d90


	//   ....[110]....
        /*0eb4*/ 	.word	0x00012da0


	//   ....[111]....
        /*0eb8*/ 	.word	0x00012de0


	//   ....[112]....
        /*0ebc*/ 	.word	0x00012df0


	//   ....[113]....
        /*0ec0*/ 	.word	0x00012e00


	//   ....[114]....
        /*0ec4*/ 	.word	0x00012e10


	//   ....[115]....
        /*0ec8*/ 	.word	0x00014d70


	//   ....[116]....
        /*0ecc*/ 	.word	0x00014e20


	//   ....[117]....
        /*0ed0*/ 	.word	0x00014e30


	//   ....[118]....
        /*0ed4*/ 	.word	0x00014e40


	//   ....[119]....
        /*0ed8*/ 	.word	0x00014e50


	//   ....[120]....
        /*0edc*/ 	.word	0x00014e60


	//   ....[121]....
        /*0ee0*/ 	.word	0x00015a90


	//   ....[122]....
        /*0ee4*/ 	.word	0x00015ad0


	//   ....[123]....
        /*0ee8*/ 	.word	0x00015ae0


	//   ....[124]....
        /*0eec*/ 	.word	0x00015af0


	//   ....[125]....
        /*0ef0*/ 	.word	0x00015b00


	//   ....[126]....
        /*0ef4*/ 	.word	0x00015b10


	//   ....[127]....
        /*0ef8*/ 	.word	0x00015e60


	//   ....[128]....
        /*0efc*/ 	.word	0x00016060


	//   ....[129]....
        /*0f00*/ 	.word	0x00016630


	//   ....[130]....
        /*0f04*/ 	.word	0x00016d70


	//   ....[131]....
        /*0f08*/ 	.word	0x00017510


	//   ....[132]....
        /*0f0c*/ 	.word	0x00017540


	//   ....[133]....
        /*0f10*/ 	.word	0x00017550


	//   ....[134]....
        /*0f14*/ 	.word	0x00017560


	//   ....[135]....
        /*0f18*/ 	.word	0x00017590


	//   ....[136]....
        /*0f1c*/ 	.word	0x000175b0


	//   ....[137]....
        /*0f20*/ 	.word	0x000175c0


	//   ....[138]....
        /*0f24*/ 	.word	0x000175d0


	//   ....[139]....
        /*0f28*/ 	.word	0x00019520


	//   ....[140]....
        /*0f2c*/ 	.word	0x00019590


	//   ....[141]....
        /*0f30*/ 	.word	0x000195a0


	//   ....[142]....
        /*0f34*/ 	.word	0x000195b0


	//   ....[143]....
        /*0f38*/ 	.word	0x000195e0


	//   ....[144]....
        /*0f3c*/ 	.word	0x00019600


	//   ....[145]....
        /*0f40*/ 	.word	0x00019610


	//   ....[146]....
        /*0f44*/ 	.word	0x00019620


	//   ....[147]....
        /*0f48*/ 	.word	0x0001b180


	//   ....[148]....
        /*0f4c*/ 	.word	0x0001b1c0


	//   ....[149]....
        /*0f50*/ 	.word	0x0001b1f0


	//   ....[150]....
        /*0f54*/ 	.word	0x0001b210


	//   ....[151]....
        /*0f58*/ 	.word	0x0001b230


	//   ....[152]....
        /*0f5c*/ 	.word	0x0001b250


	//   ....[153]....
        /*0f60*/ 	.word	0x0001b260


	//   ....[154]....
        /*0f64*/ 	.word	0x0001b270


	//   ....[155]....
        /*0f68*/ 	.word	0x0001b4b0


	//   ....[156]....
        /*0f6c*/ 	.word	0x0001b4c0


	//   ....[157]....
        /*0f70*/ 	.word	0x0001b5c0


	//   ....[158]....
        /*0f74*/ 	.word	0x0001b5f0


	//   ....[159]....
        /*0f78*/ 	.word	0x0001b6d0


	//   ....[160]....
        /*0f7c*/ 	.word	0x0001b700


	//   ....[161]....
        /*0f80*/ 	.word	0x0001b7e0


	//   ....[162]....
        /*0f84*/ 	.word	0x0001b810


	//   ....[163]....
        /*0f88*/ 	.word	0x0001b8f0


	//   ....[164]....
        /*0f8c*/ 	.word	0x0001b920


	//   ....[165]....
        /*0f90*/ 	.word	0x0001ba00


	//   ....[166]....
        /*0f94*/ 	.word	0x0001ba30


	//   ....[167]....
        /*0f98*/ 	.word	0x0001bb10


	//   ....[168]....
        /*0f9c*/ 	.word	0x0001bb40


	//   ....[169]....
        /*0fa0*/ 	.word	0x0001bc20


	//   ....[170]....
        /*0fa4*/ 	.word	0x0001bc40


	//   ....[171]....
        /*0fa8*/ 	.word	0x0001c3c0


	//   ....[172]....
        /*0fac*/ 	.word	0x0001c3e0


	//   ....[173]....
        /*0fb0*/ 	.word	0x0001c4f0


	//   ....[174]....
        /*0fb4*/ 	.word	0x0001c500


	//   ....[175]....
        /*0fb8*/ 	.word	0x0001c610


	//   ....[176]....
        /*0fbc*/ 	.word	0x0001c630


	//   ....[177]....
        /*0fc0*/ 	.word	0x0001c740


	//   ....[178]....
        /*0fc4*/ 	.word	0x0001c750


	//   ....[179]....
        /*0fc8*/ 	.word	0x0001c860


	//   ....[180]....
        /*0fcc*/ 	.word	0x0001c880


	//   ....[181]....
        /*0fd0*/ 	.word	0x0001c990


	//   ....[182]....
        /*0fd4*/ 	.word	0x0001c9a0


	//   ....[183]....
        /*0fd8*/ 	.word	0x0001cab0


	//   ....[184]....
        /*0fdc*/ 	.word	0x0001cad0


	//   ....[185]....
        /*0fe0*/ 	.word	0x0001cbe0


	//   ....[186]....
        /*0fe4*/ 	.word	0x0001cbf0


	//   ....[187]....
        /*0fe8*/ 	.word	0x0001cd40


	//   ....[188]....
        /*0fec*/ 	.word	0x0001cdc0


	//   ....[189]....
        /*0ff0*/ 	.word	0x0001ce40


	//   ....[190]....
        /*0ff4*/ 	.word	0x0001ceb0


	//   ....[191]....
        /*0ff8*/ 	.word	0x0001cf30


	//   ....[192]....
        /*0ffc*/ 	.word	0x0001cfb0


	//   ....[193]....
        /*1000*/ 	.word	0x0001d030


	//   ....[194]....
        /*1004*/ 	.word	0x0001d0a0


	//   ....[195]....
        /*1008*/ 	.word	0x0001d120


	//   ....[196]....
        /*100c*/ 	.word	0x0001d1a0


	//   ....[197]....
        /*1010*/ 	.word	0x0001d220


	//   ....[198]....
        /*1014*/ 	.word	0x0001d290


	//   ....[199]....
        /*1018*/ 	.word	0x0001d310


	//   ....[200]....
        /*101c*/ 	.word	0x0001d390


	//   ....[201]....
        /*1020*/ 	.word	0x0001d410


	//   ....[202]....
        /*1024*/ 	.word	0x0001d480


	//   ....[203]....
        /*1028*/ 	.word	0x0001d500


	//   ....[204]....
        /*102c*/ 	.word	0x0001d570


	//   ....[205]....
        /*1030*/ 	.word	0x0001d780


	//   ....[206]....
        /*1034*/ 	.word	0x0001d7f0


	//   ....[207]....
        /*1038*/ 	.word	0x0001d900


	//   ....[208]....
        /*103c*/ 	.word	0x0001d970


	//   ....[209]....
        /*1040*/ 	.word	0x0001d9f0


	//   ....[210]....
        /*1044*/ 	.word	0x0001da70


	//   ....[211]....
        /*1048*/ 	.word	0x0001dc30


	//   ....[212]....
        /*104c*/ 	.word	0x0001dca0


	//   ....[213]....
        /*1050*/ 	.word	0x0001ddf0


	//   ....[214]....
        /*1054*/ 	.word	0x0001de60


	//   ....[215]....
        /*1058*/ 	.word	0x0001dee0


	//   ....[216]....
        /*105c*/ 	.word	0x0001df60


	//   ....[217]....
        /*1060*/ 	.word	0x0001dfe0


	//   ....[218]....
        /*1064*/ 	.word	0x0001e060


	//   ....[219]....
        /*1068*/ 	.word	0x0001e0c0


	//   ....[220]....
        /*106c*/ 	.word	0x0001e120


	//   ....[221]....
        /*1070*/ 	.word	0x0001e170


	//   ....[222]....
        /*1074*/ 	.word	0x0001e1c0


	//   ....[223]....
        /*1078*/ 	.word	0x0001e210


	//   ....[224]....
        /*107c*/ 	.word	0x0001e260


	//   ....[225]....
        /*1080*/ 	.word	0x0001e2b0


	//   ....[226]....
        /*1084*/ 	.word	0x0001e300


	//   ....[227]....
        /*1088*/ 	.word	0x0001e380


	//   ....[228]....
        /*108c*/ 	.word	0x0001e400


	//   ....[229]....
        /*1090*/ 	.word	0x0001e540


	//   ....[230]....
        /*1094*/ 	.word	0x0001e5b0


	//   ....[231]....
        /*1098*/ 	.word	0x0001e700


	//   ....[232]....
        /*109c*/ 	.word	0x0001e770


	//   ....[233]....
        /*10a0*/ 	.word	0x0001e7f0


	//   ....[234]....
        /*10a4*/ 	.word	0x0001e870


	//   ....[235]....
        /*10a8*/ 	.word	0x0001e9b0


	//   ....[236]....
        /*10ac*/ 	.word	0x0001ea20


	//   ....[237]....
        /*10b0*/ 	.word	0x0001eb70


	//   ....[238]....
        /*10b4*/ 	.word	0x0001ebe0


	//   ....[239]....
        /*10b8*/ 	.word	0x0001ec60


	//   ....[240]....
        /*10bc*/ 	.word	0x0001ece0


	//   ....[241]....
        /*10c0*/ 	.word	0x0001ed60


	//   ....[242]....
        /*10c4*/ 	.word	0x0001ede0


	//   ....[243]....
        /*10c8*/ 	.word	0x0001ee30


	//   ....[244]....
        /*10cc*/ 	.word	0x0001ee80


	//   ....[245]....
        /*10d0*/ 	.word	0x0001eed0


	//   ....[246]....
        /*10d4*/ 	.word	0x0001ef10


	//   ....[247]....
        /*10d8*/ 	.word	0x0001ef60


	//   ....[248]....
        /*10dc*/ 	.word	0x0001efa0


	//   ....[249]....
        /*10e0*/ 	.word	0x0001eff0


	//   ....[250]....
        /*10e4*/ 	.word	0x0001f040


	//   ....[251]....
        /*10e8*/ 	.word	0x0001f0c0


	//   ....[252]....
        /*10ec*/ 	.word	0x0001f140


	//   ....[253]....
        /*10f0*/ 	.word	0x0001f260


	//   ....[254]....
        /*10f4*/ 	.word	0x0001f2d0


	//   ....[255]....
        /*10f8*/ 	.word	0x0001f400


	//   ....[0]....
        /*10fc*/ 	.word	0x0001f470


	//   ....[1]....
        /*1100*/ 	.word	0x0001f4f0


	//   ....[2]....
        /*1104*/ 	.word	0x0001f570


	//   ....[3]....
        /*1108*/ 	.word	0x0001f690


	//   ....[4]....
        /*110c*/ 	.word	0x0001f700


	//   ....[5]....
        /*1110*/ 	.word	0x0001f830


	//   ....[6]....
        /*1114*/ 	.word	0x0001f8a0


	//   ....[7]....
        /*1118*/ 	.word	0x0001f8f0


	//   ....[8]....
        /*111c*/ 	.word	0x0001f950


	//   ....[9]....
        /*1120*/ 	.word	0x0001f9a0


	//   ....[10]....
        /*1124*/ 	.word	0x0001f9e0


	//   ....[11]....
        /*1128*/ 	.word	0x0001fa30


	//   ....[12]....
        /*112c*/ 	.word	0x0001fa70


	//   ....[13]....
        /*1130*/ 	.word	0x0001fac0


	//   ....[14]....
        /*1134*/ 	.word	0x0001fb00


	//   ....[15]....
        /*1138*/ 	.word	0x0001fb80


	//   ....[16]....
        /*113c*/ 	.word	0x0001fc00


	//   ....[17]....
        /*1140*/ 	.word	0x0001fc80


	//   ....[18]....
        /*1144*/ 	.word	0x0001fdb0


	//   ....[19]....
        /*1148*/ 	.word	0x0001fe20


	//   ....[20]....
        /*114c*/ 	.word	0x0001ff50


	//   ....[21]....
        /*1150*/ 	.word	0x0001ffc0


	//   ....[22]....
        /*1154*/ 	.word	0x00020040


	//   ....[23]....
        /*1158*/ 	.word	0x000200c0


	//   ....[24]....
        /*115c*/ 	.word	0x00020140


	//   ....[25]....
        /*1160*/ 	.word	0x000201c0


	//   ....[26]....
        /*1164*/ 	.word	0x00020210


	//   ....[27]....
        /*1168*/ 	.word	0x00020270


	//   ....[28]....
        /*116c*/ 	.word	0x000202c0


	//   ....[29]....
        /*1170*/ 	.word	0x00020300


	//   ....[30]....
        /*1174*/ 	.word	0x00020350


	//   ....[31]....
        /*1178*/ 	.word	0x00020390


	//   ....[32]....
        /*117c*/ 	.word	0x000203e0


	//   ....[33]....
        /*1180*/ 	.word	0x00020420


	//   ....[34]....
        /*1184*/ 	.word	0x00020480


	//   ....[35]....
        /*1188*/ 	.word	0x000204e0


	//   ....[36]....
        /*118c*/ 	.word	0x00020530


	//   ....[37]....
        /*1190*/ 	.word	0x00020590


	//   ....[38]....
        /*1194*/ 	.word	0x000205e0


	//   ....[39]....
        /*1198*/ 	.word	0x00020640


	//   ....[40]....
        /*119c*/ 	.word	0x00020690


	//   ....[41]....
        /*11a0*/ 	.word	0x000206f0


	//   ....[42]....
        /*11a4*/ 	.word	0x00020760


	//   ....[43]....
        /*11a8*/ 	.word	0x000207e0


	//   ....[44]....
        /*11ac*/ 	.word	0x00020860


	//   ....[45]....
        /*11b0*/ 	.word	0x000208d0


	//   ....[46]....
        /*11b4*/ 	.word	0x00020950


	//   ....[47]....
        /*11b8*/ 	.word	0x000209d0


	//   ....[48]....
        /*11bc*/ 	.word	0x00020a50


	//   ....[49]....
        /*11c0*/ 	.word	0x00020ac0


	//   ....[50]....
        /*11c4*/ 	.word	0x00020b40


	//   ....[51]....
        /*11c8*/ 	.word	0x00020bc0


	//   ....[52]....
        /*11cc*/ 	.word	0x00020c40


	//   ....[53]....
        /*11d0*/ 	.word	0x00020cb0


	//   ....[54]....
        /*11d4*/ 	.word	0x00020d30


	//   ....[55]....
        /*11d8*/ 	.word	0x00020db0


	//   ....[56]....
        /*11dc*/ 	.word	0x00020e30


	//   ....[57]....
        /*11e0*/ 	.word	0x00020ea0


	//   ....[58]....
        /*11e4*/ 	.word	0x00021370


	//   ....[59]....
        /*11e8*/ 	.word	0x00021390


	//   ....[60]....
        /*11ec*/ 	.word	0x000213b0


	//   ....[61]....
        /*11f0*/ 	.word	0x000213c0


	//   ....[62]....
        /*11f4*/ 	.word	0x000216b0


	//   ....[63]....
        /*11f8*/ 	.word	0x000216c0


	//   ....[64]....
        /*11fc*/ 	.word	0x000216d0


	//   ....[65]....
        /*1200*/ 	.word	0x000216e0


	//   ....[66]....
        /*1204*/ 	.word	0x000219b0


	//   ....[67]....
        /*1208*/ 	.word	0x000219d0


	//   ....[68]....
        /*120c*/ 	.word	0x000219f0


	//   ....[69]....
        /*1210*/ 	.word	0x00021a00


	//   ....[70]....
        /*1214*/ 	.word	0x00021cf0


	//   ....[71]....
        /*1218*/ 	.word	0x00021d00


	//   ....[72]....
        /*121c*/ 	.word	0x00021d10


	//   ....[73]....
        /*1220*/ 	.word	0x00021d20


	//   ....[74]....
        /*1224*/ 	.word	0x00021ff0


	//   ....[75]....
        /*1228*/ 	.word	0x00022010


	//   ....[76]....
        /*122c*/ 	.word	0x00022030


	//   ....[77]....
        /*1230*/ 	.word	0x00022040


	//   ....[78]....
        /*1234*/ 	.word	0x00022340


	//   ....[79]....
        /*1238*/ 	.word	0x00022360


	//   ....[80]....
        /*123c*/ 	.word	0x00022380


	//   ....[81]....
        /*1240*/ 	.word	0x00022390


	//   ....[82]....
        /*1244*/ 	.word	0x00022670


	//   ....[83]....
        /*1248*/ 	.word	0x000226d0


	//   ....[84]....
        /*124c*/ 	.word	0x000226e0


	//   ....[85]....
        /*1250*/ 	.word	0x000226f0


	//   ....[86]....
        /*1254*/ 	.word	0x000229f0


	//   ....[87]....
        /*1258*/ 	.word	0x00022a50


	//   ....[88]....
        /*125c*/ 	.word	0x00022a60


	//   ....[89]....
        /*1260*/ 	.word	0x00022a70


	//   ....[90]....
        /*1264*/ 	.word	0x000260a0


	//   ....[91]....
        /*1268*/ 	.word	0x000260c0


	//   ....[92]....
        /*126c*/ 	.word	0x000260e0


	//   ....[93]....
        /*1270*/ 	.word	0x000260f0


	//   ....[94]....
        /*1274*/ 	.word	0x00026320


	//   ....[95]....
        /*1278*/ 	.word	0x00026330


	//   ....[96]....
        /*127c*/ 	.word	0x00026340


	//   ....[97]....
        /*1280*/ 	.word	0x00026350


	//   ....[98]....
        /*1284*/ 	.word	0x000265c0


	//   ....[99]....
        /*1288*/ 	.word	0x000265e0


	//   ....[100]....
        /*128c*/ 	.word	0x00026600


	//   ....[101]....
        /*1290*/ 	.word	0x00026610


	//   ....[102]....
        /*1294*/ 	.word	0x00026830


	//   ....[103]....
        /*1298*/ 	.word	0x00026840


	//   ....[104]....
        /*129c*/ 	.word	0x00026850


	//   ....[105]....
        /*12a0*/ 	.word	0x00026860


	//   ....[106]....
        /*12a4*/ 	.word	0x00026ad0


	//   ....[107]....
        /*12a8*/ 	.word	0x00026af0


	//   ....[108]....
        /*12ac*/ 	.word	0x00026b10


	//   ....[109]....
        /*12b0*/ 	.word	0x00026b20


	//   ....[110]....
        /*12b4*/ 	.word	0x00026d40


	//   ....[111]....
        /*12b8*/ 	.word	0x00026d50


	//   ....[112]....
        /*12bc*/ 	.word	0x00026d60


	//   ....[113]....
        /*12c0*/ 	.word	0x00026d70


	//   ....[114]....
        /*12c4*/ 	.word	0x00026fe0


	//   ....[115]....
        /*12c8*/ 	.word	0x00027000


	//   ....[116]....
        /*12cc*/ 	.word	0x00027020


	//   ....[117]....
        /*12d0*/ 	.word	0x00027030


	//   ....[118]....
        /*12d4*/ 	.word	0x000272b0


	//   ....[119]....
        /*12d8*/ 	.word	0x000272c0


	//   ....[120]....
        /*12dc*/ 	.word	0x000272d0


	//   ....[121]....
        /*12e0*/ 	.word	0x000272e0


	//   ....[122]....
        /*12e4*/ 	.word	0x0002acd0


	//   ....[123]....
        /*12e8*/ 	.word	0x0002ad50


	//   ....[124]....
        /*12ec*/ 	.word	0x0002add0


	//   ....[125]....
        /*12f0*/ 	.word	0x0002ae40


	//   ....[126]....
        /*12f4*/ 	.word	0x0002aec0


	//   ....[127]....
        /*12f8*/ 	.word	0x0002af30


	//   ....[128]....
        /*12fc*/ 	.word	0x0002afb0


	//   ....[129]....
        /*1300*/ 	.word	0x0002b020


	//   ....[130]....
        /*1304*/ 	.word	0x0002b0a0


	//   ....[131]....
        /*1308*/ 	.word	0x0002b120


	//   ....[132]....
        /*130c*/ 	.word	0x0002b1a0


	//   ....[133]....
        /*1310*/ 	.word	0x0002b210


	//   ....[134]....
        /*1314*/ 	.word	0x0002b290


	//   ....[135]....
        /*1318*/ 	.word	0x0002b300


	//   ....[136]....
        /*131c*/ 	.word	0x0002b380


	//   ....[137]....
        /*1320*/ 	.word	0x0002b3f0


	//   ....[138]....
        /*1324*/ 	.word	0x0002b470


	//   ....[139]....
        /*1328*/ 	.word	0x0002b4f0


	//   ....[140]....
        /*132c*/ 	.word	0x0002b570


	//   ....[141]....
        /*1330*/ 	.word	0x0002b5e0


	//   ....[142]....
        /*1334*/ 	.word	0x0002b660


	//   ....[143]....
        /*1338*/ 	.word	0x0002b6e0


	//   ....[144]....
        /*133c*/ 	.word	0x0002b760


	//   ....[145]....
        /*1340*/ 	.word	0x0002b7d0


	//   ....[146]....
        /*1344*/ 	.word	0x0002b850


	//   ....[147]....
        /*1348*/ 	.word	0x0002b8d0


	//   ....[148]....
        /*134c*/ 	.word	0x0002b940


	//   ....[149]....
        /*1350*/ 	.word	0x0002b9b0


	//   ....[150]....
        /*1354*/ 	.word	0x0002ba30


	//   ....[151]....
        /*1358*/ 	.word	0x0002bab0


	//   ....[152]....
        /*135c*/ 	.word	0x0002bb20


	//   ....[153]....
        /*1360*/ 	.word	0x0002bb90


	//   ....[154]....
        /*1364*/ 	.word	0x0002bc10


	//   ....[155]....
        /*1368*/ 	.word	0x0002bc90


	//   ....[156]....
        /*136c*/ 	.word	0x0002bd10


	//   ....[157]....
        /*1370*/ 	.word	0x0002bd80


	//   ....[158]....
        /*1374*/ 	.word	0x0002be00


	//   ....[159]....
        /*1378*/ 	.word	0x0002be70


	//   ....[160]....
        /*137c*/ 	.word	0x0002bef0


	//   ....[161]....
        /*1380*/ 	.word	0x0002bf60


	//   ....[162]....
        /*1384*/ 	.word	0x0002bfe0


	//   ....[163]....
        /*1388*/ 	.word	0x0002c060


	//   ....[164]....
        /*138c*/ 	.word	0x0002c0e0


	//   ....[165]....
        /*1390*/ 	.word	0x0002c150


	//   ....[166]....
        /*1394*/ 	.word	0x0002c1d0


	//   ....[167]....
        /*1398*/ 	.word	0x0002c240


	//   ....[168]....
        /*139c*/ 	.word	0x0002c2c0


	//   ....[169]....
        /*13a0*/ 	.word	0x0002c330


	//   ....[170]....
        /*13a4*/ 	.word	0x0002c3b0


	//   ....[171]....
        /*13a8*/ 	.word	0x0002c430


	//   ....[172]....
        /*13ac*/ 	.word	0x0002c4b0


	//   ....[173]....
        /*13b0*/ 	.word	0x0002c520


	//   ....[174]....
        /*13b4*/ 	.word	0x0002c5a0


	//   ....[175]....
        /*13b8*/ 	.word	0x0002c610


	//   ....[176]....
        /*13bc*/ 	.word	0x0002c690


	//   ....[177]....
        /*13c0*/ 	.word	0x0002c700


	//   ....[178]....
        /*13c4*/ 	.word	0x0002c780


	//   ....[179]....
        /*13c8*/ 	.word	0x0002c800


	//   ....[180]....
        /*13cc*/ 	.word	0x0002c880


	//   ....[181]....
        /*13d0*/ 	.word	0x0002c8f0


	//   ....[182]....
        /*13d4*/ 	.word	0x0002c970


	//   ....[183]....
        /*13d8*/ 	.word	0x0002c9e0


	//   ....[184]....
        /*13dc*/ 	.word	0x0002ca50


	//   ....[185]....
        /*13e0*/ 	.word	0x0002cac0


	//----- nvinfo : EIATTR_EXIT_INSTR_OFFSETS
	.align		4
.L_386:
        /*13e4*/ 	.byte	0x04, 0x1c
        /*13e6*/ 	.short	(.L_388 - .L_387)


	//   ....[0]....
.L_387:
        /*13e8*/ 	.word	0x00000350


	//   ....[1]....
        /*13ec*/ 	.word	0x0001bc50


	//   ....[2]....
        /*13f0*/ 	.word	0x0001bcb0


	//   ....[3]....
        /*13f4*/ 	.word	0x0001bd10


	//   ....[4]....
        /*13f8*/ 	.word	0x0001cc30


	//   ....[5]....
        /*13fc*/ 	.word	0x0001cc80


	//   ....[6]....
        /*1400*/ 	.word	0x0001cce0


	//----- nvinfo : EIATTR_CTAIDZ_USED
	.align		4
.L_388:
        /*1404*/ 	.byte	0x01, 0x04
	.zero		2


	//----- nvinfo : EIATTR_MAX_THREADS
	.align		4
        /*1408*/ 	.byte	0x04, 0x05
        /*140a*/ 	.short	(.L_390 - .L_389)
.L_389:
        /*140c*/ 	.word	0x00000080
        /*1410*/ 	.word	0x00000001
        /*1414*/ 	.word	0x00000001


	//----- nvinfo : EIATTR_CRS_STACK_SIZE
	.align		4
.L_390:
        /*1418*/ 	.byte	0x04, 0x1e
        /*141a*/ 	.short	(.L_392 - .L_391)
.L_391:
        /*141c*/ 	.word	0x00000000
.L_392:


//--------------------- .nv.info._ZN7cutlass13device_kernelIN5flash19enable_sm80_to_sm89INS1_16FlashAttnFwdSm80INS1_25CollectiveMainloopFwdSm80ILi4ELi1ELb0EN4cute5tupleIJNS5_1CILi128EEENS7_ILi64EEES8_EEELi128ENS_6half_tEfNS_4arch4Sm80ELb1ELb0ELb0ELb0ELb1ELb0ELb1ELb0EEENS1_21CollectiveEpilogueFwdINS6_IJS8_S8_S9_EEENS6_IJNS7_ILi1EEESH_SH_EEESB_SD_Li128ELb0ELb1ELb0ELb0EEENS1_30DynamicPersistentTileSchedulerILi128ELi128ELb0ELb1ELb0EEEEEEEEEvNT_6ParamsE --------------------------
	.section	.nv.info._ZN7cutlass13device_kernelIN5flash19enable_sm80_to_sm89INS1_16FlashAttnFwdSm80INS1_25CollectiveMainloopFwdSm80ILi4ELi1ELb0EN4cute5tupleIJNS5_1CILi128EEENS7_ILi64EEES8_EEELi128ENS_6half_tEfNS_4arch4Sm80ELb1ELb0ELb0ELb0ELb1ELb0ELb1ELb0EEENS1_21CollectiveEpilogueFwdINS6_IJS8_S8_S9_EEENS6_IJNS7_ILi1EEESH_SH_EEESB_SD_Li128ELb0ELb1ELb0ELb0EEENS1_30DynamicPersistentTileSchedulerILi128ELi128ELb0ELb1ELb0EEEEEEEEEvNT_6ParamsE,"",@"SHT_CUDA_INFO"
	.sectionflags	@""
	.align	4


	//----- nvinfo : EIATTR_CUDA_API_VERSION
	.align		4
        /*0000*/ 	.byte	0x04, 0x37
        /*0002*/ 	.short	(.L_394 - .L_393)
.L_393:
        /*0004*/ 	.word	0x00000082


	//----- nvinfo : EIATTR_SW2861232_WAR
	.align		4
.L_394:
        /*0008*/ 	.byte	0x01, 0x35
	.zero		2


	//----- nvinfo : EIATTR_PARAM_CBANK
	.align		4
        /*000c*/ 	.byte	0x04, 0x0a
        /*000e*/ 	.short	(.L_396 - .L_395)
	.align		4
.L_395:
        /*0010*/ 	.word	index@(.nv.constant0._ZN7cutlass13device_kernelIN5flash19enable_sm80_to_sm89INS1_16FlashAttnFwdSm80INS1_25CollectiveMainloopFwdSm80ILi4ELi1ELb0EN4cute5tupleIJNS5_1CILi128EEENS7_ILi64EEES8_EEELi128ENS_6half_tEfNS_4arch4Sm80ELb1ELb0ELb0ELb0ELb1ELb0ELb1ELb0EEENS1_21CollectiveEpilogueFwdINS6_IJS8_S8_S9_EEENS6_IJNS7_ILi1EEESH_SH_EEESB_SD_Li128ELb0ELb1ELb0ELb0EEENS1_30DynamicPersistentTileSchedulerILi128ELi128ELb0ELb1ELb0EEEEEEEEEvNT_6ParamsE)
        /*0014*/ 	.short	0x0160
        /*0016*/ 	.short	0x0428


	//----- nvinfo : EIATTR_CBANK_PARAM_SIZE
	.align		4
.L_396:
        /*0018*/ 	.byte	0x03, 0x19
        /*001a*/ 	.short	0x0428


	//----- nvinfo : EIATTR_KPARAM_INFO
	.align		4
        /*001c*/ 	.byte	0x04, 0x17
        /*001e*/ 	.short	(.L_398 - .L_397)
.L_397:
        /*0020*/ 	.word	0x00000000
        /*0024*/ 	.short	0x0000
        /*0026*/ 	.short	0x0000
        /*0028*/ 	.byte	0x00, 0xf0, 0xa1, 0x10


	//----- nvinfo : EIATTR_MAXREG_COUNT
	.align		4
.L_398:
        /*002c*/ 	.byte	0x03, 0x1b
        /*002e*/ 	.short	0x00ff


	//----- nvinfo : EIATTR_NUM_BARRIERS
	.align		4
        /*0030*/ 	.byte	0x02, 0x4c
        /*0032*/ 	.byte	0x06
	.zero		1


	//----- nvinfo : EIATTR_ANNOTATIONS
	.align		4
        /*0034*/ 	.byte	0x04, 0x55
        /*0036*/ 	.short	(.L_400 - .L_399)


	//   ....[0]....
.L_399:
        /* <DEDUP_REMOVED lines=58> */


	//----- nvinfo : EIATTR_MERCURY_ISA_VERSION
	.align		4
.L_400:
        /*03c8*/ 	.byte	0x03, 0x5f
        /*03ca*/ 	.short	0x0000


	//----- nvinfo : EIATTR_INT_WARP_WIDE_INSTR_OFFSETS
	.align		4
        /*03cc*/ 	.byte	0x04, 0x31
        /*03ce*/ 	.short	(.L_402 - .L_401)


	//   ....[0]....
.L_401:
        /*03d0*/ 	.word	0x0000ff30


	//   ....[1]....
        /*03d4*/ 	.word	0x0000ffb0


	//----- nvinfo : EIATTR_COOP_GROUP_MASK_REGIDS
	.align		4
.L_402:
        /*03d8*/ 	.byte	0x04, 0x29
        /*03da*/ 	.short	(.L_404 - .L_403)


	//   ....[0]....
.L_403:
        /*03dc*/ 	.word	0xffffffff


	//   ....[1]....
        /*03e0*/ 	.word	0xffffffff


	//   ....[2]....
        /*03e4*/ 	.word	0xffffffff


	//   ....[3]....
        /*03e8*/ 	.word	0xffffffff


	//   ....[4]....
        /*03ec*/ 	.word	0xffffffff


	//   ....[5]....
        /*03f0*/ 	.word	0xffffffff


	//   ....[6]....
        /*03f4*/ 	.word	0xffffffff


	//   ....[7]....
        /*03f8*/ 	.word	0xffffffff


	//   ....[8]....
        /*03fc*/ 	.word	0xffffffff


	//   ....[9]....
        /*0400*/ 	.word	0xffffffff


	//   ....[10]....
        /*0404*/ 	.word	0xffffffff


	//   ....[11]....
        /*0408*/ 	.word	0xffffffff


	//   ....[12]....
        /*040c*/ 	.word	0xffffffff


	//   ....[13]....
        /*0410*/ 	.word	0xffffffff


	//   ....[14]....
        /*0414*/ 	.word	0xffffffff


	//   ....[15]....
        /*0418*/ 	.word	0xffffffff


	//   ....[16]....
        /*041c*/ 	.word	0xffffffff


	//   ....[17]....
        /*0420*/ 	.word	0xffffffff


	//   ....[18]....
        /*0424*/ 	.word	0xffffffff


	//   ....[19]....
        /*0428*/ 	.word	0xffffffff


	//   ....[20]....
        /*042c*/ 	.word	0xffffffff


	//   ....[21]....
        /*0430*/ 	.word	0xffffffff


	//   ....[22]....
        /*0434*/ 	.word	0xffffffff


	//   ....[23]....
        /*0438*/ 	.word	0xffffffff


	//   ....[24]....
        /*043c*/ 	.word	0xffffffff


	//   ....[25]....
        /*0440*/ 	.word	0xffffffff


	//   ....[26]....
        /*0444*/ 	.word	0xffffffff


	//   ....[27]....
        /*0448*/ 	.word	0xffffffff


	//   ....[28]....
        /*044c*/ 	.word	0xffffffff


	//   ....[29]....
        /*0450*/ 	.word	0xffffffff


	//   ....[30]....
        /*0454*/ 	.word	0xffffffff


	//   ....[31]....
        /*0458*/ 	.word	0xffffffff


	//   ....[32]....
        /*045c*/ 	.word	0xffffffff


	//   ....[33]....
        /*0460*/ 	.word	0xffffffff


	//   ....[34]....
        /*0464*/ 	.word	0xffffffff


	//   ....[35]....
        /*0468*/ 	.word	0xffffffff


	//   ....[36]....
        /*046c*/ 	.word	0xffffffff


	//   ....[37]....
        /*0470*/ 	.word	0xffffffff


	//   ....[38]....
        /*0474*/ 	.word	0xffffffff


	//   ....[39]....
        /*0478*/ 	.word	0xffffffff


	//   ....[40]....
        /*047c*/ 	.word	0xffffffff


	//   ....[41]....
        /*0480*/ 	.word	0xffffffff


	//   ....[42]....
        /*0484*/ 	.word	0xffffffff


	//   ....[43]....
        /*0488*/ 	.word	0xffffffff


	//   ....[44]....
        /*048c*/ 	.word	0xffffffff


	//   ....[45]....
        /*0490*/ 	.word	0xffffffff


	//   ....[46]....
        /*0494*/ 	.word	0xffffffff


	//   ....[47]....
        /*0498*/ 	.word	0xffffffff


	//   ....[48]....
        /*049c*/ 	.word	0xffffffff


	//   ....[49]....
        /*04a0*/ 	.word	0xffffffff


	//   ....[50]....
        /*04a4*/ 	.word	0xffffffff


	//   ....[51]....
        /*04a8*/ 	.word	0xffffffff


	//   ....[52]....
        /*04ac*/ 	.word	0xffffffff


	//   ....[53]....
        /*04b0*/ 	.word	0xffffffff


	//   ....[54]....
        /*04b4*/ 	.word	0xffffffff


	//   ....[55]....
        /*04b8*/ 	.word	0xffffffff


	//   ....[56]....
        /*04bc*/ 	.word	0xffffffff


	//   ....[57]....
        /*04c0*/ 	.word	0xffffffff


	//   ....[58]....
        /*04c4*/ 	.word	0xffffffff


	//   ....[59]....
        /*04c8*/ 	.word	0xffffffff


	//   ....[60]....
        /*04cc*/ 	.word	0xffffffff


	//   ....[61]....
        /*04d0*/ 	.word	0xffffffff


	//   ....[62]....
        /*04d4*/ 	.word	0xffffffff


	//   ....[63]....
        /*04d8*/ 	.word	0xffffffff


	//   ....[64]....
        /*04dc*/ 	.word	0xffffffff


	//   ....[65]....
        /*04e0*/ 	.word	0xffffffff


	//   ....[66]....
        /*04e4*/ 	.word	0xffffffff


	//   ....[67]....
        /*04e8*/ 	.word	0xffffffff


	//   ....[68]....
        /*04ec*/ 	.word	0xffffffff


	//   ....[69]....
        /*04f0*/ 	.word	0xffffffff


	//   ....[70]....
        /*04f4*/ 	.word	0xffffffff


	//   ....[71]....
        /*04f8*/ 	.word	0xffffffff


	//   ....[72]....
        /*04fc*/ 	.word	0xffffffff


	//   ....[73]....
        /*0500*/ 	.word	0xffffffff


	//   ....[74]....
        /*0504*/ 	.word	0xffffffff


	//   ....[75]....
        /*0508*/ 	.word	0xffffffff


	//   ....[76]....
        /*050c*/ 	.word	0xffffffff


	//   ....[77]....
        /*0510*/ 	.word	0xffffffff


	//   ....[78]....
        /*0514*/ 	.word	0xffffffff


	//   ....[79]....
        /*0518*/ 	.word	0xffffffff


	//   ....[80]....
        /*051c*/ 	.word	0xffffffff


	//   ....[81]....
        /*0520*/ 	.word	0xffffffff


	//   ....[82]....
        /*0524*/ 	.word	0xffffffff


	//   ....[83]....
        /*0528*/ 	.word	0xffffffff


	//   ....[84]....
        /*052c*/ 	.word	0xffffffff


	//   ....[85]....
        /*0530*/ 	.word	0xffffffff


	//   ....[86]....
        /*0534*/ 	.word	0xffffffff


	//   ....[87]....
        /*0538*/ 	.word	0xffffffff


	//   ....[88]....
        /*053c*/ 	.word	0xffffffff


	//   ....[89]....
        /*0540*/ 	.word	0xffffffff


	//   ....[90]....
        /*0544*/ 	.word	0xffffffff


	//   ....[91]....
        /*0548*/ 	.word	0xffffffff


	//   ....[92]....
        /*054c*/ 	.word	0xffffffff


	//   ....[93]....
        /*0550*/ 	.word	0xffffffff


	//   ....[94]....
        /*0554*/ 	.word	0xffffffff


	//   ....[95]....
        /*0558*/ 	.word	0xffffffff


	//   ....[96]....
        /*055c*/ 	.word	0xffffffff


	//   ....[97]....
        /*0560*/ 	.word	0xffffffff


	//   ....[98]....
        /*0564*/ 	.word	0xffffffff


	//   ....[99]....
        /*0568*/ 	.word	0xffffffff


	//   ....[100]....
        /*056c*/ 	.word	0xffffffff


	//   ....[101]....
        /*0570*/ 	.word	0xffffffff


	//   ....[102]....
        /*0574*/ 	.word	0xffffffff


	//   ....[103]....
        /*0578*/ 	.word	0xffffffff


	//   ....[104]....
        /*057c*/ 	.word	0xffffffff


	//   ....[105]....
        /*0580*/ 	.word	0xffffffff


	//   ....[106]....
        /*0584*/ 	.word	0xffffffff


	//   ....[107]....
        /*0588*/ 	.word	0xffffffff


	//   ....[108]....
        /*058c*/ 	.word	0xffffffff


	//   ....[109]....
        /*0590*/ 	.word	0xffffffff


	//   ....[110]....
        /*0594*/ 	.word	0xffffffff


	//   ....[111]....
        /*0598*/ 	.word	0xffffffff


	//   ....[112]....
        /*059c*/ 	.word	0xffffffff


	//   ....[113]....
        /*05a0*/ 	.word	0xffffffff


	//   ....[114]....
        /*05a4*/ 	.word	0xffffffff


	//   ....[115]....
        /*05a8*/ 	.word	0xffffffff


	//   ....[116]....
        /*05ac*/ 	.word	0xffffffff


	//   ....[117]....
        /*05b0*/ 	.word	0xffffffff


	//   ....[118]....
        /*05b4*/ 	.word	0xffffffff


	//   ....[119]....
        /*05b8*/ 	.word	0xffffffff


	//   ....[120]....
        /*05bc*/ 	.word	0xffffffff


	//   ....[121]....
        /*05c0*/ 	.word	0xffffffff


	//   ....[122]....
        /*05c4*/ 	.word	0xffffffff


	//   ....[123]....
        /*05c8*/ 	.word	0xffffffff


	//   ....[124]....
        /*05cc*/ 	.word	0xffffffff


	//   ....[125]....
        /*05d0*/ 	.word	0xffffffff


	//   ....[126]....
        /*05d4*/ 	.word	0xffffffff


	//   ....[127]....
        /*05d8*/ 	.word	0xffffffff


	//   ....[128]....
        /*05dc*/ 	.word	0xffffffff


	//   ....[129]....
        /*05e0*/ 	.word	0xffffffff


	//   ....[130]....
        /*05e4*/ 	.word	0xffffffff


	//   ....[131]....
        /*05e8*/ 	.word	0xffffffff


	//   ....[132]....
        /*05ec*/ 	.word	0xffffffff


	//   ....[133]....
        /*05f0*/ 	.word	0xffffffff


	//   ....[134]....
        /*05f4*/ 	.word	0xffffffff


	//   ....[135]....
        /*05f8*/ 	.word	0xffffffff


	//   ....[136]....
        /*05fc*/ 	.word	0xffffffff


	//   ....[137]....
        /*0600*/ 	.word	0xffffffff


	//   ....[138]....
        /*0604*/ 	.word	0xffffffff


	//   ....[139]....
        /*0608*/ 	.word	0xffffffff


	//   ....[140]....
        /*060c*/ 	.word	0xffffffff


	//   ....[141]....
        /*0610*/ 	.word	0xffffffff


	//   ....[142]....
        /*0614*/ 	.word	0xffffffff


	//   ....[143]....
        /*0618*/ 	.word	0xffffffff


	//   ....[144]....
        /*061c*/ 	.word	0xffffffff


	//   ....[145]....
        /*0620*/ 	.word	0xffffffff


	//   ....[146]....
        /*0624*/ 	.word	0xffffffff


	//   ....[147]....
        /*0628*/ 	.word	0xffffffff


	//   ....[148]....
        /*062c*/ 	.word	0xffffffff


	//   ....[149]....
        /*0630*/ 	.word	0xffffffff


	//   ....[150]....
        /*0634*/ 	.word	0xffffffff


	//   ....[151]....
        /*0638*/ 	.word	0xffffffff


	//   ....[152]....
        /*063c*/ 	.word	0xffffffff


	//   ....[153]....
        /*0640*/ 	.word	0xffffffff


	//   ....[154]....
        /*0644*/ 	.word	0xffffffff


	//   ....[155]....
        /*0648*/ 	.word	0xffffffff


	//   ....[156]....
        /*064c*/ 	.word	0xffffffff


	//   ....[157]....
        /*0650*/ 	.word	0xffffffff


	//   ....[158]....
        /*0654*/ 	.word	0xffffffff


	//   ....[159]....
        /*0658*/ 	.word	0xffffffff


	//   ....[160]....
        /*065c*/ 	.word	0xffffffff


	//   ....[161]....
        /*0660*/ 	.word	0xffffffff


	//   ....[162]....
        /*0664*/ 	.word	0xffffffff


	//   ....[163]....
        /*0668*/ 	.word	0xffffffff


	//   ....[164]....
        /*066c*/ 	.word	0xffffffff


	//   ....[165]....
        /*0670*/ 	.word	0xffffffff


	//   ....[166]....
        /*0674*/ 	.word	0xffffffff


	//   ....[167]....
        /*0678*/ 	.word	0xffffffff


	//   ....[168]....
        /*067c*/ 	.word	0xffffffff


	//   ....[169]....
        /*0680*/ 	.word	0xffffffff


	//   ....[170]....
        /*0684*/ 	.word	0xffffffff


	//   ....[171]....
        /*0688*/ 	.word	0xffffffff


	//   ....[172]....
        /*068c*/ 	.word	0xffffffff


	//   ....[173]....
        /*0690*/ 	.word	0xffffffff


	//   ....[174]....
        /*0694*/ 	.word	0xffffffff


	//   ....[175]....
        /*0698*/ 	.word	0xffffffff


	//   ....[176]....
        /*069c*/ 	.word	0xffffffff


	//   ....[177]....
        /*06a0*/ 	.word	0xffffffff


	//   ....[178]....
        /*06a4*/ 	.word	0xffffffff


	//   ....[179]....
        /*06a8*/ 	.word	0xffffffff


	//   ....[180]....
        /*06ac*/ 	.word	0xffffffff


	//   ....[181]....
        /*06b0*/ 	.word	0xffffffff


	//   ....[182]....
        /*06b4*/ 	.word	0xffffffff


	//   ....[183]....
        /*06b8*/ 	.word	0xffffffff


	//   ....[184]....
        /*06bc*/ 	.word	0xffffffff


	//   ....[185]....
        /*06c0*/ 	.word	0xffffffff


	//   ....[186]....
        /*06c4*/ 	.word	0xffffffff


	//   ....[187]....
        /*06c8*/ 	.word	0xffffffff


	//   ....[188]....
        /*06cc*/ 	.word	0xffffffff


	//   ....[189]....
        /*06d0*/ 	.word	0xffffffff


	//   ....[190]....
        /*06d4*/ 	.word	0xffffffff


	//   ....[191]....
        /*06d8*/ 	.word	0xffffffff


	//   ....[192]....
        /*06dc*/ 	.word	0xffffffff


	//   ....[193]....
        /*06e0*/ 	.word	0xffffffff


	//   ....[194]....
        /*06e4*/ 	.word	0xffffffff


	//   ....[195]....
        /*06e8*/ 	.word	0xffffffff


	//   ....[196]....
        /*06ec*/ 	.word	0xffffffff


	//   ....[197]....
        /*06f0*/ 	.word	0xffffffff


	//   ....[198]....
        /*06f4*/ 	.word	0xffffffff


	//   ....[199]....
        /*06f8*/ 	.word	0xffffffff


	//   ....[200]....
        /*06fc*/ 	.word	0xffffffff


	//   ....[201]....
        /*0700*/ 	.word	0xffffffff


	//   ....[202]....
        /*0704*/ 	.word	0xffffffff


	//   ....[203]....
        /*0708*/ 	.word	0xffffffff


	//   ....[204]....
        /*070c*/ 	.word	0xffffffff


	//   ....[205]....
        /*0710*/ 	.word	0xffffffff


	//   ....[206]....
        /*0714*/ 	.word	0xffffffff


	//   ....[207]....
        /*0718*/ 	.word	0xffffffff


	//   ....[208]....
        /*071c*/ 	.word	0xffffffff


	//   ....[209]....
        /*0720*/ 	.word	0xffffffff


	//   ....[210]....
        /*0724*/ 	.word	0xffffffff


	//   ....[211]....
        /*0728*/ 	.word	0xffffffff


	//   ....[212]....
        /*072c*/ 	.word	0xffffffff


	//   ....[213]....
        /*0730*/ 	.word	0xffffffff


	//   ....[214]....
        /*0734*/ 	.word	0xffffffff


	//   ....[215]....
        /*0738*/ 	.word	0xffffffff


	//   ....[216]....
        /*073c*/ 	.word	0xffffffff


	//   ....[217]....
        /*0740*/ 	.word	0xffffffff


	//   ....[218]....
        /*0744*/ 	.word	0xffffffff


	//   ....[219]....
        /*0748*/ 	.word	0xffffffff


	//   ....[220]....
        /*074c*/ 	.word	0xffffffff


	//   ....[221]....
        /*0750*/ 	.word	0xffffffff


	//   ....[222]....
        /*0754*/ 	.word	0xffffffff


	//   ....[223]....
        /*0758*/ 	.word	0xffffffff


	//   ....[224]....
        /*075c*/ 	.word	0xffffffff


	//   ....[225]....
        /*0760*/ 	.word	0xffffffff


	//   ....[226]....
        /*0764*/ 	.word	0xffffffff


	//   ....[227]....
        /*0768*/ 	.word	0xffffffff


	//   ....[228]....
        /*076c*/ 	.word	0xffffffff


	//   ....[229]....
        /*0770*/ 	.word	0xffffffff


	//   ....[230]....
        /*0774*/ 	.word	0xffffffff


	//   ....[231]....
        /*0778*/ 	.word	0xffffffff


	//   ....[232]....
        /*077c*/ 	.word	0xffffffff


	//   ....[233]....
        /*0780*/ 	.word	0xffffffff


	//   ....[234]....
        /*0784*/ 	.word	0xffffffff


	//   ....[235]....
        /*0788*/ 	.word	0xffffffff


	//   ....[236]....
        /*078c*/ 	.word	0xffffffff


	//   ....[237]....
        /*0790*/ 	.word	0xffffffff


	//   ....[238]....
        /*0794*/ 	.word	0xffffffff


	//   ....[239]....
        /*0798*/ 	.word	0xffffffff


	//   ....[240]....
        /*079c*/ 	.word	0xffffffff


	//   ....[241]....
        /*07a0*/ 	.word	0xffffffff


	//   ....[242]....
        /*07a4*/ 	.word	0xffffffff


	//   ....[243]....
        /*07a8*/ 	.word	0xffffffff


	//   ....[244]....
        /*07ac*/ 	.word	0xffffffff


	//   ....[245]....
        /*07b0*/ 	.word	0xffffffff


	//   ....[246]....
        /*07b4*/ 	.word	0xffffffff


	//   ....[247]....
        /*07b8*/ 	.word	0xffffffff


	//   ....[248]....
        /*07bc*/ 	.word	0xffffffff


	//   ....[249]....
        /*07c0*/ 	.word	0xffffffff


	//   ....[250]....
        /*07c4*/ 	.word	0xffffffff


	//   ....[251]....
        /*07c8*/ 	.word	0xffffffff


	//   ....[252]....
        /*07cc*/ 	.word	0xffffffff


	//   ....[253]....
        /*07d0*/ 	.word	0xffffffff


	//   ....[254]....
        /*07d4*/ 	.word	0xffffffff


	//   ....[255]....
        /*07d8*/ 	.word	0xffffffff


	//   ....[0]....
        /*07dc*/ 	.word	0xffffffff


	//   ....[1]....
        /*07e0*/ 	.word	0xffffffff


	//   ....[2]....
        /*07e4*/ 	.word	0xffffffff


	//   ....[3]....
        /*07e8*/ 	.word	0xffffffff


	//   ....[4]....
        /*07ec*/ 	.word	0xffffffff


	//----- nvinfo : EIATTR_COOP_GROUP_INSTR_OFFSETS
	.align		4
.L_404:
        /*07f0*/ 	.byte	0x04, 0x28
        /*07f2*/ 	.short	(.L_406 - .L_405)


	//   ....[0]....
.L_405:
        /*07f4*/ 	.word	0x00000050


	//   ....[1]....
        /*07f8*/ 	.word	0x00001530


	//   ....[2]....
        /*07fc*/ 	.word	0x00001550


	//   ....[3]....
        /*0800*/ 	.word	0x000016e0


	//   ....[4]....
        /*0804*/ 	.word	0x000016f0


	//   ....[5]....
        /*0808*/ 	.word	0x00001810


	//   ....[6]....
        /*080c*/ 	.word	0x00001830


	//   ....[7]....
        /*0810*/ 	.word	0x00001950


	//   ....[8]....
        /*0814*/ 	.word	0x00001960


	//   ....[9]....
        /*0818*/ 	.word	0x00001a80


	//   ....[10]....
        /*081c*/ 	.word	0x00001aa0


	//   ....[11]....
        /*0820*/ 	.word	0x00001bc0


	//   ....[12]....
        /*0824*/ 	.word	0x00001bd0


	//   ....[13]....
        /*0828*/ 	.word	0x00001cf0


	//   ....[14]....
        /*082c*/ 	.word	0x00001d10


	//   ....[15]....
        /*0830*/ 	.word	0x00001e30


	//   ....[16]....
        /*0834*/ 	.word	0x00001e40


	//   ....[17]....
        /*0838*/ 	.word	0x00002330


	//   ....[18]....
        /*083c*/ 	.word	0x00002350


	//   ....[19]....
        /*0840*/ 	.word	0x00002370


	//   ....[20]....
        /*0844*/ 	.word	0x00002380


	//   ....[21]....
        /*0848*/ 	.word	0x000023c0


	//   ....[22]....
        /*084c*/ 	.word	0x000023e0


	//   ....[23]....
        /*0850*/ 	.word	0x00002420


	//   ....[24]....
        /*0854*/ 	.word	0x00002430


	//   ....[25]....
        /*0858*/ 	.word	0x000027b0


	//   ....[26]....
        /*085c*/ 	.word	0x000027d0


	//   ....[27]....
        /*0860*/ 	.word	0x000027f0


	//   ....[28]....
        /*0864*/ 	.word	0x00002820


	//   ....[29]....
        /*0868*/ 	.word	0x00002830


	//   ....[30]....
        /*086c*/ 	.word	0x00002840


	//   ....[31]....
        /*0870*/ 	.word	0x00002850


	//   ....[32]....
        /*0874*/ 	.word	0x00002870


	//   ....[33]....
        /*0878*/ 	.word	0x000037f0


	//   ....[34]....
        /*087c*/ 	.word	0x00003810


	//   ....[35]....
        /*0880*/ 	.word	0x00003840


	//   ....[36]....
        /*0884*/ 	.word	0x00003850


	//   ....[37]....
        /*0888*/ 	.word	0x00003860


	//   ....[38]....
        /*088c*/ 	.word	0x00003870


	//   ....[39]....
        /*0890*/ 	.word	0x00003990


	//   ....[40]....
        /*0894*/ 	.word	0x000039a0


	//   ....[41]....
        /*0898*/ 	.word	0x00003bc0


	//   ....[42]....
        /*089c*/ 	.word	0x00003e00


	//   ....[43]....
        /*08a0*/ 	.word	0x00003e10


	//   ....[44]....
        /*08a4*/ 	.word	0x00003e20


	//   ....[45]....
        /*08a8*/ 	.word	0x00004820


	//   ....[46]....
        /*08ac*/ 	.word	0x00004850


	//   ....[47]....
        /*08b0*/ 	.word	0x00004870


	//   ....[48]....
        /*08b4*/ 	.word	0x00004880


	//   ....[49]....
        /*08b8*/ 	.word	0x000048b0


	//   ....[50]....
        /*08bc*/ 	.word	0x000048d0


	//   ....[51]....
        /*08c0*/ 	.word	0x000048f0


	//   ....[52]....
        /*08c4*/ 	.word	0x00004900


	//   ....[53]....
        /*08c8*/ 	.word	0x00006a70


	//   ....[54]....
        /*08cc*/ 	.word	0x00006a90


	//   ....[55]....
        /*08d0*/ 	.word	0x00006b00


	//   ....[56]....
        /*08d4*/ 	.word	0x00006b40


	//   ....[57]....
        /*08d8*/ 	.word	0x00006b50


	//   ....[58]....
        /*08dc*/ 	.word	0x00006bc0


	//   ....[59]....
        /*08e0*/ 	.word	0x00006bd0


	//   ....[60]....
        /*08e4*/ 	.word	0x00006bf0


	//   ....[61]....
        /*08e8*/ 	.word	0x00007aa0


	//   ....[62]....
        /*08ec*/ 	.word	0x00007ac0


	//   ....[63]....
        /*08f0*/ 	.word	0x00007ae0


	//   ....[64]....
        /*08f4*/ 	.word	0x00007b40


	//   ....[65]....
        /*08f8*/ 	.word	0x00007b70


	//   ....[66]....
        /*08fc*/ 	.word	0x00007b80


	//   ....[67]....
        /*0900*/ 	.word	0x00007b90


	//   ....[68]....
        /*0904*/ 	.word	0x00007ba0


	//   ....[69]....
        /*0908*/ 	.word	0x00007e70


	//   ....[70]....
        /*090c*/ 	.word	0x000080b0


	//   ....[71]....
        /*0910*/ 	.word	0x000080e0


	//   ....[72]....
        /*0914*/ 	.word	0x00008110


	//   ....[73]....
        /*0918*/ 	.word	0x00008770


	//   ....[74]....
        /*091c*/ 	.word	0x00008870


	//   ....[75]....
        /*0920*/ 	.word	0x00008960


	//   ....[76]....
        /*0924*/ 	.word	0x00008a60


	//   ....[77]....
        /*0928*/ 	.word	0x00008a80


	//   ....[78]....
        /*092c*/ 	.word	0x00008aa0


	//   ....[79]....
        /*0930*/ 	.word	0x00008bc0


	//   ....[80]....
        /*0934*/ 	.word	0x00008be0


	//   ....[81]....
        /*0938*/ 	.word	0x0000b590


	//   ....[82]....
        /*093c*/ 	.word	0x0000b5b0


	//   ....[83]....
        /*0940*/ 	.word	0x0000b610


	//   ....[84]....
        /*0944*/ 	.word	0x0000b660


	//   ....[85]....
        /*0948*/ 	.word	0x0000b690


	//   ....[86]....
        /*094c*/ 	.word	0x0000b6b0


	//   ....[87]....
        /*0950*/ 	.word	0x0000b6d0


	//   ....[88]....
        /*0954*/ 	.word	0x0000b6e0


	//   ....[89]....
        /*0958*/ 	.word	0x0000c550


	//   ....[90]....
        /*095c*/ 	.word	0x0000c570


	//   ....[91]....
        /*0960*/ 	.word	0x0000c5a0


	//   ....[92]....
        /*0964*/ 	.word	0x0000c5c0


	//   ....[93]....
        /*0968*/ 	.word	0x0000c620


	//   ....[94]....
        /*096c*/ 	.word	0x0000c640


	//   ....[95]....
        /*0970*/ 	.word	0x0000c6a0


	//   ....[96]....
        /*0974*/ 	.word	0x0000c6c0


	//   ....[97]....
        /*0978*/ 	.word	0x0000cc20


	//   ....[98]....
        /*097c*/ 	.word	0x0000cc40


	//   ....[99]....
        /*0980*/ 	.word	0x0000cc50


	//   ....[100]....
        /*0984*/ 	.word	0x0000cc80


	//   ....[101]....
        /*0988*/ 	.word	0x0000cc90


	//   ....[102]....
        /*098c*/ 	.word	0x0000ccb0


	//   ....[103]....
        /*0990*/ 	.word	0x0000cce0


	//   ....[104]....
        /*0994*/ 	.word	0x0000cd00


	//   ....[105]....
        /*0998*/ 	.word	0x0000f330


	//   ....[106]....
        /*099c*/ 	.word	0x0000f3a0


	//   ....[107]....
        /*09a0*/ 	.word	0x0000f3b0


	//   ....[108]....
        /*09a4*/ 	.word	0x0000f3c0


	//   ....[109]....
        /*09a8*/ 	.word	0x0000f3f0


	//   ....[110]....
        /*09ac*/ 	.word	0x0000f410


	//   ....[111]....
        /*09b0*/ 	.word	0x0000f420


	//   ....[112]....
        /*09b4*/ 	.word	0x0000f430


	//   ....[113]....
        /*09b8*/ 	.word	0x00010990


	//   ....[114]....
        /*09bc*/ 	.word	0x00010da0


	//   ....[115]....
        /*09c0*/ 	.word	0x00010dc0


	//   ....[116]....
        /*09c4*/ 	.word	0x00010dd0


	//   ....[117]....
        /*09c8*/ 	.word	0x00010de0


	//   ....[118]....
        /*09cc*/ 	.word	0x00010df0


	//   ....[119]....
        /*09d0*/ 	.word	0x00010e00


	//   ....[120]....
        /*09d4*/ 	.word	0x00010e10


	//   ....[121]....
        /*09d8*/ 	.word	0x00010e20


	//   ....[122]....
        /*09dc*/ 	.word	0x000110b0


	//   ....[123]....
        /*09e0*/ 	.word	0x000110c0


	//   ....[124]....
        /*09e4*/ 	.word	0x000111a0


	//   ....[125]....
        /*09e8*/ 	.word	0x000111d0


	//   ....[126]....
        /*09ec*/ 	.word	0x00011290


	//   ....[127]....
        /*09f0*/ 	.word	0x000112c0


	//   ....[128]....
        /*09f4*/ 	.word	0x00011380


	//   ....[129]....
        /*09f8*/ 	.word	0x000113b0


	//   ....[130]....
        /*09fc*/ 	.word	0x00011470


	//   ....[131]....
        /*0a00*/ 	.word	0x000114a0


	//   ....[132]....
        /*0a04*/ 	.word	0x00011560


	//   ....[133]....
        /*0a08*/ 	.word	0x00011590


	//   ....[134]....
        /*0a0c*/ 	.word	0x00011650


	//   ....[135]....
        /*0a10*/ 	.word	0x00011680


	//   ....[136]....
        /*0a14*/ 	.word	0x00011740


	//   ....[137]....
        /*0a18*/ 	.word	0x00011760


	//   ....[138]....
        /*0a1c*/ 	.word	0x00011cb0


	//   ....[139]....
        /*0a20*/ 	.word	0x00011cd0


	//   ....[140]....
        /*0a24*/ 	.word	0x00011e50


	//   ....[141]....
        /*0a28*/ 	.word	0x00011e60


	//   ....[142]....
        /*0a2c*/ 	.word	0x00011f70


	//   ....[143]....
        /*0a30*/ 	.word	0x00011f90


	//   ....[144]....
        /*0a34*/ 	.word	0x000120a0


	//   ....[145]....
        /*0a38*/ 	.word	0x000120b0


	//   ....[146]....
        /*0a3c*/ 	.word	0x000121c0


	//   ....[147]....
        /*0a40*/ 	.word	0x000121e0


	//   ....[148]....
        /*0a44*/ 	.word	0x000122f0


	//   ....[149]....
        /*0a48*/ 	.word	0x00012300


	//   ....[150]....
        /*0a4c*/ 	.word	0x00012410


	//   ....[151]....
        /*0a50*/ 	.word	0x00012430


	//   ....[152]....
        /*0a54*/ 	.word	0x00012540


	//   ....[153]....
        /*0a58*/ 	.word	0x00012550


	//   ....[154]....
        /*0a5c*/ 	.word	0x000126d0


	//   ....[155]....
        /*0a60*/ 	.word	0x000127c0


	//   ....[156]....
        /*0a64*/ 	.word	0x00012830


	//   ....[157]....
        /*0a68*/ 	.word	0x000128a0


	//   ....[158]....
        /*0a6c*/ 	.word	0x00012900


	//   ....[159]....
        /*0a70*/ 	.word	0x00012970


	//   ....[160]....
        /*0a74*/ 	.word	0x000129e0


	//   ....[161]....
        /*0a78*/ 	.word	0x00012a50


	//   ....[162]....
        /*0a7c*/ 	.word	0x00012ab0


	//   ....[163]....
        /*0a80*/ 	.word	0x00012b20


	//   ....[164]....
        /*0a84*/ 	.word	0x00012b90


	//   ....[165]....
        /*0a88*/ 	.word	0x00012c00


	//   ....[166]....
        /*0a8c*/ 	.word	0x00012c60


	//   ....[167]....
        /*0a90*/ 	.word	0x00012cd0


	//   ....[168]....
        /*0a94*/ 	.word	0x00012d40


	//   ....[169]....
        /*0a98*/ 	.word	0x00012db0


	//   ....[170]....
        /*0a9c*/ 	.word	0x00012e10


	//   ....[171]....
        /*0aa0*/ 	.word	0x00012e80


	//   ....[172]....
        /*0aa4*/ 	.word	0x00012ef0


	//   ....[173]....
        /*0aa8*/ 	.word	0x00013010


	//   ....[174]....
        /*0aac*/ 	.word	0x00013070


	//   ....[175]....
        /*0ab0*/ 	.word	0x000131b0


	//   ....[176]....
        /*0ab4*/ 	.word	0x00013210


	//   ....[177]....
        /*0ab8*/ 	.word	0x00013350


	//   ....[178]....
        /*0abc*/ 	.word	0x000133b0


	//   ....[179]....
        /*0ac0*/ 	.word	0x00013420


	//   ....[180]....
        /*0ac4*/ 	.word	0x00013490


	//   ....[181]....
        /*0ac8*/ 	.word	0x00013700


	//   ....[182]....
        /*0acc*/ 	.word	0x00013970


	//   ....[183]....
        /*0ad0*/ 	.word	0x00013f90


	//   ....[184]....
        /*0ad4*/ 	.word	0x00013fe0


	//   ....[185]....
        /*0ad8*/ 	.word	0x00014030


	//   ....[186]....
        /*0adc*/ 	.word	0x00014080


	//   ....[187]....
        /*0ae0*/ 	.word	0x000140d0


	//   ....[188]....
        /*0ae4*/ 	.word	0x00014120


	//   ....[189]....
        /*0ae8*/ 	.word	0x00014170


	//   ....[190]....
        /*0aec*/ 	.word	0x000141c0


	//   ....[191]....
        /*0af0*/ 	.word	0x00014230


	//   ....[192]....
        /*0af4*/ 	.word	0x000142a0


	//   ....[193]....
        /*0af8*/ 	.word	0x000143c0


	//   ....[194]....
        /*0afc*/ 	.word	0x00014420


	//   ....[195]....
        /*0b00*/ 	.word	0x00014560


	//   ....[196]....
        /*0b04*/ 	.word	0x000145c0


	//   ....[197]....
        /*0b08*/ 	.word	0x00014700


	//   ....[198]....
        /*0b0c*/ 	.word	0x00014760


	//   ....[199]....
        /*0b10*/ 	.word	0x000147d0


	//   ....[200]....
        /*0b14*/ 	.word	0x00014840


	//   ....[201]....
        /*0b18*/ 	.word	0x00014960


	//   ....[202]....
        /*0b1c*/ 	.word	0x000149c0


	//   ....[203]....
        /*0b20*/ 	.word	0x00014b00


	//   ....[204]....
        /*0b24*/ 	.word	0x00014b60


	//   ....[205]....
        /*0b28*/ 	.word	0x00014ca0


	//   ....[206]....
        /*0b2c*/ 	.word	0x00014d00


	//   ....[207]....
        /*0b30*/ 	.word	0x00014d70


	//   ....[208]....
        /*0b34*/ 	.word	0x00014de0


	//   ....[209]....
        /*0b38*/ 	.word	0x00015040


	//   ....[210]....
        /*0b3c*/ 	.word	0x000152a0


	//   ....[211]....
        /*0b40*/ 	.word	0x000158e0


	//   ....[212]....
        /*0b44*/ 	.word	0x00015920


	//   ....[213]....
        /*0b48*/ 	.word	0x00015970


	//   ....[214]....
        /*0b4c*/ 	.word	0x000159b0


	//   ....[215]....
        /*0b50*/ 	.word	0x00015a00


	//   ....[216]....
        /*0b54*/ 	.word	0x00015a40


	//   ....[217]....
        /*0b58*/ 	.word	0x00015a90


	//   ....[218]....
        /*0b5c*/ 	.word	0x00015ad0


	//   ....[219]....
        /*0b60*/ 	.word	0x00015b30


	//   ....[220]....
        /*0b64*/ 	.word	0x00015ba0


	//   ....[221]....
        /*0b68*/ 	.word	0x00015c10


	//   ....[222]....
        /*0b6c*/ 	.word	0x00015d20


	//   ....[223]....
        /*0b70*/ 	.word	0x00015d80


	//   ....[224]....
        /*0b74*/ 	.word	0x00015e90


	//   ....[225]....
        /*0b78*/ 	.word	0x00015ef0


	//   ....[226]....
        /*0b7c*/ 	.word	0x00016000


	//   ....[227]....
        /*0b80*/ 	.word	0x00016060


	//   ....[228]....
        /*0b84*/ 	.word	0x000160b0


	//   ....[229]....
        /*0b88*/ 	.word	0x000160f0


	//   ....[230]....
        /*0b8c*/ 	.word	0x00016140


	//   ....[231]....
        /*0b90*/ 	.word	0x00016180


	//   ....[232]....
        /*0b94*/ 	.word	0x000161d0


	//   ....[233]....
        /*0b98*/ 	.word	0x00016210


	//   ....[234]....
        /*0b9c*/ 	.word	0x00016260


	//   ....[235]....
        /*0ba0*/ 	.word	0x000162a0


	//   ....[236]....
        /*0ba4*/ 	.word	0x000162f0


	//   ....[237]....
        /*0ba8*/ 	.word	0x00016350


	//   ....[238]....
        /*0bac*/ 	.word	0x000163a0


	//   ....[239]....
        /*0bb0*/ 	.word	0x00016400


	//   ....[240]....
        /*0bb4*/ 	.word	0x00016450


	//   ....[241]....
        /*0bb8*/ 	.word	0x000164b0


	//   ....[242]....
        /*0bbc*/ 	.word	0x00016500


	//   ....[243]....
        /*0bc0*/ 	.word	0x00016560


	//   ....[244]....
        /*0bc4*/ 	.word	0x000165d0


	//   ....[245]....
        /*0bc8*/ 	.word	0x00016640


	//   ....[246]....
        /*0bcc*/ 	.word	0x000166b0


	//   ....[247]....
        /*0bd0*/ 	.word	0x00016710


	//   ....[248]....
        /*0bd4*/ 	.word	0x00016780


	//   ....[249]....
        /*0bd8*/ 	.word	0x000167f0


	//   ....[250]....
        /*0bdc*/ 	.word	0x00016860


	//   ....[251]....
        /*0be0*/ 	.word	0x000168c0


	//   ....[252]....
        /*0be4*/ 	.word	0x00016930


	//   ....[253]....
        /*0be8*/ 	.word	0x000169a0


	//   ....[254]....
        /*0bec*/ 	.word	0x00016a10


	//   ....[255]....
        /*0bf0*/ 	.word	0x00016a70


	//   ....[0]....
        /*0bf4*/ 	.word	0x00016ae0


	//   ....[1]....
        /*0bf8*/ 	.word	0x00016b50


	//   ....[2]....
        /*0bfc*/ 	.word	0x00016bc0


	//   ....[3]....
        /*0c00*/ 	.word	0x00016c20


	//   ....[4]....
        /*0c04*/ 	.word	0x00016c90


	//----- nvinfo : EIATTR_EXIT_INSTR_OFFSETS
	.align		4
.L_406:
        /*0c08*/ 	.byte	0x04, 0x1c
        /*0c0a*/ 	.short	(.L_408 - .L_407)


	//   ....[0]....
.L_407:
        /*0c0c*/ 	.word	0x000000a0


	//   ....[1]....
        /*0c10*/ 	.word	0x00012770


	//----- nvinfo : EIATTR_MAX_THREADS
	.align		4
.L_408:
        /*0c14*/ 	.byte	0x04, 0x05
        /*0c16*/ 	.short	(.L_410 - .L_409)
.L_409:
        /*0c18*/ 	.word	0x00000080
        /*0c1c*/ 	.word	0x00000001
        /*0c20*/ 	.word	0x00000001


	//----- nvinfo : EIATTR_CRS_STACK_SIZE
	.align		4
.L_410:
        /*0c24*/ 	.byte	0x04, 0x1e
        /*0c26*/ 	.short	(.L_412 - .L_411)
.L_411:
        /*0c28*/ 	.word	0x00000000
.L_412:


//--------------------- .nv.info._ZN7cutlass13device_kernelIN5flash19enable_sm80_to_sm89INS1_16FlashAttnFwdSm80INS1_25CollectiveMainloopFwdSm80ILi4ELi1ELb0EN4cute5tupleIJNS5_1CILi128EEENS7_ILi64EEES8_EEELi128ENS_6half_tEfNS_4arch4Sm80ELb1ELb0ELb0ELb1ELb1ELb0ELb1ELb0EEENS1_21CollectiveEpilogueFwdINS6_IJS8_S8_S9_EEENS6_IJNS7_ILi1EEESH_SH_EEESB_SD_Li128ELb1ELb1ELb0ELb0EEENS1_19SingleTileSchedulerILb1ELb0ELb1ELi128EEEEEEEEEvNT_6ParamsE --------------------------
	.section	.nv.info._ZN7cutlass13device_kernelIN5flash19enable_sm80_to_sm89INS1_16FlashAttnFwdSm80INS1_25CollectiveMainloopFwdSm80ILi4ELi1ELb0EN4cute5tupleIJNS5_1CILi128EEENS7_ILi64EEES8_EEELi128ENS_6half_tEfNS_4arch4Sm80ELb1ELb0ELb0ELb1ELb1ELb0ELb1ELb0EEENS1_21CollectiveEpilogueFwdINS6_IJS8_S8_S9_EEENS6_IJNS7_ILi1EEESH_SH_EEESB_SD_Li128ELb1ELb1ELb0ELb0EEENS1_19SingleTileSchedulerILb1ELb0ELb1ELi128EEEEEEEEEvNT_6ParamsE,"",@"SHT_CUDA_INFO"
	.sectionflags	@""
	.align	4


	//----- nvinfo : EIATTR_CUDA_API_VERSION
	.align		4
        /*0000*/ 	.byte	0x04, 0x37
        /*0002*/ 	.short	(.L_414 - .L_413)
.L_413:
        /*0004*/ 	.word	0x00000082


	//----- nvinfo : EIATTR_SW2861232_WAR
	.align		4
.L_414:
        /*0008*/ 	.byte	0x01, 0x35
	.zero		2


	//----- nvinfo : EIATTR_PARAM_CBANK
	.align		4
        /*000c*/ 	.byte	0x04, 0x0a
        /*000e*/ 	.short	(.L_416 - .L_415)
	.align		4
.L_415:
        /*0010*/ 	.word	index@(.nv.constant0._ZN7cutlass13device_kernelIN5flash19enable_sm80_to_sm89INS1_16FlashAttnFwdSm80INS1_25CollectiveMainloopFwdSm80ILi4ELi1ELb0EN4cute5tupleIJNS5_1CILi128EEENS7_ILi64EEES8_EEELi128ENS_6half_tEfNS_4arch4Sm80ELb1ELb0ELb0ELb1ELb1ELb0ELb1ELb0EEENS1_21CollectiveEpilogueFwdINS6_IJS8_S8_S9_EEENS6_IJNS7_ILi1EEESH_SH_EEESB_SD_Li128ELb1ELb1ELb0ELb0EEENS1_19SingleTileSchedulerILb1ELb0ELb1ELi128EEEEEEEEEvNT_6ParamsE)
        /*0014*/ 	.short	0x0160
        /*0016*/ 	.short	0x0418


	//----- nvinfo : EIATTR_CBANK_PARAM_SIZE
	.align		4
.L_416:
        /*0018*/ 	.byte	0x03, 0x19
        /*001a*/ 	.short	0x0418


	//----- nvinfo : EIATTR_KPARAM_INFO
	.align		4
        /*001c*/ 	.byte	0x04, 0x17
        /*001e*/ 	.short	(.L_418 - .L_417)
.L_417:
        /*0020*/ 	.word	0x00000000
        /*0024*/ 	.short	0x0000
        /*0026*/ 	.short	0x0000
        /*0028*/ 	.byte	0x00, 0xf0, 0x61, 0x10


	//----- nvinfo : EIATTR_MAXREG_COUNT
	.align		4
.L_418:
        /*002c*/ 	.byte	0x03, 0x1b
        /*002e*/ 	.short	0x00ff


	//----- nvinfo : EIATTR_NUM_BARRIERS
	.align		4
        /*0030*/ 	.byte	0x02, 0x4c
        /*0032*/ 	.byte	0x02
	.zero		1


	//----- nvinfo : EIATTR_ANNOTATIONS
	.align		4
        /*0034*/ 	.byte	0x04, 0x55
        /*0036*/ 	.short	(.L_420 - .L_419)


	//   ....[0]....
.L_419:
        /* <DEDUP_REMOVED lines=49> */
        /*033c*/ 	.byte	0xa0, 0xf9, 0x00, 0x00


	//----- nvinfo : EIATTR_MERCURY_ISA_VERSION
	.align		4
.L_420:
        /*0340*/ 	.byte	0x03, 0x5f
        /*0342*/ 	.short	0x0000


	//----- nvinfo : EIATTR_COOP_GROUP_MASK_REGIDS
	.align		4
        /*0344*/ 	.byte	0x04, 0x29
        /*0346*/ 	.short	(.L_422 - .L_421)


	//   ....[0]....
.L_421:
        /*0348*/ 	.word	0xffffffff


	//   ....[1]....
        /*034c*/ 	.word	0xffffffff


	//   ....[2]....
        /*0350*/ 	.word	0xffffffff


	//   ....[3]....
        /*0354*/ 	.word	0xffffffff


	//   ....[4]....
        /*0358*/ 	.word	0xffffffff


	//   ....[5]....
        /*035c*/ 	.word	0xffffffff


	//   ....[6]....
        /*0360*/ 	.word	0xffffffff


	//   ....[7]....
        /*0364*/ 	.word	0xffffffff


	//   ....[8]....
        /*0368*/ 	.word	0xffffffff


	//   ....[9]....
        /*036c*/ 	.word	0xffffffff


	//   ....[10]....
        /*0370*/ 	.word	0xffffffff


	//   ....[11]....
        /*0374*/ 	.word	0xffffffff


	//   ....[12]....
        /*0378*/ 	.word	0xffffffff


	//   ....[13]....
        /*037c*/ 	.word	0xffffffff


	//   ....[14]....
        /*0380*/ 	.word	0xffffffff


	//   ....[15]....
        /*0384*/ 	.word	0xffffffff


	//   ....[16]....
        /*0388*/ 	.word	0xffffffff


	//   ....[17]....
        /*038c*/ 	.word	0xffffffff


	//   ....[18]....
        /*0390*/ 	.word	0xffffffff


	//   ....[19]....
        /*0394*/ 	.word	0xffffffff


	//   ....[20]....
        /*0398*/ 	.word	0xffffffff


	//   ....[21]....
        /*039c*/ 	.word	0xffffffff


	//   ....[22]....
        /*03a0*/ 	.word	0xffffffff


	//   ....[23]....
        /*03a4*/ 	.word	0xffffffff


	//   ....[24]....
        /*03a8*/ 	.word	0xffffffff


	//   ....[25]....
        /*03ac*/ 	.word	0xffffffff


	//   ....[26]....
        /*03b0*/ 	.word	0xffffffff


	//   ....[27]....
        /*03b4*/ 	.word	0xffffffff


	//   ....[28]....
        /*03b8*/ 	.word	0xffffffff


	//   ....[29]....
        /*03bc*/ 	.word	0xffffffff


	//   ....[30]....
        /*03c0*/ 	.word	0xffffffff


	//   ....[31]....
        /*03c4*/ 	.word	0xffffffff


	//   ....[32]....
        /*03c8*/ 	.word	0xffffffff


	//   ....[33]....
        /*03cc*/ 	.word	0xffffffff


	//   ....[34]....
        /*03d0*/ 	.word	0xffffffff


	//   ....[35]....
        /*03d4*/ 	.word	0xffffffff


	//   ....[36]....
        /*03d8*/ 	.word	0xffffffff


	//   ....[37]....
        /*03dc*/ 	.word	0xffffffff


	//   ....[38]....
        /*03e0*/ 	.word	0xffffffff


	//   ....[39]....
        /*03e4*/ 	.word	0xffffffff


	//   ....[40]....
        /*03e8*/ 	.word	0xffffffff


	//   ....[41]....
        /*03ec*/ 	.word	0xffffffff


	//   ....[42]....
        /*03f0*/ 	.word	0xffffffff


	//   ....[43]....
        /*03f4*/ 	.word	0xffffffff


	//   ....[44]....
        /*03f8*/ 	.word	0xffffffff


	//   ....[45]....
        /*03fc*/ 	.word	0xffffffff


	//   ....[46]....
        /*0400*/ 	.word	0xffffffff


	//   ....[47]....
        /*0404*/ 	.word	0xffffffff


	//   ....[48]....
        /*0408*/ 	.word	0xffffffff


	//   ....[49]....
        /*040c*/ 	.word	0xffffffff


	//   ....[50]....
        /*0410*/ 	.word	0xffffffff


	//   ....[51]....
        /*0414*/ 	.word	0xffffffff


	//   ....[52]....
        /*0418*/ 	.word	0xffffffff


	//   ....[53]....
        /*041c*/ 	.word	0xffffffff


	//   ....[54]....
        /*0420*/ 	.word	0xffffffff


	//   ....[55]....
        /*0424*/ 	.word	0xffffffff


	//   ....[56]....
        /*0428*/ 	.word	0xffffffff


	//   ....[57]....
        /*042c*/ 	.word	0xffffffff


	//   ....[58]....
        /*0430*/ 	.word	0xffffffff


	//   ....[59]....
        /*0434*/ 	.word	0xffffffff


	//   ....[60]....
        /*0438*/ 	.word	0xffffffff


	//   ....[61]....
        /*043c*/ 	.word	0xffffffff


	//   ....[62]....
        /*0440*/ 	.word	0xffffffff


	//   ....[63]....
        /*0444*/ 	.word	0xffffffff


	//   ....[64]....
        /*0448*/ 	.word	0xffffffff


	//   ....[65]....
        /*044c*/ 	.word	0xffffffff


	//   ....[66]....
        /*0450*/ 	.word	0xffffffff


	//   ....[67]....
        /*0454*/ 	.word	0xffffffff


	//   ....[68]....
        /*0458*/ 	.word	0xffffffff


	//   ....[69]....
        /*045c*/ 	.word	0xffffffff


	//   ....[70]....
        /*0460*/ 	.word	0xffffffff


	//   ....[71]....
        /*0464*/ 	.word	0xffffffff


	//   ....[72]....
        /*0468*/ 	.word	0xffffffff


	//   ....[73]....
        /*046c*/ 	.word	0xffffffff


	//   ....[74]....
        /*0470*/ 	.word	0xffffffff


	//   ....[75]....
        /*0474*/ 	.word	0xffffffff


	//   ....[76]....
        /*0478*/ 	.word	0xffffffff


	//   ....[77]....
        /*047c*/ 	.word	0xffffffff


	//   ....[78]....
        /*0480*/ 	.word	0xffffffff


	//   ....[79]....
        /*0484*/ 	.word	0xffffffff


	//   ....[80]....
        /*0488*/ 	.word	0xffffffff


	//   ....[81]....
        /*048c*/ 	.word	0xffffffff


	//   ....[82]....
        /*0490*/ 	.word	0xffffffff


	//   ....[83]....
        /*0494*/ 	.word	0xffffffff


	//   ....[84]....
        /*0498*/ 	.word	0xffffffff


	//   ....[85]....
        /*049c*/ 	.word	0xffffffff


	//   ....[86]....
        /*04a0*/ 	.word	0xffffffff


	//   ....[87]....
        /*04a4*/ 	.word	0xffffffff


	//   ....[88]....
        /*04a8*/ 	.word	0xffffffff


	//   ....[89]....
        /*04ac*/ 	.word	0xffffffff


	//   ....[90]....
        /*04b0*/ 	.word	0xffffffff


	//   ....[91]....
        /*04b4*/ 	.word	0xffffffff


	//   ....[92]....
        /*04b8*/ 	.word	0xffffffff


	//   ....[93]....
        /*04bc*/ 	.word	0xffffffff


	//   ....[94]....
        /*04c0*/ 	.word	0xffffffff


	//   ....[95]....
        /*04c4*/ 	.word	0xffffffff


	//   ....[96]....
        /*04c8*/ 	.word	0xffffffff


	//   ....[97]....
        /*04cc*/ 	.word	0xffffffff


	//   ....[98]....
        /*04d0*/ 	.word	0xffffffff


	//   ....[99]....
        /*04d4*/ 	.word	0xffffffff


	//   ....[100]....
        /*04d8*/ 	.word	0xffffffff


	//   ....[101]....
        /*04dc*/ 	.word	0xffffffff


	//   ....[102]....
        /*04e0*/ 	.word	0xffffffff


	//   ....[103]....
        /*04e4*/ 	.word	0xffffffff


	//   ....[104]....
        /*04e8*/ 	.word	0xffffffff


	//   ....[105]....
        /*04ec*/ 	.word	0xffffffff


	//   ....[106]....
        /*04f0*/ 	.word	0xffffffff


	//   ....[107]....
        /*04f4*/ 	.word	0xffffffff


	//   ....[108]....
        /*04f8*/ 	.word	0xffffffff


	//   ....[109]....
        /*04fc*/ 	.word	0xffffffff


	//   ....[110]....
        /*0500*/ 	.word	0xffffffff


	//   ....[111]....
        /*0504*/ 	.word	0xffffffff


	//   ....[112]....
        /*0508*/ 	.word	0xffffffff


	//   ....[113]....
        /*050c*/ 	.word	0xffffffff


	//   ....[114]....
        /*0510*/ 	.word	0xffffffff


	//   ....[115]....
        /*0514*/ 	.word	0xffffffff


	//   ....[116]....
        /*0518*/ 	.word	0xffffffff


	//   ....[117]....
        /*051c*/ 	.word	0xffffffff


	//   ....[118]....
        /*0520*/ 	.word	0xffffffff


	//   ....[119]....
        /*0524*/ 	.word	0xffffffff


	//   ....[120]....
        /*0528*/ 	.word	0xffffffff


	//   ....[121]....
        /*052c*/ 	.word	0xffffffff


	//   ....[122]....
        /*0530*/ 	.word	0xffffffff


	//   ....[123]....
        /*0534*/ 	.word	0xffffffff


	//   ....[124]....
        /*0538*/ 	.word	0xffffffff


	//   ....[125]....
        /*053c*/ 	.word	0xffffffff


	//   ....[126]....
        /*0540*/ 	.word	0xffffffff


	//   ....[127]....
        /*0544*/ 	.word	0xffffffff


	//   ....[128]....
        /*0548*/ 	.word	0xffffffff


	//   ....[129]....
        /*054c*/ 	.word	0xffffffff


	//   ....[130]....
        /*0550*/ 	.word	0xffffffff


	//   ....[131]....
        /*0554*/ 	.word	0xffffffff


	//   ....[132]....
        /*0558*/ 	.word	0xffffffff


	//   ....[133]....
        /*055c*/ 	.word	0xffffffff


	//   ....[134]....
        /*0560*/ 	.word	0xffffffff


	//   ....[135]....
        /*0564*/ 	.word	0xffffffff


	//   ....[136]....
        /*0568*/ 	.word	0xffffffff


	//   ....[137]....
        /*056c*/ 	.word	0xffffffff


	//   ....[138]....
        /*0570*/ 	.word	0xffffffff


	//   ....[139]....
        /*0574*/ 	.word	0xffffffff


	//   ....[140]....
        /*0578*/ 	.word	0xffffffff


	//   ....[141]....
        /*057c*/ 	.word	0xffffffff


	//   ....[142]....
        /*0580*/ 	.word	0xffffffff


	//   ....[143]....
        /*0584*/ 	.word	0xffffffff


	//   ....[144]....
        /*0588*/ 	.word	0xffffffff


	//   ....[145]....
        /*058c*/ 	.word	0xffffffff


	//   ....[146]....
        /*0590*/ 	.word	0xffffffff


	//   ....[147]....
        /*0594*/ 	.word	0xffffffff


	//   ....[148]....
        /*0598*/ 	.word	0xffffffff


	//   ....[149]....
        /*059c*/ 	.word	0xffffffff


	//   ....[150]....
        /*05a0*/ 	.word	0xffffffff


	//   ....[151]....
        /*05a4*/ 	.word	0xffffffff


	//   ....[152]....
        /*05a8*/ 	.word	0xffffffff


	//----- nvinfo : EIATTR_COOP_GROUP_INSTR_OFFSETS
	.align		4
.L_422:
        /*05ac*/ 	.byte	0x04, 0x28
        /*05ae*/ 	.short	(.L_424 - .L_423)


	//   ....[0]....
.L_423:
        /*05b0*/ 	.word	0x000000a0


	//   ....[1]....
        /*05b4*/ 	.word	0x00001410


	//   ....[2]....
        /*05b8*/ 	.word	0x00001570


	//   ....[3]....
        /*05bc*/ 	.word	0x00001640


	//   ....[4]....
        /*05c0*/ 	.word	0x00001670


	//   ....[5]....
        /*05c4*/ 	.word	0x00001740


	//   ....[6]....
        /*05c8*/ 	.word	0x00001770


	//   ....[7]....
        /*05cc*/ 	.word	0x00001840


	//   ....[8]....
        /*05d0*/ 	.word	0x00001870


	//   ....[9]....
        /*05d4*/ 	.word	0x00001940


	//   ....[10]....
        /*05d8*/ 	.word	0x00001970


	//   ....[11]....
        /*05dc*/ 	.word	0x00001a40


	//   ....[12]....
        /*05e0*/ 	.word	0x00001a70


	//   ....[13]....
        /*05e4*/ 	.word	0x00001b40


	//   ....[14]....
        /*05e8*/ 	.word	0x00001b70


	//   ....[15]....
        /*05ec*/ 	.word	0x00001c40


	//   ....[16]....
        /*05f0*/ 	.word	0x00001c80


	//   ....[17]....
        /*05f4*/ 	.word	0x00002180


	//   ....[18]....
        /*05f8*/ 	.word	0x000021b0


	//   ....[19]....
        /*05fc*/ 	.word	0x000021c0


	//   ....[20]....
        /*0600*/ 	.word	0x000021d0


	//   ....[21]....
        /*0604*/ 	.word	0x000021e0


	//   ....[22]....
        /*0608*/ 	.word	0x000021f0


	//   ....[23]....
        /*060c*/ 	.word	0x00002200


	//   ....[24]....
        /*0610*/ 	.word	0x00002210


	//   ....[25]....
        /*0614*/ 	.word	0x00002610


	//   ....[26]....
        /*0618*/ 	.word	0x00002620


	//   ....[27]....
        /*061c*/ 	.word	0x00002630


	//   ....[28]....
        /*0620*/ 	.word	0x00002640


	//   ....[29]....
        /*0624*/ 	.word	0x00002650


	//   ....[30]....
        /*0628*/ 	.word	0x00002660


	//   ....[31]....
        /*062c*/ 	.word	0x00002680


	//   ....[32]....
        /*0630*/ 	.word	0x00002690


	//   ....[33]....
        /*0634*/ 	.word	0x00003760


	//   ....[34]....
        /*0638*/ 	.word	0x00003780


	//   ....[35]....
        /*063c*/ 	.word	0x00003790


	//   ....[36]....
        /*0640*/ 	.word	0x000037a0


	//   ....[37]....
        /*0644*/ 	.word	0x000037b0


	//   ....[38]....
        /*0648*/ 	.word	0x000037c0


	//   ....[39]....
        /*064c*/ 	.word	0x000037d0


	//   ....[40]....
        /*0650*/ 	.word	0x000037f0


	//   ....[41]....
        /*0654*/ 	.word	0x00003c00


	//   ....[42]....
        /*0658*/ 	.word	0x00003c10


	//   ....[43]....
        /*065c*/ 	.word	0x00003c20


	//   ....[44]....
        /*0660*/ 	.word	0x00003c30


	//   ....[45]....
        /*0664*/ 	.word	0x00004240


	//   ....[46]....
        /*0668*/ 	.word	0x000043a0


	//   ....[47]....
        /*066c*/ 	.word	0x000046d0


	//   ....[48]....
        /*0670*/ 	.word	0x000048c0


	//   ....[49]....
        /*0674*/ 	.word	0x00004ac0


	//   ....[50]....
        /*0678*/ 	.word	0x00004c00


	//   ....[51]....
        /*067c*/ 	.word	0x00004c40


	//   ....[52]....
        /*0680*/ 	.word	0x00004ce0


	//   ....[53]....
        /*0684*/ 	.word	0x00007290


	//   ....[54]....
        /*0688*/ 	.word	0x000072a0


	//   ....[55]....
        /*068c*/ 	.word	0x000072b0


	//   ....[56]....
        /*0690*/ 	.word	0x000072c0


	//   ....[57]....
        /*0694*/ 	.word	0x000072d0


	//   ....[58]....
        /*0698*/ 	.word	0x000072e0


	//   ....[59]....
        /*069c*/ 	.word	0x000072f0


	//   ....[60]....
        /*06a0*/ 	.word	0x00007310


	//   ....[61]....
        /*06a4*/ 	.word	0x000081b0


	//   ....[62]....
        /*06a8*/ 	.word	0x000081c0


	//   ....[63]....
        /*06ac*/ 	.word	0x000081d0


	//   ....[64]....
        /*06b0*/ 	.word	0x000081e0


	//   ....[65]....
        /*06b4*/ 	.word	0x000081f0


	//   ....[66]....
        /*06b8*/ 	.word	0x00008200


	//   ....[67]....
        /*06bc*/ 	.word	0x00008210


	//   ....[68]....
        /*06c0*/ 	.word	0x00008220


	//   ....[69]....
        /*06c4*/ 	.word	0x000084c0


	//   ....[70]....
        /*06c8*/ 	.word	0x000084d0


	//   ....[71]....
        /*06cc*/ 	.word	0x000084e0


	//   ....[72]....
        /*06d0*/ 	.word	0x000084f0


	//   ....[73]....
        /*06d4*/ 	.word	0x00008b50


	//   ....[74]....
        /*06d8*/ 	.word	0x00008de0


	//   ....[75]....
        /*06dc*/ 	.word	0x00008f20


	//   ....[76]....
        /*06e0*/ 	.word	0x00009060


	//   ....[77]....
        /*06e4*/ 	.word	0x000090c0


	//   ....[78]....
        /*06e8*/ 	.word	0x00009250


	//   ....[79]....
        /*06ec*/ 	.word	0x00009540


	//   ....[80]....
        /*06f0*/ 	.word	0x00009650


	//   ....[81]....
        /*06f4*/ 	.word	0x0000bf40


	//   ....[82]....
        /*06f8*/ 	.word	0x0000bf50


	//   ....[83]....
        /*06fc*/ 	.word	0x0000bf60


	//   ....[84]....
        /*0700*/ 	.word	0x0000bf70


	//   ....[85]....
        /*0704*/ 	.word	0x0000bf80


	//   ....[86]....
        /*0708*/ 	.word	0x0000bf90


	//   ....[87]....
        /*070c*/ 	.word	0x0000bfa0


	//   ....[88]....
        /*0710*/ 	.word	0x0000bfd0


	//   ....[89]....
        /*0714*/ 	.word	0x0000c3a0


	//   ....[90]....
        /*0718*/ 	.word	0x0000c3c0


	//   ....[91]....
        /*071c*/ 	.word	0x0000c3e0


	//   ....[92]....
        /*0720*/ 	.word	0x0000c400


	//   ....[93]....
        /*0724*/ 	.word	0x0000c430


	//   ....[94]....
        /*0728*/ 	.word	0x0000c460


	//   ....[95]....
        /*072c*/ 	.word	0x0000c4f0


	//   ....[96]....
        /*0730*/ 	.word	0x0000c590


	//   ....[97]....
        /*0734*/ 	.word	0x0000d280


	//   ....[98]....
        /*0738*/ 	.word	0x0000d2f0


	//   ....[99]....
        /*073c*/ 	.word	0x0000d3f0


	//   ....[100]....
        /*0740*/ 	.word	0x0000d440


	//   ....[101]....
        /*0744*/ 	.word	0x0000d470


	//   ....[102]....
        /*0748*/ 	.word	0x0000d550


	//   ....[103]....
        /*074c*/ 	.word	0x0000d610


	//   ....[104]....
        /*0750*/ 	.word	0x0000d940


	//   ....[105]....
        /*0754*/ 	.word	0x0000fa00


	//   ....[106]....
        /*0758*/ 	.word	0x0000fa10


	//   ....[107]....
        /*075c*/ 	.word	0x0000fa20


	//   ....[108]....
        /*0760*/ 	.word	0x0000fa40


	//   ....[109]....
        /*0764*/ 	.word	0x0000fa60


	//   ....[110]....
        /*0768*/ 	.word	0x0000fa80


	//   ....[111]....
        /*076c*/ 	.word	0x0000faa0


	//   ....[112]....
        /*0770*/ 	.word	0x0000fad0


	//   ....[113]....
        /*0774*/ 	.word	0x00011720


	//   ....[114]....
        /*0778*/ 	.word	0x00011760


	//   ....[115]....
        /*077c*/ 	.word	0x00011790


	//   ....[116]....
        /*0780*/ 	.word	0x000117c0


	//   ....[117]....
        /*0784*/ 	.word	0x00011800


	//   ....[118]....
        /*0788*/ 	.word	0x00011840


	//   ....[119]....
        /*078c*/ 	.word	0x00011860


	//   ....[120]....
        /*0790*/ 	.word	0x00011870


	//   ....[121]....
        /*0794*/ 	.word	0x00011a30


	//   ....[122]....
        /*0798*/ 	.word	0x00011a40


	//   ....[123]....
        /*079c*/ 	.word	0x00011b40


	//   ....[124]....
        /*07a0*/ 	.word	0x00011b70


	//   ....[125]....
        /*07a4*/ 	.word	0x00011c50


	//   ....[126]....
        /*07a8*/ 	.word	0x00011c80


	//   ....[127]....
        /*07ac*/ 	.word	0x00011d60


	//   ....[128]....
        /*07b0*/ 	.word	0x00011d90


	//   ....[129]....
        /*07b4*/ 	.word	0x00011e70


	//   ....[130]....
        /*07b8*/ 	.word	0x00011ea0


	//   ....[131]....
        /*07bc*/ 	.word	0x00011f80


	//   ....[132]....
        /*07c0*/ 	.word	0x00011fb0


	//   ....[133]....
        /*07c4*/ 	.word	0x00012090


	//   ....[134]....
        /*07c8*/ 	.word	0x000120c0


	//   ....[135]....
        /*07cc*/ 	.word	0x000121a0


	//   ....[136]....
        /*07d0*/ 	.word	0x000121c0


	//   ....[137]....
        /*07d4*/ 	.word	0x00012a80


	//   ....[138]....
        /*07d8*/ 	.word	0x00012a90


	//   ....[139]....
        /*07dc*/ 	.word	0x00012b60


	//   ....[140]....
        /*07e0*/ 	.word	0x00012b90


	//   ....[141]....
        /*07e4*/ 	.word	0x00012c60


	//   ....[142]....
        /*07e8*/ 	.word	0x00012c90


	//   ....[143]....
        /*07ec*/ 	.word	0x00012d60


	//   ....[144]....
        /*07f0*/ 	.word	0x00012d90


	//   ....[145]....
        /*07f4*/ 	.word	0x00012e60


	//   ....[146]....
        /*07f8*/ 	.word	0x00012e90


	//   ....[147]....
        /*07fc*/ 	.word	0x00012f60


	//   ....[148]....
        /*0800*/ 	.word	0x00012f90


	//   ....[149]....
        /*0804*/ 	.word	0x00013060


	//   ....[150]....
        /*0808*/ 	.word	0x00013090


	//   ....[151]....
        /*080c*/ 	.word	0x00013160


	//   ....[152]....
        /*0810*/ 	.word	0x00013180


	//----- nvinfo : EIATTR_EXIT_INSTR_OFFSETS
	.align		4
.L_424:
        /*0814*/ 	.byte	0x04, 0x1c
        /*0816*/ 	.short	(.L_426 - .L_425)


	//   ....[0]....
.L_425:
        /*0818*/ 	.word	0x00000450


	//   ....[1]....
        /*081c*/ 	.word	0x000121d0


	//   ....[2]....
        /*0820*/ 	.word	0x00012230


	//   ....[3]....
        /*0824*/ 	.word	0x00012290


	//   ....[4]....
        /*0828*/ 	.word	0x00013190


	//   ....[5]....
        /*082c*/ 	.word	0x000131e0


	//   ....[6]....
        /*0830*/ 	.word	0x00013240


	//----- nvinfo : EIATTR_CTAIDZ_USED
	.align		4
.L_426:
        /*0834*/ 	.byte	0x01, 0x04
	.zero		2


	//----- nvinfo : EIATTR_MAX_THREADS
	.align		4
        /*0838*/ 	.byte	0x04, 0x05
        /*083a*/ 	.short	(.L_428 - .L_427)
.L_427:
        /*083c*/ 	.word	0x00000080
        /*0840*/ 	.word	0x00000001
        /*0844*/ 	.word	0x00000001


	//----- nvinfo : EIATTR_CRS_STACK_SIZE
	.align		4
.L_428:
        /*0848*/ 	.byte	0x04, 0x1e
        /*084a*/ 	.short	(.L_430 - .L_429)
.L_429:
        /*084c*/ 	.word	0x00000000
.L_430:


//--------------------- .nv.info._ZN7cutlass13device_kernelIN5flash19enable_sm80_to_sm89INS1_16FlashAttnFwdSm80INS1_25CollectiveMainloopFwdSm80ILi4ELi1ELb0EN4cute5tupleIJNS5_1CILi128EEENS7_ILi64EEES8_EEELi128ENS_6half_tEfNS_4arch4Sm80ELb1ELb0ELb0ELb1ELb1ELb1ELb1ELb0EEENS1_21CollectiveEpilogueFwdINS6_IJS8_S8_S9_EEENS6_IJNS7_ILi1EEESH_SH_EEESB_SD_Li128ELb1ELb1ELb0ELb0EEENS1_19SingleTileSchedulerILb1ELb0ELb1ELi128EEEEEEEEEvNT_6ParamsE --------------------------
	.section	.nv.info._ZN7cutlass13device_kernelIN5flash19enable_sm80_to_sm89INS1_16FlashAttnFwdSm80INS1_25CollectiveMainloopFwdSm80ILi4ELi1ELb0EN4cute5tupleIJNS5_1CILi128EEENS7_ILi64EEES8_EEELi128ENS_6half_tEfNS_4arch4Sm80ELb1ELb0ELb0ELb1ELb1ELb1ELb1ELb0EEENS1_21CollectiveEpilogueFwdINS6_IJS8_S8_S9_EEENS6_IJNS7_ILi1EEESH_SH_EEESB_SD_Li128ELb1ELb1ELb0ELb0EEENS1_19SingleTileSchedulerILb1ELb0ELb1ELi128EEEEEEEEEvNT_6ParamsE,"",@"SHT_CUDA_INFO"
	.sectionflags	@""
	.align	4


	//----- nvinfo : EIATTR_CUDA_API_VERSION
	.align		4
        /*0000*/ 	.byte	0x04, 0x37
        /*0002*/ 	.short	(.L_432 - .L_431)
.L_431:
        /*0004*/ 	.word	0x00000082


	//----- nvinfo : EIATTR_SW2861232_WAR
	.align		4
.L_432:
        /*0008*/ 	.byte	0x01, 0x35
	.zero		2


	//----- nvinfo : EIATTR_PARAM_CBANK
	.align		4
        /*000c*/ 	.byte	0x04, 0x0a
        /*000e*/ 	.short	(.L_434 - .L_433)
	.align		4
.L_433:
        /*0010*/ 	.word	index@(.nv.constant0._ZN7cutlass13device_kernelIN5flash19enable_sm80_to_sm89INS1_16FlashAttnFwdSm80INS1_25CollectiveMainloopFwdSm80ILi4ELi1ELb0EN4cute5tupleIJNS5_1CILi128EEENS7_ILi64EEES8_EEELi128ENS_6half_tEfNS_4arch4Sm80ELb1ELb0ELb0ELb1ELb1ELb1ELb1ELb0EEENS1_21CollectiveEpilogueFwdINS6_IJS8_S8_S9_EEENS6_IJNS7_ILi1EEESH_SH_EEESB_SD_Li128ELb1ELb1ELb0ELb0EEENS1_19SingleTileSchedulerILb1ELb0ELb1ELi128EEEEEEEEEvNT_6ParamsE)
        /*0014*/ 	.short	0x0160
        /*0016*/ 	.short	0x0418


	//----- nvinfo : EIATTR_CBANK_PARAM_SIZE
	.align		4
.L_434:
        /*0018*/ 	.byte	0x03, 0x19
        /*001a*/ 	.short	0x0418


	//----- nvinfo : EIATTR_KPARAM_INFO
	.align		4
        /*001c*/ 	.byte	0x04, 0x17
        /*001e*/ 	.short	(.L_436 - .L_435)
.L_435:
        /*0020*/ 	.word	0x00000000
        /*0024*/ 	.short	0x0000
        /*0026*/ 	.short	0x0000
        /*0028*/ 	.byte	0x00, 0xf0, 0x61, 0x10


	//----- nvinfo : EIATTR_MAXREG_COUNT
	.align		4
.L_436:
        /*002c*/ 	.byte	0x03, 0x1b
        /*002e*/ 	.short	0x00ff


	//----- nvinfo : EIATTR_NUM_BARRIERS
	.align		4
        /*0030*/ 	.byte	0x02, 0x4c
        /*0032*/ 	.byte	0x02
	.zero		1


	//----- nvinfo : EIATTR_ANNOTATIONS
	.align		4
        /*0034*/ 	.byte	0x04, 0x55
        /*0036*/ 	.short	(.L_438 - .L_437)


	//   ....[0]....
.L_437:
        /* <DEDUP_REMOVED lines=77> */


	//----- nvinfo : EIATTR_MERCURY_ISA_VERSION
	.align		4
.L_438:
        /*04f0*/ 	.byte	0x03, 0x5f
        /*04f2*/ 	.short	0x0000


	//----- nvinfo : EIATTR_INT_WARP_WIDE_INSTR_OFFSETS
	.align		4
        /*04f4*/ 	.byte	0x04, 0x31
        /*04f6*/ 	.short	(.L_440 - .L_439)


	//   ....[0]....
.L_439:
        /*04f8*/ 	.word	0x00001330


	//----- nvinfo : EIATTR_COOP_GROUP_MASK_REGIDS
	.align		4
.L_440:
        /*04fc*/ 	.byte	0x04, 0x29
        /*04fe*/ 	.short	(.L_442 - .L_441)


	//   ....[0]....
.L_441:
        /*0500*/ 	.word	0xffffffff


	//   ....[1]....
        /*0504*/ 	.word	0xffffffff


	//   ....[2]....
        /*0508*/ 	.word	0xffffffff


	//   ....[3]....
        /*050c*/ 	.word	0xffffffff


	//   ....[4]....
        /*0510*/ 	.word	0xffffffff


	//   ....[5]....
        /*0514*/ 	.word	0xffffffff


	//   ....[6]....
        /*0518*/ 	.word	0xffffffff


	//   ....[7]....
        /*051c*/ 	.word	0xffffffff


	//   ....[8]....
        /*0520*/ 	.word	0xffffffff


	//   ....[9]....
        /*0524*/ 	.word	0xffffffff


	//   ....[10]....
        /*0528*/ 	.word	0xffffffff


	//   ....[11]....
        /*052c*/ 	.word	0xffffffff


	//   ....[12]....
        /*0530*/ 	.word	0xffffffff


	//   ....[13]....
        /*0534*/ 	.word	0xffffffff


	//   ....[14]....
        /*0538*/ 	.word	0xffffffff


	//   ....[15]....
        /*053c*/ 	.word	0xffffffff


	//   ....[16]....
        /*0540*/ 	.word	0xffffffff


	//   ....[17]....
        /*0544*/ 	.word	0xffffffff


	//   ....[18]....
        /*0548*/ 	.word	0xffffffff


	//   ....[19]....
        /*054c*/ 	.word	0xffffffff


	//   ....[20]....
        /*0550*/ 	.word	0xffffffff


	//   ....[21]....
        /*0554*/ 	.word	0xffffffff


	//   ....[22]....
        /*0558*/ 	.word	0xffffffff


	//   ....[23]....
        /*055c*/ 	.word	0xffffffff


	//   ....[24]....
        /*0560*/ 	.word	0xffffffff


	//   ....[25]....
        /*0564*/ 	.word	0xffffffff


	//   ....[26]....
        /*0568*/ 	.word	0xffffffff


	//   ....[27]....
        /*056c*/ 	.word	0xffffffff


	//   ....[28]....
        /*0570*/ 	.word	0xffffffff


	//   ....[29]....
        /*0574*/ 	.word	0xffffffff


	//   ....[30]....
        /*0578*/ 	.word	0xffffffff


	//   ....[31]....
        /*057c*/ 	.word	0xffffffff


	//   ....[32]....
        /*0580*/ 	.word	0xffffffff


	//   ....[33]....
        /*0584*/ 	.word	0xffffffff


	//   ....[34]....
        /*0588*/ 	.word	0xffffffff


	//   ....[35]....
        /*058c*/ 	.word	0xffffffff


	//   ....[36]....
        /*0590*/ 	.word	0xffffffff


	//   ....[37]....
        /*0594*/ 	.word	0xffffffff


	//   ....[38]....
        /*0598*/ 	.word	0xffffffff


	//   ....[39]....
        /*059c*/ 	.word	0xffffffff


	//   ....[40]....
        /*05a0*/ 	.word	0xffffffff


	//   ....[41]....
        /*05a4*/ 	.word	0xffffffff


	//   ....[42]....
        /*05a8*/ 	.word	0xffffffff


	//   ....[43]....
        /*05ac*/ 	.word	0xffffffff


	//   ....[44]....
        /*05b0*/ 	.word	0xffffffff


	//   ....[45]....
        /*05b4*/ 	.word	0xffffffff


	//   ....[46]....
        /*05b8*/ 	.word	0xffffffff


	//   ....[47]....
        /*05bc*/ 	.word	0xffffffff


	//   ....[48]....
        /*05c0*/ 	.word	0xffffffff


	//   ....[49]....
        /*05c4*/ 	.word	0xffffffff


	//   ....[50]....
        /*05c8*/ 	.word	0xffffffff


	//   ....[51]....
        /*05cc*/ 	.word	0xffffffff


	//   ....[52]....
        /*05d0*/ 	.word	0xffffffff


	//   ....[53]....
        /*05d4*/ 	.word	0xffffffff


	//   ....[54]....
        /*05d8*/ 	.word	0xffffffff


	//   ....[55]....
        /*05dc*/ 	.word	0xffffffff


	//   ....[56]....
        /*05e0*/ 	.word	0xffffffff


	//   ....[57]....
        /*05e4*/ 	.word	0xffffffff


	//   ....[58]....
        /*05e8*/ 	.word	0xffffffff


	//   ....[59]....
        /*05ec*/ 	.word	0xffffffff


	//   ....[60]....
        /*05f0*/ 	.word	0xffffffff


	//   ....[61]....
        /*05f4*/ 	.word	0xffffffff


	//   ....[62]....
        /*05f8*/ 	.word	0xffffffff


	//   ....[63]....
        /*05fc*/ 	.word	0xffffffff


	//   ....[64]....
        /*0600*/ 	.word	0xffffffff


	//   ....[65]....
        /*0604*/ 	.word	0xffffffff


	//   ....[66]....
        /*0608*/ 	.word	0xffffffff


	//   ....[67]....
        /*060c*/ 	.word	0xffffffff


	//   ....[68]....
        /*0610*/ 	.word	0xffffffff


	//   ....[69]....
        /*0614*/ 	.word	0xffffffff


	//   ....[70]....
        /*0618*/ 	.word	0xffffffff


	//   ....[71]....
        /*061c*/ 	.word	0xffffffff


	//   ....[72]....
        /*0620*/ 	.word	0xffffffff


	//   ....[73]....
        /*0624*/ 	.word	0xffffffff


	//   ....[74]....
        /*0628*/ 	.word	0xffffffff


	//   ....[75]....
        /*062c*/ 	.word	0xffffffff


	//   ....[76]....
        /*0630*/ 	.word	0xffffffff


	//   ....[77]....
        /*0634*/ 	.word	0xffffffff


	//   ....[78]....
        /*0638*/ 	.word	0xffffffff


	//   ....[79]....
        /*063c*/ 	.word	0xffffffff


	//   ....[80]....
        /*0640*/ 	.word	0xffffffff


	//   ....[81]....
        /*0644*/ 	.word	0xffffffff


	//   ....[82]....
        /*0648*/ 	.word	0xffffffff


	//   ....[83]....
        /*064c*/ 	.word	0xffffffff


	//   ....[84]....
        /*0650*/ 	.word	0xffffffff


	//   ....[85]....
        /*0654*/ 	.word	0xffffffff


	//   ....[86]....
        /*0658*/ 	.word	0xffffffff


	//   ....[87]....
        /*065c*/ 	.word	0xffffffff


	//   ....[88]....
        /*0660*/ 	.word	0xffffffff


	//   ....[89]....
        /*0664*/ 	.word	0xffffffff


	//   ....[90]....
        /*0668*/ 	.word	0xffffffff


	//   ....[91]....
        /*066c*/ 	.word	0xffffffff


	//   ....[92]....
        /*0670*/ 	.word	0xffffffff


	//   ....[93]....
        /*0674*/ 	.word	0xffffffff


	//   ....[94]....
        /*0678*/ 	.word	0xffffffff


	//   ....[95]....
        /*067c*/ 	.word	0xffffffff


	//   ....[96]....
        /*0680*/ 	.word	0xffffffff


	//   ....[97]....
        /*0684*/ 	.word	0xffffffff


	//   ....[98]....
        /*0688*/ 	.word	0xffffffff


	//   ....[99]....
        /*068c*/ 	.word	0xffffffff


	//   ....[100]....
        /*0690*/ 	.word	0xffffffff


	//   ....[101]....
        /*0694*/ 	.word	0xffffffff


	//   ....[102]....
        /*0698*/ 	.word	0xffffffff


	//   ....[103]....
        /*069c*/ 	.word	0xffffffff


	//   ....[104]....
        /*06a0*/ 	.word	0xffffffff


	//   ....[105]....
        /*06a4*/ 	.word	0xffffffff


	//   ....[106]....
        /*06a8*/ 	.word	0xffffffff


	//   ....[107]....
        /*06ac*/ 	.word	0xffffffff


	//   ....[108]....
        /*06b0*/ 	.word	0xffffffff


	//   ....[109]....
        /*06b4*/ 	.word	0xffffffff


	//   ....[110]....
        /*06b8*/ 	.word	0xffffffff


	//   ....[111]....
        /*06bc*/ 	.word	0xffffffff


	//   ....[112]....
        /*06c0*/ 	.word	0xffffffff


	//   ....[113]....
        /*06c4*/ 	.word	0xffffffff


	//   ....[114]....
        /*06c8*/ 	.word	0xffffffff


	//   ....[115]....
        /*06cc*/ 	.word	0xffffffff


	//   ....[116]....
        /*06d0*/ 	.word	0xffffffff


	//   ....[117]....
        /*06d4*/ 	.word	0xffffffff


	//   ....[118]....
        /*06d8*/ 	.word	0xffffffff


	//   ....[119]....
        /*06dc*/ 	.word	0xffffffff


	//   ....[120]....
        /*06e0*/ 	.word	0xffffffff


	//   ....[121]....
        /*06e4*/ 	.word	0xffffffff


	//   ....[122]....
        /*06e8*/ 	.word	0xffffffff


	//   ....[123]....
        /*06ec*/ 	.word	0xffffffff


	//   ....[124]....
        /*06f0*/ 	.word	0xffffffff


	//   ....[125]....
        /*06f4*/ 	.word	0xffffffff


	//   ....[126]....
        /*06f8*/ 	.word	0xffffffff


	//   ....[127]....
        /*06fc*/ 	.word	0xffffffff


	//   ....[128]....
        /*0700*/ 	.word	0xffffffff


	//   ....[129]....
        /*0704*/ 	.word	0xffffffff


	//   ....[130]....
        /*0708*/ 	.word	0xffffffff


	//   ....[131]....
        /*070c*/ 	.word	0xffffffff


	//   ....[132]....
        /*0710*/ 	.word	0xffffffff


	//   ....[133]....
        /*0714*/ 	.word	0xffffffff


	//   ....[134]....
        /*0718*/ 	.word	0xffffffff


	//   ....[135]....
        /*071c*/ 	.word	0xffffffff


	//   ....[136]....
        /*0720*/ 	.word	0xffffffff


	//   ....[137]....
        /*0724*/ 	.word	0xffffffff


	//   ....[138]....
        /*0728*/ 	.word	0xffffffff


	//   ....[139]....
        /*072c*/ 	.word	0xffffffff


	//   ....[140]....
        /*0730*/ 	.word	0xffffffff


	//   ....[141]....
        /*0734*/ 	.word	0xffffffff


	//   ....[142]....
        /*0738*/ 	.word	0xffffffff


	//   ....[143]....
        /*073c*/ 	.word	0xffffffff


	//   ....[144]....
        /*0740*/ 	.word	0xffffffff


	//   ....[145]....
        /*0744*/ 	.word	0xffffffff


	//   ....[146]....
        /*0748*/ 	.word	0xffffffff


	//   ....[147]....
        /*074c*/ 	.word	0xffffffff


	//   ....[148]....
        /*0750*/ 	.word	0xffffffff


	//   ....[149]....
        /*0754*/ 	.word	0xffffffff


	//   ....[150]....
        /*0758*/ 	.word	0xffffffff


	//   ....[151]....
        /*075c*/ 	.word	0xffffffff


	//   ....[152]....
        /*0760*/ 	.word	0xffffffff


	//   ....[153]....
        /*0764*/ 	.word	0xffffffff


	//   ....[154]....
        /*0768*/ 	.word	0xffffffff


	//   ....[155]....
        /*076c*/ 	.word	0xffffffff


	//   ....[156]....
        /*0770*/ 	.word	0xffffffff


	//   ....[157]....
        /*0774*/ 	.word	0xffffffff


	//   ....[158]....
        /*0778*/ 	.word	0xffffffff


	//   ....[159]....
        /*077c*/ 	.word	0xffffffff


	//   ....[160]....
        /*0780*/ 	.word	0xffffffff


	//   ....[161]....
        /*0784*/ 	.word	0xffffffff


	//   ....[162]....
        /*0788*/ 	.word	0xffffffff


	//   ....[163]....
        /*078c*/ 	.word	0xffffffff


	//   ....[164]....
        /*0790*/ 	.word	0xffffffff


	//   ....[165]....
        /*0794*/ 	.word	0xffffffff


	//   ....[166]....
        /*0798*/ 	.word	0xffffffff


	//   ....[167]....
        /*079c*/ 	.word	0xffffffff


	//   ....[168]....
        /*07a0*/ 	.word	0xffffffff


	//   ....[169]....
        /*07a4*/ 	.word	0xffffffff


	//   ....[170]....
        /*07a8*/ 	.word	0xffffffff


	//   ....[171]....
        /*07ac*/ 	.word	0xffffffff


	//   ....[172]....
        /*07b0*/ 	.word	0xffffffff


	//   ....[173]....
        /*07b4*/ 	.word	0xffffffff


	//   ....[174]....
        /*07b8*/ 	.word	0xffffffff


	//   ....[175]....
        /*07bc*/ 	.word	0xffffffff


	//   ....[176]....
        /*07c0*/ 	.word	0xffffffff


	//   ....[177]....
        /*07c4*/ 	.word	0xffffffff


	//   ....[178]....
        /*07c8*/ 	.word	0xffffffff


	//   ....[179]....
        /*07cc*/ 	.word	0xffffffff


	//   ....[180]....
        /*07d0*/ 	.word	0xffffffff


	//   ....[181]....
        /*07d4*/ 	.word	0xffffffff


	//   ....[182]....
        /*07d8*/ 	.word	0xffffffff


	//   ....[183]....
        /*07dc*/ 	.word	0xffffffff


	//   ....[184]....
        /*07e0*/ 	.word	0xffffffff


	//   ....[185]....
        /*07e4*/ 	.word	0xffffffff


	//   ....[186]....
        /*07e8*/ 	.word	0xffffffff


	//   ....[187]....
        /*07ec*/ 	.word	0xffffffff


	//   ....[188]....
        /*07f0*/ 	.word	0xffffffff


	//   ....[189]....
        /*07f4*/ 	.word	0xffffffff


	//   ....[190]....
        /*07f8*/ 	.word	0xffffffff


	//   ....[191]....
        /*07fc*/ 	.word	0xffffffff


	//   ....[192]....
        /*0800*/ 	.word	0xffffffff


	//   ....[193]....
        /*0804*/ 	.word	0xffffffff


	//   ....[194]....
        /*0808*/ 	.word	0xffffffff


	//   ....[195]....
        /*080c*/ 	.word	0xffffffff


	//   ....[196]....
        /*0810*/ 	.word	0xffffffff


	//   ....[197]....
        /*0814*/ 	.word	0xffffffff


	//   ....[198]....
        /*0818*/ 	.word	0xffffffff


	//   ....[199]....
        /*081c*/ 	.word	0xffffffff


	//   ....[200]....
        /*0820*/ 	.word	0xffffffff


	//   ....[201]....
        /*0824*/ 	.word	0xffffffff


	//   ....[202]....
        /*0828*/ 	.word	0xffffffff


	//   ....[203]....
        /*082c*/ 	.word	0xffffffff


	//   ....[204]....
        /*0830*/ 	.word	0xffffffff


	//   ....[205]....
        /*0834*/ 	.word	0xffffffff


	//   ....[206]....
        /*0838*/ 	.word	0xffffffff


	//   ....[207]....
        /*083c*/ 	.word	0xffffffff


	//   ....[208]....
        /*0840*/ 	.word	0xffffffff


	//   ....[209]....
        /*0844*/ 	.word	0xffffffff


	//   ....[210]....
        /*0848*/ 	.word	0xffffffff


	//   ....[211]....
        /*084c*/ 	.word	0xffffffff


	//   ....[212]....
        /*0850*/ 	.word	0xffffffff


	//   ....[213]....
        /*0854*/ 	.word	0xffffffff


	//   ....[214]....
        /*0858*/ 	.word	0xffffffff


	//   ....[215]....
        /*085c*/ 	.word	0xffffffff


	//   ....[216]....
        /*0860*/ 	.word	0xffffffff


	//   ....[217]....
        /*0864*/ 	.word	0xffffffff


	//   ....[218]....
        /*0868*/ 	.word	0xffffffff


	//   ....[219]....
        /*086c*/ 	.word	0xffffffff


	//   ....[220]....
        /*0870*/ 	.word	0xffffffff


	//   ....[221]....
        /*0874*/ 	.word	0xffffffff


	//   ....[222]....
        /*0878*/ 	.word	0xffffffff


	//   ....[223]....
        /*087c*/ 	.word	0xffffffff


	//   ....[224]....
        /*0880*/ 	.word	0xffffffff


	//   ....[225]....
        /*0884*/ 	.word	0xffffffff


	//   ....[226]....
        /*0888*/ 	.word	0xffffffff


	//   ....[227]....
        /*088c*/ 	.word	0xffffffff


	//   ....[228]....
        /*0890*/ 	.word	0xffffffff


	//   ....[229]....
        /*0894*/ 	.word	0xffffffff


	//   ....[230]....
        /*0898*/ 	.word	0xffffffff


	//   ....[231]....
        /*089c*/ 	.word	0xffffffff


	//   ....[232]....
        /*08a0*/ 	.word	0xffffffff


	//   ....[233]....
        /*08a4*/ 	.word	0xffffffff


	//   ....[234]....
        /*08a8*/ 	.word	0xffffffff


	//   ....[235]....
        /*08ac*/ 	.word	0xffffffff


	//   ....[236]....
        /*08b0*/ 	.word	0xffffffff


	//   ....[237]....
        /*08b4*/ 	.word	0xffffffff


	//   ....[238]....
        /*08b8*/ 	.word	0xffffffff


	//   ....[239]....
        /*08bc*/ 	.word	0xffffffff


	//   ....[240]....
        /*08c0*/ 	.word	0xffffffff


	//   ....[241]....
        /*08c4*/ 	.word	0xffffffff


	//   ....[242]....
        /*08c8*/ 	.word	0xffffffff


	//   ....[243]....
        /*08cc*/ 	.word	0xffffffff


	//   ....[244]....
        /*08d0*/ 	.word	0xffffffff


	//   ....[245]....
        /*08d4*/ 	.word	0xffffffff


	//   ....[246]....
        /*08d8*/ 	.word	0xffffffff


	//   ....[247]....
        /*08dc*/ 	.word	0xffffffff


	//   ....[248]....
        /*08e0*/ 	.word	0xffffffff


	//----- nvinfo : EIATTR_COOP_GROUP_INSTR_OFFSETS
	.align		4
.L_442:
        /*08e4*/ 	.byte	0x04, 0x28
        /*08e6*/ 	.short	(.L_444 - .L_443)


	//   ....[0]....
.L_443:
        /*08e8*/ 	.word	0x000000a0


	//   ....[1]....
        /*08ec*/ 	.word	0x00002970


	//   ....[2]....
        /*08f0*/ 	.word	0x000029c0


	//   ....[3]....
        /*08f4*/ 	.word	0x00003190


	//   ....[4]....
        /*08f8*/ 	.word	0x000031b0


	//   ....[5]....
        /*08fc*/ 	.word	0x00003900


	//   ....[6]....
        /*0900*/ 	.word	0x00003920


	//   ....[7]....
        /*0904*/ 	.word	0x00004070


	//   ....[8]....
        /*0908*/ 	.word	0x00004080


	//   ....[9]....
        /*090c*/ 	.word	0x00004900


	//   ....[10]....
        /*0910*/ 	.word	0x00004950


	//   ....[11]....
        /*0914*/ 	.word	0x00005690


	//   ....[12]....
        /*0918*/ 	.word	0x000056c0


	//   ....[13]....
        /*091c*/ 	.word	0x00005e40


	//   ....[14]....
        /*0920*/ 	.word	0x00005e70


	//   ....[15]....
        /*0924*/ 	.word	0x000065f0


	//   ....[16]....
        /*0928*/ 	.word	0x00006610


	//   ....[17]....
        /*092c*/ 	.word	0x00006db0


	//   ....[18]....
        /*0930*/ 	.word	0x00006de0


	//   ....[19]....
        /*0934*/ 	.word	0x00006ef0


	//   ....[20]....
        /*0938*/ 	.word	0x00006f20


	//   ....[21]....
        /*093c*/ 	.word	0x00006ff0


	//   ....[22]....
        /*0940*/ 	.word	0x00007020


	//   ....[23]....
        /*0944*/ 	.word	0x000070f0


	//   ....[24]....
        /*0948*/ 	.word	0x00007110


	//   ....[25]....
        /*094c*/ 	.word	0x000076a0


	//   ....[26]....
        /*0950*/ 	.word	0x000076c0


	//   ....[27]....
        /*0954*/ 	.word	0x00007790


	//   ....[28]....
        /*0958*/ 	.word	0x000077c0


	//   ....[29]....
        /*095c*/ 	.word	0x00007890


	//   ....[30]....
        /*0960*/ 	.word	0x000078c0


	//   ....[31]....
        /*0964*/ 	.word	0x00007990


	//   ....[32]....
        /*0968*/ 	.word	0x000079c0


	//   ....[33]....
        /*096c*/ 	.word	0x000088a0


	//   ....[34]....
        /*0970*/ 	.word	0x000088f0


	//   ....[35]....
        /*0974*/ 	.word	0x00008a60


	//   ....[36]....
        /*0978*/ 	.word	0x00008a90


	//   ....[37]....
        /*097c*/ 	.word	0x00008b60


	//   ....[38]....
        /*0980*/ 	.word	0x00008b90


	//   ....[39]....
        /*0984*/ 	.word	0x00008c70


	//   ....[40]....
        /*0988*/ 	.word	0x00008ca0


	//   ....[41]....
        /*098c*/ 	.word	0x00008d80


	//   ....[42]....
        /*0990*/ 	.word	0x00008db0


	//   ....[43]....
        /*0994*/ 	.word	0x00008e90


	//   ....[44]....
        /*0998*/ 	.word	0x00008ec0


	//   ....[45]....
        /*099c*/ 	.word	0x00008fa0


	//   ....[46]....
        /*09a0*/ 	.word	0x00008fd0


	//   ....[47]....
        /*09a4*/ 	.word	0x000090b0


	//   ....[48]....
        /*09a8*/ 	.word	0x000090f0


	//   ....[49]....
        /*09ac*/ 	.word	0x00009560


	//   ....[50]....
        /*09b0*/ 	.word	0x00009570


	//   ....[51]....
        /*09b4*/ 	.word	0x00009640


	//   ....[52]....
        /*09b8*/ 	.word	0x00009650


	//   ....[53]....
        /*09bc*/ 	.word	0x000096d0


	//   ....[54]....
        /*09c0*/ 	.word	0x000096f0


	//   ....[55]....
        /*09c4*/ 	.word	0x00009780


	//   ....[56]....
        /*09c8*/ 	.word	0x000097a0


	//   ....[57]....
        /*09cc*/ 	.word	0x00009af0


	//   ....[58]....
        /*09d0*/ 	.word	0x00009b30


	//   ....[59]....
        /*09d4*/ 	.word	0x00009b70


	//   ....[60]....
        /*09d8*/ 	.word	0x00009b90


	//   ....[61]....
        /*09dc*/ 	.word	0x00009d10


	//   ....[62]....
        /*09e0*/ 	.word	0x00009dd0


	//   ....[63]....
        /*09e4*/ 	.word	0x00009e10


	//   ....[64]....
        /*09e8*/ 	.word	0x00009e50


	//   ....[65]....
        /*09ec*/ 	.word	0x00009fe0


	//   ....[66]....
        /*09f0*/ 	.word	0x0000a0a0


	//   ....[67]....
        /*09f4*/ 	.word	0x0000a0e0


	//   ....[68]....
        /*09f8*/ 	.word	0x0000a120


	//   ....[69]....
        /*09fc*/ 	.word	0x0000a2d0


	//   ....[70]....
        /*0a00*/ 	.word	0x0000a390


	//   ....[71]....
        /*0a04*/ 	.word	0x0000a3d0


	//   ....[72]....
        /*0a08*/ 	.word	0x0000a410


	//   ....[73]....
        /*0a0c*/ 	.word	0x0000a5a0


	//   ....[74]....
        /*0a10*/ 	.word	0x0000a660


	//   ....[75]....
        /*0a14*/ 	.word	0x0000a6a0


	//   ....[76]....
        /*0a18*/ 	.word	0x0000a6e0


	//   ....[77]....
        /*0a1c*/ 	.word	0x0000a890


	//   ....[78]....
        /*0a20*/ 	.word	0x0000a950


	//   ....[79]....
        /*0a24*/ 	.word	0x0000a990


	//   ....[80]....
        /*0a28*/ 	.word	0x0000a9d0


	//   ....[81]....
        /*0a2c*/ 	.word	0x0000ab60


	//   ....[82]....
        /*0a30*/ 	.word	0x0000ac20


	//   ....[83]....
        /*0a34*/ 	.word	0x0000ac60


	//   ....[84]....
        /*0a38*/ 	.word	0x0000aca0


	//   ....[85]....
        /*0a3c*/ 	.word	0x0000ae50


	//   ....[86]....
        /*0a40*/ 	.word	0x0000af10


	//   ....[87]....
        /*0a44*/ 	.word	0x0000af50


	//   ....[88]....
        /*0a48*/ 	.word	0x0000af90


	//   ....[89]....
        /*0a4c*/ 	.word	0x0000e2d0


	//   ....[90]....
        /*0a50*/ 	.word	0x0000e320


	//   ....[91]....
        /*0a54*/ 	.word	0x0000e350


	//   ....[92]....
        /*0a58*/ 	.word	0x0000e3a0


	//   ....[93]....
        /*0a5c*/ 	.word	0x0000e420


	//   ....[94]....
        /*0a60*/ 	.word	0x0000e440


	//   ....[95]....
        /*0a64*/ 	.word	0x0000e460


	//   ....[96]....
        /*0a68*/ 	.word	0x0000e480


	//   ....[97]....
        /*0a6c*/ 	.word	0x0000e670


	//   ....[98]....
        /*0a70*/ 	.word	0x0000e6b0


	//   ....[99]....
        /*0a74*/ 	.word	0x0000e6e0


	//   ....[100]....
        /*0a78*/ 	.word	0x0000e730


	//   ....[101]....
        /*0a7c*/ 	.word	0x0000e8a0


	//   ....[102]....
        /*0a80*/ 	.word	0x0000e8c0


	//   ....[103]....
        /*0a84*/ 	.word	0x0000e8e0


	//   ....[104]....
        /*0a88*/ 	.word	0x0000e900


	//   ....[105]....
        /*0a8c*/ 	.word	0x0000eb10


	//   ....[106]....
        /*0a90*/ 	.word	0x0000eb50


	//   ....[107]....
        /*0a94*/ 	.word	0x0000eb80


	//   ....[108]....
        /*0a98*/ 	.word	0x0000ebd0


	//   ....[109]....
        /*0a9c*/ 	.word	0x0000ed40


	//   ....[110]....
        /*0aa0*/ 	.word	0x0000ed60


	//   ....[111]....
        /*0aa4*/ 	.word	0x0000ed80


	//   ....[112]....
        /*0aa8*/ 	.word	0x0000eda0


	//   ....[113]....
        /*0aac*/ 	.word	0x0000efb0


	//   ....[114]....
        /*0ab0*/ 	.word	0x0000eff0


	//   ....[115]....
        /*0ab4*/ 	.word	0x0000f020


	//   ....[116]....
        /*0ab8*/ 	.word	0x0000f070


	//   ....[117]....
        /*0abc*/ 	.word	0x0000f1e0


	//   ....[118]....
        /*0ac0*/ 	.word	0x0000f200


	//   ....[119]....
        /*0ac4*/ 	.word	0x0000f220


	//   ....[120]....
        /*0ac8*/ 	.word	0x0000f240


	//   ....[121]....
        /*0acc*/ 	.word	0x00012d50


	//   ....[122]....
        /*0ad0*/ 	.word	0x00012d80


	//   ....[123]....
        /*0ad4*/ 	.word	0x00012da0


	//   ....[124]....
        /*0ad8*/ 	.word	0x00012db0


	//   ....[125]....
        /*0adc*/ 	.word	0x00012dc0


	//   ....[126]....
        /*0ae0*/ 	.word	0x00012dd0


	//   ....[127]....
        /*0ae4*/ 	.word	0x00012de0


	//   ....[128]....
        /*0ae8*/ 	.word	0x00012e00


	//   ....[129]....
        /*0aec*/ 	.word	0x000140a0


	//   ....[130]....
        /*0af0*/ 	.word	0x000140c0


	//   ....[131]....
        /*0af4*/ 	.word	0x000140d0


	//   ....[132]....
        /*0af8*/ 	.word	0x000140e0


	//   ....[133]....
        /*0afc*/ 	.word	0x000140f0


	//   ....[134]....
        /*0b00*/ 	.word	0x00014100


	//   ....[135]....
        /*0b04*/ 	.word	0x00014110


	//   ....[136]....
        /*0b08*/ 	.word	0x00014130


	//   ....[137]....
        /*0b0c*/ 	.word	0x000145d0


	//   ....[138]....
        /*0b10*/ 	.word	0x000145f0


	//   ....[139]....
        /*0b14*/ 	.word	0x000146a0


	//   ....[140]....
        /*0b18*/ 	.word	0x000146b0


	//   ....[141]....
        /*0b1c*/ 	.word	0x00014d20


	//   ....[142]....
        /*0b20*/ 	.word	0x00014e70


	//   ....[143]....
        /*0b24*/ 	.word	0x00014e80


	//   ....[144]....
        /*0b28*/ 	.word	0x00014eb0


	//   ....[145]....
        /*0b2c*/ 	.word	0x000156f0


	//   ....[146]....
        /*0b30*/ 	.word	0x000158f0


	//   ....[147]....
        /*0b34*/ 	.word	0x00015ab0


	//   ....[148]....
        /*0b38*/ 	.word	0x00015ba0


	//   ....[149]....
        /*0b3c*/ 	.word	0x00017dd0


	//   ....[150]....
        /*0b40*/ 	.word	0x00017de0


	//   ....[151]....
        /*0b44*/ 	.word	0x00017df0


	//   ....[152]....
        /*0b48*/ 	.word	0x00017e00


	//   ....[153]....
        /*0b4c*/ 	.word	0x00017e10


	//   ....[154]....
        /*0b50*/ 	.word	0x00017e20


	//   ....[155]....
        /*0b54*/ 	.word	0x00017e30


	//   ....[156]....
        /*0b58*/ 	.word	0x00017e60


	//   ....[157]....
        /*0b5c*/ 	.word	0x00018d20


	//   ....[158]....
        /*0b60*/ 	.word	0x00018d30


	//   ....[159]....
        /*0b64*/ 	.word	0x00018d40


	//   ....[160]....
        /*0b68*/ 	.word	0x00018d50


	//   ....[161]....
        /*0b6c*/ 	.word	0x00018d60


	//   ....[162]....
        /*0b70*/ 	.word	0x00018d70


	//   ....[163]....
        /*0b74*/ 	.word	0x00018d80


	//   ....[164]....
        /*0b78*/ 	.word	0x00018d90


	//   ....[165]....
        /*0b7c*/ 	.word	0x00019040


	//   ....[166]....
        /*0b80*/ 	.word	0x00019050


	//   ....[167]....
        /*0b84*/ 	.word	0x00019060


	//   ....[168]....
        /*0b88*/ 	.word	0x00019070


	//   ....[169]....
        /*0b8c*/ 	.word	0x000196c0


	//   ....[170]....
        /*0b90*/ 	.word	0x00019850


	//   ....[171]....
        /*0b94*/ 	.word	0x00019ae0


	//   ....[172]....
        /*0b98*/ 	.word	0x00019e30


	//   ....[173]....
        /*0b9c*/ 	.word	0x00019e80


	//   ....[174]....
        /*0ba0*/ 	.word	0x00019f00


	//   ....[175]....
        /*0ba4*/ 	.word	0x0001a090


	//   ....[176]....
        /*0ba8*/ 	.word	0x0001a220


	//   ....[177]....
        /*0bac*/ 	.word	0x0001cd20


	//   ....[178]....
        /*0bb0*/ 	.word	0x0001cd30


	//   ....[179]....
        /*0bb4*/ 	.word	0x0001cd40


	//   ....[180]....
        /*0bb8*/ 	.word	0x0001cd50


	//   ....[181]....
        /*0bbc*/ 	.word	0x0001cd60


	//   ....[182]....
        /*0bc0*/ 	.word	0x0001cd70


	//   ....[183]....
        /*0bc4*/ 	.word	0x0001cd80


	//   ....[184]....
        /*0bc8*/ 	.word	0x0001cdb0


	//   ....[185]....
        /*0bcc*/ 	.word	0x0001d170


	//   ....[186]....
        /*0bd0*/ 	.word	0x0001d190


	//   ....[187]....
        /*0bd4*/ 	.word	0x0001d1b0


	//   ....[188]....
        /*0bd8*/ 	.word	0x0001d1d0


	//   ....[189]....
        /*0bdc*/ 	.word	0x0001d200


	//   ....[190]....
        /*0be0*/ 	.word	0x0001d230


	//   ....[191]....
        /*0be4*/ 	.word	0x0001d2c0


	//   ....[192]....
        /*0be8*/ 	.word	0x0001d360


	//   ....[193]....
        /*0bec*/ 	.word	0x0001e070


	//   ....[194]....
        /*0bf0*/ 	.word	0x0001e0e0


	//   ....[195]....
        /*0bf4*/ 	.word	0x0001e1e0


	//   ....[196]....
        /*0bf8*/ 	.word	0x0001e230


	//   ....[197]....
        /*0bfc*/ 	.word	0x0001e260


	//   ....[198]....
        /*0c00*/ 	.word	0x0001e340


	//   ....[199]....
        /*0c04*/ 	.word	0x0001e400


	//   ....[200]....
        /*0c08*/ 	.word	0x0001e730


	//   ....[201]....
        /*0c0c*/ 	.word	0x00020800


	//   ....[202]....
        /*0c10*/ 	.word	0x00020810


	//   ....[203]....
        /*0c14*/ 	.word	0x00020820


	//   ....[204]....
        /*0c18*/ 	.word	0x00020840


	//   ....[205]....
        /*0c1c*/ 	.word	0x00020860


	//   ....[206]....
        /*0c20*/ 	.word	0x00020880


	//   ....[207]....
        /*0c24*/ 	.word	0x000208a0


	//   ....[208]....
        /*0c28*/ 	.word	0x000208d0


	//   ....[209]....
        /*0c2c*/ 	.word	0x00022520


	//   ....[210]....
        /*0c30*/ 	.word	0x00022560


	//   ....[211]....
        /*0c34*/ 	.word	0x00022590


	//   ....[212]....
        /*0c38*/ 	.word	0x000225c0


	//   ....[213]....
        /*0c3c*/ 	.word	0x00022600


	//   ....[214]....
        /*0c40*/ 	.word	0x00022640


	//   ....[215]....
        /*0c44*/ 	.word	0x00022660


	//   ....[216]....
        /*0c48*/ 	.word	0x00022670


	//   ....[217]....
        /*0c4c*/ 	.word	0x00022830


	//   ....[218]....
        /*0c50*/ 	.word	0x00022840


	//   ....[219]....
        /*0c54*/ 	.word	0x00022940


	//   ....[220]....
        /*0c58*/ 	.word	0x00022970


	//   ....[221]....
        /*0c5c*/ 	.word	0x00022a50


	//   ....[222]....
        /*0c60*/ 	.word	0x00022a80


	//   ....[223]....
        /*0c64*/ 	.word	0x00022b60


	//   ....[224]....
        /*0c68*/ 	.word	0x00022b90


	//   ....[225]....
        /*0c6c*/ 	.word	0x00022c70


	//   ....[226]....
        /*0c70*/ 	.word	0x00022ca0


	//   ....[227]....
        /*0c74*/ 	.word	0x00022d80


	//   ....[228]....
        /*0c78*/ 	.word	0x00022db0


	//   ....[229]....
        /*0c7c*/ 	.word	0x00022e90


	//   ....[230]....
        /*0c80*/ 	.word	0x00022ec0


	//   ....[231]....
        /*0c84*/ 	.word	0x00022fa0


	//   ....[232]....
        /*0c88*/ 	.word	0x00022fc0


	//   ....[233]....
        /*0c8c*/ 	.word	0x00023880


	//   ....[234]....
        /*0c90*/ 	.word	0x00023890


	//   ....[235]....
        /*0c94*/ 	.word	0x00023960


	//   ....[236]....
        /*0c98*/ 	.word	0x00023990


	//   ....[237]....
        /*0c9c*/ 	.word	0x00023a60


	//   ....[238]....
        /*0ca0*/ 	.word	0x00023a90


	//   ....[239]....
        /*0ca4*/ 	.word	0x00023b60


	//   ....[240]....
        /*0ca8*/ 	.word	0x00023b90


	//   ....[241]....
        /*0cac*/ 	.word	0x00023c60


	//   ....[242]....
        /*0cb0*/ 	.word	0x00023c90


	//   ....[243]....
        /*0cb4*/ 	.word	0x00023d60


	//   ....[244]....
        /*0cb8*/ 	.word	0x00023d90


	//   ....[245]....
        /*0cbc*/ 	.word	0x00023e60


	//   ....[246]....
        /*0cc0*/ 	.word	0x00023e90


	//   ....[247]....
        /*0cc4*/ 	.word	0x00023f60


	//   ....[248]....
        /*0cc8*/ 	.word	0x00023f80


	//----- nvinfo : EIATTR_EXIT_INSTR_OFFSETS
	.align		4
.L_444:
        /*0ccc*/ 	.byte	0x04, 0x1c
        /*0cce*/ 	.short	(.L_446 - .L_445)


	//   ....[0]....
.L_445:
        /*0cd0*/ 	.word	0x00000450


	//   ....[1]....
        /*0cd4*/ 	.word	0x00022fd0


	//   ....[2]....
        /*0cd8*/ 	.word	0x00023030


	//   ....[3]....
        /*0cdc*/ 	.word	0x00023090


	//   ....[4]....
        /*0ce0*/ 	.word	0x00023f90


	//   ....[5]....
        /*0ce4*/ 	.word	0x00023fe0


	//   ....[6]....
        /*0ce8*/ 	.word	0x00024040


	//----- nvinfo : EIATTR_CTAIDZ_USED
	.align		4
.L_446:
        /*0cec*/ 	.byte	0x01, 0x04
	.zero		2


	//----- nvinfo : EIATTR_MAX_THREADS
	.align		4
        /*0cf0*/ 	.byte	0x04, 0x05
        /*0cf2*/ 	.short	(.L_448 - .L_447)
.L_447:
        /*0cf4*/ 	.word	0x00000080
        /*0cf8*/ 	.word	0x00000001
        /*0cfc*/ 	.word	0x00000001


	//----- nvinfo : EIATTR_CRS_STACK_SIZE
	.align		4
.L_448:
        /*0d00*/ 	.byte	0x04, 0x1e
        /*0d02*/ 	.short	(.L_450 - .L_449)
.L_449:
        /*0d04*/ 	.word	0x00000000
.L_450:


//--------------------- .nv.callgraph             --------------------------
	.section	.nv.callgraph,"",@"SHT_CUDA_CALLGRAPH"
	.align	4
	.sectionentsize	8
	.align		4
        /*0000*/ 	.word	0x00000000
	.align		4
        /*0004*/ 	.word	0xffffffff
	.align		4
        /*0008*/ 	.word	0x00000000
	.align		4
        /*000c*/ 	.word	0xfffffffe
	.align		4
        /*0010*/ 	.word	0x00000000
	.align		4
        /*0014*/ 	.word	0xfffffffd
	.align		4
        /*0018*/ 	.word	0x00000000
	.align		4
        /*001c*/ 	.word	0xfffffffc


//--------------------- .nv.rel.action            --------------------------
	.section	.nv.rel.action,"",@"SHT_CUDA_RELOCINFO"
	.align	8
	.sectionentsize	8
        /*0000*/ 	.byte	0x73, 0x00, 0x00, 0x00, 0x00, 0x00, 0x00, 0x00, 0x00, 0x00, 0x00, 0x11, 0x25, 0x00, 0x05, 0x36


//--------------------- .nv.constant4             --------------------------
	.section	.nv.constant4,"a",@progbits
	.align	8
	.align		8
.nv.constant4:
        /*0000*/ 	.dword	_ZN72_INTERNAL_084a2e7e_36_flash_fwd_hdim128_fp16_paged_sm80_cu_b81ac279_28114cuda3std3__45__cpo5beginE
	.align		8
        /*0008*/ 	.dword	_ZN72_INTERNAL_084a2e7e_36_flash_fwd_hdim128_fp16_paged_sm80_cu_b81ac279_28114cuda3std3__45__cpo3endE
	.align		8
        /*0010*/ 	.dword	_ZN72_INTERNAL_084a2e7e_36_flash_fwd_hdim128_fp16_paged_sm80_cu_b81ac279_28114cuda3std3__45__cpo6cbeginE
	.align		8
        /*0018*/ 	.dword	_ZN72_INTERNAL_084a2e7e_36_flash_fwd_hdim128_fp16_paged_sm80_cu_b81ac279_28114cuda3std3__45__cpo4cendE
	.align		8
        /*0020*/ 	.dword	_ZN72_INTERNAL_084a2e7e_36_flash_fwd_hdim128_fp16_paged_sm80_cu_b81ac279_28114cuda3std3__474_GLOBAL__N__084a2e7e_36_flash_fwd_hdim128_fp16_paged_sm80_cu_b81ac279_28116ignoreE
	.align		8
        /*0028*/ 	.dword	_ZN72_INTERNAL_084a2e7e_36_flash_fwd_hdim128_fp16_paged_sm80_cu_b81ac279_28114cuda3std3__419piecewise_constructE
	.align		8
        /*0030*/ 	.dword	_ZN72_INTERNAL_084a2e7e_36_flash_fwd_hdim128_fp16_paged_sm80_cu_b81ac279_28114cuda3std3__48in_placeE
	.align		8
        /*0038*/ 	.dword	_ZN72_INTERNAL_084a2e7e_36_flash_fwd_hdim128_fp16_paged_sm80_cu_b81ac279_28114cuda3std6ranges3__45__cpo4swapE
	.align		8
        /*0040*/ 	.dword	_ZN72_INTERNAL_084a2e7e_36_flash_fwd_hdim128_fp16_paged_sm80_cu_b81ac279_28114cuda3std6ranges3__45__cpo9iter_moveE
	.align		8
        /*0048*/ 	.dword	_ZN72_INTERNAL_084a2e7e_36_flash_fwd_hdim128_fp16_paged_sm80_cu_b81ac279_28114cute7productE
	.align		8
        /*0050*/ 	.dword	_ZN72_INTERNAL_084a2e7e_36_flash_fwd_hdim128_fp16_paged_sm80_cu_b81ac279_28114cute1_E


//--------------------- .nv.constant0._ZN7cutlass13device_kernelIN5flash19enable_sm80_to_sm89INS1_16FlashAttnFwdSm80INS1_25CollectiveMainloopFwdSm80ILi8ELi1ELb1EN4cute5tupleIJNS5_1CILi128EEES8_S8_EEELi128ENS_6half_tEfNS_4arch4Sm80ELb0ELb0ELb0ELb0ELb1ELb0ELb1ELb0EEENS1_21CollectiveEpilogueFwdIS9_NS6_IJNS7_ILi1EEESF_SF_EEESA_SC_Li256ELb0ELb1ELb0ELb0EEENS1_19SingleTileSchedulerILb0ELb0ELb1ELi128EEEEEEEEEvNT_6ParamsE --------------------------
	.section	.nv.constant0._ZN7cutlass13device_kernelIN5flash19enable_sm80_to_sm89INS1_16FlashAttnFwdSm80INS1_25CollectiveMainloopFwdSm80ILi8ELi1ELb1EN4cute5tupleIJNS5_1CILi128EEES8_S8_EEELi128ENS_6half_tEfNS_4arch4Sm80ELb0ELb0ELb0ELb0ELb1ELb0ELb1ELb0EEENS1_21CollectiveEpilogueFwdIS9_NS6_IJNS7_ILi1EEESF_SF_EEESA_SC_Li256ELb0ELb1ELb0ELb0EEENS1_19SingleTileSchedulerILb0ELb0ELb1ELi128EEEEEEEEEvNT_6ParamsE,"a",@progbits
	.sectionflags	@""
	.align	4
.nv.constant0._ZN7cutlass13device_kernelIN5flash19enable_sm80_to_sm89INS1_16FlashAttnFwdSm80INS1_25CollectiveMainloopFwdSm80ILi8ELi1ELb1EN4cute5tupleIJNS5_1CILi128EEES8_S8_EEELi128ENS_6half_tEfNS_4arch4Sm80ELb0ELb0ELb0ELb0ELb1ELb0ELb1ELb0EEENS1_21CollectiveEpilogueFwdIS9_NS6_IJNS7_ILi1EEESF_SF_EEESA_SC_Li256ELb0ELb1ELb0ELb0EEENS1_19SingleTileSchedulerILb0ELb0ELb1ELi128EEEEEEEEEvNT_6ParamsE:
	.zero		1400


//--------------------- .nv.constant0._ZN7cutlass13device_kernelIN5flash19enable_sm80_to_sm89INS1_16FlashAttnFwdSm80INS1_25CollectiveMainloopFwdSm80ILi8ELi1ELb1EN4cute5tupleIJNS5_1CILi128EEES8_S8_EEELi128ENS_6half_tEfNS_4arch4Sm80ELb0ELb0ELb0ELb1ELb1ELb0ELb1ELb0EEENS1_21CollectiveEpilogueFwdIS9_NS6_IJNS7_ILi1EEESF_SF_EEESA_SC_Li256ELb1ELb1ELb0ELb0EEENS1_19SingleTileSchedulerILb1ELb0ELb1ELi128EEEEEEEEEvNT_6ParamsE --------------------------
	.section	.nv.constant0._ZN7cutlass13device_kernelIN5flash19enable_sm80_to_sm89INS1_16FlashAttnFwdSm80INS1_25CollectiveMainloopFwdSm80ILi8ELi1ELb1EN4cute5tupleIJNS5_1CILi128EEES8_S8_EEELi128ENS_6half_tEfNS_4arch4Sm80ELb0ELb0ELb0ELb1ELb1ELb0ELb1ELb0EEENS1_21CollectiveEpilogueFwdIS9_NS6_IJNS7_ILi1EEESF_SF_EEESA_SC_Li256ELb1ELb1ELb0ELb0EEENS1_19SingleTileSchedulerILb1ELb0ELb1ELi128EEEEEEEEEvNT_6ParamsE,"a",@progbits
	.sectionflags	@""
	.align	4
.nv.constant0._ZN7cutlass13device_kernelIN5flash19enable_sm80_to_sm89INS1_16FlashAttnFwdSm80INS1_25CollectiveMainloopFwdSm80ILi8ELi1ELb1EN4cute5tupleIJNS5_1CILi128EEES8_S8_EEELi128ENS_6half_tEfNS_4arch4Sm80ELb0ELb0ELb0ELb1ELb1ELb0ELb1ELb0EEENS1_21CollectiveEpilogueFwdIS9_NS6_IJNS7_ILi1EEESF_SF_EEESA_SC_Li256ELb1ELb1ELb0ELb0EEENS1_19SingleTileSchedulerILb1ELb0ELb1ELi128EEEEEEEEEvNT_6ParamsE:
	.zero		1400


//--------------------- .nv.constant0._ZN7cutlass13device_kernelIN5flash19enable_sm80_to_sm89INS1_16FlashAttnFwdSm80INS1_25CollectiveMainloopFwdSm80ILi8ELi1ELb1EN4cute5tupleIJNS5_1CILi128EEES8_S8_EEELi128ENS_6half_tEfNS_4arch4Sm80ELb0ELb0ELb0ELb1ELb1ELb1ELb1ELb0EEENS1_21CollectiveEpilogueFwdIS9_NS6_IJNS7_ILi1EEESF_SF_EEESA_SC_Li256ELb1ELb1ELb0ELb0EEENS1_19SingleTileSchedulerILb1ELb0ELb1ELi128EEEEEEEEEvNT_6ParamsE --------------------------
	.section	.nv.constant0._ZN7cutlass13device_kernelIN5flash19enable_sm80_to_sm89INS1_16FlashAttnFwdSm80INS1_25CollectiveMainloopFwdSm80ILi8ELi1ELb1EN4cute5tupleIJNS5_1CILi128EEES8_S8_EEELi128ENS_6half_tEfNS_4arch4Sm80ELb0ELb0ELb0ELb1ELb1ELb1ELb1ELb0EEENS1_21CollectiveEpilogueFwdIS9_NS6_IJNS7_ILi1EEESF_SF_EEESA_SC_Li256ELb1ELb1ELb0ELb0EEENS1_19SingleTileSchedulerILb1ELb0ELb1ELi128EEEEEEEEEvNT_6ParamsE,"a",@progbits
	.sectionflags	@""
	.align	4
.nv.constant0._ZN7cutlass13device_kernelIN5flash19enable_sm80_to_sm89INS1_16FlashAttnFwdSm80INS1_25CollectiveMainloopFwdSm80ILi8ELi1ELb1EN4cute5tupleIJNS5_1CILi128EEES8_S8_EEELi128ENS_6half_tEfNS_4arch4Sm80ELb0ELb0ELb0ELb1ELb1ELb1ELb1ELb0EEENS1_21CollectiveEpilogueFwdIS9_NS6_IJNS7_ILi1EEESF_SF_EEESA_SC_Li256ELb1ELb1ELb0ELb0EEENS1_19SingleTileSchedulerILb1ELb0ELb1ELi128EEEEEEEEEvNT_6ParamsE:
	.zero		1400


//--------------------- .nv.constant0._ZN7cutlass13device_kernelIN5flash19enable_sm80_to_sm89INS1_16FlashAttnFwdSm80INS1_25CollectiveMainloopFwdSm80ILi8ELi1ELb1EN4cute5tupleIJNS5_1CILi128EEENS7_ILi96EEES8_EEELi128ENS_6half_tEfNS_4arch4Sm80ELb0ELb1ELb0ELb0ELb1ELb0ELb1ELb0EEENS1_21CollectiveEpilogueFwdINS6_IJS8_S8_S9_EEENS6_IJNS7_ILi1EEESH_SH_EEESB_SD_Li256ELb0ELb1ELb0ELb0EEENS1_19SingleTileSchedulerILb0ELb0ELb1ELi128EEEEEEEEEvNT_6ParamsE --------------------------
	.section	.nv.constant0._ZN7cutlass13device_kernelIN5flash19enable_sm80_to_sm89INS1_16FlashAttnFwdSm80INS1_25CollectiveMainloopFwdSm80ILi8ELi1ELb1EN4cute5tupleIJNS5_1CILi128EEENS7_ILi96EEES8_EEELi128ENS_6half_tEfNS_4arch4Sm80ELb0ELb1ELb0ELb0ELb1ELb0ELb1ELb0EEENS1_21CollectiveEpilogueFwdINS6_IJS8_S8_S9_EEENS6_IJNS7_ILi1EEESH_SH_EEESB_SD_Li256ELb0ELb1ELb0ELb0EEENS1_19SingleTileSchedulerILb0ELb0ELb1ELi128EEEEEEEEEvNT_6ParamsE,"a",@progbits
	.sectionflags	@""
	.align	4
.nv.constant0._ZN7cutlass13device_kernelIN5flash19enable_sm80_to_sm89INS1_16FlashAttnFwdSm80INS1_25CollectiveMainloopFwdSm80ILi8ELi1ELb1EN4cute5tupleIJNS5_1CILi128EEENS7_ILi96EEES8_EEELi128ENS_6half_tEfNS_4arch4Sm80ELb0ELb1ELb0ELb0ELb1ELb0ELb1ELb0EEENS1_21CollectiveEpilogueFwdINS6_IJS8_S8_S9_EEENS6_IJNS7_ILi1EEESH_SH_EEESB_SD_Li256ELb0ELb1ELb0ELb0EEENS1_19SingleTileSchedulerILb0ELb0ELb1ELi128EEEEEEEEEvNT_6ParamsE:
	.zero		1400


//--------------------- .nv.constant0._ZN7cutlass13device_kernelIN5flash19enable_sm80_to_sm89INS1_16FlashAttnFwdSm80INS1_25CollectiveMainloopFwdSm80ILi8ELi1ELb1EN4cute5tupleIJNS5_1CILi128EEENS7_ILi96EEES8_EEELi128ENS_6half_tEfNS_4arch4Sm80ELb0ELb1ELb0ELb1ELb1ELb0ELb1ELb0EEENS1_21CollectiveEpilogueFwdINS6_IJS8_S8_S9_EEENS6_IJNS7_ILi1EEESH_SH_EEESB_SD_Li256ELb1ELb1ELb0ELb0EEENS1_19SingleTileSchedulerILb1ELb0ELb1ELi128EEEEEEEEEvNT_6ParamsE --------------------------
	.section	.nv.constant0._ZN7cutlass13device_kernelIN5flash19enable_sm80_to_sm89INS1_16FlashAttnFwdSm80INS1_25CollectiveMainloopFwdSm80ILi8ELi1ELb1EN4cute5tupleIJNS5_1CILi128EEENS7_ILi96EEES8_EEELi128ENS_6half_tEfNS_4arch4Sm80ELb0ELb1ELb0ELb1ELb1ELb0ELb1ELb0EEENS1_21CollectiveEpilogueFwdINS6_IJS8_S8_S9_EEENS6_IJNS7_ILi1EEESH_SH_EEESB_SD_Li256ELb1ELb1ELb0ELb0EEENS1_19SingleTileSchedulerILb1ELb0ELb1ELi128EEEEEEEEEvNT_6ParamsE,"a",@progbits
	.sectionflags	@""
	.align	4
.nv.constant0._ZN7cutlass13device_kernelIN5flash19enable_sm80_to_sm89INS1_16FlashAttnFwdSm80INS1_25CollectiveMainloopFwdSm80ILi8ELi1ELb1EN4cute5tupleIJNS5_1CILi128EEENS7_ILi96EEES8_EEELi128ENS_6half_tEfNS_4arch4Sm80ELb0ELb1ELb0ELb1ELb1ELb0ELb1ELb0EEENS1_21CollectiveEpilogueFwdINS6_IJS8_S8_S9_EEENS6_IJNS7_ILi1EEESH_SH_EEESB_SD_Li256ELb1ELb1ELb0ELb0EEENS1_19SingleTileSchedulerILb1ELb0ELb1ELi128EEEEEEEEEvNT_6ParamsE:
	.zero		1400


//--------------------- .nv.constant0._ZN7cutlass13device_kernelIN5flash19enable_sm80_to_sm89INS1_16FlashAttnFwdSm80INS1_25CollectiveMainloopFwdSm80ILi8ELi1ELb1EN4cute5tupleIJNS5_1CILi128EEENS7_ILi96EEES8_EEELi128ENS_6half_tEfNS_4arch4Sm80ELb0ELb1ELb0ELb1ELb1ELb1ELb1ELb0EEENS1_21CollectiveEpilogueFwdINS6_IJS8_S8_S9_EEENS6_IJNS7_ILi1EEESH_SH_EEESB_SD_Li256ELb1ELb1ELb0ELb0EEENS1_19SingleTileSchedulerILb1ELb0ELb1ELi128EEEEEEEEEvNT_6ParamsE --------------------------
	.section	.nv.constant0._ZN7cutlass13device_kernelIN5flash19enable_sm80_to_sm89INS1_16FlashAttnFwdSm80INS1_25CollectiveMainloopFwdSm80ILi8ELi1ELb1EN4cute5tupleIJNS5_1CILi128EEENS7_ILi96EEES8_EEELi128ENS_6half_tEfNS_4arch4Sm80ELb0ELb1ELb0ELb1ELb1ELb1ELb1ELb0EEENS1_21CollectiveEpilogueFwdINS6_IJS8_S8_S9_EEENS6_IJNS7_ILi1EEESH_SH_EEESB_SD_Li256ELb1ELb1ELb0ELb0EEENS1_19SingleTileSchedulerILb1ELb0ELb1ELi128EEEEEEEEEvNT_6ParamsE,"a",@progbits
	.sectionflags	@""
	.align	4
.nv.constant0._ZN7cutlass13device_kernelIN5flash19enable_sm80_to_sm89INS1_16FlashAttnFwdSm80INS1_25CollectiveMainloopFwdSm80ILi8ELi1ELb1EN4cute5tupleIJNS5_1CILi128EEENS7_ILi96EEES8_EEELi128ENS_6half_tEfNS_4arch4Sm80ELb0ELb1ELb0ELb1ELb1ELb1ELb1ELb0EEENS1_21CollectiveEpilogueFwdINS6_IJS8_S8_S9_EEENS6_IJNS7_ILi1EEESH_SH_EEESB_SD_Li256ELb1ELb1ELb0ELb0EEENS1_19SingleTileSchedulerILb1ELb0ELb1ELi128EEEEEEEEEvNT_6ParamsE:
	.zero		1400


//--------------------- .nv.constant0._ZN7cutlass13device_kernelIN5flash19enable_sm80_to_sm89INS1_16FlashAttnFwdSm80INS1_25CollectiveMainloopFwdSm80ILi8ELi1ELb1EN4cute5tupleIJNS5_1CILi128EEES8_S8_EEELi128ENS_6half_tEfNS_4arch4Sm80ELb1ELb0ELb0ELb0ELb1ELb0ELb1ELb0EEENS1_21CollectiveEpilogueFwdIS9_NS6_IJNS7_ILi1EEESF_SF_EEESA_SC_Li256ELb0ELb1ELb0ELb0EEENS1_30DynamicPersistentTileSchedulerILi256ELi256ELb0ELb1ELb0EEEEEEEEEvNT_6ParamsE --------------------------
	.section	.nv.constant0._ZN7cutlass13device_kernelIN5flash19enable_sm80_to_sm89INS1_16FlashAttnFwdSm80INS1_25CollectiveMainloopFwdSm80ILi8ELi1ELb1EN4cute5tupleIJNS5_1CILi128EEES8_S8_EEELi128ENS_6half_tEfNS_4arch4Sm80ELb1ELb0ELb0ELb0ELb1ELb0ELb1ELb0EEENS1_21CollectiveEpilogueFwdIS9_NS6_IJNS7_ILi1EEESF_SF_EEESA_SC_Li256ELb0ELb1ELb0ELb0EEENS1_30DynamicPersistentTileSchedulerILi256ELi256ELb0ELb1ELb0EEEEEEEEEvNT_6ParamsE,"a",@progbits
	.sectionflags	@""
	.align	4
.nv.constant0._ZN7cutlass13device_kernelIN5flash19enable_sm80_to_sm89INS1_16FlashAttnFwdSm80INS1_25CollectiveMainloopFwdSm80ILi8ELi1ELb1EN4cute5tupleIJNS5_1CILi128EEES8_S8_EEELi128ENS_6half_tEfNS_4arch4Sm80ELb1ELb0ELb0ELb0ELb1ELb0ELb1ELb0EEENS1_21CollectiveEpilogueFwdIS9_NS6_IJNS7_ILi1EEESF_SF_EEESA_SC_Li256ELb0ELb1ELb0ELb0EEENS1_30DynamicPersistentTileSchedulerILi256ELi256ELb0ELb1ELb0EEEEEEEEEvNT_6ParamsE:
	.zero		1416


//--------------------- .nv.constant0._ZN7cutlass13device_kernelIN5flash19enable_sm80_to_sm89INS1_16FlashAttnFwdSm80INS1_25CollectiveMainloopFwdSm80ILi8ELi1ELb1EN4cute5tupleIJNS5_1CILi128EEES8_S8_EEELi128ENS_6half_tEfNS_4arch4Sm80ELb1ELb0ELb0ELb1ELb1ELb0ELb1ELb0EEENS1_21CollectiveEpilogueFwdIS9_NS6_IJNS7_ILi1EEESF_SF_EEESA_SC_Li256ELb1ELb1ELb0ELb0EEENS1_19SingleTileSchedulerILb1ELb0ELb1ELi128EEEEEEEEEvNT_6ParamsE --------------------------
	.section	.nv.constant0._ZN7cutlass13device_kernelIN5flash19enable_sm80_to_sm89INS1_16FlashAttnFwdSm80INS1_25CollectiveMainloopFwdSm80ILi8ELi1ELb1EN4cute5tupleIJNS5_1CILi128EEES8_S8_EEELi128ENS_6half_tEfNS_4arch4Sm80ELb1ELb0ELb0ELb1ELb1ELb0ELb1ELb0EEENS1_21CollectiveEpilogueFwdIS9_NS6_IJNS7_ILi1EEESF_SF_EEESA_SC_Li256ELb1ELb1ELb0ELb0EEENS1_19SingleTileSchedulerILb1ELb0ELb1ELi128EEEEEEEEEvNT_6ParamsE,"a",@progbits
	.sectionflags	@""
	.align	4
.nv.constant0._ZN7cutlass13device_kernelIN5flash19enable_sm80_to_sm89INS1_16FlashAttnFwdSm80INS1_25CollectiveMainloopFwdSm80ILi8ELi1ELb1EN4cute5tupleIJNS5_1CILi128EEES8_S8_EEELi128ENS_6half_tEfNS_4arch4Sm80ELb1ELb0ELb0ELb1ELb1ELb0ELb1ELb0EEENS1_21CollectiveEpilogueFwdIS9_NS6_IJNS7_ILi1EEESF_SF_EEESA_SC_Li256ELb1ELb1ELb0ELb0EEENS1_19SingleTileSchedulerILb1ELb0ELb1ELi128EEEEEEEEEvNT_6ParamsE:
	.zero		1400


//--------------------- .nv.constant0._ZN7cutlass13device_kernelIN5flash19enable_sm80_to_sm89INS1_16FlashAttnFwdSm80INS1_25CollectiveMainloopFwdSm80ILi8ELi1ELb1EN4cute5tupleIJNS5_1CILi128EEES8_S8_EEELi128ENS_6half_tEfNS_4arch4Sm80ELb1ELb0ELb0ELb1ELb1ELb1ELb1ELb0EEENS1_21CollectiveEpilogueFwdIS9_NS6_IJNS7_ILi1EEESF_SF_EEESA_SC_Li256ELb1ELb1ELb0ELb0EEENS1_19SingleTileSchedulerILb1ELb0ELb1ELi128EEEEEEEEEvNT_6ParamsE --------------------------
	.section	.nv.constant0._ZN7cutlass13device_kernelIN5flash19enable_sm80_to_sm89INS1_16FlashAttnFwdSm80INS1_25CollectiveMainloopFwdSm80ILi8ELi1ELb1EN4cute5tupleIJNS5_1CILi128EEES8_S8_EEELi128ENS_6half_tEfNS_4arch4Sm80ELb1ELb0ELb0ELb1ELb1ELb1ELb1ELb0EEENS1_21CollectiveEpilogueFwdIS9_NS6_IJNS7_ILi1EEESF_SF_EEESA_SC_Li256ELb1ELb1ELb0ELb0EEENS1_19SingleTileSchedulerILb1ELb0ELb1ELi128EEEEEEEEEvNT_6ParamsE,"a",@progbits
	.sectionflags	@""
	.align	4
.nv.constant0._ZN7cutlass13device_kernelIN5flash19enable_sm80_to_sm89INS1_16FlashAttnFwdSm80INS1_25CollectiveMainloopFwdSm80ILi8ELi1ELb1EN4cute5tupleIJNS5_1CILi128EEES8_S8_EEELi128ENS_6half_tEfNS_4arch4Sm80ELb1ELb0ELb0ELb1ELb1ELb1ELb1ELb0EEENS1_21CollectiveEpilogueFwdIS9_NS6_IJNS7_ILi1EEESF_SF_EEESA_SC_Li256ELb1ELb1ELb0ELb0EEENS1_19SingleTileSchedulerILb1ELb0ELb1ELi128EEEEEEEEEvNT_6ParamsE:
	.zero		1400


//--------------------- .nv.constant0._ZN7cutlass13device_kernelIN5flash19enable_sm80_to_sm89INS1_16FlashAttnFwdSm80INS1_25CollectiveMainloopFwdSm80ILi4ELi1ELb0EN4cute5tupleIJNS5_1CILi128EEENS7_ILi64EEES8_EEELi128ENS_6half_tEfNS_4arch4Sm80ELb0ELb0ELb0ELb0ELb1ELb0ELb1ELb0EEENS1_21CollectiveEpilogueFwdINS6_IJS8_S8_S9_EEENS6_IJNS7_ILi1EEESH_SH_EEESB_SD_Li128ELb0ELb1ELb0ELb0EEENS1_19SingleTileSchedulerILb0ELb0ELb1ELi128EEEEEEEEEvNT_6ParamsE --------------------------
	.section	.nv.constant0._ZN7cutlass13device_kernelIN5flash19enable_sm80_to_sm89INS1_16FlashAttnFwdSm80INS1_25CollectiveMainloopFwdSm80ILi4ELi1ELb0EN4cute5tupleIJNS5_1CILi128EEENS7_ILi64EEES8_EEELi128ENS_6half_tEfNS_4arch4Sm80ELb0ELb0ELb0ELb0ELb1ELb0ELb1ELb0EEENS1_21CollectiveEpilogueFwdINS6_IJS8_S8_S9_EEENS6_IJNS7_ILi1EEESH_SH_EEESB_SD_Li128ELb0ELb1ELb0ELb0EEENS1_19SingleTileSchedulerILb0ELb0ELb1ELi128EEEEEEEEEvNT_6ParamsE,"a",@progbits
	.sectionflags	@""
	.align	4
.nv.constant0._ZN7cutlass13device_kernelIN5flash19enable_sm80_to_sm89INS1_16FlashAttnFwdSm80INS1_25CollectiveMainloopFwdSm80ILi4ELi1ELb0EN4cute5tupleIJNS5_1CILi128EEENS7_ILi64EEES8_EEELi128ENS_6half_tEfNS_4arch4Sm80ELb0ELb0ELb0ELb0ELb1ELb0ELb1ELb0EEENS1_21CollectiveEpilogueFwdINS6_IJS8_S8_S9_EEENS6_IJNS7_ILi1EEESH_SH_EEESB_SD_Li128ELb0ELb1ELb0ELb0EEENS1_19SingleTileSchedulerILb0ELb0ELb1ELi128EEEEEEEEEvNT_6ParamsE:
	.zero		1400


//--------------------- .nv.constant0._ZN7cutlass13device_kernelIN5flash19enable_sm80_to_sm89INS1_16FlashAttnFwdSm80INS1_25CollectiveMainloopFwdSm80ILi4ELi1ELb0EN4cute5tupleIJNS5_1CILi128EEENS7_ILi64EEES8_EEELi128ENS_6half_tEfNS_4arch4Sm80ELb0ELb0ELb0ELb1ELb1ELb0ELb1ELb0EEENS1_21CollectiveEpilogueFwdINS6_IJS8_S8_S9_EEENS6_IJNS7_ILi1EEESH_SH_EEESB_SD_Li128ELb1ELb1ELb0ELb0EEENS1_19SingleTileSchedulerILb1ELb0ELb1ELi128EEEEEEEEEvNT_6ParamsE --------------------------
	.section	.nv.constant0._ZN7cutlass13device_kernelIN5flash19enable_sm80_to_sm89INS1_16FlashAttnFwdSm80INS1_25CollectiveMainloopFwdSm80ILi4ELi1ELb0EN4cute5tupleIJNS5_1CILi128EEENS7_ILi64EEES8_EEELi128ENS_6half_tEfNS_4arch4Sm80ELb0ELb0ELb0ELb1ELb1ELb0ELb1ELb0EEENS1_21CollectiveEpilogueFwdINS6_IJS8_S8_S9_EEENS6_IJNS7_ILi1EEESH_SH_EEESB_SD_Li128ELb1ELb1ELb0ELb0EEENS1_19SingleTileSchedulerILb1ELb0ELb1ELi128EEEEEEEEEvNT_6ParamsE,"a",@progbits
	.sectionflags	@""
	.align	4
.nv.constant0._ZN7cutlass13device_kernelIN5flash19enable_sm80_to_sm89INS1_16FlashAttnFwdSm80INS1_25CollectiveMainloopFwdSm80ILi4ELi1ELb0EN4cute5tupleIJNS5_1CILi128EEENS7_ILi64EEES8_EEELi128ENS_6half_tEfNS_4arch4Sm80ELb0ELb0ELb0ELb1ELb1ELb0ELb1ELb0EEENS1_21CollectiveEpilogueFwdINS6_IJS8_S8_S9_EEENS6_IJNS7_ILi1EEESH_SH_EEESB_SD_Li128ELb1ELb1ELb0ELb0EEENS1_19SingleTileSchedulerILb1ELb0ELb1ELi128EEEEEEEEEvNT_6ParamsE:
	.zero		1400


//--------------------- .nv.constant0._ZN7cutlass13device_kernelIN5flash19enable_sm80_to_sm89INS1_16FlashAttnFwdSm80INS1_25CollectiveMainloopFwdSm80ILi4ELi1ELb0EN4cute5tupleIJNS5_1CILi128EEENS7_ILi64EEES8_EEELi128ENS_6half_tEfNS_4arch4Sm80ELb0ELb0ELb0ELb1ELb1ELb1ELb1ELb0EEENS1_21CollectiveEpilogueFwdINS6_IJS8_S8_S9_EEENS6_IJNS7_ILi1EEESH_SH_EEESB_SD_Li128ELb1ELb1ELb0ELb0EEENS1_19SingleTileSchedulerILb1ELb0ELb1ELi128EEEEEEEEEvNT_6ParamsE --------------------------
	.section	.nv.constant0._ZN7cutlass13device_kernelIN5flash19enable_sm80_to_sm89INS1_16FlashAttnFwdSm80INS1_25CollectiveMainloopFwdSm80ILi4ELi1ELb0EN4cute5tupleIJNS5_1CILi128EEENS7_ILi64EEES8_EEELi128ENS_6half_tEfNS_4arch4Sm80ELb0ELb0ELb0ELb1ELb1ELb1ELb1ELb0EEENS1_21CollectiveEpilogueFwdINS6_IJS8_S8_S9_EEENS6_IJNS7_ILi1EEESH_SH_EEESB_SD_Li128ELb1ELb1ELb0ELb0EEENS1_19SingleTileSchedulerILb1ELb0ELb1ELi128EEEEEEEEEvNT_6ParamsE,"a",@progbits
	.sectionflags	@""
	.align	4
.nv.constant0._ZN7cutlass13device_kernelIN5flash19enable_sm80_to_sm89INS1_16FlashAttnFwdSm80INS1_25CollectiveMainloopFwdSm80ILi4ELi1ELb0EN4cute5tupleIJNS5_1CILi128EEENS7_ILi64EEES8_EEELi128ENS_6half_tEfNS_4arch4Sm80ELb0ELb0ELb0ELb1ELb1ELb1ELb1ELb0EEENS1_21CollectiveEpilogueFwdINS6_IJS8_S8_S9_EEENS6_IJNS7_ILi1EEESH_SH_EEESB_SD_Li128ELb1ELb1ELb0ELb0EEENS1_19SingleTileSchedulerILb1ELb0ELb1ELi128EEEEEEEEEvNT_6ParamsE:
	.zero		1400


//--------------------- .nv.constant0._ZN7cutlass13device_kernelIN5flash19enable_sm80_to_sm89INS1_16FlashAttnFwdSm80INS1_25CollectiveMainloopFwdSm80ILi4ELi1ELb0EN4cute5tupleIJNS5_1CILi128EEENS7_ILi48EEES8_EEELi128ENS_6half_tEfNS_4arch4Sm80ELb0ELb1ELb0ELb0ELb1ELb0ELb1ELb0EEENS1_21CollectiveEpilogueFwdINS6_IJS8_S8_S9_EEENS6_IJNS7_ILi1EEESH_SH_EEESB_SD_Li128ELb0ELb1ELb0ELb0EEENS1_19SingleTileSchedulerILb0ELb0ELb1ELi128EEEEEEEEEvNT_6ParamsE --------------------------
	.section	.nv.constant0._ZN7cutlass13device_kernelIN5flash19enable_sm80_to_sm89INS1_16FlashAttnFwdSm80INS1_25CollectiveMainloopFwdSm80ILi4ELi1ELb0EN4cute5tupleIJNS5_1CILi128EEENS7_ILi48EEES8_EEELi128ENS_6half_tEfNS_4arch4Sm80ELb0ELb1ELb0ELb0ELb1ELb0ELb1ELb0EEENS1_21CollectiveEpilogueFwdINS6_IJS8_S8_S9_EEENS6_IJNS7_ILi1EEESH_SH_EEESB_SD_Li128ELb0ELb1ELb0ELb0EEENS1_19SingleTileSchedulerILb0ELb0ELb1ELi128EEEEEEEEEvNT_6ParamsE,"a",@progbits
	.sectionflags	@""
	.align	4
.nv.constant0._ZN7cutlass13device_kernelIN5flash19enable_sm80_to_sm89INS1_16FlashAttnFwdSm80INS1_25CollectiveMainloopFwdSm80ILi4ELi1ELb0EN4cute5tupleIJNS5_1CILi128EEENS7_ILi48EEES8_EEELi128ENS_6half_tEfNS_4arch4Sm80ELb0ELb1ELb0ELb0ELb1ELb0ELb1ELb0EEENS1_21CollectiveEpilogueFwdINS6_IJS8_S8_S9_EEENS6_IJNS7_ILi1EEESH_SH_EEESB_SD_Li128ELb0ELb1ELb0ELb0EEENS1_19SingleTileSchedulerILb0ELb0ELb1ELi128EEEEEEEEEvNT_6ParamsE:
	.zero		1400


//--------------------- .nv.constant0._ZN7cutlass13device_kernelIN5flash19enable_sm80_to_sm89INS1_16FlashAttnFwdSm80INS1_25CollectiveMainloopFwdSm80ILi4ELi1ELb0EN4cute5tupleIJNS5_1CILi128EEENS7_ILi48EEES8_EEELi128ENS_6half_tEfNS_4arch4Sm80ELb0ELb1ELb0ELb1ELb1ELb0ELb1ELb0EEENS1_21CollectiveEpilogueFwdINS6_IJS8_S8_S9_EEENS6_IJNS7_ILi1EEESH_SH_EEESB_SD_Li128ELb1ELb1ELb0ELb0EEENS1_19SingleTileSchedulerILb1ELb0ELb1ELi128EEEEEEEEEvNT_6ParamsE --------------------------
	.section	.nv.constant0._ZN7cutlass13device_kernelIN5flash19enable_sm80_to_sm89INS1_16FlashAttnFwdSm80INS1_25CollectiveMainloopFwdSm80ILi4ELi1ELb0EN4cute5tupleIJNS5_1CILi128EEENS7_ILi48EEES8_EEELi128ENS_6half_tEfNS_4arch4Sm80ELb0ELb1ELb0ELb1ELb1ELb0ELb1ELb0EEENS1_21CollectiveEpilogueFwdINS6_IJS8_S8_S9_EEENS6_IJNS7_ILi1EEESH_SH_EEESB_SD_Li128ELb1ELb1ELb0ELb0EEENS1_19SingleTileSchedulerILb1ELb0ELb1ELi128EEEEEEEEEvNT_6ParamsE,"a",@progbits
	.sectionflags	@""
	.align	4
.nv.constant0._ZN7cutlass13device_kernelIN5flash19enable_sm80_to_sm89INS1_16FlashAttnFwdSm80INS1_25CollectiveMainloopFwdSm80ILi4ELi1ELb0EN4cute5tupleIJNS5_1CILi128EEENS7_ILi48EEES8_EEELi128ENS_6half_tEfNS_4arch4Sm80ELb0ELb1ELb0ELb1ELb1ELb0ELb1ELb0EEENS1_21CollectiveEpilogueFwdINS6_IJS8_S8_S9_EEENS6_IJNS7_ILi1EEESH_SH_EEESB_SD_Li128ELb1ELb1ELb0ELb0EEENS1_19SingleTileSchedulerILb1ELb0ELb1ELi128EEEEEEEEEvNT_6ParamsE:
	.zero		1400


//--------------------- .nv.constant0._ZN7cutlass13device_kernelIN5flash19enable_sm80_to_sm89INS1_16FlashAttnFwdSm80INS1_25CollectiveMainloopFwdSm80ILi4ELi1ELb0EN4cute5tupleIJNS5_1CILi128EEENS7_ILi48EEES8_EEELi128ENS_6half_tEfNS_4arch4Sm80ELb0ELb1ELb0ELb1ELb1ELb1ELb1ELb0EEENS1_21CollectiveEpilogueFwdINS6_IJS8_S8_S9_EEENS6_IJNS7_ILi1EEESH_SH_EEESB_SD_Li128ELb1ELb1ELb0ELb0EEENS1_19SingleTileSchedulerILb1ELb0ELb1ELi128EEEEEEEEEvNT_6ParamsE --------------------------
	.section	.nv.constant0._ZN7cutlass13device_kernelIN5flash19enable_sm80_to_sm89INS1_16FlashAttnFwdSm80INS1_25CollectiveMainloopFwdSm80ILi4ELi1ELb0EN4cute5tupleIJNS5_1CILi128EEENS7_ILi48EEES8_EEELi128ENS_6half_tEfNS_4arch4Sm80ELb0ELb1ELb0ELb1ELb1ELb1ELb1ELb0EEENS1_21CollectiveEpilogueFwdINS6_IJS8_S8_S9_EEENS6_IJNS7_ILi1EEESH_SH_EEESB_SD_Li128ELb1ELb1ELb0ELb0EEENS1_19SingleTileSchedulerILb1ELb0ELb1ELi128EEEEEEEEEvNT_6ParamsE,"a",@progbits
	.sectionflags	@""
	.align	4
.nv.constant0._ZN7cutlass13device_kernelIN5flash19enable_sm80_to_sm89INS1_16FlashAttnFwdSm80INS1_25CollectiveMainloopFwdSm80ILi4ELi1ELb0EN4cute5tupleIJNS5_1CILi128EEENS7_ILi48EEES8_EEELi128ENS_6half_tEfNS_4arch4Sm80ELb0ELb1ELb0ELb1ELb1ELb1ELb1ELb0EEENS1_21CollectiveEpilogueFwdINS6_IJS8_S8_S9_EEENS6_IJNS7_ILi1EEESH_SH_EEESB_SD_Li128ELb1ELb1ELb0ELb0EEENS1_19SingleTileSchedulerILb1ELb0ELb1ELi128EEEEEEEEEvNT_6ParamsE:
	.zero		1400


//--------------------- .nv.constant0._ZN7cutlass13device_kernelIN5flash19enable_sm80_to_sm89INS1_16FlashAttnFwdSm80INS1_25CollectiveMainloopFwdSm80ILi4ELi1ELb0EN4cute5tupleIJNS5_1CILi128EEENS7_ILi64EEES8_EEELi128ENS_6half_tEfNS_4arch4Sm80ELb1ELb0ELb0ELb0ELb1ELb0ELb1ELb0EEENS1_21CollectiveEpilogueFwdINS6_IJS8_S8_S9_EEENS6_IJNS7_ILi1EEESH_SH_EEESB_SD_Li128ELb0ELb1ELb0ELb0EEENS1_30DynamicPersistentTileSchedulerILi128ELi128ELb0ELb1ELb0EEEEEEEEEvNT_6ParamsE --------------------------
	.section	.nv.constant0._ZN7cutlass13device_kernelIN5flash19enable_sm80_to_sm89INS1_16FlashAttnFwdSm80INS1_25CollectiveMainloopFwdSm80ILi4ELi1ELb0EN4cute5tupleIJNS5_1CILi128EEENS7_ILi64EEES8_EEELi128ENS_6half_tEfNS_4arch4Sm80ELb1ELb0ELb0ELb0ELb1ELb0ELb1ELb0EEENS1_21CollectiveEpilogueFwdINS6_IJS8_S8_S9_EEENS6_IJNS7_ILi1EEESH_SH_EEESB_SD_Li128ELb0ELb1ELb0ELb0EEENS1_30DynamicPersistentTileSchedulerILi128ELi128ELb0ELb1ELb0EEEEEEEEEvNT_6ParamsE,"a",@progbits
	.sectionflags	@""
	.align	4
.nv.constant0._ZN7cutlass13device_kernelIN5flash19enable_sm80_to_sm89INS1_16FlashAttnFwdSm80INS1_25CollectiveMainloopFwdSm80ILi4ELi1ELb0EN4cute5tupleIJNS5_1CILi128EEENS7_ILi64EEES8_EEELi128ENS_6half_tEfNS_4arch4Sm80ELb1ELb0ELb0ELb0ELb1ELb0ELb1ELb0EEENS1_21CollectiveEpilogueFwdINS6_IJS8_S8_S9_EEENS6_IJNS7_ILi1EEESH_SH_EEESB_SD_Li128ELb0ELb1ELb0ELb0EEENS1_30DynamicPersistentTileSchedulerILi128ELi128ELb0ELb1ELb0EEEEEEEEEvNT_6ParamsE:
	.zero		1416


//--------------------- .nv.constant0._ZN7cutlass13device_kernelIN5flash19enable_sm80_to_sm89INS1_16FlashAttnFwdSm80INS1_25CollectiveMainloopFwdSm80ILi4ELi1ELb0EN4cute5tupleIJNS5_1CILi128EEENS7_ILi64EEES8_EEELi128ENS_6half_tEfNS_4arch4Sm80ELb1ELb0ELb0ELb1ELb1ELb0ELb1ELb0EEENS1_21CollectiveEpilogueFwdINS6_IJS8_S8_S9_EEENS6_IJNS7_ILi1EEESH_SH_EEESB_SD_Li128ELb1ELb1ELb0ELb0EEENS1_19SingleTileSchedulerILb1ELb0ELb1ELi128EEEEEEEEEvNT_6ParamsE --------------------------
	.section	.nv.constant0._ZN7cutlass13device_kernelIN5flash19enable_sm80_to_sm89INS1_16FlashAttnFwdSm80INS1_25CollectiveMainloopFwdSm80ILi4ELi1ELb0EN4cute5tupleIJNS5_1CILi128EEENS7_ILi64EEES8_EEELi128ENS_6half_tEfNS_4arch4Sm80ELb1ELb0ELb0ELb1ELb1ELb0ELb1ELb0EEENS1_21CollectiveEpilogueFwdINS6_IJS8_S8_S9_EEENS6_IJNS7_ILi1EEESH_SH_EEESB_SD_Li128ELb1ELb1ELb0ELb0EEENS1_19SingleTileSchedulerILb1ELb0ELb1ELi128EEEEEEEEEvNT_6ParamsE,"a",@progbits
	.sectionflags	@""
	.align	4
.nv.constant0._ZN7cutlass13device_kernelIN5flash19enable_sm80_to_sm89INS1_16FlashAttnFwdSm80INS1_25CollectiveMainloopFwdSm80ILi4ELi1ELb0EN4cute5tupleIJNS5_1CILi128EEENS7_ILi64EEES8_EEELi128ENS_6half_tEfNS_4arch4Sm80ELb1ELb0ELb0ELb1ELb1ELb0ELb1ELb0EEENS1_21CollectiveEpilogueFwdINS6_IJS8_S8_S9_EEENS6_IJNS7_ILi1EEESH_SH_EEESB_SD_Li128ELb1ELb1ELb0ELb0EEENS1_19SingleTileSchedulerILb1ELb0ELb1ELi128EEEEEEEEEvNT_6ParamsE:
	.zero		1400


//--------------------- .nv.constant0._ZN7cutlass13device_kernelIN5flash19enable_sm80_to_sm89INS1_16FlashAttnFwdSm80INS1_25CollectiveMainloopFwdSm80ILi4ELi1ELb0EN4cute5tupleIJNS5_1CILi128EEENS7_ILi64EEES8_EEELi128ENS_6half_tEfNS_4arch4Sm80ELb1ELb0ELb0ELb1ELb1ELb1ELb1ELb0EEENS1_21CollectiveEpilogueFwdINS6_IJS8_S8_S9_EEENS6_IJNS7_ILi1EEESH_SH_EEESB_SD_Li128ELb1ELb1ELb0ELb0EEENS1_19SingleTileSchedulerILb1ELb0ELb1ELi128EEEEEEEEEvNT_6ParamsE --------------------------
	.section	.nv.constant0._ZN7cutlass13device_kernelIN5flash19enable_sm80_to_sm89INS1_16FlashAttnFwdSm80INS1_25CollectiveMainloopFwdSm80ILi4ELi1ELb0EN4cute5tupleIJNS5_1CILi128EEENS7_ILi64EEES8_EEELi128ENS_6half_tEfNS_4arch4Sm80ELb1ELb0ELb0ELb1ELb1ELb1ELb1ELb0EEENS1_21CollectiveEpilogueFwdINS6_IJS8_S8_S9_EEENS6_IJNS7_ILi1EEESH_SH_EEESB_SD_Li128ELb1ELb1ELb0ELb0EEENS1_19SingleTileSchedulerILb1ELb0ELb1ELi128EEEEEEEEEvNT_6ParamsE,"a",@progbits
	.sectionflags	@""
	.align	4
.nv.constant0._ZN7cutlass13device_kernelIN5flash19enable_sm80_to_sm89INS1_16FlashAttnFwdSm80INS1_25CollectiveMainloopFwdSm80ILi4ELi1ELb0EN4cute5tupleIJNS5_1CILi128EEENS7_ILi64EEES8_EEELi128ENS_6half_tEfNS_4arch4Sm80ELb1ELb0ELb0ELb1ELb1ELb1ELb1ELb0EEENS1_21CollectiveEpilogueFwdINS6_IJS8_S8_S9_EEENS6_IJNS7_ILi1EEESH_SH_EEESB_SD_Li128ELb1ELb1ELb0ELb0EEENS1_19SingleTileSchedulerILb1ELb0ELb1ELi128EEEEEEEEEvNT_6ParamsE:
	.zero		1400


//--------------------- .text._ZN7cutlass13device_kernelIN5flash19enable_sm80_to_sm89INS1_16FlashAttnFwdSm80INS1_25CollectiveMainloopFwdSm80ILi8ELi1ELb1EN4cute5tupleIJNS5_1CILi128EEES8_S8_EEELi128ENS_6half_tEfNS_4arch4Sm80ELb0ELb0ELb0ELb0ELb1ELb0ELb1ELb0EEENS1_21CollectiveEpilogueFwdIS9_NS6_IJNS7_ILi1EEESF_SF_EEESA_SC_Li256ELb0ELb1ELb0ELb0EEENS1_19SingleTileSchedulerILb0ELb0ELb1ELi128EEEEEEEEEvNT_6ParamsE --------------------------
	.section	.text._ZN7cutlass13device_kernelIN5flash19enable_sm80_to_sm89INS1_16FlashAttnFwdSm80INS1_25CollectiveMainloopFwdSm80ILi8ELi1ELb1EN4cute5tupleIJNS5_1CILi128EEES8_S8_EEELi128ENS_6half_tEfNS_4arch4Sm80ELb0ELb0ELb0ELb0ELb1ELb0ELb1ELb0EEENS1_21CollectiveEpilogueFwdIS9_NS6_IJNS7_ILi1EEESF_SF_EEESA_SC_Li256ELb0ELb1ELb0ELb0EEENS1_19SingleTileSchedulerILb0ELb0ELb1ELi128EEEEEEEEEvNT_6ParamsE,"ax",@progbits
	.sectioninfo	@"SHI_REGISTERS=254"
	.align	128
.text._ZN7cutlass13device_kernelIN5flash19enable_sm80_to_sm89INS1_16FlashAttnFwdSm80INS1_25CollectiveMainloopFwdSm80ILi8ELi1ELb1EN4cute5tupleIJNS5_1CILi128EEES8_S8_EEELi128ENS_6half_tEfNS_4arch4Sm80ELb0ELb0ELb0ELb0ELb1ELb0ELb1ELb0EEENS1_21CollectiveEpilogueFwdIS9_NS6_IJNS7_ILi1EEESF_SF_EEESA_SC_Li256ELb0ELb1ELb0ELb0EEENS1_19SingleTileSchedulerILb0ELb0ELb1ELi128EEEEEEEEEvNT_6ParamsE:
        .type           _ZN7cutlass13device_kernelIN5flash19enable_sm80_to_sm89INS1_16FlashAttnFwdSm80INS1_25CollectiveMainloopFwdSm80ILi8ELi1ELb1EN4cute5tupleIJNS5_1CILi128EEES8_S8_EEELi128ENS_6half_tEfNS_4arch4Sm80ELb0ELb0ELb0ELb0ELb1ELb0ELb1ELb0EEENS1_21CollectiveEpilogueFwdIS9_NS6_IJNS7_ILi1EEESF_SF_EEESA_SC_Li256ELb0ELb1ELb0ELb0EEENS1_19SingleTileSchedulerILb0ELb0ELb1ELi128EEEEEEEEEvNT_6ParamsE,@function
        .size           _ZN7cutlass13device_kernelIN5flash19enable_sm80_to_sm89INS1_16FlashAttnFwdSm80INS1_25CollectiveMainloopFwdSm80ILi8ELi1ELb1EN4cute5tupleIJNS5_1CILi128EEES8_S8_EEELi128ENS_6half_tEfNS_4arch4Sm80ELb0ELb0ELb0ELb0ELb1ELb0ELb1ELb0EEENS1_21CollectiveEpilogueFwdIS9_NS6_IJNS7_ILi1EEESF_SF_EEESA_SC_Li256ELb0ELb1ELb0ELb0EEENS1_19SingleTileSchedulerILb0ELb0ELb1ELi128EEEEEEEEEvNT_6ParamsE,(.L_x_2023 - _ZN7cutlass13device_kernelIN5flash19enable_sm80_to_sm89INS1_16FlashAttnFwdSm80INS1_25CollectiveMainloopFwdSm80ILi8ELi1ELb1EN4cute5tupleIJNS5_1CILi128EEES8_S8_EEELi128ENS_6half_tEfNS_4arch4Sm80ELb0ELb0ELb0ELb0ELb1ELb0ELb1ELb0EEENS1_21CollectiveEpilogueFwdIS9_NS6_IJNS7_ILi1EEESF_SF_EEESA_SC_Li256ELb0ELb1ELb0ELb0EEENS1_19SingleTileSchedulerILb0ELb0ELb1ELi128EEEEEEEEEvNT_6ParamsE)
        .other          _ZN7cutlass13device_kernelIN5flash19enable_sm80_to_sm89INS1_16FlashAttnFwdSm80INS1_25CollectiveMainloopFwdSm80ILi8ELi1ELb1EN4cute5tupleIJNS5_1CILi128EEES8_S8_EEELi128ENS_6half_tEfNS_4arch4Sm80ELb0ELb0ELb0ELb0ELb1ELb0ELb1ELb0EEENS1_21CollectiveEpilogueFwdIS9_NS6_IJNS7_ILi1EEESF_SF_EEESA_SC_Li256ELb0ELb1ELb0ELb0EEENS1_19SingleTileSchedulerILb0ELb0ELb1ELi128EEEEEEEEEvNT_6ParamsE,@"STO_CUDA_ENTRY STV_DEFAULT"
_ZN7cutlass13device_kernelIN5flash19enable_sm80_to_sm89INS1_16FlashAttnFwdSm80INS1_25CollectiveMainloopFwdSm80ILi8ELi1ELb1EN4cute5tupleIJNS5_1CILi128EEES8_S8_EEELi128ENS_6half_tEfNS_4arch4Sm80ELb0ELb0ELb0ELb0ELb1ELb0ELb1ELb0EEENS1_21CollectiveEpilogueFwdIS9_NS6_IJNS7_ILi1EEESF_SF_EEESA_SC_Li256ELb0ELb1ELb0ELb0EEENS1_19SingleTileSchedulerILb0ELb0ELb1ELi128EEEEEEEEEvNT_6ParamsE:
[----:B------:R-:W-:Y:S02]  /*0000*/  MOV R1, c[0x0][0x28] ;  /* 0x00000a0000017a02 */ /* 0x000fe40000000f00 */
[----:B------:R-:W1:Y:S02]  /*0010*/  S2UR UR16, SR_CTAID.Z ;  /* 0x00000000001079c3 */ /* 0x000e640000002700 */
[----:B-1----:R-:W-:-:S13]  /*0020*/  ISETP.LE.AND P0, PT, RZ, UR16, PT ;  /* 0x00000010ff007c0c */ /* 0x002fda000bf03270 */
[----:B------:R-:W-:Y:S05]  /*0030*/  @!P0 EXIT ;  /* 0x000000000000894d */ /* 0x000fea0003800000 */
[----:B------:R-:W-:Y:S02]  /*0040*/  ULDC.64 UR6, c[0x0][0x370] ;  /* 0x0000dc0000067ab9 */ /* 0x000fe40000000a00 */
[----:B------:R-:W-:Y:S02]  /*0050*/  UISETP.NE.U32.AND UP1, UPT, URZ, UR6, UPT ;  /* 0x000000063f00728c */ /* 0x000fe4000bf25070 */
[----:B------:R-:W-:Y:S02]  /*0060*/  ULDC.64 UR4, c[0x0][0x340] ;  /* 0x0000d00000047ab9 */ /* 0x000fe40000000a00 */
[----:B------:R-:W-:Y:S02]  /*0070*/  UISETP.NE.AND.EX UP1, UPT, URZ, UR7, UPT, UP1 ;  /* 0x000000073f00728c */ /* 0x000fe4000bf25310 */
[----:B------:R-:W-:Y:S02]  /*0080*/  UISETP.NE.U32.AND UP0, UPT, URZ, UR4, UPT ;  /* 0x000000043f00728c */ /* 0x000fe4000bf05070 */
[----:B------:R-:W-:-:S02]  /*0090*/  ULDC.64 UR8, c[0x0][0x370] ;  /* 0x0000dc0000087ab9 */ /* 0x000fc40000000a00 */
[----:B------:R-:W-:Y:S01]  /*00a0*/  UISETP.NE.AND.EX UP0, UPT, URZ, UR5, UPT, UP0 ;  /* 0x000000053f00728c */ /* 0x000fe2000bf05300 */
[----:B------:R-:W-:Y:S01]  /*00b0*/  PLOP3.LUT P1, PT, PT, PT, UP1, 0x80, 0x0 ;  /* 0x000000000000781c */ /* 0x000fe20003f2f018 */
[----:B------:R-:W-:Y:S02]  /*00c0*/  ULDC.64 UR6, c[0x0][0x340] ;  /* 0x0000d00000067ab9 */ /* 0x000fe40000000a00 */
[----:B------:R-:W-:Y:S02]  /*00d0*/  ULDC.64 UR14, c[0x0][0x118] ;  /* 0x00004600000e7ab9 */ /* 0x000fe40000000a00 */
[----:B------:R-:W-:Y:S01]  /*00e0*/  @UP1 UMOV UR5, 0x4 ;  /* 0x0000000400051882 */ /* 0x000fe20000000000 */
[----:B------:R-:W-:Y:S01]  /*00f0*/  PLOP3.LUT P0, PT, PT, PT, UP0, 0x80, 0x0 ;  /* 0x000000000000781c */ /* 0x000fe20003f0f008 */
[----:B------:R-:W-:-:S03]  /*0100*/  @UP1 UIMAD.WIDE UR8, UR16, UR5, UR8 ;  /* 0x00000005100812a5 */ /* 0x000fc6000f8e0208 */
[----:B------:R-:W-:Y:S02]  /*0110*/  @UP0 UMOV UR4, 0x4 ;  /* 0x0000000400040882 */ /* 0x000fe40000000000 */
[----:B------:R-:W-:Y:S01]  /*0120*/  @UP0 UIMAD.WIDE UR4, UR16, UR4, UR6 ;  /* 0x00000004100402a5 */ /* 0x000fe2000f8e0206 */
[----:B------:R-:W-:Y:S02]  /*0130*/  IMAD.U32 R2, RZ, RZ, UR8 ;  /* 0x00000008ff027e24 */ /* 0x000fe4000f8e00ff */
[----:B------:R-:W-:-:S03]  /*0140*/  IMAD.U32 R3, RZ, RZ, UR9 ;  /* 0x00000009ff037e24 */ /* 0x000fc6000f8e00ff */
[----:B------:R-:W-:Y:S01]  /*0150*/  IMAD.U32 R4, RZ, RZ, UR4 ;  /* 0x00000004ff047e24 */ /* 0x000fe2000f8e00ff */
[----:B------:R-:W-:Y:S01]  /*0160*/  ULDC UR4, c[0x0][0x2ac] ;  /* 0x0000ab0000047ab9 */ /* 0x000fe20000000800 */
[----:B------:R-:W2:Y:S01]  /*0170*/  @P1 LDG.E R2, [R2.64] ;  /* 0x0000000e02021981 */ /* 0x000ea2000c1e1900 */
[----:B------:R-:W-:-:S05]  /*0180*/  IMAD.U32 R5, RZ, RZ, UR5 ;  /* 0x00000005ff057e24 */ /* 0x000fca000f8e00ff */
[----:B------:R1:W3:Y:S01]  /*0190*/  @P0 LDG.E R0, [R4.64] ;  /* 0x0000000e04000981 */ /* 0x0002e2000c1e1900 */
[----:B------:R-:W-:-:S03]  /*01a0*/  ULDC UR6, c[0x0][0x1d0] ;  /* 0x0000740000067ab9 */ /* 0x000fc60000000800 */
[----:B-1----:R-:W1:Y:S01]  /*01b0*/  S2R R5, SR_TID.X ;  /* 0x0000000000057919 */ /* 0x002e620000002100 */
[----:B------:R-:W-:Y:S02]  /*01c0*/  UIMAD UR6, UR4, UR6, 0x7f ;  /* 0x0000007f040674a4 */ /* 0x000fe4000f8e0206 */
[----:B------:R-:W-:Y:S02]  /*01d0*/  UMOV UR11, URZ ;  /* 0x0000003f000b7c82 */ /* 0x000fe40008000000 */
[----:B------:R-:W-:-:S04]  /*01e0*/  USHF.R.S32.HI UR5, URZ, 0x1f, UR6 ;  /* 0x0000001f3f057899 */ /* 0x000fc80008011406 */
[----:B------:R-:W-:-:S04]  /*01f0*/  ULEA.HI UR5, UR5, UR6, URZ, 0x7 ;  /* 0x0000000605057291 */ /* 0x000fc8000f8f383f */
[----:B------:R-:W-:Y:S01]  /*0200*/  USHF.R.S32.HI UR8, URZ, 0x7, UR5 ;  /* 0x000000073f087899 */ /* 0x000fe20008011405 */
[----:B-1----:R-:W-:-:S04]  /*0210*/  SHF.R.S32.HI R16, RZ, 0x1f, R5 ;  /* 0x0000001fff107819 */ /* 0x002fc80000011405 */
[----:B------:R-:W-:-:S04]  /*0220*/  LEA.HI R9, R16, R5, RZ, 0x3 ;  /* 0x0000000510097211 */ /* 0x000fc800078f18ff */
[----:B------:R-:W-:Y:S02]  /*0230*/  LOP3.LUT R6, R9, 0xfffffff8, RZ, 0xc0, !PT ;  /* 0xfffffff809067812 */ /* 0x000fe400078ec0ff */
[----:B------:R-:W-:-:S03]  /*0240*/  SHF.R.S32.HI R9, RZ, 0x3, R9 ;  /* 0x00000003ff097819 */ /* 0x000fc60000011409 */
[----:B------:R-:W-:Y:S01]  /*0250*/  IMAD.IADD R6, R5, 0x1, -R6 ;  /* 0x0000000105067824 */ /* 0x000fe200078e0a06 */
[----:B------:R-:W-:-:S03]  /*0260*/  ULDC UR5, c[0x0][0x2b8] ;  /* 0x0000ae0000057ab9 */ /* 0x000fc60000000800 */
[----:B------:R-:W-:Y:S01]  /*0270*/  IMAD R240, R6, 0x20, R9 ;  /* 0x0000002006f07824 */ /* 0x000fe200078e0209 */
[----:B------:R-:W-:Y:S02]  /*0280*/  UISETP.NE.AND UP1, UPT, UR5, 0x1, UPT ;  /* 0x000000010500788c */ /* 0x000fe4000bf25270 */
[----:B------:R-:W-:Y:S02]  /*0290*/  ULDC UR10, c[0x0][0x1d0] ;  /* 0x00007400000a7ab9 */ /* 0x000fe40000000800 */
[----:B------:R-:W-:-:S03]  /*02a0*/  UIMAD UR10, UR4, UR10, URZ ;  /* 0x0000000a040a72a4 */ /* 0x000fc6000f8e023f */
[----:B------:R-:W-:Y:S01]  /*02b0*/  ULDC.64 UR4, c[0x0][0x2b0] ;  /* 0x0000ac0000047ab9 */ /* 0x000fe20000000a00 */
[----:B------:R-:W-:Y:S01]  /*02c0*/  IMAD.MOV.U32 R235, RZ, RZ, RZ ;  /* 0x000000ffffeb7224 */ /* 0x000fe200078e00ff */
[----:B------:R-:W-:Y:S06]  /*02d0*/  BAR.SYNC.DEFER_BLOCKING 0x0 ;  /* 0x0000000000007b1d */ /* 0x000fec0000010000 */
[----:B--2---:R-:W1:Y:S08]  /*02e0*/  @P1 R2UR UR11, R2 ;  /* 0x00000000020b13c2 */ /* 0x004e7000000e0000 */
[----:B---3--:R2:W3:Y:S01]  /*02f0*/  @P0 R2UR UR7, R0 ;  /* 0x00000000000703c2 */ /* 0x0084e200000e0000 */
[----:B------:R-:W-:Y:S01]  /*0300*/  PLOP3.LUT P1, PT, PT, PT, UP1, 0x80, 0x0 ;  /* 0x000000000000781c */ /* 0x000fe20003f2f018 */
[----:B---3--:R-:W-:Y:S01]  /*0310*/  @!UP0 UMOV UR7, UR16 ;  /* 0x0000001000078c82 */ /* 0x008fe20008000000 */
[----:B------:R-:W-:Y:S01]  /*0320*/  PLOP3.LUT P0, PT, PT, PT, UP1, 0x80, 0x0 ;  /* 0x000000000000781c */ /* 0x000fe20003f0f018 */
[----:B------:R-:W-:Y:S01]  /*0330*/  USHF.R.S32.HI UR6, URZ, 0x1f, UR7 ;  /* 0x0000001f3f067899 */ /* 0x000fe20008011407 */
[----:B--2---:R-:W-:-:S04]  /*0340*/  IMAD.U32 R0, RZ, RZ, UR8 ;  /* 0x00000008ff007e24 */ /* 0x004fc8000f8e00ff */
[----:B------:R-:W-:-:S05]  /*0350*/  IMAD R0, R0, 0x80, R240 ;  /* 0x0000008000007824 */ /* 0x000fca00078e02f0 */
[----:B------:R-:W-:-:S04]  /*0360*/  IADD3 R236, R0, -0x80, RZ ;  /* 0xffffff8000ec7810 */ /* 0x000fc80007ffe0ff */
[C---:B------:R-:W-:Y:S02]  /*0370*/  ISETP.GE.AND P2, PT, R236.reuse, UR10, PT ;  /* 0x0000000aec007c0c */ /* 0x040fe4000bf46270 */
[----:B-1----:R-:W-:Y:S02]  /*0380*/  IADD3 R236, R236, UR11, RZ ;  /* 0x0000000becec7c10 */ /* 0x002fe4000fffe0ff */
[----:B------:R-:W-:Y:S01]  /*0390*/  ISETP.GT.OR P2, PT, R240, 0x7f, P2 ;  /* 0x0000007ff000780c */ /* 0x000fe20001744670 */
[----:B------:R-:W-:Y:S02]  /*03a0*/  UIMAD UR6, UR6, UR4, URZ ;  /* 0x00000004060672a4 */ /* 0x000fe4000f8e023f */
[----:B------:R-:W-:Y:S01]  /*03b0*/  @P1 IMAD.HI.U32 R0, R236, c[0x0][0x2bc], RZ ;  /* 0x0000af00ec001a27 */ /* 0x000fe200078e00ff */
[----:B------:R-:W-:Y:S02]  /*03c0*/  UIMAD.WIDE.U32 UR12, UR7, UR4, URZ ;  /* 0x00000004070c72a5 */ /* 0x000fe4000f8e003f */
[----:B------:R-:W-:Y:S01]  /*03d0*/  UIMAD UR6, UR7, UR5, UR6 ;  /* 0x00000005070672a4 */ /* 0x000fe2000f8e0206 */
[----:B------:R-:W-:Y:S01]  /*03e0*/  IMAD.MOV.U32 R3, RZ, RZ, R236 ;  /* 0x000000ffff037224 */ /* 0x000fe200078e00ec */
[----:B------:R-:W-:Y:S01]  /*03f0*/  @P0 SHF.R.U32.HI R3, RZ, c[0x0][0x2c0], R0 ;  /* 0x0000b000ff030a19 */ /* 0x000fe20000011600 */
[----:B------:R-:W1:Y:S01]  /*0400*/  S2UR UR9, SR_CTAID.Y ;  /* 0x00000000000979c3 */ /* 0x000e620000002600 */
[----:B------:R-:W-:Y:S01]  /*0410*/  UIADD3 UR6, UR13, UR6, URZ ;  /* 0x000000060d067290 */ /* 0x000fe2000fffe03f */
[----:B------:R-:W2:Y:S01]  /*0420*/  S2R R239, SR_CTAID.X ;  /* 0x0000000000ef7919 */ /* 0x000ea20000002500 */
[----:B------:R-:W-:Y:S01]  /*0430*/  IMAD.MOV.U32 R7, RZ, RZ, c[0x0][0x2c4] ;  /* 0x0000b100ff077624 */ /* 0x000fe200078e00ff */
[----:B------:R-:W-:Y:S01]  /*0440*/  @!P2 IADD3 R2, P1, R3, UR12, RZ ;  /* 0x0000000c0302ac10 */ /* 0x000fe2000ff3e0ff */
[----:B------:R-:W-:-:S03]  /*0450*/  ULDC.64 UR4, c[0x0][0x1b8] ;  /* 0x00006e0000047ab9 */ /* 0x000fc60000000a00 */
[----:B------:R-:W-:Y:S02]  /*0460*/  @!P2 LEA R10, P0, R2, c[0x0][0x2a0], 0x2 ;  /* 0x0000a800020aaa11 */ /* 0x000fe400078010ff */
[----:B------:R-:W-:-:S04]  /*0470*/  @!P2 LEA.HI.X.SX32 R0, R3, UR6, 0x1, P1 ;  /* 0x000000060300ac11 */ /* 0x000fc800088f0eff */
[----:B------:R-:W-:-:S05]  /*0480*/  @!P2 LEA.HI.X R11, R2, c[0x0][0x2a4], R0, 0x2, P0 ;  /* 0x0000a900020baa11 */ /* 0x000fca00000f1400 */
[----:B------:R3:W4:Y:S01]  /*0490*/  @!P2 LDG.E R235, [R10.64] ;  /* 0x0000000e0aeba981 */ /* 0x000722000c1e1900 */
[----:B------:R-:W-:Y:S01]  /*04a0*/  ISETP.NE.AND P0, PT, R7, 0x1, PT ;  /* 0x000000010700780c */ /* 0x000fe20003f05270 */
[----:B-1----:R-:W-:-:S04]  /*04b0*/  USHF.R.S32.HI UR7, URZ, 0x1f, UR9 ;  /* 0x0000001f3f077899 */ /* 0x002fc80008011409 */
[----:B------:R-:W-:Y:S01]  /*04c0*/  UIMAD UR18, UR7, UR4, URZ ;  /* 0x00000004071272a4 */ /* 0x000fe2000f8e023f */
[C---:B--2---:R-:W-:Y:S01]  /*04d0*/  IMAD R237, R239.reuse, 0x80, R9 ;  /* 0x00000080efed7824 */ /* 0x044fe200078e0209 */
[----:B------:R-:W-:Y:S01]  /*04e0*/  UIMAD.WIDE.U32 UR20, UR9, UR4, URZ ;  /* 0x00000004091472a5 */ /* 0x000fe2000f8e003f */
[----:B------:R-:W-:Y:S01]  /*04f0*/  IMAD R239, R239, 0x80, R240 ;  /* 0x00000080efef7824 */ /* 0x000fe200078e02f0 */
[----:B------:R-:W-:Y:S02]  /*0500*/  UIMAD UR18, UR9, UR5, UR18 ;  /* 0x00000005091272a4 */ /* 0x000fe4000f8e0212 */
[----:B------:R-:W-:Y:S02]  /*0510*/  USHF.R.S32.HI UR17, URZ, 0x1f, UR16 ;  /* 0x0000001f3f117899 */ /* 0x000fe40008011410 */
[----:B------:R-:W-:Y:S01]  /*0520*/  ULDC.64 UR4, c[0x0][0x1c0] ;  /* 0x0000700000047ab9 */ /* 0x000fe20000000a00 */
[----:B------:R-:W-:Y:S01]  /*0530*/  @P0 IMAD.HI.U32 R4, R239, c[0x0][0x2c8], RZ ;  /* 0x0000b200ef040a27 */ /* 0x000fe200078e00ff */
[----:B------:R-:W-:-:S02]  /*0540*/  UIMAD UR17, UR17, UR4, URZ ;  /* 0x00000004111172a4 */ /* 0x000fc4000f8e023f */
[----:B------:R-:W-:Y:S01]  /*0550*/  UIADD3 UR19, UR21, UR18, URZ ;  /* 0x0000001215137290 */ /* 0x000fe2000fffe03f */
[----:B------:R-:W-:Y:S01]  /*0560*/  IMAD.MOV.U32 R2, RZ, RZ, R239 ;  /* 0x000000ffff027224 */ /* 0x000fe200078e00ef */
[----:B------:R-:W-:Y:S02]  /*0570*/  UIMAD UR5, UR16, UR5, UR17 ;  /* 0x00000005100572a4 */ /* 0x000fe4000f8e0211 */
[----:B------:R-:W-:Y:S01]  /*0580*/  UMOV UR18, UR20 ;  /* 0x0000001400127c82 */ /* 0x000fe20008000000 */
[----:B------:R-:W-:Y:S01]  /*0590*/  @P0 SHF.R.U32.HI R2, RZ, c[0x0][0x2cc], R4 ;  /* 0x0000b300ff020a19 */ /* 0x000fe20000011604 */
[----:B------:R-:W-:-:S03]  /*05a0*/  UIMAD.WIDE.U32 UR16, UR16, UR4, UR18 ;  /* 0x00000004101072a5 */ /* 0x000fc6000f8e0012 */
[--C-:B------:R-:W-:Y:S01]  /*05b0*/  SHF.R.S32.HI R14, RZ, 0x1f, R2.reuse ;  /* 0x0000001fff0e7819 */ /* 0x100fe20000011402 */
[----:B------:R-:W-:Y:S01]  /*05c0*/  UIADD3 UR5, UR17, UR5, URZ ;  /* 0x0000000511057290 */ /* 0x000fe2000fffe03f */
[----:B------:R-:W-:Y:S02]  /*05d0*/  IMAD.MOV R8, RZ, RZ, -R2 ;  /* 0x000000ffff087224 */ /* 0x000fe400078e0a02 */
[----:B------:R-:W-:Y:S02]  /*05e0*/  IMAD.U32 R13, RZ, RZ, UR17 ;  /* 0x00000011ff0d7e24 */ /* 0x000fe4000f8e00ff */
[----:B------:R-:W-:Y:S02]  /*05f0*/  IMAD.U32 R12, RZ, RZ, UR16 ;  /* 0x00000010ff0c7e24 */ /* 0x000fe4000f8e00ff */
[----:B------:R-:W-:Y:S01]  /*0600*/  IMAD.U32 R13, RZ, RZ, UR5 ;  /* 0x00000005ff0d7e24 */ /* 0x000fe2000f8e00ff */
[----:B------:R-:W-:Y:S01]  /*0610*/  IADD3 R0, R237, 0x20, RZ ;  /* 0x00000020ed007810 */ /* 0x000fe20007ffe0ff */
[----:B------:R-:W-:-:S02]  /*0620*/  IMAD R14, R14, c[0x0][0x1b0], RZ ;  /* 0x00006c000e0e7a24 */ /* 0x000fc400078e02ff */
[----:B------:R-:W-:Y:S01]  /*0630*/  IMAD R7, R7, c[0x0][0x168], RZ ;  /* 0x00005a0007077a24 */ /* 0x000fe200078e02ff */
[----:B------:R-:W-:Y:S01]  /*0640*/  IADD3 R4, R237, 0x60, RZ ;  /* 0x00000060ed047810 */ /* 0x000fe20007ffe0ff */
[----:B------:R-:W-:Y:S01]  /*0650*/  IMAD R8, R8, c[0x0][0x2c4], R239 ;  /* 0x0000b10008087a24 */ /* 0x000fe200078e02ef */
[----:B------:R-:W-:Y:S01]  /*0660*/  LEA.HI R238, R16, R5, RZ, 0x6 ;  /* 0x0000000510ee7211 */ /* 0x000fe200078f30ff */
[----:B------:R-:W-:Y:S01]  /*0670*/  IMAD.WIDE.U32 R12, R2, c[0x0][0x1b0], R12 ;  /* 0x00006c00020c7a25 */ /* 0x000fe200078e000c */
[----:B------:R-:W-:-:S03]  /*0680*/  ULDC.64 UR4, c[0x0][0x1e8] ;  /* 0x00007a0000047ab9 */ /* 0x000fc60000000a00 */
[----:B------:R-:W-:Y:S01]  /*0690*/  IMAD R14, R2, c[0x0][0x1b4], R14 ;  /* 0x00006d00020e7a24 */ /* 0x000fe200078e020e */
[----:B------:R-:W-:Y:S02]  /*06a0*/  SHF.R.S32.HI R2, RZ, 0x1f, R8 ;  /* 0x0000001fff027819 */ /* 0x000fe40000011408 */
[-C--:B------:R-:W-:Y:S01]  /*06b0*/  ISETP.GE.AND P5, PT, R0, R7.reuse, PT ;  /* 0x000000070000720c */ /* 0x080fe20003fa6270 */
[----:B------:R-:W-:Y:S02]  /*06c0*/  IMAD.IADD R13, R13, 0x1, R14 ;  /* 0x000000010d0d7824 */ /* 0x000fe400078e020e */
[----:B------:R-:W-:Y:S01]  /*06d0*/  IMAD R2, R2, c[0x0][0x1a8], RZ ;  /* 0x00006a0002027a24 */ /* 0x000fe200078e02ff */
[----:B------:R-:W-:Y:S01]  /*06e0*/  IADD3 R0, R237, 0x40, RZ ;  /* 0x00000040ed007810 */ /* 0x000fe20007ffe0ff */
[----:B------:R-:W-:Y:S01]  /*06f0*/  IMAD.WIDE.U32 R12, R8, c[0x0][0x1a8], R12 ;  /* 0x00006a00080c7a25 */ /* 0x000fe200078e000c */
[----:B------:R-:W-:-:S03]  /*0700*/  ISETP.GE.AND P0, PT, R4, R7, PT ;  /* 0x000000070400720c */ /* 0x000fc60003f06270 */
[----:B------:R-:W-:Y:S01]  /*0710*/  IMAD R2, R8, c[0x0][0x1ac], R2 ;  /* 0x00006b0008027a24 */ /* 0x000fe200078e0202 */
[----:B------:R-:W-:Y:S01]  /*0720*/  ISETP.GE.AND P4, PT, R0, R7, PT ;  /* 0x000000070000720c */ /* 0x000fe20003f86270 */
[----:B------:R-:W-:Y:S01]  /*0730*/  IMAD.MOV R4, RZ, RZ, -R3 ;  /* 0x000000ffff047224 */ /* 0x000fe200078e0a03 */
[----:B------:R-:W-:Y:S01]  /*0740*/  LEA.HI R0, R16, R5, RZ, 0x4 ;  /* 0x0000000510007211 */ /* 0x000fe200078f20ff */
[----:B------:R-:W-:Y:S01]  /*0750*/  IMAD.IADD R2, R13, 0x1, R2 ;  /* 0x000000010d027824 */ /* 0x000fe200078e0202 */
[----:B------:R-:W-:Y:S01]  /*0760*/  LEA R14, P1, R12, c[0x0][0x160], 0x1 ;  /* 0x000058000c0e7a11 */ /* 0x000fe200078208ff */
[----:B------:R-:W-:Y:S01]  /*0770*/  IMAD R236, R4, c[0x0][0x2b8], R236 ;  /* 0x0000ae0004ec7a24 */ /* 0x000fe200078e02ec */
[----:B---3--:R-:W-:Y:S02]  /*0780*/  SHF.R.S32.HI R11, RZ, 0x4, R0 ;  /* 0x00000004ff0b7819 */ /* 0x008fe40000011400 */
[----:B------:R-:W-:Y:S02]  /*0790*/  LEA.HI.X R4, R12, c[0x0][0x164], R2, 0x1, P1 ;  /* 0x000059000c047a11 */ /* 0x000fe400008f0c02 */
[----:B------:R-:W-:-:S02]  /*07a0*/  LEA.HI R10, R0, R11, RZ, 0x1 ;  /* 0x0000000b000a7211 */ /* 0x000fc400078f08ff */
[----:B------:R-:W-:Y:S01]  /*07b0*/  ISETP.GE.AND P3, PT, R237, R7, PT ;  /* 0x00000007ed00720c */ /* 0x000fe20003f66270 */
[----:B------:R-:W-:Y:S01]  /*07c0*/  SHFL.IDX PT, R20, R14, RZ, 0x181f ;  /* 0x00181fff0e147589 */ /* 0x000fe200000e0000 */
[----:B------:R-:W-:Y:S01]  /*07d0*/  LOP3.LUT R10, R10, 0xfffffffe, RZ, 0xc0, !PT ;  /* 0xfffffffe0a0a7812 */ /* 0x000fe200078ec0ff */
[----:B------:R-:W-:Y:S02]  /*07e0*/  IMAD.SHL.U32 R7, R9, 0x40, RZ ;  /* 0x0000004009077824 */ /* 0x000fe400078e00ff */
[----:B------:R-:W1:Y:S01]  /*07f0*/  SHFL.IDX PT, R21, R4, RZ, 0x181f ;  /* 0x00181fff04157589 */ /* 0x000e6200000e0000 */
[----:B------:R-:W-:Y:S01]  /*0800*/  IMAD.SHL.U32 R32, R6, 0x8, RZ ;  /* 0x0000000806207824 */ /* 0x000fe200078e00ff */
[----:B------:R-:W-:Y:S01]  /*0810*/  SHF.R.S32.HI R13, RZ, 0x1f, R236 ;  /* 0x0000001fff0d7819 */ /* 0x000fe200000114ec */
[----:B------:R-:W-:Y:S01]  /*0820*/  IMAD.IADD R3, R11, 0x1, -R10 ;  /* 0x000000010b037824 */ /* 0x000fe200078e0a0a */
[----:B------:R-:W-:Y:S01]  /*0830*/  LOP3.LUT R7, R7, 0x1c0, RZ, 0xc0, !PT ;  /* 0x000001c007077812 */ /* 0x000fe200078ec0ff */
[----:B------:R-:W-:Y:S01]  /*0840*/  SHFL.IDX PT, R10, R14, 0x1, 0x181f ;  /* 0x00381f000e0a7f89 */ /* 0x000fe200000e0000 */
[----:B------:R-:W-:-:S02]  /*0850*/  IADD3 R241, R32, 0x40, RZ ;  /* 0x0000004020f17810 */ /* 0x000fc40007ffe0ff */
[----:B------:R-:W-:Y:S01]  /*0860*/  LOP3.LUT R8, R0, 0xfffffff0, RZ, 0xc0, !PT ;  /* 0xfffffff000087812 */ /* 0x000fe200078ec0ff */
[----:B------:R-:W2:Y:S01]  /*0870*/  SHFL.IDX PT, R11, R4, 0x1, 0x181f ;  /* 0x00381f00040b7f89 */ /* 0x000ea200000e0000 */
[----:B------:R-:W-:Y:S01]  /*0880*/  SHF.R.U32.HI R0, RZ, 0x3, R7 ;  /* 0x00000003ff007819 */ /* 0x000fe20000011607 */
[----:B------:R-:W-:Y:S01]  /*0890*/  IMAD R18, R13, c[0x0][0x1e0], RZ ;  /* 0x000078000d127a24 */ /* 0x000fe200078e02ff */
[----:B------:R-:W-:Y:S02]  /*08a0*/  LOP3.LUT R12, R7, 0x38, R32, 0xf8, !PT ;  /* 0x00000038070c7812 */ /* 0x000fe400078ef820 */
[----:B------:R-:W-:Y:S01]  /*08b0*/  @!P3 SHF.R.S32.HI R7, RZ, 0x1f, R241 ;  /* 0x0000001fff07b819 */ /* 0x000fe200000114f1 */
[----:B------:R-:W-:Y:S02]  /*08c0*/  IMAD.IADD R8, R5, 0x1, -R8 ;  /* 0x0000000105087824 */ /* 0x000fe400078e0a08 */
[----:B------:R-:W-:Y:S01]  /*08d0*/  IMAD.WIDE.U32 R22, R236, c[0x0][0x1e0], RZ ;  /* 0x00007800ec167a25 */ /* 0x000fe200078e00ff */
[----:B------:R-:W-:-:S03]  /*08e0*/  @!P3 LEA.HI R7, R7, R241, RZ, 0x3 ;  /* 0x000000f10707b211 */ /* 0x000fc600078f18ff */
[----:B------:R-:W-:Y:S01]  /*08f0*/  IMAD R18, R236, c[0x0][0x1e4], R18 ;  /* 0x00007900ec127a24 */ /* 0x000fe200078e0212 */
[----:B------:R-:W-:Y:S01]  /*0900*/  LOP3.LUT R12, R12, R0, RZ, 0x3c, !PT ;  /* 0x000000000c0c7212 */ /* 0x000fe200078e3cff */
[----:B------:R-:W-:Y:S01]  /*0910*/  IMAD.SHL.U32 R238, R238, 0x8, RZ ;  /* 0x00000008eeee7824 */ /* 0x000fe200078e00ff */
[----:B------:R-:W-:Y:S01]  /*0920*/  ISETP.GE.AND P2, PT, R32, c[0x0][0x198], PT ;  /* 0x0000660020007a0c */ /* 0x000fe20003f46270 */
[----:B------:R-:W-:Y:S01]  /*0930*/  IMAD.IADD R19, R23, 0x1, R18 ;  /* 0x0000000117137824 */ /* 0x000fe200078e0212 */
[----:B------:R-:W-:Y:S01]  /*0940*/  SHF.R.S32.HI R2, RZ, 0x1f, R8 ;  /* 0x0000001fff027819 */ /* 0x000fe20000011408 */
[----:B------:R-:W-:Y:S01]  /*0950*/  IMAD.MOV.U32 R18, RZ, RZ, R22 ;  /* 0x000000ffff127224 */ /* 0x000fe200078e0016 */
[----:B------:R-:W-:Y:S01]  /*0960*/  @!P5 SHF.R.S32.HI R24, RZ, 0x1f, R241 ;  /* 0x0000001fff18d819 */ /* 0x000fe200000114f1 */
[----:B------:R-:W-:Y:S01]  /*0970*/  SHFL.IDX PT, R22, R14, 0x2, 0x181f ;  /* 0x00581f000e167f89 */ /* 0x000fe200000e0000 */
[----:B------:R-:W-:Y:S02]  /*0980*/  @!P3 LOP3.LUT R26, R7, 0xfffffff8, RZ, 0xc0, !PT ;  /* 0xfffffff8071ab812 */ /* 0x000fe400078ec0ff */
[----:B------:R-:W-:Y:S01]  /*0990*/  LOP3.LUT R238, R12, 0xfffffe00, R238, 0xf8, !PT ;  /* 0xfffffe000cee7812 */ /* 0x000fe200078ef8ee */
[----:B------:R-:W3:Y:S01]  /*09a0*/  SHFL.IDX PT, R23, R4, 0x2, 0x181f ;  /* 0x00581f0004177f89 */ /* 0x000ee200000e0000 */
[----:B------:R-:W-:-:S02]  /*09b0*/  LEA.HI R2, R2, R8, RZ, 0x3 ;  /* 0x0000000802027211 */ /* 0x000fc400078f18ff */
[----:B------:R-:W-:Y:S01]  /*09c0*/  @!P5 LEA.HI R24, R24, R241, RZ, 0x3 ;  /* 0x000000f11818d211 */ /* 0x000fe200078f18ff */
[--C-:B-1----:R-:W-:Y:S01]  /*09d0*/  @!P3 IMAD.WIDE R26, R26, 0x2, R20.reuse ;  /* 0x000000021a1ab825 */ /* 0x102fe200078e0214 */
[----:B------:R-:W-:Y:S02]  /*09e0*/  ISETP.GE.AND P1, PT, R241, c[0x0][0x198], PT ;  /* 0x00006600f1007a0c */ /* 0x000fe40003f26270 */
[----:B------:R-:W-:Y:S01]  /*09f0*/  LOP3.LUT R0, R2, 0xfffffff8, RZ, 0xc0, !PT ;  /* 0xfffffff802007812 */ /* 0x000fe200078ec0ff */
[----:B------:R-:W-:Y:S01]  /*0a00*/  @!P3 IMAD.SHL.U32 R7, R238, 0x2, RZ ;  /* 0x00000002ee07b824 */ /* 0x000fe200078e00ff */
[----:B------:R-:W-:Y:S01]  /*0a10*/  @!P5 LOP3.LUT R24, R24, 0xfffffff8, RZ, 0xc0, !PT ;  /* 0xfffffff81818d812 */ /* 0x000fe200078ec0ff */
[----:B------:R-:W-:Y:S01]  /*0a20*/  @!P3 IMAD.WIDE R20, R32, 0x2, R20 ;  /* 0x000000022014b825 */ /* 0x000fe200078e0214 */
[----:B------:R-:W-:-:S03]  /*0a30*/  UIMAD UR16, UR7, UR4, URZ ;  /* 0x00000004071072a4 */ /* 0x000fc6000f8e023f */
[----:B------:R-:W-:Y:S01]  /*0a40*/  IMAD.IADD R0, R8, 0x1, -R0 ;  /* 0x0000000108007824 */ /* 0x000fe200078e0a00 */
[----:B------:R1:W-:Y:S01]  /*0a50*/  @!P3 LDGSTS.E.BYPASS.LTC128B.128 [R7+0x100], [R20.64], !P2 ;  /* 0x001000001407bfae */ /* 0x0003e2000d101d4e */
[--C-:B--2---:R-:W-:Y:S01]  /*0a60*/  @!P5 IMAD.WIDE R24, R24, 0x2, R10.reuse ;  /* 0x000000021818d825 */ /* 0x104fe200078e020a */
[----:B------:R-:W-:Y:S02]  /*0a70*/  UIMAD.WIDE.U32 UR18, UR9, UR4, URZ ;  /* 0x00000004091272a5 */ /* 0x000fe4000f8e003f */
[----:B------:R2:W-:Y:S01]  /*0a80*/  @!P3 LDGSTS.E.BYPASS.LTC128B.128 [R7+0x4100], [R26.64], !P1 ;  /* 0x041000001a07bfae */ /* 0x0005e2000c901d4e */
[----:B------:R-:W-:Y:S02]  /*0a90*/  @!P5 IMAD.SHL.U32 R8, R238, 0x2, RZ ;  /* 0x00000002ee08d824 */ /* 0x000fe400078e00ff */
[----:B------:R-:W-:Y:S01]  /*0aa0*/  @!P5 IMAD.WIDE R10, R32, 0x2, R10 ;  /* 0x00000002200ad825 */ /* 0x000fe200078e020a */
[----:B------:R-:W-:Y:S01]  /*0ab0*/  UIMAD UR16, UR9, UR5, UR16 ;  /* 0x00000005091072a4 */ /* 0x000fe2000f8e0210 */
[----:B------:R-:W-:Y:S04]  /*0ac0*/  SHFL.IDX PT, R14, R14, 0x3, 0x181f ;  /* 0x00781f000e0e7f89 */ /* 0x000fe800000e0000 */
[----:B------:R5:W3:Y:S04]  /*0ad0*/  SHFL.IDX PT, R15, R4, 0x3, 0x181f ;  /* 0x00781f00040f7f89 */ /* 0x000ae800000e0000 */
[----:B------:R3:W-:Y:S01]  /*0ae0*/  @!P5 LDGSTS.E.BYPASS.LTC128B.128 [R8+0x1100], [R10.64], !P2 ;  /* 0x011000000a08dfae */ /* 0x0007e2000d101d4e */
[----:B-1----:R-:W-:Y:S01]  /*0af0*/  @!P4 SHF.R.S32.HI R20, RZ, 0x1f, R241 ;  /* 0x0000001fff14c819 */ /* 0x002fe200000114f1 */
[----:B------:R-:W-:-:S02]  /*0b00*/  UIADD3 UR16, UR19, UR16, URZ ;  /* 0x0000001013107290 */ /* 0x000fc4000fffe03f */
[----:B------:R1:W-:Y:S01]  /*0b10*/  @!P5 LDGSTS.E.BYPASS.LTC128B.128 [R8+0x5100], [R24.64], !P1 ;  /* 0x051000001808dfae */ /* 0x0003e2000c901d4e */
[----:B------:R-:W-:Y:S01]  /*0b20*/  ULEA UR17, UR8, 0xffffff80, 0x7 ;  /* 0xffffff8008117891 */ /* 0x000fe2000f8e383f */
[----:B------:R-:W-:Y:S01]  /*0b30*/  @!P4 LEA.HI R20, R20, R241, RZ, 0x3 ;  /* 0x000000f11414c211 */ /* 0x000fe200078f18ff */
[----:B------:R-:W-:Y:S01]  /*0b40*/  IMAD.SHL.U32 R234, R9, 0x8, RZ ;  /* 0x0000000809ea7824 */ /* 0x000fe200078e00ff */
[----:B--2---:R-:W-:Y:S01]  /*0b50*/  @!P0 SHF.R.S32.HI R7, RZ, 0x1f, R241 ;  /* 0x0000001fff078819 */ /* 0x004fe200000114f1 */
[----:B------:R-:W-:Y:S01]  /*0b60*/  IMAD.SHL.U32 R2, R2, 0x40, RZ ;  /* 0x0000004002027824 */ /* 0x000fe200078e00ff */
[----:B------:R-:W-:Y:S01]  /*0b70*/  @!P4 LOP3.LUT R20, R20, 0xfffffff8, RZ, 0xc0, !PT ;  /* 0xfffffff81414c812 */ /* 0x000fe200078ec0ff */
[----:B-----5:R-:W-:Y:S01]  /*0b80*/  @!P4 IMAD.SHL.U32 R4, R238, 0x2, RZ ;  /* 0x00000002ee04c824 */ /* 0x020fe200078e00ff */
[----:B------:R-:W-:Y:S02]  /*0b90*/  UISETP.GE.AND UP0, UPT, UR10, 0x1, UPT ;  /* 0x000000010a00788c */ /* 0x000fe4000bf06270 */
[----:B------:R-:W-:Y:S01]  /*0ba0*/  ULDC.64 UR4, c[0x0][0x210] ;  /* 0x0000840000047ab9 */ /* 0x000fe20000000a00 */
[----:B---3--:R-:W-:-:S04]  /*0bb0*/  @!P4 IMAD.WIDE R20, R20, 0x2, R22 ;  /* 0x000000021414c825 */ /* 0x008fc800078e0216 */
[----:B------:R-:W-:Y:S01]  /*0bc0*/  @!P4 IMAD.WIDE R22, R32, 0x2, R22 ;  /* 0x000000022016c825 */ /* 0x000fe200078e0216 */
[----:B------:R-:W-:Y:S01]  /*0bd0*/  UIADD3 UR17, UR10, -UR17, URZ ;  /* 0x800000110a117290 */ /* 0x000fe2000fffe03f */
[----:B------:R-:W-:-:S03]  /*0be0*/  @!P0 LEA.HI R7, R7, R241, RZ, 0x3 ;  /* 0x000000f107078211 */ /* 0x000fc600078f18ff */
[----:B------:R2:W-:Y:S01]  /*0bf0*/  @!P4 LDGSTS.E.BYPASS.LTC128B.128 [R4+0x2100], [R22.64], !P2 ;  /* 0x021000001604cfae */ /* 0x0005e2000d101d4e */
[----:B------:R-:W-:-:S03]  /*0c00*/  @!P0 LOP3.LUT R17, R7, 0xfffffff8, RZ, 0xc0, !PT ;  /* 0xfffffff807118812 */ /* 0x000fc600078ec0ff */
[----:B------:R3:W-:Y:S01]  /*0c10*/  @!P4 LDGSTS.E.BYPASS.LTC128B.128 [R4+0x6100], [R20.64], !P1 ;  /* 0x061000001404cfae */ /* 0x0007e2000c901d4e */
[----:B------:R-:W-:-:S04]  /*0c20*/  IADD3 R7, -R9, UR17, RZ ;  /* 0x0000001109077c10 */ /* 0x000fc8000fffe1ff */
[C---:B------:R-:W-:Y:S01]  /*0c30*/  ISETP.GE.AND P5, PT, R7.reuse, 0x1, PT ;  /* 0x000000010700780c */ /* 0x040fe20003fa6270 */
[----:B-1----:R-:W-:Y:S01]  /*0c40*/  @!P0 IMAD.SHL.U32 R8, R238, 0x2, RZ ;  /* 0x00000002ee088824 */ /* 0x002fe200078e00ff */
[----:B------:R-:W-:Y:S01]  /*0c50*/  ISETP.GE.AND P4, PT, R7, 0x21, PT ;  /* 0x000000210700780c */ /* 0x000fe20003f86270 */
[----:B------:R-:W-:Y:S02]  /*0c60*/  IMAD.SHL.U32 R9, R3, 0x8, RZ ;  /* 0x0000000803097824 */ /* 0x000fe400078e00ff */
[----:B--2---:R-:W-:-:S04]  /*0c70*/  @!P0 IMAD.WIDE R22, R17, 0x2, R14 ;  /* 0x0000000211168825 */ /* 0x004fc800078e020e */
[----:B------:R-:W-:-:S05]  /*0c80*/  @!P0 IMAD.WIDE R14, R32, 0x2, R14 ;  /* 0x00000002200e8825 */ /* 0x000fca00078e020e */
[----:B------:R1:W-:Y:S04]  /*0c90*/  @!P0 LDGSTS.E.BYPASS.LTC128B.128 [R8+0x3100], [R14.64], !P2 ;  /* 0x031000000e088fae */ /* 0x0003e8000d101d4e */
[----:B------:R2:W-:Y:S01]  /*0ca0*/  @!P0 LDGSTS.E.BYPASS.LTC128B.128 [R8+0x7100], [R22.64], !P1 ;  /* 0x0710000016088fae */ /* 0x0005e2000c901d4e */
[----:B------:R-:W-:Y:S02]  /*0cb0*/  ISETP.GE.AND P0, PT, R32, c[0x0][0x1d4], PT ;  /* 0x0000750020007a0c */ /* 0x000fe40003f06270 */
[C---:B------:R-:W-:Y:S01]  /*0cc0*/  ISETP.GE.AND P2, PT, R7.reuse, 0x41, PT ;  /* 0x000000410700780c */ /* 0x040fe20003f46270 */
[----:B------:R-:W0:Y:S01]  /*0cd0*/  LDGDEPBAR ;  /* 0x00000000000079af */ /* 0x000e220000000000 */
[----:B------:R-:W-:Y:S01]  /*0ce0*/  ISETP.GE.AND P1, PT, R7, 0x61, PT ;  /* 0x000000610700780c */ /* 0x000fe20003f26270 */
[----:B-1----:R-:W-:-:S05]  /*0cf0*/  IMAD.SHL.U32 R14, R0, 0x40, RZ ;  /* 0x00000040000e7824 */ /* 0x002fca00078e00ff */
[----:B------:R-:W-:Y:S01]  /*0d00*/  LOP3.LUT R14, R14, 0x1c0, RZ, 0xc0, !PT ;  /* 0x000001c00e0e7812 */ /* 0x000fe200078ec0ff */
[----:B--2---:R-:W-:-:S03]  /*0d10*/  @P5 IMAD.SHL.U32 R8, R238, 0x2, RZ ;  /* 0x00000002ee085824 */ /* 0x004fc600078e00ff */
[----:B------:R-:W-:Y:S02]  /*0d20*/  LOP3.LUT R9, R14, 0x8, R9, 0xf8, !PT ;  /* 0x000000080e097812 */ /* 0x000fe400078ef809 */
[----:B----4-:R-:W-:Y:S01]  /*0d30*/  SHF.R.S32.HI R12, RZ, 0x1f, R235 ;  /* 0x0000001fff0c7819 */ /* 0x010fe200000114eb */
[----:B------:R-:W-:-:S04]  /*0d40*/  IMAD.WIDE.U32 R18, R235, c[0x0][0x1f0], R18 ;  /* 0x00007c00eb127a25 */ /* 0x000fc800078e0012 */
[----:B------:R-:W-:Y:S01]  /*0d50*/  IMAD R11, R12, c[0x0][0x1f0], RZ ;  /* 0x00007c000c0b7a24 */ /* 0x000fe200078e02ff */
[----:B------:R-:W-:-:S03]  /*0d60*/  IADD3 R10, P3, R18, UR18, RZ ;  /* 0x00000012120a7c10 */ /* 0x000fc6000ff7e0ff */
[----:B------:R-:W-:-:S05]  /*0d70*/  IMAD R11, R235, c[0x0][0x1f4], R11 ;  /* 0x00007d00eb0b7a24 */ /* 0x000fca00078e020b */
[----:B------:R-:W-:Y:S02]  /*0d80*/  IADD3.X R11, R19, UR16, R11, P3, !PT ;  /* 0x00000010130b7c10 */ /* 0x000fe40009ffe40b */
[----:B------:R-:W-:-:S04]  /*0d90*/  LEA R18, P3, R10, c[0x0][0x1c8], 0x1 ;  /* 0x000072000a127a11 */ /* 0x000fc800078608ff */
[----:B---3--:R-:W-:Y:S01]  /*0da0*/  LEA.HI.X R4, R10, c[0x0][0x1cc], R11, 0x1, P3 ;  /* 0x000073000a047a11 */ /* 0x008fe200018f0c0b */
[----:B------:R-:W-:Y:S04]  /*0db0*/  SHFL.IDX PT, R24, R18, RZ, 0x181f ;  /* 0x00181fff12187589 */ /* 0x000fe800000e0000 */
[----:B------:R-:W1:Y:S01]  /*0dc0*/  SHFL.IDX PT, R25, R4, RZ, 0x181f ;  /* 0x00181fff04197589 */ /* 0x000e6200000e0000 */
[----:B------:R-:W-:Y:S02]  /*0dd0*/  @P5 SHF.R.S32.HI R10, RZ, 0x1f, R241 ;  /* 0x0000001fff0a5819 */ /* 0x000fe400000114f1 */
[----:B------:R-:W-:Y:S01]  /*0de0*/  ISETP.GE.AND P3, PT, R241, c[0x0][0x1d4], PT ;  /* 0x00007500f1007a0c */ /* 0x000fe20003f66270 */
[----:B------:R-:W-:Y:S01]  /*0df0*/  SHFL.IDX PT, R22, R18, 0x1, 0x181f ;  /* 0x00381f0012167f89 */ /* 0x000fe200000e0000 */
[----:B------:R-:W-:-:S03]  /*0e00*/  @P5 LEA.HI R10, R10, R241, RZ, 0x3 ;  /* 0x000000f10a0a5211 */ /* 0x000fc600078f18ff */
[----:B------:R-:W2:Y:S01]  /*0e10*/  SHFL.IDX PT, R23, R4, 0x1, 0x181f ;  /* 0x00381f0004177f89 */ /* 0x000ea200000e0000 */
[----:B------:R-:W-:-:S03]  /*0e20*/  @P5 LOP3.LUT R10, R10, 0xfffffff8, RZ, 0xc0, !PT ;  /* 0xfffffff80a0a5812 */ /* 0x000fc600078ec0ff */
[----:B------:R-:W-:Y:S04]  /*0e30*/  SHFL.IDX PT, R20, R18, 0x2, 0x181f ;  /* 0x00581f0012147f89 */ /* 0x000fe800000e0000 */
[----:B------:R-:W3:Y:S04]  /*0e40*/  SHFL.IDX PT, R21, R4, 0x2, 0x181f ;  /* 0x00581f0004157f89 */ /* 0x000ee800000e0000 */
[----:B------:R4:W-:Y:S04]  /*0e50*/  SHFL.IDX PT, R19, R4, 0x3, 0x181f ;  /* 0x00781f0004137f89 */ /* 0x0009e800000e0000 */
[----:B------:R-:W5:Y:S01]  /*0e60*/  SHFL.IDX PT, R18, R18, 0x3, 0x181f ;  /* 0x00781f0012127f89 */ /* 0x000f6200000e0000 */
[----:B------:R-:W-:-:S05]  /*0e70*/  IMAD.SHL.U32 R11, R6, 0x40, RZ ;  /* 0x00000040060b7824 */ /* 0x000fca00078e00ff */
[----:B------:R-:W-:Y:S02]  /*0e80*/  LOP3.LUT R11, R11, 0x1c0, RZ, 0xc0, !PT ;  /* 0x000001c00b0b7812 */ /* 0x000fe400078ec0ff */
[----:B----4-:R-:W-:Y:S01]  /*0e90*/  SHF.R.U32.HI R4, RZ, 0x3, R14 ;  /* 0x00000003ff047819 */ /* 0x010fe2000001160e */
[----:B-1----:R-:W-:-:S04]  /*0ea0*/  @P5 IMAD.WIDE R14, R32, 0x2, R24 ;  /* 0x00000002200e5825 */ /* 0x002fc800078e0218 */
[----:B------:R-:W-:Y:S01]  /*0eb0*/  @P5 IMAD.WIDE R24, R10, 0x2, R24 ;  /* 0x000000020a185825 */ /* 0x000fe200078e0218 */
[----:B------:R1:W-:Y:S01]  /*0ec0*/  @P5 LDGSTS.E.BYPASS.LTC128B.128 [R8+0x8100], [R14.64], !P0 ;  /* 0x081000000e085fae */ /* 0x0003e2000c101d4e */
[----:B------:R-:W-:-:S03]  /*0ed0*/  @P2 SHF.R.S32.HI R10, RZ, 0x1f, R241 ;  /* 0x0000001fff0a2819 */ /* 0x000fc600000114f1 */
[----:B------:R4:W-:Y:S01]  /*0ee0*/  @P5 LDGSTS.E.BYPASS.LTC128B.128 [R8+0xc100], [R24.64], !P3 ;  /* 0x0c10000018085fae */ /* 0x0009e2000d901d4e */
[----:B------:R-:W-:Y:S02]  /*0ef0*/  @P2 LEA.HI R10, R10, R241, RZ, 0x3 ;  /* 0x000000f10a0a2211 */ /* 0x000fe400078f18ff */
[----:B------:R-:W-:Y:S02]  /*0f00*/  LOP3.LUT R234, R11, 0x8, R234, 0xf8, !PT ;  /* 0x000000080bea7812 */ /* 0x000fe400078ef8ea */
[----:B------:R-:W-:Y:S02]  /*0f10*/  @P2 LOP3.LUT R10, R10, 0xfffffff8, RZ, 0xc0, !PT ;  /* 0xfffffff80a0a2812 */ /* 0x000fe400078ec0ff */
[----:B------:R-:W-:Y:S02]  /*0f20*/  SHF.R.U32.HI R11, RZ, 0x3, R11 ;  /* 0x00000003ff0b7819 */ /* 0x000fe4000001160b */
[--C-:B-1----:R-:W-:Y:S02]  /*0f30*/  @P4 SHF.R.S32.HI R14, RZ, 0x1f, R241.reuse ;  /* 0x0000001fff0e4819 */ /* 0x102fe400000114f1 */
[----:B----4-:R-:W-:-:S02]  /*0f40*/  @P1 SHF.R.S32.HI R8, RZ, 0x1f, R241 ;  /* 0x0000001fff081819 */ /* 0x010fc400000114f1 */
[-C--:B------:R-:W-:Y:S02]  /*0f50*/  @P4 LEA.HI R14, R14, R241.reuse, RZ, 0x3 ;  /* 0x000000f10e0e4211 */ /* 0x080fe400078f18ff */
[----:B------:R-:W-:Y:S02]  /*0f60*/  @P1 LEA.HI R8, R8, R241, RZ, 0x3 ;  /* 0x000000f108081211 */ /* 0x000fe400078f18ff */
[----:B------:R-:W-:Y:S02]  /*0f70*/  @P4 LOP3.LUT R14, R14, 0xfffffff8, RZ, 0xc0, !PT ;  /* 0xfffffff80e0e4812 */ /* 0x000fe400078ec0ff */
[----:B------:R-:W-:Y:S01]  /*0f80*/  @P1 LOP3.LUT R8, R8, 0xfffffff8, RZ, 0xc0, !PT ;  /* 0xfffffff808081812 */ /* 0x000fe200078ec0ff */
[----:B------:R-:W-:Y:S02]  /*0f90*/  @P4 IMAD.SHL.U32 R15, R238, 0x2, RZ ;  /* 0x00000002ee0f4824 */ /* 0x000fe400078e00ff */
[----:B--2---:R-:W-:Y:S01]  /*0fa0*/  @P4 IMAD.WIDE R24, R14, 0x2, R22 ;  /* 0x000000020e184825 */ /* 0x004fe200078e0216 */
[----:B------:R-:W-:-:S03]  /*0fb0*/  LOP3.LUT R234, R234, R11, RZ, 0x3c, !PT ;  /* 0x0000000beaea7212 */ /* 0x000fc600078e3cff */
[----:B------:R-:W-:Y:S01]  /*0fc0*/  @P4 IMAD.WIDE R22, R32, 0x2, R22 ;  /* 0x0000000220164825 */ /* 0x000fe200078e0216 */
[----:B------:R-:W-:-:S03]  /*0fd0*/  LOP3.LUT R4, R9, R4, RZ, 0x3c, !PT ;  /* 0x0000000409047212 */ /* 0x000fc600078e3cff */
[--C-:B---3--:R-:W-:Y:S01]  /*0fe0*/  @P2 IMAD.WIDE R26, R10, 0x2, R20.reuse ;  /* 0x000000020a1a2825 */ /* 0x108fe200078e0214 */
[----:B------:R1:W-:Y:S03]  /*0ff0*/  @P4 LDGSTS.E.BYPASS.LTC128B.128 [R15+0x9100], [R22.64], !P0 ;  /* 0x09100000160f4fae */ /* 0x0003e6000c101d4e */
[----:B------:R-:W-:Y:S01]  /*1000*/  @P2 IMAD.SHL.U32 R11, R238, 0x2, RZ ;  /* 0x00000002ee0b2824 */ /* 0x000fe200078e00ff */
[----:B------:R2:W-:Y:S01]  /*1010*/  @P4 LDGSTS.E.BYPASS.LTC128B.128 [R15+0xd100], [R24.64], !P3 ;  /* 0x0d100000180f4fae */ /* 0x0005e2000d901d4e */
[----:B------:R-:W-:-:S04]  /*1020*/  @P2 IMAD.WIDE R20, R32, 0x2, R20 ;  /* 0x0000000220142825 */ /* 0x000fc800078e0214 */
[--C-:B-----5:R-:W-:Y:S01]  /*1030*/  @P1 IMAD.WIDE R28, R8, 0x2, R18.reuse ;  /* 0x00000002081c1825 */ /* 0x120fe200078e0212 */
[----:B------:R3:W-:Y:S03]  /*1040*/  @P2 LDGSTS.E.BYPASS.LTC128B.128 [R11+0xa100], [R20.64], !P0 ;  /* 0x0a100000140b2fae */ /* 0x0007e6000c101d4e */
[----:B------:R-:W-:Y:S01]  /*1050*/  @P1 IMAD.SHL.U32 R9, R238, 0x2, RZ ;  /* 0x00000002ee091824 */ /* 0x000fe200078e00ff */
[----:B------:R2:W-:Y:S01]  /*1060*/  @P2 LDGSTS.E.BYPASS.LTC128B.128 [R11+0xe100], [R26.64], !P3 ;  /* 0x0e1000001a0b2fae */ /* 0x0005e2000d901d4e */
[----:B------:R-:W-:-:S05]  /*1070*/  @P1 IMAD.WIDE R18, R32, 0x2, R18 ;  /* 0x0000000220121825 */ /* 0x000fca00078e0212 */
[----:B------:R4:W-:Y:S04]  /*1080*/  @P1 LDGSTS.E.BYPASS.LTC128B.128 [R9+0xb100], [R18.64], !P0 ;  /* 0x0b10000012091fae */ /* 0x0009e8000c101d4e */
[----:B------:R3:W-:Y:S04]  /*1090*/  @P1 LDGSTS.E.BYPASS.LTC128B.128 [R9+0xf100], [R28.64], !P3 ;  /* 0x0f1000001c091fae */ /* 0x0007e8000d901d4e */
[----:B------:R-:W0:Y:S01]  /*10a0*/  LDGDEPBAR ;  /* 0x00000000000079af */ /* 0x000e220000000000 */
[----:B------:R-:W-:Y:S02]  /*10b0*/  LEA.HI R14, R16, R5, RZ, 0x5 ;  /* 0x00000005100e7211 */ /* 0x000fe400078f28ff */
[----:B------:R-:W-:-:S02]  /*10c0*/  LOP3.LUT P4, RZ, R6, 0x2, RZ, 0xc0, !PT ;  /* 0x0000000206ff7812 */ /* 0x000fc4000788c0ff */
[----:B------:R-:W-:Y:S02]  /*10d0*/  LOP3.LUT R4, R4, 0xfffffe00, R2, 0xf8, !PT ;  /* 0xfffffe0004047812 */ /* 0x000fe400078ef802 */
[----:B------:R-:W-:Y:S01]  /*10e0*/  SHF.R.S32.HI R176, RZ, 0x5, R14 ;  /* 0x00000005ffb07819 */ /* 0x000fe2000001140e */
[----:B------:R-:W-:Y:S01]  /*10f0*/  IMAD.MOV.U32 R2, RZ, RZ, 0x10 ;  /* 0x00000010ff027424 */ /* 0x000fe200078e00ff */
[----:B------:R-:W-:Y:S01]  /*1100*/  R2P PR, R0, 0x6 ;  /* 0x0000000600007804 */ /* 0x000fe20000000000 */
[----:B------:R-:W-:Y:S02]  /*1110*/  IMAD R234, R3, 0x200, R234 ;  /* 0x0000020003ea7824 */ /* 0x000fe400078e02ea */
[----:B------:R-:W-:Y:S02]  /*1120*/  IMAD R176, R176, 0x400, R4 ;  /* 0x00000400b0b07824 */ /* 0x000fe400078e0204 */
[----:B------:R-:W-:Y:S01]  /*1130*/  IMAD.MOV.U32 R3, RZ, RZ, 0x20 ;  /* 0x00000020ff037424 */ /* 0x000fe200078e00ff */
[----:B------:R-:W-:-:S04]  /*1140*/  DEPBAR.LE SB0, 0x1 ;  /* 0x000080400000791a */ /* 0x000fc80000000000 */
[----:B------:R-:W-:Y:S01]  /*1150*/  SEL R2, R2, 0xfffffff0, !P1 ;  /* 0xfffffff002027807 */ /* 0x000fe20004800000 */
[----:B------:R-:W-:Y:S01]  /*1160*/  IMAD.SHL.U32 R176, R176, 0x2, RZ ;  /* 0x00000002b0b07824 */ /* 0x000fe200078e00ff */
[----:B------:R-:W-:Y:S01]  /*1170*/  BAR.SYNC.DEFER_BLOCKING 0x0 ;  /* 0x0000000000007b1d */ /* 0x000fe20000010000 */
[----:B------:R-:W-:Y:S02]  /*1180*/  SEL R0, R3, 0xffffffe0, !P2 ;  /* 0xffffffe003007807 */ /* 0x000fe40005000000 */
[----:B------:R-:W-:-:S03]  /*1190*/  IMAD R180, R2, 0x2, R176 ;  /* 0x0000000202b47824 */ /* 0x000fc600078e02b0 */
[C---:B------:R-:W-:Y:S02]  /*11a0*/  IMAD R184, R0.reuse, 0x2, R176 ;  /* 0x0000000200b87824 */ /* 0x040fe400078e02b0 */
[----:B------:R-:W-:Y:S01]  /*11b0*/  IMAD R188, R0, 0x2, R180 ;  /* 0x0000000200bc7824 */ /* 0x000fe200078e02b4 */
[----:B------:R1:W1:Y:S04]  /*11c0*/  LDSM.16.M88.4 R136, [R176+0x100] ;  /* 0x00010000b088783b */ /* 0x0002680000000200 */
[----:B------:R1:W1:Y:S04]  /*11d0*/  LDSM.16.M88.4 R140, [R180+0x100] ;  /* 0x00010000b48c783b */ /* 0x0002680000000200 */
[----:B------:R1:W1:Y:S04]  /*11e0*/  LDSM.16.M88.4 R168, [R184+0x100] ;  /* 0x00010000b8a8783b */ /* 0x0002680000000200 */
[----:B------:R1:W1:Y:S04]  /*11f0*/  LDSM.16.M88.4 R172, [R188+0x100] ;  /* 0x00010000bcac783b */ /* 0x0002680000000200 */
[----:B------:R-:W1:Y:S04]  /*1200*/  LDSM.16.M88.4 R176, [R176+0x4100] ;  /* 0x00410000b0b0783b */ /* 0x000e680000000200 */
[----:B------:R-:W1:Y:S04]  /*1210*/  LDSM.16.M88.4 R180, [R180+0x4100] ;  /* 0x00410000b4b4783b */ /* 0x000e680000000200 */
[----:B------:R-:W1:Y:S04]  /*1220*/  LDSM.16.M88.4 R184, [R184+0x4100] ;  /* 0x00410000b8b8783b */ /* 0x000e680000000200 */
[----:B------:R-:W1:Y:S04]  /*1230*/  LDSM.16.M88.4 R188, [R188+0x4100] ;  /* 0x00410000bcbc783b */ /* 0x000e680000000200 */
[----:B------:R-:W-:Y:S01]  /*1240*/  BAR.SYNC.DEFER_BLOCKING 0x0 ;  /* 0x0000000000007b1d */ /* 0x000fe20000010000 */
[----:B------:R-:W-:Y:S01]  /*1250*/  IMAD.SHL.U32 R234, R234, 0x2, RZ ;  /* 0x00000002eaea7824 */ /* 0x000fe200078e00ff */
[----:B------:R-:W-:Y:S01]  /*1260*/  PLOP3.LUT P1, PT, PT, PT, UP0, 0x80, 0x0 ;  /* 0x000000000000781c */ /* 0x000fe20003f2f008 */
[----:B------:R-:W-:-:S02]  /*1270*/  UIMAD.WIDE.U32 UR20, UR9, UR4, URZ ;  /* 0x00000004091472a5 */ /* 0x000fc4000f8e003f */
[----:B------:R-:W-:Y:S01]  /*1280*/  UIMAD UR4, UR7, UR4, URZ ;  /* 0x00000004070472a4 */ /* 0x000fe2000f8e023f */
[----:B------:R-:W-:Y:S01]  /*1290*/  IADD3 R8, R234, 0x8100, RZ ;  /* 0x00008100ea087810 */ /* 0x000fe20007ffe0ff */
[----:B------:R-:W-:-:S04]  /*12a0*/  DEPBAR.LE SB0, 0x0 ;  /* 0x000080000000791a */ /* 0x000fc80000000000 */
[----:B------:R-:W-:Y:S01]  /*12b0*/  BAR.SYNC.DEFER_BLOCKING 0x0 ;  /* 0x0000000000007b1d */ /* 0x000fe20000010000 */
[----:B------:R-:W-:Y:S01]  /*12c0*/  IADD3 R233, R234, 0x8120, RZ ;  /* 0x00008120eae97810 */ /* 0x000fe20007ffe0ff */
[----:B------:R-:W-:Y:S01]  /*12d0*/  UIMAD UR4, UR9, UR5, UR4 ;  /* 0x00000005090472a4 */ /* 0x000fe2000f8e0204 */
[----:B------:R-:W-:Y:S02]  /*12e0*/  @P4 IADD3 R233, R8, -0x20, RZ ;  /* 0xffffffe008e94810 */ /* 0x000fe40007ffe0ff */
[----:B------:R-:W-:Y:S01]  /*12f0*/  LOP3.LUT R14, R14, 0xffffffe0, RZ, 0xc0, !PT ;  /* 0xffffffe00e0e7812 */ /* 0x000fe200078ec0ff */
[----:B------:R-:W-:Y:S01]  /*1300*/  UIADD3 UR4, UR21, UR4, URZ ;  /* 0x0000000415047290 */ /* 0x000fe2000fffe03f */
[----:B------:R-:W-:Y:S02]  /*1310*/  LOP3.LUT P2, RZ, R6, 0x4, RZ, 0xc0, !PT ;  /* 0x0000000406ff7812 */ /* 0x000fe4000784c0ff */
[----:B------:R-:W-:Y:S01]  /*1320*/  ISETP.GT.AND P6, PT, R240, 0x7f, PT ;  /* 0x0000007ff000780c */ /* 0x000fe20003fc4270 */
[----:B------:R-:W-:Y:S01]  /*1330*/  IMAD.IADD R5, R5, 0x1, -R14 ;  /* 0x0000000105057824 */ /* 0x000fe200078e0a0e */
[----:B------:R-:W-:-:S02]  /*1340*/  SEL R3, R3, 0xffffffe0, !P2 ;  /* 0xffffffe003037807 */ /* 0x000fc40005000000 */
[----:B------:R-:W-:Y:S02]  /*1350*/  SEL R6, RZ, 0x10, P3 ;  /* 0x00000010ff067807 */ /* 0x000fe40001800000 */
[C---:B------:R-:W-:Y:S02]  /*1360*/  IADD3 R227, R233.reuse, 0x800, RZ ;  /* 0x00000800e9e37810 */ /* 0x040fe40007ffe0ff */
[C---:B------:R-:W-:Y:S02]  /*1370*/  IADD3 R226, R233.reuse, 0x1000, RZ ;  /* 0x00001000e9e27810 */ /* 0x040fe40007ffe0ff */
[C---:B------:R-:W-:Y:S02]  /*1380*/  IADD3 R225, R233.reuse, 0x1800, RZ ;  /* 0x00001800e9e17810 */ /* 0x040fe40007ffe0ff */
[C---:B------:R-:W-:Y:S01]  /*1390*/  IADD3 R224, R233.reuse, 0x2000, RZ ;  /* 0x00002000e9e07810 */ /* 0x040fe20007ffe0ff */
[----:B--2---:R2:W1:Y:S01]  /*13a0*/  LDSM.16.M88.4 R24, [R234+0x8100] ;  /* 0x00810000ea18783b */ /* 0x0044620000000200 */
[----:B------:R-:W-:-:S03]  /*13b0*/  IADD3 R223, R233, 0x2800, RZ ;  /* 0x00002800e9df7810 */ /* 0x000fc60007ffe0ff */
[----:B----4-:R2:W4:Y:S01]  /*13c0*/  LDSM.16.M88.4 R16, [R234+0x8900] ;  /* 0x00890000ea10783b */ /* 0x0105220000000200 */
[----:B------:R-:W-:-:S03]  /*13d0*/  IADD3 R222, R233, 0x3000, RZ ;  /* 0x00003000e9de7810 */ /* 0x000fc60007ffe0ff */
[----:B---3--:R2:W3:Y:S01]  /*13e0*/  LDSM.16.M88.4 R8, [R234+0x9100] ;  /* 0x00910000ea08783b */ /* 0x0084e20000000200 */
[----:B------:R-:W-:-:S03]  /*13f0*/  IADD3 R221, R233, 0x3800, RZ ;  /* 0x00003800e9dd7810 */ /* 0x000fc60007ffe0ff */
[----:B------:R2:W1:Y:S04]  /*1400*/  LDSM.16.M88.4 R100, [R234+0x9900] ;  /* 0x00990000ea64783b */ /* 0x0004680000000200 */
[----:B------:R2:W1:Y:S04]  /*1410*/  LDSM.16.M88.4 R92, [R234+0xa100] ;  /* 0x00a10000ea5c783b */ /* 0x0004680000000200 */
[----:B------:R2:W1:Y:S04]  /*1420*/  LDSM.16.M88.4 R84, [R234+0xa900] ;  /* 0x00a90000ea54783b */ /* 0x0004680000000200 */
[----:B------:R2:W1:Y:S04]  /*1430*/  LDSM.16.M88.4 R76, [R234+0xb100] ;  /* 0x00b10000ea4c783b */ /* 0x0004680000000200 */
[----:B------:R2:W1:Y:S04]  /*1440*/  LDSM.16.M88.4 R68, [R234+0xb900] ;  /* 0x00b90000ea44783b */ /* 0x0004680000000200 */
[----:B------:R2:W1:Y:S04]  /*1450*/  LDSM.16.M88.4 R64, [R233] ;  /* 0x00000000e940783b */ /* 0x0004680000000200 */
[----:B------:R2:W1:Y:S04]  /*1460*/  LDSM.16.M88.4 R60, [R233+0x800] ;  /* 0x00080000e93c783b */ /* 0x0004680000000200 */
[----:B------:R2:W1:Y:S04]  /*1470*/  LDSM.16.M88.4 R56, [R233+0x1000] ;  /* 0x00100000e938783b */ /* 0x0004680000000200 */
[----:B------:R2:W1:Y:S04]  /*1480*/  LDSM.16.M88.4 R48, [R233+0x1800] ;  /* 0x00180000e930783b */ /* 0x0004680000000200 */
[----:B------:R2:W1:Y:S04]  /*1490*/  LDSM.16.M88.4 R44, [R233+0x2000] ;  /* 0x00200000e92c783b */ /* 0x0004680000000200 */
[----:B------:R2:W1:Y:S04]  /*14a0*/  LDSM.16.M88.4 R52, [R233+0x2800] ;  /* 0x00280000e934783b */ /* 0x0004680000000200 */
[----:B------:R2:W1:Y:S04]  /*14b0*/  LDSM.16.M88.4 R40, [R233+0x3000] ;  /* 0x00300000e928783b */ /* 0x0004680000000200 */
[----:B------:R2:W1:Y:S01]  /*14c0*/  LDSM.16.M88.4 R36, [R233+0x3800] ;  /* 0x00380000e924783b */ /* 0x0004620000000200 */
[----:B------:R-:W-:Y:S05]  /*14d0*/  @!P1 BRA `(.L_x_0) ;  /* 0x000003b000009947 */ /* 0x000fea0003800000 */
[----:B---34-:R-:W-:Y:S01]  /*14e0*/  IMAD R13, R13, c[0x0][0x208], RZ ;  /* 0x000082000d0d7a24 */ /* 0x018fe200078e02ff */
[----:B------:R-:W-:Y:S01]  /*14f0*/  ISETP.GE.AND P4, PT, R32, c[0x0][0x1d4], PT ;  /* 0x0000750020007a0c */ /* 0x000fe20003f86270 */
[----:B-1----:R-:W-:Y:S01]  /*1500*/  IMAD.WIDE.U32 R14, R236, c[0x0][0x208], RZ ;  /* 0x00008200ec0e7a25 */ /* 0x002fe200078e00ff */
[----:B------:R-:W-:-:S02]  /*1510*/  ISETP.GE.AND P2, PT, R241, c[0x0][0x1d4], PT ;  /* 0x00007500f1007a0c */ /* 0x000fc40003f46270 */
[----:B------:R-:W-:Y:S01]  /*1520*/  ISETP.LT.OR P5, PT, R7, 0x1, P4 ;  /* 0x000000010700780c */ /* 0x000fe200027a1670 */
[----:B------:R-:W-:Y:S02]  /*1530*/  IMAD R13, R236, c[0x0][0x20c], R13 ;  /* 0x00008300ec0d7a24 */ /* 0x000fe400078e020d */
[----:B------:R-:W-:Y:S02]  /*1540*/  IMAD R12, R12, c[0x0][0x218], RZ ;  /* 0x000086000c0c7a24 */ /* 0x000fe400078e02ff */
[----:B------:R-:W-:Y:S02]  /*1550*/  IMAD.IADD R15, R15, 0x1, R13 ;  /* 0x000000010f0f7824 */ /* 0x000fe400078e020d */
[C---:B------:R-:W-:Y:S02]  /*1560*/  IMAD R12, R235.reuse, c[0x0][0x21c], R12 ;  /* 0x00008700eb0c7a24 */ /* 0x040fe400078e020c */
[----:B------:R-:W-:-:S04]  /*1570*/  IMAD.WIDE.U32 R14, R235, c[0x0][0x218], R14 ;  /* 0x00008600eb0e7a25 */ /* 0x000fc800078e000e */
[----:B------:R-:W-:Y:S01]  /*1580*/  IMAD.WIDE R30, R32, 0x2, RZ ;  /* 0x00000002201e7825 */ /* 0x000fe200078e02ff */
[----:B------:R-:W-:-:S03]  /*1590*/  IADD3 R14, P1, R14, UR20, RZ ;  /* 0x000000140e0e7c10 */ /* 0x000fc6000ff3e0ff */
[----:B------:R-:W-:Y:S01]  /*15a0*/  IMAD.SHL.U32 R13, R238, 0x2, RZ ;  /* 0x00000002ee0d7824 */ /* 0x000fe200078e00ff */
[----:B------:R-:W-:Y:S02]  /*15b0*/  IADD3.X R12, R15, UR4, R12, P1, !PT ;  /* 0x000000040f0c7c10 */ /* 0x000fe40008ffe40c */
[----:B------:R-:W-:-:S04]  /*15c0*/  LEA R15, P1, R14, c[0x0][0x1f8], 0x1 ;  /* 0x00007e000e0f7a11 */ /* 0x000fc800078208ff */
[----:B------:R-:W-:Y:S01]  /*15d0*/  LEA.HI.X R14, R14, c[0x0][0x1fc], R12, 0x1, P1 ;  /* 0x00007f000e0e7a11 */ /* 0x000fe200008f0c0c */
[----:B------:R-:W1:Y:S01]  /*15e0*/  SHFL.IDX PT, R22, R15, RZ, 0x181f ;  /* 0x00181fff0f167589 */ /* 0x000e6200000e0000 */
[----:B------:R-:W-:-:S03]  /*15f0*/  SHF.R.S32.HI R12, RZ, 0x1f, R241 ;  /* 0x0000001fff0c7819 */ /* 0x000fc600000114f1 */
[----:B------:R-:W3:Y:S01]  /*1600*/  SHFL.IDX PT, R23, R14, RZ, 0x181f ;  /* 0x00181fff0e177589 */ /* 0x000ee200000e0000 */
[----:B------:R-:W-:-:S03]  /*1610*/  LEA.HI R12, R12, R241, RZ, 0x3 ;  /* 0x000000f10c0c7211 */ /* 0x000fc600078f18ff */
[----:B------:R-:W4:Y:S01]  /*1620*/  SHFL.IDX PT, R20, R15, 0x1, 0x181f ;  /* 0x00381f000f147f89 */ /* 0x000f2200000e0000 */
[----:B------:R-:W-:-:S03]  /*1630*/  LOP3.LUT R12, R12, 0xfffffff8, RZ, 0xc0, !PT ;  /* 0xfffffff80c0c7812 */ /* 0x000fc600078ec0ff */
[----:B------:R-:W5:Y:S02]  /*1640*/  SHFL.IDX PT, R21, R14, 0x1, 0x181f ;  /* 0x00381f000e157f89 */ /* 0x000f6400000e0000 */
[----:B------:R-:W-:Y:S02]  /*1650*/  IMAD.WIDE R34, R12, 0x2, RZ ;  /* 0x000000020c227825 */ /* 0x000fe400078e02ff */
[----:B------:R-:W2:Y:S04]  /*1660*/  SHFL.IDX PT, R12, R15, 0x2, 0x181f ;  /* 0x00581f000f0c7f89 */ /* 0x000ea800000e0000 */
[----:B------:R-:W-:Y:S01]  /*1670*/  SHFL.IDX PT, R15, R15, 0x3, 0x181f ;  /* 0x00781f000f0f7f89 */ /* 0x000fe200000e0000 */
[----:B-1----:R-:W-:-:S05]  /*1680*/  IADD3 R28, P1, R22, R30, RZ ;  /* 0x0000001e161c7210 */ /* 0x002fca0007f3e0ff */
[----:B---3--:R-:W-:Y:S01]  /*1690*/  IMAD.X R29, R23, 0x1, R31, P1 ;  /* 0x00000001171d7824 */ /* 0x008fe200008e061f */
[----:B------:R-:W-:-:S04]  /*16a0*/  ISETP.LT.OR P1, PT, R7, 0x1, P2 ;  /* 0x000000010700780c */ /* 0x000fc80001721670 */
[----:B------:R4:W-:Y:S01]  /*16b0*/  LDGSTS.E.BYPASS.LTC128B.128 [R13+0x100], [R28.64], !P5 ;  /* 0x001000001c0d7fae */ /* 0x0009e2000e901d4e */
[----:B------:R-:W-:-:S05]  /*16c0*/  IADD3 R22, P5, R22, R34, RZ ;  /* 0x0000002216167210 */ /* 0x000fca0007fbe0ff */
[----:B------:R-:W-:Y:S01]  /*16d0*/  IMAD.X R23, R23, 0x1, R35, P5 ;  /* 0x0000000117177824 */ /* 0x000fe200028e0623 */
[----:B------:R-:W-:-:S04]  /*16e0*/  ISETP.LT.OR P5, PT, R7, 0x21, P4 ;  /* 0x000000210700780c */ /* 0x000fc800027a1670 */
[----:B------:R1:W-:Y:S01]  /*16f0*/  LDGSTS.E.BYPASS.LTC128B.128 [R13+0x4100], [R22.64], !P1 ;  /* 0x04100000160d7fae */ /* 0x0003e2000c901d4e */
[----:B----4-:R-:W-:-:S05]  /*1700*/  IADD3 R28, P1, R30, R20, RZ ;  /* 0x000000141e1c7210 */ /* 0x010fca0007f3e0ff */
[----:B-----5:R-:W-:Y:S01]  /*1710*/  IMAD.X R29, R31, 0x1, R21, P1 ;  /* 0x000000011f1d7824 */ /* 0x020fe200008e0615 */
[----:B------:R-:W-:-:S04]  /*1720*/  ISETP.LT.OR P1, PT, R7, 0x21, P2 ;  /* 0x000000210700780c */ /* 0x000fc80001721670 */
[----:B------:R3:W-:Y:S01]  /*1730*/  LDGSTS.E.BYPASS.LTC128B.128 [R13+0x1100], [R28.64], !P5 ;  /* 0x011000001c0d7fae */ /* 0x0007e2000e901d4e */
[----:B------:R-:W-:-:S03]  /*1740*/  IADD3 R20, P5, R34, R20, RZ ;  /* 0x0000001422147210 */ /* 0x000fc60007fbe0ff */
[----:B-1----:R-:W1:Y:S02]  /*1750*/  SHFL.IDX PT, R22, R14, 0x2, 0x181f ;  /* 0x00581f000e167f89 */ /* 0x002e6400000e0000 */
[----:B------:R-:W-:Y:S01]  /*1760*/  IMAD.X R21, R35, 0x1, R21, P5 ;  /* 0x0000000123157824 */ /* 0x000fe200028e0615 */
[C---:B------:R-:W-:Y:S01]  /*1770*/  ISETP.LT.OR P5, PT, R7.reuse, 0x41, P4 ;  /* 0x000000410700780c */ /* 0x040fe200027a1670 */
[----:B------:R-:W4:Y:S01]  /*1780*/  SHFL.IDX PT, R14, R14, 0x3, 0x181f ;  /* 0x00781f000e0e7f89 */ /* 0x000f2200000e0000 */
[----:B------:R-:W-:-:S03]  /*1790*/  ISETP.LT.OR P4, PT, R7, 0x61, P4 ;  /* 0x000000610700780c */ /* 0x000fc60002781670 */
[----:B------:R2:W-:Y:S02]  /*17a0*/  LDGSTS.E.BYPASS.LTC128B.128 [R13+0x5100], [R20.64], !P1 ;  /* 0x05100000140d7fae */ /* 0x0005e4000c901d4e */
[----:B--2---:R-:W-:-:S05]  /*17b0*/  IADD3 R20, P1, R30, R12, RZ ;  /* 0x0000000c1e147210 */ /* 0x004fca0007f3e0ff */
[----:B-1----:R-:W-:Y:S01]  /*17c0*/  IMAD.X R21, R31, 0x1, R22, P1 ;  /* 0x000000011f157824 */ /* 0x002fe200008e0616 */
[----:B---3--:R-:W-:-:S04]  /*17d0*/  IADD3 R28, P1, R34, R12, RZ ;  /* 0x0000000c221c7210 */ /* 0x008fc80007f3e0ff */
[----:B------:R1:W-:Y:S01]  /*17e0*/  LDGSTS.E.BYPASS.LTC128B.128 [R13+0x2100], [R20.64], !P5 ;  /* 0x02100000140d7fae */ /* 0x0003e2000e901d4e */
[----:B------:R-:W-:Y:S01]  /*17f0*/  IMAD.X R29, R35, 0x1, R22, P1 ;  /* 0x00000001231d7824 */ /* 0x000fe200008e0616 */
[C---:B------:R-:W-:Y:S02]  /*1800*/  ISETP.LT.OR P5, PT, R7.reuse, 0x41, P2 ;  /* 0x000000410700780c */ /* 0x040fe400017a1670 */
[----:B------:R-:W-:-:S11]  /*1810*/  ISETP.LT.OR P2, PT, R7, 0x61, P2 ;  /* 0x000000610700780c */ /* 0x000fd60001741670 */
[----:B------:R2:W-:Y:S01]  /*1820*/  LDGSTS.E.BYPASS.LTC128B.128 [R13+0x6100], [R28.64], !P5 ;  /* 0x061000001c0d7fae */ /* 0x0005e2000e901d4e */
[----:B-1----:R-:W-:-:S05]  /*1830*/  IADD3 R20, P1, R30, R15, RZ ;  /* 0x0000000f1e147210 */ /* 0x002fca0007f3e0ff */
[----:B----4-:R-:W-:Y:S01]  /*1840*/  IMAD.X R21, R31, 0x1, R14, P1 ;  /* 0x000000011f157824 */ /* 0x010fe200008e060e */
[----:B------:R-:W-:-:S04]  /*1850*/  IADD3 R22, P1, R34, R15, RZ ;  /* 0x0000000f22167210 */ /* 0x000fc80007f3e0ff */
[----:B------:R2:W-:Y:S01]  /*1860*/  LDGSTS.E.BYPASS.LTC128B.128 [R13+0x3100], [R20.64], !P4 ;  /* 0x03100000140d7fae */ /* 0x0005e2000e101d4e */
[----:B------:R-:W-:-:S05]  /*1870*/  IMAD.X R23, R35, 0x1, R14, P1 ;  /* 0x0000000123177824 */ /* 0x000fca00008e060e */
[----:B------:R2:W-:Y:S03]  /*1880*/  LDGSTS.E.BYPASS.LTC128B.128 [R13+0x7100], [R22.64], !P2 ;  /* 0x07100000160d7fae */ /* 0x0005e6000d101d4e */
.L_x_0:
[C---:B-1-34-:R-:W-:Y:S01]  /*1890*/  HMMA.16816.F32 R104, R136.reuse, R100, RZ ;  /* 0x000000648868723c */ /* 0x05afe200000018ff */
[C---:B------:R-:W-:Y:S01]  /*18a0*/  IMAD R231, R3.reuse, 0x2, R234 ;  /* 0x0000000203e77824 */ /* 0x040fe200078e02ea */
[----:B------:R-:W-:Y:S01]  /*18b0*/  LDSM.16.M88.4 R116, [R234+0xf100] ;  /* 0x00f10000ea74783b */ /* 0x000fe20000000200 */
[----:B------:R-:W-:Y:S01]  /*18c0*/  IMAD R220, R3, 0x2, R233 ;  /* 0x0000000203dc7824 */ /* 0x000fe200078e02e9 */
[----:B------:R-:W-:Y:S01]  /*18d0*/  UISETP.GE.AND UP0, UPT, UR10, 0x81, UPT ;  /* 0x000000810a00788c */ /* 0x000fe2000bf06270 */
[C---:B------:R-:W-:Y:S01]  /*18e0*/  IADD3 R219, R233.reuse, 0x4000, RZ ;  /* 0x00004000e9db7810 */ /* 0x040fe20007ffe0ff */
[----:B------:R-:W-:Y:S01]  /*18f0*/  LDSM.16.M88.4 R112, [R234+0xf900] ;  /* 0x00f90000ea70783b */ /* 0x000fe20000000200 */
[C---:B------:R-:W-:Y:S01]  /*1900*/  IADD3 R218, R233.reuse, 0x4800, RZ ;  /* 0x00004800e9da7810 */ /* 0x040fe20007ffe0ff */
[----:B------:R-:W-:Y:S01]  /*1910*/  HMMA.16816.F32 R100, R136, R102, RZ ;  /* 0x000000668864723c */ /* 0x000fe200000018ff */
[----:B------:R-:W-:Y:S01]  /*1920*/  IADD3 R217, R233, 0x5000, RZ ;  /* 0x00005000e9d97810 */ /* 0x000fe20007ffe0ff */
[----:B------:R-:W-:Y:S01]  /*1930*/  LDSM.16.M88.4 R108, [R233+0x4000] ;  /* 0x00400000e96c783b */ /* 0x000fe20000000200 */
[----:B------:R-:W-:-:S02]  /*1940*/  PLOP3.LUT P1, PT, PT, PT, UP0, 0x40, 0x0 ;  /* 0x000000000000781c */ /* 0x000fc40003f2e808 */
[C---:B------:R-:W-:Y:S01]  /*1950*/  IADD3 R216, R233.reuse, 0x5800, RZ ;  /* 0x00005800e9d87810 */ /* 0x040fe20007ffe0ff */
[----:B------:R-:W-:Y:S01]  /*1960*/  LDSM.16.M88.4 R124, [R231+0xd900] ;  /* 0x00d90000e77c783b */ /* 0x000fe20000000200 */
[C---:B------:R-:W-:Y:S01]  /*1970*/  IADD3 R215, R233.reuse, 0x6000, RZ ;  /* 0x00006000e9d77810 */ /* 0x040fe20007ffe0ff */
[C---:B------:R-:W-:Y:S01]  /*1980*/  HMMA.16816.F32 R96, R136.reuse, R92, RZ ;  /* 0x0000005c8860723c */ /* 0x040fe200000018ff */
[C---:B------:R-:W-:Y:S01]  /*1990*/  IADD3 R214, R233.reuse, 0x6800, RZ ;  /* 0x00006800e9d67810 */ /* 0x040fe20007ffe0ff */
[----:B------:R-:W-:Y:S01]  /*19a0*/  LDSM.16.M88.4 R120, [R231+0xe100] ;  /* 0x00e10000e778783b */ /* 0x000fe20000000200 */
[C---:B------:R-:W-:Y:S02]  /*19b0*/  IADD3 R213, R233.reuse, 0x7000, RZ ;  /* 0x00007000e9d57810 */ /* 0x040fe40007ffe0ff */
[----:B------:R-:W-:Y:S01]  /*19c0*/  IADD3 R212, R233, 0x7800, RZ ;  /* 0x00007800e9d47810 */ /* 0x000fe20007ffe0ff */
[----:B------:R-:W0:Y:S02]  /*19d0*/  LDGDEPBAR ;  /* 0x00000000000079af */ /* 0x000e240000000000 */
[C---:B------:R-:W-:Y:S08]  /*19e0*/  HMMA.16816.F32 R80, R136.reuse, R76, RZ ;  /* 0x0000004c8850723c */ /* 0x040ff000000018ff */
[C---:B------:R-:W-:Y:S08]  /*19f0*/  HMMA.16816.F32 R72, R136.reuse, R68, RZ ;  /* 0x000000448848723c */ /* 0x040ff000000018ff */
[C---:B------:R-:W-:Y:S08]  /*1a00*/  HMMA.16816.F32 R92, R136.reuse, R94, RZ ;  /* 0x0000005e885c723c */ /* 0x040ff000000018ff */
[C---:B------:R-:W-:Y:S08]  /*1a10*/  HMMA.16816.F32 R76, R136.reuse, R78, RZ ;  /* 0x0000004e884c723c */ /* 0x040ff000000018ff */
[C---:B------:R-:W-:Y:S08]  /*1a20*/  HMMA.16816.F32 R68, R136.reuse, R70, RZ ;  /* 0x000000468844723c */ /* 0x040ff000000018ff */
[C---:B--2---:R-:W-:Y:S08]  /*1a30*/  HMMA.16816.F32 R28, R136.reuse, R24, RZ ;  /* 0x00000018881c723c */ /* 0x044ff000000018ff */
[C---:B------:R-:W-:Y:S08]  /*1a40*/  HMMA.16816.F32 R24, R136.reuse, R26, RZ ;  /* 0x0000001a8818723c */ /* 0x040ff000000018ff */
[C---:B------:R-:W-:Y:S08]  /*1a50*/  HMMA.16816.F32 R20, R136.reuse, R16, RZ ;  /* 0x000000108814723c */ /* 0x040ff000000018ff */
[C---:B------:R-:W-:Y:S08]  /*1a60*/  HMMA.16816.F32 R88, R136.reuse, R84, RZ ;  /* 0x000000548858723c */ /* 0x040ff000000018ff */
[----:B------:R-:W-:Y:S08]  /*1a70*/  HMMA.16816.F32 R16, R136, R18, RZ ;  /* 0x000000128810723c */ /* 0x000ff000000018ff */
[C---:B------:R-:W-:Y:S08]  /*1a80*/  HMMA.16816.F32 R104, R140.reuse, R48, R104 ;  /* 0x000000308c68723c */ /* 0x040ff00000001868 */
[----:B------:R-:W-:Y:S01]  /*1a90*/  HMMA.16816.F32 R100, R140, R50, R100 ;  /* 0x000000328c64723c */ /* 0x000fe20000001864 */
[----:B------:R-:W1:Y:S07]  /*1aa0*/  LDSM.16.M88.4 R48, [R231+0x8100] ;  /* 0x00810000e730783b */ /* 0x000e6e0000000200 */
[----:B------:R-:W-:Y:S08]  /*1ab0*/  HMMA.16816.F32 R84, R136, R86, RZ ;  /* 0x000000568854723c */ /* 0x000ff000000018ff */
[C---:B------:R-:W-:Y:S08]  /*1ac0*/  HMMA.16816.F32 R96, R140.reuse, R44, R96 ;  /* 0x0000002c8c60723c */ /* 0x040ff00000001860 */
[C---:B------:R-:W-:Y:S01]  /*1ad0*/  HMMA.16816.F32 R92, R140.reuse, R46, R92 ;  /* 0x0000002e8c5c723c */ /* 0x040fe2000000185c */
[----:B------:R-:W2:Y:S07]  /*1ae0*/  LDSM.16.M88.4 R44, [R231+0x8900] ;  /* 0x00890000e72c783b */ /* 0x000eae0000000200 */
[C---:B------:R-:W-:Y:S08]  /*1af0*/  HMMA.16816.F32 R80, R140.reuse, R40, R80 ;  /* 0x000000288c50723c */ /* 0x040ff00000001850 */
[C---:B------:R-:W-:Y:S01]  /*1b00*/  HMMA.16816.F32 R76, R140.reuse, R42, R76 ;  /* 0x0000002a8c4c723c */ /* 0x040fe2000000184c */
[----:B------:R-:W3:Y:S07]  /*1b10*/  LDSM.16.M88.4 R40, [R231+0x9900] ;  /* 0x00990000e728783b */ /* 0x000eee0000000200 */
[C---:B------:R-:W-:Y:S08]  /*1b20*/  HMMA.16816.F32 R72, R140.reuse, R36, R72 ;  /* 0x000000248c48723c */ /* 0x040ff00000001848 */
[----:B------:R-:W-:Y:S01]  /*1b30*/  HMMA.16816.F32 R68, R140, R38, R68 ;  /* 0x000000268c44723c */ /* 0x000fe20000001844 */
[----:B------:R-:W4:Y:S07]  /*1b40*/  LDSM.16.M88.4 R36, [R231+0xa100] ;  /* 0x00a10000e724783b */ /* 0x000f2e0000000200 */
[C---:B------:R-:W-:Y:S08]  /*1b50*/  HMMA.16816.F32 R12, R136.reuse, R8, RZ ;  /* 0x00000008880c723c */ /* 0x040ff000000018ff */
[----:B------:R-:W-:Y:S08]  /*1b60*/  HMMA.16816.F32 R8, R136, R10, RZ ;  /* 0x0000000a8808723c */ /* 0x000ff000000018ff */
[C---:B------:R-:W-:Y:S08]  /*1b70*/  HMMA.16816.F32 R28, R140.reuse, R64, R28 ;  /* 0x000000408c1c723c */ /* 0x040ff0000000181c */
[C---:B------:R-:W-:Y:S01]  /*1b80*/  HMMA.16816.F32 R24, R140.reuse, R66, R24 ;  /* 0x000000428c18723c */ /* 0x040fe20000001818 */
[----:B------:R-:W-:Y:S07]  /*1b90*/  LDSM.16.M88.4 R64, [R233+0x5800] ;  /* 0x00580000e940783b */ /* 0x000fee0000000200 */
[C---:B------:R-:W-:Y:S08]  /*1ba0*/  HMMA.16816.F32 R20, R140.reuse, R60, R20 ;  /* 0x0000003c8c14723c */ /* 0x040ff00000001814 */
[C---:B------:R-:W-:Y:S01]  /*1bb0*/  HMMA.16816.F32 R16, R140.reuse, R62, R16 ;  /* 0x0000003e8c10723c */ /* 0x040fe20000001810 */
[----:B------:R-:W-:Y:S07]  /*1bc0*/  LDSM.16.M88.4 R60, [R233+0x6000] ;  /* 0x00600000e93c783b */ /* 0x000fee0000000200 */
[C---:B------:R-:W-:Y:S08]  /*1bd0*/  HMMA.16816.F32 R88, R140.reuse, R52, R88 ;  /* 0x000000348c58723c */ /* 0x040ff00000001858 */
[C---:B------:R-:W-:Y:S01]  /*1be0*/  HMMA.16816.F32 R84, R140.reuse, R54, R84 ;  /* 0x000000368c54723c */ /* 0x040fe20000001854 */
[----:B------:R-:W5:Y:S07]  /*1bf0*/  LDSM.16.M88.4 R52, [R231+0x9100] ;  /* 0x00910000e734783b */ /* 0x000f6e0000000200 */
[C---:B------:R-:W-:Y:S08]  /*1c00*/  HMMA.16816.F32 R12, R140.reuse, R56, R12 ;  /* 0x000000388c0c723c */ /* 0x040ff0000000180c */
[----:B------:R-:W-:Y:S01]  /*1c10*/  HMMA.16816.F32 R8, R140, R58, R8 ;  /* 0x0000003a8c08723c */ /* 0x000fe20000001808 */
[----:B------:R-:W-:Y:S07]  /*1c20*/  LDSM.16.M88.4 R56, [R233+0x6800] ;  /* 0x00680000e938783b */ /* 0x000fee0000000200 */
[C---:B-1----:R-:W-:Y:S08]  /*1c30*/  HMMA.16816.F32 R28, R168.reuse, R48, R28 ;  /* 0x00000030a81c723c */ /* 0x042ff0000000181c */
[C---:B------:R-:W-:Y:S01]  /*1c40*/  HMMA.16816.F32 R24, R168.reuse, R50, R24 ;  /* 0x00000032a818723c */ /* 0x040fe20000001818 */
[----:B------:R-:W1:Y:S07]  /*1c50*/  LDSM.16.M88.4 R48, [R231+0xa900] ;  /* 0x00a90000e730783b */ /* 0x000e6e0000000200 */
[C---:B--2---:R-:W-:Y:S08]  /*1c60*/  HMMA.16816.F32 R20, R168.reuse, R44, R20 ;  /* 0x0000002ca814723c */ /* 0x044ff00000001814 */
[C---:B------:R-:W-:Y:S01]  /*1c70*/  HMMA.16816.F32 R16, R168.reuse, R46, R16 ;  /* 0x0000002ea810723c */ /* 0x040fe20000001810 */
[----:B------:R-:W2:Y:S07]  /*1c80*/  LDSM.16.M88.4 R44, [R231+0xb100] ;  /* 0x00b10000e72c783b */ /* 0x000eae0000000200 */
[C---:B---3--:R-:W-:Y:S08]  /*1c90*/  HMMA.16816.F32 R104, R168.reuse, R40, R104 ;  /* 0x00000028a868723c */ /* 0x048ff00000001868 */
[C---:B------:R-:W-:Y:S01]  /*1ca0*/  HMMA.16816.F32 R100, R168.reuse, R42, R100 ;  /* 0x0000002aa864723c */ /* 0x040fe20000001864 */
[----:B------:R-:W3:Y:S07]  /*1cb0*/  LDSM.16.M88.4 R40, [R220] ;  /* 0x00000000dc28783b */ /* 0x000eee0000000200 */
[C---:B----4-:R-:W-:Y:S08]  /*1cc0*/  HMMA.16816.F32 R96, R168.reuse, R36, R96 ;  /* 0x00000024a860723c */ /* 0x050ff00000001860 */
[C---:B------:R-:W-:Y:S01]  /*1cd0*/  HMMA.16816.F32 R92, R168.reuse, R38, R92 ;  /* 0x00000026a85c723c */ /* 0x040fe2000000185c */
[----:B------:R-:W4:Y:S07]  /*1ce0*/  LDSM.16.M88.4 R36, [R220+0x800] ;  /* 0x00080000dc24783b */ /* 0x000f2e0000000200 */
[C---:B-----5:R-:W-:Y:S08]  /*1cf0*/  HMMA.16816.F32 R12, R168.reuse, R52, R12 ;  /* 0x00000034a80c723c */ /* 0x060ff0000000180c */
[C---:B------:R-:W-:Y:S01]  /*1d00*/  HMMA.16816.F32 R8, R168.reuse, R54, R8 ;  /* 0x00000036a808723c */ /* 0x040fe20000001808 */
[----:B------:R-:W5:Y:S07]  /*1d10*/  LDSM.16.M88.4 R52, [R231+0xb900] ;  /* 0x00b90000e734783b */ /* 0x000f6e0000000200 */
[C---:B-1----:R-:W-:Y:S08]  /*1d20*/  HMMA.16816.F32 R88, R168.reuse, R48, R88 ;  /* 0x00000030a858723c */ /* 0x042ff00000001858 */
[C---:B------:R-:W-:Y:S01]  /*1d30*/  HMMA.16816.F32 R84, R168.reuse, R50, R84 ;  /* 0x00000032a854723c */ /* 0x040fe20000001854 */
[----:B------:R-:W1:Y:S07]  /*1d40*/  LDSM.16.M88.4 R48, [R220+0x1000] ;  /* 0x00100000dc30783b */ /* 0x000e6e0000000200 */
[C---:B--2---:R-:W-:Y:S08]  /*1d50*/  HMMA.16816.F32 R80, R168.reuse, R44, R80 ;  /* 0x0000002ca850723c */ /* 0x044ff00000001850 */
[----:B------:R-:W-:Y:S01]  /*1d60*/  HMMA.16816.F32 R76, R168, R46, R76 ;  /* 0x0000002ea84c723c */ /* 0x000fe2000000184c */
[----:B------:R-:W2:Y:S07]  /*1d70*/  LDSM.16.M88.4 R44, [R220+0x1800] ;  /* 0x00180000dc2c783b */ /* 0x000eae0000000200 */
[C---:B---3--:R-:W-:Y:S08]  /*1d80*/  HMMA.16816.F32 R28, R172.reuse, R40, R28 ;  /* 0x00000028ac1c723c */ /* 0x048ff0000000181c */
[C---:B------:R-:W-:Y:S01]  /*1d90*/  HMMA.16816.F32 R24, R172.reuse, R42, R24 ;  /* 0x0000002aac18723c */ /* 0x040fe20000001818 */
[----:B------:R-:W3:Y:S07]  /*1da0*/  LDSM.16.M88.4 R40, [R220+0x2800] ;  /* 0x00280000dc28783b */ /* 0x000eee0000000200 */
[C---:B----4-:R-:W-:Y:S08]  /*1db0*/  HMMA.16816.F32 R20, R172.reuse, R36, R20 ;  /* 0x00000024ac14723c */ /* 0x050ff00000001814 */
[----:B------:R-:W-:Y:S01]  /*1dc0*/  HMMA.16816.F32 R16, R172, R38, R16 ;  /* 0x00000026ac10723c */ /* 0x000fe20000001810 */
[----:B------:R-:W4:Y:S07]  /*1dd0*/  LDSM.16.M88.4 R36, [R220+0x3000] ;  /* 0x00300000dc24783b */ /* 0x000f2e0000000200 */
[C---:B-----5:R-:W-:Y:S08]  /*1de0*/  HMMA.16816.F32 R72, R168.reuse, R52, R72 ;  /* 0x00000034a848723c */ /* 0x060ff00000001848 */
[----:B------:R-:W-:Y:S01]  /*1df0*/  HMMA.16816.F32 R68, R168, R54, R68 ;  /* 0x00000036a844723c */ /* 0x000fe20000001844 */
[----:B------:R-:W5:Y:S07]  /*1e00*/  LDSM.16.M88.4 R52, [R220+0x2000] ;  /* 0x00200000dc34783b */ /* 0x000f6e0000000200 */
        /* <DEDUP_REMOVED lines=8> */
[----:B------:R-:W3:Y:S07]  /*1e90*/  LDSM.16.M88.4 R40, [R234+0xd100] ;  /* 0x00d10000ea28783b */ /* 0x000eee0000000200 */
[C---:B----4-:R-:W-:Y:S08]  /*1ea0*/  HMMA.16816.F32 R80, R172.reuse, R36, R80 ;  /* 0x00000024ac50723c */ /* 0x050ff00000001850 */
[C---:B------:R-:W-:Y:S01]  /*1eb0*/  HMMA.16816.F32 R76, R172.reuse, R38, R76 ;  /* 0x00000026ac4c723c */ /* 0x040fe2000000184c */
[----:B------:R-:W4:Y:S07]  /*1ec0*/  LDSM.16.M88.4 R36, [R234+0xd900] ;  /* 0x00d90000ea24783b */ /* 0x000f2e0000000200 */
[C---:B-----5:R-:W-:Y:S08]  /*1ed0*/  HMMA.16816.F32 R96, R172.reuse, R52, R96 ;  /* 0x00000034ac60723c */ /* 0x060ff00000001860 */
[C---:B------:R-:W-:Y:S01]  /*1ee0*/  HMMA.16816.F32 R92, R172.reuse, R54, R92 ;  /* 0x00000036ac5c723c */ /* 0x040fe2000000185c */
[----:B------:R-:W5:Y:S07]  /*1ef0*/  LDSM.16.M88.4 R52, [R234+0xc900] ;  /* 0x00c90000ea34783b */ /* 0x000f6e0000000200 */
[C---:B-1----:R-:W-:Y:S08]  /*1f00*/  HMMA.16816.F32 R72, R172.reuse, R48, R72 ;  /* 0x00000030ac48723c */ /* 0x042ff00000001848 */
[----:B------:R-:W-:Y:S01]  /*1f10*/  HMMA.16816.F32 R68, R172, R50, R68 ;  /* 0x00000032ac44723c */ /* 0x000fe20000001844 */
        /* <DEDUP_REMOVED lines=25> */
[C---:B------:R-:W-:Y:S08]  /*20b0*/  HMMA.16816.F32 R80, R176.reuse, R116, R80 ;  /* 0x00000074b050723c */ /* 0x040ff00000001850 */
[C---:B------:R-:W-:Y:S01]  /*20c0*/  HMMA.16816.F32 R76, R176.reuse, R118, R76 ;  /* 0x00000076b04c723c */ /* 0x040fe2000000184c */
[----:B------:R-:W1:Y:S07]  /*20d0*/  LDSM.16.M88.4 R116, [R231+0xe900] ;  /* 0x00e90000e774783b */ /* 0x000e6e0000000200 */
[C---:B------:R-:W-:Y:S08]  /*20e0*/  HMMA.16816.F32 R72, R176.reuse, R112, R72 ;  /* 0x00000070b048723c */ /* 0x040ff00000001848 */
[----:B------:R-:W-:Y:S01]  /*20f0*/  HMMA.16816.F32 R68, R176, R114, R68 ;  /* 0x00000072b044723c */ /* 0x000fe20000001844 */
[----:B------:R-:W1:Y:S07]  /*2100*/  LDSM.16.M88.4 R112, [R231+0xf100] ;  /* 0x00f10000e770783b */ /* 0x000e6e0000000200 */
[C---:B------:R-:W-:Y:S08]  /*2110*/  HMMA.16816.F32 R28, R180.reuse, R108, R28 ;  /* 0x0000006cb41c723c */ /* 0x040ff0000000181c */
[C---:B------:R-:W-:Y:S01]  /*2120*/  HMMA.16816.F32 R24, R180.reuse, R110, R24 ;  /* 0x0000006eb418723c */ /* 0x040fe20000001818 */
[----:B------:R-:W1:Y:S07]  /*2130*/  LDSM.16.M88.4 R108, [R231+0xf900] ;  /* 0x00f90000e76c783b */ /* 0x000e6e0000000200 */
[C---:B------:R-:W-:Y:S08]  /*2140*/  HMMA.16816.F32 R104, R180.reuse, R64, R104 ;  /* 0x00000040b468723c */ /* 0x040ff00000001868 */
[C---:B------:R-:W-:Y:S01]  /*2150*/  HMMA.16816.F32 R100, R180.reuse, R66, R100 ;  /* 0x00000042b464723c */ /* 0x040fe20000001864 */
[----:B------:R-:W1:Y:S07]  /*2160*/  LDSM.16.M88.4 R64, [R220+0x4000] ;  /* 0x00400000dc40783b */ /* 0x000e6e0000000200 */
[C---:B------:R-:W-:Y:S08]  /*2170*/  HMMA.16816.F32 R96, R180.reuse, R60, R96 ;  /* 0x0000003cb460723c */ /* 0x040ff00000001860 */
[C---:B------:R-:W-:Y:S01]  /*2180*/  HMMA.16816.F32 R92, R180.reuse, R62, R92 ;  /* 0x0000003eb45c723c */ /* 0x040fe2000000185c */
[----:B------:R-:W2:Y:S07]  /*2190*/  LDSM.16.M88.4 R60, [R220+0x4800] ;  /* 0x00480000dc3c783b */ /* 0x000eae0000000200 */
[C---:B------:R-:W-:Y:S08]  /*21a0*/  HMMA.16816.F32 R88, R180.reuse, R56, R88 ;  /* 0x00000038b458723c */ /* 0x040ff00000001858 */
[C---:B------:R-:W-:Y:S01]  /*21b0*/  HMMA.16816.F32 R84, R180.reuse, R58, R84 ;  /* 0x0000003ab454723c */ /* 0x040fe20000001854 */
[----:B------:R-:W3:Y:S07]  /*21c0*/  LDSM.16.M88.4 R56, [R220+0x5000] ;  /* 0x00500000dc38783b */ /* 0x000eee0000000200 */
        /* <DEDUP_REMOVED lines=13> */
[----:B------:R-:W-:Y:S01]  /*22a0*/  HMMA.16816.F32 R8, R184, R38, R8 ;  /* 0x00000026b808723c */ /* 0x000fe20000001808 */
[----:B------:R-:W4:Y:S01]  /*22b0*/  LDSM.16.M88.4 R36, [R220+0x7800] ;  /* 0x00780000dc24783b */ /* 0x000f220000000200 */
[----:B------:R-:W-:-:S06]  /*22c0*/  DEPBAR.LE SB0, 0x0 ;  /* 0x000080000000791a */ /* 0x000fcc0000000000 */
[C---:B------:R-:W-:Y:S08]  /*22d0*/  HMMA.16816.F32 R104, R184.reuse, R124, R104 ;  /* 0x0000007cb868723c */ /* 0x040ff00000001868 */
        /* <DEDUP_REMOVED lines=8> */
[----:B------:R-:W-:Y:S08]  /*2360*/  HMMA.16816.F32 R68, R184, R110, R68 ;  /* 0x0000006eb844723c */ /* 0x000ff00000001844 */
[C---:B------:R-:W-:Y:S08]  /*2370*/  HMMA.16816.F32 R28, R188.reuse, R64, R28 ;  /* 0x00000040bc1c723c */ /* 0x040ff0000000181c */
[C---:B------:R-:W-:Y:S08]  /*2380*/  HMMA.16816.F32 R24, R188.reuse, R66, R24 ;  /* 0x00000042bc18723c */ /* 0x040ff00000001818 */
[C---:B------:R-:W-:Y:S08]  /*2390*/  HMMA.16816.F32 R20, R188.reuse, R60, R20 ;  /* 0x0000003cbc14723c */ /* 0x040ff00000001814 */
[C---:B------:R-:W-:Y:S08]  /*23a0*/  HMMA.16816.F32 R16, R188.reuse, R62, R16 ;  /* 0x0000003ebc10723c */ /* 0x040ff00000001810 */
[C---:B------:R-:W-:Y:S08]  /*23b0*/  HMMA.16816.F32 R12, R188.reuse, R56, R12 ;  /* 0x00000038bc0c723c */ /* 0x040ff0000000180c */
[C---:B------:R-:W-:Y:S08]  /*23c0*/  HMMA.16816.F32 R8, R188.reuse, R58, R8 ;  /* 0x0000003abc08723c */ /* 0x040ff00000001808 */
[C---:B-----5:R-:W-:Y:S08]  /*23d0*/  HMMA.16816.F32 R104, R188.reuse, R52, R104 ;  /* 0x00000034bc68723c */ /* 0x060ff00000001868 */
[C---:B------:R-:W-:Y:S08]  /*23e0*/  HMMA.16816.F32 R100, R188.reuse, R54, R100 ;  /* 0x00000036bc64723c */ /* 0x040ff00000001864 */
[C---:B-1----:R-:W-:Y:S08]  /*23f0*/  HMMA.16816.F32 R96, R188.reuse, R48, R96 ;  /* 0x00000030bc60723c */ /* 0x042ff00000001860 */
[C---:B------:R-:W-:Y:S08]  /*2400*/  HMMA.16816.F32 R92, R188.reuse, R50, R92 ;  /* 0x00000032bc5c723c */ /* 0x040ff0000000185c */
[C---:B--2---:R-:W-:Y:S08]  /*2410*/  HMMA.16816.F32 R88, R188.reuse, R44, R88 ;  /* 0x0000002cbc58723c */ /* 0x044ff00000001858 */
[C---:B------:R-:W-:Y:S08]  /*2420*/  HMMA.16816.F32 R84, R188.reuse, R46, R84 ;  /* 0x0000002ebc54723c */ /* 0x040ff00000001854 */
[C---:B---3--:R-:W-:Y:S08]  /*2430*/  HMMA.16816.F32 R80, R188.reuse, R40, R80 ;  /* 0x00000028bc50723c */ /* 0x048ff00000001850 */
[C---:B------:R-:W-:Y:S08]  /*2440*/  HMMA.16816.F32 R76, R188.reuse, R42, R76 ;  /* 0x0000002abc4c723c */ /* 0x040ff0000000184c */
[C---:B----4-:R-:W-:Y:S08]  /*2450*/  HMMA.16816.F32 R72, R188.reuse, R36, R72 ;  /* 0x00000024bc48723c */ /* 0x050ff00000001848 */
[----:B------:R-:W-:Y:S01]  /*2460*/  HMMA.16816.F32 R68, R188, R38, R68 ;  /* 0x00000026bc44723c */ /* 0x000fe20000001844 */
[----:B------:R-:W-:Y:S06]  /*2470*/  BAR.SYNC.DEFER_BLOCKING 0x0 ;  /* 0x0000000000007b1d */ /* 0x000fec0000010000 */
[----:B------:R-:W-:Y:S05]  /*2480*/  @P1 BRA `(.L_x_1) ;  /* 0x000004a000001947 */ /* 0x000fea0003800000 */
[----:B------:R-:W-:Y:S01]  /*2490*/  ULEA UR5, UR8, UR11, 0x7 ;  /* 0x0000000b08057291 */ /* 0x000fe2000f8e383f */
[----:B------:R-:W-:Y:S01]  /*24a0*/  PLOP3.LUT P2, PT, PT, PT, UP1, 0x80, 0x0 ;  /* 0x000000000000781c */ /* 0x000fe20003f4f018 */
[----:B------:R-:W-:Y:S01]  /*24b0*/  IMAD.MOV.U32 R235, RZ, RZ, RZ ;  /* 0x000000ffffeb7224 */ /* 0x000fe200078e00ff */
[----:B------:R-:W-:-:S03]  /*24c0*/  PLOP3.LUT P1, PT, PT, PT, UP1, 0x80, 0x0 ;  /* 0x000000000000781c */ /* 0x000fc60003f2f018 */
[----:B------:R-:W-:-:S05]  /*24d0*/  IMAD.U32 R236, RZ, RZ, UR5 ;  /* 0x00000005ffec7e24 */ /* 0x000fca000f8e00ff */
[----:B------:R-:W-:-:S05]  /*24e0*/  IADD3 R236, R236, -0x100, R240 ;  /* 0xffffff00ecec7810 */ /* 0x000fca0007ffe0f0 */
[----:B------:R-:W-:-:S04]  /*24f0*/  @P2 IMAD.HI.U32 R7, R236, c[0x0][0x2bc], RZ ;  /* 0x0000af00ec072a27 */ /* 0x000fc800078e00ff */
[----:B------:R-:W-:Y:S01]  /*2500*/  IMAD.MOV.U32 R3, RZ, RZ, R236 ;  /* 0x000000ffff037224 */ /* 0x000fe200078e00ec */
[----:B------:R-:W-:-:S04]  /*2510*/  @P1 SHF.R.U32.HI R3, RZ, c[0x0][0x2c0], R7 ;  /* 0x0000b000ff031a19 */ /* 0x000fc80000011607 */
[----:B------:R-:W-:-:S04]  /*2520*/  @!P6 IADD3 R33, P1, R3, UR12, RZ ;  /* 0x0000000c0321ec10 */ /* 0x000fc8000ff3e0ff */
[----:B------:R-:W-:Y:S02]  /*2530*/  @!P6 LEA.HI.X.SX32 R7, R3, UR6, 0x1, P1 ;  /* 0x000000060307ec11 */ /* 0x000fe400088f0eff */
[----:B------:R-:W-:-:S04]  /*2540*/  @!P6 LEA R34, P1, R33, c[0x0][0x2a0], 0x2 ;  /* 0x0000a8002122ea11 */ /* 0x000fc800078210ff */
[----:B------:R-:W-:-:S05]  /*2550*/  @!P6 LEA.HI.X R35, R33, c[0x0][0x2a4], R7, 0x2, P1 ;  /* 0x0000a9002123ea11 */ /* 0x000fca00008f1407 */
[----:B------:R1:W2:Y:S01]  /*2560*/  @!P6 LDG.E R235, [R34.64] ;  /* 0x0000000e22ebe981 */ /* 0x0002a2000c1e1900 */
[----:B------:R-:W-:Y:S01]  /*2570*/  IMAD.MOV R3, RZ, RZ, -R3 ;  /* 0x000000ffff037224 */ /* 0x000fe200078e0a03 */
[----:B------:R-:W-:Y:S01]  /*2580*/  SEL R39, RZ, 0x10, P0 ;  /* 0x00000010ff277807 */ /* 0x000fe20000000000 */
[----:B------:R-:W-:Y:S01]  /*2590*/  IMAD.WIDE R42, R32, 0x2, RZ ;  /* 0x00000002202a7825 */ /* 0x000fe200078e02ff */
[C---:B------:R-:W-:Y:S02]  /*25a0*/  ISETP.NE.U32.AND P5, PT, R6.reuse, RZ, PT ;  /* 0x000000ff0600720c */ /* 0x040fe40003fa5070 */
[----:B------:R-:W-:Y:S01]  /*25b0*/  IADD3 R7, -R39, 0x10, RZ ;  /* 0x0000001027077810 */ /* 0x000fe20007ffe1ff */
[----:B------:R-:W-:Y:S01]  /*25c0*/  IMAD R236, R3, c[0x0][0x2b8], R236 ;  /* 0x0000ae0003ec7a24 */ /* 0x000fe200078e02ec */
[----:B------:R-:W-:Y:S02]  /*25d0*/  IADD3 R6, -R6, 0x10, RZ ;  /* 0x0000001006067810 */ /* 0x000fe40007ffe1ff */
[----:B------:R-:W-:-:S02]  /*25e0*/  LOP3.LUT R7, R7, 0xf, RZ, 0xc0, !PT ;  /* 0x0000000f07077812 */ /* 0x000fc400078ec0ff */
[----:B------:R-:W-:Y:S02]  /*25f0*/  SHF.R.S32.HI R3, RZ, 0x1f, R236 ;  /* 0x0000001fff037819 */ /* 0x000fe400000114ec */
[----:B------:R-:W-:-:S03]  /*2600*/  LOP3.LUT R6, R6, 0xf, RZ, 0xc0, !PT ;  /* 0x0000000f06067812 */ /* 0x000fc600078ec0ff */
[----:B------:R-:W-:-:S04]  /*2610*/  IMAD R3, R3, c[0x0][0x1e0], RZ ;  /* 0x0000780003037a24 */ /* 0x000fc800078e02ff */
[C---:B------:R-:W-:Y:S02]  /*2620*/  IMAD R3, R236.reuse, c[0x0][0x1e4], R3 ;  /* 0x00007900ec037a24 */ /* 0x040fe400078e0203 */
[----:B-1----:R-:W-:-:S04]  /*2630*/  IMAD.WIDE.U32 R34, R236, c[0x0][0x1e0], RZ ;  /* 0x00007800ec227a25 */ /* 0x002fc800078e00ff */
[----:B------:R-:W-:Y:S01]  /*2640*/  IMAD.IADD R35, R35, 0x1, R3 ;  /* 0x0000000123237824 */ /* 0x000fe200078e0203 */
[----:B--2---:R-:W-:-:S03]  /*2650*/  SHF.R.S32.HI R3, RZ, 0x1f, R235 ;  /* 0x0000001fff037819 */ /* 0x004fc600000114eb */
[----:B------:R-:W-:-:S04]  /*2660*/  IMAD.WIDE.U32 R34, R235, c[0x0][0x1f0], R34 ;  /* 0x00007c00eb227a25 */ /* 0x000fc800078e0022 */
[----:B------:R-:W-:Y:S01]  /*2670*/  IMAD R3, R3, c[0x0][0x1f0], RZ ;  /* 0x00007c0003037a24 */ /* 0x000fe200078e02ff */
[----:B------:R-:W-:-:S03]  /*2680*/  IADD3 R48, P1, R34, UR18, RZ ;  /* 0x0000001222307c10 */ /* 0x000fc6000ff3e0ff */
[----:B------:R-:W-:-:S05]  /*2690*/  IMAD R3, R235, c[0x0][0x1f4], R3 ;  /* 0x00007d00eb037a24 */ /* 0x000fca00078e0203 */
[----:B------:R-:W-:Y:S02]  /*26a0*/  IADD3.X R3, R35, UR16, R3, P1, !PT ;  /* 0x0000001023037c10 */ /* 0x000fe40008ffe403 */
[----:B------:R-:W-:-:S04]  /*26b0*/  LEA R33, P1, R48, c[0x0][0x1c8], 0x1 ;  /* 0x0000720030217a11 */ /* 0x000fc800078208ff */
[----:B------:R-:W-:Y:S01]  /*26c0*/  LEA.HI.X R48, R48, c[0x0][0x1cc], R3, 0x1, P1 ;  /* 0x0000730030307a11 */ /* 0x000fe200008f0c03 */
[----:B------:R-:W1:Y:S01]  /*26d0*/  SHFL.IDX PT, R35, R33, 0x2, 0x181f ;  /* 0x00581f0021237f89 */ /* 0x000e6200000e0000 */
[----:B------:R-:W-:-:S03]  /*26e0*/  SHF.R.S32.HI R3, RZ, 0x1f, R241 ;  /* 0x0000001fff037819 */ /* 0x000fc600000114f1 */
[----:B------:R-:W2:Y:S01]  /*26f0*/  SHFL.IDX PT, R40, R33, RZ, 0x181f ;  /* 0x00181fff21287589 */ /* 0x000ea200000e0000 */
[----:B------:R-:W-:-:S03]  /*2700*/  LEA.HI R3, R3, R241, RZ, 0x3 ;  /* 0x000000f103037211 */ /* 0x000fc600078f18ff */
[----:B------:R-:W3:Y:S01]  /*2710*/  SHFL.IDX PT, R36, R48, 0x2, 0x181f ;  /* 0x00581f0030247f89 */ /* 0x000ee200000e0000 */
[----:B------:R-:W-:-:S03]  /*2720*/  LOP3.LUT R3, R3, 0xfffffff8, RZ, 0xc0, !PT ;  /* 0xfffffff803037812 */ /* 0x000fc600078ec0ff */
[----:B------:R-:W4:Y:S04]  /*2730*/  SHFL.IDX PT, R37, R33, 0x1, 0x181f ;  /* 0x00381f0021257f89 */ /* 0x000f2800000e0000 */
[----:B------:R-:W5:Y:S04]  /*2740*/  SHFL.IDX PT, R41, R48, RZ, 0x181f ;  /* 0x00181fff30297589 */ /* 0x000f6800000e0000 */
[----:B------:R-:W5:Y:S04]  /*2750*/  SHFL.IDX PT, R38, R48, 0x1, 0x181f ;  /* 0x00381f0030267f89 */ /* 0x000f6800000e0000 */
[----:B------:R-:W5:Y:S01]  /*2760*/  SHFL.IDX PT, R33, R33, 0x3, 0x181f ;  /* 0x00781f0021217f89 */ /* 0x000f6200000e0000 */
[----:B-1----:R-:W-:-:S03]  /*2770*/  IADD3 R50, P4, R42, R35, RZ ;  /* 0x000000232a327210 */ /* 0x002fc60007f9e0ff */
[----:B------:R1:W1:Y:S01]  /*2780*/  SHFL.IDX PT, R34, R48, 0x3, 0x181f ;  /* 0x00781f0030227f89 */ /* 0x00026200000e0000 */
[C---:B--2---:R-:W-:Y:S01]  /*2790*/  IADD3 R46, P2, R42.reuse, R40, RZ ;  /* 0x000000282a2e7210 */ /* 0x044fe20007f5e0ff */
[----:B---3--:R-:W-:Y:S01]  /*27a0*/  IMAD.X R51, R43, 0x1, R36, P4 ;  /* 0x000000012b337824 */ /* 0x008fe200020e0624 */
[----:B----4-:R-:W-:-:S03]  /*27b0*/  IADD3 R44, P1, R42, R37, RZ ;  /* 0x000000252a2c7210 */ /* 0x010fc60007f3e0ff */
[C---:B-----5:R-:W-:Y:S02]  /*27c0*/  IMAD.X R47, R43.reuse, 0x1, R41, P2 ;  /* 0x000000012b2f7824 */ /* 0x060fe400010e0629 */
[----:B------:R-:W-:Y:S01]  /*27d0*/  IMAD.X R45, R43, 0x1, R38, P1 ;  /* 0x000000012b2d7824 */ /* 0x000fe200008e0626 */
[----:B------:R-:W-:Y:S01]  /*27e0*/  IADD3 R42, P2, P1, R7, R33, R42 ;  /* 0x00000021072a7210 */ /* 0x000fe2000795e02a */
[----:B-1----:R-:W-:-:S03]  /*27f0*/  IMAD.WIDE R48, R3, 0x2, RZ ;  /* 0x0000000203307825 */ /* 0x002fc600078e02ff */
[----:B------:R-:W-:Y:S01]  /*2800*/  IADD3.X R43, RZ, R34, R43, P2, P1 ;  /* 0x00000022ff2b7210 */ /* 0x000fe200017e242b */
[----:B------:R-:W-:Y:S01]  /*2810*/  IMAD.SHL.U32 R3, R238, 0x2, RZ ;  /* 0x00000002ee037824 */ /* 0x000fe200078e00ff */
[C---:B------:R-:W-:Y:S02]  /*2820*/  IADD3 R40, P4, R48.reuse, R40, RZ ;  /* 0x0000002830287210 */ /* 0x040fe40007f9e0ff */
[C---:B------:R-:W-:Y:S02]  /*2830*/  IADD3 R52, P1, R48.reuse, R37, RZ ;  /* 0x0000002530347210 */ /* 0x040fe40007f3e0ff */
[----:B------:R1:W-:Y:S01]  /*2840*/  LDGSTS.E.BYPASS.LTC128B.128 [R3+0x8100], [R46.64], !P0 ;  /* 0x081000002e037fae */ /* 0x0003e2000c101d4e */
[C---:B------:R-:W-:Y:S01]  /*2850*/  IMAD.X R41, R49.reuse, 0x1, R41, P4 ;  /* 0x0000000131297824 */ /* 0x040fe200020e0629 */
[----:B------:R-:W-:Y:S01]  /*2860*/  IADD3 R54, P4, R48, R35, RZ ;  /* 0x0000002330367210 */ /* 0x000fe20007f9e0ff */
[----:B------:R-:W-:Y:S01]  /*2870*/  IMAD.X R53, R49, 0x1, R38, P1 ;  /* 0x0000000131357824 */ /* 0x000fe200008e0626 */
[----:B------:R-:W-:-:S02]  /*2880*/  IADD3 R6, P2, P1, R6, R33, R48 ;  /* 0x0000002106067210 */ /* 0x000fc4000795e030 */
[----:B------:R1:W-:Y:S01]  /*2890*/  LDGSTS.E.BYPASS.LTC128B.128 [R3+0xc100], [R40.64], !P3 ;  /* 0x0c10000028037fae */ /* 0x0003e2000d901d4e */
[----:B------:R-:W-:Y:S01]  /*28a0*/  IMAD.X R55, R49, 0x1, R36, P4 ;  /* 0x0000000131377824 */ /* 0x000fe200020e0624 */
[----:B------:R-:W-:Y:S02]  /*28b0*/  ISETP.NE.U32.AND P4, PT, R39, RZ, PT ;  /* 0x000000ff2700720c */ /* 0x000fe40003f85070 */
[----:B------:R-:W-:Y:S01]  /*28c0*/  IADD3.X R7, RZ, R34, R49, P2, P1 ;  /* 0x00000022ff077210 */ /* 0x000fe200017e2431 */
[----:B------:R1:W-:Y:S04]  /*28d0*/  LDGSTS.E.BYPASS.LTC128B.128 [R3+0x9100], [R44.64], !P0 ;  /* 0x091000002c037fae */ /* 0x0003e8000c101d4e */
[----:B------:R1:W-:Y:S04]  /*28e0*/  LDGSTS.E.BYPASS.LTC128B.128 [R3+0xd100], [R52.64], !P3 ;  /* 0x0d10000034037fae */ /* 0x0003e8000d901d4e */
[----:B------:R1:W-:Y:S04]  /*28f0*/  LDGSTS.E.BYPASS.LTC128B.128 [R3+0xa100], [R50.64], !P0 ;  /* 0x0a10000032037fae */ /* 0x0003e8000c101d4e */
[----:B------:R1:W-:Y:S04]  /*2900*/  LDGSTS.E.BYPASS.LTC128B.128 [R3+0xe100], [R54.64], !P3 ;  /* 0x0e10000036037fae */ /* 0x0003e8000d901d4e */
[----:B------:R1:W-:Y:S04]  /*2910*/  LDGSTS.E.BYPASS.LTC128B.128.ZFILL [R3+0xb100], [R42.64], P4 ;  /* 0x0b1000002a037fae */ /* 0x0003e8000a141d4e */
[----:B------:R1:W-:Y:S02]  /*2920*/  LDGSTS.E.BYPASS.LTC128B.128.ZFILL [R3+0xf100], [R6.64], P5 ;  /* 0x0f10000006037fae */ /* 0x0003e4000a941d4e */
.L_x_1:
[----:B------:R-:W-:Y:S01]  /*2930*/  SHF.R.S32.HI R242, RZ, 0x1f, R5 ;  /* 0x0000001ffff27819 */ /* 0x000fe20000011405 */
[----:B------:R-:W-:Y:S01]  /*2940*/  IMAD.MOV.U32 R36, RZ, RZ, -0x2 ;  /* 0xfffffffeff247424 */ /* 0x000fe200078e00ff */
[----:B------:R-:W0:Y:S01]  /*2950*/  LDGDEPBAR ;  /* 0x00000000000079af */ /* 0x000e220000000000 */
[----:B------:R-:W-:Y:S01]  /*2960*/  IMAD.SHL.U32 R232, R4, 0x2, RZ ;  /* 0x0000000204e87824 */ /* 0x000fe200078e00ff */
[----:B------:R-:W-:-:S03]  /*2970*/  LEA.HI R242, R242, R5, RZ, 0x2 ;  /* 0x00000005f2f27211 */ /* 0x000fc600078f10ff */
[--C-:B------:R-:W-:Y:S01]  /*2980*/  IMAD R230, R2, 0x2, R232.reuse ;  /* 0x0000000202e67824 */ /* 0x100fe200078e02e8 */
[----:B-1----:R-:W-:Y:S01]  /*2990*/  LOP3.LUT R3, R242, 0x7ffffffc, RZ, 0xc0, !PT ;  /* 0x7ffffffcf2037812 */ /* 0x002fe200078ec0ff */
[C---:B------:R-:W-:Y:S01]  /*29a0*/  IMAD R229, R0.reuse, 0x2, R232 ;  /* 0x0000000200e57824 */ /* 0x040fe200078e02e8 */
[----:B------:R-:W-:Y:S01]  /*29b0*/  LDSM.16.MT88.4 R124, [R232+0x100] ;  /* 0x00010000e87c783b */ /* 0x000fe20000004200 */
[----:B------:R-:W-:Y:S02]  /*29c0*/  IMAD R228, R0, 0x2, R230 ;  /* 0x0000000200e47824 */ /* 0x000fe400078e02e6 */
[----:B------:R-:W-:Y:S01]  /*29d0*/  IMAD.IADD R3, R5, 0x1, -R3 ;  /* 0x0000000105037824 */ /* 0x000fe200078e0a03 */
[----:B------:R-:W-:Y:S03]  /*29e0*/  LDSM.16.MT88.4 R108, [R229+0x4100] ;  /* 0x00410000e56c783b */ /* 0x000fe60000004200 */
[----:B------:R-:W-:-:S05]  /*29f0*/  IMAD R36, R3, R36, UR17 ;  /* 0x0000001103247e24 */ /* 0x000fca000f8e0224 */
[C---:B------:R-:W-:Y:S02]  /*2a00*/  ISETP.GT.AND P1, PT, R36.reuse, 0x1, PT ;  /* 0x000000012400780c */ /* 0x040fe40003f24270 */
[C---:B------:R-:W-:Y:S02]  /*2a10*/  ISETP.GT.AND P4, PT, R36.reuse, RZ, PT ;  /* 0x000000ff2400720c */ /* 0x040fe40003f84270 */
[----:B------:R-:W-:Y:S02]  /*2a20*/  FSEL R5, R31, -INF , P1 ;  /* 0xff8000001f057808 */ /* 0x000fe40000800000 */
[----:B------:R-:W-:Y:S02]  /*2a30*/  FSEL R7, R29, -INF , P1 ;  /* 0xff8000001d077808 */ /* 0x000fe40000800000 */
[----:B------:R-:W-:Y:S02]  /*2a40*/  ISETP.GT.AND P1, PT, R36, 0x9, PT ;  /* 0x000000092400780c */ /* 0x000fe40003f24270 */
[----:B------:R-:W-:-:S02]  /*2a50*/  FSEL R6, R30, -INF , P4 ;  /* 0xff8000001e067808 */ /* 0x000fc40002000000 */
[----:B------:R-:W-:Y:S02]  /*2a60*/  FSEL R27, R27, -INF , P1 ;  /* 0xff8000001b1b7808 */ /* 0x000fe40000800000 */
[----:B------:R-:W-:Y:S02]  /*2a70*/  FSEL R25, R25, -INF , P1 ;  /* 0xff80000019197808 */ /* 0x000fe40000800000 */
[----:B------:R-:W-:Y:S02]  /*2a80*/  FSEL R3, R28, -INF , P4 ;  /* 0xff8000001c037808 */ /* 0x000fe40002000000 */
[C---:B------:R-:W-:Y:S02]  /*2a90*/  ISETP.GT.AND P1, PT, R36.reuse, 0x11, PT ;  /* 0x000000112400780c */ /* 0x040fe40003f24270 */
[----:B------:R-:W-:Y:S02]  /*2aa0*/  ISETP.GT.AND P4, PT, R36, 0x10, PT ;  /* 0x000000102400780c */ /* 0x000fe40003f84270 */
[----:B------:R-:W-:-:S02]  /*2ab0*/  FSEL R23, R23, -INF , P1 ;  /* 0xff80000017177808 */ /* 0x000fc40000800000 */
[----:B------:R-:W-:Y:S02]  /*2ac0*/  FSEL R21, R21, -INF , P1 ;  /* 0xff80000015157808 */ /* 0x000fe40000800000 */
[----:B------:R-:W-:Y:S02]  /*2ad0*/  FSEL R22, R22, -INF , P4 ;  /* 0xff80000016167808 */ /* 0x000fe40002000000 */
[----:B------:R-:W-:Y:S02]  /*2ae0*/  FSEL R20, R20, -INF , P4 ;  /* 0xff80000014147808 */ /* 0x000fe40002000000 */
[C---:B------:R-:W-:Y:S02]  /*2af0*/  ISETP.GT.AND P1, PT, R36.reuse, 0x19, PT ;  /* 0x000000192400780c */ /* 0x040fe40003f24270 */
[C---:B------:R-:W-:Y:S02]  /*2b00*/  ISETP.GT.AND P4, PT, R36.reuse, 0x20, PT ;  /* 0x000000202400780c */ /* 0x040fe40003f84270 */
[----:B------:R-:W-:-:S02]  /*2b10*/  ISETP.GT.AND P2, PT, R36, 0x8, PT ;  /* 0x000000082400780c */ /* 0x000fc40003f44270 */
[----:B------:R-:W-:Y:S02]  /*2b20*/  FSEL R31, R19, -INF , P1 ;  /* 0xff800000131f7808 */ /* 0x000fe40000800000 */
[----:B------:R-:W-:Y:S02]  /*2b30*/  FSEL R17, R17, -INF , P1 ;  /* 0xff80000011117808 */ /* 0x000fe40000800000 */
[----:B------:R-:W-:Y:S02]  /*2b40*/  ISETP.GT.AND P1, PT, R36, 0x28, PT ;  /* 0x000000282400780c */ /* 0x000fe40003f24270 */
[----:B------:R-:W-:Y:S02]  /*2b50*/  FSEL R30, R12, -INF , P4 ;  /* 0xff8000000c1e7808 */ /* 0x000fe40002000000 */
[----:B------:R-:W-:Y:S02]  /*2b60*/  FSEL R24, R24, -INF , P2 ;  /* 0xff80000018187808 */ /* 0x000fe40001000000 */
[----:B------:R-:W-:-:S02]  /*2b70*/  FMNMX.FTZ R12, R3, R7, !PT ;  /* 0x00000007030c7209 */ /* 0x000fc40007810000 */
[----:B------:R-:W-:Y:S02]  /*2b80*/  FSEL R199, R10, -INF , P1 ;  /* 0xff8000000ac77808 */ /* 0x000fe40000800000 */
[----:B------:R-:W-:Y:S02]  /*2b90*/  FMNMX.FTZ R10, R24, R12, !PT ;  /* 0x0000000c180a7209 */ /* 0x000fe40007810000 */
[----:B------:R-:W-:Y:S02]  /*2ba0*/  FSEL R26, R26, -INF , P2 ;  /* 0xff8000001a1a7808 */ /* 0x000fe40001000000 */
[----:B------:R-:W-:Y:S02]  /*2bb0*/  FSEL R29, R8, -INF , P1 ;  /* 0xff800000081d7808 */ /* 0x000fe40000800000 */
[----:B------:R-:W-:Y:S02]  /*2bc0*/  ISETP.GT.AND P2, PT, R36, 0x18, PT ;  /* 0x000000182400780c */ /* 0x000fe40003f44270 */
[----:B------:R-:W-:-:S02]  /*2bd0*/  FMNMX.FTZ R8, R25, R10, !PT ;  /* 0x0000000a19087209 */ /* 0x000fc40007810000 */
[----:B------:R-:W-:Y:S02]  /*2be0*/  FSEL R35, R18, -INF , P2 ;  /* 0xff80000012237808 */ /* 0x000fe40001000000 */
[----:B------:R-:W-:Y:S02]  /*2bf0*/  FSEL R16, R16, -INF , P2 ;  /* 0xff80000010107808 */ /* 0x000fe40001000000 */
[----:B------:R-:W-:Y:S02]  /*2c00*/  FMNMX.FTZ R8, R20, R8, !PT ;  /* 0x0000000814087209 */ /* 0x000fe40007810000 */
[----:B------:R-:W-:Y:S02]  /*2c10*/  ISETP.GT.AND P2, PT, R36, 0x21, PT ;  /* 0x000000212400780c */ /* 0x000fe40003f44270 */
[----:B------:R-:W-:Y:S02]  /*2c20*/  FMNMX.FTZ R8, R21, R8, !PT ;  /* 0x0000000815087209 */ /* 0x000fe40007810000 */
[----:B------:R-:W-:-:S02]  /*2c30*/  FSEL R200, R15, -INF , P2 ;  /* 0xff8000000fc87808 */ /* 0x000fc40001000000 */
[----:B------:R-:W-:Y:S02]  /*2c40*/  FSEL R28, R13, -INF , P2 ;  /* 0xff8000000d1c7808 */ /* 0x000fe40001000000 */
[----:B------:R-:W-:Y:S02]  /*2c50*/  ISETP.GT.AND P2, PT, R36, 0x29, PT ;  /* 0x000000292400780c */ /* 0x000fe40003f44270 */
[----:B------:R-:W-:Y:S02]  /*2c60*/  FMNMX.FTZ R8, R16, R8, !PT ;  /* 0x0000000810087209 */ /* 0x000fe40007810000 */
[----:B------:R-:W-:Y:S02]  /*2c70*/  FSEL R33, R9, -INF , P2 ;  /* 0xff80000009217808 */ /* 0x000fe40001000000 */
[----:B------:R-:W-:Y:S02]  /*2c80*/  FMNMX.FTZ R9, R6, R5, !PT ;  /* 0x0000000506097209 */ /* 0x000fe40007810000 */
[----:B------:R-:W-:-:S02]  /*2c90*/  FMNMX.FTZ R8, R17, R8, !PT ;  /* 0x0000000811087209 */ /* 0x000fc40007810000 */
[----:B------:R-:W-:Y:S02]  /*2ca0*/  FMNMX.FTZ R9, R26, R9, !PT ;  /* 0x000000091a097209 */ /* 0x000fe40007810000 */
[----:B------:R-:W-:Y:S02]  /*2cb0*/  FMNMX.FTZ R8, R30, R8, !PT ;  /* 0x000000081e087209 */ /* 0x000fe40007810000 */
[----:B------:R-:W-:Y:S02]  /*2cc0*/  FMNMX.FTZ R9, R27, R9, !PT ;  /* 0x000000091b097209 */ /* 0x000fe40007810000 */
[----:B------:R-:W-:Y:S02]  /*2cd0*/  FMNMX.FTZ R8, R28, R8, !PT ;  /* 0x000000081c087209 */ /* 0x000fe40007810000 */
[----:B------:R-:W-:Y:S02]  /*2ce0*/  FSEL R34, R14, -INF , P4 ;  /* 0xff8000000e227808 */ /* 0x000fe40002000000 */
[----:B------:R-:W-:Y:S01]  /*2cf0*/  FMNMX.FTZ R9, R22, R9, !PT ;  /* 0x0000000916097209 */ /* 0x000fe20007810000 */
[----:B------:R-:W-:Y:S01]  /*2d00*/  LDSM.16.MT88.4 R12, [R228+0x900] ;  /* 0x00090000e40c783b */ /* 0x000fe20000004200 */
[----:B------:R-:W-:-:S02]  /*2d10*/  ISETP.GT.AND P4, PT, R36, 0x30, PT ;  /* 0x000000302400780c */ /* 0x000fc40003f84270 */
[----:B------:R-:W-:Y:S02]  /*2d20*/  FMNMX.FTZ R8, R29, R8, !PT ;  /* 0x000000081d087209 */ /* 0x000fe40007810000 */
[----:B------:R-:W-:Y:S02]  /*2d30*/  FSEL R198, R11, -INF , P2 ;  /* 0xff8000000bc67808 */ /* 0x000fe40001000000 */
[----:B------:R-:W-:Y:S02]  /*2d40*/  FMNMX.FTZ R9, R23, R9, !PT ;  /* 0x0000000917097209 */ /* 0x000fe40007810000 */
[----:B------:R-:W-:Y:S02]  /*2d50*/  ISETP.GT.AND P2, PT, R36, 0x31, PT ;  /* 0x000000312400780c */ /* 0x000fe40003f44270 */
[----:B------:R-:W-:Y:S02]  /*2d60*/  FSEL R134, R104, -INF , P4 ;  /* 0xff80000068867808 */ /* 0x000fe40002000000 */
[----:B------:R-:W-:-:S02]  /*2d70*/  FMNMX.FTZ R8, R33, R8, !PT ;  /* 0x0000000821087209 */ /* 0x000fc40007810000 */
[----:B------:R-:W-:Y:S02]  /*2d80*/  FMNMX.FTZ R9, R35, R9, !PT ;  /* 0x0000000923097209 */ /* 0x000fe40007810000 */
[----:B------:R-:W-:Y:S02]  /*2d90*/  ISETP.GT.AND P1, PT, R36, 0x38, PT ;  /* 0x000000382400780c */ /* 0x000fe40003f24270 */
[----:B------:R-:W-:Y:S02]  /*2da0*/  FSEL R135, R105, -INF , P2 ;  /* 0xff80000069877808 */ /* 0x000fe40001000000 */
[----:B------:R-:W-:Y:S02]  /*2db0*/  FMNMX.FTZ R8, R134, R8, !PT ;  /* 0x0000000886087209 */ /* 0x000fe40007810000 */
[----:B------:R-:W-:Y:S02]  /*2dc0*/  FSEL R148, R107, -INF , P2 ;  /* 0xff8000006b947808 */ /* 0x000fe40001000000 */
[----:B------:R-:W-:-:S02]  /*2dd0*/  ISETP.GT.AND P2, PT, R36, 0x39, PT ;  /* 0x000000392400780c */ /* 0x000fc40003f44270 */
[----:B------:R-:W-:Y:S02]  /*2de0*/  FMNMX.FTZ R9, R31, R9, !PT ;  /* 0x000000091f097209 */ /* 0x000fe40007810000 */
[----:B------:R-:W-:Y:S02]  /*2df0*/  FSEL R145, R100, -INF , P1 ;  /* 0xff80000064917808 */ /* 0x000fe40000800000 */
[----:B------:R-:W-:Y:S02]  /*2e00*/  FMNMX.FTZ R8, R135, R8, !PT ;  /* 0x0000000887087209 */ /* 0x000fe40007810000 */
[----:B------:R-:W-:Y:S02]  /*2e10*/  FSEL R196, R103, -INF , P2 ;  /* 0xff80000067c47808 */ /* 0x000fe40001000000 */
[----:B------:R-:W-:Y:S02]  /*2e20*/  FSEL R144, R101, -INF , P2 ;  /* 0xff80000065907808 */ /* 0x000fe40001000000 */
[----:B------:R-:W-:-:S02]  /*2e30*/  FMNMX.FTZ R9, R34, R9, !PT ;  /* 0x0000000922097209 */ /* 0x000fc40007810000 */
[----:B------:R-:W-:Y:S02]  /*2e40*/  ISETP.GT.AND P2, PT, R36, 0x40, PT ;  /* 0x000000402400780c */ /* 0x000fe40003f44270 */
[----:B------:R-:W-:Y:S02]  /*2e50*/  FMNMX.FTZ R8, R145, R8, !PT ;  /* 0x0000000891087209 */ /* 0x000fe40007810000 */
[----:B------:R-:W-:Y:S02]  /*2e60*/  FSEL R197, R102, -INF , P1 ;  /* 0xff80000066c57808 */ /* 0x000fe40000800000 */
[----:B------:R-:W-:Y:S01]  /*2e70*/  FMNMX.FTZ R9, R200, R9, !PT ;  /* 0x00000009c8097209 */ /* 0x000fe20007810000 */
[----:B------:R-:W-:Y:S01]  /*2e80*/  LDSM.16.MT88.4 R100, [R230+0x4100] ;  /* 0x00410000e664783b */ /* 0x000fe20000004200 */
[----:B------:R-:W-:Y:S02]  /*2e90*/  ISETP.GT.AND P1, PT, R36, 0x41, PT ;  /* 0x000000412400780c */ /* 0x000fe40003f24270 */
[----:B------:R-:W-:-:S02]  /*2ea0*/  FSEL R195, R96, -INF , P2 ;  /* 0xff80000060c37808 */ /* 0x000fc40001000000 */
[----:B------:R-:W-:Y:S02]  /*2eb0*/  FMNMX.FTZ R8, R144, R8, !PT ;  /* 0x0000000890087209 */ /* 0x000fe40007810000 */
[----:B------:R-:W-:Y:S02]  /*2ec0*/  FSEL R158, R98, -INF , P2 ;  /* 0xff800000629e7808 */ /* 0x000fe40001000000 */
[----:B------:R-:W-:Y:S02]  /*2ed0*/  FMNMX.FTZ R9, R199, R9, !PT ;  /* 0x00000009c7097209 */ /* 0x000fe40007810000 */
[----:B------:R-:W-:Y:S02]  /*2ee0*/  FSEL R157, R97, -INF , P1 ;  /* 0xff800000619d7808 */ /* 0x000fe40000800000 */
[----:B------:R-:W-:Y:S02]  /*2ef0*/  ISETP.GT.AND P2, PT, R36, 0x48, PT ;  /* 0x000000482400780c */ /* 0x000fe40003f44270 */
[----:B------:R-:W-:-:S02]  /*2f00*/  FMNMX.FTZ R8, R195, R8, !PT ;  /* 0x00000008c3087209 */ /* 0x000fc40007810000 */
[----:B------:R-:W-:Y:S02]  /*2f10*/  FSEL R147, R106, -INF , P4 ;  /* 0xff8000006a937808 */ /* 0x000fe40002000000 */
[----:B------:R-:W-:Y:S02]  /*2f20*/  FSEL R159, R99, -INF , P1 ;  /* 0xff800000639f7808 */ /* 0x000fe40000800000 */
[----:B------:R-:W-:Y:S01]  /*2f30*/  FMNMX.FTZ R9, R198, R9, !PT ;  /* 0x00000009c6097209 */ /* 0x000fe20007810000 */
[----:B------:R-:W-:Y:S01]  /*2f40*/  LDSM.16.MT88.4 R96, [R232+0x4100] ;  /* 0x00410000e860783b */ /* 0x000fe20000004200 */
[----:B------:R-:W-:Y:S02]  /*2f50*/  ISETP.GT.AND P1, PT, R36, 0x49, PT ;  /* 0x000000492400780c */ /* 0x000fe40003f24270 */
[----:B------:R-:W-:Y:S02]  /*2f60*/  FSEL R194, R92, -INF , P2 ;  /* 0xff8000005cc27808 */ /* 0x000fe40001000000 */
[----:B------:R-:W-:-:S02]  /*2f70*/  FMNMX.FTZ R8, R157, R8, !PT ;  /* 0x000000089d087209 */ /* 0x000fc40007810000 */
[----:B------:R-:W-:Y:S02]  /*2f80*/  FSEL R161, R94, -INF , P2 ;  /* 0xff8000005ea17808 */ /* 0x000fe40001000000 */
[----:B------:R-:W-:Y:S02]  /*2f90*/  FMNMX.FTZ R9, R147, R9, !PT ;  /* 0x0000000993097209 */ /* 0x000fe40007810000 */
[----:B------:R-:W-:Y:S02]  /*2fa0*/  FSEL R156, R93, -INF , P1 ;  /* 0xff8000005d9c7808 */ /* 0x000fe40000800000 */
[----:B------:R-:W-:Y:S02]  /*2fb0*/  ISETP.GT.AND P2, PT, R36, 0x50, PT ;  /* 0x000000502400780c */ /* 0x000fe40003f44270 */
[----:B------:R-:W-:Y:S02]  /*2fc0*/  FMNMX.FTZ R8, R194, R8, !PT ;  /* 0x00000008c2087209 */ /* 0x000fe40007810000 */
[----:B------:R-:W-:-:S02]  /*2fd0*/  FSEL R162, R95, -INF , P1 ;  /* 0xff8000005fa27808 */ /* 0x000fc40000800000 */
[----:B------:R-:W-:Y:S02]  /*2fe0*/  FMNMX.FTZ R9, R148, R9, !PT ;  /* 0x0000000994097209 */ /* 0x000fe40007810000 */
[----:B------:R-:W-:Y:S02]  /*2ff0*/  ISETP.GT.AND P1, PT, R36, 0x51, PT ;  /* 0x000000512400780c */ /* 0x000fe40003f24270 */
[----:B------:R-:W-:Y:S02]  /*3000*/  FSEL R193, R88, -INF , P2 ;  /* 0xff80000058c17808 */ /* 0x000fe40001000000 */
[----:B------:R-:W-:Y:S02]  /*3010*/  FMNMX.FTZ R8, R156, R8, !PT ;  /* 0x000000089c087209 */ /* 0x000fe40007810000 */
[----:B------:R-:W-:Y:S02]  /*3020*/  FSEL R165, R90, -INF , P2 ;  /* 0xff8000005aa57808 */ /* 0x000fe40001000000 */
[----:B------:R-:W-:-:S02]  /*3030*/  FMNMX.FTZ R9, R197, R9, !PT ;  /* 0x00000009c5097209 */ /* 0x000fc40007810000 */
[----:B------:R-:W-:Y:S02]  /*3040*/  FSEL R192, R89, -INF , P1 ;  /* 0xff80000059c07808 */ /* 0x000fe40000800000 */
[----:B------:R-:W-:Y:S02]  /*3050*/  ISETP.GT.AND P2, PT, R36, 0x58, PT ;  /* 0x000000582400780c */ /* 0x000fe40003f44270 */
[----:B------:R-:W-:Y:S02]  /*3060*/  FMNMX.FTZ R8, R193, R8, !PT ;  /* 0x00000008c1087209 */ /* 0x000fe40007810000 */
[----:B------:R-:W-:Y:S02]  /*3070*/  FSEL R164, R91, -INF , P1 ;  /* 0xff8000005ba47808 */ /* 0x000fe40000800000 */
[----:B------:R-:W-:Y:S01]  /*3080*/  FMNMX.FTZ R9, R196, R9, !PT ;  /* 0x00000009c4097209 */ /* 0x000fe20007810000 */
[----:B------:R-:W-:Y:S01]  /*3090*/  LDSM.16.MT88.4 R88, [R228+0x100] ;  /* 0x00010000e458783b */ /* 0x000fe20000004200 */
[----:B------:R-:W-:-:S02]  /*30a0*/  ISETP.GT.AND P1, PT, R36, 0x59, PT ;  /* 0x000000592400780c */ /* 0x000fc40003f24270 */
[----:B------:R-:W-:Y:S02]  /*30b0*/  FSEL R167, R84, -INF , P2 ;  /* 0xff80000054a77808 */ /* 0x000fe40001000000 */
[----:B------:R-:W-:Y:S02]  /*30c0*/  FMNMX.FTZ R8, R192, R8, !PT ;  /* 0x00000008c0087209 */ /* 0x000fe40007810000 */
[----:B------:R-:W-:Y:S02]  /*30d0*/  FSEL R163, R86, -INF , P2 ;  /* 0xff80000056a37808 */ /* 0x000fe40001000000 */
[----:B------:R-:W-:Y:S02]  /*30e0*/  FMNMX.FTZ R9, R158, R9, !PT ;  /* 0x000000099e097209 */ /* 0x000fe40007810000 */
[----:B------:R-:W-:Y:S02]  /*30f0*/  FSEL R166, R85, -INF , P1 ;  /* 0xff80000055a67808 */ /* 0x000fe40000800000 */
[----:B------:R-:W-:-:S02]  /*3100*/  ISETP.GT.AND P2, PT, R36, 0x60, PT ;  /* 0x000000602400780c */ /* 0x000fc40003f44270 */
[----:B------:R-:W-:Y:S02]  /*3110*/  FMNMX.FTZ R8, R167, R8, !PT ;  /* 0x00000008a7087209 */ /* 0x000fe40007810000 */
[----:B------:R-:W-:Y:S02]  /*3120*/  FSEL R160, R87, -INF , P1 ;  /* 0xff80000057a07808 */ /* 0x000fe40000800000 */
[----:B------:R-:W-:Y:S02]  /*3130*/  FMNMX.FTZ R9, R159, R9, !PT ;  /* 0x000000099f097209 */ /* 0x000fe40007810000 */
        /* <DEDUP_REMOVED lines=9> */
[----:B------:R-:W-:Y:S01]  /*31d0*/  FMNMX.FTZ R9, R162, R9, !PT ;  /* 0x00000009a2097209 */ /* 0x000fe20007810000 */
[----:B------:R-:W-:Y:S01]  /*31e0*/  LDSM.16.MT88.4 R80, [R229+0x100] ;  /* 0x00010000e550783b */ /* 0x000fe20000004200 */
[----:B------:R-:W-:Y:S02]  /*31f0*/  ISETP.GT.AND P1, PT, R36, 0x69, PT ;  /* 0x000000692400780c */ /* 0x000fe40003f24270 */
[----:B------:R-:W-:Y:S02]  /*3200*/  FSEL R153, R76, -INF , P2 ;  /* 0xff8000004c997808 */ /* 0x000fe40001000000 */
[----:B------:R-:W-:Y:S02]  /*3210*/  FMNMX.FTZ R8, R154, R8, !PT ;  /* 0x000000089a087209 */ /* 0x000fe40007810000 */
[----:B------:R-:W-:Y:S02]  /*3220*/  FMNMX.FTZ R9, R165, R9, !PT ;  /* 0x00000009a5097209 */ /* 0x000fe40007810000 */
[----:B------:R-:W-:-:S02]  /*3230*/  FSEL R152, R77, -INF , P1 ;  /* 0xff8000004d987808 */ /* 0x000fc40000800000 */
[----:B------:R-:W-:Y:S02]  /*3240*/  ISETP.GT.AND P5, PT, R36, 0x70, PT ;  /* 0x000000702400780c */ /* 0x000fe40003fa4270 */
[----:B------:R-:W-:Y:S02]  /*3250*/  FMNMX.FTZ R8, R153, R8, !PT ;  /* 0x0000000899087209 */ /* 0x000fe40007810000 */
[----:B------:R-:W-:Y:S02]  /*3260*/  FMNMX.FTZ R9, R164, R9, !PT ;  /* 0x00000009a4097209 */ /* 0x000fe40007810000 */
[----:B------:R-:W-:Y:S02]  /*3270*/  ISETP.GT.AND P4, PT, R36, 0x71, PT ;  /* 0x000000712400780c */ /* 0x000fe40003f84270 */
[----:B------:R-:W-:Y:S02]  /*3280*/  FSEL R133, R72, -INF , P5 ;  /* 0xff80000048857808 */ /* 0x000fe40002800000 */
[----:B------:R-:W-:-:S02]  /*3290*/  FMNMX.FTZ R8, R152, R8, !PT ;  /* 0x0000000898087209 */ /* 0x000fc40007810000 */
[----:B------:R-:W-:Y:S02]  /*32a0*/  FSEL R149, R78, -INF , P2 ;  /* 0xff8000004e957808 */ /* 0x000fe40001000000 */
[----:B------:R-:W-:Y:S02]  /*32b0*/  FMNMX.FTZ R9, R163, R9, !PT ;  /* 0x00000009a3097209 */ /* 0x000fe40007810000 */
[----:B------:R-:W-:Y:S02]  /*32c0*/  ISETP.GT.AND P2, PT, R36, 0x78, PT ;  /* 0x000000782400780c */ /* 0x000fe40003f44270 */
[----:B------:R-:W-:Y:S02]  /*32d0*/  FSEL R67, R73, -INF , P4 ;  /* 0xff80000049437808 */ /* 0x000fe40002000000 */
[----:B------:R-:W-:Y:S02]  /*32e0*/  FMNMX.FTZ R8, R133, R8, !PT ;  /* 0x0000000885087209 */ /* 0x000fe40007810000 */
[----:B------:R-:W-:-:S02]  /*32f0*/  FSEL R146, R79, -INF , P1 ;  /* 0xff8000004f927808 */ /* 0x000fc40000800000 */
[----:B------:R-:W-:Y:S02]  /*3300*/  FMNMX.FTZ R9, R160, R9, !PT ;  /* 0x00000009a0097209 */ /* 0x000fe40007810000 */
[----:B------:R-:W-:Y:S02]  /*3310*/  ISETP.GT.AND P1, PT, R36, 0x79, PT ;  /* 0x000000792400780c */ /* 0x000fe40003f24270 */
[----:B------:R-:W-:Y:S01]  /*3320*/  FSEL R66, R68, -INF , P2 ;  /* 0xff80000044427808 */ /* 0x000fe20001000000 */
[----:B------:R-:W-:Y:S01]  /*3330*/  LDSM.16.MT88.4 R36, [R230+0x4900] ;  /* 0x00490000e624783b */ /* 0x000fe20000004200 */
[----:B------:R-:W-:Y:S02]  /*3340*/  FMNMX.FTZ R8, R67, R8, !PT ;  /* 0x0000000843087209 */ /* 0x000fe40007810000 */
[----:B------:R-:W-:Y:S02]  /*3350*/  FMNMX.FTZ R9, R151, R9, !PT ;  /* 0x0000000997097209 */ /* 0x000fe40007810000 */
[----:B------:R-:W-:-:S02]  /*3360*/  FSEL R65, R69, -INF , P1 ;  /* 0xff80000045417808 */ /* 0x000fc40000800000 */
[----:B------:R-:W-:Y:S02]  /*3370*/  FMNMX.FTZ R8, R66, R8, !PT ;  /* 0x0000000842087209 */ /* 0x000fe40007810000 */
[----:B------:R-:W-:Y:S02]  /*3380*/  FMNMX.FTZ R10, R150, R9, !PT ;  /* 0x00000009960a7209 */ /* 0x000fe40007810000 */
[----:B------:R-:W-:Y:S02]  /*3390*/  FMNMX.FTZ R9, R65, R8, !PT ;  /* 0x0000000841097209 */ /* 0x000fe40007810000 */
[----:B------:R-:W-:Y:S02]  /*33a0*/  FMNMX.FTZ R10, R149, R10, !PT ;  /* 0x0000000a950a7209 */ /* 0x000fe40007810000 */
[----:B------:R-:W-:Y:S01]  /*33b0*/  FSEL R63, R74, -INF , P5 ;  /* 0xff8000004a3f7808 */ /* 0x000fe20002800000 */
[----:B------:R-:W1:Y:S01]  /*33c0*/  SHFL.BFLY PT, R8, R9, 0x2, 0x1f ;  /* 0x0c401f0009087f89 */ /* 0x000e6200000e0000 */
[----:B------:R-:W-:-:S02]  /*33d0*/  FMNMX.FTZ R10, R146, R10, !PT ;  /* 0x0000000a920a7209 */ /* 0x000fc40007810000 */
[----:B------:R-:W-:Y:S02]  /*33e0*/  FSEL R62, R75, -INF , P4 ;  /* 0xff8000004b3e7808 */ /* 0x000fe40002000000 */
[----:B------:R-:W-:Y:S01]  /*33f0*/  FMNMX.FTZ R10, R63, R10, !PT ;  /* 0x0000000a3f0a7209 */ /* 0x000fe20007810000 */
[----:B------:R-:W-:Y:S01]  /*3400*/  LDSM.16.MT88.4 R72, [R230+0x100] ;  /* 0x00010000e648783b */ /* 0x000fe20000004200 */
[----:B------:R-:W-:Y:S02]  /*3410*/  FSEL R61, R70, -INF , P2 ;  /* 0xff800000463d7808 */ /* 0x000fe40001000000 */
[----:B------:R-:W-:Y:S02]  /*3420*/  FMNMX.FTZ R10, R62, R10, !PT ;  /* 0x0000000a3e0a7209 */ /* 0x000fe40007810000 */
[----:B------:R-:W-:Y:S02]  /*3430*/  FSEL R60, R71, -INF , P1 ;  /* 0xff800000473c7808 */ /* 0x000fe40000800000 */
[----:B------:R-:W-:-:S04]  /*3440*/  FMNMX.FTZ R10, R61, R10, !PT ;  /* 0x0000000a3d0a7209 */ /* 0x000fc80007810000 */
[----:B------:R-:W-:Y:S02]  /*3450*/  FMNMX.FTZ R10, R60, R10, !PT ;  /* 0x0000000a3c0a7209 */ /* 0x000fe40007810000 */
[----:B-1----:R-:W-:-:S03]  /*3460*/  FMNMX.FTZ R8, R9, R8, !PT ;  /* 0x0000000809087209 */ /* 0x002fc60007810000 */
[----:B------:R-:W1:Y:S04]  /*3470*/  SHFL.BFLY PT, R9, R10, 0x2, 0x1f ;  /* 0x0c401f000a097f89 */ /* 0x000e6800000e0000 */
[----:B------:R-:W2:Y:S01]  /*3480*/  SHFL.BFLY PT, R132, R8, 0x1, 0x1f ;  /* 0x0c201f0008847f89 */ /* 0x000ea200000e0000 */
[----:B-1----:R-:W-:Y:S02]  /*3490*/  FMNMX.FTZ R9, R10, R9, !PT ;  /* 0x000000090a097209 */ /* 0x002fe40007810000 */
[----:B--2---:R-:W-:-:S03]  /*34a0*/  FMNMX.FTZ R132, R8, R132, !PT ;  /* 0x0000008408847209 */ /* 0x004fc60007810000 */
[----:B------:R-:W1:Y:S01]  /*34b0*/  SHFL.BFLY PT, R8, R9, 0x1, 0x1f ;  /* 0x0c201f0009087f89 */ /* 0x000e6200000e0000 */
[C---:B------:R-:W-:Y:S01]  /*34c0*/  FSETP.NEU.FTZ.AND P1, PT, R132.reuse, -INF , PT ;  /* 0xff8000008400780b */ /* 0x040fe20003f3d000 */
[----:B------:R-:W-:-:S05]  /*34d0*/  FMUL.FTZ R64, R132, c[0x0][0x2d0] ;  /* 0x0000b40084407a20 */ /* 0x000fca0000410000 */
[----:B------:R-:W-:-:S05]  /*34e0*/  FSEL R64, R64, RZ, P1 ;  /* 0x000000ff40407208 */ /* 0x000fca0000800000 */
[--C-:B------:R-:W-:Y:S02]  /*34f0*/  FFMA.FTZ R56, R3, c[0x0][0x2d0], -R64.reuse ;  /* 0x0000b40003387a23 */ /* 0x100fe40000010840 */
[--C-:B------:R-:W-:Y:S02]  /*3500*/  FFMA.FTZ R55, R7, c[0x0][0x2d0], -R64.reuse ;  /* 0x0000b40007377a23 */ /* 0x100fe40000010840 */
[--C-:B------:R-:W-:Y:S02]  /*3510*/  FFMA.FTZ R54, R24, c[0x0][0x2d0], -R64.reuse ;  /* 0x0000b40018367a23 */ /* 0x100fe40000010840 */
[--C-:B------:R-:W-:Y:S01]  /*3520*/  FFMA.FTZ R50, R25, c[0x0][0x2d0], -R64.reuse ;  /* 0x0000b40019327a23 */ /* 0x100fe20000010840 */
[----:B------:R-:W-:Y:S01]  /*3530*/  MUFU.EX2 R56, R56 ;  /* 0x0000003800387308 */ /* 0x000fe20000000800 */
[--C-:B------:R-:W-:Y:S02]  /*3540*/  FFMA.FTZ R53, R20, c[0x0][0x2d0], -R64.reuse ;  /* 0x0000b40014357a23 */ /* 0x100fe40000010840 */
[--C-:B------:R-:W-:Y:S01]  /*3550*/  FFMA.FTZ R49, R21, c[0x0][0x2d0], -R64.reuse ;  /* 0x0000b40015317a23 */ /* 0x100fe20000010840 */
[----:B-1----:R-:W-:Y:S01]  /*3560*/  FMNMX.FTZ R3, R9, R8, !PT ;  /* 0x0000000809037209 */ /* 0x002fe20007810000 */
[--C-:B------:R-:W-:Y:S01]  /*3570*/  FFMA.FTZ R48, R16, c[0x0][0x2d0], -R64.reuse ;  /* 0x0000b40010307a23 */ /* 0x100fe20000010840 */
[----:B------:R-:W-:Y:S01]  /*3580*/  LDSM.16.MT88.4 R8, [R232+0x4900] ;  /* 0x00490000e808783b */ /* 0x000fe20000004200 */
[--C-:B------:R-:W-:Y:S01]  /*3590*/  FFMA.FTZ R45, R17, c[0x0][0x2d0], -R64.reuse ;  /* 0x0000b400112d7a23 */ /* 0x100fe20000010840 */
[C---:B------:R-:W-:Y:S01]  /*35a0*/  FSETP.NEU.FTZ.AND P1, PT, R3.reuse, -INF , PT ;  /* 0xff8000000300780b */ /* 0x040fe20003f3d000 */
[----:B------:R-:W-:Y:S01]  /*35b0*/  FMUL.FTZ R59, R3, c[0x0][0x2d0] ;  /* 0x0000b400033b7a20 */ /* 0x000fe20000410000 */
[----:B------:R-:W1:Y:S01]  /*35c0*/  MUFU.EX2 R55, R55 ;  /* 0x0000003700377308 */ /* 0x000e620000000800 */
[--C-:B------:R-:W-:Y:S01]  /*35d0*/  FFMA.FTZ R44, R30, c[0x0][0x2d0], -R64.reuse ;  /* 0x0000b4001e2c7a23 */ /* 0x100fe20000010840 */
[----:B------:R-:W-:Y:S01]  /*35e0*/  LDSM.16.MT88.4 R16, [R229+0x900] ;  /* 0x00090000e510783b */ /* 0x000fe20000004200 */
[--C-:B------:R-:W-:Y:S01]  /*35f0*/  FFMA.FTZ R41, R28, c[0x0][0x2d0], -R64.reuse ;  /* 0x0000b4001c297a23 */ /* 0x100fe20000010840 */
[----:B------:R-:W-:Y:S01]  /*3600*/  FSEL R59, R59, RZ, P1 ;  /* 0x000000ff3b3b7208 */ /* 0x000fe20000800000 */
[--C-:B------:R-:W-:Y:S01]  /*3610*/  FFMA.FTZ R40, R29, c[0x0][0x2d0], -R64.reuse ;  /* 0x0000b4001d287a23 */ /* 0x100fe20000010840 */
[----:B------:R-:W-:Y:S01]  /*3620*/  PLOP3.LUT P1, PT, PT, PT, UP0, 0x40, 0x0 ;  /* 0x000000000000781c */ /* 0x000fe20003f2e808 */
[----:B------:R-:W-:Y:S01]  /*3630*/  FFMA.FTZ R33, R33, c[0x0][0x2d0], -R64 ;  /* 0x0000b40021217a23 */ /* 0x000fe20000010840 */
[----:B------:R-:W-:Y:S01]  /*3640*/  MUFU.EX2 R54, R54 ;  /* 0x0000003600367308 */ /* 0x000fe20000000800 */
[----:B------:R-:W-:-:S02]  /*3650*/  FFMA.FTZ R58, R6, c[0x0][0x2d0], -R59 ;  /* 0x0000b400063a7a23 */ /* 0x000fc4000001083b */
[--C-:B------:R-:W-:Y:S02]  /*3660*/  FFMA.FTZ R57, R5, c[0x0][0x2d0], -R59.reuse ;  /* 0x0000b40005397a23 */ /* 0x100fe4000001083b */
[--C-:B------:R-:W-:Y:S01]  /*3670*/  FFMA.FTZ R52, R26, c[0x0][0x2d0], -R59.reuse ;  /* 0x0000b4001a347a23 */ /* 0x100fe2000001083b */
[----:B------:R-:W2:Y:S01]  /*3680*/  LDSM.16.MT88.4 R4, [R228+0x4100] ;  /* 0x00410000e404783b */ /* 0x000ea20000004200 */
[--C-:B------:R-:W-:Y:S01]  /*3690*/  FFMA.FTZ R51, R27, c[0x0][0x2d0], -R59.reuse ;  /* 0x0000b4001b337a23 */ /* 0x100fe2000001083b */
[----:B------:R-:W3:Y:S01]  /*36a0*/  MUFU.EX2 R50, R50 ;  /* 0x0000003200327308 */ /* 0x000ee20000000800 */
[----:B-1----:R-:W-:Y:S01]  /*36b0*/  F2FP.PACK_AB R112, R55, R56 ;  /* 0x000000383770723e */ /* 0x002fe200000000ff */
[--C-:B------:R-:W-:Y:S01]  /*36c0*/  FFMA.FTZ R47, R22, c[0x0][0x2d0], -R59.reuse ;  /* 0x0000b400162f7a23 */ /* 0x100fe2000001083b */
[----:B------:R-:W1:Y:S01]  /*36d0*/  LDSM.16.MT88.4 R24, [R232+0x900] ;  /* 0x00090000e818783b */ /* 0x000e620000004200 */
[--C-:B------:R-:W-:Y:S02]  /*36e0*/  FFMA.FTZ R46, R23, c[0x0][0x2d0], -R59.reuse ;  /* 0x0000b400172e7a23 */ /* 0x100fe4000001083b */
[--C-:B------:R-:W-:Y:S01]  /*36f0*/  FFMA.FTZ R43, R35, c[0x0][0x2d0], -R59.reuse ;  /* 0x0000b400232b7a23 */ /* 0x100fe2000001083b */
[----:B------:R-:W4:Y:S01]  /*3700*/  LDSM.16.MT88.4 R20, [R230+0x900] ;  /* 0x00090000e614783b */ /* 0x000f220000004200 */
[----:B------:R-:W-:Y:S01]  /*3710*/  MUFU.EX2 R58, R58 ;  /* 0x0000003a003a7308 */ /* 0x000fe20000000800 */
[----:B------:R-:W-:-:S02]  /*3720*/  FFMA.FTZ R42, R31, c[0x0][0x2d0], -R59 ;  /* 0x0000b4001f2a7a23 */ /* 0x000fc4000001083b */
[----:B------:R-:W5:Y:S01]  /*3730*/  LDSM.16.MT88.4 R28, [R229+0x4900] ;  /* 0x00490000e51c783b */ /* 0x000f620000004200 */
[--C-:B------:R-:W-:Y:S02]  /*3740*/  FFMA.FTZ R35, R34, c[0x0][0x2d0], -R59.reuse ;  /* 0x0000b40022237a23 */ /* 0x100fe4000001083b */
[--C-:B------:R-:W-:Y:S02]  /*3750*/  FFMA.FTZ R34, R200, c[0x0][0x2d0], -R59.reuse ;  /* 0x0000b400c8227a23 */ /* 0x100fe4000001083b */
[----:B------:R-:W2:Y:S01]  /*3760*/  MUFU.EX2 R57, R57 ;  /* 0x0000003900397308 */ /* 0x000ea20000000800 */
[----:B---3--:R-:W-:Y:S01]  /*3770*/  F2FP.PACK_AB R114, R50, R54 ;  /* 0x000000363272723e */ /* 0x008fe200000000ff */
[--C-:B------:R-:W-:Y:S02]  /*3780*/  FFMA.FTZ R2, R199, c[0x0][0x2d0], -R59.reuse ;  /* 0x0000b400c7027a23 */ /* 0x100fe4000001083b */
[----:B------:R-:W-:Y:S02]  /*3790*/  FFMA.FTZ R0, R198, c[0x0][0x2d0], -R59 ;  /* 0x0000b400c6007a23 */ /* 0x000fe4000001083b */
[----:B------:R-:W-:-:S02]  /*37a0*/  FFMA.FTZ R134, R134, c[0x0][0x2d0], -R64 ;  /* 0x0000b40086867a23 */ /* 0x000fc40000010840 */
[----:B------:R-:W-:Y:S01]  /*37b0*/  MUFU.EX2 R52, R52 ;  /* 0x0000003400347308 */ /* 0x000fe20000000800 */
[--C-:B------:R-:W-:Y:S02]  /*37c0*/  FFMA.FTZ R135, R135, c[0x0][0x2d0], -R64.reuse ;  /* 0x0000b40087877a23 */ /* 0x100fe40000010840 */
[--C-:B------:R-:W-:Y:S02]  /*37d0*/  FFMA.FTZ R145, R145, c[0x0][0x2d0], -R64.reuse ;  /* 0x0000b40091917a23 */ /* 0x100fe40000010840 */
[----:B------:R-:W-:Y:S02]  /*37e0*/  FFMA.FTZ R144, R144, c[0x0][0x2d0], -R64 ;  /* 0x0000b40090907a23 */ /* 0x000fe40000010840 */
[--C-:B------:R-:W-:Y:S01]  /*37f0*/  FFMA.FTZ R147, R147, c[0x0][0x2d0], -R59.reuse ;  /* 0x0000b40093937a23 */ /* 0x100fe2000001083b */
[----:B------:R-:W3:Y:S01]  /*3800*/  MUFU.EX2 R51, R51 ;  /* 0x0000003300337308 */ /* 0x000ee20000000800 */
[----:B--2---:R-:W-:Y:S01]  /*3810*/  F2FP.PACK_AB R113, R57, R58 ;  /* 0x0000003a3971723e */ /* 0x004fe200000000ff */
[----:B------:R-:W-:-:S02]  /*3820*/  FFMA.FTZ R148, R148, c[0x0][0x2d0], -R59 ;  /* 0x0000b40094947a23 */ /* 0x000fc4000001083b */
[--C-:B------:R-:W-:Y:S02]  /*3830*/  FFMA.FTZ R197, R197, c[0x0][0x2d0], -R59.reuse ;  /* 0x0000b400c5c57a23 */ /* 0x100fe4000001083b */
[--C-:B------:R-:W-:Y:S02]  /*3840*/  FFMA.FTZ R156, R156, c[0x0][0x2d0], -R64.reuse ;  /* 0x0000b4009c9c7a23 */ /* 0x100fe40000010840 */
[----:B------:R-:W-:Y:S01]  /*3850*/  MUFU.EX2 R53, R53 ;  /* 0x0000003500357308 */ /* 0x000fe20000000800 */
[--C-:B------:R-:W-:Y:S02]  /*3860*/  FFMA.FTZ R158, R158, c[0x0][0x2d0], -R59.reuse ;  /* 0x0000b4009e9e7a23 */ /* 0x100fe4000001083b */
[--C-:B------:R-:W-:Y:S02]  /*3870*/  FFMA.FTZ R159, R159, c[0x0][0x2d0], -R59.reuse ;  /* 0x0000b4009f9f7a23 */ /* 0x100fe4000001083b */
[--C-:B------:R-:W-:Y:S02]  /*3880*/  FFMA.FTZ R161, R161, c[0x0][0x2d0], -R59.reuse ;  /* 0x0000b400a1a17a23 */ /* 0x100fe4000001083b */
[----:B------:R-:W-:Y:S01]  /*3890*/  FFMA.FTZ R162, R162, c[0x0][0x2d0], -R59 ;  /* 0x0000b400a2a27a23 */ /* 0x000fe2000001083b */
[----:B---3--:R-:W-:Y:S01]  /*38a0*/  F2FP.PACK_AB R115, R51, R52 ;  /* 0x000000343373723e */ /* 0x008fe200000000ff */
[----:B------:R-:W-:Y:S01]  /*38b0*/  MUFU.EX2 R49, R49 ;  /* 0x0000003100317308 */ /* 0x000fe20000000800 */
[----:B------:R-:W-:-:S02]  /*38c0*/  FFMA.FTZ R193, R193, c[0x0][0x2d0], -R64 ;  /* 0x0000b400c1c17a23 */ /* 0x000fc40000010840 */
[--C-:B------:R-:W-:Y:S02]  /*38d0*/  FFMA.FTZ R192, R192, c[0x0][0x2d0], -R64.reuse ;  /* 0x0000b400c0c07a23 */ /* 0x100fe40000010840 */
[--C-:B------:R-:W-:Y:S01]  /*38e0*/  FFMA.FTZ R167, R167, c[0x0][0x2d0], -R64.reuse ;  /* 0x0000b400a7a77a23 */ /* 0x100fe20000010840 */
[C---:B------:R-:W-:Y:S01]  /*38f0*/  HMMA.16816.F32 R84, R112.reuse, R88, RZ ;  /* 0x000000587054723c */ /* 0x040fe200000018ff */
[--C-:B------:R-:W-:Y:S01]  /*3900*/  FFMA.FTZ R166, R166, c[0x0][0x2d0], -R64.reuse ;  /* 0x0000b400a6a67a23 */ /* 0x100fe20000010840 */
[----:B------:R-:W-:Y:S01]  /*3910*/  MUFU.EX2 R48, R48 ;  /* 0x0000003000307308 */ /* 0x000fe20000000800 */
[--C-:B------:R-:W-:Y:S02]  /*3920*/  FFMA.FTZ R165, R165, c[0x0][0x2d0], -R59.reuse ;  /* 0x0000b400a5a57a23 */ /* 0x100fe4000001083b */
[--C-:B------:R-:W-:Y:S02]  /*3930*/  FFMA.FTZ R164, R164, c[0x0][0x2d0], -R59.reuse ;  /* 0x0000b400a4a47a23 */ /* 0x100fe4000001083b */
[--C-:B------:R-:W-:Y:S01]  /*3940*/  FFMA.FTZ R163, R163, c[0x0][0x2d0], -R59.reuse ;  /* 0x0000b400a3a37a23 */ /* 0x100fe2000001083b */
[----:B------:R-:W-:Y:S01]  /*3950*/  HMMA.16816.F32 R88, R112, R90, RZ ;  /* 0x0000005a7058723c */ /* 0x000fe200000018ff */
[----:B------:R-:W-:Y:S01]  /*3960*/  FFMA.FTZ R160, R160, c[0x0][0x2d0], -R59 ;  /* 0x0000b400a0a07a23 */ /* 0x000fe2000001083b */
[----:B------:R-:W-:Y:S01]  /*3970*/  MUFU.EX2 R45, R45 ;  /* 0x0000002d002d7308 */ /* 0x000fe20000000800 */
[----:B------:R-:W-:-:S02]  /*3980*/  FFMA.FTZ R155, R155, c[0x0][0x2d0], -R64 ;  /* 0x0000b4009b9b7a23 */ /* 0x000fc40000010840 */
[--C-:B------:R-:W-:Y:S02]  /*3990*/  FFMA.FTZ R154, R154, c[0x0][0x2d0], -R64.reuse ;  /* 0x0000b4009a9a7a23 */ /* 0x100fe40000010840 */
[--C-:B------:R-:W-:Y:S01]  /*39a0*/  FFMA.FTZ R153, R153, c[0x0][0x2d0], -R64.reuse ;  /* 0x0000b40099997a23 */ /* 0x100fe20000010840 */
[C---:B------:R-:W-:Y:S01]  /*39b0*/  HMMA.16816.F32 R92, R112.reuse, R96, RZ ;  /* 0x00000060705c723c */ /* 0x040fe200000018ff */
[----:B------:R-:W-:Y:S01]  /*39c0*/  FFMA.FTZ R152, R152, c[0x0][0x2d0], -R64 ;  /* 0x0000b40098987a23 */ /* 0x000fe20000010840 */
[----:B------:R-:W2:Y:S01]  /*39d0*/  MUFU.EX2 R47, R47 ;  /* 0x0000002f002f7308 */ /* 0x000ea20000000800 */
[--C-:B------:R-:W-:Y:S02]  /*39e0*/  FFMA.FTZ R151, R151, c[0x0][0x2d0], -R59.reuse ;  /* 0x0000b40097977a23 */ /* 0x100fe4000001083b */
[--C-:B------:R-:W-:Y:S02]  /*39f0*/  FFMA.FTZ R150, R150, c[0x0][0x2d0], -R59.reuse ;  /* 0x0000b40096967a23 */ /* 0x100fe4000001083b */
[--C-:B------:R-:W-:Y:S01]  /*3a00*/  FFMA.FTZ R149, R149, c[0x0][0x2d0], -R59.reuse ;  /* 0x0000b40095957a23 */ /* 0x100fe2000001083b */
[----:B------:R-:W-:Y:S01]  /*3a10*/  HMMA.16816.F32 R96, R112, R98, RZ ;  /* 0x000000627060723c */ /* 0x000fe200000018ff */
[----:B------:R-:W-:Y:S01]  /*3a20*/  FFMA.FTZ R146, R146, c[0x0][0x2d0], -R59 ;  /* 0x0000b40092927a23 */ /* 0x000fe2000001083b */
[----:B------:R-:W3:Y:S01]  /*3a30*/  MUFU.EX2 R46, R46 ;  /* 0x0000002e002e7308 */ /* 0x000ee20000000800 */
[----:B------:R-:W-:-:S02]  /*3a40*/  FADD.FTZ R55, R56, R55 ;  /* 0x0000003738377221 */ /* 0x000fc40000010000 */
[----:B------:R-:W-:Y:S02]  /*3a50*/  FADD.FTZ R57, R58, R57 ;  /* 0x000000393a397221 */ /* 0x000fe40000010000 */
[----:B------:R-:W-:Y:S01]  /*3a60*/  FADD.FTZ R54, R54, R55 ;  /* 0x0000003736367221 */ /* 0x000fe20000010000 */
[C---:B------:R-:W-:Y:S01]  /*3a70*/  HMMA.16816.F32 R128, R112.reuse, R124, RZ ;  /* 0x0000007c7080723c */ /* 0x040fe200000018ff */
[----:B------:R-:W-:Y:S01]  /*3a80*/  FADD.FTZ R57, R52, R57 ;  /* 0x0000003934397221 */ /* 0x000fe20000010000 */
[----:B------:R-:W-:Y:S01]  /*3a90*/  MUFU.EX2 R43, R43 ;  /* 0x0000002b002b7308 */ /* 0x000fe20000000800 */
[----:B------:R-:W-:Y:S02]  /*3aa0*/  FFMA.FTZ R251, R65, c[0x0][0x2d0], -R64 ;  /* 0x0000b40041fb7a23 */ /* 0x000fe40000010840 */
[----:B------:R-:W-:Y:S02]  /*3ab0*/  FFMA.FTZ R250, R60, c[0x0][0x2d0], -R59 ;  /* 0x0000b4003cfa7a23 */ /* 0x000fe4000001083b */
[----:B------:R-:W-:Y:S01]  /*3ac0*/  FADD.FTZ R54, R50, R54 ;  /* 0x0000003632367221 */ /* 0x000fe20000010000 */
[----:B------:R-:W-:Y:S01]  /*3ad0*/  HMMA.16816.F32 R68, R112, R72, RZ ;  /* 0x000000487044723c */ /* 0x000fe200000018ff */
[----:B------:R-:W-:Y:S01]  /*3ae0*/  FADD.FTZ R51, R51, R57 ;  /* 0x0000003933337221 */ /* 0x000fe20000010000 */
[----:B------:R-:W1:Y:S03]  /*3af0*/  MUFU.EX2 R42, R42 ;  /* 0x0000002a002a7308 */ /* 0x000e660000000800 */
[----:B--2---:R-:W-:-:S03]  /*3b00*/  FADD.FTZ R51, R47, R51 ;  /* 0x000000332f337221 */ /* 0x004fc60000010000 */
[C---:B------:R-:W-:Y:S02]  /*3b10*/  HMMA.16816.F32 R76, R112.reuse, R80, RZ ;  /* 0x00000050704c723c */ /* 0x040fe400000018ff */
[----:B------:R-:W-:Y:S06]  /*3b20*/  MUFU.EX2 R44, R44 ;  /* 0x0000002c002c7308 */ /* 0x000fec0000000800 */
[C---:B------:R-:W-:Y:S02]  /*3b30*/  HMMA.16816.F32 R120, R112.reuse, R100, RZ ;  /* 0x000000647078723c */ /* 0x040fe400000018ff */
[----:B------:R-:W-:Y:S06]  /*3b40*/  MUFU.EX2 R41, R41 ;  /* 0x0000002900297308 */ /* 0x000fec0000000800 */
[C---:B------:R-:W-:Y:S02]  /*3b50*/  HMMA.16816.F32 R104, R112.reuse, R108, RZ ;  /* 0x0000006c7068723c */ /* 0x040fe400000018ff */
[----:B------:R-:W-:Y:S06]  /*3b60*/  MUFU.EX2 R40, R40 ;  /* 0x0000002800287308 */ /* 0x000fec0000000800 */
[C---:B------:R-:W-:Y:S02]  /*3b70*/  HMMA.16816.F32 R124, R112.reuse, R126, RZ ;  /* 0x0000007e707c723c */ /* 0x040fe400000018ff */
[----:B------:R-:W-:Y:S06]  /*3b80*/  MUFU.EX2 R33, R33 ;  /* 0x0000002100217308 */ /* 0x000fec0000000800 */
[C---:B------:R-:W-:Y:S02]  /*3b90*/  HMMA.16816.F32 R72, R112.reuse, R74, RZ ;  /* 0x0000004a7048723c */ /* 0x040fe400000018ff */
[----:B------:R-:W2:Y:S06]  /*3ba0*/  MUFU.EX2 R35, R35 ;  /* 0x0000002300237308 */ /* 0x000eac0000000800 */
[C---:B------:R-:W-:Y:S02]  /*3bb0*/  HMMA.16816.F32 R80, R112.reuse, R82, RZ ;  /* 0x000000527050723c */ /* 0x040fe400000018ff */
[----:B------:R-:W1:Y:S06]  /*3bc0*/  MUFU.EX2 R34, R34 ;  /* 0x0000002200227308 */ /* 0x000e6c0000000800 */
[C---:B------:R-:W-:Y:S02]  /*3bd0*/  HMMA.16816.F32 R100, R112.reuse, R102, RZ ;  /* 0x000000667064723c */ /* 0x040fe400000018ff */
[----:B------:R-:W-:Y:S06]  /*3be0*/  MUFU.EX2 R2, R2 ;  /* 0x0000000200027308 */ /* 0x000fec0000000800 */
[C---:B------:R-:W-:Y:S02]  /*3bf0*/  HMMA.16816.F32 R108, R112.reuse, R110, RZ ;  /* 0x0000006e706c723c */ /* 0x040fe400000018ff */
[----:B------:R-:W1:Y:S06]  /*3c00*/  MUFU.EX2 R0, R0 ;  /* 0x0000000000007308 */ /* 0x000e6c0000000800 */
[C---:B------:R-:W-:Y:S02]  /*3c10*/  HMMA.16816.F32 R116, R112.reuse, R4, RZ ;  /* 0x000000047074723c */ /* 0x040fe400000018ff */
[----:B------:R-:W-:Y:S05]  /*3c20*/  MUFU.EX2 R134, R134 ;  /* 0x0000008600867308 */ /* 0x000fea0000000800 */
[----:B------:R-:W-:Y:S01]  /*3c30*/  F2FP.PACK_AB R4, R49, R53 ;  /* 0x000000353104723e */ /* 0x000fe200000000ff */
[----:B------:R-:W-:Y:S01]  /*3c40*/  HMMA.16816.F32 R112, R112, R6, RZ ;  /* 0x000000067070723c */ /* 0x000fe200000018ff */
[----:B---3--:R-:W-:Y:S01]  /*3c50*/  F2FP.PACK_AB R5, R46, R47 ;  /* 0x0000002f2e05723e */ /* 0x008fe200000000ff */
[----:B------:R-:W-:Y:S01]  /*3c60*/  MUFU.EX2 R135, R135 ;  /* 0x0000008700877308 */ /* 0x000fe20000000800 */
[----:B------:R-:W-:-:S02]  /*3c70*/  FADD.FTZ R53, R53, R54 ;  /* 0x0000003635357221 */ /* 0x000fc40000010000 */
[----:B------:R-:W-:Y:S02]  /*3c80*/  FADD.FTZ R46, R46, R51 ;  /* 0x000000332e2e7221 */ /* 0x000fe40000010000 */
[----:B------:R-:W-:Y:S01]  /*3c90*/  F2FP.PACK_AB R6, R45, R48 ;  /* 0x000000302d06723e */ /* 0x000fe200000000ff */
[----:B------:R-:W-:Y:S01]  /*3ca0*/  FADD.FTZ R53, R49, R53 ;  /* 0x0000003531357221 */ /* 0x000fe20000010000 */
[----:B-1----:R-:W-:Y:S01]  /*3cb0*/  F2FP.PACK_AB R7, R42, R43 ;  /* 0x0000002b2a07723e */ /* 0x002fe200000000ff */
[----:B------:R-:W-:Y:S01]  /*3cc0*/  MUFU.EX2 R145, R145 ;  /* 0x0000009100917308 */ /* 0x000fe20000000800 */
[----:B------:R-:W-:Y:S02]  /*3cd0*/  FADD.FTZ R46, R43, R46 ;  /* 0x0000002e2b2e7221 */ /* 0x000fe40000010000 */
[----:B------:R-:W-:Y:S02]  /*3ce0*/  FADD.FTZ R48, R48, R53 ;  /* 0x0000003530307221 */ /* 0x000fe40000010000 */
[----:B------:R-:W-:Y:S01]  /*3cf0*/  FADD.FTZ R42, R42, R46 ;  /* 0x0000002e2a2a7221 */ /* 0x000fe20000010000 */
[----:B------:R-:W-:Y:S01]  /*3d00*/  HMMA.16816.F32 R84, R4, R12, R84 ;  /* 0x0000000c0454723c */ /* 0x000fe20000001854 */
[----:B------:R-:W-:Y:S01]  /*3d10*/  FADD.FTZ R48, R45, R48 ;  /* 0x000000302d307221 */ /* 0x000fe20000010000 */
[----:B------:R-:W-:Y:S01]  /*3d20*/  MUFU.EX2 R144, R144 ;  /* 0x0000009000907308 */ /* 0x000fe20000000800 */
[----:B--2---:R-:W-:-:S05]  /*3d30*/  FADD.FTZ R42, R35, R42 ;  /* 0x0000002a232a7221 */ /* 0x004fca0000010000 */
[C---:B------:R-:W-:Y:S01]  /*3d40*/  HMMA.16816.F32 R88, R4.reuse, R14, R88 ;  /* 0x0000000e0458723c */ /* 0x040fe20000001858 */
[----:B------:R-:W1:Y:S01]  /*3d50*/  LDSM.16.MT88.4 R12, [R228+0x4900] ;  /* 0x00490000e40c783b */ /* 0x000e620000004200 */
[----:B------:R-:W2:Y:S06]  /*3d60*/  MUFU.EX2 R147, R147 ;  /* 0x0000009300937308 */ /* 0x000eac0000000800 */
[C---:B------:R-:W-:Y:S02]  /*3d70*/  HMMA.16816.F32 R92, R4.reuse, R8, R92 ;  /* 0x00000008045c723c */ /* 0x040fe4000000185c */
[----:B------:R-:W3:Y:S06]  /*3d80*/  MUFU.EX2 R148, R148 ;  /* 0x0000009400947308 */ /* 0x000eec0000000800 */
[C---:B------:R-:W-:Y:S01]  /*3d90*/  HMMA.16816.F32 R96, R4.reuse, R10, R96 ;  /* 0x0000000a0460723c */ /* 0x040fe20000001860 */
[----:B------:R-:W1:Y:S01]  /*3da0*/  LDSM.16.MT88.4 R8, [R228+0x1100] ;  /* 0x00110000e408783b */ /* 0x000e620000004200 */
[----:B------:R-:W-:Y:S06]  /*3db0*/  MUFU.EX2 R156, R156 ;  /* 0x0000009c009c7308 */ /* 0x000fec0000000800 */
[C---:B------:R-:W-:Y:S02]  /*3dc0*/  HMMA.16816.F32 R128, R4.reuse, R24, R128 ;  /* 0x000000180480723c */ /* 0x040fe40000001880 */
[----:B------:R-:W-:Y:S06]  /*3dd0*/  MUFU.EX2 R158, R158 ;  /* 0x0000009e009e7308 */ /* 0x000fec0000000800 */
[C---:B------:R-:W-:Y:S01]  /*3de0*/  HMMA.16816.F32 R124, R4.reuse, R26, R124 ;  /* 0x0000001a047c723c */ /* 0x040fe2000000187c */
[----:B------:R-:W-:Y:S01]  /*3df0*/  LDSM.16.MT88.4 R24, [R232+0x1100] ;  /* 0x00110000e818783b */ /* 0x000fe20000004200 */
[----:B------:R-:W-:Y:S06]  /*3e00*/  MUFU.EX2 R159, R159 ;  /* 0x0000009f009f7308 */ /* 0x000fec0000000800 */
[C---:B----4-:R-:W-:Y:S02]  /*3e10*/  HMMA.16816.F32 R68, R4.reuse, R20, R68 ;  /* 0x000000140444723c */ /* 0x050fe40000001844 */
[----:B------:R-:W-:Y:S06]  /*3e20*/  MUFU.EX2 R161, R161 ;  /* 0x000000a100a17308 */ /* 0x000fec0000000800 */
[C---:B------:R-:W-:Y:S01]  /*3e30*/  HMMA.16816.F32 R72, R4.reuse, R22, R72 ;  /* 0x000000160448723c */ /* 0x040fe20000001848 */
[----:B------:R-:W-:Y:S01]  /*3e40*/  LDSM.16.MT88.4 R20, [R230+0x1100] ;  /* 0x00110000e614783b */ /* 0x000fe20000004200 */
[----:B------:R-:W-:Y:S06]  /*3e50*/  MUFU.EX2 R162, R162 ;  /* 0x000000a200a27308 */ /* 0x000fec0000000800 */
[C---:B------:R-:W-:Y:S02]  /*3e60*/  HMMA.16816.F32 R76, R4.reuse, R16, R76 ;  /* 0x00000010044c723c */ /* 0x040fe4000000184c */
[----:B------:R-:W-:Y:S06]  /*3e70*/  MUFU.EX2 R193, R193 ;  /* 0x000000c100c17308 */ /* 0x000fec0000000800 */
[C---:B------:R-:W-:Y:S01]  /*3e80*/  HMMA.16816.F32 R80, R4.reuse, R18, R80 ;  /* 0x000000120450723c */ /* 0x040fe20000001850 */
[----:B------:R-:W4:Y:S01]  /*3e90*/  LDSM.16.MT88.4 R16, [R229+0x1100] ;  /* 0x00110000e510783b */ /* 0x000f220000004200 */
[----:B------:R-:W-:Y:S06]  /*3ea0*/  MUFU.EX2 R192, R192 ;  /* 0x000000c000c07308 */ /* 0x000fec0000000800 */
[C---:B------:R-:W-:Y:S02]  /*3eb0*/  HMMA.16816.F32 R120, R4.reuse, R36, R120 ;  /* 0x000000240478723c */ /* 0x040fe40000001878 */
[----:B------:R-:W-:Y:S06]  /*3ec0*/  MUFU.EX2 R167, R167 ;  /* 0x000000a700a77308 */ /* 0x000fec0000000800 */
[C---:B------:R-:W-:Y:S01]  /*3ed0*/  HMMA.16816.F32 R100, R4.reuse, R38, R100 ;  /* 0x000000260464723c */ /* 0x040fe20000001864 */
[----:B------:R-:W-:Y:S01]  /*3ee0*/  LDSM.16.MT88.4 R36, [R230+0x5100] ;  /* 0x00510000e624783b */ /* 0x000fe20000004200 */
[----:B------:R-:W-:Y:S06]  /*3ef0*/  MUFU.EX2 R166, R166 ;  /* 0x000000a600a67308 */ /* 0x000fec0000000800 */
[C---:B-----5:R-:W-:Y:S02]  /*3f00*/  HMMA.16816.F32 R104, R4.reuse, R28, R104 ;  /* 0x0000001c0468723c */ /* 0x060fe40000001868 */
[----:B------:R-:W-:Y:S06]  /*3f10*/  MUFU.EX2 R165, R165 ;  /* 0x000000a500a57308 */ /* 0x000fec0000000800 */
[C---:B------:R-:W-:Y:S01]  /*3f20*/  HMMA.16816.F32 R108, R4.reuse, R30, R108 ;  /* 0x0000001e046c723c */ /* 0x040fe2000000186c */
[----:B------:R-:W-:Y:S01]  /*3f30*/  LDSM.16.MT88.4 R28, [R229+0x5100] ;  /* 0x00510000e51c783b */ /* 0x000fe20000004200 */
[----:B------:R-:W-:Y:S06]  /*3f40*/  MUFU.EX2 R164, R164 ;  /* 0x000000a400a47308 */ /* 0x000fec0000000800 */
[C---:B-1----:R-:W-:Y:S02]  /*3f50*/  HMMA.16816.F32 R116, R4.reuse, R12, R116 ;  /* 0x0000000c0474723c */ /* 0x042fe40000001874 */
[----:B------:R-:W-:Y:S06]  /*3f60*/  MUFU.EX2 R163, R163 ;  /* 0x000000a300a37308 */ /* 0x000fec0000000800 */
[----:B------:R-:W-:Y:S01]  /*3f70*/  HMMA.16816.F32 R112, R4, R14, R112 ;  /* 0x0000000e0470723c */ /* 0x000fe20000001870 */
[----:B------:R-:W1:Y:S01]  /*3f80*/  LDSM.16.MT88.4 R12, [R232+0x5100] ;  /* 0x00510000e80c783b */ /* 0x000e620000004200 */
[----:B------:R-:W-:Y:S05]  /*3f90*/  MUFU.EX2 R160, R160 ;  /* 0x000000a000a07308 */ /* 0x000fea0000000800 */
[----:B------:R-:W-:Y:S01]  /*3fa0*/  F2FP.PACK_AB R4, R41, R44 ;  /* 0x0000002c2904723e */ /* 0x000fe200000000ff */
[----:B------:R-:W-:Y:S01]  /*3fb0*/  FADD.FTZ R44, R44, R48 ;  /* 0x000000302c2c7221 */ /* 0x000fe20000010000 */
[----:B------:R-:W-:Y:S01]  /*3fc0*/  F2FP.PACK_AB R6, R33, R40 ;  /* 0x000000282106723e */ /* 0x000fe200000000ff */
[----:B------:R-:W-:Y:S01]  /*3fd0*/  MUFU.EX2 R155, R155 ;  /* 0x0000009b009b7308 */ /* 0x000fe20000000800 */
[----:B------:R-:W-:Y:S01]  /*3fe0*/  F2FP.PACK_AB R5, R34, R35 ;  /* 0x000000232205723e */ /* 0x000fe200000000ff */
[----:B------:R-:W-:Y:S01]  /*3ff0*/  FADD.FTZ R44, R41, R44 ;  /* 0x0000002c292c7221 */ /* 0x000fe20000010000 */
[----:B------:R-:W-:Y:S01]  /*4000*/  F2FP.PACK_AB R7, R0, R2 ;  /* 0x000000020007723e */ /* 0x000fe200000000ff */
[----:B------:R-:W-:-:S02]  /*4010*/  FADD.FTZ R34, R34, R42 ;  /* 0x0000002a22227221 */ /* 0x000fc40000010000 */
[----:B------:R-:W-:Y:S02]  /*4020*/  FADD.FTZ R40, R40, R44 ;  /* 0x0000002c28287221 */ /* 0x000fe40000010000 */
[----:B------:R-:W-:Y:S01]  /*4030*/  MUFU.EX2 R154, R154 ;  /* 0x0000009a009a7308 */ /* 0x000fe20000000800 */
[----:B------:R-:W-:Y:S01]  /*4040*/  FADD.FTZ R34, R2, R34 ;  /* 0x0000002202227221 */ /* 0x000fe20000010000 */
[----:B------:R-:W-:Y:S01]  /*4050*/  HMMA.16816.F32 R84, R4, R8, R84 ;  /* 0x000000080454723c */ /* 0x000fe20000001854 */
[----:B------:R-:W-:Y:S02]  /*4060*/  FADD.FTZ R40, R33, R40 ;  /* 0x0000002821287221 */ /* 0x000fe40000010000 */
[----:B------:R-:W-:-:S03]  /*4070*/  FADD.FTZ R0, R0, R34 ;  /* 0x0000002200007221 */ /* 0x000fc60000010000 */
[----:B------:R-:W-:Y:S01]  /*4080*/  MUFU.EX2 R153, R153 ;  /* 0x0000009900997308 */ /* 0x000fe20000000800 */
[----:B--2---:R-:W-:Y:S01]  /*4090*/  FADD.FTZ R0, R147, R0 ;  /* 0x0000000093007221 */ /* 0x004fe20000010000 */
[C---:B------:R-:W-:Y:S01]  /*40a0*/  HMMA.16816.F32 R88, R4.reuse, R10, R88 ;  /* 0x0000000a0458723c */ /* 0x040fe20000001858 */
[----:B------:R-:W2:Y:S05]  /*40b0*/  LDSM.16.MT88.4 R8, [R228+0x5100] ;  /* 0x00510000e408783b */ /* 0x000eaa0000004200 */
[----:B------:R-:W-:Y:S02]  /*40c0*/  MUFU.EX2 R152, R152 ;  /* 0x0000009800987308 */ /* 0x000fe40000000800 */
[C---:B----4-:R-:W-:Y:S06]  /*40d0*/  HMMA.16816.F32 R76, R4.reuse, R16, R76 ;  /* 0x00000010044c723c */ /* 0x050fec000000184c */
[----:B------:R-:W-:Y:S02]  /*40e0*/  MUFU.EX2 R151, R151 ;  /* 0x0000009700977308 */ /* 0x000fe40000000800 */
[C---:B------:R-:W-:Y:S01]  /*40f0*/  HMMA.16816.F32 R80, R4.reuse, R18, R80 ;  /* 0x000000120450723c */ /* 0x040fe20000001850 */
[----:B------:R-:W4:Y:S05]  /*4100*/  LDSM.16.MT88.4 R16, [R229+0x1900] ;  /* 0x00190000e510783b */ /* 0x000f2a0000004200 */
[----:B------:R-:W-:Y:S02]  /*4110*/  MUFU.EX2 R150, R150 ;  /* 0x0000009600967308 */ /* 0x000fe40000000800 */
[C---:B-1----:R-:W-:Y:S06]  /*4120*/  HMMA.16816.F32 R92, R4.reuse, R12, R92 ;  /* 0x0000000c045c723c */ /* 0x042fec000000185c */
[----:B------:R-:W-:Y:S02]  /*4130*/  MUFU.EX2 R149, R149 ;  /* 0x0000009500957308 */ /* 0x000fe40000000800 */
[C---:B------:R-:W-:Y:S01]  /*4140*/  HMMA.16816.F32 R96, R4.reuse, R14, R96 ;  /* 0x0000000e0460723c */ /* 0x040fe20000001860 */
[----:B------:R-:W1:Y:S05]  /*4150*/  LDSM.16.MT88.4 R12, [R228+0x1900] ;  /* 0x00190000e40c783b */ /* 0x000e6a0000004200 */
[----:B------:R-:W-:Y:S02]  /*4160*/  MUFU.EX2 R146, R146 ;  /* 0x0000009200927308 */ /* 0x000fe40000000800 */
[C---:B------:R-:W-:Y:S06]  /*4170*/  HMMA.16816.F32 R120, R4.reuse, R36, R120 ;  /* 0x000000240478723c */ /* 0x040fec0000001878 */
[----:B------:R-:W-:Y:S01]  /*4180*/  MUFU.EX2 R36, R197 ;  /* 0x000000c500247308 */ /* 0x000fe20000000800 */
[----:B------:R-:W-:Y:S01]  /*4190*/  FFMA.FTZ R37, R196, c[0x0][0x2d0], -R59 ;  /* 0x0000b400c4257a23 */ /* 0x000fe2000001083b */
[C---:B--2---:R-:W-:Y:S06]  /*41a0*/  HMMA.16816.F32 R116, R4.reuse, R8, R116 ;  /* 0x000000080474723c */ /* 0x044fec0000001874 */
[----:B------:R-:W2:Y:S02]  /*41b0*/  MUFU.EX2 R37, R37 ;  /* 0x0000002500257308 */ /* 0x000ea40000000800 */
[C---:B------:R-:W-:Y:S01]  /*41c0*/  HMMA.16816.F32 R112, R4.reuse, R10, R112 ;  /* 0x0000000a0470723c */ /* 0x040fe20000001870 */
[----:B------:R-:W5:Y:S05]  /*41d0*/  LDSM.16.MT88.4 R8, [R232+0x5900] ;  /* 0x00590000e808783b */ /* 0x000f6a0000004200 */
[----:B------:R-:W-:Y:S02]  /*41e0*/  MUFU.EX2 R251, R251 ;  /* 0x000000fb00fb7308 */ /* 0x000fe40000000800 */
[C---:B------:R-:W-:Y:S06]  /*41f0*/  HMMA.16816.F32 R68, R4.reuse, R20, R68 ;  /* 0x000000140444723c */ /* 0x040fec0000001844 */
[----:B------:R-:W-:Y:S02]  /*4200*/  MUFU.EX2 R250, R250 ;  /* 0x000000fa00fa7308 */ /* 0x000fe40000000800 */
[C---:B------:R-:W-:Y:S01]  /*4210*/  HMMA.16816.F32 R72, R4.reuse, R22, R72 ;  /* 0x000000160448723c */ /* 0x040fe20000001848 */
[----:B------:R-:W1:Y:S07]  /*4220*/  LDSM.16.MT88.4 R20, [R230+0x1900] ;  /* 0x00190000e614783b */ /* 0x000e6e0000004200 */
[C---:B------:R-:W-:Y:S08]  /*4230*/  HMMA.16816.F32 R128, R4.reuse, R24, R128 ;  /* 0x000000180480723c */ /* 0x040ff00000001880 */
[C---:B------:R-:W-:Y:S01]  /*4240*/  HMMA.16816.F32 R124, R4.reuse, R26, R124 ;  /* 0x0000001a047c723c */ /* 0x040fe2000000187c */
[----:B------:R-:W1:Y:S07]  /*4250*/  LDSM.16.MT88.4 R24, [R232+0x1900] ;  /* 0x00190000e818783b */ /* 0x000e6e0000004200 */
[C---:B------:R-:W-:Y:S07]  /*4260*/  HMMA.16816.F32 R100, R4.reuse, R38, R100 ;  /* 0x000000260464723c */ /* 0x040fee0000001864 */
[--C-:B------:R-:W-:Y:S01]  /*4270*/  FFMA.FTZ R39, R157, c[0x0][0x2d0], -R64.reuse ;  /* 0x0000b4009d277a23 */ /* 0x100fe20000010840 */
[----:B------:R-:W-:Y:S01]  /*4280*/  HMMA.16816.F32 R104, R4, R28, R104 ;  /* 0x0000001c0468723c */ /* 0x000fe20000001868 */
[----:B------:R-:W-:-:S02]  /*4290*/  FFMA.FTZ R38, R195, c[0x0][0x2d0], -R64 ;  /* 0x0000b400c3267a23 */ /* 0x000fc40000010840 */
[----:B------:R-:W-:Y:S02]  /*42a0*/  FFMA.FTZ R157, R194, c[0x0][0x2d0], -R64 ;  /* 0x0000b400c29d7a23 */ /* 0x000fe40000010840 */
[----:B------:R-:W-:Y:S03]  /*42b0*/  MUFU.EX2 R39, R39 ;  /* 0x0000002700277308 */ /* 0x000fe60000000800 */
[----:B------:R-:W-:Y:S01]  /*42c0*/  HMMA.16816.F32 R108, R4, R30, R108 ;  /* 0x0000001e046c723c */ /* 0x000fe2000000186c */
[----:B------:R-:W-:Y:S04]  /*42d0*/  LDSM.16.MT88.4 R28, [R229+0x5900] ;  /* 0x00590000e51c783b */ /* 0x000fe80000004200 */
[----:B------:R-:W1:Y:S02]  /*42e0*/  MUFU.EX2 R38, R38 ;  /* 0x0000002600267308 */ /* 0x000e640000000800 */
[----:B------:R-:W-:Y:S01]  /*42f0*/  F2FP.PACK_AB R4, R135, R134 ;  /* 0x000000868704723e */ /* 0x000fe200000000ff */
[----:B------:R-:W-:Y:S01]  /*4300*/  FADD.FTZ R134, R134, R40 ;  /* 0x0000002886867221 */ /* 0x000fe20000010000 */
[----:B------:R-:W-:-:S02]  /*4310*/  F2FP.PACK_AB R6, R144, R145 ;  /* 0x000000919006723e */ /* 0x000fc400000000ff */
[C---:B---3--:R-:W-:Y:S01]  /*4320*/  F2FP.PACK_AB R5, R148.reuse, R147 ;  /* 0x000000939405723e */ /* 0x048fe200000000ff */
[----:B------:R-:W-:Y:S01]  /*4330*/  FADD.FTZ R134, R135, R134 ;  /* 0x0000008687867221 */ /* 0x000fe20000010000 */
[----:B--2---:R-:W-:Y:S01]  /*4340*/  F2FP.PACK_AB R7, R37, R36 ;  /* 0x000000242507723e */ /* 0x004fe200000000ff */
[----:B------:R-:W2:Y:S01]  /*4350*/  MUFU.EX2 R157, R157 ;  /* 0x0000009d009d7308 */ /* 0x000ea20000000800 */
[----:B------:R-:W-:Y:S02]  /*4360*/  FADD.FTZ R148, R148, R0 ;  /* 0x0000000094947221 */ /* 0x000fe40000010000 */
[----:B------:R-:W-:Y:S02]  /*4370*/  FADD.FTZ R145, R145, R134 ;  /* 0x0000008691917221 */ /* 0x000fe40000010000 */
[----:B------:R-:W-:Y:S01]  /*4380*/  FADD.FTZ R148, R36, R148 ;  /* 0x0000009424947221 */ /* 0x000fe20000010000 */
[----:B----4-:R-:W-:Y:S01]  /*4390*/  HMMA.16816.F32 R76, R4, R16, R76 ;  /* 0x00000010044c723c */ /* 0x010fe2000000184c */
[----:B------:R-:W-:-:S02]  /*43a0*/  FADD.FTZ R145, R144, R145 ;  /* 0x0000009190917221 */ /* 0x000fc40000010000 */
[----:B------:R-:W-:-:S05]  /*43b0*/  FADD.FTZ R148, R37, R148 ;  /* 0x0000009425947221 */ /* 0x000fca0000010000 */
[C---:B------:R-:W-:Y:S01]  /*43c0*/  HMMA.16816.F32 R80, R4.reuse, R18, R80 ;  /* 0x000000120450723c */ /* 0x040fe20000001850 */
[----:B------:R-:W3:Y:S07]  /*43d0*/  LDSM.16.MT88.4 R16, [R230+0x5900] ;  /* 0x00590000e610783b */ /* 0x000eee0000004200 */
[C---:B-1----:R-:W-:Y:S08]  /*43e0*/  HMMA.16816.F32 R84, R4.reuse, R12, R84 ;  /* 0x0000000c0454723c */ /* 0x042ff00000001854 */
[C---:B------:R-:W-:Y:S01]  /*43f0*/  HMMA.16816.F32 R88, R4.reuse, R14, R88 ;  /* 0x0000000e0458723c */ /* 0x040fe20000001858 */
[----:B------:R-:W1:Y:S07]  /*4400*/  LDSM.16.MT88.4 R12, [R228+0x5900] ;  /* 0x00590000e40c783b */ /* 0x000e6e0000004200 */
[C---:B-----5:R-:W-:Y:S08]  /*4410*/  HMMA.16816.F32 R92, R4.reuse, R8, R92 ;  /* 0x00000008045c723c */ /* 0x060ff0000000185c */
[C---:B------:R-:W-:Y:S01]  /*4420*/  HMMA.16816.F32 R96, R4.reuse, R10, R96 ;  /* 0x0000000a0460723c */ /* 0x040fe20000001860 */
[----:B------:R-:W4:Y:S07]  /*4430*/  LDSM.16.MT88.4 R8, [R230+0x2100] ;  /* 0x00210000e608783b */ /* 0x000f2e0000004200 */
[C---:B------:R-:W-:Y:S08]  /*4440*/  HMMA.16816.F32 R68, R4.reuse, R20, R68 ;  /* 0x000000140444723c */ /* 0x040ff00000001844 */
[C---:B------:R-:W-:Y:S01]  /*4450*/  HMMA.16816.F32 R72, R4.reuse, R22, R72 ;  /* 0x000000160448723c */ /* 0x040fe20000001848 */
[----:B------:R-:W5:Y:S07]  /*4460*/  LDSM.16.MT88.4 R20, [R229+0x2100] ;  /* 0x00210000e514783b */ /* 0x000f6e0000004200 */
[C---:B------:R-:W-:Y:S08]  /*4470*/  HMMA.16816.F32 R128, R4.reuse, R24, R128 ;  /* 0x000000180480723c */ /* 0x040ff00000001880 */
[C---:B------:R-:W-:Y:S01]  /*4480*/  HMMA.16816.F32 R124, R4.reuse, R26, R124 ;  /* 0x0000001a047c723c */ /* 0x040fe2000000187c */
[----:B------:R-:W-:Y:S07]  /*4490*/  LDSM.16.MT88.4 R24, [R232+0x2100] ;  /* 0x00210000e818783b */ /* 0x000fee0000004200 */
[C---:B---3--:R-:W-:Y:S08]  /*44a0*/  HMMA.16816.F32 R120, R4.reuse, R16, R120 ;  /* 0x000000100478723c */ /* 0x048ff00000001878 */
[C---:B------:R-:W-:Y:S01]  /*44b0*/  HMMA.16816.F32 R100, R4.reuse, R18, R100 ;  /* 0x000000120464723c */ /* 0x040fe20000001864 */
[----:B------:R-:W3:Y:S07]  /*44c0*/  LDSM.16.MT88.4 R16, [R228+0x2100] ;  /* 0x00210000e410783b */ /* 0x000eee0000004200 */
[C---:B------:R-:W-:Y:S08]  /*44d0*/  HMMA.16816.F32 R104, R4.reuse, R28, R104 ;  /* 0x0000001c0468723c */ /* 0x040ff00000001868 */
[C---:B------:R-:W-:Y:S01]  /*44e0*/  HMMA.16816.F32 R108, R4.reuse, R30, R108 ;  /* 0x0000001e046c723c */ /* 0x040fe2000000186c */
[----:B------:R-:W-:Y:S07]  /*44f0*/  LDSM.16.MT88.4 R28, [R229+0x6100] ;  /* 0x00610000e51c783b */ /* 0x000fee0000004200 */
[C---:B-1----:R-:W-:Y:S08]  /*4500*/  HMMA.16816.F32 R116, R4.reuse, R12, R116 ;  /* 0x0000000c0474723c */ /* 0x042ff00000001874 */
[----:B------:R-:W-:Y:S01]  /*4510*/  HMMA.16816.F32 R112, R4, R14, R112 ;  /* 0x0000000e0470723c */ /* 0x000fe20000001870 */
[----:B------:R-:W1:Y:S06]  /*4520*/  LDSM.16.MT88.4 R12, [R232+0x6100] ;  /* 0x00610000e80c783b */ /* 0x000e6c0000004200 */
[----:B------:R-:W-:Y:S01]  /*4530*/  F2FP.PACK_AB R4, R39, R38 ;  /* 0x000000262704723e */ /* 0x000fe200000000ff */
[----:B------:R-:W-:Y:S01]  /*4540*/  FADD.FTZ R38, R38, R145 ;  /* 0x0000009126267221 */ /* 0x000fe20000010000 */
[----:B--2---:R-:W-:-:S02]  /*4550*/  F2FP.PACK_AB R6, R156, R157 ;  /* 0x0000009d9c06723e */ /* 0x004fc400000000ff */
[----:B------:R-:W-:Y:S01]  /*4560*/  F2FP.PACK_AB R5, R159, R158 ;  /* 0x0000009e9f05723e */ /* 0x000fe200000000ff */
[----:B------:R-:W-:Y:S01]  /*4570*/  FADD.FTZ R158, R158, R148 ;  /* 0x000000949e9e7221 */ /* 0x000fe20000010000 */
[----:B------:R-:W-:Y:S01]  /*4580*/  F2FP.PACK_AB R7, R162, R161 ;  /* 0x000000a1a207723e */ /* 0x000fe200000000ff */
[----:B------:R-:W-:Y:S02]  /*4590*/  FADD.FTZ R38, R39, R38 ;  /* 0x0000002627267221 */ /* 0x000fe40000010000 */
[----:B------:R-:W-:Y:S02]  /*45a0*/  FADD.FTZ R158, R159, R158 ;  /* 0x0000009e9f9e7221 */ /* 0x000fe40000010000 */
[----:B------:R-:W-:Y:S02]  /*45b0*/  FADD.FTZ R157, R157, R38 ;  /* 0x000000269d9d7221 */ /* 0x000fe40000010000 */
[----:B----4-:R-:W-:Y:S01]  /*45c0*/  HMMA.16816.F32 R68, R4, R8, R68 ;  /* 0x000000080444723c */ /* 0x010fe20000001844 */
[----:B------:R-:W-:-:S02]  /*45d0*/  FADD.FTZ R161, R161, R158 ;  /* 0x0000009ea1a17221 */ /* 0x000fc40000010000 */
[----:B------:R-:W-:Y:S02]  /*45e0*/  FADD.FTZ R157, R156, R157 ;  /* 0x0000009d9c9d7221 */ /* 0x000fe40000010000 */
[----:B------:R-:W-:-:S03]  /*45f0*/  FADD.FTZ R161, R162, R161 ;  /* 0x000000a1a2a17221 */ /* 0x000fc60000010000 */
[C---:B------:R-:W-:Y:S01]  /*4600*/  HMMA.16816.F32 R72, R4.reuse, R10, R72 ;  /* 0x0000000a0448723c */ /* 0x040fe20000001848 */
[----:B------:R-:W2:Y:S07]  /*4610*/  LDSM.16.MT88.4 R8, [R230+0x6100] ;  /* 0x00610000e608783b */ /* 0x000eae0000004200 */
[C---:B-----5:R-:W-:Y:S08]  /*4620*/  HMMA.16816.F32 R76, R4.reuse, R20, R76 ;  /* 0x00000014044c723c */ /* 0x060ff0000000184c */
[C---:B------:R-:W-:Y:S01]  /*4630*/  HMMA.16816.F32 R80, R4.reuse, R22, R80 ;  /* 0x000000160450723c */ /* 0x040fe20000001850 */
[----:B------:R-:W4:Y:S07]  /*4640*/  LDSM.16.MT88.4 R20, [R228+0x6100] ;  /* 0x00610000e414783b */ /* 0x000f2e0000004200 */
[C---:B---3--:R-:W-:Y:S08]  /*4650*/  HMMA.16816.F32 R84, R4.reuse, R16, R84 ;  /* 0x000000100454723c */ /* 0x048ff00000001854 */
[C---:B------:R-:W-:Y:S01]  /*4660*/  HMMA.16816.F32 R88, R4.reuse, R18, R88 ;  /* 0x000000120458723c */ /* 0x040fe20000001858 */
[----:B------:R-:W3:Y:S07]  /*4670*/  LDSM.16.MT88.4 R16, [R232+0x2900] ;  /* 0x00290000e810783b */ /* 0x000eee0000004200 */
[C---:B-1----:R-:W-:Y:S08]  /*4680*/  HMMA.16816.F32 R92, R4.reuse, R12, R92 ;  /* 0x0000000c045c723c */ /* 0x042ff0000000185c */
[C---:B------:R-:W-:Y:S01]  /*4690*/  HMMA.16816.F32 R96, R4.reuse, R14, R96 ;  /* 0x0000000e0460723c */ /* 0x040fe20000001860 */
[----:B------:R-:W1:Y:S07]  /*46a0*/  LDSM.16.MT88.4 R12, [R229+0x2900] ;  /* 0x00290000e50c783b */ /* 0x000e6e0000004200 */
[C---:B--2---:R-:W-:Y:S08]  /*46b0*/  HMMA.16816.F32 R120, R4.reuse, R8, R120 ;  /* 0x000000080478723c */ /* 0x044ff00000001878 */
[C---:B------:R-:W-:Y:S01]  /*46c0*/  HMMA.16816.F32 R100, R4.reuse, R10, R100 ;  /* 0x0000000a0464723c */ /* 0x040fe20000001864 */
[----:B------:R-:W2:Y:S07]  /*46d0*/  LDSM.16.MT88.4 R8, [R228+0x2900] ;  /* 0x00290000e408783b */ /* 0x000eae0000004200 */
[C---:B------:R-:W-:Y:S08]  /*46e0*/  HMMA.16816.F32 R128, R4.reuse, R24, R128 ;  /* 0x000000180480723c */ /* 0x040ff00000001880 */
[C---:B------:R-:W-:Y:S01]  /*46f0*/  HMMA.16816.F32 R124, R4.reuse, R26, R124 ;  /* 0x0000001a047c723c */ /* 0x040fe2000000187c */
[----:B------:R-:W-:Y:S07]  /*4700*/  LDSM.16.MT88.4 R24, [R230+0x2900] ;  /* 0x00290000e618783b */ /* 0x000fee0000004200 */
[C---:B------:R-:W-:Y:S08]  /*4710*/  HMMA.16816.F32 R104, R4.reuse, R28, R104 ;  /* 0x0000001c0468723c */ /* 0x040ff00000001868 */
[C---:B------:R-:W-:Y:S01]  /*4720*/  HMMA.16816.F32 R108, R4.reuse, R30, R108 ;  /* 0x0000001e046c723c */ /* 0x040fe2000000186c */
[----:B------:R-:W-:Y:S07]  /*4730*/  LDSM.16.MT88.4 R28, [R232+0x3100] ;  /* 0x00310000e81c783b */ /* 0x000fee0000004200 */
[C---:B----4-:R-:W-:Y:S08]  /*4740*/  HMMA.16816.F32 R116, R4.reuse, R20, R116 ;  /* 0x000000140474723c */ /* 0x050ff00000001874 */
[----:B------:R-:W-:Y:S01]  /*4750*/  HMMA.16816.F32 R112, R4, R22, R112 ;  /* 0x000000160470723c */ /* 0x000fe20000001870 */
[----:B------:R-:W4:Y:S06]  /*4760*/  LDSM.16.MT88.4 R20, [R232+0x6900] ;  /* 0x00690000e814783b */ /* 0x000f2c0000004200 */
[----:B------:R-:W-:Y:S01]  /*4770*/  F2FP.PACK_AB R4, R192, R193 ;  /* 0x000000c1c004723e */ /* 0x000fe200000000ff */
[----:B------:R-:W-:Y:S01]  /*4780*/  FADD.FTZ R193, R193, R157 ;  /* 0x0000009dc1c17221 */ /* 0x000fe20000010000 */
[----:B------:R-:W-:-:S02]  /*4790*/  F2FP.PACK_AB R6, R166, R167 ;  /* 0x000000a7a606723e */ /* 0x000fc400000000ff */
[----:B------:R-:W-:Y:S01]  /*47a0*/  F2FP.PACK_AB R5, R164, R165 ;  /* 0x000000a5a405723e */ /* 0x000fe200000000ff */
[----:B------:R-:W-:Y:S01]  /*47b0*/  FADD.FTZ R165, R165, R161 ;  /* 0x000000a1a5a57221 */ /* 0x000fe20000010000 */
[----:B------:R-:W-:Y:S01]  /*47c0*/  F2FP.PACK_AB R7, R160, R163 ;  /* 0x000000a3a007723e */ /* 0x000fe200000000ff */
[----:B------:R-:W-:Y:S02]  /*47d0*/  FADD.FTZ R193, R192, R193 ;  /* 0x000000c1c0c17221 */ /* 0x000fe40000010000 */
[----:B------:R-:W-:Y:S02]  /*47e0*/  FADD.FTZ R165, R164, R165 ;  /* 0x000000a5a4a57221 */ /* 0x000fe40000010000 */
[----:B------:R-:W-:Y:S02]  /*47f0*/  FADD.FTZ R167, R167, R193 ;  /* 0x000000c1a7a77221 */ /* 0x000fe40000010000 */
[----:B---3--:R-:W-:Y:S01]  /*4800*/  HMMA.16816.F32 R128, R4, R16, R128 ;  /* 0x000000100480723c */ /* 0x008fe20000001880 */
[----:B------:R-:W-:-:S02]  /*4810*/  FADD.FTZ R163, R163, R165 ;  /* 0x000000a5a3a37221 */ /* 0x000fc40000010000 */
[----:B------:R-:W-:Y:S02]  /*4820*/  FADD.FTZ R167, R166, R167 ;  /* 0x000000a7a6a77221 */ /* 0x000fe40000010000 */
[----:B------:R-:W-:-:S03]  /*4830*/  FADD.FTZ R163, R160, R163 ;  /* 0x000000a3a0a37221 */ /* 0x000fc60000010000 */
        /* <DEDUP_REMOVED lines=8> */
[C---:B----4-:R-:W-:Y:S08]  /*48c0*/  HMMA.16816.F32 R92, R4.reuse, R20, R92 ;  /* 0x00000014045c723c */ /* 0x050ff0000000185c */
        /* <DEDUP_REMOVED lines=9> */
[C---:B------:R-:W-:Y:S01]  /*4960*/  HMMA.16816.F32 R96, R4.reuse, R22, R96 ;  /* 0x000000160460723c */ /* 0x040fe20000001860 */
[----:B------:R-:W-:Y:S07]  /*4970*/  LDSM.16.MT88.4 R20, [R229+0x3100] ;  /* 0x00310000e514783b */ /* 0x000fee0000004200 */
[C---:B------:R-:W-:Y:S08]  /*4980*/  HMMA.16816.F32 R68, R4.reuse, R24, R68 ;  /* 0x000000180444723c */ /* 0x040ff00000001844 */
        /* <DEDUP_REMOVED lines=23> */
[C---:B------:R-:W-:Y:S07]  /*4b00*/  HMMA.16816.F32 R128, R4.reuse, R28, R128 ;  /* 0x0000001c0480723c */ /* 0x040fee0000001880 */
[--C-:B------:R-:W-:Y:S01]  /*4b10*/  FFMA.FTZ R28, R62, c[0x0][0x2d0], -R59.reuse ;  /* 0x0000b4003e1c7a23 */ /* 0x100fe2000001083b */
[----:B----4-:R-:W-:Y:S01]  /*4b20*/  HMMA.16816.F32 R68, R4, R24, R68 ;  /* 0x000000180444723c */ /* 0x010fe20000001844 */
[----:B------:R-:W-:-:S04]  /*4b30*/  FFMA.FTZ R29, R61, c[0x0][0x2d0], -R59 ;  /* 0x0000b4003d1d7a23 */ /* 0x000fc8000001083b */
[----:B------:R-:W-:Y:S02]  /*4b40*/  MUFU.EX2 R28, R28 ;  /* 0x0000001c001c7308 */ /* 0x000fe40000000800 */
[--C-:B------:R-:W-:Y:S01]  /*4b50*/  FFMA.FTZ R24, R133, c[0x0][0x2d0], -R64.reuse ;  /* 0x0000b40085187a23 */ /* 0x100fe20000010840 */
[----:B------:R-:W-:Y:S01]  /*4b60*/  HMMA.16816.F32 R72, R4, R26, R72 ;  /* 0x0000001a0448723c */ /* 0x000fe20000001848 */
[----:B------:R-:W-:-:S04]  /*4b70*/  FFMA.FTZ R25, R67, c[0x0][0x2d0], -R64 ;  /* 0x0000b40043197a23 */ /* 0x000fc80000010840 */
[----:B------:R-:W4:Y:S02]  /*4b80*/  MUFU.EX2 R24, R24 ;  /* 0x0000001800187308 */ /* 0x000f240000000800 */
[----:B------:R-:W-:Y:S01]  /*4b90*/  FFMA.FTZ R26, R66, c[0x0][0x2d0], -R64 ;  /* 0x0000b400421a7a23 */ /* 0x000fe20000010840 */
[----:B------:R-:W-:Y:S01]  /*4ba0*/  HMMA.16816.F32 R124, R4, R30, R124 ;  /* 0x0000001e047c723c */ /* 0x000fe2000000187c */
[----:B------:R-:W-:-:S04]  /*4bb0*/  FFMA.FTZ R27, R63, c[0x0][0x2d0], -R59 ;  /* 0x0000b4003f1b7a23 */ /* 0x000fc8000001083b */
[----:B------:R-:W5:Y:S03]  /*4bc0*/  MUFU.EX2 R25, R25 ;  /* 0x0000001900197308 */ /* 0x000f660000000800 */
[C---:B------:R-:W-:Y:S05]  /*4bd0*/  HMMA.16816.F32 R76, R4.reuse, R20, R76 ;  /* 0x00000014044c723c */ /* 0x040fea000000184c */
[----:B------:R-:W1:Y:S01]  /*4be0*/  MUFU.EX2 R26, R26 ;  /* 0x0000001a001a7308 */ /* 0x000e620000000800 */
[----:B----4-:R-:W-:Y:S02]  /*4bf0*/  FADD.FTZ R153, R24, R153 ;  /* 0x0000009918997221 */ /* 0x010fe40000010000 */
[----:B------:R-:W-:Y:S01]  /*4c00*/  HMMA.16816.F32 R80, R4, R22, R80 ;  /* 0x000000160450723c */ /* 0x000fe20000001850 */
[----:B------:R-:W-:Y:S04]  /*4c10*/  LDSM.16.MT88.4 R20, [R232+0x3900] ;  /* 0x00390000e814783b */ /* 0x000fe80000004200 */
[----:B------:R-:W4:Y:S01]  /*4c20*/  MUFU.EX2 R27, R27 ;  /* 0x0000001b001b7308 */ /* 0x000f220000000800 */
[----:B-----5:R-:W-:-:S02]  /*4c30*/  FADD.FTZ R153, R25, R153 ;  /* 0x0000009919997221 */ /* 0x020fc40000010000 */
[C---:B---3--:R-:W-:Y:S05]  /*4c40*/  HMMA.16816.F32 R104, R4.reuse, R16, R104 ;  /* 0x000000100468723c */ /* 0x048fea0000001868 */
[----:B------:R-:W3:Y:S01]  /*4c50*/  MUFU.EX2 R29, R29 ;  /* 0x0000001d001d7308 */ /* 0x000ee20000000800 */
[----:B-1----:R-:W-:Y:S02]  /*4c60*/  FADD.FTZ R153, R26, R153 ;  /* 0x000000991a997221 */ /* 0x002fe40000010000 */
[----:B------:R-:W-:Y:S01]  /*4c70*/  HMMA.16816.F32 R108, R4, R18, R108 ;  /* 0x00000012046c723c */ /* 0x000fe2000000186c */
[----:B------:R-:W1:Y:S01]  /*4c80*/  LDSM.16.MT88.4 R16, [R229+0x3900] ;  /* 0x00390000e510783b */ /* 0x000e620000004200 */
[----:B----4-:R-:W-:-:S06]  /*4c90*/  FADD.FTZ R149, R27, R149 ;  /* 0x000000951b957221 */ /* 0x010fcc0000010000 */
[----:B------:R-:W-:Y:S01]  /*4ca0*/  HMMA.16816.F32 R116, R4, R12, R116 ;  /* 0x0000000c0474723c */ /* 0x000fe20000001874 */
[----:B------:R-:W-:-:S04]  /*4cb0*/  FADD.FTZ R149, R28, R149 ;  /* 0x000000951c957221 */ /* 0x000fc80000010000 */
[----:B---3--:R-:W-:-:S03]  /*4cc0*/  FADD.FTZ R149, R29, R149 ;  /* 0x000000951d957221 */ /* 0x008fc60000010000 */
[----:B------:R-:W-:Y:S01]  /*4cd0*/  HMMA.16816.F32 R112, R4, R14, R112 ;  /* 0x0000000e0470723c */ /* 0x000fe20000001870 */
[----:B------:R-:W3:Y:S06]  /*4ce0*/  LDSM.16.MT88.4 R12, [R228+0x3900] ;  /* 0x00390000e40c783b */ /* 0x000eec0000004200 */
[----:B------:R-:W-:Y:S02]  /*4cf0*/  F2FP.PACK_AB R4, R25, R24 ;  /* 0x000000181904723e */ /* 0x000fe400000000ff */
[C---:B------:R-:W-:Y:S01]  /*4d00*/  F2FP.PACK_AB R6, R251.reuse, R26 ;  /* 0x0000001afb06723e */ /* 0x040fe200000000ff */
[----:B------:R-:W-:Y:S01]  /*4d10*/  FADD.FTZ R251, R251, R153 ;  /* 0x00000099fbfb7221 */ /* 0x000fe20000010000 */
[----:B------:R-:W-:-:S02]  /*4d20*/  F2FP.PACK_AB R5, R28, R27 ;  /* 0x0000001b1c05723e */ /* 0x000fc400000000ff */
[C---:B------:R-:W-:Y:S01]  /*4d30*/  F2FP.PACK_AB R7, R250.reuse, R29 ;  /* 0x0000001dfa07723e */ /* 0x040fe200000000ff */
[----:B------:R-:W-:-:S06]  /*4d40*/  FADD.FTZ R250, R250, R149 ;  /* 0x00000095fafa7221 */ /* 0x000fcc0000010000 */
[C---:B--2---:R-:W-:Y:S08]  /*4d50*/  HMMA.16816.F32 R68, R4.reuse, R8, R68 ;  /* 0x000000080444723c */ /* 0x044ff00000001844 */
[C---:B------:R-:W-:Y:S01]  /*4d60*/  HMMA.16816.F32 R72, R4.reuse, R10, R72 ;  /* 0x0000000a0448723c */ /* 0x040fe20000001848 */
[----:B------:R-:W2:Y:S07]  /*4d70*/  LDSM.16.MT88.4 R8, [R232+0x7900] ;  /* 0x00790000e808783b */ /* 0x000eae0000004200 */
[C---:B-1----:R-:W-:Y:S08]  /*4d80*/  HMMA.16816.F32 R76, R4.reuse, R16, R76 ;  /* 0x00000010044c723c */ /* 0x042ff0000000184c */
[C---:B------:R-:W-:Y:S01]  /*4d90*/  HMMA.16816.F32 R80, R4.reuse, R18, R80 ;  /* 0x000000120450723c */ /* 0x040fe20000001850 */
[----:B------:R-:W1:Y:S07]  /*4da0*/  LDSM.16.MT88.4 R16, [R230+0x7900] ;  /* 0x00790000e610783b */ /* 0x000e6e0000004200 */
[C---:B---3--:R-:W-:Y:S08]  /*4db0*/  HMMA.16816.F32 R84, R4.reuse, R12, R84 ;  /* 0x0000000c0454723c */ /* 0x048ff00000001854 */
[C---:B------:R-:W-:Y:S01]  /*4dc0*/  HMMA.16816.F32 R88, R4.reuse, R14, R88 ;  /* 0x0000000e0458723c */ /* 0x040fe20000001858 */
[----:B------:R-:W3:Y:S07]  /*4dd0*/  LDSM.16.MT88.4 R12, [R229+0x7900] ;  /* 0x00790000e50c783b */ /* 0x000eee0000004200 */
[C---:B------:R-:W-:Y:S08]  /*4de0*/  HMMA.16816.F32 R128, R4.reuse, R20, R128 ;  /* 0x000000140480723c */ /* 0x040ff00000001880 */
[C---:B--2---:R-:W-:Y:S08]  /*4df0*/  HMMA.16816.F32 R92, R4.reuse, R8, R92 ;  /* 0x00000008045c723c */ /* 0x044ff0000000185c */
[C---:B------:R-:W-:Y:S01]  /*4e00*/  HMMA.16816.F32 R96, R4.reuse, R10, R96 ;  /* 0x0000000a0460723c */ /* 0x040fe20000001860 */
[----:B------:R-:W2:Y:S07]  /*4e10*/  LDSM.16.MT88.4 R8, [R228+0x7900] ;  /* 0x00790000e408783b */ /* 0x000eae0000004200 */
[C---:B------:R-:W-:Y:S08]  /*4e20*/  HMMA.16816.F32 R124, R4.reuse, R22, R124 ;  /* 0x00000016047c723c */ /* 0x040ff0000000187c */
[C---:B-1----:R-:W-:Y:S08]  /*4e30*/  HMMA.16816.F32 R120, R4.reuse, R16, R120 ;  /* 0x000000100478723c */ /* 0x042ff00000001878 */
[C---:B------:R-:W-:Y:S08]  /*4e40*/  HMMA.16816.F32 R100, R4.reuse, R18, R100 ;  /* 0x000000120464723c */ /* 0x040ff00000001864 */
[C---:B---3--:R-:W-:Y:S08]  /*4e50*/  HMMA.16816.F32 R104, R4.reuse, R12, R104 ;  /* 0x0000000c0468723c */ /* 0x048ff00000001868 */
[C---:B------:R-:W-:Y:S08]  /*4e60*/  HMMA.16816.F32 R108, R4.reuse, R14, R108 ;  /* 0x0000000e046c723c */ /* 0x040ff0000000186c */
[C---:B--2---:R-:W-:Y:S08]  /*4e70*/  HMMA.16816.F32 R116, R4.reuse, R8, R116 ;  /* 0x000000080474723c */ /* 0x044ff00000001874 */
[----:B------:R-:W-:Y:S01]  /*4e80*/  HMMA.16816.F32 R112, R4, R10, R112 ;  /* 0x0000000a0470723c */ /* 0x000fe20000001870 */
[----:B------:R-:W-:Y:S07]  /*4e90*/  @P1 BRA `(.L_x_2) ;  /* 0x0000380000001947 */ /* 0x000fee0003800000 */
[----:B------:R-:W-:Y:S01]  /*4ea0*/  SHF.R.S32.HI R247, RZ, 0x1f, R241 ;  /* 0x0000001ffff77819 */ /* 0x000fe200000114f1 */
[----:B------:R-:W-:Y:S01]  /*4eb0*/  IMAD.MOV.U32 R0, RZ, RZ, R3 ;  /* 0x000000ffff007224 */ /* 0x000fe200078e0003 */
[----:B------:R-:W-:Y:S01]  /*4ec0*/  UIADD3 UR8, UR8, -0x2, URZ ;  /* 0xfffffffe08087890 */ /* 0x000fe2000fffe03f */
[----:B------:R-:W-:Y:S01]  /*4ed0*/  IMAD.MOV.U32 R2, RZ, RZ, R132 ;  /* 0x000000ffff027224 */ /* 0x000fe200078e0084 */
[----:B------:R-:W-:Y:S01]  /*4ee0*/  LEA.HI R247, R247, R241, RZ, 0x3 ;  /* 0x000000f1f7f77211 */ /* 0x000fe200078f18ff */
[----:B------:R-:W-:-:S03]  /*4ef0*/  IMAD.WIDE R248, R32, 0x2, RZ ;  /* 0x0000000220f87825 */ /* 0x000fc600078e02ff */
[----:B------:R-:W-:-:S04]  /*4f00*/  LOP3.LUT R247, R247, 0xfffffff8, RZ, 0xc0, !PT ;  /* 0xfffffff8f7f77812 */ /* 0x000fc800078ec0ff */
[----:B------:R-:W-:-:S04]  /*4f10*/  SHF.R.S32.HI R246, RZ, 0x1f, R247 ;  /* 0x0000001ffff67819 */ /* 0x000fc800000114f7 */
[C---:B------:R-:W-:Y:S01]  /*4f20*/  SHF.L.U64.HI R246, R247.reuse, 0x1, R246 ;  /* 0x00000001f7f67819 */ /* 0x040fe200000102f6 */
[----:B------:R-:W-:Y:S02]  /*4f30*/  IMAD.SHL.U32 R247, R247, 0x2, RZ ;  /* 0x00000002f7f77824 */ /* 0x000fe400078e00ff */
[----:B------:R-:W-:Y:S01]  /*4f40*/  SEL R244, RZ, 0x10, P0 ;  /* 0x00000010fff47807 */ /* 0x000fe20000000000 */
[----:B------:R-:W-:Y:S01]  /*4f50*/  IMAD.SHL.U32 R245, R238, 0x2, RZ ;  /* 0x00000002eef57824 */ /* 0x000fe200078e00ff */
[----:B------:R-:W-:Y:S02]  /*4f60*/  SEL R243, RZ, 0x10, P3 ;  /* 0x00000010fff37807 */ /* 0x000fe40001800000 */
[C---:B------:R-:W-:Y:S02]  /*4f70*/  ISETP.NE.U32.AND P5, PT, R244.reuse, RZ, PT ;  /* 0x000000fff400720c */ /* 0x040fe40003fa5070 */
[C---:B------:R-:W-:Y:S02]  /*4f80*/  ISETP.NE.U32.AND P4, PT, R243.reuse, RZ, PT ;  /* 0x000000fff300720c */ /* 0x040fe40003f85070 */
[----:B------:R-:W-:Y:S02]  /*4f90*/  IADD3 R244, -R244, 0x10, RZ ;  /* 0x00000010f4f47810 */ /* 0x000fe40007ffe1ff */
[----:B------:R-:W-:-:S02]  /*4fa0*/  IADD3 R243, -R243, 0x10, RZ ;  /* 0x00000010f3f37810 */ /* 0x000fc40007ffe1ff */
[----:B------:R-:W-:Y:S02]  /*4fb0*/  LOP3.LUT R244, R244, 0xf, RZ, 0xc0, !PT ;  /* 0x0000000ff4f47812 */ /* 0x000fe400078ec0ff */
[----:B------:R-:W-:Y:S01]  /*4fc0*/  LOP3.LUT R243, R243, 0xf, RZ, 0xc0, !PT ;  /* 0x0000000ff3f37812 */ /* 0x000fe200078ec0ff */
[----:B------:R-:W-:Y:S05]  /*4fd0*/  BRA `(.L_x_3) ;  /* 0x000003e000007947 */ /* 0x000fea0003800000 */
.L_x_5:
[----:B------:R-:W-:Y:S01]  /*4fe0*/  ULEA UR5, UR8, UR11, 0x7 ;  /* 0x0000000b08057291 */ /* 0x000fe2000f8e383f */
[----:B------:R-:W-:Y:S01]  /*4ff0*/  PLOP3.LUT P2, PT, PT, PT, UP1, 0x80, 0x0 ;  /* 0x000000000000781c */ /* 0x000fe20003f4f018 */
[----:B------:R-:W-:Y:S01]  /*5000*/  IMAD.MOV.U32 R235, RZ, RZ, RZ ;  /* 0x000000ffffeb7224 */ /* 0x000fe200078e00ff */
[----:B------:R-:W-:Y:S03]  /*5010*/  PLOP3.LUT P1, PT, PT, PT, UP1, 0x80, 0x0 ;  /* 0x000000000000781c */ /* 0x000fe60003f2f018 */
[----:B------:R-:W-:Y:S05]  /*5020*/  IMAD.U32 R236, RZ, RZ, UR5 ;  /* 0x00000005ffec7e24 */ /* 0x000fea000f8e00ff */
[----:B------:R-:W-:Y:S05]  /*5030*/  IADD3 R236, R236, -0x80, R240 ;  /* 0xffffff80ecec7810 */ /* 0x000fea0007ffe0f0 */
[----:B------:R-:W-:Y:S04]  /*5040*/  @P2 IMAD.HI.U32 R132, R236, c[0x0][0x2bc], RZ ;  /* 0x0000af00ec842a27 */ /* 0x000fe800078e00ff */
[----:B------:R-:W-:Y:S01]  /*5050*/  IMAD.MOV.U32 R3, RZ, RZ, R236 ;  /* 0x000000ffff037224 */ /* 0x000fe200078e00ec */
[----:B------:R-:W-:Y:S04]  /*5060*/  @P1 SHF.R.U32.HI R3, RZ, c[0x0][0x2c0], R132 ;  /* 0x0000b000ff031a19 */ /* 0x000fe80000011684 */
[C---:B------:R-:W-:Y:S04]  /*5070*/  @!P6 IADD3 R133, P1, R3.reuse, UR12, RZ ;  /* 0x0000000c0385ec10 */ /* 0x040fe8000ff3e0ff */
[----:B------:R-:W-:Y:S01]  /*5080*/  @!P6 LEA.HI.X.SX32 R132, R3, UR6, 0x1, P1 ;  /* 0x000000060384ec11 */ /* 0x000fe200088f0eff */
[----:B------:R-:W-:Y:S01]  /*5090*/  IMAD.MOV R3, RZ, RZ, -R3 ;  /* 0x000000ffff037224 */ /* 0x000fe200078e0a03 */
[----:B------:R-:W-:Y:S03]  /*50a0*/  @!P6 LEA R134, P1, R133, c[0x0][0x2a0], 0x2 ;  /* 0x0000a8008586ea11 */ /* 0x000fe600078210ff */
[----:B------:R-:W-:Y:S01]  /*50b0*/  IMAD R236, R3, c[0x0][0x2b8], R236 ;  /* 0x0000ae0003ec7a24 */ /* 0x000fe200078e02ec */
[----:B------:R-:W-:Y:S04]  /*50c0*/  @!P6 LEA.HI.X R135, R133, c[0x0][0x2a4], R132, 0x2, P1 ;  /* 0x0000a9008587ea11 */ /* 0x000fe800008f1484 */
[----:B------:R-:W-:Y:S01]  /*50d0*/  SHF.R.S32.HI R3, RZ, 0x1f, R236 ;  /* 0x0000001fff037819 */ /* 0x000fe200000114ec */
[----:B------:R1:W2:Y:S04]  /*50e0*/  @!P6 LDG.E R235, [R134.64] ;  /* 0x0000000e86ebe981 */ /* 0x0002a8000c1e1900 */
[----:B------:R-:W-:Y:S04]  /*50f0*/  IMAD R3, R3, c[0x0][0x1e0], RZ ;  /* 0x0000780003037a24 */ /* 0x000fe800078e02ff */
[C---:B------:R-:W-:Y:S02]  /*5100*/  IMAD R3, R236.reuse, c[0x0][0x1e4], R3 ;  /* 0x00007900ec037a24 */ /* 0x040fe400078e0203 */
[----:B-1----:R-:W-:Y:S04]  /*5110*/  IMAD.WIDE.U32 R134, R236, c[0x0][0x1e0], RZ ;  /* 0x00007800ec867a25 */ /* 0x002fe800078e00ff */
[----:B------:R-:W-:Y:S01]  /*5120*/  IMAD.IADD R135, R135, 0x1, R3 ;  /* 0x0000000187877824 */ /* 0x000fe200078e0203 */
[----:B--2---:R-:W-:Y:S03]  /*5130*/  SHF.R.S32.HI R3, RZ, 0x1f, R235 ;  /* 0x0000001fff037819 */ /* 0x004fe600000114eb */
[----:B------:R-:W-:Y:S04]  /*5140*/  IMAD.WIDE.U32 R134, R235, c[0x0][0x1f0], R134 ;  /* 0x00007c00eb867a25 */ /* 0x000fe800078e0086 */
[----:B------:R-:W-:Y:S01]  /*5150*/  IMAD R3, R3, c[0x0][0x1f0], RZ ;  /* 0x00007c0003037a24 */ /* 0x000fe200078e02ff */
[----:B------:R-:W-:Y:S03]  /*5160*/  IADD3 R133, P1, R134, UR18, RZ ;  /* 0x0000001286857c10 */ /* 0x000fe6000ff3e0ff */
[----:B------:R-:W-:Y:S05]  /*5170*/  IMAD R3, R235, c[0x0][0x1f4], R3 ;  /* 0x00007d00eb037a24 */ /* 0x000fea00078e0203 */
[----:B------:R-:W-:Y:S02]  /*5180*/  IADD3.X R3, R135, UR16, R3, P1, !PT ;  /* 0x0000001087037c10 */ /* 0x000fe40008ffe403 */
[C---:B------:R-:W-:Y:S04]  /*5190*/  LEA R132, P1, R133.reuse, c[0x0][0x1c8], 0x1 ;  /* 0x0000720085847a11 */ /* 0x040fe800078208ff */
[----:B------:R-:W-:Y:S01]  /*51a0*/  LEA.HI.X R3, R133, c[0x0][0x1cc], R3, 0x1, P1 ;  /* 0x0000730085037a11 */ /* 0x000fe200008f0c03 */
[----:B------:R-:W1:Y:S04]  /*51b0*/  SHFL.IDX PT, R145, R132, RZ, 0x181f ;  /* 0x00181fff84917589 */ /* 0x000e6800000e0000 */
[----:B------:R-:W2:Y:S04]  /*51c0*/  SHFL.IDX PT, R146, R3, RZ, 0x181f ;  /* 0x00181fff03927589 */ /* 0x000ea800000e0000 */
[----:B------:R-:W3:Y:S04]  /*51d0*/  SHFL.IDX PT, R135, R132, 0x1, 0x181f ;  /* 0x00381f0084877f89 */ /* 0x000ee800000e0000 */
[----:B------:R-:W4:Y:S04]  /*51e0*/  SHFL.IDX PT, R144, R3, 0x1, 0x181f ;  /* 0x00381f0003907f89 */ /* 0x000f2800000e0000 */
[----:B------:R-:W5:Y:S04]  /*51f0*/  SHFL.IDX PT, R133, R132, 0x2, 0x181f ;  /* 0x00581f0084857f89 */ /* 0x000f6800000e0000 */
[----:B------:R-:W5:Y:S04]  /*5200*/  SHFL.IDX PT, R134, R3, 0x2, 0x181f ;  /* 0x00581f0003867f89 */ /* 0x000f6800000e0000 */
[----:B------:R-:W5:Y:S01]  /*5210*/  SHFL.IDX PT, R132, R132, 0x3, 0x181f ;  /* 0x00781f0084847f89 */ /* 0x000f6200000e0000 */
[C---:B-1----:R-:W-:Y:S02]  /*5220*/  IADD3 R148, P2, R248.reuse, R145, RZ ;  /* 0x00000091f8947210 */ /* 0x042fe40007f5e0ff */
[----:B------:R-:W-:Y:S01]  /*5230*/  IADD3 R152, P1, R145, R247, RZ ;  /* 0x000000f791987210 */ /* 0x000fe20007f3e0ff */
[----:B------:R-:W1:Y:S02]  /*5240*/  SHFL.IDX PT, R3, R3, 0x3, 0x181f ;  /* 0x00781f0003037f89 */ /* 0x000e6400000e0000 */
[----:B--2---:R-:W-:Y:S01]  /*5250*/  IMAD.X R149, R249, 0x1, R146, P2 ;  /* 0x00000001f9957824 */ /* 0x004fe200010e0692 */
[----:B---3--:R-:W-:Y:S01]  /*5260*/  IADD3 R150, P2, R248, R135, RZ ;  /* 0x00000087f8967210 */ /* 0x008fe20007f5e0ff */
[----:B------:R-:W-:Y:S01]  /*5270*/  IMAD.X R153, R146, 0x1, R246, P1 ;  /* 0x0000000192997824 */ /* 0x000fe200008e06f6 */
[-C--:B------:R-:W-:Y:S02]  /*5280*/  IADD3 R146, P1, R135, R247.reuse, RZ ;  /* 0x000000f787927210 */ /* 0x080fe40007f3e0ff */
[----:B------:R2:W-:Y:S01]  /*5290*/  LDGSTS.E.BYPASS.LTC128B.128 [R245+0x8100], [R148.64], !P0 ;  /* 0x0810000094f57fae */ /* 0x0005e2000c101d4e */
[----:B----4-:R-:W-:Y:S03]  /*52a0*/  IMAD.X R151, R249, 0x1, R144, P2 ;  /* 0x00000001f9977824 */ /* 0x010fe600010e0690 */
[----:B------:R3:W-:Y:S01]  /*52b0*/  LDGSTS.E.BYPASS.LTC128B.128 [R245+0xc100], [R152.64], !P3 ;  /* 0x0c10000098f57fae */ /* 0x0007e2000d901d4e */
[--C-:B------:R-:W-:Y:S01]  /*52c0*/  IMAD.X R147, R144, 0x1, R246.reuse, P1 ;  /* 0x0000000190937824 */ /* 0x100fe200008e06f6 */
[----:B-----5:R-:W-:Y:S02]  /*52d0*/  IADD3 R144, P1, R133, R247, RZ ;  /* 0x000000f785907210 */ /* 0x020fe40007f3e0ff */
[----:B------:R4:W-:Y:S03]  /*52e0*/  LDGSTS.E.BYPASS.LTC128B.128 [R245+0x9100], [R150.64], !P0 ;  /* 0x0910000096f57fae */ /* 0x0009e6000c101d4e */
[----:B------:R-:W-:Y:S01]  /*52f0*/  IMAD.X R145, R134, 0x1, R246, P1 ;  /* 0x0000000186917824 */ /* 0x000fe200008e06f6 */
[----:B------:R3:W-:Y:S01]  /*5300*/  LDGSTS.E.BYPASS.LTC128B.128 [R245+0xd100], [R146.64], !P3 ;  /* 0x0d10000092f57fae */ /* 0x0007e2000d901d4e */
[C---:B--2---:R-:W-:Y:S05]  /*5310*/  IADD3 R148, P2, R248.reuse, R133, RZ ;  /* 0x00000085f8947210 */ /* 0x044fea0007f5e0ff */
[C---:B------:R-:W-:Y:S01]  /*5320*/  IMAD.X R149, R249.reuse, 0x1, R134, P2 ;  /* 0x00000001f9957824 */ /* 0x040fe200010e0686 */
[----:B----4-:R-:W-:Y:S04]  /*5330*/  IADD3 R150, P2, R248, R132, RZ ;  /* 0x00000084f8967210 */ /* 0x010fe80007f5e0ff */
[----:B------:R3:W-:Y:S01]  /*5340*/  LDGSTS.E.BYPASS.LTC128B.128 [R245+0xa100], [R148.64], !P0 ;  /* 0x0a10000094f57fae */ /* 0x0007e2000c101d4e */
[----:B------:R-:W-:Y:S01]  /*5350*/  IADD3 R132, P1, R132, R247, RZ ;  /* 0x000000f784847210 */ /* 0x000fe20007f3e0ff */
[----:B-1----:R-:W-:Y:S02]  /*5360*/  IMAD.X R151, R249, 0x1, R3, P2 ;  /* 0x00000001f9977824 */ /* 0x002fe400010e0603 */
[----:B------:R3:W-:Y:S02]  /*5370*/  LDGSTS.E.BYPASS.LTC128B.128 [R245+0xe100], [R144.64], !P3 ;  /* 0x0e10000090f57fae */ /* 0x0007e4000d901d4e */
[----:B------:R-:W-:Y:S02]  /*5380*/  IMAD.X R133, R3, 0x1, R246, P1 ;  /* 0x0000000103857824 */ /* 0x000fe400008e06f6 */
[----:B------:R3:W-:Y:S04]  /*5390*/  LDGSTS.E.BYPASS.LTC128B.128 [R245+0xb100], [R150.64], !P0 ;  /* 0x0b10000096f57fae */ /* 0x0007e8000c101d4e */
[----:B------:R3:W-:Y:S01]  /*53a0*/  LDGSTS.E.BYPASS.LTC128B.128 [R245+0xf100], [R132.64], !P3 ;  /* 0x0f10000084f57fae */ /* 0x0007e2000d901d4e */
[----:B------:R-:W-:-:S05]  /*53b0*/  BRA `(.L_x_4) ;  /* 0x00000f8000007947 */ /* 0x000fca0003800000 */
.L_x_3:
[----:B------:R-:W-:Y:S04]  /*53c0*/  DEPBAR.LE SB0, 0x0 ;  /* 0x000080000000791a */ /* 0x000fe80000000000 */
[----:B------:R-:W-:Y:S01]  /*53d0*/  BAR.SYNC.DEFER_BLOCKING 0x0 ;  /* 0x0000000000007b1d */ /* 0x000fe20000010000 */
[C---:B------:R-:W-:Y:S01]  /*53e0*/  IMAD.WIDE.U32 R60, R236.reuse, c[0x0][0x208], RZ ;  /* 0x00008200ec3c7a25 */ /* 0x040fe200078e00ff */
[----:B------:R-:W-:Y:S01]  /*53f0*/  SHF.R.S32.HI R3, RZ, 0x1f, R236 ;  /* 0x0000001fff037819 */ /* 0x000fe200000114ec */
[----:B------:R-:W-:Y:S04]  /*5400*/  UISETP.GE.AND UP0, UPT, UR8, 0x1, UPT ;  /* 0x000000010800788c */ /* 0x000fe8000bf06270 */
[----:B------:R-:W-:Y:S04]  /*5410*/  IMAD R3, R3, c[0x0][0x208], RZ ;  /* 0x0000820003037a24 */ /* 0x000fe800078e02ff */
[----:B------:R-:W-:Y:S04]  /*5420*/  IMAD R3, R236, c[0x0][0x20c], R3 ;  /* 0x00008300ec037a24 */ /* 0x000fe800078e0203 */
[----:B------:R-:W-:Y:S01]  /*5430*/  IMAD.IADD R61, R61, 0x1, R3 ;  /* 0x000000013d3d7824 */ /* 0x000fe200078e0203 */
[----:B------:R-:W-:Y:S03]  /*5440*/  SHF.R.S32.HI R3, RZ, 0x1f, R235 ;  /* 0x0000001fff037819 */ /* 0x000fe600000114eb */
[----:B------:R-:W-:Y:S04]  /*5450*/  IMAD.WIDE.U32 R60, R235, c[0x0][0x218], R60 ;  /* 0x00008600eb3c7a25 */ /* 0x000fe800078e003c */
[----:B------:R-:W-:Y:S01]  /*5460*/  IMAD R3, R3, c[0x0][0x218], RZ ;  /* 0x0000860003037a24 */ /* 0x000fe200078e02ff */
[----:B------:R-:W1:Y:S01]  /*5470*/  LDSM.16.M88.4 R8, [R234+0x8100] ;  /* 0x00810000ea08783b */ /* 0x000e620000000200 */
[----:B------:R-:W-:Y:S02]  /*5480*/  IADD3 R156, P1, R60, UR20, RZ ;  /* 0x000000143c9c7c10 */ /* 0x000fe4000ff3e0ff */
[----:B------:R-:W-:Y:S02]  /*5490*/  IMAD R3, R235, c[0x0][0x21c], R3 ;  /* 0x00008700eb037a24 */ /* 0x000fe400078e0203 */
[----:B------:R-:W2:Y:S03]  /*54a0*/  LDSM.16.M88.4 R16, [R234+0x8900] ;  /* 0x00890000ea10783b */ /* 0x000ea60000000200 */
[----:B------:R-:W-:Y:S02]  /*54b0*/  IADD3.X R3, R61, UR4, R3, P1, !PT ;  /* 0x000000043d037c10 */ /* 0x000fe40008ffe403 */
[----:B------:R-:W3:Y:S01]  /*54c0*/  LDSM.16.M88.4 R24, [R234+0x9100] ;  /* 0x00910000ea18783b */ /* 0x000ee20000000200 */
[C---:B------:R-:W-:Y:S04]  /*54d0*/  LEA R194, P1, R156.reuse, c[0x0][0x1f8], 0x1 ;  /* 0x00007e009cc27a11 */ /* 0x040fe800078208ff */
[----:B------:R-:W-:Y:S01]  /*54e0*/  LDSM.16.M88.4 R32, [R234+0x9900] ;  /* 0x00990000ea20783b */ /* 0x000fe20000000200 */
[----:B------:R-:W-:Y:S04]  /*54f0*/  LEA.HI.X R156, R156, c[0x0][0x1fc], R3, 0x1, P1 ;  /* 0x00007f009c9c7a11 */ /* 0x000fe800008f0c03 */
[----:B------:R-:W-:Y:S05]  /*5500*/  LDSM.16.M88.4 R40, [R234+0xa100] ;  /* 0x00a10000ea28783b */ /* 0x000fea0000000200 */
[----:B------:R-:W-:Y:S05]  /*5510*/  LDSM.16.M88.4 R48, [R234+0xa900] ;  /* 0x00a90000ea30783b */ /* 0x000fea0000000200 */
[----:B------:R-:W-:Y:S05]  /*5520*/  LDSM.16.M88.4 R56, [R234+0xb100] ;  /* 0x00b10000ea38783b */ /* 0x000fea0000000200 */
[----:B------:R-:W-:Y:S01]  /*5530*/  LDSM.16.M88.4 R64, [R234+0xb900] ;  /* 0x00b90000ea40783b */ /* 0x000fe20000000200 */
[C---:B-1----:R-:W-:Y:S04]  /*5540*/  HMMA.16816.F32 R4, R136.reuse, R8, RZ ;  /* 0x000000088804723c */ /* 0x042fe800000018ff */
[----:B------:R-:W-:Y:S05]  /*5550*/  LDSM.16.M88.4 R132, [R233] ;  /* 0x00000000e984783b */ /* 0x000fea0000000200 */
[----:B------:R-:W-:Y:S01]  /*5560*/  LDSM.16.M88.4 R144, [R227] ;  /* 0x00000000e390783b */ /* 0x000fe20000000200 */
[C---:B------:R-:W-:Y:S04]  /*5570*/  HMMA.16816.F32 R8, R136.reuse, R10, RZ ;  /* 0x0000000a8808723c */ /* 0x040fe800000018ff */
[----:B------:R-:W-:Y:S04]  /*5580*/  LDSM.16.M88.4 R148, [R226] ;  /* 0x00000000e294783b */ /* 0x000fe80000000200 */
[C---:B--2---:R-:W-:Y:S01]  /*5590*/  HMMA.16816.F32 R12, R136.reuse, R16, RZ ;  /* 0x00000010880c723c */ /* 0x044fe200000018ff */
[----:B------:R-:W-:Y:S05]  /*55a0*/  LDSM.16.M88.4 R152, [R224] ;  /* 0x00000000e098783b */ /* 0x000fea0000000200 */
[----:B------:R-:W1:Y:S02]  /*55b0*/  SHFL.IDX PT, R160, R194, RZ, 0x181f ;  /* 0x00181fffc2a07589 */ /* 0x000e6400000e0000 */
[C---:B------:R-:W-:Y:S03]  /*55c0*/  HMMA.16816.F32 R16, R136.reuse, R18, RZ ;  /* 0x000000128810723c */ /* 0x040fe600000018ff */
[----:B------:R-:W2:Y:S05]  /*55d0*/  SHFL.IDX PT, R164, R156, RZ, 0x181f ;  /* 0x00181fff9ca47589 */ /* 0x000eaa00000e0000 */
[C---:B---3--:R-:W-:Y:S01]  /*55e0*/  HMMA.16816.F32 R20, R136.reuse, R24, RZ ;  /* 0x000000188814723c */ /* 0x048fe200000018ff */
[----:B------:R-:W-:Y:S05]  /*55f0*/  SHFL.IDX PT, R193, R156, 0x1, 0x181f ;  /* 0x00381f009cc17f89 */ /* 0x000fea00000e0000 */
[----:B------:R-:W-:Y:S02]  /*5600*/  SHFL.IDX PT, R195, R156, 0x2, 0x181f ;  /* 0x00581f009cc37f89 */ /* 0x000fe400000e0000 */
[C---:B------:R-:W-:Y:S03]  /*5610*/  HMMA.16816.F32 R24, R136.reuse, R26, RZ ;  /* 0x0000001a8818723c */ /* 0x040fe600000018ff */
[----:B------:R-:W3:Y:S01]  /*5620*/  SHFL.IDX PT, R3, R194, 0x1, 0x181f ;  /* 0x00381f00c2037f89 */ /* 0x000ee200000e0000 */
[----:B-1----:R-:W-:Y:S04]  /*5630*/  IADD3 R204, P2, R248, R160, RZ ;  /* 0x000000a0f8cc7210 */ /* 0x002fe80007f5e0ff */
[C---:B------:R-:W-:Y:S01]  /*5640*/  HMMA.16816.F32 R28, R136.reuse, R32, RZ ;  /* 0x00000020881c723c */ /* 0x040fe200000018ff */
[----:B------:R-:W-:Y:S01]  /*5650*/  IADD3 R200, P1, R160, R247, RZ ;  /* 0x000000f7a0c87210 */ /* 0x000fe20007f3e0ff */
[----:B------:R-:W1:Y:S02]  /*5660*/  SHFL.IDX PT, R192, R194, 0x2, 0x181f ;  /* 0x00581f00c2c07f89 */ /* 0x000e6400000e0000 */
[----:B--2---:R-:W-:Y:S02]  /*5670*/  IMAD.X R205, R249, 0x1, R164, P2 ;  /* 0x00000001f9cd7824 */ /* 0x004fe400010e06a4 */
[--C-:B------:R-:W-:Y:S01]  /*5680*/  IMAD.X R201, R164, 0x1, R246.reuse, P1 ;  /* 0x00000001a4c97824 */ /* 0x100fe200008e06f6 */
[----:B------:R-:W-:Y:S01]  /*5690*/  LDSM.16.M88.4 R160, [R222] ;  /* 0x00000000dea0783b */ /* 0x000fe20000000200 */
[C---:B------:R-:W-:Y:S04]  /*56a0*/  HMMA.16816.F32 R32, R136.reuse, R34, RZ ;  /* 0x000000228820723c */ /* 0x040fe800000018ff */
[----:B------:R-:W-:Y:S04]  /*56b0*/  LDSM.16.M88.4 R164, [R221] ;  /* 0x00000000dda4783b */ /* 0x000fe80000000200 */
[C---:B------:R-:W-:Y:S01]  /*56c0*/  HMMA.16816.F32 R36, R136.reuse, R40, RZ ;  /* 0x000000288824723c */ /* 0x040fe200000018ff */
[----:B------:R-:W2:Y:S03]  /*56d0*/  SHFL.IDX PT, R194, R194, 0x3, 0x181f ;  /* 0x00781f00c2c27f89 */ /* 0x000ea600000e0000 */
[C---:B---3--:R-:W-:Y:S02]  /*56e0*/  IADD3 R198, P2, R248.reuse, R3, RZ ;  /* 0x00000003f8c67210 */ /* 0x048fe40007f5e0ff */
[-C--:B------:R-:W-:Y:S02]  /*56f0*/  IADD3 R202, P1, R3, R247.reuse, RZ ;  /* 0x000000f703ca7210 */ /* 0x080fe40007f3e0ff */
[C---:B------:R-:W-:Y:S01]  /*5700*/  HMMA.16816.F32 R40, R136.reuse, R42, RZ ;  /* 0x0000002a8828723c */ /* 0x040fe200000018ff */
[----:B------:R-:W-:Y:S03]  /*5710*/  IMAD.X R199, R249, 0x1, R193, P2 ;  /* 0x00000001f9c77824 */ /* 0x000fe600010e06c1 */
[----:B-1----:R-:W-:Y:S01]  /*5720*/  IADD3 R196, P2, R248, R192, RZ ;  /* 0x000000c0f8c47210 */ /* 0x002fe20007f5e0ff */
[--C-:B------:R-:W-:Y:S01]  /*5730*/  IMAD.X R203, R193, 0x1, R246.reuse, P1 ;  /* 0x00000001c1cb7824 */ /* 0x100fe200008e06f6 */
[----:B------:R-:W-:Y:S02]  /*5740*/  IADD3 R192, P1, R192, R247, RZ ;  /* 0x000000f7c0c07210 */ /* 0x000fe40007f3e0ff */
[C---:B------:R-:W-:Y:S01]  /*5750*/  HMMA.16816.F32 R44, R136.reuse, R48, RZ ;  /* 0x00000030882c723c */ /* 0x040fe200000018ff */
[----:B------:R-:W-:Y:S03]  /*5760*/  IMAD.X R197, R249, 0x1, R195, P2 ;  /* 0x00000001f9c57824 */ /* 0x000fe600010e06c3 */
[----:B------:R-:W-:Y:S04]  /*5770*/  IMAD.X R193, R195, 0x1, R246, P1 ;  /* 0x00000001c3c17824 */ /* 0x000fe800008e06f6 */
[C---:B------:R-:W-:Y:S08]  /*5780*/  HMMA.16816.F32 R48, R136.reuse, R50, RZ ;  /* 0x000000328830723c */ /* 0x040ff000000018ff */
[C---:B------:R-:W-:Y:S08]  /*5790*/  HMMA.16816.F32 R52, R136.reuse, R56, RZ ;  /* 0x000000388834723c */ /* 0x040ff000000018ff */
[C---:B------:R-:W-:Y:S08]  /*57a0*/  HMMA.16816.F32 R56, R136.reuse, R58, RZ ;  /* 0x0000003a8838723c */ /* 0x040ff000000018ff */
[C---:B------:R-:W-:Y:S08]  /*57b0*/  HMMA.16816.F32 R60, R136.reuse, R64, RZ ;  /* 0x00000040883c723c */ /* 0x040ff000000018ff */
[----:B------:R-:W-:Y:S08]  /*57c0*/  HMMA.16816.F32 R64, R136, R66, RZ ;  /* 0x000000428840723c */ /* 0x000ff000000018ff */
[C---:B------:R-:W-:Y:S08]  /*57d0*/  HMMA.16816.F32 R4, R140.reuse, R132, R4 ;  /* 0x000000848c04723c */ /* 0x040ff00000001804 */
[C---:B------:R-:W-:Y:S01]  /*57e0*/  HMMA.16816.F32 R8, R140.reuse, R134, R8 ;  /* 0x000000868c08723c */ /* 0x040fe20000001808 */
[----:B------:R-:W-:Y:S07]  /*57f0*/  LDSM.16.M88.4 R132, [R225] ;  /* 0x00000000e184783b */ /* 0x000fee0000000200 */
[C---:B------:R-:W-:Y:S01]  /*5800*/  HMMA.16816.F32 R12, R140.reuse, R144, R12 ;  /* 0x000000908c0c723c */ /* 0x040fe2000000180c */
[----:B------:R-:W1:Y:S05]  /*5810*/  SHFL.IDX PT, R144, R156, 0x3, 0x181f ;  /* 0x00781f009c907f89 */ /* 0x000e6a00000e0000 */
[----:B------:R-:W3:Y:S02]  /*5820*/  LDSM.16.M88.4 R156, [R223] ;  /* 0x00000000df9c783b */ /* 0x000ee40000000200 */
[C---:B------:R-:W-:Y:S03]  /*5830*/  HMMA.16816.F32 R16, R140.reuse, R146, R16 ;  /* 0x000000928c10723c */ /* 0x040fe60000001810 */
[----:B------:R-:W-:Y:S01]  /*5840*/  @!PT LDS RZ, [RZ] ;  /* 0x00000000fffff984 */ /* 0x000fe20000000800 */
[----:B------:R-:W-:Y:S01]  /*5850*/  @!PT LDS RZ, [RZ] ;  /* 0x00000000fffff984 */ /* 0x000fe20000000800 */
[----:B------:R-:W-:Y:S01]  /*5860*/  @!PT LDS RZ, [RZ] ;  /* 0x00000000fffff984 */ /* 0x000fe20000000800 */
[----:B------:R4:W-:Y:S04]  /*5870*/  LDGSTS.E.BYPASS.LTC128B.128 [R245+0x100], [R204.64], !P0 ;  /* 0x00100000ccf57fae */ /* 0x0009e8000c101d4e */
[----:B--2---:R-:W-:Y:S01]  /*5880*/  IADD3 R146, P2, P1, R244, R194, R248 ;  /* 0x000000c2f4927210 */ /* 0x004fe2000795e0f8 */
[C---:B------:R-:W-:Y:S01]  /*5890*/  HMMA.16816.F32 R20, R140.reuse, R148, R20 ;  /* 0x000000948c14723c */ /* 0x040fe20000001814 */
[----:B------:R2:W-:Y:S05]  /*58a0*/  LDGSTS.E.BYPASS.LTC128B.128 [R245+0x4100], [R200.64], !P3 ;  /* 0x04100000c8f57fae */ /* 0x0005ea000d901d4e */
[----:B------:R5:W-:Y:S02]  /*58b0*/  LDGSTS.E.BYPASS.LTC128B.128 [R245+0x1100], [R198.64], !P0 ;  /* 0x01100000c6f57fae */ /* 0x000be4000c101d4e */
[C---:B------:R-:W-:Y:S03]  /*58c0*/  HMMA.16816.F32 R24, R140.reuse, R150, R24 ;  /* 0x000000968c18723c */ /* 0x040fe60000001818 */
[----:B------:R2:W-:Y:S01]  /*58d0*/  LDGSTS.E.BYPASS.LTC128B.128 [R245+0x5100], [R202.64], !P3 ;  /* 0x05100000caf57fae */ /* 0x0005e2000d901d4e */
[----:B-1----:R-:W-:Y:S02]  /*58e0*/  IADD3.X R147, RZ, R144, R249, P2, P1 ;  /* 0x00000090ff937210 */ /* 0x002fe400017e24f9 */
[----:B------:R-:W-:Y:S02]  /*58f0*/  IADD3 R194, P2, P1, R243, R194, R247 ;  /* 0x000000c2f3c27210 */ /* 0x000fe4000795e0f7 */
[----:B------:R5:W-:Y:S01]  /*5900*/  LDGSTS.E.BYPASS.LTC128B.128 [R245+0x2100], [R196.64], !P0 ;  /* 0x02100000c4f57fae */ /* 0x000be2000c101d4e */
[C---:B------:R-:W-:Y:S03]  /*5910*/  HMMA.16816.F32 R28, R140.reuse, R132, R28 ;  /* 0x000000848c1c723c */ /* 0x040fe6000000181c */
[----:B------:R-:W-:Y:S01]  /*5920*/  IADD3.X R195, RZ, R144, R246, P2, P1 ;  /* 0x00000090ffc37210 */ /* 0x000fe200017e24f6 */
[----:B------:R1:W-:Y:S01]  /*5930*/  LDGSTS.E.BYPASS.LTC128B.128 [R245+0x6100], [R192.64], !P3 ;  /* 0x06100000c0f57fae */ /* 0x0003e2000d901d4e */
[----:B------:R-:W-:Y:S03]  /*5940*/  PLOP3.LUT P1, PT, PT, PT, UP0, 0x80, 0x0 ;  /* 0x000000000000781c */ /* 0x000fe60003f2f008 */
[C---:B------:R-:W-:Y:S01]  /*5950*/  HMMA.16816.F32 R32, R140.reuse, R134, R32 ;  /* 0x000000868c20723c */ /* 0x040fe20000001820 */
[----:B------:R1:W-:Y:S05]  /*5960*/  LDGSTS.E.BYPASS.LTC128B.128.ZFILL [R245+0x3100], [R146.64], P5 ;  /* 0x0310000092f57fae */ /* 0x0003ea000a941d4e */
[----:B------:R1:W-:Y:S02]  /*5970*/  LDGSTS.E.BYPASS.LTC128B.128.ZFILL [R245+0x7100], [R194.64], P4 ;  /* 0x07100000c2f57fae */ /* 0x0003e4000a141d4e */
[C---:B------:R-:W-:Y:S03]  /*5980*/  HMMA.16816.F32 R36, R140.reuse, R152, R36 ;  /* 0x000000988c24723c */ /* 0x040fe60000001824 */
[----:B------:R-:W-:Y:S05]  /*5990*/  LDSM.16.M88.4 R132, [R231+0x8900] ;  /* 0x00890000e784783b */ /* 0x000fea0000000200 */
[C---:B------:R-:W-:Y:S01]  /*59a0*/  HMMA.16816.F32 R40, R140.reuse, R154, R40 ;  /* 0x0000009a8c28723c */ /* 0x040fe20000001828 */
[----:B------:R-:W0:Y:S05]  /*59b0*/  LDGDEPBAR ;  /* 0x00000000000079af */ /* 0x000e2a0000000000 */
[----:B------:R-:W-:Y:S02]  /*59c0*/  LDSM.16.M88.4 R148, [R231+0x9100] ;  /* 0x00910000e794783b */ /* 0x000fe40000000200 */
[C---:B---3--:R-:W-:Y:S03]  /*59d0*/  HMMA.16816.F32 R44, R140.reuse, R156, R44 ;  /* 0x0000009c8c2c723c */ /* 0x048fe6000000182c */
[----:B------:R-:W-:Y:S05]  /*59e0*/  LDSM.16.M88.4 R152, [R231+0x9900] ;  /* 0x00990000e798783b */ /* 0x000fea0000000200 */
[C---:B------:R-:W-:Y:S01]  /*59f0*/  HMMA.16816.F32 R48, R140.reuse, R158, R48 ;  /* 0x0000009e8c30723c */ /* 0x040fe20000001830 */
[----:B-1----:R-:W1:Y:S05]  /*5a00*/  LDSM.16.M88.4 R144, [R231+0x8100] ;  /* 0x00810000e790783b */ /* 0x002e6a0000000200 */
[----:B------:R-:W3:Y:S02]  /*5a10*/  LDSM.16.M88.4 R156, [R231+0xa100] ;  /* 0x00a10000e79c783b */ /* 0x000ee40000000200 */
[C---:B------:R-:W-:Y:S03]  /*5a20*/  HMMA.16816.F32 R52, R140.reuse, R160, R52 ;  /* 0x000000a08c34723c */ /* 0x040fe60000001834 */
[----:B------:R-:W-:Y:S05]  /*5a30*/  LDSM.16.M88.4 R192, [R220+0x5000] ;  /* 0x00500000dcc0783b */ /* 0x000fea0000000200 */
[C---:B------:R-:W-:Y:S01]  /*5a40*/  HMMA.16816.F32 R56, R140.reuse, R162, R56 ;  /* 0x000000a28c38723c */ /* 0x040fe20000001838 */
[----:B------:R-:W-:Y:S05]  /*5a50*/  LDSM.16.M88.4 R160, [R231+0xc900] ;  /* 0x00c90000e7a0783b */ /* 0x000fea0000000200 */
[----:B-----5:R-:W-:Y:S02]  /*5a60*/  LDSM.16.M88.4 R196, [R220+0x6000] ;  /* 0x00600000dcc4783b */ /* 0x020fe40000000200 */
[C---:B------:R-:W-:Y:S03]  /*5a70*/  HMMA.16816.F32 R60, R140.reuse, R164, R60 ;  /* 0x000000a48c3c723c */ /* 0x040fe6000000183c */
[----:B--2---:R-:W-:Y:S05]  /*5a80*/  LDSM.16.M88.4 R200, [R220+0x6800] ;  /* 0x00680000dcc8783b */ /* 0x004fea0000000200 */
[----:B------:R-:W-:Y:S01]  /*5a90*/  HMMA.16816.F32 R64, R140, R166, R64 ;  /* 0x000000a68c40723c */ /* 0x000fe20000001840 */
[----:B------:R-:W-:Y:S05]  /*5aa0*/  LDSM.16.M88.4 R164, [R231+0xd100] ;  /* 0x00d10000e7a4783b */ /* 0x000fea0000000200 */
[----:B----4-:R-:W-:Y:S02]  /*5ab0*/  LDSM.16.M88.4 R204, [R220+0x7000] ;  /* 0x00700000dccc783b */ /* 0x010fe40000000200 */
[C---:B-1----:R-:W-:Y:S03]  /*5ac0*/  HMMA.16816.F32 R4, R168.reuse, R144, R4 ;  /* 0x00000090a804723c */ /* 0x042fe60000001804 */
[----:B------:R-:W-:Y:S05]  /*5ad0*/  LDSM.16.M88.4 R208, [R220+0x7800] ;  /* 0x00780000dcd0783b */ /* 0x000fea0000000200 */
[C---:B------:R-:W-:Y:S01]  /*5ae0*/  HMMA.16816.F32 R8, R168.reuse, R146, R8 ;  /* 0x00000092a808723c */ /* 0x040fe20000001808 */
[----:B------:R-:W1:Y:S07]  /*5af0*/  LDSM.16.M88.4 R144, [R231+0xa900] ;  /* 0x00a90000e790783b */ /* 0x000e6e0000000200 */
[C---:B------:R-:W-:Y:S08]  /*5b00*/  HMMA.16816.F32 R12, R168.reuse, R132, R12 ;  /* 0x00000084a80c723c */ /* 0x040ff0000000180c */
[C---:B------:R-:W-:Y:S01]  /*5b10*/  HMMA.16816.F32 R16, R168.reuse, R134, R16 ;  /* 0x00000086a810723c */ /* 0x040fe20000001810 */
[----:B------:R-:W2:Y:S07]  /*5b20*/  LDSM.16.M88.4 R132, [R231+0xb100] ;  /* 0x00b10000e784783b */ /* 0x000eae0000000200 */
[C---:B------:R-:W-:Y:S08]  /*5b30*/  HMMA.16816.F32 R20, R168.reuse, R148, R20 ;  /* 0x00000094a814723c */ /* 0x040ff00000001814 */
[C---:B------:R-:W-:Y:S01]  /*5b40*/  HMMA.16816.F32 R24, R168.reuse, R150, R24 ;  /* 0x00000096a818723c */ /* 0x040fe20000001818 */
[----:B------:R-:W4:Y:S07]  /*5b50*/  LDSM.16.M88.4 R148, [R231+0xb900] ;  /* 0x00b90000e794783b */ /* 0x000f2e0000000200 */
[C---:B------:R-:W-:Y:S08]  /*5b60*/  HMMA.16816.F32 R28, R168.reuse, R152, R28 ;  /* 0x00000098a81c723c */ /* 0x040ff0000000181c */
[C---:B------:R-:W-:Y:S01]  /*5b70*/  HMMA.16816.F32 R32, R168.reuse, R154, R32 ;  /* 0x0000009aa820723c */ /* 0x040fe20000001820 */
[----:B------:R-:W5:Y:S07]  /*5b80*/  LDSM.16.M88.4 R152, [R220] ;  /* 0x00000000dc98783b */ /* 0x000f6e0000000200 */
[C---:B---3--:R-:W-:Y:S08]  /*5b90*/  HMMA.16816.F32 R36, R168.reuse, R156, R36 ;  /* 0x0000009ca824723c */ /* 0x048ff00000001824 */
[C---:B------:R-:W-:Y:S01]  /*5ba0*/  HMMA.16816.F32 R40, R168.reuse, R158, R40 ;  /* 0x0000009ea828723c */ /* 0x040fe20000001828 */
[----:B------:R-:W3:Y:S07]  /*5bb0*/  LDSM.16.M88.4 R156, [R220+0x800] ;  /* 0x00080000dc9c783b */ /* 0x000eee0000000200 */
[C---:B-1----:R-:W-:Y:S08]  /*5bc0*/  HMMA.16816.F32 R44, R168.reuse, R144, R44 ;  /* 0x00000090a82c723c */ /* 0x042ff0000000182c */
[C---:B------:R-:W-:Y:S01]  /*5bd0*/  HMMA.16816.F32 R48, R168.reuse, R146, R48 ;  /* 0x00000092a830723c */ /* 0x040fe20000001830 */
[----:B------:R-:W1:Y:S07]  /*5be0*/  LDSM.16.M88.4 R144, [R220+0x1000] ;  /* 0x00100000dc90783b */ /* 0x000e6e0000000200 */
[C---:B--2---:R-:W-:Y:S08]  /*5bf0*/  HMMA.16816.F32 R52, R168.reuse, R132, R52 ;  /* 0x00000084a834723c */ /* 0x044ff00000001834 */
[C---:B------:R-:W-:Y:S01]  /*5c00*/  HMMA.16816.F32 R56, R168.reuse, R134, R56 ;  /* 0x00000086a838723c */ /* 0x040fe20000001838 */
[----:B------:R-:W2:Y:S07]  /*5c10*/  LDSM.16.M88.4 R132, [R220+0x1800] ;  /* 0x00180000dc84783b */ /* 0x000eae0000000200 */
[C---:B----4-:R-:W-:Y:S08]  /*5c20*/  HMMA.16816.F32 R60, R168.reuse, R148, R60 ;  /* 0x00000094a83c723c */ /* 0x050ff0000000183c */
[----:B------:R-:W-:Y:S01]  /*5c30*/  HMMA.16816.F32 R64, R168, R150, R64 ;  /* 0x00000096a840723c */ /* 0x000fe20000001840 */
[----:B------:R-:W4:Y:S07]  /*5c40*/  LDSM.16.M88.4 R148, [R220+0x2000] ;  /* 0x00200000dc94783b */ /* 0x000f2e0000000200 */
[C---:B-----5:R-:W-:Y:S08]  /*5c50*/  HMMA.16816.F32 R4, R172.reuse, R152, R4 ;  /* 0x00000098ac04723c */ /* 0x060ff00000001804 */
[C---:B------:R-:W-:Y:S01]  /*5c60*/  HMMA.16816.F32 R8, R172.reuse, R154, R8 ;  /* 0x0000009aac08723c */ /* 0x040fe20000001808 */
[----:B------:R-:W5:Y:S07]  /*5c70*/  LDSM.16.M88.4 R152, [R220+0x2800] ;  /* 0x00280000dc98783b */ /* 0x000f6e0000000200 */
        /* <DEDUP_REMOVED lines=10> */
[C---:B------:R-:W-:Y:S01]  /*5d20*/  HMMA.16816.F32 R40, R172.reuse, R150, R40 ;  /* 0x00000096ac28723c */ /* 0x040fe20000001828 */
        /* <DEDUP_REMOVED lines=8> */
[----:B------:R-:W-:Y:S01]  /*5db0*/  HMMA.16816.F32 R64, R172, R146, R64 ;  /* 0x00000092ac40723c */ /* 0x000fe20000001840 */
        /* <DEDUP_REMOVED lines=12> */
[----:B------:R-:W3:Y:S07]  /*5e80*/  LDSM.16.M88.4 R156, [R219] ;  /* 0x00000000db9c783b */ /* 0x000eee0000000200 */
[C---:B-1----:R-:W-:Y:S08]  /*5e90*/  HMMA.16816.F32 R36, R176.reuse, R144, R36 ;  /* 0x00000090b024723c */ /* 0x042ff00000001824 */
[C---:B------:R-:W-:Y:S01]  /*5ea0*/  HMMA.16816.F32 R40, R176.reuse, R146, R40 ;  /* 0x00000092b028723c */ /* 0x040fe20000001828 */
[----:B------:R-:W1:Y:S07]  /*5eb0*/  LDSM.16.M88.4 R144, [R218] ;  /* 0x00000000da90783b */ /* 0x000e6e0000000200 */
[C---:B--2---:R-:W-:Y:S08]  /*5ec0*/  HMMA.16816.F32 R44, R176.reuse, R132, R44 ;  /* 0x00000084b02c723c */ /* 0x044ff0000000182c */
[C---:B------:R-:W-:Y:S01]  /*5ed0*/  HMMA.16816.F32 R48, R176.reuse, R134, R48 ;  /* 0x00000086b030723c */ /* 0x040fe20000001830 */
[----:B------:R-:W2:Y:S07]  /*5ee0*/  LDSM.16.M88.4 R132, [R217] ;  /* 0x00000000d984783b */ /* 0x000eae0000000200 */
[C---:B----4-:R-:W-:Y:S08]  /*5ef0*/  HMMA.16816.F32 R52, R176.reuse, R148, R52 ;  /* 0x00000094b034723c */ /* 0x050ff00000001834 */
[C---:B------:R-:W-:Y:S01]  /*5f00*/  HMMA.16816.F32 R56, R176.reuse, R150, R56 ;  /* 0x00000096b038723c */ /* 0x040fe20000001838 */
[----:B------:R-:W4:Y:S07]  /*5f10*/  LDSM.16.M88.4 R148, [R216] ;  /* 0x00000000d894783b */ /* 0x000f2e0000000200 */
[C---:B-----5:R-:W-:Y:S08]  /*5f20*/  HMMA.16816.F32 R60, R176.reuse, R152, R60 ;  /* 0x00000098b03c723c */ /* 0x060ff0000000183c */
[----:B------:R-:W-:Y:S01]  /*5f30*/  HMMA.16816.F32 R64, R176, R154, R64 ;  /* 0x0000009ab040723c */ /* 0x000fe20000001840 */
[----:B------:R-:W5:Y:S07]  /*5f40*/  LDSM.16.M88.4 R152, [R215] ;  /* 0x00000000d798783b */ /* 0x000f6e0000000200 */
        /* <DEDUP_REMOVED lines=17> */
[----:B------:R-:W-:Y:S07]  /*6060*/  LDSM.16.M88.4 R156, [R231+0xf900] ;  /* 0x00f90000e79c783b */ /* 0x000fee0000000200 */
[C---:B-1----:R-:W-:Y:S08]  /*6070*/  HMMA.16816.F32 R52, R180.reuse, R144, R52 ;  /* 0x00000090b434723c */ /* 0x042ff00000001834 */
[C---:B------:R-:W-:Y:S01]  /*6080*/  HMMA.16816.F32 R56, R180.reuse, R146, R56 ;  /* 0x00000092b438723c */ /* 0x040fe20000001838 */
[----:B------:R-:W1:Y:S07]  /*6090*/  LDSM.16.M88.4 R144, [R231+0xe100] ;  /* 0x00e10000e790783b */ /* 0x000e6e0000000200 */
[C---:B--2---:R-:W-:Y:S08]  /*60a0*/  HMMA.16816.F32 R60, R180.reuse, R132, R60 ;  /* 0x00000084b43c723c */ /* 0x044ff0000000183c */
[----:B------:R-:W-:Y:S01]  /*60b0*/  HMMA.16816.F32 R64, R180, R134, R64 ;  /* 0x00000086b440723c */ /* 0x000fe20000001840 */
[----:B------:R-:W2:Y:S07]  /*60c0*/  LDSM.16.M88.4 R132, [R231+0xe900] ;  /* 0x00e90000e784783b */ /* 0x000eae0000000200 */
[C---:B----4-:R-:W-:Y:S08]  /*60d0*/  HMMA.16816.F32 R4, R184.reuse, R148, R4 ;  /* 0x00000094b804723c */ /* 0x050ff00000001804 */
[C---:B------:R-:W-:Y:S01]  /*60e0*/  HMMA.16816.F32 R8, R184.reuse, R150, R8 ;  /* 0x00000096b808723c */ /* 0x040fe20000001808 */
[----:B------:R-:W3:Y:S07]  /*60f0*/  LDSM.16.M88.4 R148, [R231+0xf100] ;  /* 0x00f10000e794783b */ /* 0x000eee0000000200 */
[C---:B------:R-:W-:Y:S08]  /*6100*/  HMMA.16816.F32 R12, R184.reuse, R160, R12 ;  /* 0x000000a0b80c723c */ /* 0x040ff0000000180c */
[C---:B------:R-:W-:Y:S01]  /*6110*/  HMMA.16816.F32 R16, R184.reuse, R162, R16 ;  /* 0x000000a2b810723c */ /* 0x040fe20000001810 */
[----:B------:R-:W4:Y:S07]  /*6120*/  LDSM.16.M88.4 R160, [R220+0x4000] ;  /* 0x00400000dca0783b */ /* 0x000f2e0000000200 */
[C---:B------:R-:W-:Y:S08]  /*6130*/  HMMA.16816.F32 R20, R184.reuse, R164, R20 ;  /* 0x000000a4b814723c */ /* 0x040ff00000001814 */
[C---:B------:R-:W-:Y:S01]  /*6140*/  HMMA.16816.F32 R24, R184.reuse, R166, R24 ;  /* 0x000000a6b818723c */ /* 0x040fe20000001818 */
[----:B------:R-:W3:Y:S07]  /*6150*/  LDSM.16.M88.4 R164, [R220+0x4800] ;  /* 0x00480000dca4783b */ /* 0x000eee0000000200 */
[C---:B-----5:R-:W-:Y:S08]  /*6160*/  HMMA.16816.F32 R28, R184.reuse, R152, R28 ;  /* 0x00000098b81c723c */ /* 0x060ff0000000181c */
[C---:B------:R-:W-:Y:S01]  /*6170*/  HMMA.16816.F32 R32, R184.reuse, R154, R32 ;  /* 0x0000009ab820723c */ /* 0x040fe20000001820 */
[----:B------:R-:W5:Y:S01]  /*6180*/  LDSM.16.M88.4 R152, [R220+0x5800] ;  /* 0x00580000dc98783b */ /* 0x000f620000000200 */
[----:B------:R-:W-:Y:S04]  /*6190*/  DEPBAR.LE SB0, 0x0 ;  /* 0x000080000000791a */ /* 0x000fe80000000000 */
[----:B------:R-:W-:Y:S02]  /*61a0*/  BAR.SYNC.DEFER_BLOCKING 0x0 ;  /* 0x0000000000007b1d */ /* 0x000fe40000010000 */
[C---:B-1----:R-:W-:Y:S08]  /*61b0*/  HMMA.16816.F32 R36, R184.reuse, R144, R36 ;  /* 0x00000090b824723c */ /* 0x042ff00000001824 */
[C---:B------:R-:W-:Y:S08]  /*61c0*/  HMMA.16816.F32 R40, R184.reuse, R146, R40 ;  /* 0x00000092b828723c */ /* 0x040ff00000001828 */
[C---:B--2---:R-:W-:Y:S08]  /*61d0*/  HMMA.16816.F32 R44, R184.reuse, R132, R44 ;  /* 0x00000084b82c723c */ /* 0x044ff0000000182c */
[C---:B------:R-:W-:Y:S08]  /*61e0*/  HMMA.16816.F32 R48, R184.reuse, R134, R48 ;  /* 0x00000086b830723c */ /* 0x040ff00000001830 */
[C---:B---3--:R-:W-:Y:S08]  /*61f0*/  HMMA.16816.F32 R52, R184.reuse, R148, R52 ;  /* 0x00000094b834723c */ /* 0x048ff00000001834 */
[C---:B------:R-:W-:Y:S08]  /*6200*/  HMMA.16816.F32 R56, R184.reuse, R150, R56 ;  /* 0x00000096b838723c */ /* 0x040ff00000001838 */
[C---:B------:R-:W-:Y:S08]  /*6210*/  HMMA.16816.F32 R60, R184.reuse, R156, R60 ;  /* 0x0000009cb83c723c */ /* 0x040ff0000000183c */
[----:B------:R-:W-:Y:S08]  /*6220*/  HMMA.16816.F32 R64, R184, R158, R64 ;  /* 0x0000009eb840723c */ /* 0x000ff00000001840 */
[C---:B----4-:R-:W-:Y:S08]  /*6230*/  HMMA.16816.F32 R4, R188.reuse, R160, R4 ;  /* 0x000000a0bc04723c */ /* 0x050ff00000001804 */
[C---:B------:R-:W-:Y:S08]  /*6240*/  HMMA.16816.F32 R8, R188.reuse, R162, R8 ;  /* 0x000000a2bc08723c */ /* 0x040ff00000001808 */
[C---:B------:R-:W-:Y:S08]  /*6250*/  HMMA.16816.F32 R12, R188.reuse, R164, R12 ;  /* 0x000000a4bc0c723c */ /* 0x040ff0000000180c */
[C---:B------:R-:W-:Y:S08]  /*6260*/  HMMA.16816.F32 R16, R188.reuse, R166, R16 ;  /* 0x000000a6bc10723c */ /* 0x040ff00000001810 */
[C---:B------:R-:W-:Y:S08]  /*6270*/  HMMA.16816.F32 R20, R188.reuse, R192, R20 ;  /* 0x000000c0bc14723c */ /* 0x040ff00000001814 */
[C---:B------:R-:W-:Y:S08]  /*6280*/  HMMA.16816.F32 R24, R188.reuse, R194, R24 ;  /* 0x000000c2bc18723c */ /* 0x040ff00000001818 */
[C---:B-----5:R-:W-:Y:S08]  /*6290*/  HMMA.16816.F32 R28, R188.reuse, R152, R28 ;  /* 0x00000098bc1c723c */ /* 0x060ff0000000181c */
        /* <DEDUP_REMOVED lines=8> */
[----:B------:R-:W-:Y:S01]  /*6320*/  HMMA.16816.F32 R64, R188, R210, R64 ;  /* 0x000000d2bc40723c */ /* 0x000fe20000001840 */
[----:B------:R-:W-:-:S07]  /*6330*/  @P1 BRA `(.L_x_5) ;  /* 0xffffeca000001947 */ /* 0x000fce000383ffff */
.L_x_4:
[----:B------:R-:W-:Y:S01]  /*6340*/  FMNMX.FTZ R134, R4, R2, !PT ;  /* 0x0000000204867209 */ /* 0x000fe20007810000 */
[----:B---3--:R-:W-:Y:S01]  /*6350*/  LDSM.16.MT88.4 R144, [R232+0x100] ;  /* 0x00010000e890783b */ /* 0x008fe20000004200 */
[----:B------:R-:W-:Y:S02]  /*6360*/  FMNMX.FTZ R3, R6, R0, !PT ;  /* 0x0000000006037209 */ /* 0x000fe40007810000 */
[----:B------:R-:W-:Y:S02]  /*6370*/  FMNMX.FTZ R134, R5, R134, !PT ;  /* 0x0000008605867209 */ /* 0x000fe40007810000 */
[----:B------:R-:W-:Y:S02]  /*6380*/  FMNMX.FTZ R3, R7, R3, !PT ;  /* 0x0000000307037209 */ /* 0x000fe40007810000 */
[----:B------:R-:W-:Y:S01]  /*6390*/  FMNMX.FTZ R134, R8, R134, !PT ;  /* 0x0000008608867209 */ /* 0x000fe20007810000 */
[----:B------:R-:W-:Y:S01]  /*63a0*/  LDSM.16.MT88.4 R148, [R230+0x100] ;  /* 0x00010000e694783b */ /* 0x000fe20000004200 */
        /* <DEDUP_REMOVED lines=9> */
[----:B------:R-:W0:Y:S01]  /*6440*/  LDGDEPBAR ;  /* 0x00000000000079af */ /* 0x000e220000000000 */
[----:B------:R-:W-:Y:S02]  /*6450*/  FMNMX.FTZ R3, R18, R3, !PT ;  /* 0x0000000312037209 */ /* 0x000fe40007810000 */
        /* <DEDUP_REMOVED lines=50> */
[----:B------:R-:W-:Y:S01]  /*6780*/  ISETP.LT.AND P1, PT, RZ, UR8, PT ;  /* 0x00000008ff007c0c */ /* 0x000fe2000bf21270 */
[----:B------:R-:W-:Y:S01]  /*6790*/  SHFL.BFLY PT, R132, R134, 0x2, 0x1f ;  /* 0x0c401f0086847f89 */ /* 0x000fe200000e0000 */
[----:B------:R-:W-:Y:S07]  /*67a0*/  UIADD3 UR8, UR8, -0x1, URZ ;  /* 0xffffffff08087890 */ /* 0x000fee000fffe03f */
[----:B------:R-:W1:Y:S02]  /*67b0*/  SHFL.BFLY PT, R3, R133, 0x2, 0x1f ;  /* 0x0c401f0085037f89 */ /* 0x000e6400000e0000 */
[----:B-1----:R-:W-:Y:S02]  /*67c0*/  FMNMX.FTZ R133, R133, R3, !PT ;  /* 0x0000000385857209 */ /* 0x002fe40007810000 */
[----:B------:R-:W-:Y:S04]  /*67d0*/  FMNMX.FTZ R134, R134, R132, !PT ;  /* 0x0000008486867209 */ /* 0x000fe80007810000 */
[----:B------:R-:W1:Y:S08]  /*67e0*/  SHFL.BFLY PT, R3, R133, 0x1, 0x1f ;  /* 0x0c201f0085037f89 */ /* 0x000e7000000e0000 */
[----:B------:R-:W2:Y:S01]  /*67f0*/  SHFL.BFLY PT, R132, R134, 0x1, 0x1f ;  /* 0x0c201f0086847f89 */ /* 0x000ea200000e0000 */
[----:B-1----:R-:W-:Y:S05]  /*6800*/  FMNMX.FTZ R3, R133, R3, !PT ;  /* 0x0000000385037209 */ /* 0x002fea0007810000 */
[C---:B------:R-:W-:Y:S02]  /*6810*/  FMUL.FTZ R161, R3.reuse, c[0x0][0x2d0] ;  /* 0x0000b40003a17a20 */ /* 0x040fe40000410000 */
[----:B------:R-:W-:Y:S01]  /*6820*/  FADD.FTZ R0, -R3, R0 ;  /* 0x0000000003007221 */ /* 0x000fe20000010100 */
[----:B--2---:R-:W-:Y:S01]  /*6830*/  FMNMX.FTZ R132, R134, R132, !PT ;  /* 0x0000008486847209 */ /* 0x004fe20007810000 */
[--C-:B------:R-:W-:Y:S02]  /*6840*/  FFMA.FTZ R159, R10, c[0x0][0x2d0], -R161.reuse ;  /* 0x0000b4000a9f7a23 */ /* 0x100fe400000108a1 */
[--C-:B------:R-:W-:Y:S02]  /*6850*/  FFMA.FTZ R160, R11, c[0x0][0x2d0], -R161.reuse ;  /* 0x0000b4000ba07a23 */ /* 0x100fe400000108a1 */
[C---:B------:R-:W-:Y:S02]  /*6860*/  FMUL.FTZ R162, R132.reuse, c[0x0][0x2d0] ;  /* 0x0000b40084a27a20 */ /* 0x040fe40000410000 */
[----:B------:R-:W-:Y:S01]  /*6870*/  FADD.FTZ R2, -R132, R2 ;  /* 0x0000000284027221 */ /* 0x000fe20000010100 */
[----:B------:R-:W-:Y:S01]  /*6880*/  MUFU.EX2 R159, R159 ;  /* 0x0000009f009f7308 */ /* 0x000fe20000000800 */
[--C-:B------:R-:W-:Y:S02]  /*6890*/  FFMA.FTZ R135, R8, c[0x0][0x2d0], -R162.reuse ;  /* 0x0000b40008877a23 */ /* 0x100fe400000108a2 */
[--C-:B------:R-:W-:Y:S02]  /*68a0*/  FFMA.FTZ R156, R9, c[0x0][0x2d0], -R162.reuse ;  /* 0x0000b400099c7a23 */ /* 0x100fe400000108a2 */
[----:B------:R-:W-:Y:S02]  /*68b0*/  FMUL.FTZ R2, R2, c[0x0][0x2d0] ;  /* 0x0000b40002027a20 */ /* 0x000fe40000410000 */
[----:B------:R-:W-:Y:S02]  /*68c0*/  FMUL.FTZ R0, R0, c[0x0][0x2d0] ;  /* 0x0000b40000007a20 */ /* 0x000fe40000410000 */
[--C-:B------:R-:W-:Y:S01]  /*68d0*/  FFMA.FTZ R133, R4, c[0x0][0x2d0], -R162.reuse ;  /* 0x0000b40004857a23 */ /* 0x100fe200000108a2 */
[----:B------:R-:W-:Y:S01]  /*68e0*/  MUFU.EX2 R135, R135 ;  /* 0x0000008700877308 */ /* 0x000fe20000000800 */
[--C-:B------:R-:W-:Y:S02]  /*68f0*/  FFMA.FTZ R134, R5, c[0x0][0x2d0], -R162.reuse ;  /* 0x0000b40005867a23 */ /* 0x100fe400000108a2 */
[--C-:B------:R-:W-:Y:S02]  /*6900*/  FFMA.FTZ R157, R6, c[0x0][0x2d0], -R161.reuse ;  /* 0x0000b400069d7a23 */ /* 0x100fe400000108a1 */
[--C-:B------:R-:W-:Y:S02]  /*6910*/  FFMA.FTZ R158, R7, c[0x0][0x2d0], -R161.reuse ;  /* 0x0000b400079e7a23 */ /* 0x100fe400000108a1 */
[--C-:B------:R-:W-:Y:S02]  /*6920*/  FFMA.FTZ R167, R20, c[0x0][0x2d0], -R162.reuse ;  /* 0x0000b40014a77a23 */ /* 0x100fe400000108a2 */
[--C-:B------:R-:W-:Y:S01]  /*6930*/  FFMA.FTZ R192, R21, c[0x0][0x2d0], -R162.reuse ;  /* 0x0000b40015c07a23 */ /* 0x100fe200000108a2 */
[----:B------:R-:W1:Y:S01]  /*6940*/  MUFU.EX2 R2, R2 ;  /* 0x0000000200027308 */ /* 0x000e620000000800 */
[--C-:B------:R-:W-:Y:S02]  /*6950*/  FFMA.FTZ R193, R22, c[0x0][0x2d0], -R161.reuse ;  /* 0x0000b40016c17a23 */ /* 0x100fe400000108a1 */
[--C-:B------:R-:W-:Y:S02]  /*6960*/  FFMA.FTZ R194, R23, c[0x0][0x2d0], -R161.reuse ;  /* 0x0000b40017c27a23 */ /* 0x100fe400000108a1 */
[----:B------:R-:W-:Y:S01]  /*6970*/  LDSM.16.MT88.4 R20, [R230+0x4900] ;  /* 0x00490000e614783b */ /* 0x000fe20000004200 */
[--C-:B------:R-:W-:Y:S02]  /*6980*/  FFMA.FTZ R195, R32, c[0x0][0x2d0], -R162.reuse ;  /* 0x0000b40020c37a23 */ /* 0x100fe400000108a2 */
[--C-:B------:R-:W-:Y:S02]  /*6990*/  FFMA.FTZ R196, R33, c[0x0][0x2d0], -R162.reuse ;  /* 0x0000b40021c47a23 */ /* 0x100fe400000108a2 */
[----:B------:R-:W2:Y:S01]  /*69a0*/  MUFU.EX2 R0, R0 ;  /* 0x0000000000007308 */ /* 0x000ea20000000800 */
[--C-:B------:R-:W-:Y:S02]  /*69b0*/  FFMA.FTZ R197, R38, c[0x0][0x2d0], -R161.reuse ;  /* 0x0000b40026c57a23 */ /* 0x100fe400000108a1 */
[--C-:B------:R-:W-:Y:S02]  /*69c0*/  FFMA.FTZ R198, R39, c[0x0][0x2d0], -R161.reuse ;  /* 0x0000b40027c67a23 */ /* 0x100fe400000108a1 */
[--C-:B------:R-:W-:Y:S02]  /*69d0*/  FFMA.FTZ R199, R40, c[0x0][0x2d0], -R162.reuse ;  /* 0x0000b40028c77a23 */ /* 0x100fe400000108a2 */
[--C-:B------:R-:W-:Y:S02]  /*69e0*/  FFMA.FTZ R200, R41, c[0x0][0x2d0], -R162.reuse ;  /* 0x0000b40029c87a23 */ /* 0x100fe400000108a2 */
[--C-:B------:R-:W-:Y:S01]  /*69f0*/  FFMA.FTZ R201, R42, c[0x0][0x2d0], -R161.reuse ;  /* 0x0000b4002ac97a23 */ /* 0x100fe200000108a1 */
[----:B------:R-:W-:Y:S01]  /*6a00*/  MUFU.EX2 R133, R133 ;  /* 0x0000008500857308 */ /* 0x000fe20000000800 */
[--C-:B------:R-:W-:Y:S02]  /*6a10*/  FFMA.FTZ R202, R43, c[0x0][0x2d0], -R161.reuse ;  /* 0x0000b4002bca7a23 */ /* 0x100fe400000108a1 */
[----:B------:R-:W-:Y:S01]  /*6a20*/  LDSM.16.MT88.4 R40, [R229+0x6900] ;  /* 0x00690000e528783b */ /* 0x000fe20000004200 */
[C---:B-1----:R-:W-:Y:S02]  /*6a30*/  FMUL.FTZ R4, R2.reuse, R128 ;  /* 0x0000008002047220 */ /* 0x042fe40000410000 */
[C---:B------:R-:W-:Y:S02]  /*6a40*/  FMUL.FTZ R5, R2.reuse, R129 ;  /* 0x0000008102057220 */ /* 0x040fe40000410000 */
[C---:B------:R-:W-:Y:S02]  /*6a50*/  FMUL.FTZ R8, R2.reuse, R124 ;  /* 0x0000007c02087220 */ /* 0x040fe40000410000 */
[----:B------:R-:W1:Y:S01]  /*6a60*/  MUFU.EX2 R134, R134 ;  /* 0x0000008600867308 */ /* 0x000e620000000800 */
[C---:B------:R-:W-:Y:S02]  /*6a70*/  FMUL.FTZ R9, R2.reuse, R125 ;  /* 0x0000007d02097220 */ /* 0x040fe40000410000 */
[----:B------:R-:W-:Y:S02]  /*6a80*/  FMUL.FTZ R68, R2, R68 ;  /* 0x0000004402447220 */ /* 0x000fe40000410000 */
[C---:B--2---:R-:W-:Y:S02]  /*6a90*/  FMUL.FTZ R6, R0.reuse, R130 ;  /* 0x0000008200067220 */ /* 0x044fe40000410000 */
[C---:B------:R-:W-:Y:S02]  /*6aa0*/  FMUL.FTZ R7, R0.reuse, R131 ;  /* 0x0000008300077220 */ /* 0x040fe40000410000 */
[C---:B------:R-:W-:Y:S01]  /*6ab0*/  FMUL.FTZ R10, R0.reuse, R126 ;  /* 0x0000007e000a7220 */ /* 0x040fe20000410000 */
[----:B------:R-:W2:Y:S01]  /*6ac0*/  MUFU.EX2 R156, R156 ;  /* 0x0000009c009c7308 */ /* 0x000ea20000000800 */
[----:B------:R-:W-:Y:S02]  /*6ad0*/  FMUL.FTZ R11, R0, R127 ;  /* 0x0000007f000b7220 */ /* 0x000fe40000410000 */
[----:B------:R-:W3:Y:S01]  /*6ae0*/  LDSM.16.MT88.4 R124, [R228+0x100] ;  /* 0x00010000e47c783b */ /* 0x000ee20000004200 */
[----:B------:R-:W-:Y:S02]  /*6af0*/  FMUL.FTZ R69, R2, R69 ;  /* 0x0000004502457220 */ /* 0x000fe40000410000 */
[C---:B------:R-:W-:Y:S02]  /*6b00*/  FMUL.FTZ R70, R0.reuse, R70 ;  /* 0x0000004600467220 */ /* 0x040fe40000410000 */
[----:B------:R-:W-:Y:S02]  /*6b10*/  FMUL.FTZ R71, R0, R71 ;  /* 0x0000004700477220 */ /* 0x000fe40000410000 */
[----:B------:R-:W-:Y:S01]  /*6b20*/  MUFU.EX2 R157, R157 ;  /* 0x0000009d009d7308 */ /* 0x000fe20000000800 */
[C---:B------:R-:W-:Y:S02]  /*6b30*/  FMUL.FTZ R72, R2.reuse, R72 ;  /* 0x0000004802487220 */ /* 0x040fe40000410000 */
[----:B------:R-:W-:Y:S01]  /*6b40*/  FMUL.FTZ R73, R2, R73 ;  /* 0x0000004902497220 */ /* 0x000fe20000410000 */
[----:B-1----:R-:W-:Y:S01]  /*6b50*/  F2FP.PACK_AB R128, R134, R133 ;  /* 0x000000858680723e */ /* 0x002fe200000000ff */
[C---:B------:R-:W-:Y:S02]  /*6b60*/  FMUL.FTZ R74, R0.reuse, R74 ;  /* 0x0000004a004a7220 */ /* 0x040fe40000410000 */
[----:B------:R-:W-:Y:S02]  /*6b70*/  FMUL.FTZ R75, R0, R75 ;  /* 0x0000004b004b7220 */ /* 0x000fe40000410000 */
[C---:B------:R-:W-:Y:S01]  /*6b80*/  FMUL.FTZ R76, R2.reuse, R76 ;  /* 0x0000004c024c7220 */ /* 0x040fe20000410000 */
[----:B------:R-:W1:Y:S01]  /*6b90*/  MUFU.EX2 R158, R158 ;  /* 0x0000009e009e7308 */ /* 0x000e620000000800 */
[----:B------:R-:W-:Y:S02]  /*6ba0*/  FMUL.FTZ R77, R2, R77 ;  /* 0x0000004d024d7220 */ /* 0x000fe40000410000 */
[----:B------:R-:W-:Y:S01]  /*6bb0*/  FMUL.FTZ R78, R0, R78 ;  /* 0x0000004e004e7220 */ /* 0x000fe20000410000 */
[----:B--2---:R-:W-:Y:S01]  /*6bc0*/  F2FP.PACK_AB R130, R156, R135 ;  /* 0x000000879c82723e */ /* 0x004fe200000000ff */
[----:B------:R-:W-:Y:S02]  /*6bd0*/  FMUL.FTZ R79, R0, R79 ;  /* 0x0000004f004f7220 */ /* 0x000fe40000410000 */
[C---:B------:R-:W-:Y:S02]  /*6be0*/  FMUL.FTZ R80, R2.reuse, R80 ;  /* 0x0000005002507220 */ /* 0x040fe40000410000 */
[----:B------:R-:W-:Y:S01]  /*6bf0*/  FMUL.FTZ R81, R2, R81 ;  /* 0x0000005102517220 */ /* 0x000fe20000410000 */
[----:B------:R-:W2:Y:S01]  /*6c00*/  MUFU.EX2 R160, R160 ;  /* 0x000000a000a07308 */ /* 0x000ea20000000800 */
[C---:B------:R-:W-:Y:S02]  /*6c10*/  FMUL.FTZ R82, R0.reuse, R82 ;  /* 0x0000005200527220 */ /* 0x040fe40000410000 */
[----:B------:R-:W-:Y:S02]  /*6c20*/  FMUL.FTZ R83, R0, R83 ;  /* 0x0000005300537220 */ /* 0x000fe40000410000 */
[C---:B------:R-:W-:Y:S02]  /*6c30*/  FMUL.FTZ R84, R2.reuse, R84 ;  /* 0x0000005402547220 */ /* 0x040fe40000410000 */
[----:B------:R-:W-:Y:S02]  /*6c40*/  FMUL.FTZ R85, R2, R85 ;  /* 0x0000005502557220 */ /* 0x000fe40000410000 */
[C---:B------:R-:W-:Y:S01]  /*6c50*/  FMUL.FTZ R86, R0.reuse, R86 ;  /* 0x0000005600567220 */ /* 0x040fe20000410000 */
[----:B------:R-:W-:Y:S01]  /*6c60*/  MUFU.EX2 R167, R167 ;  /* 0x000000a700a77308 */ /* 0x000fe20000000800 */
[----:B------:R-:W-:Y:S02]  /*6c70*/  FMUL.FTZ R87, R0, R87 ;  /* 0x0000005700577220 */ /* 0x000fe40000410000 */
[--C-:B------:R-:W-:Y:S01]  /*6c80*/  FFMA.FTZ R203, R48, c[0x0][0x2d0], -R162.reuse ;  /* 0x0000b40030cb7a23 */ /* 0x100fe200000108a2 */
[----:B-1----:R-:W-:Y:S01]  /*6c90*/  F2FP.PACK_AB R129, R158, R157 ;  /* 0x0000009d9e81723e */ /* 0x002fe200000000ff */
[--C-:B------:R-:W-:Y:S02]  /*6ca0*/  FFMA.FTZ R204, R49, c[0x0][0x2d0], -R162.reuse ;  /* 0x0000b40031cc7a23 */ /* 0x100fe400000108a2 */
[--C-:B------:R-:W-:Y:S02]  /*6cb0*/  FFMA.FTZ R205, R50, c[0x0][0x2d0], -R161.reuse ;  /* 0x0000b40032cd7a23 */ /* 0x100fe400000108a1 */
[--C-:B------:R-:W-:Y:S01]  /*6cc0*/  FFMA.FTZ R206, R51, c[0x0][0x2d0], -R161.reuse ;  /* 0x0000b40033ce7a23 */ /* 0x100fe200000108a1 */
[----:B------:R-:W-:Y:S01]  /*6cd0*/  MUFU.EX2 R192, R192 ;  /* 0x000000c000c07308 */ /* 0x000fe20000000800 */
[----:B------:R-:W-:Y:S01]  /*6ce0*/  LDSM.16.MT88.4 R48, [R228+0x7100] ;  /* 0x00710000e430783b */ /* 0x000fe20000004200 */
[----:B------:R-:W-:Y:S01]  /*6cf0*/  FMUL.FTZ R88, R2, R88 ;  /* 0x0000005802587220 */ /* 0x000fe20000410000 */
[----:B--2---:R-:W-:Y:S01]  /*6d00*/  F2FP.PACK_AB R131, R160, R159 ;  /* 0x0000009fa083723e */ /* 0x004fe200000000ff */
[----:B------:R-:W-:Y:S02]  /*6d10*/  FMUL.FTZ R89, R2, R89 ;  /* 0x0000005902597220 */ /* 0x000fe40000410000 */
[C---:B------:R-:W-:Y:S02]  /*6d20*/  FMUL.FTZ R90, R0.reuse, R90 ;  /* 0x0000005a005a7220 */ /* 0x040fe40000410000 */
[----:B------:R-:W-:Y:S02]  /*6d30*/  FMUL.FTZ R91, R0, R91 ;  /* 0x0000005b005b7220 */ /* 0x000fe40000410000 */
[----:B------:R-:W-:Y:S01]  /*6d40*/  MUFU.EX2 R193, R193 ;  /* 0x000000c100c17308 */ /* 0x000fe20000000800 */
[C---:B------:R-:W-:Y:S05]  /*6d50*/  HMMA.16816.F32 R4, R128.reuse, R144, R4 ;  /* 0x000000908004723c */ /* 0x040fea0000001804 */
[C---:B------:R-:W-:Y:S02]  /*6d60*/  FMUL.FTZ R92, R2.reuse, R92 ;  /* 0x0000005c025c7220 */ /* 0x040fe40000410000 */
[----:B------:R-:W-:Y:S01]  /*6d70*/  FMUL.FTZ R93, R2, R93 ;  /* 0x0000005d025d7220 */ /* 0x000fe20000410000 */
[C---:B------:R-:W-:Y:S01]  /*6d80*/  HMMA.16816.F32 R8, R128.reuse, R146, R8 ;  /* 0x000000928008723c */ /* 0x040fe20000001808 */
[----:B------:R-:W1:Y:S01]  /*6d90*/  LDSM.16.MT88.4 R144, [R232+0x4100] ;  /* 0x00410000e890783b */ /* 0x000e620000004200 */
[----:B------:R-:W-:Y:S02]  /*6da0*/  MUFU.EX2 R194, R194 ;  /* 0x000000c200c27308 */ /* 0x000fe40000000800 */
[C---:B------:R-:W-:Y:S02]  /*6db0*/  FMUL.FTZ R94, R0.reuse, R94 ;  /* 0x0000005e005e7220 */ /* 0x040fe40000410000 */
[----:B------:R-:W-:Y:S02]  /*6dc0*/  FMUL.FTZ R95, R0, R95 ;  /* 0x0000005f005f7220 */ /* 0x000fe40000410000 */
[C---:B------:R-:W-:Y:S04]  /*6dd0*/  HMMA.16816.F32 R68, R128.reuse, R148, R68 ;  /* 0x000000948044723c */ /* 0x040fe80000001844 */
[C---:B------:R-:W-:Y:S01]  /*6de0*/  FMUL.FTZ R96, R2.reuse, R96 ;  /* 0x0000006002607220 */ /* 0x040fe20000410000 */
[----:B------:R-:W-:Y:S01]  /*6df0*/  MUFU.EX2 R195, R195 ;  /* 0x000000c300c37308 */ /* 0x000fe20000000800 */
[----:B------:R-:W-:Y:S02]  /*6e00*/  FMUL.FTZ R97, R2, R97 ;  /* 0x0000006102617220 */ /* 0x000fe40000410000 */
[C---:B------:R-:W-:Y:S01]  /*6e10*/  HMMA.16816.F32 R72, R128.reuse, R150, R72 ;  /* 0x000000968048723c */ /* 0x040fe20000001848 */
[----:B------:R-:W2:Y:S03]  /*6e20*/  LDSM.16.MT88.4 R148, [R230+0x4100] ;  /* 0x00410000e694783b */ /* 0x000ea60000004200 */
[C---:B------:R-:W-:Y:S02]  /*6e30*/  FMUL.FTZ R98, R0.reuse, R98 ;  /* 0x0000006200627220 */ /* 0x040fe40000410000 */
[----:B------:R-:W-:Y:S01]  /*6e40*/  FMUL.FTZ R99, R0, R99 ;  /* 0x0000006300637220 */ /* 0x000fe20000410000 */
[----:B------:R-:W-:Y:S01]  /*6e50*/  MUFU.EX2 R196, R196 ;  /* 0x000000c400c47308 */ /* 0x000fe20000000800 */
[C---:B------:R-:W-:Y:S04]  /*6e60*/  HMMA.16816.F32 R76, R128.reuse, R152, R76 ;  /* 0x00000098804c723c */ /* 0x040fe8000000184c */
[C---:B------:R-:W-:Y:S02]  /*6e70*/  FMUL.FTZ R100, R2.reuse, R100 ;  /* 0x0000006402647220 */ /* 0x040fe40000410000 */
[----:B------:R-:W-:Y:S02]  /*6e80*/  FMUL.FTZ R101, R2, R101 ;  /* 0x0000006502657220 */ /* 0x000fe40000410000 */
[C---:B------:R-:W-:Y:S01]  /*6e90*/  HMMA.16816.F32 R80, R128.reuse, R154, R80 ;  /* 0x0000009a8050723c */ /* 0x040fe20000001850 */
[----:B------:R-:W-:Y:S03]  /*6ea0*/  MUFU.EX2 R197, R197 ;  /* 0x000000c500c57308 */ /* 0x000fe60000000800 */
[--C-:B------:R-:W-:Y:S02]  /*6eb0*/  FFMA.FTZ R152, R12, c[0x0][0x2d0], -R162.reuse ;  /* 0x0000b4000c987a23 */ /* 0x100fe400000108a2 */
[C---:B------:R-:W-:Y:S02]  /*6ec0*/  FMUL.FTZ R12, R2.reuse, R120 ;  /* 0x00000078020c7220 */ /* 0x040fe40000410000 */
[C---:B---3--:R-:W-:Y:S03]  /*6ed0*/  HMMA.16816.F32 R84, R128.reuse, R124, R84 ;  /* 0x0000007c8054723c */ /* 0x048fe60000001854 */
[----:B------:R-:W-:Y:S01]  /*6ee0*/  MUFU.EX2 R152, R152 ;  /* 0x0000009800987308 */ /* 0x000fe20000000800 */
[--C-:B------:R-:W-:Y:S02]  /*6ef0*/  FFMA.FTZ R153, R13, c[0x0][0x2d0], -R162.reuse ;  /* 0x0000b4000d997a23 */ /* 0x100fe400000108a2 */
[----:B------:R-:W-:Y:S02]  /*6f00*/  FMUL.FTZ R13, R2, R121 ;  /* 0x00000079020d7220 */ /* 0x000fe40000410000 */
[C---:B------:R-:W-:Y:S01]  /*6f10*/  HMMA.16816.F32 R88, R128.reuse, R126, R88 ;  /* 0x0000007e8058723c */ /* 0x040fe20000001858 */
[----:B------:R-:W3:Y:S03]  /*6f20*/  LDSM.16.MT88.4 R124, [R229+0x4100] ;  /* 0x00410000e57c783b */ /* 0x000ee60000004200 */
[--C-:B------:R-:W-:Y:S01]  /*6f30*/  FFMA.FTZ R154, R14, c[0x0][0x2d0], -R161.reuse ;  /* 0x0000b4000e9a7a23 */ /* 0x100fe200000108a1 */
[----:B------:R-:W4:Y:S01]  /*6f40*/  MUFU.EX2 R153, R153 ;  /* 0x0000009900997308 */ /* 0x000f220000000800 */
[C---:B------:R-:W-:Y:S02]  /*6f50*/  FMUL.FTZ R14, R0.reuse, R122 ;  /* 0x0000007a000e7220 */ /* 0x040fe40000410000 */
[C---:B-1----:R-:W-:Y:S04]  /*6f60*/  HMMA.16816.F32 R92, R128.reuse, R144, R92 ;  /* 0x00000090805c723c */ /* 0x042fe8000000185c */
[--C-:B------:R-:W-:Y:S02]  /*6f70*/  FFMA.FTZ R155, R15, c[0x0][0x2d0], -R161.reuse ;  /* 0x0000b4000f9b7a23 */ /* 0x100fe400000108a1 */
[C---:B------:R-:W-:Y:S01]  /*6f80*/  FMUL.FTZ R15, R0.reuse, R123 ;  /* 0x0000007b000f7220 */ /* 0x040fe20000410000 */
[----:B------:R-:W-:Y:S01]  /*6f90*/  MUFU.EX2 R154, R154 ;  /* 0x0000009a009a7308 */ /* 0x000fe20000000800 */
[C---:B------:R-:W-:Y:S01]  /*6fa0*/  HMMA.16816.F32 R96, R128.reuse, R146, R96 ;  /* 0x000000928060723c */ /* 0x040fe20000001860 */
[----:B------:R-:W1:Y:S03]  /*6fb0*/  LDSM.16.MT88.4 R120, [R228+0x4100] ;  /* 0x00410000e478783b */ /* 0x000e660000004200 */
[C---:B------:R-:W-:Y:S02]  /*6fc0*/  FMUL.FTZ R102, R0.reuse, R102 ;  /* 0x0000006600667220 */ /* 0x040fe40000410000 */
[----:B------:R-:W-:Y:S02]  /*6fd0*/  FMUL.FTZ R103, R0, R103 ;  /* 0x0000006700677220 */ /* 0x000fe40000410000 */
[C---:B--2---:R-:W-:Y:S01]  /*6fe0*/  HMMA.16816.F32 R12, R128.reuse, R148, R12 ;  /* 0x00000094800c723c */ /* 0x044fe2000000180c */
[----:B------:R-:W2:Y:S01]  /*6ff0*/  LDSM.16.MT88.4 R144, [R232+0x900] ;  /* 0x00090000e890783b */ /* 0x000ea20000004200 */
[----:B------:R-:W5:Y:S02]  /*7000*/  MUFU.EX2 R155, R155 ;  /* 0x0000009b009b7308 */ /* 0x000f640000000800 */
[C---:B------:R-:W-:Y:S02]  /*7010*/  FMUL.FTZ R104, R2.reuse, R104 ;  /* 0x0000006802687220 */ /* 0x040fe40000410000 */
[----:B------:R-:W-:Y:S02]  /*7020*/  FMUL.FTZ R105, R2, R105 ;  /* 0x0000006902697220 */ /* 0x000fe40000410000 */
[C---:B------:R-:W-:Y:S01]  /*7030*/  HMMA.16816.F32 R100, R128.reuse, R150, R100 ;  /* 0x000000968064723c */ /* 0x040fe20000001864 */
[----:B------:R-:W-:Y:S03]  /*7040*/  LDSM.16.MT88.4 R148, [R229+0x900] ;  /* 0x00090000e594783b */ /* 0x000fe60000004200 */
[C---:B------:R-:W-:Y:S01]  /*7050*/  FMUL.FTZ R106, R0.reuse, R106 ;  /* 0x0000006a006a7220 */ /* 0x040fe20000410000 */
[----:B------:R-:W-:Y:S01]  /*7060*/  MUFU.EX2 R198, R198 ;  /* 0x000000c600c67308 */ /* 0x000fe20000000800 */
[----:B------:R-:W-:Y:S02]  /*7070*/  FMUL.FTZ R107, R0, R107 ;  /* 0x0000006b006b7220 */ /* 0x000fe40000410000 */
[--C-:B------:R-:W-:Y:S04]  /*7080*/  FFMA.FTZ R163, R16, c[0x0][0x2d0], -R162.reuse ;  /* 0x0000b40010a37a23 */ /* 0x100fe800000108a2 */
[--C-:B------:R-:W-:Y:S01]  /*7090*/  FFMA.FTZ R164, R17, c[0x0][0x2d0], -R162.reuse ;  /* 0x0000b40011a47a23 */ /* 0x100fe200000108a2 */
[C---:B---3--:R-:W-:Y:S02]  /*70a0*/  HMMA.16816.F32 R104, R128.reuse, R124, R104 ;  /* 0x0000007c8068723c */ /* 0x048fe40000001868 */
[----:B------:R-:W-:Y:S01]  /*70b0*/  MUFU.EX2 R163, R163 ;  /* 0x000000a300a37308 */ /* 0x000fe20000000800 */
[--C-:B------:R-:W-:Y:S02]  /*70c0*/  FFMA.FTZ R165, R18, c[0x0][0x2d0], -R161.reuse ;  /* 0x0000b40012a57a23 */ /* 0x100fe400000108a1 */
[--C-:B------:R-:W-:Y:S02]  /*70d0*/  FFMA.FTZ R166, R19, c[0x0][0x2d0], -R161.reuse ;  /* 0x0000b40013a67a23 */ /* 0x100fe400000108a1 */
[C---:B------:R-:W-:Y:S02]  /*70e0*/  FMUL.FTZ R108, R2.reuse, R108 ;  /* 0x0000006c026c7220 */ /* 0x040fe40000410000 */
[----:B------:R-:W-:Y:S03]  /*70f0*/  FMUL.FTZ R109, R2, R109 ;  /* 0x0000006d026d7220 */ /* 0x000fe60000410000 */
[----:B------:R-:W3:Y:S01]  /*7100*/  MUFU.EX2 R164, R164 ;  /* 0x000000a400a47308 */ /* 0x000ee20000000800 */
[C---:B------:R-:W-:Y:S02]  /*7110*/  FMUL.FTZ R110, R0.reuse, R110 ;  /* 0x0000006e006e7220 */ /* 0x040fe40000410000 */
[----:B------:R-:W-:Y:S02]  /*7120*/  FMUL.FTZ R111, R0, R111 ;  /* 0x0000006f006f7220 */ /* 0x000fe40000410000 */
[C---:B------:R-:W-:Y:S01]  /*7130*/  FMUL.FTZ R16, R2.reuse, R116 ;  /* 0x0000007402107220 */ /* 0x040fe20000410000 */
[----:B----4-:R-:W-:Y:S01]  /*7140*/  F2FP.PACK_AB R116, R153, R152 ;  /* 0x000000989974723e */ /* 0x010fe200000000ff */
[----:B------:R-:W-:Y:S01]  /*7150*/  FMUL.FTZ R17, R2, R117 ;  /* 0x0000007502117220 */ /* 0x000fe20000410000 */
[----:B-----5:R-:W-:Y:S01]  /*7160*/  F2FP.PACK_AB R117, R155, R154 ;  /* 0x0000009a9b75723e */ /* 0x020fe200000000ff */
[C---:B------:R-:W-:Y:S01]  /*7170*/  FMUL.FTZ R18, R0.reuse, R118 ;  /* 0x0000007600127220 */ /* 0x040fe20000410000 */
[C---:B------:R-:W-:Y:S01]  /*7180*/  HMMA.16816.F32 R108, R128.reuse, R126, R108 ;  /* 0x0000007e806c723c */ /* 0x040fe2000000186c */
[----:B------:R-:W-:Y:S01]  /*7190*/  MUFU.EX2 R165, R165 ;  /* 0x000000a500a57308 */ /* 0x000fe20000000800 */
[----:B------:R-:W4:Y:S01]  /*71a0*/  LDSM.16.MT88.4 R124, [R230+0x900] ;  /* 0x00090000e67c783b */ /* 0x000f220000004200 */
[----:B------:R-:W-:Y:S02]  /*71b0*/  FMUL.FTZ R19, R0, R119 ;  /* 0x0000007700137220 */ /* 0x000fe40000410000 */
[C---:B------:R-:W-:Y:S02]  /*71c0*/  FMUL.FTZ R112, R2.reuse, R112 ;  /* 0x0000007002707220 */ /* 0x040fe40000410000 */
[----:B------:R-:W-:Y:S02]  /*71d0*/  FMUL.FTZ R113, R2, R113 ;  /* 0x0000007102717220 */ /* 0x000fe40000410000 */
[C---:B------:R-:W-:Y:S01]  /*71e0*/  FMUL.FTZ R114, R0.reuse, R114 ;  /* 0x0000007200727220 */ /* 0x040fe20000410000 */
[C---:B-1----:R-:W-:Y:S01]  /*71f0*/  HMMA.16816.F32 R16, R128.reuse, R120, R16 ;  /* 0x000000788010723c */ /* 0x042fe20000001810 */
[----:B------:R-:W1:Y:S02]  /*7200*/  MUFU.EX2 R166, R166 ;  /* 0x000000a600a67308 */ /* 0x000e640000000800 */
[----:B------:R-:W-:Y:S01]  /*7210*/  FMUL.FTZ R115, R0, R115 ;  /* 0x0000007300737220 */ /* 0x000fe20000410000 */
[----:B---3--:R-:W-:Y:S01]  /*7220*/  F2FP.PACK_AB R118, R164, R163 ;  /* 0x000000a3a476723e */ /* 0x008fe200000000ff */
[--C-:B------:R-:W-:Y:S02]  /*7230*/  FFMA.FTZ R52, R52, c[0x0][0x2d0], -R162.reuse ;  /* 0x0000b40034347a23 */ /* 0x100fe400000108a2 */
[--C-:B------:R-:W-:Y:S02]  /*7240*/  FFMA.FTZ R53, R53, c[0x0][0x2d0], -R162.reuse ;  /* 0x0000b40035357a23 */ /* 0x100fe400000108a2 */
[--C-:B------:R-:W-:Y:S01]  /*7250*/  FFMA.FTZ R54, R54, c[0x0][0x2d0], -R161.reuse ;  /* 0x0000b40036367a23 */ /* 0x100fe200000108a1 */
[----:B------:R-:W-:Y:S01]  /*7260*/  HMMA.16816.F32 R112, R128, R122, R112 ;  /* 0x0000007a8070723c */ /* 0x000fe20000001870 */
[----:B------:R-:W3:Y:S01]  /*7270*/  LDSM.16.MT88.4 R120, [R228+0x900] ;  /* 0x00090000e478783b */ /* 0x000ee20000004200 */
[----:B------:R-:W-:Y:S01]  /*7280*/  MUFU.EX2 R199, R199 ;  /* 0x000000c700c77308 */ /* 0x000fe20000000800 */
[--C-:B------:R-:W-:Y:S02]  /*7290*/  FFMA.FTZ R55, R55, c[0x0][0x2d0], -R161.reuse ;  /* 0x0000b40037377a23 */ /* 0x100fe400000108a1 */
[--C-:B------:R-:W-:Y:S02]  /*72a0*/  FFMA.FTZ R56, R56, c[0x0][0x2d0], -R162.reuse ;  /* 0x0000b40038387a23 */ /* 0x100fe400000108a2 */
[--C-:B------:R-:W-:Y:S02]  /*72b0*/  FFMA.FTZ R57, R57, c[0x0][0x2d0], -R162.reuse ;  /* 0x0000b40039397a23 */ /* 0x100fe400000108a2 */
[----:B------:R-:W5:Y:S03]  /*72c0*/  LDSM.16.MT88.4 R128, [R232+0x4900] ;  /* 0x00490000e880783b */ /* 0x000f660000004200 */
[----:B------:R-:W-:Y:S01]  /*72d0*/  MUFU.EX2 R200, R200 ;  /* 0x000000c800c87308 */ /* 0x000fe20000000800 */
[--C-:B------:R-:W-:Y:S01]  /*72e0*/  FFMA.FTZ R58, R58, c[0x0][0x2d0], -R161.reuse ;  /* 0x0000b4003a3a7a23 */ /* 0x100fe200000108a1 */
[----:B-1----:R-:W-:Y:S01]  /*72f0*/  F2FP.PACK_AB R119, R166, R165 ;  /* 0x000000a5a677723e */ /* 0x002fe200000000ff */
[--C-:B------:R-:W-:Y:S02]  /*7300*/  FFMA.FTZ R59, R59, c[0x0][0x2d0], -R161.reuse ;  /* 0x0000b4003b3b7a23 */ /* 0x100fe400000108a1 */
[--C-:B------:R-:W-:Y:S02]  /*7310*/  FFMA.FTZ R60, R60, c[0x0][0x2d0], -R162.reuse ;  /* 0x0000b4003c3c7a23 */ /* 0x100fe400000108a2 */
[--C-:B------:R-:W-:Y:S02]  /*7320*/  FFMA.FTZ R61, R61, c[0x0][0x2d0], -R162.reuse ;  /* 0x0000b4003d3d7a23 */ /* 0x100fe400000108a2 */
[C---:B--2---:R-:W-:Y:S01]  /*7330*/  HMMA.16816.F32 R4, R116.reuse, R144, R4 ;  /* 0x000000907404723c */ /* 0x044fe20000001804 */
[----:B------:R-:W-:Y:S04]  /*7340*/  MUFU.EX2 R201, R201 ;  /* 0x000000c900c97308 */ /* 0x000fe80000000800 */
[--C-:B------:R-:W-:Y:S02]  /*7350*/  FFMA.FTZ R62, R62, c[0x0][0x2d0], -R161.reuse ;  /* 0x0000b4003e3e7a23 */ /* 0x100fe400000108a1 */
[----:B------:R-:W-:Y:S01]  /*7360*/  FFMA.FTZ R63, R63, c[0x0][0x2d0], -R161 ;  /* 0x0000b4003f3f7a23 */ /* 0x000fe200000108a1 */
[C---:B------:R-:W-:Y:S01]  /*7370*/  HMMA.16816.F32 R8, R116.reuse, R146, R8 ;  /* 0x000000927408723c */ /* 0x040fe20000001808 */
[----:B------:R-:W-:Y:S02]  /*7380*/  LDSM.16.MT88.4 R144, [R228+0x4900] ;  /* 0x00490000e490783b */ /* 0x000fe40000004200 */
[----:B------:R-:W-:Y:S01]  /*7390*/  MUFU.EX2 R202, R202 ;  /* 0x000000ca00ca7308 */ /* 0x000fe20000000800 */
[----:B------:R-:W-:Y:S01]  /*73a0*/  FFMA.FTZ R133, R2, R251, R133 ;  /* 0x000000fb02857223 */ /* 0x000fe20000010085 */
[----:B------:R-:W-:Y:S01]  /*73b0*/  MOV R2, R132 ;  /* 0x0000008400027202 */ /* 0x000fe20000000f00 */
[----:B------:R-:W-:Y:S02]  /*73c0*/  FFMA.FTZ R157, R0, R250, R157 ;  /* 0x000000fa009d7223 */ /* 0x000fe4000001009d */
[C---:B----4-:R-:W-:Y:S04]  /*73d0*/  HMMA.16816.F32 R68, R116.reuse, R124, R68 ;  /* 0x0000007c7444723c */ /* 0x050fe80000001844 */
[----:B------:R-:W-:Y:S01]  /*73e0*/  FADD.FTZ R133, R134, R133 ;  /* 0x0000008586857221 */ /* 0x000fe20000010000 */
[----:B------:R-:W-:Y:S01]  /*73f0*/  MUFU.EX2 R203, R203 ;  /* 0x000000cb00cb7308 */ /* 0x000fe20000000800 */
[----:B------:R-:W-:Y:S02]  /*7400*/  FADD.FTZ R157, R158, R157 ;  /* 0x0000009d9e9d7221 */ /* 0x000fe40000010000 */
[C---:B------:R-:W-:Y:S01]  /*7410*/  HMMA.16816.F32 R72, R116.reuse, R126, R72 ;  /* 0x0000007e7448723c */ /* 0x040fe20000001848 */
[----:B------:R-:W1:Y:S03]  /*7420*/  LDSM.16.MT88.4 R124, [R229+0x4900] ;  /* 0x00490000e57c783b */ /* 0x000e660000004200 */
[----:B------:R-:W-:Y:S02]  /*7430*/  FADD.FTZ R133, R135, R133 ;  /* 0x0000008587857221 */ /* 0x000fe40000010000 */
[----:B------:R-:W-:Y:S01]  /*7440*/  FADD.FTZ R157, R159, R157 ;  /* 0x0000009d9f9d7221 */ /* 0x000fe20000010000 */
[----:B------:R-:W-:Y:S01]  /*7450*/  MUFU.EX2 R204, R204 ;  /* 0x000000cc00cc7308 */ /* 0x000fe20000000800 */
[C---:B------:R-:W-:Y:S04]  /*7460*/  HMMA.16816.F32 R76, R116.reuse, R148, R76 ;  /* 0x00000094744c723c */ /* 0x040fe8000000184c */
[----:B------:R-:W-:Y:S02]  /*7470*/  FADD.FTZ R156, R156, R133 ;  /* 0x000000859c9c7221 */ /* 0x000fe40000010000 */
[----:B------:R-:W-:Y:S02]  /*7480*/  FADD.FTZ R160, R160, R157 ;  /* 0x0000009da0a07221 */ /* 0x000fe40000010000 */
[C---:B------:R-:W-:Y:S01]  /*7490*/  HMMA.16816.F32 R80, R116.reuse, R150, R80 ;  /* 0x000000967450723c */ /* 0x040fe20000001850 */
[----:B------:R-:W-:Y:S03]  /*74a0*/  MUFU.EX2 R205, R205 ;  /* 0x000000cd00cd7308 */ /* 0x000fe60000000800 */
[--C-:B------:R-:W-:Y:S02]  /*74b0*/  FFMA.FTZ R148, R24, c[0x0][0x2d0], -R162.reuse ;  /* 0x0000b40018947a23 */ /* 0x100fe400000108a2 */
[----:B------:R-:W-:Y:S02]  /*74c0*/  FFMA.FTZ R149, R25, c[0x0][0x2d0], -R162 ;  /* 0x0000b40019957a23 */ /* 0x000fe400000108a2 */
[C---:B---3--:R-:W-:Y:S03]  /*74d0*/  HMMA.16816.F32 R84, R116.reuse, R120, R84 ;  /* 0x000000787454723c */ /* 0x048fe60000001854 */
[----:B------:R-:W-:Y:S01]  /*74e0*/  MUFU.EX2 R148, R148 ;  /* 0x0000009400947308 */ /* 0x000fe20000000800 */
[--C-:B------:R-:W-:Y:S02]  /*74f0*/  FFMA.FTZ R150, R26, c[0x0][0x2d0], -R161.reuse ;  /* 0x0000b4001a967a23 */ /* 0x100fe400000108a1 */
[----:B------:R-:W-:Y:S02]  /*7500*/  FFMA.FTZ R151, R27, c[0x0][0x2d0], -R161 ;  /* 0x0000b4001b977a23 */ /* 0x000fe400000108a1 */
[C---:B------:R-:W-:Y:S01]  /*7510*/  HMMA.16816.F32 R88, R116.reuse, R122, R88 ;  /* 0x0000007a7458723c */ /* 0x040fe20000001858 */
[----:B------:R-:W2:Y:S03]  /*7520*/  LDSM.16.MT88.4 R120, [R232+0x1100] ;  /* 0x00110000e878783b */ /* 0x000ea60000004200 */
[----:B------:R-:W-:Y:S01]  /*7530*/  FADD.FTZ R156, R152, R156 ;  /* 0x0000009c989c7221 */ /* 0x000fe20000010000 */
[----:B------:R-:W3:Y:S01]  /*7540*/  MUFU.EX2 R149, R149 ;  /* 0x0000009500957308 */ /* 0x000ee20000000800 */
[----:B------:R-:W-:Y:S02]  /*7550*/  FADD.FTZ R160, R154, R160 ;  /* 0x000000a09aa07221 */ /* 0x000fe40000010000 */
[C---:B-----5:R-:W-:Y:S01]  /*7560*/  HMMA.16816.F32 R92, R116.reuse, R128, R92 ;  /* 0x00000080745c723c */ /* 0x060fe2000000185c */
[----:B------:R-:W4:Y:S03]  /*7570*/  LDSM.16.MT88.4 R24, [R230+0x1100] ;  /* 0x00110000e618783b */ /* 0x000f260000004200 */
[----:B------:R-:W-:Y:S02]  /*7580*/  FADD.FTZ R153, R153, R156 ;  /* 0x0000009c99997221 */ /* 0x000fe40000010000 */
[----:B------:R-:W-:Y:S01]  /*7590*/  FADD.FTZ R155, R155, R160 ;  /* 0x000000a09b9b7221 */ /* 0x000fe20000010000 */
[----:B------:R-:W-:Y:S01]  /*75a0*/  MUFU.EX2 R150, R150 ;  /* 0x0000009600967308 */ /* 0x000fe20000000800 */
[C---:B------:R-:W-:Y:S04]  /*75b0*/  HMMA.16816.F32 R96, R116.reuse, R130, R96 ;  /* 0x000000827460723c */ /* 0x040fe80000001860 */
[----:B------:R-:W-:Y:S02]  /*75c0*/  FADD.FTZ R153, R163, R153 ;  /* 0x00000099a3997221 */ /* 0x000fe40000010000 */
[----:B------:R-:W-:Y:S02]  /*75d0*/  FADD.FTZ R155, R165, R155 ;  /* 0x0000009ba59b7221 */ /* 0x000fe40000010000 */
[C---:B------:R-:W-:Y:S01]  /*75e0*/  HMMA.16816.F32 R12, R116.reuse, R20, R12 ;  /* 0x00000014740c723c */ /* 0x040fe2000000180c */
[----:B------:R-:W5:Y:S03]  /*75f0*/  MUFU.EX2 R151, R151 ;  /* 0x0000009700977308 */ /* 0x000f660000000800 */
[----:B------:R-:W-:Y:S02]  /*7600*/  FADD.FTZ R164, R164, R153 ;  /* 0x00000099a4a47221 */ /* 0x000fe40000010000 */
[----:B------:R-:W-:Y:S01]  /*7610*/  FADD.FTZ R166, R166, R155 ;  /* 0x0000009ba6a67221 */ /* 0x000fe20000010000 */
[----:B------:R-:W-:Y:S01]  /*7620*/  F2FP.PACK_AB R20, R192, R167 ;  /* 0x000000a7c014723e */ /* 0x000fe200000000ff */
[C---:B------:R-:W-:Y:S03]  /*7630*/  HMMA.16816.F32 R100, R116.reuse, R22, R100 ;  /* 0x000000167464723c */ /* 0x040fe60000001864 */
[----:B------:R-:W-:Y:S01]  /*7640*/  MUFU.EX2 R206, R206 ;  /* 0x000000ce00ce7308 */ /* 0x000fe20000000800 */
[----:B------:R-:W-:Y:S01]  /*7650*/  F2FP.PACK_AB R21, R194, R193 ;  /* 0x000000c1c215723e */ /* 0x000fe200000000ff */
[----:B------:R-:W-:Y:S02]  /*7660*/  FADD.FTZ R164, R167, R164 ;  /* 0x000000a4a7a47221 */ /* 0x000fe40000010000 */
[----:B---3--:R-:W-:Y:S01]  /*7670*/  F2FP.PACK_AB R22, R149, R148 ;  /* 0x000000949516723e */ /* 0x008fe200000000ff */
[C---:B-1----:R-:W-:Y:S04]  /*7680*/  HMMA.16816.F32 R104, R116.reuse, R124, R104 ;  /* 0x0000007c7468723c */ /* 0x042fe80000001868 */
[----:B------:R-:W-:Y:S01]  /*7690*/  FADD.FTZ R166, R193, R166 ;  /* 0x000000a6c1a67221 */ /* 0x000fe20000010000 */
[----:B------:R-:W-:Y:S01]  /*76a0*/  MUFU.EX2 R52, R52 ;  /* 0x0000003400347308 */ /* 0x000fe20000000800 */
[----:B------:R-:W-:Y:S02]  /*76b0*/  FADD.FTZ R192, R192, R164 ;  /* 0x000000a4c0c07221 */ /* 0x000fe40000010000 */
[C---:B------:R-:W-:Y:S01]  /*76c0*/  HMMA.16816.F32 R108, R116.reuse, R126, R108 ;  /* 0x0000007e746c723c */ /* 0x040fe2000000186c */
[----:B------:R-:W1:Y:S03]  /*76d0*/  LDSM.16.MT88.4 R124, [R229+0x1100] ;  /* 0x00110000e57c783b */ /* 0x000e660000004200 */
[----:B-----5:R-:W-:Y:S01]  /*76e0*/  F2FP.PACK_AB R23, R151, R150 ;  /* 0x000000969717723e */ /* 0x020fe200000000ff */
[----:B------:R-:W-:Y:S02]  /*76f0*/  FADD.FTZ R194, R194, R166 ;  /* 0x000000a6c2c27221 */ /* 0x000fe40000010000 */
[----:B------:R-:W-:Y:S01]  /*7700*/  MUFU.EX2 R53, R53 ;  /* 0x0000003500357308 */ /* 0x000fe20000000800 */
[C---:B------:R-:W-:Y:S04]  /*7710*/  HMMA.16816.F32 R16, R116.reuse, R144, R16 ;  /* 0x000000907410723c */ /* 0x040fe80000001810 */
[----:B------:R-:W-:Y:S02]  /*7720*/  FADD.FTZ R192, R148, R192 ;  /* 0x000000c094c07221 */ /* 0x000fe40000010000 */
[----:B------:R-:W-:Y:S02]  /*7730*/  FADD.FTZ R194, R150, R194 ;  /* 0x000000c296c27221 */ /* 0x000fe40000010000 */
[----:B------:R-:W-:Y:S01]  /*7740*/  HMMA.16816.F32 R112, R116, R146, R112 ;  /* 0x000000927470723c */ /* 0x000fe20000001870 */
[----:B------:R-:W3:Y:S01]  /*7750*/  LDSM.16.MT88.4 R116, [R228+0x1100] ;  /* 0x00110000e474783b */ /* 0x000ee20000004200 */
[----:B------:R-:W-:Y:S02]  /*7760*/  MUFU.EX2 R54, R54 ;  /* 0x0000003600367308 */ /* 0x000fe40000000800 */
[--C-:B------:R-:W-:Y:S02]  /*7770*/  FFMA.FTZ R144, R28, c[0x0][0x2d0], -R162.reuse ;  /* 0x0000b4001c907a23 */ /* 0x100fe400000108a2 */
[----:B------:R-:W-:Y:S02]  /*7780*/  FFMA.FTZ R145, R29, c[0x0][0x2d0], -R162 ;  /* 0x0000b4001d917a23 */ /* 0x000fe400000108a2 */
[C---:B--2---:R-:W-:Y:S04]  /*7790*/  HMMA.16816.F32 R4, R20.reuse, R120, R4 ;  /* 0x000000781404723c */ /* 0x044fe80000001804 */
[----:B------:R-:W2:Y:S01]  /*77a0*/  MUFU.EX2 R144, R144 ;  /* 0x0000009000907308 */ /* 0x000ea20000000800 */
[--C-:B------:R-:W-:Y:S02]  /*77b0*/  FFMA.FTZ R146, R30, c[0x0][0x2d0], -R161.reuse ;  /* 0x0000b4001e927a23 */ /* 0x100fe400000108a1 */
[----:B------:R-:W-:Y:S01]  /*77c0*/  FFMA.FTZ R147, R31, c[0x0][0x2d0], -R161 ;  /* 0x0000b4001f937a23 */ /* 0x000fe200000108a1 */
[C---:B------:R-:W-:Y:S01]  /*77d0*/  HMMA.16816.F32 R8, R20.reuse, R122, R8 ;  /* 0x0000007a1408723c */ /* 0x040fe20000001808 */
[----:B------:R-:W5:Y:S03]  /*77e0*/  LDSM.16.MT88.4 R120, [R232+0x5100] ;  /* 0x00510000e878783b */ /* 0x000f660000004200 */
[----:B------:R-:W-:Y:S02]  /*77f0*/  FADD.FTZ R149, R149, R192 ;  /* 0x000000c095957221 */ /* 0x000fe40000010000 */
[----:B------:R-:W-:Y:S01]  /*7800*/  MUFU.EX2 R145, R145 ;  /* 0x0000009100917308 */ /* 0x000fe20000000800 */
[----:B------:R-:W-:Y:S01]  /*7810*/  FADD.FTZ R151, R151, R194 ;  /* 0x000000c297977221 */ /* 0x000fe20000010000 */
[C---:B----4-:R-:W-:Y:S01]  /*7820*/  HMMA.16816.F32 R68, R20.reuse, R24, R68 ;  /* 0x000000181444723c */ /* 0x050fe20000001844 */
[----:B------:R-:W-:Y:S07]  /*7830*/  LDSM.16.MT88.4 R28, [R229+0x5100] ;  /* 0x00510000e51c783b */ /* 0x000fee0000004200 */
[C---:B------:R-:W-:Y:S01]  /*7840*/  HMMA.16816.F32 R72, R20.reuse, R26, R72 ;  /* 0x0000001a1448723c */ /* 0x040fe20000001848 */
[----:B------:R-:W4:Y:S01]  /*7850*/  LDSM.16.MT88.4 R24, [R230+0x5100] ;  /* 0x00510000e618783b */ /* 0x000f220000004200 */
[----:B------:R-:W5:Y:S02]  /*7860*/  MUFU.EX2 R146, R146 ;  /* 0x0000009200927308 */ /* 0x000f640000000800 */
[----:B--2---:R-:W-:Y:S04]  /*7870*/  FADD.FTZ R149, R144, R149 ;  /* 0x0000009590957221 */ /* 0x004fe80000010000 */
[C---:B-1----:R-:W-:Y:S04]  /*7880*/  HMMA.16816.F32 R76, R20.reuse, R124, R76 ;  /* 0x0000007c144c723c */ /* 0x042fe8000000184c */
[----:B------:R-:W1:Y:S04]  /*7890*/  MUFU.EX2 R147, R147 ;  /* 0x0000009300937308 */ /* 0x000e680000000800 */
[C---:B------:R-:W-:Y:S01]  /*78a0*/  HMMA.16816.F32 R80, R20.reuse, R126, R80 ;  /* 0x0000007e1450723c */ /* 0x040fe20000001850 */
[----:B------:R-:W2:Y:S05]  /*78b0*/  LDSM.16.MT88.4 R124, [R228+0x5100] ;  /* 0x00510000e47c783b */ /* 0x000eaa0000004200 */
[----:B------:R-:W-:Y:S02]  /*78c0*/  MUFU.EX2 R55, R55 ;  /* 0x0000003700377308 */ /* 0x000fe40000000800 */
[C---:B---3--:R-:W-:Y:S04]  /*78d0*/  HMMA.16816.F32 R84, R20.reuse, R116, R84 ;  /* 0x000000741454723c */ /* 0x048fe80000001854 */
[----:B-----5:R-:W-:Y:S04]  /*78e0*/  FADD.FTZ R151, R146, R151 ;  /* 0x0000009792977221 */ /* 0x020fe80000010000 */
[C---:B------:R-:W-:Y:S01]  /*78f0*/  HMMA.16816.F32 R88, R20.reuse, R118, R88 ;  /* 0x000000761458723c */ /* 0x040fe20000001858 */
[----:B------:R-:W3:Y:S01]  /*7900*/  LDSM.16.MT88.4 R116, [R232+0x1900] ;  /* 0x00190000e874783b */ /* 0x000ee20000004200 */
[----:B------:R-:W-:Y:S06]  /*7910*/  MUFU.EX2 R56, R56 ;  /* 0x0000003800387308 */ /* 0x000fec0000000800 */
[C---:B------:R-:W-:Y:S04]  /*7920*/  HMMA.16816.F32 R92, R20.reuse, R120, R92 ;  /* 0x00000078145c723c */ /* 0x040fe8000000185c */
[----:B------:R-:W-:Y:S03]  /*7930*/  MUFU.EX2 R57, R57 ;  /* 0x0000003900397308 */ /* 0x000fe60000000800 */
[--C-:B------:R-:W-:Y:S01]  /*7940*/  FFMA.FTZ R120, R34, c[0x0][0x2d0], -R161.reuse ;  /* 0x0000b40022787a23 */ /* 0x100fe200000108a1 */
[C---:B------:R-:W-:Y:S04]  /*7950*/  HMMA.16816.F32 R96, R20.reuse, R122, R96 ;  /* 0x0000007a1460723c */ /* 0x040fe80000001860 */
[----:B------:R-:W-:Y:S02]  /*7960*/  FFMA.FTZ R121, R35, c[0x0][0x2d0], -R161 ;  /* 0x0000b40023797a23 */ /* 0x000fe400000108a1 */
[----:B------:R-:W5:Y:S01]  /*7970*/  LDSM.16.MT88.4 R32, [R230+0x1900] ;  /* 0x00190000e620783b */ /* 0x000f620000004200 */
[--C-:B------:R-:W-:Y:S01]  /*7980*/  FFMA.FTZ R122, R36, c[0x0][0x2d0], -R162.reuse ;  /* 0x0000b400247a7a23 */ /* 0x100fe200000108a2 */
[C---:B----4-:R-:W-:Y:S01]  /*7990*/  HMMA.16816.F32 R12, R20.reuse, R24, R12 ;  /* 0x00000018140c723c */ /* 0x050fe2000000180c */
[----:B------:R-:W-:Y:S03]  /*79a0*/  MUFU.EX2 R120, R120 ;  /* 0x0000007800787308 */ /* 0x000fe60000000800 */
[----:B------:R-:W-:Y:S02]  /*79b0*/  FFMA.FTZ R123, R37, c[0x0][0x2d0], -R162 ;  /* 0x0000b400257b7a23 */ /* 0x000fe400000108a2 */
[----:B------:R-:W-:Y:S02]  /*79c0*/  LDSM.16.MT88.4 R36, [R232+0x2100] ;  /* 0x00210000e824783b */ /* 0x000fe40000004200 */
[C---:B------:R-:W-:Y:S03]  /*79d0*/  HMMA.16816.F32 R100, R20.reuse, R26, R100 ;  /* 0x0000001a1464723c */ /* 0x040fe60000001864 */
[----:B------:R-:W4:Y:S03]  /*79e0*/  MUFU.EX2 R121, R121 ;  /* 0x0000007900797308 */ /* 0x000f260000000800 */
[----:B------:R-:W3:Y:S02]  /*79f0*/  LDSM.16.MT88.4 R24, [R229+0x1900] ;  /* 0x00190000e518783b */ /* 0x000ee40000004200 */
[C---:B------:R-:W-:Y:S05]  /*7a00*/  HMMA.16816.F32 R104, R20.reuse, R28, R104 ;  /* 0x0000001c1468723c */ /* 0x040fea0000001868 */
[----:B------:R-:W1:Y:S03]  /*7a10*/  MUFU.EX2 R122, R122 ;  /* 0x0000007a007a7308 */ /* 0x000e660000000800 */
[C---:B------:R-:W-:Y:S01]  /*7a20*/  HMMA.16816.F32 R108, R20.reuse, R30, R108 ;  /* 0x0000001e146c723c */ /* 0x040fe2000000186c */
[----:B------:R-:W5:Y:S06]  /*7a30*/  LDSM.16.MT88.4 R28, [R228+0x1900] ;  /* 0x00190000e41c783b */ /* 0x000f6c0000004200 */
[----:B------:R-:W3:Y:S01]  /*7a40*/  MUFU.EX2 R123, R123 ;  /* 0x0000007b007b7308 */ /* 0x000ee20000000800 */
[C---:B--2---:R-:W-:Y:S08]  /*7a50*/  HMMA.16816.F32 R16, R20.reuse, R124, R16 ;  /* 0x0000007c1410723c */ /* 0x044ff00000001810 */
[----:B------:R-:W-:Y:S01]  /*7a60*/  HMMA.16816.F32 R112, R20, R126, R112 ;  /* 0x0000007e1470723c */ /* 0x000fe20000001870 */
[----:B------:R-:W-:Y:S01]  /*7a70*/  LDSM.16.MT88.4 R124, [R232+0x3900] ;  /* 0x00390000e87c783b */ /* 0x000fe20000004200 */
[----:B------:R-:W-:Y:S05]  /*7a80*/  MUFU.EX2 R58, R58 ;  /* 0x0000003a003a7308 */ /* 0x000fea0000000800 */
[C---:B------:R-:W-:Y:S01]  /*7a90*/  F2FP.PACK_AB R20, R145.reuse, R144 ;  /* 0x000000909114723e */ /* 0x040fe200000000ff */
[----:B------:R-:W-:Y:S01]  /*7aa0*/  FADD.FTZ R145, R145, R149 ;  /* 0x0000009591917221 */ /* 0x000fe20000010000 */
[----:B-1----:R-:W-:Y:S03]  /*7ab0*/  F2FP.PACK_AB R21, R147, R146 ;  /* 0x000000929315723e */ /* 0x002fe600000000ff */
[----:B------:R-:W-:Y:S01]  /*7ac0*/  F2FP.PACK_AB R22, R196, R195 ;  /* 0x000000c3c416723e */ /* 0x000fe200000000ff */
[----:B------:R-:W-:Y:S01]  /*7ad0*/  MUFU.EX2 R59, R59 ;  /* 0x0000003b003b7308 */ /* 0x000fe20000000800 */
[----:B----4-:R-:W-:Y:S01]  /*7ae0*/  F2FP.PACK_AB R23, R121, R120 ;  /* 0x000000787917723e */ /* 0x010fe200000000ff */
[----:B------:R-:W-:Y:S02]  /*7af0*/  FADD.FTZ R147, R147, R151 ;  /* 0x0000009793937221 */ /* 0x000fe40000010000 */
[----:B------:R-:W-:Y:S02]  /*7b00*/  FADD.FTZ R145, R195, R145 ;  /* 0x00000091c3917221 */ /* 0x000fe40000010000 */
[----:B------:R-:W-:Y:S02]  /*7b10*/  FADD.FTZ R147, R120, R147 ;  /* 0x0000009378937221 */ /* 0x000fe40000010000 */
[C---:B---3--:R-:W-:Y:S02]  /*7b20*/  HMMA.16816.F32 R4, R20.reuse, R116, R4 ;  /* 0x000000741404723c */ /* 0x048fe40000001804 */
[----:B------:R-:W-:Y:S01]  /*7b30*/  MUFU.EX2 R60, R60 ;  /* 0x0000003c003c7308 */ /* 0x000fe20000000800 */
[----:B------:R-:W-:Y:S02]  /*7b40*/  FADD.FTZ R196, R196, R145 ;  /* 0x00000091c4c47221 */ /* 0x000fe40000010000 */
[----:B------:R-:W-:Y:S02]  /*7b50*/  FADD.FTZ R121, R121, R147 ;  /* 0x0000009379797221 */ /* 0x000fe40000010000 */
[----:B------:R-:W-:Y:S01]  /*7b60*/  FADD.FTZ R0, R122, R196 ;  /* 0x000000c47a007221 */ /* 0x000fe20000010000 */
[C---:B------:R-:W-:Y:S01]  /*7b70*/  HMMA.16816.F32 R8, R20.reuse, R118, R8 ;  /* 0x000000761408723c */ /* 0x040fe20000001808 */
[----:B------:R-:W1:Y:S03]  /*7b80*/  LDSM.16.MT88.4 R116, [R232+0x5900] ;  /* 0x00590000e874783b */ /* 0x000e660000004200 */
[----:B------:R-:W-:Y:S01]  /*7b90*/  MUFU.EX2 R61, R61 ;  /* 0x0000003d003d7308 */ /* 0x000fe20000000800 */
[----:B------:R-:W-:Y:S02]  /*7ba0*/  FADD.FTZ R121, R197, R121 ;  /* 0x00000079c5797221 */ /* 0x000fe40000010000 */
[----:B------:R-:W-:Y:S01]  /*7bb0*/  FADD.FTZ R0, R123, R0 ;  /* 0x000000007b007221 */ /* 0x000fe20000010000 */
[C---:B-----5:R-:W-:Y:S04]  /*7bc0*/  HMMA.16816.F32 R68, R20.reuse, R32, R68 ;  /* 0x000000201444723c */ /* 0x060fe80000001844 */
[----:B------:R-:W-:Y:S02]  /*7bd0*/  FADD.FTZ R0, R199, R0 ;  /* 0x00000000c7007221 */ /* 0x000fe40000010000 */
[----:B------:R-:W-:Y:S02]  /*7be0*/  MUFU.EX2 R62, R62 ;  /* 0x0000003e003e7308 */ /* 0x000fe40000000800 */
[C---:B------:R-:W-:Y:S01]  /*7bf0*/  HMMA.16816.F32 R72, R20.reuse, R34, R72 ;  /* 0x000000221448723c */ /* 0x040fe20000001848 */
[----:B------:R-:W2:Y:S07]  /*7c00*/  LDSM.16.MT88.4 R32, [R230+0x5900] ;  /* 0x00590000e620783b */ /* 0x000eae0000004200 */
[C---:B------:R-:W-:Y:S01]  /*7c10*/  HMMA.16816.F32 R76, R20.reuse, R24, R76 ;  /* 0x00000018144c723c */ /* 0x040fe2000000184c */
[----:B------:R-:W-:Y:S07]  /*7c20*/  MUFU.EX2 R63, R63 ;  /* 0x0000003f003f7308 */ /* 0x000fee0000000800 */
[C---:B------:R-:W-:Y:S01]  /*7c30*/  HMMA.16816.F32 R80, R20.reuse, R26, R80 ;  /* 0x0000001a1450723c */ /* 0x040fe20000001850 */
[----:B------:R-:W3:Y:S07]  /*7c40*/  LDSM.16.MT88.4 R24, [R229+0x5900] ;  /* 0x00590000e518783b */ /* 0x000eee0000004200 */
[C---:B------:R-:W-:Y:S08]  /*7c50*/  HMMA.16816.F32 R84, R20.reuse, R28, R84 ;  /* 0x0000001c1454723c */ /* 0x040ff00000001854 */
[C---:B------:R-:W-:Y:S01]  /*7c60*/  HMMA.16816.F32 R88, R20.reuse, R30, R88 ;  /* 0x0000001e1458723c */ /* 0x040fe20000001858 */
[----:B------:R-:W4:Y:S07]  /*7c70*/  LDSM.16.MT88.4 R28, [R228+0x5900] ;  /* 0x00590000e41c783b */ /* 0x000f2e0000004200 */
[C---:B-1----:R-:W-:Y:S08]  /*7c80*/  HMMA.16816.F32 R92, R20.reuse, R116, R92 ;  /* 0x00000074145c723c */ /* 0x042ff0000000185c */
[C---:B------:R-:W-:Y:S01]  /*7c90*/  HMMA.16816.F32 R96, R20.reuse, R118, R96 ;  /* 0x000000761460723c */ /* 0x040fe20000001860 */
[----:B------:R-:W1:Y:S07]  /*7ca0*/  LDSM.16.MT88.4 R116, [R230+0x2100] ;  /* 0x00210000e674783b */ /* 0x000e6e0000004200 */
[C---:B--2---:R-:W-:Y:S08]  /*7cb0*/  HMMA.16816.F32 R12, R20.reuse, R32, R12 ;  /* 0x00000020140c723c */ /* 0x044ff0000000180c */
[C---:B------:R-:W-:Y:S01]  /*7cc0*/  HMMA.16816.F32 R100, R20.reuse, R34, R100 ;  /* 0x000000221464723c */ /* 0x040fe20000001864 */
[----:B------:R-:W2:Y:S07]  /*7cd0*/  LDSM.16.MT88.4 R32, [R229+0x2100] ;  /* 0x00210000e520783b */ /* 0x000eae0000004200 */
[C---:B---3--:R-:W-:Y:S08]  /*7ce0*/  HMMA.16816.F32 R104, R20.reuse, R24, R104 ;  /* 0x000000181468723c */ /* 0x048ff00000001868 */
[C---:B------:R-:W-:Y:S01]  /*7cf0*/  HMMA.16816.F32 R108, R20.reuse, R26, R108 ;  /* 0x0000001a146c723c */ /* 0x040fe2000000186c */
[----:B------:R-:W3:Y:S07]  /*7d00*/  LDSM.16.MT88.4 R24, [R228+0x2100] ;  /* 0x00210000e418783b */ /* 0x000eee0000004200 */
[C---:B----4-:R-:W-:Y:S08]  /*7d10*/  HMMA.16816.F32 R16, R20.reuse, R28, R16 ;  /* 0x0000001c1410723c */ /* 0x050ff00000001810 */
[----:B------:R-:W-:Y:S01]  /*7d20*/  HMMA.16816.F32 R112, R20, R30, R112 ;  /* 0x0000001e1470723c */ /* 0x000fe20000001870 */
[----:B------:R-:W4:Y:S06]  /*7d30*/  LDSM.16.MT88.4 R28, [R232+0x6100] ;  /* 0x00610000e81c783b */ /* 0x000f2c0000004200 */
[----:B------:R-:W-:Y:S02]  /*7d40*/  F2FP.PACK_AB R20, R123, R122 ;  /* 0x0000007a7b14723e */ /* 0x000fe400000000ff */
[----:B------:R-:W-:Y:S03]  /*7d50*/  F2FP.PACK_AB R21, R198, R197 ;  /* 0x000000c5c615723e */ /* 0x000fe600000000ff */
[----:B------:R-:W-:Y:S01]  /*7d60*/  F2FP.PACK_AB R22, R200, R199 ;  /* 0x000000c7c816723e */ /* 0x000fe200000000ff */
[----:B------:R-:W-:Y:S01]  /*7d70*/  FADD.FTZ R198, R198, R121 ;  /* 0x00000079c6c67221 */ /* 0x000fe20000010000 */
[----:B------:R-:W-:Y:S01]  /*7d80*/  F2FP.PACK_AB R23, R202, R201 ;  /* 0x000000c9ca17723e */ /* 0x000fe200000000ff */
[----:B------:R-:W-:Y:S01]  /*7d90*/  FADD.FTZ R200, R200, R0 ;  /* 0x00000000c8c87221 */ /* 0x000fe20000010000 */
[----:B------:R-:W-:Y:S01]  /*7da0*/  MOV R0, R3 ;  /* 0x0000000300007202 */ /* 0x000fe20000000f00 */
[----:B------:R-:W-:Y:S04]  /*7db0*/  FADD.FTZ R198, R201, R198 ;  /* 0x000000c6c9c67221 */ /* 0x000fe80000010000 */
[C---:B------:R-:W-:Y:S03]  /*7dc0*/  HMMA.16816.F32 R4, R20.reuse, R36, R4 ;  /* 0x000000241404723c */ /* 0x040fe60000001804 */
[----:B------:R-:W-:Y:S05]  /*7dd0*/  FADD.FTZ R202, R202, R198 ;  /* 0x000000c6caca7221 */ /* 0x000fea0000010000 */
[C---:B------:R-:W-:Y:S01]  /*7de0*/  HMMA.16816.F32 R8, R20.reuse, R38, R8 ;  /* 0x000000261408723c */ /* 0x040fe20000001808 */
[----:B------:R-:W5:Y:S07]  /*7df0*/  LDSM.16.MT88.4 R36, [R230+0x6100] ;  /* 0x00610000e624783b */ /* 0x000f6e0000004200 */
[C---:B-1----:R-:W-:Y:S07]  /*7e00*/  HMMA.16816.F32 R68, R20.reuse, R116, R68 ;  /* 0x000000741444723c */ /* 0x042fee0000001844 */
[--C-:B------:R-:W-:Y:S01]  /*7e10*/  FFMA.FTZ R116, R44, c[0x0][0x2d0], -R162.reuse ;  /* 0x0000b4002c747a23 */ /* 0x100fe200000108a2 */
[C---:B------:R-:W-:Y:S04]  /*7e20*/  HMMA.16816.F32 R72, R20.reuse, R118, R72 ;  /* 0x000000761448723c */ /* 0x040fe80000001848 */
[----:B------:R-:W-:Y:S01]  /*7e30*/  FFMA.FTZ R117, R45, c[0x0][0x2d0], -R162 ;  /* 0x0000b4002d757a23 */ /* 0x000fe200000108a2 */
[----:B------:R-:W1:Y:S02]  /*7e40*/  MUFU.EX2 R116, R116 ;  /* 0x0000007400747308 */ /* 0x000e640000000800 */
[--C-:B------:R-:W-:Y:S01]  /*7e50*/  FFMA.FTZ R118, R46, c[0x0][0x2d0], -R161.reuse ;  /* 0x0000b4002e767a23 */ /* 0x100fe200000108a1 */
[C---:B--2---:R-:W-:Y:S04]  /*7e60*/  HMMA.16816.F32 R76, R20.reuse, R32, R76 ;  /* 0x00000020144c723c */ /* 0x044fe8000000184c */
[----:B------:R-:W-:Y:S02]  /*7e70*/  FFMA.FTZ R119, R47, c[0x0][0x2d0], -R161 ;  /* 0x0000b4002f777a23 */ /* 0x000fe400000108a1 */
[----:B------:R-:W-:Y:S01]  /*7e80*/  LDSM.16.MT88.4 R44, [R229+0x7100] ;  /* 0x00710000e52c783b */ /* 0x000fe20000004200 */
[----:B------:R-:W-:Y:S01]  /*7e90*/  MUFU.EX2 R117, R117 ;  /* 0x0000007500757308 */ /* 0x000fe20000000800 */
[C---:B------:R-:W-:Y:S06]  /*7ea0*/  HMMA.16816.F32 R80, R20.reuse, R34, R80 ;  /* 0x000000221450723c */ /* 0x040fec0000001850 */
[----:B------:R-:W2:Y:S02]  /*7eb0*/  LDSM.16.MT88.4 R32, [R229+0x6100] ;  /* 0x00610000e520783b */ /* 0x000ea40000004200 */
[C---:B---3--:R-:W-:Y:S01]  /*7ec0*/  HMMA.16816.F32 R84, R20.reuse, R24, R84 ;  /* 0x000000181454723c */ /* 0x048fe20000001854 */
[----:B------:R-:W3:Y:S03]  /*7ed0*/  MUFU.EX2 R118, R118 ;  /* 0x0000007600767308 */ /* 0x000ee60000000800 */
[----:B-1----:R-:W-:Y:S04]  /*7ee0*/  FADD.FTZ R200, R116, R200 ;  /* 0x000000c874c87221 */ /* 0x002fe80000010000 */
[C---:B------:R-:W-:Y:S01]  /*7ef0*/  HMMA.16816.F32 R88, R20.reuse, R26, R88 ;  /* 0x0000001a1458723c */ /* 0x040fe20000001858 */
[----:B------:R-:W1:Y:S02]  /*7f00*/  LDSM.16.MT88.4 R24, [R228+0x6100] ;  /* 0x00610000e418783b */ /* 0x000e640000004200 */
[----:B------:R-:W1:Y:S05]  /*7f10*/  MUFU.EX2 R119, R119 ;  /* 0x0000007700777308 */ /* 0x000e6a0000000800 */
[C---:B----4-:R-:W-:Y:S08]  /*7f20*/  HMMA.16816.F32 R92, R20.reuse, R28, R92 ;  /* 0x0000001c145c723c */ /* 0x050ff0000000185c */
[C---:B------:R-:W-:Y:S01]  /*7f30*/  HMMA.16816.F32 R96, R20.reuse, R30, R96 ;  /* 0x0000001e1460723c */ /* 0x040fe20000001860 */
[----:B------:R-:W4:Y:S03]  /*7f40*/  LDSM.16.MT88.4 R28, [R232+0x2900] ;  /* 0x00290000e81c783b */ /* 0x000f260000004200 */
[----:B---3--:R-:W-:Y:S04]  /*7f50*/  FADD.FTZ R202, R118, R202 ;  /* 0x000000ca76ca7221 */ /* 0x008fe80000010000 */
[C---:B-----5:R-:W-:Y:S08]  /*7f60*/  HMMA.16816.F32 R12, R20.reuse, R36, R12 ;  /* 0x00000024140c723c */ /* 0x060ff0000000180c */
[C---:B------:R-:W-:Y:S01]  /*7f70*/  HMMA.16816.F32 R100, R20.reuse, R38, R100 ;  /* 0x000000261464723c */ /* 0x040fe20000001864 */
[----:B------:R-:W3:Y:S07]  /*7f80*/  LDSM.16.MT88.4 R36, [R230+0x2900] ;  /* 0x00290000e624783b */ /* 0x000eee0000004200 */
[C---:B--2---:R-:W-:Y:S08]  /*7f90*/  HMMA.16816.F32 R104, R20.reuse, R32, R104 ;  /* 0x000000201468723c */ /* 0x044ff00000001868 */
[C---:B------:R-:W-:Y:S01]  /*7fa0*/  HMMA.16816.F32 R108, R20.reuse, R34, R108 ;  /* 0x00000022146c723c */ /* 0x040fe2000000186c */
[----:B------:R-:W2:Y:S07]  /*7fb0*/  LDSM.16.MT88.4 R32, [R229+0x2900] ;  /* 0x00290000e520783b */ /* 0x000eae0000004200 */
[C---:B-1----:R-:W-:Y:S08]  /*7fc0*/  HMMA.16816.F32 R16, R20.reuse, R24, R16 ;  /* 0x000000181410723c */ /* 0x042ff00000001810 */
[----:B------:R-:W-:Y:S01]  /*7fd0*/  HMMA.16816.F32 R112, R20, R26, R112 ;  /* 0x0000001a1470723c */ /* 0x000fe20000001870 */
[----:B------:R-:W1:Y:S06]  /*7fe0*/  LDSM.16.MT88.4 R24, [R228+0x2900] ;  /* 0x00290000e418783b */ /* 0x000e6c0000004200 */
[C---:B------:R-:W-:Y:S01]  /*7ff0*/  F2FP.PACK_AB R20, R117.reuse, R116 ;  /* 0x000000747514723e */ /* 0x040fe200000000ff */
[----:B------:R-:W-:Y:S01]  /*8000*/  FADD.FTZ R117, R117, R200 ;  /* 0x000000c875757221 */ /* 0x000fe20000010000 */
[C---:B------:R-:W-:Y:S03]  /*8010*/  F2FP.PACK_AB R21, R119.reuse, R118 ;  /* 0x000000767715723e */ /* 0x040fe600000000ff */
[----:B------:R-:W-:Y:S01]  /*8020*/  F2FP.PACK_AB R22, R204, R203 ;  /* 0x000000cbcc16723e */ /* 0x000fe200000000ff */
[----:B------:R-:W-:Y:S01]  /*8030*/  FADD.FTZ R119, R119, R202 ;  /* 0x000000ca77777221 */ /* 0x000fe20000010000 */
[----:B------:R-:W-:Y:S01]  /*8040*/  F2FP.PACK_AB R23, R206, R205 ;  /* 0x000000cdce17723e */ /* 0x000fe200000000ff */
[----:B------:R-:W-:Y:S02]  /*8050*/  FADD.FTZ R117, R203, R117 ;  /* 0x00000075cb757221 */ /* 0x000fe40000010000 */
[----:B------:R-:W-:Y:S02]  /*8060*/  FADD.FTZ R119, R205, R119 ;  /* 0x00000077cd777221 */ /* 0x000fe40000010000 */
[----:B------:R-:W-:Y:S02]  /*8070*/  FADD.FTZ R204, R204, R117 ;  /* 0x00000075cccc7221 */ /* 0x000fe40000010000 */
[C---:B----4-:R-:W-:Y:S03]  /*8080*/  HMMA.16816.F32 R4, R20.reuse, R28, R4 ;  /* 0x0000001c1404723c */ /* 0x050fe60000001804 */
[----:B------:R-:W-:Y:S02]  /*8090*/  FADD.FTZ R206, R206, R119 ;  /* 0x00000077cece7221 */ /* 0x000fe40000010000 */
[----:B------:R-:W-:Y:S02]  /*80a0*/  FADD.FTZ R204, R52, R204 ;  /* 0x000000cc34cc7221 */ /* 0x000fe40000010000 */
[----:B------:R-:W-:Y:S01]  /*80b0*/  FADD.FTZ R206, R54, R206 ;  /* 0x000000ce36ce7221 */ /* 0x000fe20000010000 */
[C---:B------:R-:W-:Y:S01]  /*80c0*/  HMMA.16816.F32 R8, R20.reuse, R30, R8 ;  /* 0x0000001e1408723c */ /* 0x040fe20000001808 */
[----:B------:R-:W4:Y:S07]  /*80d0*/  LDSM.16.MT88.4 R28, [R232+0x6900] ;  /* 0x00690000e81c783b */ /* 0x000f2e0000004200 */
[C---:B---3--:R-:W-:Y:S08]  /*80e0*/  HMMA.16816.F32 R68, R20.reuse, R36, R68 ;  /* 0x000000241444723c */ /* 0x048ff00000001844 */
[C---:B------:R-:W-:Y:S01]  /*80f0*/  HMMA.16816.F32 R72, R20.reuse, R38, R72 ;  /* 0x000000261448723c */ /* 0x040fe20000001848 */
[----:B------:R-:W3:Y:S07]  /*8100*/  LDSM.16.MT88.4 R36, [R230+0x6900] ;  /* 0x00690000e624783b */ /* 0x000eee0000004200 */
[C---:B--2---:R-:W-:Y:S08]  /*8110*/  HMMA.16816.F32 R76, R20.reuse, R32, R76 ;  /* 0x00000020144c723c */ /* 0x044ff0000000184c */
[C---:B------:R-:W-:Y:S01]  /*8120*/  HMMA.16816.F32 R80, R20.reuse, R34, R80 ;  /* 0x000000221450723c */ /* 0x040fe20000001850 */
[----:B------:R-:W-:Y:S07]  /*8130*/  LDSM.16.MT88.4 R32, [R230+0x3100] ;  /* 0x00310000e620783b */ /* 0x000fee0000004200 */
[C---:B-1----:R-:W-:Y:S08]  /*8140*/  HMMA.16816.F32 R84, R20.reuse, R24, R84 ;  /* 0x000000181454723c */ /* 0x042ff00000001854 */
[C---:B------:R-:W-:Y:S01]  /*8150*/  HMMA.16816.F32 R88, R20.reuse, R26, R88 ;  /* 0x0000001a1458723c */ /* 0x040fe20000001858 */
[----:B------:R-:W1:Y:S07]  /*8160*/  LDSM.16.MT88.4 R24, [R228+0x6900] ;  /* 0x00690000e418783b */ /* 0x000e6e0000004200 */
[C---:B----4-:R-:W-:Y:S08]  /*8170*/  HMMA.16816.F32 R92, R20.reuse, R28, R92 ;  /* 0x0000001c145c723c */ /* 0x050ff0000000185c */
[C---:B------:R-:W-:Y:S01]  /*8180*/  HMMA.16816.F32 R96, R20.reuse, R30, R96 ;  /* 0x0000001e1460723c */ /* 0x040fe20000001860 */
[----:B------:R-:W2:Y:S07]  /*8190*/  LDSM.16.MT88.4 R28, [R232+0x3100] ;  /* 0x00310000e81c783b */ /* 0x000eae0000004200 */
[C---:B---3--:R-:W-:Y:S08]  /*81a0*/  HMMA.16816.F32 R12, R20.reuse, R36, R12 ;  /* 0x00000024140c723c */ /* 0x048ff0000000180c */
[C---:B------:R-:W-:Y:S01]  /*81b0*/  HMMA.16816.F32 R100, R20.reuse, R38, R100 ;  /* 0x000000261464723c */ /* 0x040fe20000001864 */
[----:B------:R-:W-:Y:S07]  /*81c0*/  LDSM.16.MT88.4 R36, [R228+0x3100] ;  /* 0x00310000e424783b */ /* 0x000fee0000004200 */
[C---:B------:R-:W-:Y:S08]  /*81d0*/  HMMA.16816.F32 R104, R20.reuse, R40, R104 ;  /* 0x000000281468723c */ /* 0x040ff00000001868 */
[C---:B------:R-:W-:Y:S01]  /*81e0*/  HMMA.16816.F32 R108, R20.reuse, R42, R108 ;  /* 0x0000002a146c723c */ /* 0x040fe2000000186c */
[----:B------:R-:W-:Y:S07]  /*81f0*/  LDSM.16.MT88.4 R40, [R230+0x7100] ;  /* 0x00710000e628783b */ /* 0x000fee0000004200 */
[C---:B-1----:R-:W-:Y:S08]  /*8200*/  HMMA.16816.F32 R16, R20.reuse, R24, R16 ;  /* 0x000000181410723c */ /* 0x042ff00000001810 */
[----:B------:R-:W-:Y:S01]  /*8210*/  HMMA.16816.F32 R112, R20, R26, R112 ;  /* 0x0000001a1470723c */ /* 0x000fe20000001870 */
[----:B------:R-:W1:Y:S06]  /*8220*/  LDSM.16.MT88.4 R24, [R229+0x3100] ;  /* 0x00310000e518783b */ /* 0x000e6c0000004200 */
[C---:B------:R-:W-:Y:S01]  /*8230*/  F2FP.PACK_AB R20, R53.reuse, R52 ;  /* 0x000000343514723e */ /* 0x040fe200000000ff */
[----:B------:R-:W-:Y:S01]  /*8240*/  FADD.FTZ R53, R53, R204 ;  /* 0x000000cc35357221 */ /* 0x000fe20000010000 */
[----:B------:R-:W-:Y:S03]  /*8250*/  F2FP.PACK_AB R21, R55, R54 ;  /* 0x000000363715723e */ /* 0x000fe600000000ff */
[----:B------:R-:W-:Y:S01]  /*8260*/  F2FP.PACK_AB R22, R57, R56 ;  /* 0x000000383916723e */ /* 0x000fe200000000ff */
[----:B------:R-:W-:Y:S01]  /*8270*/  FADD.FTZ R55, R55, R206 ;  /* 0x000000ce37377221 */ /* 0x000fe20000010000 */
[----:B------:R-:W-:Y:S01]  /*8280*/  F2FP.PACK_AB R23, R59, R58 ;  /* 0x0000003a3b17723e */ /* 0x000fe200000000ff */
[----:B------:R-:W-:Y:S02]  /*8290*/  FADD.FTZ R53, R56, R53 ;  /* 0x0000003538357221 */ /* 0x000fe40000010000 */
[----:B------:R-:W-:Y:S02]  /*82a0*/  FADD.FTZ R55, R58, R55 ;  /* 0x000000373a377221 */ /* 0x000fe40000010000 */
[----:B------:R-:W-:Y:S02]  /*82b0*/  FADD.FTZ R57, R57, R53 ;  /* 0x0000003539397221 */ /* 0x000fe40000010000 */
[C---:B--2---:R-:W-:Y:S03]  /*82c0*/  HMMA.16816.F32 R4, R20.reuse, R28, R4 ;  /* 0x0000001c1404723c */ /* 0x044fe60000001804 */
[----:B------:R-:W-:Y:S02]  /*82d0*/  FADD.FTZ R59, R59, R55 ;  /* 0x000000373b3b7221 */ /* 0x000fe40000010000 */
[----:B------:R-:W-:Y:S02]  /*82e0*/  FADD.FTZ R57, R60, R57 ;  /* 0x000000393c397221 */ /* 0x000fe40000010000 */
[----:B------:R-:W-:Y:S01]  /*82f0*/  FADD.FTZ R59, R62, R59 ;  /* 0x0000003b3e3b7221 */ /* 0x000fe20000010000 */
[C---:B------:R-:W-:Y:S01]  /*8300*/  HMMA.16816.F32 R8, R20.reuse, R30, R8 ;  /* 0x0000001e1408723c */ /* 0x040fe20000001808 */
[----:B------:R-:W2:Y:S03]  /*8310*/  LDSM.16.MT88.4 R28, [R232+0x7100] ;  /* 0x00710000e81c783b */ /* 0x000ea60000004200 */
[----:B------:R-:W-:Y:S02]  /*8320*/  FADD.FTZ R57, R61, R57 ;  /* 0x000000393d397221 */ /* 0x000fe40000010000 */
[----:B------:R-:W-:Y:S02]  /*8330*/  FADD.FTZ R59, R63, R59 ;  /* 0x0000003b3f3b7221 */ /* 0x000fe40000010000 */
[C---:B------:R-:W-:Y:S07]  /*8340*/  HMMA.16816.F32 R68, R20.reuse, R32, R68 ;  /* 0x000000201444723c */ /* 0x040fee0000001844 */
[--C-:B------:R-:W-:Y:S01]  /*8350*/  FFMA.FTZ R32, R64, c[0x0][0x2d0], -R162.reuse ;  /* 0x0000b40040207a23 */ /* 0x100fe200000108a2 */
[C---:B------:R-:W-:Y:S04]  /*8360*/  HMMA.16816.F32 R72, R20.reuse, R34, R72 ;  /* 0x000000221448723c */ /* 0x040fe80000001848 */
[----:B------:R-:W-:Y:S01]  /*8370*/  FFMA.FTZ R162, R65, c[0x0][0x2d0], -R162 ;  /* 0x0000b40041a27a23 */ /* 0x000fe200000108a2 */
[----:B------:R-:W3:Y:S01]  /*8380*/  MUFU.EX2 R32, R32 ;  /* 0x0000002000207308 */ /* 0x000ee20000000800 */
[--C-:B------:R-:W-:Y:S02]  /*8390*/  FFMA.FTZ R33, R66, c[0x0][0x2d0], -R161.reuse ;  /* 0x0000b40042217a23 */ /* 0x100fe400000108a1 */
[C---:B-1----:R-:W-:Y:S04]  /*83a0*/  HMMA.16816.F32 R76, R20.reuse, R24, R76 ;  /* 0x00000018144c723c */ /* 0x042fe8000000184c */
[----:B------:R-:W-:Y:S03]  /*83b0*/  FFMA.FTZ R161, R67, c[0x0][0x2d0], -R161 ;  /* 0x0000b40043a17a23 */ /* 0x000fe600000108a1 */
[----:B------:R-:W1:Y:S01]  /*83c0*/  MUFU.EX2 R162, R162 ;  /* 0x000000a200a27308 */ /* 0x000e620000000800 */
[C---:B------:R-:W-:Y:S01]  /*83d0*/  HMMA.16816.F32 R80, R20.reuse, R26, R80 ;  /* 0x0000001a1450723c */ /* 0x040fe20000001850 */
[----:B------:R-:W4:Y:S07]  /*83e0*/  LDSM.16.MT88.4 R24, [R230+0x3900] ;  /* 0x00390000e618783b */ /* 0x000f2e0000004200 */
[C---:B------:R-:W-:Y:S01]  /*83f0*/  HMMA.16816.F32 R84, R20.reuse, R36, R84 ;  /* 0x000000241454723c */ /* 0x040fe20000001854 */
[----:B------:R-:W5:Y:S03]  /*8400*/  MUFU.EX2 R33, R33 ;  /* 0x0000002100217308 */ /* 0x000f660000000800 */
[----:B---3--:R-:W-:Y:S04]  /*8410*/  FADD.FTZ R57, R32, R57 ;  /* 0x0000003920397221 */ /* 0x008fe80000010000 */
[C---:B------:R-:W-:Y:S03]  /*8420*/  HMMA.16816.F32 R88, R20.reuse, R38, R88 ;  /* 0x000000261458723c */ /* 0x040fe60000001858 */
[----:B------:R-:W3:Y:S01]  /*8430*/  MUFU.EX2 R161, R161 ;  /* 0x000000a100a17308 */ /* 0x000ee20000000800 */
[C---:B-1----:R-:W-:Y:S04]  /*8440*/  FADD.FTZ R251, R162.reuse, R57 ;  /* 0x00000039a2fb7221 */ /* 0x042fe80000010000 */
[C---:B--2---:R-:W-:Y:S08]  /*8450*/  HMMA.16816.F32 R92, R20.reuse, R28, R92 ;  /* 0x0000001c145c723c */ /* 0x044ff0000000185c */
[C---:B------:R-:W-:Y:S01]  /*8460*/  HMMA.16816.F32 R96, R20.reuse, R30, R96 ;  /* 0x0000001e1460723c */ /* 0x040fe20000001860 */
[----:B------:R-:W1:Y:S03]  /*8470*/  LDSM.16.MT88.4 R28, [R229+0x3900] ;  /* 0x00390000e51c783b */ /* 0x000e660000004200 */
[----:B-----5:R-:W-:Y:S04]  /*8480*/  FADD.FTZ R59, R33, R59 ;  /* 0x0000003b213b7221 */ /* 0x020fe80000010000 */
[C---:B------:R-:W-:Y:S04]  /*8490*/  HMMA.16816.F32 R12, R20.reuse, R40, R12 ;  /* 0x00000028140c723c */ /* 0x040fe8000000180c */
[----:B---3--:R-:W-:Y:S04]  /*84a0*/  FADD.FTZ R250, R161, R59 ;  /* 0x0000003ba1fa7221 */ /* 0x008fe80000010000 */
[C---:B------:R-:W-:Y:S08]  /*84b0*/  HMMA.16816.F32 R100, R20.reuse, R42, R100 ;  /* 0x0000002a1464723c */ /* 0x040ff00000001864 */
[C---:B------:R-:W-:Y:S08]  /*84c0*/  HMMA.16816.F32 R104, R20.reuse, R44, R104 ;  /* 0x0000002c1468723c */ /* 0x040ff00000001868 */
[C---:B------:R-:W-:Y:S08]  /*84d0*/  HMMA.16816.F32 R108, R20.reuse, R46, R108 ;  /* 0x0000002e146c723c */ /* 0x040ff0000000186c */
[C---:B------:R-:W-:Y:S08]  /*84e0*/  HMMA.16816.F32 R16, R20.reuse, R48, R16 ;  /* 0x000000301410723c */ /* 0x040ff00000001810 */
[----:B------:R-:W-:Y:S07]  /*84f0*/  HMMA.16816.F32 R112, R20, R50, R112 ;  /* 0x000000321470723c */ /* 0x000fee0000001870 */
[----:B------:R-:W-:Y:S02]  /*8500*/  F2FP.PACK_AB R20, R61, R60 ;  /* 0x0000003c3d14723e */ /* 0x000fe400000000ff */
[----:B------:R-:W-:Y:S03]  /*8510*/  F2FP.PACK_AB R21, R63, R62 ;  /* 0x0000003e3f15723e */ /* 0x000fe600000000ff */
[----:B------:R-:W-:Y:S02]  /*8520*/  F2FP.PACK_AB R22, R162, R32 ;  /* 0x00000020a216723e */ /* 0x000fe400000000ff */
[----:B------:R-:W-:Y:S07]  /*8530*/  F2FP.PACK_AB R23, R161, R33 ;  /* 0x00000021a117723e */ /* 0x000fee00000000ff */
[C---:B------:R-:W-:Y:S01]  /*8540*/  HMMA.16816.F32 R128, R20.reuse, R124, R4 ;  /* 0x0000007c1480723c */ /* 0x040fe20000001804 */
[----:B------:R-:W2:Y:S07]  /*8550*/  LDSM.16.MT88.4 R4, [R228+0x3900] ;  /* 0x00390000e404783b */ /* 0x000eae0000004200 */
[C---:B------:R-:W-:Y:S01]  /*8560*/  HMMA.16816.F32 R124, R20.reuse, R126, R8 ;  /* 0x0000007e147c723c */ /* 0x040fe20000001808 */
[----:B------:R-:W3:Y:S07]  /*8570*/  LDSM.16.MT88.4 R8, [R232+0x7900] ;  /* 0x00790000e808783b */ /* 0x000eee0000004200 */
[C---:B----4-:R-:W-:Y:S08]  /*8580*/  HMMA.16816.F32 R68, R20.reuse, R24, R68 ;  /* 0x000000181444723c */ /* 0x050ff00000001844 */
[C---:B------:R-:W-:Y:S01]  /*8590*/  HMMA.16816.F32 R72, R20.reuse, R26, R72 ;  /* 0x0000001a1448723c */ /* 0x040fe20000001848 */
[----:B------:R-:W4:Y:S07]  /*85a0*/  LDSM.16.MT88.4 R24, [R230+0x7900] ;  /* 0x00790000e618783b */ /* 0x000f2e0000004200 */
[C---:B-1----:R-:W-:Y:S08]  /*85b0*/  HMMA.16816.F32 R76, R20.reuse, R28, R76 ;  /* 0x0000001c144c723c */ /* 0x042ff0000000184c */
[C---:B------:R-:W-:Y:S08]  /*85c0*/  HMMA.16816.F32 R80, R20.reuse, R30, R80 ;  /* 0x0000001e1450723c */ /* 0x040ff00000001850 */
[C---:B--2---:R-:W-:Y:S08]  /*85d0*/  HMMA.16816.F32 R84, R20.reuse, R4, R84 ;  /* 0x000000041454723c */ /* 0x044ff00000001854 */
[C---:B------:R-:W-:Y:S01]  /*85e0*/  HMMA.16816.F32 R88, R20.reuse, R6, R88 ;  /* 0x000000061458723c */ /* 0x040fe20000001858 */
[----:B------:R-:W1:Y:S07]  /*85f0*/  LDSM.16.MT88.4 R4, [R229+0x7900] ;  /* 0x00790000e504783b */ /* 0x000e6e0000004200 */
[C---:B---3--:R-:W-:Y:S08]  /*8600*/  HMMA.16816.F32 R92, R20.reuse, R8, R92 ;  /* 0x00000008145c723c */ /* 0x048ff0000000185c */
[C---:B------:R-:W-:Y:S01]  /*8610*/  HMMA.16816.F32 R96, R20.reuse, R10, R96 ;  /* 0x0000000a1460723c */ /* 0x040fe20000001860 */
[----:B------:R-:W2:Y:S07]  /*8620*/  LDSM.16.MT88.4 R8, [R228+0x7900] ;  /* 0x00790000e408783b */ /* 0x000eae0000004200 */
[C---:B----4-:R-:W-:Y:S08]  /*8630*/  HMMA.16816.F32 R120, R20.reuse, R24, R12 ;  /* 0x000000181478723c */ /* 0x050ff0000000180c */
[C---:B------:R-:W-:Y:S08]  /*8640*/  HMMA.16816.F32 R100, R20.reuse, R26, R100 ;  /* 0x0000001a1464723c */ /* 0x040ff00000001864 */
[C---:B-1----:R-:W-:Y:S08]  /*8650*/  HMMA.16816.F32 R104, R20.reuse, R4, R104 ;  /* 0x000000041468723c */ /* 0x042ff00000001868 */
[C---:B------:R-:W-:Y:S08]  /*8660*/  HMMA.16816.F32 R108, R20.reuse, R6, R108 ;  /* 0x00000006146c723c */ /* 0x040ff0000000186c */
[C---:B--2---:R-:W-:Y:S08]  /*8670*/  HMMA.16816.F32 R116, R20.reuse, R8, R16 ;  /* 0x000000081474723c */ /* 0x044ff00000001810 */
[----:B------:R-:W-:Y:S01]  /*8680*/  HMMA.16816.F32 R112, R20, R10, R112 ;  /* 0x0000000a1470723c */ /* 0x000fe20000001870 */
[----:B------:R-:W-:-:S07]  /*8690*/  @P1 BRA `(.L_x_3) ;  /* 0xffffcd2000001947 */ /* 0x000fce000383ffff */
.L_x_2:
[----:B------:R-:W1:Y:S01]  /*86a0*/  SHFL.BFLY PT, R0, R250, 0x2, 0x1f ;  /* 0x0c401f00fa007f89 */ /* 0x000e6200000e0000 */
[----:B------:R-:W-:Y:S01]  /*86b0*/  MOV R5, c[0x0][0x4e8] ;  /* 0x00013a0000057a02 */ /* 0x000fe20000000f00 */
[----:B------:R-:W2:Y:S01]  /*86c0*/  S2UR UR7, SR_CTAID.Y ;  /* 0x00000000000779c3 */ /* 0x000ea20000002600 */
[----:B------:R-:W-:Y:S01]  /*86d0*/  MOV R6, R239 ;  /* 0x000000ef00067202 */ /* 0x000fe20000000f00 */
[----:B------:R-:W3:Y:S01]  /*86e0*/  SHFL.BFLY PT, R2, R251, 0x2, 0x1f ;  /* 0x0c401f00fb027f89 */ /* 0x000ee200000e0000 */
[C---:B------:R-:W-:Y:S01]  /*86f0*/  ISETP.NE.AND P0, PT, R5.reuse, 0x1, PT ;  /* 0x000000010500780c */ /* 0x040fe20003f05270 */
[----:B------:R-:W-:Y:S01]  /*8700*/  IMAD.MOV.U32 R10, RZ, RZ, RZ ;  /* 0x000000ffff0a7224 */ /* 0x000fe200078e00ff */
[----:B------:R-:W-:Y:S01]  /*8710*/  ULDC.64 UR4, c[0x0][0x490] ;  /* 0x0001240000047ab9 */ /* 0x000fe20000000a00 */
[----:B------:R-:W4:Y:S01]  /*8720*/  S2R R7, SR_TID.X ;  /* 0x0000000000077919 */ /* 0x000f220000002100 */
[----:B------:R-:W-:Y:S01]  /*8730*/  IMAD.MOV.U32 R14, RZ, RZ, -0x800000 ;  /* 0xff800000ff0e7424 */ /* 0x000fe200078e00ff */
[----:B------:R-:W-:Y:S01]  /*8740*/  MOV R15, 0xff800000 ;  /* 0xff800000000f7802 */ /* 0x000fe20000000f00 */
[----:B------:R-:W-:Y:S01]  /*8750*/  IMAD R5, R5, c[0x0][0x388], RZ ;  /* 0x0000e20005057a24 */ /* 0x000fe200078e02ff */
[----:B------:R-:W-:Y:S01]  /*8760*/  SHF.R.S32.HI R242, RZ, 0x2, R242 ;  /* 0x00000002fff27819 */ /* 0x000fe200000114f2 */
[----:B------:R-:W-:Y:S05]  /*8770*/  BSSY B0, `(.L_x_6) ;  /* 0x0000126000007945 */ /* 0x000fea0003800000 */
[----:B------:R-:W-:-:S05]  /*8780*/  @P0 IMAD.HI.U32 R9, R239, c[0x0][0x4ec], RZ ;  /* 0x00013b00ef090a27 */ /* 0x000fca00078e00ff */
[----:B------:R-:W-:Y:S01]  /*8790*/  @P0 SHF.R.U32.HI R6, RZ, c[0x0][0x4f0], R9 ;  /* 0x00013c00ff060a19 */ /* 0x000fe20000011609 */
[----:B-1----:R-:W-:Y:S02]  /*87a0*/  FADD.FTZ R250, R0, R250 ;  /* 0x000000fa00fa7221 */ /* 0x002fe40000010000 */
[----:B------:R-:W-:Y:S01]  /*87b0*/  IMAD.MOV.U32 R9, RZ, RZ, RZ ;  /* 0x000000ffff097224 */ /* 0x000fe200078e00ff */
[----:B------:R-:W-:Y:S01]  /*87c0*/  IADD3 R12, -R6, RZ, RZ ;  /* 0x000000ff060c7210 */ /* 0x000fe20007ffe1ff */
[----:B---3--:R-:W-:Y:S01]  /*87d0*/  FADD.FTZ R251, R2, R251 ;  /* 0x000000fb02fb7221 */ /* 0x008fe20000010000 */
[----:B--2---:R-:W-:Y:S01]  /*87e0*/  USHF.R.S32.HI UR6, URZ, 0x1f, UR7 ;  /* 0x0000001f3f067899 */ /* 0x004fe20008011407 */
[----:B------:R-:W1:Y:S01]  /*87f0*/  SHFL.BFLY PT, R2, R250, 0x1, 0x1f ;  /* 0x0c201f00fa027f89 */ /* 0x000e6200000e0000 */
[----:B------:R-:W-:Y:S01]  /*8800*/  UIMAD.WIDE.U32 UR10, UR7, UR4, URZ ;  /* 0x00000004070a72a5 */ /* 0x000fe2000f8e003f */
[----:B----4-:R-:W-:Y:S01]  /*8810*/  SHF.R.S32.HI R8, RZ, 0x1f, R7 ;  /* 0x0000001fff087819 */ /* 0x010fe20000011407 */
[----:B------:R-:W-:Y:S01]  /*8820*/  UIMAD UR8, UR6, UR4, URZ ;  /* 0x00000004060872a4 */ /* 0x000fe2000f8e023f */
[----:B------:R-:W2:Y:S02]  /*8830*/  SHFL.BFLY PT, R4, R251, 0x1, 0x1f ;  /* 0x0c201f00fb047f89 */ /* 0x000ea400000e0000 */
[CC--:B------:R-:W-:Y:S01]  /*8840*/  LEA.HI R0, R8.reuse, R7.reuse, RZ, 0x5 ;  /* 0x0000000708007211 */ /* 0x0c0fe200078f28ff */
[----:B------:R-:W-:Y:S01]  /*8850*/  UIMAD UR8, UR7, UR5, UR8 ;  /* 0x00000005070872a4 */ /* 0x000fe2000f8e0208 */
[-C--:B------:R-:W-:Y:S01]  /*8860*/  LEA.HI R8, R8, R7.reuse, RZ, 0x2 ;  /* 0x0000000708087211 */ /* 0x080fe200078f10ff */
[----:B------:R-:W-:Y:S01]  /*8870*/  IMAD.U32 R19, RZ, RZ, UR11 ;  /* 0x0000000bff137e24 */ /* 0x000fe2000f8e00ff */
[----:B------:R-:W-:Y:S01]  /*8880*/  LOP3.LUT R11, R0, 0xffffffe0, RZ, 0xc0, !PT ;  /* 0xffffffe0000b7812 */ /* 0x000fe200078ec0ff */
[----:B------:R-:W-:Y:S01]  /*8890*/  ULDC.64 UR4, c[0x0][0x3e8] ;  /* 0x0000fa0000047ab9 */ /* 0x000fe20000000a00 */
[----:B------:R-:W-:Y:S01]  /*88a0*/  LOP3.LUT R13, R8, 0xfffffffc, RZ, 0xc0, !PT ;  /* 0xfffffffc080d7812 */ /* 0x000fe200078ec0ff */
[----:B------:R-:W-:Y:S01]  /*88b0*/  UIMAD UR6, UR6, UR4, URZ ;  /* 0x00000004060672a4 */ /* 0x000fe2000f8e023f */
[----:B------:R-:W-:Y:S01]  /*88c0*/  SHF.R.S32.HI R0, RZ, 0x5, R0 ;  /* 0x00000005ff007819 */ /* 0x000fe20000011400 */
[----:B------:R-:W-:Y:S01]  /*88d0*/  IMAD.IADD R11, R7, 0x1, -R11 ;  /* 0x00000001070b7824 */ /* 0x000fe200078e0a0b */
[----:B------:R-:W-:Y:S01]  /*88e0*/  IADD3 R7, -R13, R7, RZ ;  /* 0x000000070d077210 */ /* 0x000fe20007ffe1ff */
[----:B------:R-:W-:Y:S01]  /*88f0*/  UIMAD.WIDE.U32 UR12, UR7, UR4, URZ ;  /* 0x00000004070c72a5 */ /* 0x000fe2000f8e003f */
[----:B------:R-:W-:Y:S01]  /*8900*/  MOV R18, UR10 ;  /* 0x0000000a00127c02 */ /* 0x000fe20008000f00 */
[----:B------:R-:W-:Y:S01]  /*8910*/  UIMAD UR5, UR7, UR5, UR6 ;  /* 0x00000005070572a4 */ /* 0x000fe2000f8e0206 */
[----:B------:R-:W-:Y:S01]  /*8920*/  BAR.SYNC.DEFER_BLOCKING 0x1, 0x100 ;  /* 0x0044000000007b1d */ /* 0x000fe20000010000 */
[----:B------:R-:W-:Y:S01]  /*8930*/  LOP3.LUT P4, RZ, R11, 0x3, RZ, 0xc0, !PT ;  /* 0x000000030bff7812 */ /* 0x000fe2000788c0ff */
[----:B------:R-:W-:Y:S01]  /*8940*/  IMAD R11, R12, c[0x0][0x4e8], R239 ;  /* 0x00013a000c0b7a24 */ /* 0x000fe200078e02ef */
[----:B------:R-:W-:Y:S01]  /*8950*/  SHF.R.S32.HI R12, RZ, 0x2, R8 ;  /* 0x00000002ff0c7819 */ /* 0x000fe20000011408 */
[----:B-1----:R-:W-:Y:S01]  /*8960*/  FADD.FTZ R2, R250, R2 ;  /* 0x00000002fa027221 */ /* 0x002fe20000010000 */
[----:B------:R-:W-:Y:S01]  /*8970*/  SHF.R.S32.HI R8, RZ, 0x1f, R8 ;  /* 0x0000001fff087819 */ /* 0x000fe20000011408 */
[----:B------:R-:W-:Y:S01]  /*8980*/  UIADD3 UR5, UR13, UR5, URZ ;  /* 0x000000050d057290 */ /* 0x000fe2000fffe03f */
[----:B------:R-:W-:Y:S01]  /*8990*/  IMAD.U32 R17, RZ, RZ, UR13 ;  /* 0x0000000dff117e24 */ /* 0x000fe2000f8e00ff */
[----:B------:R-:W-:Y:S01]  /*89a0*/  UIADD3 UR8, UR11, UR8, URZ ;  /* 0x000000080b087290 */ /* 0x000fe2000fffe03f */
[----:B------:R-:W-:Y:S01]  /*89b0*/  FSETP.NE.FTZ.AND P1, PT, R2, RZ, PT ;  /* 0x000000ff0200720b */ /* 0x000fe20003f35000 */
[----:B--2---:R-:W-:Y:S01]  /*89c0*/  FADD.FTZ R4, R251, R4 ;  /* 0x00000004fb047221 */ /* 0x004fe20000010000 */
[----:B------:R-:W-:-:S02]  /*89d0*/  LEA.HI R8, R8, R12, RZ, 0x3 ;  /* 0x0000000c08087211 */ /* 0x000fc400078f18ff */
[----:B------:R-:W-:Y:S01]  /*89e0*/  MOV R16, UR12 ;  /* 0x0000000c00107c02 */ /* 0x000fe20008000f00 */
[----:B------:R-:W-:Y:S01]  /*89f0*/  IMAD.U32 R19, RZ, RZ, UR8 ;  /* 0x00000008ff137e24 */ /* 0x000fe2000f8e00ff */
[----:B------:R-:W-:Y:S02]  /*8a00*/  FSETP.NE.FTZ.AND P2, PT, R4, RZ, PT ;  /* 0x000000ff0400720b */ /* 0x000fe40003f55000 */
[----:B------:R-:W-:Y:S02]  /*8a10*/  LOP3.LUT R8, R8, 0xfffffff8, RZ, 0xc0, !PT ;  /* 0xfffffff808087812 */ /* 0x000fe400078ec0ff */
[----:B------:R-:W-:-:S03]  /*8a20*/  MOV R17, UR5 ;  /* 0x0000000500117c02 */ /* 0x000fc60008000f00 */
[----:B------:R-:W1:Y:S01]  /*8a30*/  @P1 MUFU.LG2 R13, R2 ;  /* 0x00000002000d1308 */ /* 0x000e620000000c00 */
[----:B------:R-:W-:-:S05]  /*8a40*/  IMAD.IADD R12, R12, 0x1, -R8 ;  /* 0x000000010c0c7824 */ /* 0x000fca00078e0a08 */
[----:B------:R-:W-:Y:S02]  /*8a50*/  @P2 MOV R8, 0x3f317218 ;  /* 0x3f31721800082802 */ /* 0x000fe40000000f00 */
[----:B------:R2:W3:Y:S03]  /*8a60*/  @P1 MUFU.RCP R9, R2 ;  /* 0x0000000200091308 */ /* 0x0004e60000001000 */
[----:B------:R-:W-:-:S05]  /*8a70*/  @P2 FMUL.FTZ R8, R8, c[0x0][0x2d0] ;  /* 0x0000b40008082a20 */ /* 0x000fca0000410000 */
[----:B------:R-:W-:Y:S01]  /*8a80*/  @P2 MUFU.RCP R10, R4 ;  /* 0x00000004000a2308 */ /* 0x000fe20000001000 */
[----:B-1----:R-:W-:Y:S01]  /*8a90*/  @P1 FMUL.FTZ R13, R13, 0.69314718246459960938 ;  /* 0x3f3172180d0d1820 */ /* 0x002fe20000410000 */
[----:B--2---:R-:W-:-:S06]  /*8aa0*/  @P1 MOV R2, 0x3f317218 ;  /* 0x3f31721800021802 */ /* 0x004fcc0000000f00 */
[----:B------:R-:W1:Y:S01]  /*8ab0*/  @P2 MUFU.LG2 R4, R4 ;  /* 0x0000000400042308 */ /* 0x000e620000000c00 */
[C---:B---3--:R-:W-:Y:S02]  /*8ac0*/  FMUL.FTZ R131, R9.reuse, R131 ;  /* 0x0000008309837220 */ /* 0x048fe40000410000 */
[C---:B------:R-:W-:Y:S02]  /*8ad0*/  FMUL.FTZ R130, R9.reuse, R130 ;  /* 0x0000008209827220 */ /* 0x040fe40000410000 */
[----:B------:R-:W-:Y:S02]  /*8ae0*/  @P1 FMUL.FTZ R2, R2, c[0x0][0x2d0] ;  /* 0x0000b40002021a20 */ /* 0x000fe40000410000 */
[----:B------:R-:W-:Y:S01]  /*8af0*/  FMUL.FTZ R127, R9, R127 ;  /* 0x0000007f097f7220 */ /* 0x000fe20000410000 */
[----:B------:R-:W-:Y:S01]  /*8b00*/  F2FP.PACK_AB R130, R131, R130 ;  /* 0x000000828382723e */ /* 0x000fe200000000ff */
[----:B------:R-:W-:Y:S01]  /*8b10*/  @P1 FFMA.FTZ R14, R2, R3, R13 ;  /* 0x00000003020e1223 */ /* 0x000fe2000001000d */
[----:B------:R-:W-:Y:S01]  /*8b20*/  SHF.R.S32.HI R3, RZ, 0x1f, R0 ;  /* 0x0000001fff037819 */ /* 0x000fe20000011400 */
[----:B------:R-:W2:Y:S01]  /*8b30*/  S2R R2, SR_CTAID.Z ;  /* 0x0000000000027919 */ /* 0x000ea20000002700 */
[----:B------:R-:W-:-:S02]  /*8b40*/  FMUL.FTZ R126, R9, R126 ;  /* 0x0000007e097e7220 */ /* 0x000fc40000410000 */
[----:B------:R-:W-:Y:S02]  /*8b50*/  FMUL.FTZ R71, R9, R71 ;  /* 0x0000004709477220 */ /* 0x000fe40000410000 */
[----:B-1----:R-:W-:Y:S01]  /*8b60*/  @P2 FMUL.FTZ R4, R4, 0.69314718246459960938 ;  /* 0x3f31721804042820 */ /* 0x002fe20000410000 */
[----:B------:R-:W-:Y:S01]  /*8b70*/  F2FP.PACK_AB R126, R127, R126 ;  /* 0x0000007e7f7e723e */ /* 0x000fe200000000ff */
[C---:B------:R-:W-:Y:S02]  /*8b80*/  FMUL.FTZ R70, R9.reuse, R70 ;  /* 0x0000004609467220 */ /* 0x040fe40000410000 */
[C---:B------:R-:W-:Y:S02]  /*8b90*/  FMUL.FTZ R75, R9.reuse, R75 ;  /* 0x0000004b094b7220 */ /* 0x040fe40000410000 */
[----:B------:R-:W-:Y:S01]  /*8ba0*/  FMUL.FTZ R74, R9, R74 ;  /* 0x0000004a094a7220 */ /* 0x000fe20000410000 */
[----:B------:R-:W-:Y:S01]  /*8bb0*/  F2FP.PACK_AB R70, R71, R70 ;  /* 0x000000464746723e */ /* 0x000fe200000000ff */
[----:B------:R-:W-:-:S02]  /*8bc0*/  FMUL.FTZ R79, R9, R79 ;  /* 0x0000004f094f7220 */ /* 0x000fc40000410000 */
[----:B------:R-:W-:Y:S01]  /*8bd0*/  FMUL.FTZ R78, R9, R78 ;  /* 0x0000004e094e7220 */ /* 0x000fe20000410000 */
[----:B------:R-:W-:Y:S01]  /*8be0*/  F2FP.PACK_AB R74, R75, R74 ;  /* 0x0000004a4b4a723e */ /* 0x000fe200000000ff */
[C---:B------:R-:W-:Y:S02]  /*8bf0*/  FMUL.FTZ R83, R9.reuse, R83 ;  /* 0x0000005309537220 */ /* 0x040fe40000410000 */
[----:B------:R-:W-:Y:S01]  /*8c00*/  FMUL.FTZ R82, R9, R82 ;  /* 0x0000005209527220 */ /* 0x000fe20000410000 */
[----:B------:R-:W-:Y:S01]  /*8c10*/  F2FP.PACK_AB R78, R79, R78 ;  /* 0x0000004e4f4e723e */ /* 0x000fe200000000ff */
        /* <DEDUP_REMOVED lines=30> */
[----:B------:R-:W-:Y:S01]  /*8e00*/  @P2 FFMA.FTZ R15, R8, R132, R4 ;  /* 0x00000084080f2223 */ /* 0x000fe20000010004 */
[----:B------:R-:W-:Y:S01]  /*8e10*/  LEA.HI R8, R3, R0, RZ, 0x3 ;  /* 0x0000000003087211 */ /* 0x000fe200078f18ff */
[----:B--2---:R-:W-:Y:S01]  /*8e20*/  IMAD.WIDE.U32 R16, R2, c[0x0][0x3f0], R16 ;  /* 0x0000fc0002107a25 */ /* 0x004fe200078e0010 */
[----:B------:R-:W-:-:S02]  /*8e30*/  F2FP.PACK_AB R115, R115, R9 ;  /* 0x000000097373723e */ /* 0x000fc400000000ff */
[----:B------:R-:W-:Y:S01]  /*8e40*/  LOP3.LUT R9, R8, 0xffffff8, RZ, 0xc0, !PT ;  /* 0x0ffffff808097812 */ /* 0x000fe200078ec0ff */
[----:B------:R-:W-:Y:S01]  /*8e50*/  IMAD.WIDE.U32 R18, R2, c[0x0][0x498], R18 ;  /* 0x0001260002127a25 */ /* 0x000fe200078e0012 */
[----:B------:R-:W1:Y:S01]  /*8e60*/  S2R R8, SR_CTAID.X ;  /* 0x0000000000087919 */ /* 0x000e620000002500 */
[----:B------:R-:W-:Y:S02]  /*8e70*/  SHF.R.S32.HI R3, RZ, 0x1f, R2 ;  /* 0x0000001fff037819 */ /* 0x000fe40000011402 */
[----:B------:R-:W-:Y:S01]  /*8e80*/  LEA.HI R4, R7, R7, RZ, 0x1 ;  /* 0x0000000707047211 */ /* 0x000fe200078f08ff */
[----:B------:R-:W-:Y:S01]  /*8e90*/  FMUL.FTZ R129, R10, R129 ;  /* 0x000000810a817220 */ /* 0x000fe20000410000 */
[C---:B------:R-:W-:Y:S01]  /*8ea0*/  IADD3 R9, R0.reuse, -R9, RZ ;  /* 0x8000000900097210 */ /* 0x040fe20007ffe0ff */
[----:B------:R-:W-:Y:S01]  /*8eb0*/  IMAD R0, R0, 0x200, R7 ;  /* 0x0000020000007824 */ /* 0x000fe200078e0207 */
[----:B------:R-:W-:Y:S01]  /*8ec0*/  LOP3.LUT R13, R4, 0x1ffffffe, RZ, 0xc0, !PT ;  /* 0x1ffffffe040d7812 */ /* 0x000fe200078ec0ff */
[C---:B------:R-:W-:Y:S01]  /*8ed0*/  IMAD R4, R3.reuse, c[0x0][0x3f0], RZ ;  /* 0x0000fc0003047a24 */ /* 0x040fe200078e02ff */
[----:B------:R-:W-:Y:S01]  /*8ee0*/  R2P PR, R12, 0x6 ;  /* 0x000000060c007804 */ /* 0x000fe20000000000 */
[----:B------:R-:W-:Y:S01]  /*8ef0*/  IMAD R3, R3, c[0x0][0x498], RZ ;  /* 0x0001260003037a24 */ /* 0x000fe200078e02ff */
[----:B------:R-:W-:Y:S01]  /*8f00*/  IADD3 R13, R7, -R13, RZ ;  /* 0x8000000d070d7210 */ /* 0x000fe20007ffe0ff */
[----:B------:R-:W-:Y:S01]  /*8f10*/  IMAD R4, R2, c[0x0][0x3f4], R4 ;  /* 0x0000fd0002047a24 */ /* 0x000fe200078e0204 */
[----:B------:R-:W-:Y:S01]  /*8f20*/  LOP3.LUT R7, R12, 0x1, RZ, 0xc0, !PT ;  /* 0x000000010c077812 */ /* 0x000fe200078ec0ff */
[----:B------:R-:W-:Y:S01]  /*8f30*/  IMAD R3, R2, c[0x0][0x49c], R3 ;  /* 0x0001270002037a24 */ /* 0x000fe200078e0203 */
[----:B------:R-:W-:Y:S01]  /*8f40*/  SHF.L.U32 R12, R12, 0x6, RZ ;  /* 0x000000060c0c7819 */ /* 0x000fe200000006ff */
[----:B------:R-:W-:Y:S01]  /*8f50*/  IMAD.IADD R17, R17, 0x1, R4 ;  /* 0x0000000111117824 */ /* 0x000fe200078e0204 */
[----:B------:R-:W-:Y:S01]  /*8f60*/  LEA R9, R9, R242, 0x4 ;  /* 0x000000f209097211 */ /* 0x000fe200078e20ff */
[C---:B------:R-:W-:Y:S01]  /*8f70*/  FMUL.FTZ R128, R10.reuse, R128 ;  /* 0x000000800a807220 */ /* 0x040fe20000410000 */
[----:B------:R-:W-:Y:S01]  /*8f80*/  SHF.R.S32.HI R2, RZ, 0x1f, R6 ;  /* 0x0000001fff027819 */ /* 0x000fe20000011406 */
[----:B------:R-:W-:Y:S01]  /*8f90*/  FMUL.FTZ R125, R10, R125 ;  /* 0x0000007d0a7d7220 */ /* 0x000fe20000410000 */
[----:B------:R-:W-:Y:S01]  /*8fa0*/  LOP3.LUT R12, R12, 0x1c0, RZ, 0xc0, !PT ;  /* 0x000001c00c0c7812 */ /* 0x000fe200078ec0ff */
[----:B------:R-:W-:Y:S01]  /*8fb0*/  FMUL.FTZ R124, R10, R124 ;  /* 0x0000007c0a7c7220 */ /* 0x000fe20000410000 */
[----:B------:R-:W-:Y:S01]  /*8fc0*/  LEA R13, R13, R9, 0x3 ;  /* 0x000000090d0d7211 */ /* 0x000fe200078e18ff */
[----:B------:R-:W-:Y:S01]  /*8fd0*/  IMAD R2, R2, c[0x0][0x3e0], RZ ;  /* 0x0000f80002027a24 */ /* 0x000fe200078e02ff */
[----:B------:R-:W-:Y:S01]  /*8fe0*/  LEA.HI R12, R12, R12, RZ, 0x1d ;  /* 0x0000000c0c0c7211 */ /* 0x000fe200078fe8ff */
[C---:B-1----:R-:W-:Y:S01]  /*8ff0*/  IMAD R9, R8.reuse, 0x80, R9 ;  /* 0x0000008008097824 */ /* 0x042fe200078e0209 */
[----:B------:R-:W-:Y:S01]  /*9000*/  LEA R13, R8, R13, 0x7 ;  /* 0x0000000d080d7211 */ /* 0x000fe200078e38ff */
[C---:B------:R-:W-:Y:S01]  /*9010*/  IMAD R2, R6.reuse, c[0x0][0x3e4], R2 ;  /* 0x0000f90006027a24 */ /* 0x040fe200078e0202 */
[----:B------:R-:W-:Y:S01]  /*9020*/  ISETP.NE.U32.AND P3, PT, R7, 0x1, PT ;  /* 0x000000010700780c */ /* 0x000fe20003f65070 */
[----:B------:R-:W-:Y:S01]  /*9030*/  IMAD.WIDE.U32 R6, R6, c[0x0][0x3e0], R16 ;  /* 0x0000f80006067a25 */ /* 0x000fe200078e0010 */
[----:B------:R-:W-:-:S02]  /*9040*/  LEA R0, R0, R12, 0x1 ;  /* 0x0000000c00007211 */ /* 0x000fc400078e08ff */
[----:B------:R-:W-:Y:S01]  /*9050*/  ISETP.GE.OR P5, PT, R9, R5, P4 ;  /* 0x000000050900720c */ /* 0x000fe200027a6670 */
[----:B------:R-:W-:Y:S01]  /*9060*/  @P0 IMAD.HI.U32 R4, R13, c[0x0][0x4ec], RZ ;  /* 0x00013b000d040a27 */ /* 0x000fe200078e00ff */
[----:B------:R-:W-:Y:S02]  /*9070*/  IADD3 R17, R7, R2, RZ ;  /* 0x0000000207117210 */ /* 0x000fe40007ffe0ff */
[----:B------:R-:W-:Y:S01]  /*9080*/  SHF.R.S32.HI R2, RZ, 0x1f, R11 ;  /* 0x0000001fff027819 */ /* 0x000fe2000001140b */
[----:B------:R-:W-:Y:S01]  /*9090*/  IMAD.SHL.U32 R0, R0, 0x2, RZ ;  /* 0x0000000200007824 */ /* 0x000fe200078e00ff */
[----:B------:R-:W-:Y:S01]  /*90a0*/  IADD3 R9, R9, 0x8, RZ ;  /* 0x0000000809097810 */ /* 0x000fe20007ffe0ff */
[----:B------:R-:W-:Y:S01]  /*90b0*/  IMAD.MOV.U32 R16, RZ, RZ, R6 ;  /* 0x000000ffff107224 */ /* 0x000fe200078e0006 */
[----:B------:R-:W-:Y:S01]  /*90c0*/  MOV R7, R13 ;  /* 0x0000000d00077202 */ /* 0x000fe20000000f00 */
[----:B------:R-:W-:Y:S01]  /*90d0*/  IMAD R6, R2, c[0x0][0x3d8], RZ ;  /* 0x0000f60002067a24 */ /* 0x000fe200078e02ff */
[----:B------:R-:W-:Y:S01]  /*90e0*/  @P0 SHF.R.U32.HI R7, RZ, c[0x0][0x4f0], R4 ;  /* 0x00013c00ff070a19 */ /* 0x000fe20000011604 */
[C---:B------:R-:W-:Y:S01]  /*90f0*/  FMUL.FTZ R69, R10.reuse, R69 ;  /* 0x000000450a457220 */ /* 0x040fe20000410000 */
[----:B------:R-:W-:Y:S01]  /*9100*/  ISETP.GE.OR P4, PT, R9, R5, P4 ;  /* 0x000000050900720c */ /* 0x000fe20002786670 */
[----:B------:R-:W-:Y:S01]  /*9110*/  FMUL.FTZ R68, R10, R68 ;  /* 0x000000440a447220 */ /* 0x000fe20000410000 */
[----:B------:R-:W-:Y:S01]  /*9120*/  IADD3 R9, R0, 0x80, RZ ;  /* 0x0000008000097810 */ /* 0x000fe20007ffe0ff */
[C---:B------:R-:W-:Y:S01]  /*9130*/  FMUL.FTZ R73, R10.reuse, R73 ;  /* 0x000000490a497220 */ /* 0x040fe20000410000 */
[----:B------:R-:W-:Y:S01]  /*9140*/  IADD3 R2, -R7, RZ, RZ ;  /* 0x000000ff07027210 */ /* 0x000fe20007ffe1ff */
[----:B------:R-:W-:Y:S01]  /*9150*/  FMUL.FTZ R72, R10, R72 ;  /* 0x000000480a487220 */ /* 0x000fe20000410000 */
[----:B------:R-:W-:Y:S01]  /*9160*/  IADD3 R8, R0, 0x70, RZ ;  /* 0x0000007000087810 */ /* 0x000fe20007ffe0ff */
[----:B------:R-:W-:Y:S01]  /*9170*/  FMUL.FTZ R77, R10, R77 ;  /* 0x0000004d0a4d7220 */ /* 0x000fe20000410000 */
[----:B------:R-:W-:Y:S01]  /*9180*/  @P3 IADD3 R8, R9, 0x10, RZ ;  /* 0x0000001009083810 */ /* 0x000fe20007ffe0ff */
[----:B------:R-:W-:Y:S01]  /*9190*/  IMAD R13, R2, c[0x0][0x4e8], R13 ;  /* 0x00013a00020d7a24 */ /* 0x000fe200078e020d */
[----:B------:R-:W-:Y:S01]  /*91a0*/  SHF.R.S32.HI R9, RZ, 0x1f, R7 ;  /* 0x0000001fff097819 */ /* 0x000fe20000011407 */
[C---:B------:R-:W-:Y:S01]  /*91b0*/  FMUL.FTZ R76, R10.reuse, R76 ;  /* 0x0000004c0a4c7220 */ /* 0x040fe20000410000 */
[----:B------:R-:W-:Y:S01]  /*91c0*/  IADD3 R18, P0, R7, R18, RZ ;  /* 0x0000001207127210 */ /* 0x000fe20007f1e0ff */
[C---:B------:R-:W-:Y:S01]  /*91d0*/  FMUL.FTZ R81, R10.reuse, R81 ;  /* 0x000000510a517220 */ /* 0x040fe20000410000 */
[----:B------:R-:W-:Y:S01]  /*91e0*/  MOV R4, 0x20 ;  /* 0x0000002000047802 */ /* 0x000fe20000000f00 */
[C---:B------:R-:W-:Y:S01]  /*91f0*/  FMUL.FTZ R80, R10.reuse, R80 ;  /* 0x000000500a507220 */ /* 0x040fe20000410000 */
[----:B------:R-:W-:Y:S01]  /*9200*/  IADD3.X R19, R9, R19, R3, P0, !PT ;  /* 0x0000001309137210 */ /* 0x000fe200007fe403 */
[C---:B------:R-:W-:Y:S01]  /*9210*/  FMUL.FTZ R85, R10.reuse, R85 ;  /* 0x000000550a557220 */ /* 0x040fe20000410000 */
[----:B------:R-:W-:Y:S01]  /*9220*/  MOV R7, 0x40 ;  /* 0x0000004000077802 */ /* 0x000fe20000000f00 */
[C---:B------:R-:W-:Y:S01]  /*9230*/  FMUL.FTZ R84, R10.reuse, R84 ;  /* 0x000000540a547220 */ /* 0x040fe20000410000 */
[----:B------:R-:W-:Y:S01]  /*9240*/  SHF.R.S32.HI R3, RZ, 0x1f, R13 ;  /* 0x0000001fff037819 */ /* 0x000fe2000001140d */
[----:B------:R-:W-:Y:S01]  /*9250*/  FMUL.FTZ R89, R10, R89 ;  /* 0x000000590a597220 */ /* 0x000fe20000410000 */
[----:B------:R-:W-:Y:S01]  /*9260*/  SEL R4, R4, 0xffffffe0, !P1 ;  /* 0xffffffe004047807 */ /* 0x000fe20004800000 */
[----:B------:R-:W-:Y:S01]  /*9270*/  FMUL.FTZ R88, R10, R88 ;  /* 0x000000580a587220 */ /* 0x000fe20000410000 */
[----:B------:R-:W-:Y:S01]  /*9280*/  SEL R7, R7, 0xffffffc0, !P2 ;  /* 0xffffffc007077807 */ /* 0x000fe20005000000 */
[----:B------:R-:W-:Y:S01]  /*9290*/  IMAD R3, R3, c[0x0][0x488], RZ ;  /* 0x0001220003037a24 */ /* 0x000fe200078e02ff */
[----:B------:R-:W-:Y:S01]  /*92a0*/  F2FP.PACK_AB R128, R129, R128 ;  /* 0x000000808180723e */ /* 0x000fe200000000ff */
[----:B------:R-:W-:Y:S01]  /*92b0*/  IMAD.IADD R2, R0, 0x1, R4 ;  /* 0x0000000100027824 */ /* 0x000fe200078e0204 */
[----:B------:R-:W-:Y:S01]  /*92c0*/  F2FP.PACK_AB R124, R125, R124 ;  /* 0x0000007c7d7c723e */ /* 0x000fe200000000ff */
[C---:B------:R-:W-:Y:S01]  /*92d0*/  FMUL.FTZ R93, R10.reuse, R93 ;  /* 0x0000005d0a5d7220 */ /* 0x040fe20000410000 */
[----:B------:R-:W-:Y:S01]  /*92e0*/  F2FP.PACK_AB R68, R69, R68 ;  /* 0x000000444544723e */ /* 0x000fe200000000ff */
[C---:B------:R-:W-:Y:S01]  /*92f0*/  FMUL.FTZ R92, R10.reuse, R92 ;  /* 0x0000005c0a5c7220 */ /* 0x040fe20000410000 */
[----:B------:R-:W-:Y:S01]  /*9300*/  F2FP.PACK_AB R72, R73, R72 ;  /* 0x000000484948723e */ /* 0x000fe200000000ff */
[----:B------:R-:W-:Y:S01]  /*9310*/  FMUL.FTZ R97, R10, R97 ;  /* 0x000000610a617220 */ /* 0x000fe20000410000 */
[----:B------:R-:W-:Y:S01]  /*9320*/  IADD3 R4, R4, R8, RZ ;  /* 0x0000000804047210 */ /* 0x000fe20007ffe0ff */
[----:B------:R-:W-:Y:S01]  /*9330*/  FMUL.FTZ R96, R10, R96 ;  /* 0x000000600a607220 */ /* 0x000fe20000410000 */
[----:B------:R-:W-:Y:S01]  /*9340*/  F2FP.PACK_AB R76, R77, R76 ;  /* 0x0000004c4d4c723e */ /* 0x000fe200000000ff */
[----:B------:R-:W-:Y:S01]  /*9350*/  IMAD.IADD R9, R0, 0x1, R7 ;  /* 0x0000000100097824 */ /* 0x000fe200078e0207 */
[----:B------:R-:W-:Y:S01]  /*9360*/  F2FP.PACK_AB R80, R81, R80 ;  /* 0x000000505150723e */ /* 0x000fe200000000ff */
[C---:B------:R-:W-:Y:S01]  /*9370*/  FMUL.FTZ R121, R10.reuse, R121 ;  /* 0x000000790a797220 */ /* 0x040fe20000410000 */
[----:B------:R-:W-:Y:S01]  /*9380*/  STS [R0+0x80], R128 ;  /* 0x0000808000007388 */ /* 0x000fe20000000800 */
[----:B------:R-:W-:Y:S01]  /*9390*/  FMUL.FTZ R120, R10, R120 ;  /* 0x000000780a787220 */ /* 0x000fe20000410000 */
[----:B------:R-:W-:Y:S01]  /*93a0*/  IADD3 R12, R7, R8, RZ ;  /* 0x00000008070c7210 */ /* 0x000fe20007ffe0ff */
[----:B------:R-:W-:Y:S01]  /*93b0*/  IMAD.WIDE.U32 R18, R13, c[0x0][0x488], R18 ;  /* 0x000122000d127a25 */ /* 0x000fe200078e0012 */
[----:B------:R-:W-:Y:S01]  /*93c0*/  STS [R0+0x480], R130 ;  /* 0x0004808200007388 */ /* 0x000fe20000000800 */
[----:B------:R-:W-:-:S02]  /*93d0*/  F2FP.PACK_AB R84, R85, R84 ;  /* 0x000000545554723e */ /* 0x000fc400000000ff */
[----:B------:R-:W-:Y:S01]  /*93e0*/  IMAD R3, R13, c[0x0][0x48c], R3 ;  /* 0x000123000d037a24 */ /* 0x000fe200078e0203 */
[----:B------:R-:W-:Y:S01]  /*93f0*/  STS [R8], R124 ;  /* 0x0000007c08007388 */ /* 0x000fe20000000800 */
[C---:B------:R-:W-:Y:S01]  /*9400*/  FMUL.FTZ R101, R10.reuse, R101 ;  /* 0x000000650a657220 */ /* 0x040fe20000410000 */
[----:B------:R-:W-:Y:S01]  /*9410*/  F2FP.PACK_AB R88, R89, R88 ;  /* 0x000000585958723e */ /* 0x000fe200000000ff */
[----:B------:R-:W-:Y:S01]  /*9420*/  FMUL.FTZ R100, R10, R100 ;  /* 0x000000640a647220 */ /* 0x000fe20000410000 */
[----:B------:R-:W-:Y:S01]  /*9430*/  STS [R8+0x400], R126 ;  /* 0x0004007e08007388 */ /* 0x000fe20000000800 */
[----:B------:R-:W-:Y:S01]  /*9440*/  IMAD.IADD R13, R7, 0x1, R2 ;  /* 0x00000001070d7824 */ /* 0x000fe200078e0202 */
[----:B------:R-:W-:Y:S01]  /*9450*/  IADD3 R7, R4, R7, RZ ;  /* 0x0000000704077210 */ /* 0x000fe20007ffe0ff */
[C---:B------:R-:W-:Y:S01]  /*9460*/  FMUL.FTZ R105, R10.reuse, R105 ;  /* 0x000000690a697220 */ /* 0x040fe20000410000 */
[----:B------:R-:W-:Y:S01]  /*9470*/  STS [R2+0x80], R68 ;  /* 0x0000804402007388 */ /* 0x000fe20000000800 */
[C---:B------:R-:W-:Y:S01]  /*9480*/  FMUL.FTZ R104, R10.reuse, R104 ;  /* 0x000000680a687220 */ /* 0x040fe20000410000 */
[----:B------:R-:W-:Y:S01]  /*9490*/  F2FP.PACK_AB R92, R93, R92 ;  /* 0x0000005c5d5c723e */ /* 0x000fe200000000ff */
[C---:B------:R-:W-:Y:S01]  /*94a0*/  FMUL.FTZ R109, R10.reuse, R109 ;  /* 0x0000006d0a6d7220 */ /* 0x040fe20000410000 */
[----:B------:R-:W-:Y:S01]  /*94b0*/  STS [R2+0x480], R70 ;  /* 0x0004804602007388 */ /* 0x000fe20000000800 */
[C---:B------:R-:W-:Y:S01]  /*94c0*/  FMUL.FTZ R108, R10.reuse, R108 ;  /* 0x0000006c0a6c7220 */ /* 0x040fe20000410000 */
[----:B------:R-:W-:Y:S01]  /*94d0*/  F2FP.PACK_AB R96, R97, R96 ;  /* 0x000000606160723e */ /* 0x000fe200000000ff */
[C---:B------:R-:W-:Y:S01]  /*94e0*/  FMUL.FTZ R117, R10.reuse, R117 ;  /* 0x000000750a757220 */ /* 0x040fe20000410000 */
[----:B------:R-:W-:Y:S01]  /*94f0*/  STS [R4], R72 ;  /* 0x0000004804007388 */ /* 0x000fe20000000800 */
[C---:B------:R-:W-:Y:S01]  /*9500*/  FMUL.FTZ R116, R10.reuse, R116 ;  /* 0x000000740a747220 */ /* 0x040fe20000410000 */
[----:B------:R-:W-:Y:S01]  /*9510*/  F2FP.PACK_AB R120, R121, R120 ;  /* 0x000000787978723e */ /* 0x000fe200000000ff */
[C---:B------:R-:W-:Y:S01]  /*9520*/  FMUL.FTZ R113, R10.reuse, R113 ;  /* 0x000000710a717220 */ /* 0x040fe20000410000 */
[----:B------:R-:W-:Y:S01]  /*9530*/  STS [R4+0x400], R74 ;  /* 0x0004004a04007388 */ /* 0x000fe20000000800 */
[----:B------:R-:W-:Y:S01]  /*9540*/  FMUL.FTZ R10, R10, R112 ;  /* 0x000000700a0a7220 */ /* 0x000fe20000410000 */
[----:B------:R-:W-:Y:S01]  /*9550*/  F2FP.PACK_AB R100, R101, R100 ;  /* 0x000000646564723e */ /* 0x000fe200000000ff */
[C---:B------:R-:W-:Y:S01]  /*9560*/  IMAD R6, R11.reuse, c[0x0][0x3dc], R6 ;  /* 0x0000f7000b067a24 */ /* 0x040fe200078e0206 */
[----:B------:R-:W-:Y:S01]  /*9570*/  STS [R9+0x80], R76 ;  /* 0x0000804c09007388 */ /* 0x000fe20000000800 */
[----:B------:R-:W-:Y:S01]  /*9580*/  IMAD.WIDE.U32 R16, R11, c[0x0][0x3d8], R16 ;  /* 0x0000f6000b107a25 */ /* 0x000fe200078e0010 */
[----:B------:R-:W-:-:S02]  /*9590*/  F2FP.PACK_AB R104, R105, R104 ;  /* 0x000000686968723e */ /* 0x000fc400000000ff */
[----:B------:R-:W-:Y:S01]  /*95a0*/  STS [R9+0x480], R78 ;  /* 0x0004804e09007388 */ /* 0x000fe20000000800 */
[C---:B------:R-:W-:Y:S02]  /*95b0*/  LEA R11, P0, R18.reuse, c[0x0][0x450], 0x2 ;  /* 0x00011400120b7a11 */ /* 0x040fe400078010ff */
[----:B------:R-:W-:Y:S01]  /*95c0*/  IADD3 R3, R19, R3, RZ ;  /* 0x0000000313037210 */ /* 0x000fe20007ffe0ff */
[----:B------:R-:W-:Y:S01]  /*95d0*/  STS [R12], R80 ;  /* 0x000000500c007388 */ /* 0x000fe20000000800 */
[----:B------:R-:W-:Y:S02]  /*95e0*/  F2FP.PACK_AB R108, R109, R108 ;  /* 0x0000006c6d6c723e */ /* 0x000fe400000000ff */
[----:B------:R-:W-:Y:S01]  /*95f0*/  F2FP.PACK_AB R116, R117, R116 ;  /* 0x000000747574723e */ /* 0x000fe200000000ff */
[----:B------:R-:W-:Y:S01]  /*9600*/  STS [R12+0x400], R82 ;  /* 0x000400520c007388 */ /* 0x000fe20000000800 */
[----:B------:R-:W-:Y:S02]  /*9610*/  F2FP.PACK_AB R10, R113, R10 ;  /* 0x0000000a710a723e */ /* 0x000fe400000000ff */
[----:B------:R-:W-:Y:S01]  /*9620*/  LEA.HI.X R3, R18, c[0x0][0x454], R3, 0x2, P0 ;  /* 0x0001150012037a11 */ /* 0x000fe200000f1403 */
[----:B------:R-:W-:Y:S04]  /*9630*/  STS [R13+0x80], R84 ;  /* 0x000080540d007388 */ /* 0x000fe80000000800 */
[----:B------:R-:W-:Y:S04]  /*9640*/  STS [R13+0x480], R86 ;  /* 0x000480560d007388 */ /* 0x000fe80000000800 */
[----:B------:R-:W-:Y:S04]  /*9650*/  STS [R7], R88 ;  /* 0x0000005807007388 */ /* 0x000fe80000000800 */
[----:B------:R-:W-:Y:S04]  /*9660*/  STS [R7+0x400], R90 ;  /* 0x0004005a07007388 */ /* 0x000fe80000000800 */
[----:B------:R-:W-:Y:S04]  /*9670*/  STS [R0+0x4080], R92 ;  /* 0x0040805c00007388 */ /* 0x000fe80000000800 */
[----:B------:R1:W-:Y:S04]  /*9680*/  STS [R0+0x4480], R94 ;  /* 0x0044805e00007388 */ /* 0x0003e80000000800 */
[----:B------:R-:W-:Y:S04]  /*9690*/  STS [R8+0x4000], R96 ;  /* 0x0040006008007388 */ /* 0x000fe80000000800 */
[----:B------:R-:W-:Y:S04]  /*96a0*/  STS [R8+0x4400], R98 ;  /* 0x0044006208007388 */ /* 0x000fe80000000800 */
[----:B------:R-:W-:Y:S04]  /*96b0*/  STS [R2+0x4080], R120 ;  /* 0x0040807802007388 */ /* 0x000fe80000000800 */
[----:B------:R2:W-:Y:S04]  /*96c0*/  STS [R2+0x4480], R122 ;  /* 0x0044807a02007388 */ /* 0x0005e80000000800 */
[----:B------:R-:W-:Y:S04]  /*96d0*/  STS [R4+0x4000], R100 ;  /* 0x0040006404007388 */ /* 0x000fe80000000800 */
[----:B------:R3:W-:Y:S01]  /*96e0*/  STS [R4+0x4400], R102 ;  /* 0x0044006604007388 */ /* 0x0007e20000000800 */
[----:B-1----:R-:W-:-:S03]  /*96f0*/  SHF.L.U32 R0, R238, 0x1, RZ ;  /* 0x00000001ee007819 */ /* 0x002fc600000006ff */
[----:B------:R-:W-:Y:S04]  /*9700*/  STS [R9+0x4080], R104 ;  /* 0x0040806809007388 */ /* 0x000fe80000000800 */
[----:B------:R-:W-:Y:S04]  /*9710*/  STS [R9+0x4480], R106 ;  /* 0x0044806a09007388 */ /* 0x000fe80000000800 */
[----:B------:R-:W-:Y:S04]  /*9720*/  STS [R12+0x4000], R108 ;  /* 0x0040006c0c007388 */ /* 0x000fe80000000800 */
[----:B------:R-:W-:Y:S01]  /*9730*/  STS [R12+0x4400], R110 ;  /* 0x0044006e0c007388 */ /* 0x000fe20000000800 */
[----:B--2---:R-:W-:-:S03]  /*9740*/  LEA R2, P0, R16, c[0x0][0x380], 0x1 ;  /* 0x0000e00010027a11 */ /* 0x004fc600078008ff */
[----:B------:R-:W-:Y:S04]  /*9750*/  STS [R13+0x4080], R116 ;  /* 0x004080740d007388 */ /* 0x000fe80000000800 */
[----:B------:R-:W-:Y:S01]  /*9760*/  STS [R13+0x4480], R118 ;  /* 0x004480760d007388 */ /* 0x000fe20000000800 */
[----:B---3--:R-:W-:-:S03]  /*9770*/  IMAD.IADD R4, R17, 0x1, R6 ;  /* 0x0000000111047824 */ /* 0x008fc600078e0206 */
[----:B------:R-:W-:Y:S02]  /*9780*/  STS [R7+0x4000], R10 ;  /* 0x0040000a07007388 */ /* 0x000fe40000000800 */
[----:B------:R-:W-:Y:S02]  /*9790*/  LEA.HI.X R4, R16, c[0x0][0x384], R4, 0x1, P0 ;  /* 0x0000e10010047a11 */ /* 0x000fe400000f0c04 */
[----:B------:R-:W-:Y:S04]  /*97a0*/  STS [R7+0x4400], R115 ;  /* 0x0044007307007388 */ /* 0x000fe80000000800 */
[----:B------:R-:W-:Y:S01]  /*97b0*/  BAR.SYNC.DEFER_BLOCKING 0x1, 0x100 ;  /* 0x0044000000007b1d */ /* 0x000fe20000010000 */
[----:B------:R-:W-:-:S05]  /*97c0*/  ISETP.GE.AND P0, PT, R237, R5, PT ;  /* 0x00000005ed00720c */ /* 0x000fca0003f06270 */
[----:B------:R-:W-:Y:S04]  /*97d0*/  SHFL.IDX PT, R18, R11, RZ, 0x1c1f ;  /* 0x001c1fff0b127589 */ /* 0x000fe800000e0000 */
[----:B------:R-:W1:Y:S04]  /*97e0*/  SHFL.IDX PT, R19, R3, RZ, 0x1c1f ;  /* 0x001c1fff03137589 */ /* 0x000e6800000e0000 */
[----:B------:R-:W-:Y:S04]  /*97f0*/  SHFL.IDX PT, R20, R11, 0x1, 0x1c1f ;  /* 0x003c1f000b147f89 */ /* 0x000fe800000e0000 */
[----:B------:R2:W3:Y:S04]  /*9800*/  SHFL.IDX PT, R21, R3, 0x1, 0x1c1f ;  /* 0x003c1f0003157f89 */ /* 0x0004e800000e0000 */
[----:B------:R4:W4:Y:S04]  /*9810*/  SHFL.IDX PT, R40, R2, RZ, 0x181f ;  /* 0x00181fff02287589 */ /* 0x00092800000e0000 */
[----:B------:R4:W4:Y:S04]  /*9820*/  SHFL.IDX PT, R41, R4, RZ, 0x181f ;  /* 0x00181fff04297589 */ /* 0x00092800000e0000 */
[----:B-1----:R1:W-:Y:S04]  /*9830*/  @!P5 ST.E [R18.64], R15 ;  /* 0x0000000f1200d985 */ /* 0x0023e8000c10190e */
[----:B--2---:R-:W2:Y:S04]  /*9840*/  S2R R3, SR_TID.X ;  /* 0x0000000000037919 */ /* 0x004ea80000002100 */
[----:B---3--:R1:W-:Y:S04]  /*9850*/  @!P4 ST.E [R20.64], R14 ;  /* 0x0000000e1400c985 */ /* 0x0083e8000c10190e */
[----:B------:R1:W3:Y:S04]  /*9860*/  LDS.128 R32, [R0+0x1080] ;  /* 0x0010800000207984 */ /* 0x0002e80000000c00 */
[----:B------:R1:W1:Y:S04]  /*9870*/  LDS.128 R28, [R0+0x2080] ;  /* 0x00208000001c7984 */ /* 0x0002680000000c00 */
[----:B------:R1:W1:Y:S04]  /*9880*/  LDS.128 R24, [R0+0x3080] ;  /* 0x0030800000187984 */ /* 0x0002680000000c00 */
[----:B------:R1:W1:Y:S04]  /*9890*/  LDS.128 R20, [R0+0x5080] ;  /* 0x0050800000147984 */ /* 0x0002680000000c00 */
[----:B------:R1:W1:Y:S01]  /*98a0*/  LDS.128 R12, [R0+0x6080] ;  /* 0x00608000000c7984 */ /* 0x0002620000000c00 */
[----:B--2---:R-:W-:-:S03]  /*98b0*/  SHF.R.S32.HI R6, RZ, 0x1f, R3 ;  /* 0x0000001fff067819 */ /* 0x004fc60000011403 */
[----:B------:R2:W1:Y:S01]  /*98c0*/  LDS.128 R8, [R0+0x7080] ;  /* 0x0070800000087984 */ /* 0x0004620000000c00 */
[----:B------:R-:W-:-:S04]  /*98d0*/  LEA.HI R6, R6, R3, RZ, 0x3 ;  /* 0x0000000306067211 */ /* 0x000fc800078f18ff */
[----:B------:R-:W-:-:S04]  /*98e0*/  LOP3.LUT R6, R6, 0xfffffff8, RZ, 0xc0, !PT ;  /* 0xfffffff806067812 */ /* 0x000fc800078ec0ff */
[----:B------:R-:W-:-:S04]  /*98f0*/  IADD3 R3, -R6, R3, RZ ;  /* 0x0000000306037210 */ /* 0x000fc80007ffe1ff */
[----:B------:R-:W-:Y:S01]  /*9900*/  SHF.L.U32 R3, R3, 0x3, RZ ;  /* 0x0000000303037819 */ /* 0x000fe200000006ff */
[----:B------:R-:W-:Y:S05]  /*9910*/  @P0 BRA `(.L_x_7) ;  /* 0x000000b000000947 */ /* 0x000fea0003800000 */
[----:B-1--4-:R-:W1:Y:S01]  /*9920*/  LDS.128 R16, [R0+0x80] ;  /* 0x0000800000107984 */ /* 0x012e620000000c00 */
[----:B------:R-:W-:Y:S02]  /*9930*/  ISETP.GE.AND P0, PT, R241, c[0x0][0x3c8], PT ;  /* 0x0000f200f1007a0c */ /* 0x000fe40003f06270 */
[----:B------:R-:W-:Y:S01]  /*9940*/  ISETP.GE.AND P1, PT, R3, c[0x0][0x3c8], PT ;  /* 0x0000f20003007a0c */ /* 0x000fe20003f26270 */
[----:B------:R4:W5:-:S12]  /*9950*/  LDS.128 R36, [R0+0x4080] ;  /* 0x0040800000247984 */ /* 0x0009580000000c00 */
[----:B------:R-:W-:Y:S01]  /*9960*/  @!P1 IMAD.WIDE R6, R3, 0x2, R40 ;  /* 0x0000000203069825 */ /* 0x000fe200078e0228 */
[----:B--2-4-:R-:W-:-:S04]  /*9970*/  @!P0 SHF.R.S32.HI R0, RZ, 0x1f, R241 ;  /* 0x0000001fff008819 */ /* 0x014fc800000114f1 */
[----:B------:R-:W-:-:S04]  /*9980*/  @!P0 LEA.HI R0, R0, R241, RZ, 0x3 ;  /* 0x000000f100008211 */ /* 0x000fc800078f18ff */
[----:B------:R-:W-:-:S05]  /*9990*/  @!P0 LOP3.LUT R0, R0, 0xfffffff8, RZ, 0xc0, !PT ;  /* 0xfffffff800008812 */ /* 0x000fca00078ec0ff */
[----:B------:R-:W-:Y:S01]  /*99a0*/  @!P0 IMAD.WIDE R40, R0, 0x2, R40 ;  /* 0x0000000200288825 */ /* 0x000fe200078e0228 */
[----:B-1----:R1:W-:Y:S04]  /*99b0*/  @!P1 ST.E.128 [R6.64], R16 ;  /* 0x0000001006009985 */ /* 0x0023e8000c101d0e */
[----:B-----5:R1:W-:Y:S02]  /*99c0*/  @!P0 ST.E.128 [R40.64], R36 ;  /* 0x0000002428008985 */ /* 0x0203e4000c101d0e */
.L_x_7:
[----:B----4-:R-:W-:Y:S05]  /*99d0*/  BSYNC B0 ;  /* 0x0000000000007941 */ /* 0x010fea0003800000 */
.L_x_6:
[----:B-12---:R-:W-:Y:S01]  /*99e0*/  IADD3 R0, R237, 0x20, RZ ;  /* 0x00000020ed007810 */ /* 0x006fe20007ffe0ff */
[----:B------:R1:W2:Y:S01]  /*99f0*/  SHFL.IDX PT, R7, R4, 0x1, 0x181f ;  /* 0x00381f0004077f89 */ /* 0x0002a200000e0000 */
[----:B------:R-:W-:Y:S02]  /*9a00*/  BSSY B0, `(.L_x_8) ;  /* 0x000000d000007945 */ /* 0x000fe40003800000 */
[----:B------:R-:W-:Y:S01]  /*9a10*/  ISETP.GE.AND P0, PT, R0, R5, PT ;  /* 0x000000050000720c */ /* 0x000fe20003f06270 */
[----:B------:R1:W4:-:S12]  /*9a20*/  SHFL.IDX PT, R6, R2, 0x1, 0x181f ;  /* 0x00381f0002067f89 */ /* 0x00031800000e0000 */
[----:B------:R-:W-:Y:S05]  /*9a30*/  @P0 BRA `(.L_x_9) ;  /* 0x0000009000000947 */ /* 0x000fea0003800000 */
[----:B------:R-:W-:Y:S02]  /*9a40*/  ISETP.GE.AND P0, PT, R241, c[0x0][0x3c8], PT ;  /* 0x0000f200f1007a0c */ /* 0x000fe40003f06270 */
[----:B------:R-:W-:-:S11]  /*9a50*/  ISETP.GE.AND P1, PT, R3, c[0x0][0x3c8], PT ;  /* 0x0000f20003007a0c */ /* 0x000fd60003f26270 */
[----:B------:R-:W-:Y:S02]  /*9a60*/  @!P0 SHF.R.S32.HI R0, RZ, 0x1f, R241 ;  /* 0x0000001fff008819 */ /* 0x000fe400000114f1 */
[----:B--2-4-:R-:W-:Y:S02]  /*9a70*/  @!P1 IMAD.WIDE R16, R3, 0x2, R6 ;  /* 0x0000000203109825 */ /* 0x014fe400078e0206 */
[----:B------:R-:W-:-:S03]  /*9a80*/  @!P0 LEA.HI R0, R0, R241, RZ, 0x3 ;  /* 0x000000f100008211 */ /* 0x000fc600078f18ff */
[----:B---3--:R2:W-:Y:S01]  /*9a90*/  @!P1 ST.E.128 [R16.64], R32 ;  /* 0x0000002010009985 */ /* 0x0085e2000c101d0e */
[----:B------:R-:W-:-:S05]  /*9aa0*/  @!P0 LOP3.LUT R0, R0, 0xfffffff8, RZ, 0xc0, !PT ;  /* 0xfffffff800008812 */ /* 0x000fca00078ec0ff */
[----:B------:R-:W-:-:S05]  /*9ab0*/  @!P0 IMAD.WIDE R6, R0, 0x2, R6 ;  /* 0x0000000200068825 */ /* 0x000fca00078e0206 */
[----:B------:R2:W-:Y:S02]  /*9ac0*/  @!P0 ST.E.128 [R6.64], R20 ;  /* 0x0000001406008985 */ /* 0x0005e4000c101d0e */
.L_x_9:
[----:B------:R-:W-:Y:S05]  /*9ad0*/  BSYNC B0 ;  /* 0x0000000000007941 */ /* 0x000fea0003800000 */
.L_x_8:
[----:B------:R-:W-:Y:S01]  /*9ae0*/  IADD3 R0, R237, 0x40, RZ ;  /* 0x00000040ed007810 */ /* 0x000fe20007ffe0ff */
[----:B--2---:R2:W1:Y:S01]  /*9af0*/  SHFL.IDX PT, R7, R4, 0x2, 0x181f ;  /* 0x00581f0004077f89 */ /* 0x00446200000e0000 */
[----:B------:R-:W-:Y:S02]  /*9b00*/  BSSY B0, `(.L_x_10) ;  /* 0x000000d000007945 */ /* 0x000fe40003800000 */
[----:B------:R-:W-:Y:S01]  /*9b10*/  ISETP.GE.AND P0, PT, R0, R5, PT ;  /* 0x000000050000720c */ /* 0x000fe20003f06270 */
[----:B----4-:R2:W4:-:S12]  /*9b20*/  SHFL.IDX PT, R6, R2, 0x2, 0x181f ;  /* 0x00581f0002067f89 */ /* 0x01051800000e0000 */
[----:B------:R-:W-:Y:S05]  /*9b30*/  @P0 BRA `(.L_x_11) ;  /* 0x0000009000000947 */ /* 0x000fea0003800000 */
[----:B------:R-:W-:Y:S02]  /*9b40*/  ISETP.GE.AND P0, PT, R241, c[0x0][0x3c8], PT ;  /* 0x0000f200f1007a0c */ /* 0x000fe40003f06270 */
[----:B------:R-:W-:-:S11]  /*9b50*/  ISETP.GE.AND P1, PT, R3, c[0x0][0x3c8], PT ;  /* 0x0000f20003007a0c */ /* 0x000fd60003f26270 */
[----:B------:R-:W-:Y:S02]  /*9b60*/  @!P0 SHF.R.S32.HI R0, RZ, 0x1f, R241 ;  /* 0x0000001fff008819 */ /* 0x000fe400000114f1 */
[----:B-1--4-:R-:W-:Y:S02]  /*9b70*/  @!P1 IMAD.WIDE R16, R3, 0x2, R6 ;  /* 0x0000000203109825 */ /* 0x012fe400078e0206 */
[----:B------:R-:W-:-:S03]  /*9b80*/  @!P0 LEA.HI R0, R0, R241, RZ, 0x3 ;  /* 0x000000f100008211 */ /* 0x000fc600078f18ff */
[----:B------:R1:W-:Y:S01]  /*9b90*/  @!P1 ST.E.128 [R16.64], R28 ;  /* 0x0000001c10009985 */ /* 0x0003e2000c101d0e */
[----:B------:R-:W-:-:S05]  /*9ba0*/  @!P0 LOP3.LUT R0, R0, 0xfffffff8, RZ, 0xc0, !PT ;  /* 0xfffffff800008812 */ /* 0x000fca00078ec0ff */
[----:B------:R-:W-:-:S05]  /*9bb0*/  @!P0 IMAD.WIDE R6, R0, 0x2, R6 ;  /* 0x0000000200068825 */ /* 0x000fca00078e0206 */
[----:B------:R1:W-:Y:S02]  /*9bc0*/  @!P0 ST.E.128 [R6.64], R12 ;  /* 0x0000000c06008985 */ /* 0x0003e4000c101d0e */
.L_x_11:
[----:B------:R-:W-:Y:S05]  /*9bd0*/  BSYNC B0 ;  /* 0x0000000000007941 */ /* 0x000fea0003800000 */
.L_x_10:
[----:B------:R-:W-:Y:S01]  /*9be0*/  IADD3 R237, R237, 0x60, RZ ;  /* 0x00000060eded7810 */ /* 0x000fe20007ffe0ff */
[----:B-1----:R1:W2:Y:S03]  /*9bf0*/  SHFL.IDX PT, R7, R4, 0x3, 0x181f ;  /* 0x00781f0004077f89 */ /* 0x0022a600000e0000 */
[----:B------:R-:W-:Y:S01]  /*9c00*/  ISETP.GE.AND P0, PT, R237, R5, PT ;  /* 0x00000005ed00720c */ /* 0x000fe20003f06270 */
[----:B----4-:R1:W4:-:S12]  /*9c10*/  SHFL.IDX PT, R6, R2, 0x3, 0x181f ;  /* 0x00781f0002067f89 */ /* 0x01031800000e0000 */
[----:B------:R-:W-:Y:S05]  /*9c20*/  @P0 EXIT ;  /* 0x000000000000094d */ /* 0x000fea0003800000 */
[----:B------:R-:W-:-:S13]  /*9c30*/  ISETP.GE.AND P0, PT, R3, c[0x0][0x3c8], PT ;  /* 0x0000f20003007a0c */ /* 0x000fda0003f06270 */
[----:B-12-4-:R-:W-:-:S05]  /*9c40*/  @!P0 IMAD.WIDE R2, R3, 0x2, R6 ;  /* 0x0000000203028825 */ /* 0x016fca00078e0206 */
[----:B------:R1:W-:Y:S01]  /*9c50*/  @!P0 ST.E.128 [R2.64], R24 ;  /* 0x0000001802008985 */ /* 0x0003e2000c101d0e */
[----:B------:R-:W-:-:S13]  /*9c60*/  ISETP.GE.AND P0, PT, R241, c[0x0][0x3c8], PT ;  /* 0x0000f200f1007a0c */ /* 0x000fda0003f06270 */
[----:B------:R-:W-:Y:S05]  /*9c70*/  @P0 EXIT ;  /* 0x000000000000094d */ /* 0x000fea0003800000 */
[----:B------:R-:W-:-:S04]  /*9c80*/  SHF.R.S32.HI R0, RZ, 0x1f, R241 ;  /* 0x0000001fff007819 */ /* 0x000fc800000114f1 */
[----:B------:R-:W-:-:S04]  /*9c90*/  LEA.HI R0, R0, R241, RZ, 0x3 ;  /* 0x000000f100007211 */ /* 0x000fc800078f18ff */
[----:B------:R-:W-:-:S05]  /*9ca0*/  LOP3.LUT R0, R0, 0xfffffff8, RZ, 0xc0, !PT ;  /* 0xfffffff800007812 */ /* 0x000fca00078ec0ff */
[----:B------:R-:W-:-:S05]  /*9cb0*/  IMAD.WIDE R6, R0, 0x2, R6 ;  /* 0x0000000200067825 */ /* 0x000fca00078e0206 */
[----:B------:R-:W-:Y:S01]  /*9cc0*/  ST.E.128 [R6.64], R8 ;  /* 0x0000000806007985 */ /* 0x000fe2000c101d0e */
[----:B------:R-:W-:Y:S05]  /*9cd0*/  EXIT ;  /* 0x000000000000794d */ /* 0x000fea0003800000 */
.L_x_12:
[----:B------:R-:W-:-:S00]  /*9ce0*/  BRA `(.L_x_12) ;  /* 0xfffffff000007947 */ /* 0x000fc0000383ffff */
[----:B------:R-:W-:-:S00]  /*9cf0*/  NOP ;  /* 0x0000000000007918 */ /* 0x000fc00000000000 */
        /* <DEDUP_REMOVED lines=8> */
.L_x_2023:


//--------------------- .text._ZN7cutlass13device_kernelIN5flash19enable_sm80_to_sm89INS1_16FlashAttnFwdSm80INS1_25CollectiveMainloopFwdSm80ILi8ELi1ELb1EN4cute5tupleIJNS5_1CILi128EEES8_S8_EEELi128ENS_6half_tEfNS_4arch4Sm80ELb0ELb0ELb0ELb1ELb1ELb0ELb1ELb0EEENS1_21CollectiveEpilogueFwdIS9_NS6_IJNS7_ILi1EEESF_SF_EEESA_SC_Li256ELb1ELb1ELb0ELb0EEENS1_19SingleTileSchedulerILb1ELb0ELb1ELi128EEEEEEEEEvNT_6ParamsE --------------------------
	.section	.text._ZN7cutlass13device_kernelIN5flash19enable_sm80_to_sm89INS1_16FlashAttnFwdSm80INS1_25CollectiveMainloopFwdSm80ILi8ELi1ELb1EN4cute5tupleIJNS5_1CILi128EEES8_S8_EEELi128ENS_6half_tEfNS_4arch4Sm80ELb0ELb0ELb0ELb1ELb1ELb0ELb1ELb0EEENS1_21CollectiveEpilogueFwdIS9_NS6_IJNS7_ILi1EEESF_SF_EEESA_SC_Li256ELb1ELb1ELb0ELb0EEENS1_19SingleTileSchedulerILb1ELb0ELb1ELi128EEEEEEEEEvNT_6ParamsE,"ax",@progbits
	.sectioninfo	@"SHI_REGISTERS=252"
	.align	128
.text._ZN7cutlass13device_kernelIN5flash19enable_sm80_to_sm89INS1_16FlashAttnFwdSm80INS1_25CollectiveMainloopFwdSm80ILi8ELi1ELb1EN4cute5tupleIJNS5_1CILi128EEES8_S8_EEELi128ENS_6half_tEfNS_4arch4Sm80ELb0ELb0ELb0ELb1ELb1ELb0ELb1ELb0EEENS1_21CollectiveEpilogueFwdIS9_NS6_IJNS7_ILi1EEESF_SF_EEESA_SC_Li256ELb1ELb1ELb0ELb0EEENS1_19SingleTileSchedulerILb1ELb0ELb1ELi128EEEEEEEEEvNT_6ParamsE:
        .type           _ZN7cutlass13device_kernelIN5flash19enable_sm80_to_sm89INS1_16FlashAttnFwdSm80INS1_25CollectiveMainloopFwdSm80ILi8ELi1ELb1EN4cute5tupleIJNS5_1CILi128EEES8_S8_EEELi128ENS_6half_tEfNS_4arch4Sm80ELb0ELb0ELb0ELb1ELb1ELb0ELb1ELb0EEENS1_21CollectiveEpilogueFwdIS9_NS6_IJNS7_ILi1EEESF_SF_EEESA_SC_Li256ELb1ELb1ELb0ELb0EEENS1_19SingleTileSchedulerILb1ELb0ELb1ELi128EEEEEEEEEvNT_6ParamsE,@function
        .size           _ZN7cutlass13device_kernelIN5flash19enable_sm80_to_sm89INS1_16FlashAttnFwdSm80INS1_25CollectiveMainloopFwdSm80ILi8ELi1ELb1EN4cute5tupleIJNS5_1CILi128EEES8_S8_EEELi128ENS_6half_tEfNS_4arch4Sm80ELb0ELb0ELb0ELb1ELb1ELb0ELb1ELb0EEENS1_21CollectiveEpilogueFwdIS9_NS6_IJNS7_ILi1EEESF_SF_EEESA_SC_Li256ELb1ELb1ELb0ELb0EEENS1_19SingleTileSchedulerILb1ELb0ELb1ELi128EEEEEEEEEvNT_6ParamsE,(.L_x_2024 - _ZN7cutlass13device_kernelIN5flash19enable_sm80_to_sm89INS1_16FlashAttnFwdSm80INS1_25CollectiveMainloopFwdSm80ILi8ELi1ELb1EN4cute5tupleIJNS5_1CILi128EEES8_S8_EEELi128ENS_6half_tEfNS_4arch4Sm80ELb0ELb0ELb0ELb1ELb1ELb0ELb1ELb0EEENS1_21CollectiveEpilogueFwdIS9_NS6_IJNS7_ILi1EEESF_SF_EEESA_SC_Li256ELb1ELb1ELb0ELb0EEENS1_19SingleTileSchedulerILb1ELb0ELb1ELi128EEEEEEEEEvNT_6ParamsE)
        .other          _ZN7cutlass13device_kernelIN5flash19enable_sm80_to_sm89INS1_16FlashAttnFwdSm80INS1_25CollectiveMainloopFwdSm80ILi8ELi1ELb1EN4cute5tupleIJNS5_1CILi128EEES8_S8_EEELi128ENS_6half_tEfNS_4arch4Sm80ELb0ELb0ELb0ELb1ELb1ELb0ELb1ELb0EEENS1_21CollectiveEpilogueFwdIS9_NS6_IJNS7_ILi1EEESF_SF_EEESA_SC_Li256ELb1ELb1ELb0ELb0EEENS1_19SingleTileSchedulerILb1ELb0ELb1ELi128EEEEEEEEEvNT_6ParamsE,@"STO_CUDA_ENTRY STV_DEFAULT"
_ZN7cutlass13device_kernelIN5flash19enable_sm80_to_sm89INS1_16FlashAttnFwdSm80INS1_25CollectiveMainloopFwdSm80ILi8ELi1ELb1EN4cute5tupleIJNS5_1CILi128EEES8_S8_EEELi128ENS_6half_tEfNS_4arch4Sm80ELb0ELb0ELb0ELb1ELb1ELb0ELb1ELb0EEENS1_21CollectiveEpilogueFwdIS9_NS6_IJNS7_ILi1EEESF_SF_EEESA_SC_Li256ELb1ELb1ELb0ELb0EEENS1_19SingleTileSchedulerILb1ELb0ELb1ELi128EEEEEEEEEvNT_6ParamsE:
[----:B------:R-:W-:Y:S02]  /*0000*/  MOV R1, c[0x0][0x28] ;  /* 0x00000a0000017a02 */ /* 0x000fe40000000f00 */
[----:B------:R-:W1:Y:S01]  /*0010*/  S2R R5, SR_TID.X ;  /* 0x0000000000057919 */ /* 0x000e620000002100 */
[----:B------:R-:W2:Y:S01]  /*0020*/  S2UR UR11, SR_CTAID.Z ;  /* 0x00000000000b79c3 */ /* 0x000ea20000002700 */
[----:B------:R-:W-:Y:S02]  /*0030*/  UMOV UR14, 0x4 ;  /* 0x00000004000e7882 */ /* 0x000fe40000000000 */
[----:B------:R-:W-:Y:S02]  /*0040*/  ULDC.64 UR6, c[0x0][0x568] ;  /* 0x00015a0000067ab9 */ /* 0x000fe40000000a00 */
[----:B------:R-:W-:-:S03]  /*0050*/  ULDC.64 UR12, c[0x0][0x118] ;  /* 0x00004600000c7ab9 */ /* 0x000fc60000000a00 */
[----:B------:R-:W3:Y:S01]  /*0060*/  S2UR UR5, SR_CTAID.X ;  /* 0x00000000000579c3 */ /* 0x000ee20000002500 */
[----:B-1----:R-:W-:Y:S01]  /*0070*/  SHF.R.U32.HI R0, RZ, 0x5, R5 ;  /* 0x00000005ff007819 */ /* 0x002fe20000011605 */
[----:B--2---:R-:W-:-:S05]  /*0080*/  UIMAD.WIDE UR6, UR11, UR14, UR6 ;  /* 0x0000000e0b0672a5 */ /* 0x004fca000f8e0206 */
[----:B------:R-:W1:Y:S02]  /*0090*/  SHFL.IDX PT, R0, R0, RZ, 0x1f ;  /* 0x00001fff00007589 */ /* 0x000e6400000e0000 */
[----:B-1----:R-:W-:-:S13]  /*00a0*/  ISETP.NE.AND P0, PT, R0, RZ, PT ;  /* 0x000000ff0000720c */ /* 0x002fda0003f05270 */
[----:B---3--:R-:W-:Y:S05]  /*00b0*/  @!P0 BRA `(.L_x_13) ;  /* 0x000001c000008947 */ /* 0x008fea0003800000 */
[----:B------:R-:W-:-:S04]  /*00c0*/  ISETP.NE.U32.AND P0, PT, RZ, c[0x0][0x568], PT ;  /* 0x00015a00ff007a0c */ /* 0x000fc80003f05070 */
[----:B------:R-:W-:-:S13]  /*00d0*/  ISETP.NE.AND.EX P0, PT, RZ, c[0x0][0x56c], PT, P0 ;  /* 0x00015b00ff007a0c */ /* 0x000fda0003f05300 */
[----:B------:R-:W-:Y:S05]  /*00e0*/  @!P0 BRA `(.L_x_14) ;  /* 0x0000005000008947 */ /* 0x000fea0003800000 */
[----:B------:R-:W-:Y:S02]  /*00f0*/  MOV R2, UR6 ;  /* 0x0000000600027c02 */ /* 0x000fe40008000f00 */
[----:B------:R-:W-:-:S05]  /*0100*/  MOV R3, UR7 ;  /* 0x0000000700037c02 */ /* 0x000fca0008000f00 */
[----:B------:R-:W2:Y:S02]  /*0110*/  LDG.E R2, [R2.64] ;  /* 0x0000000c02027981 */ /* 0x000ea4000c1e1900 */
[----:B--2---:R1:W2:Y:S02]  /*0120*/  R2UR UR6, R2 ;  /* 0x00000000020673c2 */ /* 0x0042a400000e0000 */
[----:B-12---:R-:W-:Y:S05]  /*0130*/  BRA `(.L_x_15) ;  /* 0x000000e000007947 */ /* 0x006fea0003800000 */
.L_x_14:
[----:B------:R-:W-:-:S04]  /*0140*/  ISETP.NE.U32.AND P0, PT, RZ, c[0x0][0x560], PT ;  /* 0x00015800ff007a0c */ /* 0x000fc80003f05070 */
[----:B------:R-:W-:-:S13]  /*0150*/  ISETP.NE.AND.EX P0, PT, RZ, c[0x0][0x564], PT, P0 ;  /* 0x00015900ff007a0c */ /* 0x000fda0003f05300 */
[----:B------:R-:W-:Y:S05]  /*0160*/  @!P0 BRA `(.L_x_16) ;  /* 0x000000a000008947 */ /* 0x000fea0003800000 */
[----:B------:R-:W-:Y:S02]  /*0170*/  ULDC.64 UR6, c[0x0][0x560] ;  /* 0x0001580000067ab9 */ /* 0x000fe40000000a00 */
[----:B------:R-:W-:-:S06]  /*0180*/  UIMAD.WIDE UR6, UR11, UR14, UR6 ;  /* 0x0000000e0b0672a5 */ /* 0x000fcc000f8e0206 */
[----:B------:R-:W-:Y:S02]  /*0190*/  MOV R6, UR6 ;  /* 0x0000000600067c02 */ /* 0x000fe40008000f00 */
[----:B------:R-:W-:-:S05]  /*01a0*/  MOV R7, UR7 ;  /* 0x0000000700077c02 */ /* 0x000fca0008000f00 */
[----:B------:R-:W2:Y:S04]  /*01b0*/  LDG.E R2, [R6.64] ;  /* 0x0000000c06027981 */ /* 0x000ea8000c1e1900 */
[----:B------:R-:W3:Y:S01]  /*01c0*/  LDG.E R0, [R6.64+0x4] ;  /* 0x0000040c06007981 */ /* 0x000ee2000c1e1900 */
[----:B--2---:R-:W1:Y:S08]  /*01d0*/  R2UR UR4, R2 ;  /* 0x00000000020473c2 */ /* 0x004e7000000e0000 */
[----:B---3--:R-:W1:Y:S02]  /*01e0*/  R2UR UR6, R0 ;  /* 0x00000000000673c2 */ /* 0x008e6400000e0000 */
[----:B-1----:R-:W-:Y:S01]  /*01f0*/  UIADD3 UR6, -UR4, UR6, URZ ;  /* 0x0000000604067290 */ /* 0x002fe2000fffe13f */
[----:B------:R-:W-:Y:S05]  /*0200*/  BRA `(.L_x_15) ;  /* 0x0000001000007947 */ /* 0x000fea0003800000 */
.L_x_16:
[----:B------:R-:W-:Y:S02]  /*0210*/  ULDC UR6, c[0x0][0x54c] ;  /* 0x0001530000067ab9 */ /* 0x000fe40000000800 */
.L_x_15:
[----:B------:R-:W-:Y:S02]  /*0220*/  ULDC UR4, c[0x0][0x548] ;  /* 0x0001520000047ab9 */ /* 0x000fe40000000800 */
[----:B------:R-:W-:-:S02]  /*0230*/  USHF.L.U32 UR5, UR5, 0x7, URZ ;  /* 0x0000000705057899 */ /* 0x000fc4000800063f */
[----:B------:R-:W-:-:S04]  /*0240*/  UIMAD UR4, UR6, UR4, URZ ;  /* 0x00000004060472a4 */ /* 0x000fc8000f8e023f */
[----:B------:R-:W-:-:S04]  /*0250*/  UISETP.GE.AND UP0, UPT, UR5, UR4, UPT ;  /* 0x000000040500728c */ /* 0x000fc8000bf06270 */
[----:B------:R-:W-:Y:S01]  /*0260*/  USEL UR11, UR11, 0xffffffff, !UP0 ;  /* 0xffffffff0b0b7887 */ /* 0x000fe2000c000000 */
[----:B------:R-:W-:Y:S05]  /*0270*/  BRA `(.L_x_17) ;  /* 0x000001b000007947 */ /* 0x000fea0003800000 */
.L_x_13:
        /* <DEDUP_REMOVED lines=8> */
.L_x_18:
        /* <DEDUP_REMOVED lines=13> */
.L_x_20:
[----:B------:R-:W-:Y:S02]  /*03d0*/  ULDC UR6, c[0x0][0x54c] ;  /* 0x0001530000067ab9 */ /* 0x000fe40000000800 */
.L_x_19:
[----:B------:R-:W-:Y:S02]  /*03e0*/  ULDC UR4, c[0x0][0x548] ;  /* 0x0001520000047ab9 */ /* 0x000fe40000000800 */
[----:B------:R-:W-:-:S02]  /*03f0*/  USHF.L.U32 UR5, UR5, 0x7, URZ ;  /* 0x0000000705057899 */ /* 0x000fc4000800063f */
[----:B------:R-:W-:-:S04]  /*0400*/  UIMAD UR4, UR6, UR4, URZ ;  /* 0x00000004060472a4 */ /* 0x000fc8000f8e023f */
[----:B------:R-:W-:-:S04]  /*0410*/  UISETP.GE.AND UP0, UPT, UR5, UR4, UPT ;  /* 0x000000040500728c */ /* 0x000fc8000bf06270 */
[----:B------:R-:W-:-:S06]  /*0420*/  USEL UR11, UR11, 0xffffffff, !UP0 ;  /* 0xffffffff0b0b7887 */ /* 0x000fcc000c000000 */
.L_x_17:
[----:B------:R-:W-:-:S13]  /*0430*/  ISETP.LE.AND P0, PT, RZ, UR11, PT ;  /* 0x0000000bff007c0c */ /* 0x000fda000bf03270 */
[----:B------:R-:W-:Y:S05]  /*0440*/  @!P0 EXIT ;  /* 0x000000000000894d */ /* 0x000fea0003800000 */
[----:B------:R-:W-:Y:S02]  /*0450*/  ULDC.64 UR4, c[0x0][0x370] ;  /* 0x0000dc0000047ab9 */ /* 0x000fe40000000a00 */
[----:B------:R-:W-:Y:S02]  /*0460*/  UISETP.NE.U32.AND UP0, UPT, URZ, UR4, UPT ;  /* 0x000000043f00728c */ /* 0x000fe4000bf05070 */
[----:B------:R-:W-:Y:S02]  /*0470*/  ULDC.64 UR6, c[0x0][0x370] ;  /* 0x0000dc0000067ab9 */ /* 0x000fe40000000a00 */
[----:B------:R-:W-:-:S03]  /*0480*/  UISETP.NE.AND.EX UP0, UPT, URZ, UR5, UPT, UP0 ;  /* 0x000000053f00728c */ /* 0x000fc6000bf05300 */
[----:B------:R-:W-:Y:S02]  /*0490*/  ULDC.64 UR4, c[0x0][0x348] ;  /* 0x0000d20000047ab9 */ /* 0x000fe40000000a00 */
[----:B------:R-:W-:Y:S01]  /*04a0*/  UISETP.NE.U32.AND UP1, UPT, URZ, UR4, UPT ;  /* 0x000000043f00728c */ /* 0x000fe2000bf25070 */
[----:B------:R-:W-:-:S03]  /*04b0*/  PLOP3.LUT P2, PT, PT, PT, UP0, 0x80, 0x0 ;  /* 0x000000000000781c */ /* 0x000fc60003f4f008 */
[----:B------:R-:W-:Y:S02]  /*04c0*/  UISETP.NE.AND.EX UP1, UPT, URZ, UR5, UPT, UP1 ;  /* 0x000000053f00728c */ /* 0x000fe4000bf25310 */
[----:B------:R-:W-:Y:S02]  /*04d0*/  @UP0 UIMAD.WIDE UR6, UR11, UR14, UR6 ;  /* 0x0000000e0b0602a5 */ /* 0x000fe4000f8e0206 */
[----:B------:R-:W-:Y:S02]  /*04e0*/  ULDC.64 UR4, c[0x0][0x348] ;  /* 0x0000d20000047ab9 */ /* 0x000fe40000000a00 */
[----:B------:R-:W-:Y:S01]  /*04f0*/  UIMAD.WIDE UR4, UR11, UR14, UR4 ;  /* 0x0000000e0b0472a5 */ /* 0x000fe2000f8e0204 */
[----:B------:R-:W-:Y:S01]  /*0500*/  PLOP3.LUT P1, PT, PT, PT, UP1, 0x80, 0x0 ;  /* 0x000000000000781c */ /* 0x000fe20003f2f018 */
[----:B------:R-:W-:Y:S02]  /*0510*/  IMAD.U32 R3, RZ, RZ, UR7 ;  /* 0x00000007ff037e24 */ /* 0x000fe4000f8e00ff */
[----:B------:R-:W-:-:S02]  /*0520*/  IMAD.U32 R2, RZ, RZ, UR6 ;  /* 0x00000006ff027e24 */ /* 0x000fc4000f8e00ff */
[----:B------:R-:W-:Y:S01]  /*0530*/  MOV R8, UR4 ;  /* 0x0000000400087c02 */ /* 0x000fe20008000f00 */
[----:B------:R-:W-:Y:S01]  /*0540*/  IMAD.U32 R9, RZ, RZ, UR5 ;  /* 0x00000005ff097e24 */ /* 0x000fe2000f8e00ff */
[----:B------:R-:W-:Y:S01]  /*0550*/  ULDC.64 UR4, c[0x0][0x360] ;  /* 0x0000d80000047ab9 */ /* 0x000fe20000000a00 */
[----:B------:R1:W2:Y:S01]  /*0560*/  @P2 LDG.E R3, [R2.64] ;  /* 0x0000000c02032981 */ /* 0x0002a2000c1e1900 */
[----:B------:R-:W-:-:S04]  /*0570*/  UISETP.NE.U32.AND UP0, UPT, URZ, UR4, UPT ;  /* 0x000000043f00728c */ /* 0x000fc8000bf05070 */
[----:B------:R-:W-:-:S03]  /*0580*/  UISETP.NE.AND.EX UP0, UPT, URZ, UR5, UPT, UP0 ;  /* 0x000000053f00728c */ /* 0x000fc6000bf05300 */
[----:B------:R-:W-:-:S03]  /*0590*/  ULDC.64 UR4, c[0x0][0x360] ;  /* 0x0000d80000047ab9 */ /* 0x000fc60000000a00 */
[----:B------:R-:W-:-:S05]  /*05a0*/  PLOP3.LUT P0, PT, PT, PT, UP0, 0x80, 0x0 ;  /* 0x000000000000781c */ /* 0x000fca0003f0f008 */
[----:B------:R-:W-:Y:S01]  /*05b0*/  @UP0 UIMAD.WIDE UR4, UR11, UR14, UR4 ;  /* 0x0000000e0b0402a5 */ /* 0x000fe2000f8e0204 */
[----:B------:R-:W-:-:S05]  /*05c0*/  MOV R0, c[0x0][0x168] ;  /* 0x00005a0000007a02 */ /* 0x000fca0000000f00 */
[----:B------:R-:W-:Y:S01]  /*05d0*/  IMAD.U32 R6, RZ, RZ, UR4 ;  /* 0x00000004ff067e24 */ /* 0x000fe2000f8e00ff */
[----:B------:R-:W-:Y:S01]  /*05e0*/  MOV R7, UR5 ;  /* 0x0000000500077c02 */ /* 0x000fe20008000f00 */
[----:B-1----:R-:W3:Y:S04]  /*05f0*/  @P1 LDG.E R2, [R8.64] ;  /* 0x0000000c08021981 */ /* 0x002ee8000c1e1900 */
[----:B------:R1:W5:Y:S01]  /*0600*/  @P0 LDG.E R0, [R6.64] ;  /* 0x0000000c06000981 */ /* 0x000362000c1e1900 */
[----:B------:R-:W4:Y:S01]  /*0610*/  S2UR UR9, SR_CTAID.Y ;  /* 0x00000000000979c3 */ /* 0x000f220000002600 */
[----:B------:R-:W-:Y:S02]  /*0620*/  UMOV UR10, URZ ;  /* 0x0000003f000a7c82 */ /* 0x000fe40008000000 */
[----:B------:R-:W-:-:S02]  /*0630*/  UMOV UR15, URZ ;  /* 0x0000003f000f7c82 */ /* 0x000fc40008000000 */
[----:B------:R-:W-:Y:S02]  /*0640*/  ULDC UR5, c[0x0][0x2ac] ;  /* 0x0000ab0000057ab9 */ /* 0x000fe40000000800 */
[----:B------:R-:W-:Y:S02]  /*0650*/  ULDC UR4, c[0x0][0x1d0] ;  /* 0x0000740000047ab9 */ /* 0x000fe40000000800 */
[----:B------:R-:W-:Y:S02]  /*0660*/  UIMAD UR4, UR5, UR4, URZ ;  /* 0x00000004050472a4 */ /* 0x000fe4000f8e023f */
[----:B----4-:R-:W-:Y:S01]  /*0670*/  USHF.R.S32.HI UR8, URZ, 0x1f, UR9 ;  /* 0x0000001f3f087899 */ /* 0x010fe20008011409 */
[----:B--2---:R1:W2:Y:S08]  /*0680*/  @P2 R2UR UR10, R3 ;  /* 0x00000000030a23c2 */ /* 0x0042b000000e0000 */
[----:B---3--:R1:W3:Y:S02]  /*0690*/  @P1 R2UR UR15, R2 ;  /* 0x00000000020f13c2 */ /* 0x0082e400000e0000 */
[----:B-123--:R-:W-:Y:S05]  /*06a0*/  @P0 BRA `(.L_x_21) ;  /* 0x0000004000000947 */ /* 0x00efea0003800000 */
[----:B------:R-:W-:Y:S05]  /*06b0*/  @!P1 BRA `(.L_x_21) ;  /* 0x0000003000009947 */ /* 0x000fea0003800000 */
[----:B-----5:R1:W2:Y:S04]  /*06c0*/  LDG.E R0, [R8.64] ;  /* 0x0000000c08007981 */ /* 0x0202a8000c1e1900 */
[----:B-1----:R-:W2:Y:S02]  /*06d0*/  LDG.E R8, [R8.64+0x4] ;  /* 0x0000040c08087981 */ /* 0x002ea4000c1e1900 */
[----:B--2---:R-:W-:-:S02]  /*06e0*/  IADD3 R0, -R0, R8, RZ ;  /* 0x0000000800007210 */ /* 0x004fc40007ffe1ff */
.L_x_21:
[----:B------:R-:W-:-:S04]  /*06f0*/  ISETP.NE.U32.AND P0, PT, RZ, c[0x0][0x368], PT ;  /* 0x0000da00ff007a0c */ /* 0x000fc80003f05070 */
[----:B------:R-:W-:-:S13]  /*0700*/  ISETP.NE.AND.EX P0, PT, RZ, c[0x0][0x36c], PT, P0 ;  /* 0x0000db00ff007a0c */ /* 0x000fda0003f05300 */
[----:B------:R-:W-:Y:S05]  /*0710*/  @!P0 BRA `(.L_x_22) ;  /* 0x0000007000008947 */ /* 0x000fea0003800000 */
[----:B------:R-:W-:Y:S02]  /*0720*/  ULDC.64 UR4, c[0x0][0x368] ;  /* 0x0000da0000047ab9 */ /* 0x000fe40000000a00 */
[----:B------:R-:W-:-:S06]  /*0730*/  UIMAD.WIDE UR4, UR11, UR14, UR4 ;  /* 0x0000000e0b0472a5 */ /* 0x000fcc000f8e0204 */
[----:B------:R-:W-:Y:S02]  /*0740*/  MOV R2, UR4 ;  /* 0x0000000400027c02 */ /* 0x000fe40008000f00 */
[----:B------:R-:W-:-:S05]  /*0750*/  MOV R3, UR5 ;  /* 0x0000000500037c02 */ /* 0x000fca0008000f00 */
[----:B------:R-:W2:Y:S02]  /*0760*/  LDG.E R2, [R2.64] ;  /* 0x0000000c02027981 */ /* 0x000ea4000c1e1900 */
[----:B--2---:R1:W2:Y:S02]  /*0770*/  R2UR UR4, R2 ;  /* 0x00000000020473c2 */ /* 0x0042a400000e0000 */
[----:B-12---:R-:W-:Y:S05]  /*0780*/  BRA `(.L_x_23) ;  /* 0x000000c000007947 */ /* 0x006fea0003800000 */
.L_x_22:
        /* <DEDUP_REMOVED lines=11> */
[----:B-1----:R-:W-:-:S06]  /*0840*/  UIADD3 UR4, -UR5, UR4, URZ ;  /* 0x0000000405047290 */ /* 0x002fcc000fffe13f */
.L_x_23:
[----:B------:R-:W-:Y:S01]  /*0850*/  UIADD3 UR7, -UR10, UR4, URZ ;  /* 0x000000040a077290 */ /* 0x000fe2000fffe13f */
[----:B------:R-:W-:Y:S01]  /*0860*/  PLOP3.LUT P2, PT, PT, PT, PT, 0x80, 0x0 ;  /* 0x000000000000781c */ /* 0x000fe20003f4f070 */
[----:B------:R-:W-:Y:S01]  /*0870*/  IMAD.MOV.U32 R2, RZ, RZ, RZ ;  /* 0x000000ffff027224 */ /* 0x000fe200078e00ff */
[----:B------:R-:W-:Y:S01]  /*0880*/  MOV R4, RZ ;  /* 0x000000ff00047202 */ /* 0x000fe20000000f00 */
[----:B------:R-:W-:Y:S01]  /*0890*/  UISETP.GE.AND UP0, UPT, UR7, 0x1, UPT ;  /* 0x000000010700788c */ /* 0x000fe2000bf06270 */
[----:B------:R-:W-:Y:S01]  /*08a0*/  IMAD.MOV.U32 R114, RZ, RZ, RZ ;  /* 0x000000ffff727224 */ /* 0x000fe200078e00ff */
[----:B------:R-:W-:Y:S01]  /*08b0*/  UIADD3 UR4, UR7, 0x7f, URZ ;  /* 0x0000007f07047890 */ /* 0x000fe2000fffe03f */
[----:B------:R-:W-:Y:S01]  /*08c0*/  IMAD.MOV.U32 R112, RZ, RZ, RZ ;  /* 0x000000ffff707224 */ /* 0x000fe200078e00ff */
[----:B------:R-:W-:Y:S01]  /*08d0*/  CS2R R118, SRZ ;  /* 0x0000000000767805 */ /* 0x000fe2000001ff00 */
[----:B------:R-:W-:Y:S01]  /*08e0*/  CS2R R116, SRZ ;  /* 0x0000000000747805 */ /* 0x000fe2000001ff00 */
[----:B------:R-:W-:Y:S01]  /*08f0*/  PLOP3.LUT P0, PT, PT, PT, UP0, 0x80, 0x0 ;  /* 0x000000000000781c */ /* 0x000fe20003f0f008 */
[----:B------:R-:W-:Y:S01]  /*0900*/  USHF.R.S32.HI UR6, URZ, 0x1f, UR4 ;  /* 0x0000001f3f067899 */ /* 0x000fe20008011404 */
[----:B------:R-:W-:Y:S01]  /*0910*/  CS2R R110, SRZ ;  /* 0x00000000006e7805 */ /* 0x000fe2000001ff00 */
[----:B------:R-:W-:Y:S01]  /*0920*/  CS2R R108, SRZ ;  /* 0x00000000006c7805 */ /* 0x000fe2000001ff00 */
[----:B------:R-:W-:Y:S01]  /*0930*/  CS2R R106, SRZ ;  /* 0x00000000006a7805 */ /* 0x000fe2000001ff00 */
[----:B------:R-:W-:Y:S01]  /*0940*/  ULEA.HI UR6, UR6, UR4, URZ, 0x7 ;  /* 0x0000000406067291 */ /* 0x000fe2000f8f383f */
[----:B------:R-:W-:Y:S01]  /*0950*/  CS2R R104, SRZ ;  /* 0x0000000000687805 */ /* 0x000fe2000001ff00 */
        /* <DEDUP_REMOVED lines=25> */
[----:B------:R-:W-:Y:S05]  /*0af0*/  @!P0 BRA `(.L_x_24) ;  /* 0x0000880000008947 */ /* 0x000fea0003800000 */
[----:B------:R-:W-:Y:S02]  /*0b00*/  ULDC.64 UR4, c[0x0][0x340] ;  /* 0x0000d00000047ab9 */ /* 0x000fe40000000a00 */
[----:B------:R-:W-:-:S04]  /*0b10*/  UISETP.NE.U32.AND UP0, UPT, URZ, UR4, UPT ;  /* 0x000000043f00728c */ /* 0x000fc8000bf05070 */
[----:B------:R-:W-:-:S03]  /*0b20*/  UISETP.NE.AND.EX UP0, UPT, URZ, UR5, UPT, UP0 ;  /* 0x000000053f00728c */ /* 0x000fc6000bf05300 */
[----:B------:R-:W-:-:S03]  /*0b30*/  ULDC.64 UR4, c[0x0][0x340] ;  /* 0x0000d00000047ab9 */ /* 0x000fc60000000a00 */
[----:B------:R-:W-:-:S05]  /*0b40*/  PLOP3.LUT P0, PT, PT, PT, UP0, 0x80, 0x0 ;  /* 0x000000000000781c */ /* 0x000fca0003f0f008 */
[----:B------:R-:W-:-:S06]  /*0b50*/  @UP0 UIMAD.WIDE UR4, UR11, UR14, UR4 ;  /* 0x0000000e0b0402a5 */ /* 0x000fcc000f8e0204 */
[----:B------:R-:W-:Y:S02]  /*0b60*/  IMAD.U32 R3, RZ, RZ, UR5 ;  /* 0x00000005ff037e24 */ /* 0x000fe4000f8e00ff */
[----:B------:R-:W-:Y:S01]  /*0b70*/  IMAD.U32 R2, RZ, RZ, UR4 ;  /* 0x00000004ff027e24 */ /* 0x000fe2000f8e00ff */
[----:B------:R-:W-:Y:S01]  /*0b80*/  SHF.R.S32.HI R6, RZ, 0x1f, R5 ;  /* 0x0000001fff067819 */ /* 0x000fe20000011405 */
[----:B------:R-:W-:Y:S01]  /*0b90*/  USHF.R.S32.HI UR6, URZ, 0x7, UR6 ;  /* 0x000000073f067899 */ /* 0x000fe20008011406 */
[----:B------:R-:W-:Y:S01]  /*0ba0*/  IMAD.MOV.U32 R4, RZ, RZ, c[0x0][0x2b8] ;  /* 0x0000ae00ff047624 */ /* 0x000fe200078e00ff */
[----:B------:R-:W-:Y:S01]  /*0bb0*/  ULDC.64 UR4, c[0x0][0x2b0] ;  /* 0x0000ac0000047ab9 */ /* 0x000fe20000000a00 */
[----:B------:R1:W2:Y:S01]  /*0bc0*/  @P0 LDG.E R3, [R2.64] ;  /* 0x0000000c02030981 */ /* 0x0002a2000c1e1900 */
[----:B------:R-:W-:Y:S01]  /*0bd0*/  IMAD.MOV.U32 R239, RZ, RZ, RZ ;  /* 0x000000ffffef7224 */ /* 0x000fe200078e00ff */
[----:B-1----:R-:W-:-:S04]  /*0be0*/  LEA.HI R2, R6, R5, RZ, 0x3 ;  /* 0x0000000506027211 */ /* 0x002fc800078f18ff */
[----:B------:R-:W-:Y:S02]  /*0bf0*/  LOP3.LUT R35, R2, 0xfffffff8, RZ, 0xc0, !PT ;  /* 0xfffffff802237812 */ /* 0x000fe400078ec0ff */
[----:B------:R-:W-:-:S03]  /*0c00*/  SHF.R.S32.HI R2, RZ, 0x3, R2 ;  /* 0x00000003ff027819 */ /* 0x000fc60000011402 */
[----:B------:R-:W-:-:S04]  /*0c10*/  IMAD.IADD R35, R5, 0x1, -R35 ;  /* 0x0000000105237824 */ /* 0x000fc800078e0a23 */
[----:B------:R-:W-:Y:S01]  /*0c20*/  IMAD R242, R35, 0x20, R2 ;  /* 0x0000002023f27824 */ /* 0x000fe200078e0202 */
[----:B------:R-:W-:Y:S06]  /*0c30*/  BAR.SYNC.DEFER_BLOCKING 0x0 ;  /* 0x0000000000007b1d */ /* 0x000fec0000010000 */
[----:B------:R-:W1:Y:S01]  /*0c40*/  S2R R7, SR_CTAID.X ;  /* 0x0000000000077919 */ /* 0x000e620000002500 */
[----:B--2---:R2:W3:Y:S01]  /*0c50*/  @P0 R2UR UR18, R3 ;  /* 0x00000000031203c2 */ /* 0x0044e200000e0000 */
[----:B------:R-:W-:Y:S01]  /*0c60*/  ISETP.NE.AND P0, PT, R4, 0x1, PT ;  /* 0x000000010400780c */ /* 0x000fe20003f05270 */
[----:B---3--:R-:W-:-:S02]  /*0c70*/  @!UP0 UMOV UR18, UR11 ;  /* 0x0000000b00128c82 */ /* 0x008fc40008000000 */
[----:B------:R-:W-:Y:S02]  /*0c80*/  USHF.R.S32.HI UR14, URZ, 0x1f, UR18 ;  /* 0x0000001f3f0e7899 */ /* 0x000fe40008011412 */
[----:B------:R-:W-:Y:S02]  /*0c90*/  UIMAD.WIDE.U32 UR16, UR18, UR4, URZ ;  /* 0x00000004121072a5 */ /* 0x000fe4000f8e003f */
[----:B------:R-:W-:-:S04]  /*0ca0*/  UIMAD UR14, UR14, UR4, URZ ;  /* 0x000000040e0e72a4 */ /* 0x000fc8000f8e023f */
[----:B------:R-:W-:Y:S01]  /*0cb0*/  UIMAD UR14, UR18, UR5, UR14 ;  /* 0x00000005120e72a4 */ /* 0x000fe2000f8e020e */
[----:B--2---:R-:W-:-:S03]  /*0cc0*/  IMAD.U32 R3, RZ, RZ, UR6 ;  /* 0x00000006ff037e24 */ /* 0x004fc6000f8e00ff */
[----:B------:R-:W-:Y:S02]  /*0cd0*/  UIADD3 UR14, UR17, UR14, URZ ;  /* 0x0000000e110e7290 */ /* 0x000fe4000fffe03f */
[----:B------:R-:W-:Y:S01]  /*0ce0*/  USHF.R.S32.HI UR18, URZ, 0x1f, UR15 ;  /* 0x0000001f3f127899 */ /* 0x000fe2000801140f */
[----:B------:R-:W-:Y:S01]  /*0cf0*/  IMAD R3, R3, 0x80, R242 ;  /* 0x0000008003037824 */ /* 0x000fe200078e02f2 */
[----:B------:R-:W-:-:S04]  /*0d00*/  ULDC.64 UR4, c[0x0][0x178] ;  /* 0x00005e0000047ab9 */ /* 0x000fc80000000a00 */
[----:B------:R-:W-:-:S04]  /*0d10*/  IADD3 R3, R3, -0x80, RZ ;  /* 0xffffff8003037810 */ /* 0x000fc80007ffe0ff */
[C---:B------:R-:W-:Y:S02]  /*0d20*/  ISETP.GE.AND P3, PT, R3.reuse, UR7, PT ;  /* 0x0000000703007c0c */ /* 0x040fe4000bf66270 */
[----:B------:R-:W-:Y:S02]  /*0d30*/  IADD3 R240, R3, UR10, RZ ;  /* 0x0000000a03f07c10 */ /* 0x000fe4000fffe0ff */
[----:B------:R-:W-:-:S03]  /*0d40*/  ISETP.GT.OR P3, PT, R242, 0x7f, P3 ;  /* 0x0000007ff200780c */ /* 0x000fc60001f64670 */
[----:B------:R-:W-:-:S04]  /*0d50*/  @P0 IMAD.HI.U32 R3, R240, c[0x0][0x2bc], RZ ;  /* 0x0000af00f0030a27 */ /* 0x000fc800078e00ff */
[----:B------:R-:W-:Y:S01]  /*0d60*/  IMAD.MOV.U32 R8, RZ, RZ, R240 ;  /* 0x000000ffff087224 */ /* 0x000fe200078e00f0 */
[----:B------:R-:W-:-:S05]  /*0d70*/  @P0 SHF.R.U32.HI R8, RZ, c[0x0][0x2c0], R3 ;  /* 0x0000b000ff080a19 */ /* 0x000fca0000011603 */
[----:B------:R-:W-:-:S04]  /*0d80*/  @!P3 IADD3 R4, P2, R8, UR16, RZ ;  /* 0x000000100804bc10 */ /* 0x000fc8000ff5e0ff */
[----:B------:R-:W-:Y:S02]  /*0d90*/  @!P3 LEA R10, P1, R4, c[0x0][0x2a0], 0x2 ;  /* 0x0000a800040aba11 */ /* 0x000fe400078210ff */
[----:B------:R-:W-:-:S04]  /*0da0*/  @!P3 LEA.HI.X.SX32 R3, R8, UR14, 0x1, P2 ;  /* 0x0000000e0803bc11 */ /* 0x000fc800090f0eff */
[----:B------:R-:W-:-:S05]  /*0db0*/  @!P3 LEA.HI.X R11, R4, c[0x0][0x2a4], R3, 0x2, P1 ;  /* 0x0000a900040bba11 */ /* 0x000fca00008f1403 */
[----:B------:R1:W2:Y:S01]  /*0dc0*/  @!P3 LDG.E R239, [R10.64] ;  /* 0x0000000c0aefb981 */ /* 0x0002a2000c1e1900 */
[----:B------:R-:W-:Y:S01]  /*0dd0*/  IMAD.MOV.U32 R3, RZ, RZ, c[0x0][0x2c4] ;  /* 0x0000b100ff037624 */ /* 0x000fe200078e00ff */
[----:B------:R-:W-:Y:S01]  /*0de0*/  UIMAD UR18, UR18, UR4, URZ ;  /* 0x00000004121272a4 */ /* 0x000fe2000f8e023f */
[----:B------:R-:W-:Y:S01]  /*0df0*/  IMAD.SHL.U32 R33, R35, 0x8, RZ ;  /* 0x0000000823217824 */ /* 0x000fe200078e00ff */
[----:B------:R-:W-:Y:S02]  /*0e00*/  UIMAD.WIDE.U32 UR20, UR15, UR4, URZ ;  /* 0x000000040f1472a5 */ /* 0x000fe4000f8e003f */
[----:B------:R-:W-:Y:S01]  /*0e10*/  UIMAD UR18, UR15, UR5, UR18 ;  /* 0x000000050f1272a4 */ /* 0x000fe2000f8e0212 */
[----:B------:R-:W-:Y:S01]  /*0e20*/  ISETP.NE.AND P1, PT, R3, 0x1, PT ;  /* 0x000000010300780c */ /* 0x000fe20003f25270 */
[----:B------:R-:W-:Y:S01]  /*0e30*/  USEL UR19, UR11, URZ, !UP1 ;  /* 0x0000003f0b137287 */ /* 0x000fe2000c800000 */
[C---:B------:R-:W-:Y:S01]  /*0e40*/  IADD3 R34, R33.reuse, 0x40, RZ ;  /* 0x0000004021227810 */ /* 0x040fe20007ffe0ff */
[----:B------:R-:W-:Y:S01]  /*0e50*/  ULDC.64 UR4, c[0x0][0x1b8] ;  /* 0x00006e0000047ab9 */ /* 0x000fe20000000a00 */
[----:B------:R-:W-:Y:S01]  /*0e60*/  ISETP.GE.AND P3, PT, R33, c[0x0][0x198], PT ;  /* 0x0000660021007a0c */ /* 0x000fe20003f66270 */
[----:B------:R-:W-:Y:S01]  /*0e70*/  UIADD3 UR21, UR21, UR18, URZ ;  /* 0x0000001215157290 */ /* 0x000fe2000fffe03f */
[----:B------:R-:W-:Y:S01]  /*0e80*/  SHF.R.S32.HI R32, RZ, 0x1f, R34 ;  /* 0x0000001fff207819 */ /* 0x000fe20000011422 */
[----:B------:R-:W-:Y:S01]  /*0e90*/  UIMAD UR15, UR8, UR4, URZ ;  /* 0x00000004080f72a4 */ /* 0x000fe2000f8e023f */
[----:B------:R-:W-:Y:S01]  /*0ea0*/  ISETP.GE.AND P2, PT, R34, c[0x0][0x198], PT ;  /* 0x0000660022007a0c */ /* 0x000fe20003f46270 */
[----:B------:R-:W-:Y:S01]  /*0eb0*/  USHF.R.S32.HI UR18, URZ, 0x1f, UR11 ;  /* 0x0000001f3f127899 */ /* 0x000fe2000801140b */
[----:B------:R-:W-:Y:S01]  /*0ec0*/  LEA.HI R32, R32, R34, RZ, 0x3 ;  /* 0x0000002220207211 */ /* 0x000fe200078f18ff */
[----:B------:R-:W-:-:S02]  /*0ed0*/  UIMAD UR15, UR9, UR5, UR15 ;  /* 0x00000005090f72a4 */ /* 0x000fc4000f8e020f */
[----:B------:R-:W-:Y:S01]  /*0ee0*/  UIMAD.WIDE.U32 UR20, UR9, UR4, UR20 ;  /* 0x00000004091472a5 */ /* 0x000fe2000f8e0014 */
[----:B------:R-:W-:Y:S01]  /*0ef0*/  LOP3.LUT R32, R32, 0xfffffff8, RZ, 0xc0, !PT ;  /* 0xfffffff820207812 */ /* 0x000fe200078ec0ff */
[----:B------:R-:W-:Y:S02]  /*0f00*/  USEL UR18, UR18, URZ, !UP1 ;  /* 0x0000003f12127287 */ /* 0x000fe4000c800000 */
[----:B------:R-:W-:Y:S01]  /*0f10*/  ULDC.64 UR4, c[0x0][0x1c0] ;  /* 0x0000700000047ab9 */ /* 0x000fe20000000a00 */
[C---:B-1----:R-:W-:Y:S01]  /*0f20*/  IMAD R10, R7.reuse, 0x80, R242 ;  /* 0x00000080070a7824 */ /* 0x042fe200078e02f2 */
[----:B------:R-:W-:Y:S01]  /*0f30*/  UIMAD UR18, UR18, UR4, URZ ;  /* 0x00000004121272a4 */ /* 0x000fe2000f8e023f */
[----:B------:R-:W-:Y:S01]  /*0f40*/  IMAD R7, R7, 0x80, R2 ;  /* 0x0000008007077824 */ /* 0x000fe200078e0202 */
[----:B------:R-:W-:Y:S01]  /*0f50*/  UIADD3 UR21, UR21, UR15, URZ ;  /* 0x0000000f15157290 */ /* 0x000fe2000fffe03f */
[----:B------:R-:W-:Y:S01]  /*0f60*/  @P1 IMAD.HI.U32 R3, R10, c[0x0][0x2c8], RZ ;  /* 0x0000b2000a031a27 */ /* 0x000fe200078e00ff */
[----:B------:R-:W-:-:S02]  /*0f70*/  UIMAD UR5, UR19, UR5, UR18 ;  /* 0x00000005130572a4 */ /* 0x000fc4000f8e0212 */
[----:B------:R-:W-:Y:S01]  /*0f80*/  UIMAD.WIDE.U32 UR20, UR19, UR4, UR20 ;  /* 0x00000004131472a5 */ /* 0x000fe2000f8e0014 */
[----:B------:R-:W-:Y:S01]  /*0f90*/  IMAD.MOV.U32 R9, RZ, RZ, R10 ;  /* 0x000000ffff097224 */ /* 0x000fe200078e000a */
[----:B------:R-:W-:Y:S01]  /*0fa0*/  @P1 SHF.R.U32.HI R9, RZ, c[0x0][0x2cc], R3 ;  /* 0x0000b300ff091a19 */ /* 0x000fe20000011603 */
[----:B------:R-:W-:Y:S02]  /*0fb0*/  UISETP.GE.AND UP0, UPT, UR7, 0x81, UPT ;  /* 0x000000810700788c */ /* 0x000fe4000bf06270 */
[----:B------:R-:W-:Y:S01]  /*0fc0*/  UIADD3 UR5, UR21, UR5, URZ ;  /* 0x0000000515057290 */ /* 0x000fe2000fffe03f */
[--C-:B------:R-:W-:Y:S01]  /*0fd0*/  SHF.R.S32.HI R4, RZ, 0x1f, R9.reuse ;  /* 0x0000001fff047819 */ /* 0x100fe20000011409 */
[----:B------:R-:W-:Y:S02]  /*0fe0*/  IMAD.MOV R3, RZ, RZ, -R9 ;  /* 0x000000ffff037224 */ /* 0x000fe400078e0a09 */
[----:B------:R-:W-:Y:S02]  /*0ff0*/  IMAD.U32 R13, RZ, RZ, UR21 ;  /* 0x00000015ff0d7e24 */ /* 0x000fe4000f8e00ff */
[----:B------:R-:W-:-:S02]  /*1000*/  IMAD.U32 R12, RZ, RZ, UR20 ;  /* 0x00000014ff0c7e24 */ /* 0x000fc4000f8e00ff */
[----:B------:R-:W-:Y:S01]  /*1010*/  IMAD.U32 R13, RZ, RZ, UR5 ;  /* 0x00000005ff0d7e24 */ /* 0x000fe2000f8e00ff */
[----:B------:R-:W-:Y:S01]  /*1020*/  ULDC.64 UR4, c[0x0][0x1e8] ;  /* 0x00007a0000047ab9 */ /* 0x000fe20000000a00 */
[----:B------:R-:W-:Y:S01]  /*1030*/  IMAD R4, R4, c[0x0][0x1b0], RZ ;  /* 0x00006c0004047a24 */ /* 0x000fe200078e02ff */
[----:B------:R-:W-:Y:S01]  /*1040*/  UIMAD UR15, UR8, UR4, URZ ;  /* 0x00000004080f72a4 */ /* 0x000fe2000f8e023f */
[----:B------:R-:W-:Y:S01]  /*1050*/  IMAD R3, R3, c[0x0][0x2c4], R10 ;  /* 0x0000b10003037a24 */ /* 0x000fe200078e020a */
[----:B------:R-:W-:Y:S01]  /*1060*/  LEA.HI R10, R6, R5, RZ, 0x6 ;  /* 0x00000005060a7211 */ /* 0x000fe200078f30ff */
[C---:B------:R-:W-:Y:S01]  /*1070*/  IMAD R4, R9.reuse, c[0x0][0x1b4], R4 ;  /* 0x00006d0009047a24 */ /* 0x040fe200078e0204 */
[----:B------:R-:W-:Y:S01]  /*1080*/  UIMAD.WIDE.U32 UR20, UR9, UR4, URZ ;  /* 0x00000004091472a5 */ /* 0x000fe2000f8e003f */
[----:B------:R-:W-:Y:S01]  /*1090*/  IMAD.WIDE.U32 R12, R9, c[0x0][0x1b0], R12 ;  /* 0x00006c00090c7a25 */ /* 0x000fe200078e000c */
[----:B------:R-:W-:Y:S01]  /*10a0*/  SHF.R.S32.HI R9, RZ, 0x1f, R3 ;  /* 0x0000001fff097819 */ /* 0x000fe20000011403 */
[----:B------:R-:W-:-:S02]  /*10b0*/  UIMAD UR5, UR9, UR5, UR15 ;  /* 0x00000005090572a4 */ /* 0x000fc4000f8e020f */
[----:B------:R-:W-:Y:S01]  /*10c0*/  IMAD.IADD R13, R13, 0x1, R4 ;  /* 0x000000010d0d7824 */ /* 0x000fe200078e0204 */
[----:B------:R-:W-:Y:S01]  /*10d0*/  ULEA UR15, UR6, 0xffffff80, 0x7 ;  /* 0xffffff80060f7891 */ /* 0x000fe2000f8e383f */
[----:B------:R-:W-:Y:S01]  /*10e0*/  IMAD R4, R9, c[0x0][0x1a8], RZ ;  /* 0x00006a0009047a24 */ /* 0x000fe200078e02ff */
[----:B------:R-:W-:Y:S01]  /*10f0*/  UIADD3 UR18, UR21, UR5, URZ ;  /* 0x0000000515127290 */ /* 0x000fe2000fffe03f */
[C---:B------:R-:W-:Y:S01]  /*1100*/  IMAD.WIDE.U32 R12, R3.reuse, c[0x0][0x1a8], R12 ;  /* 0x00006a00030c7a25 */ /* 0x040fe200078e000c */
[----:B------:R-:W-:Y:S02]  /*1110*/  UIADD3 UR15, UR7, -UR15, URZ ;  /* 0x8000000f070f7290 */ /* 0x000fe4000fffe03f */
[----:B------:R-:W-:Y:S01]  /*1120*/  ULDC.64 UR4, c[0x0][0x210] ;  /* 0x0000840000047ab9 */ /* 0x000fe20000000a00 */
[----:B------:R-:W-:Y:S01]  /*1130*/  IMAD R4, R3, c[0x0][0x1ac], R4 ;  /* 0x00006b0003047a24 */ /* 0x000fe200078e0204 */
[----:B------:R-:W-:Y:S01]  /*1140*/  LEA R18, P1, R12, c[0x0][0x160], 0x1 ;  /* 0x000058000c127a11 */ /* 0x000fe200078208ff */
[----:B------:R-:W-:Y:S01]  /*1150*/  IMAD.SHL.U32 R9, R2, 0x40, RZ ;  /* 0x0000004002097824 */ /* 0x000fe200078e00ff */
[----:B------:R-:W-:Y:S01]  /*1160*/  UIMAD UR8, UR8, UR4, URZ ;  /* 0x00000004080872a4 */ /* 0x000fe2000f8e023f */
[----:B------:R-:W-:Y:S01]  /*1170*/  IMAD.IADD R4, R13, 0x1, R4 ;  /* 0x000000010d047824 */ /* 0x000fe200078e0204 */
[----:B------:R-:W-:Y:S01]  /*1180*/  UIMAD.WIDE.U32 UR22, UR9, UR4, URZ ;  /* 0x00000004091672a5 */ /* 0x000fe2000f8e003f */
[----:B------:R-:W-:Y:S01]  /*1190*/  IMAD.SHL.U32 R10, R10, 0x8, RZ ;  /* 0x000000080a0a7824 */ /* 0x000fe200078e00ff */
[----:B------:R-:W-:Y:S01]  /*11a0*/  LOP3.LUT R9, R9, 0x1c0, RZ, 0xc0, !PT ;  /* 0x000001c009097812 */ /* 0x000fe200078ec0ff */
[----:B------:R-:W-:Y:S01]  /*11b0*/  UIMAD UR5, UR9, UR5, UR8 ;  /* 0x00000005090572a4 */ /* 0x000fe2000f8e0208 */
[----:B------:R-:W-:-:S02]  /*11c0*/  LEA.HI.X R4, R12, c[0x0][0x164], R4, 0x1, P1 ;  /* 0x000059000c047a11 */ /* 0x000fc400008f0c04 */
[----:B------:R-:W-:Y:S01]  /*11d0*/  SHF.R.U32.HI R3, RZ, 0x3, R9 ;  /* 0x00000003ff037819 */ /* 0x000fe20000011609 */
[----:B------:R-:W-:Y:S01]  /*11e0*/  SHFL.IDX PT, R12, R18, RZ, 0x181f ;  /* 0x00181fff120c7589 */ /* 0x000fe200000e0000 */
[----:B------:R-:W-:Y:S01]  /*11f0*/  LOP3.LUT R241, R9, 0x38, R33, 0xf8, !PT ;  /* 0x0000003809f17812 */ /* 0x000fe200078ef821 */
[----:B------:R-:W-:Y:S01]  /*1200*/  UIADD3 UR5, UR23, UR5, URZ ;  /* 0x0000000517057290 */ /* 0x000fe2000fffe03f */
[----:B------:R-:W-:Y:S01]  /*1210*/  IADD3 R9, R7, 0x20, RZ ;  /* 0x0000002007097810 */ /* 0x000fe20007ffe0ff */
[----:B------:R-:W1:Y:S01]  /*1220*/  SHFL.IDX PT, R13, R4, RZ, 0x181f ;  /* 0x00181fff040d7589 */ /* 0x000e6200000e0000 */
[----:B------:R-:W-:Y:S01]  /*1230*/  LOP3.LUT R241, R241, R3, RZ, 0x3c, !PT ;  /* 0x00000003f1f17212 */ /* 0x000fe200078e3cff */
[----:B-----5:R-:W-:Y:S02]  /*1240*/  IMAD R3, R0, c[0x0][0x2c4], RZ ;  /* 0x0000b10000037a24 */ /* 0x020fe400078e02ff */
[----:B------:R-:W-:Y:S01]  /*1250*/  IMAD.MOV R0, RZ, RZ, -R8 ;  /* 0x000000ffff007224 */ /* 0x000fe200078e0a08 */
[----:B------:R-:W-:Y:S01]  /*1260*/  LOP3.LUT R241, R241, 0xfffffe00, R10, 0xf8, !PT ;  /* 0xfffffe00f1f17812 */ /* 0x000fe200078ef80a */
[----:B------:R-:W-:Y:S01]  /*1270*/  SHFL.IDX PT, R11, R4, 0x1, 0x181f ;  /* 0x00381f00040b7f89 */ /* 0x000fe200000e0000 */
[-C--:B------:R-:W-:Y:S01]  /*1280*/  ISETP.GE.AND P1, PT, R7, R3.reuse, PT ;  /* 0x000000030700720c */ /* 0x080fe20003f26270 */
[----:B------:R-:W-:Y:S01]  /*1290*/  IMAD R240, R0, c[0x0][0x2b8], R240 ;  /* 0x0000ae0000f07a24 */ /* 0x000fe200078e02f0 */
[----:B------:R-:W-:Y:S01]  /*12a0*/  ISETP.GE.AND P4, PT, R9, R3, PT ;  /* 0x000000030900720c */ /* 0x000fe20003f86270 */
[----:B------:R-:W3:Y:S01]  /*12b0*/  SHFL.IDX PT, R10, R18, 0x1, 0x181f ;  /* 0x00381f00120a7f89 */ /* 0x000ee200000e0000 */
[----:B------:R-:W-:Y:S01]  /*12c0*/  IMAD.SHL.U32 R241, R241, 0x2, RZ ;  /* 0x00000002f1f17824 */ /* 0x000fe200078e00ff */
[----:B------:R-:W-:Y:S01]  /*12d0*/  IADD3 R8, R7, 0x40, RZ ;  /* 0x0000004007087810 */ /* 0x000fe20007ffe0ff */
[----:B------:R-:W-:Y:S01]  /*12e0*/  IMAD.WIDE.U32 R14, R240, c[0x0][0x1e0], RZ ;  /* 0x00007800f00e7a25 */ /* 0x000fe200078e00ff */
[----:B------:R-:W-:Y:S01]  /*12f0*/  SHF.R.S32.HI R37, RZ, 0x1f, R240 ;  /* 0x0000001fff257819 */ /* 0x000fe200000114f0 */
[----:B------:R-:W-:Y:S01]  /*1300*/  SHFL.IDX PT, R19, R4, 0x3, 0x181f ;  /* 0x00781f0004137f89 */ /* 0x000fe200000e0000 */
[----:B------:R-:W-:-:S02]  /*1310*/  LEA.HI R0, R6, R5, RZ, 0x4 ;  /* 0x0000000506007211 */ /* 0x000fc400078f20ff */
[----:B------:R-:W-:Y:S01]  /*1320*/  ISETP.GE.AND P5, PT, R8, R3, PT ;  /* 0x000000030800720c */ /* 0x000fe20003fa6270 */
[----:B------:R-:W-:Y:S01]  /*1330*/  IMAD R9, R37, c[0x0][0x1e0], RZ ;  /* 0x0000780025097a24 */ /* 0x000fe200078e02ff */
[----:B------:R-:W-:Y:S02]  /*1340*/  SHF.R.S32.HI R8, RZ, 0x4, R0 ;  /* 0x00000004ff087819 */ /* 0x000fe40000011400 */
[----:B------:R-:W-:Y:S01]  /*1350*/  IADD3 R7, R7, 0x60, RZ ;  /* 0x0000006007077810 */ /* 0x000fe20007ffe0ff */
[----:B------:R-:W-:Y:S01]  /*1360*/  IMAD R9, R240, c[0x0][0x1e4], R9 ;  /* 0x00007900f0097a24 */ /* 0x000fe200078e0209 */
[----:B------:R-:W-:Y:S01]  /*1370*/  LEA.HI R238, R0, R8, RZ, 0x1 ;  /* 0x0000000800ee7211 */ /* 0x000fe200078f08ff */
[--C-:B-1----:R-:W-:Y:S01]  /*1380*/  @!P1 IMAD.WIDE R16, R33, 0x2, R12.reuse ;  /* 0x0000000221109825 */ /* 0x102fe200078e020c */
[----:B------:R-:W-:Y:S02]  /*1390*/  LEA.HI R6, R6, R5, RZ, 0x5 ;  /* 0x0000000506067211 */ /* 0x000fe400078f28ff */
[----:B------:R-:W-:Y:S01]  /*13a0*/  LOP3.LUT R238, R238, 0xfffffffe, RZ, 0xc0, !PT ;  /* 0xfffffffeeeee7812 */ /* 0x000fe200078ec0ff */
[----:B------:R-:W-:Y:S01]  /*13b0*/  @!P1 IMAD.WIDE R12, R32, 0x2, R12 ;  /* 0x00000002200c9825 */ /* 0x000fe200078e020c */
[----:B------:R3:W-:Y:S01]  /*13c0*/  @!P1 LDGSTS.E.BYPASS.LTC128B.128 [R241+0x100], [R16.64], !P3 ;  /* 0x0010000010f19fae */ /* 0x0007e2000d901d4c */
[----:B------:R-:W-:-:S02]  /*13d0*/  IADD3 R243, R241, 0x100, RZ ;  /* 0x00000100f1f37810 */ /* 0x000fc40007ffe0ff */
[----:B------:R-:W-:Y:S01]  /*13e0*/  IMAD.IADD R15, R15, 0x1, R9 ;  /* 0x000000010f0f7824 */ /* 0x000fe200078e0209 */
[----:B------:R1:W-:Y:S01]  /*13f0*/  @!P1 LDGSTS.E.BYPASS.LTC128B.128 [R241+0x4100], [R12.64], !P2 ;  /* 0x041000000cf19fae */ /* 0x0003e2000d101d4c */
[----:B------:R-:W-:Y:S01]  /*1400*/  LOP3.LUT R9, R0, 0xfffffff0, RZ, 0xc0, !PT ;  /* 0xfffffff000097812 */ /* 0x000fe200078ec0ff */
[----:B------:R-:W-:Y:S01]  /*1410*/  IMAD.IADD R238, R8, 0x1, -R238 ;  /* 0x0000000108ee7824 */ /* 0x000fe200078e0aee */
[----:B------:R-:W-:-:S03]  /*1420*/  ISETP.GE.AND P1, PT, R7, R3, PT ;  /* 0x000000030700720c */ /* 0x000fc60003f26270 */
[----:B------:R-:W-:-:S05]  /*1430*/  IMAD.IADD R9, R5, 0x1, -R9 ;  /* 0x0000000105097824 */ /* 0x000fca00078e0a09 */
[----:B------:R-:W-:-:S04]  /*1440*/  SHF.R.S32.HI R3, RZ, 0x1f, R9 ;  /* 0x0000001fff037819 */ /* 0x000fc80000011409 */
[----:B------:R-:W-:Y:S01]  /*1450*/  LEA.HI R3, R3, R9, RZ, 0x3 ;  /* 0x0000000903037211 */ /* 0x000fe200078f18ff */
[C-C-:B---3--:R-:W-:Y:S01]  /*1460*/  @!P4 IMAD.WIDE R16, R33.reuse, 0x2, R10.reuse ;  /* 0x000000022110c825 */ /* 0x148fe200078e020a */
[----:B-1----:R-:W-:Y:S03]  /*1470*/  SHFL.IDX PT, R12, R18, 0x2, 0x181f ;  /* 0x00581f00120c7f89 */ /* 0x002fe600000e0000 */
[----:B------:R-:W-:Y:S01]  /*1480*/  @!P4 IMAD.WIDE R10, R32, 0x2, R10 ;  /* 0x00000002200ac825 */ /* 0x000fe200078e020a */
[----:B------:R-:W1:Y:S04]  /*1490*/  SHFL.IDX PT, R13, R4, 0x2, 0x181f ;  /* 0x00581f00040d7f89 */ /* 0x000e6800000e0000 */
[----:B------:R3:W-:Y:S04]  /*14a0*/  @!P4 LDGSTS.E.BYPASS.LTC128B.128 [R241+0x1100], [R16.64], !P3 ;  /* 0x0110000010f1cfae */ /* 0x0007e8000d901d4c */
[----:B------:R1:W-:Y:S04]  /*14b0*/  @!P4 LDGSTS.E.BYPASS.LTC128B.128 [R241+0x5100], [R10.64], !P2 ;  /* 0x051000000af1cfae */ /* 0x0003e8000d101d4c */
[----:B------:R-:W4:Y:S01]  /*14c0*/  SHFL.IDX PT, R18, R18, 0x3, 0x181f ;  /* 0x00781f0012127f89 */ /* 0x000f2200000e0000 */
[----:B-1----:R-:W-:-:S04]  /*14d0*/  @!P5 IMAD.WIDE R10, R33, 0x2, R12 ;  /* 0x00000002210ad825 */ /* 0x002fc800078e020c */
[C---:B------:R-:W-:Y:S01]  /*14e0*/  @!P5 IMAD.WIDE R12, R32.reuse, 0x2, R12 ;  /* 0x00000002200cd825 */ /* 0x040fe200078e020c */
[----:B------:R1:W-:Y:S03]  /*14f0*/  @!P5 LDGSTS.E.BYPASS.LTC128B.128 [R241+0x2100], [R10.64], !P3 ;  /* 0x021000000af1dfae */ /* 0x0003e6000d901d4c */
[--C-:B----4-:R-:W-:Y:S01]  /*1500*/  @!P1 IMAD.WIDE R20, R33, 0x2, R18.reuse ;  /* 0x0000000221149825 */ /* 0x110fe200078e0212 */
[----:B------:R4:W-:Y:S03]  /*1510*/  @!P5 LDGSTS.E.BYPASS.LTC128B.128 [R241+0x6100], [R12.64], !P2 ;  /* 0x061000000cf1dfae */ /* 0x0009e6000d101d4c */
[----:B------:R-:W-:Y:S01]  /*1520*/  @!P1 IMAD.WIDE R18, R32, 0x2, R18 ;  /* 0x0000000220129825 */ /* 0x000fe200078e0212 */
[----:B------:R1:W-:Y:S01]  /*1530*/  @!P1 LDGSTS.E.BYPASS.LTC128B.128 [R241+0x3100], [R20.64], !P3 ;  /* 0x0310000014f19fae */ /* 0x0003e2000d901d4c */
[----:B------:R-:W-:-:S03]  /*1540*/  ISETP.GE.AND P3, PT, R34, c[0x0][0x1d4], PT ;  /* 0x0000750022007a0c */ /* 0x000fc60003f66270 */
[----:B------:R1:W-:Y:S04]  /*1550*/  @!P1 LDGSTS.E.BYPASS.LTC128B.128 [R241+0x7100], [R18.64], !P2 ;  /* 0x0710000012f19fae */ /* 0x0003e8000d101d4c */
[----:B------:R-:W0:Y:S01]  /*1560*/  LDGDEPBAR ;  /* 0x00000000000079af */ /* 0x000e220000000000 */
[----:B--2---:R-:W-:Y:S01]  /*1570*/  SHF.R.S32.HI R36, RZ, 0x1f, R239 ;  /* 0x0000001fff247819 */ /* 0x004fe200000114ef */
[----:B------:R-:W-:-:S04]  /*1580*/  IMAD.WIDE.U32 R14, R239, c[0x0][0x1f0], R14 ;  /* 0x00007c00ef0e7a25 */ /* 0x000fc800078e000e */
[----:B------:R-:W-:Y:S01]  /*1590*/  IMAD R0, R36, c[0x0][0x1f0], RZ ;  /* 0x00007c0024007a24 */ /* 0x000fe200078e02ff */
[----:B------:R-:W-:Y:S01]  /*15a0*/  IADD3 R7, P4, R14, UR20, RZ ;  /* 0x000000140e077c10 */ /* 0x000fe2000ff9e0ff */
[----:B------:R-:W-:Y:S02]  /*15b0*/  IMAD R36, R36, c[0x0][0x218], RZ ;  /* 0x0000860024247a24 */ /* 0x000fe400078e02ff */
[----:B------:R-:W-:Y:S01]  /*15c0*/  IMAD R4, R239, c[0x0][0x1f4], R0 ;  /* 0x00007d00ef047a24 */ /* 0x000fe200078e0200 */
[----:B------:R-:W-:-:S04]  /*15d0*/  LOP3.LUT R0, R3, 0xfffffff8, RZ, 0xc0, !PT ;  /* 0xfffffff803007812 */ /* 0x000fc800078ec0ff */
[----:B------:R-:W-:Y:S01]  /*15e0*/  IADD3.X R4, R15, UR18, R4, P4, !PT ;  /* 0x000000120f047c10 */ /* 0x000fe2000a7fe404 */
[----:B------:R-:W-:Y:S01]  /*15f0*/  IMAD.IADD R0, R9, 0x1, -R0 ;  /* 0x0000000109007824 */ /* 0x000fe200078e0a00 */
[C---:B------:R-:W-:Y:S01]  /*1600*/  LEA R8, P4, R7.reuse, c[0x0][0x1c8], 0x1 ;  /* 0x0000720007087a11 */ /* 0x040fe200078808ff */
[----:B------:R-:W-:Y:S02]  /*1610*/  IMAD.SHL.U32 R9, R238, 0x8, RZ ;  /* 0x00000008ee097824 */ /* 0x000fe400078e00ff */
[----:B-1----:R-:W-:Y:S01]  /*1620*/  IMAD.SHL.U32 R10, R0, 0x40, RZ ;  /* 0x00000040000a7824 */ /* 0x002fe200078e00ff */
[----:B------:R-:W-:Y:S01]  /*1630*/  LEA.HI.X R4, R7, c[0x0][0x1cc], R4, 0x1, P4 ;  /* 0x0000730007047a11 */ /* 0x000fe200020f0c04 */
[----:B---3--:R-:W-:Y:S01]  /*1640*/  SHFL.IDX PT, R16, R8, RZ, 0x181f ;  /* 0x00181fff08107589 */ /* 0x008fe200000e0000 */
[C---:B------:R-:W-:Y:S01]  /*1650*/  IADD3 R7, -R2.reuse, UR15, RZ ;  /* 0x0000000f02077c10 */ /* 0x040fe2000fffe1ff */
[----:B------:R-:W-:Y:S01]  /*1660*/  IMAD.SHL.U32 R2, R2, 0x8, RZ ;  /* 0x0000000802027824 */ /* 0x000fe200078e00ff */
[----:B------:R-:W-:Y:S01]  /*1670*/  LOP3.LUT R10, R10, 0x1c0, RZ, 0xc0, !PT ;  /* 0x000001c00a0a7812 */ /* 0x000fe200078ec0ff */
[----:B------:R-:W1:Y:S01]  /*1680*/  SHFL.IDX PT, R17, R4, RZ, 0x181f ;  /* 0x00181fff04117589 */ /* 0x000e6200000e0000 */
[----:B------:R-:W-:-:S02]  /*1690*/  ISETP.GE.AND P6, PT, R7, 0x1, PT ;  /* 0x000000010700780c */ /* 0x000fc40003fc6270 */
[----:B------:R-:W-:Y:S01]  /*16a0*/  ISETP.GE.AND P5, PT, R7, 0x21, PT ;  /* 0x000000210700780c */ /* 0x000fe20003fa6270 */
[----:B------:R-:W-:Y:S01]  /*16b0*/  SHFL.IDX PT, R14, R8, 0x1, 0x181f ;  /* 0x00381f00080e7f89 */ /* 0x000fe200000e0000 */
[----:B------:R-:W-:Y:S02]  /*16c0*/  ISETP.GE.AND P4, PT, R33, c[0x0][0x1d4], PT ;  /* 0x0000750021007a0c */ /* 0x000fe40003f86270 */
[----:B------:R-:W-:Y:S01]  /*16d0*/  LOP3.LUT R9, R10, 0x8, R9, 0xf8, !PT ;  /* 0x000000080a097812 */ /* 0x000fe200078ef809 */
[----:B------:R-:W2:Y:S01]  /*16e0*/  SHFL.IDX PT, R15, R4, 0x1, 0x181f ;  /* 0x00381f00040f7f89 */ /* 0x000ea200000e0000 */
[----:B------:R-:W-:Y:S02]  /*16f0*/  SHF.R.U32.HI R10, RZ, 0x3, R10 ;  /* 0x00000003ff0a7819 */ /* 0x000fe4000001160a */
[C---:B------:R-:W-:Y:S01]  /*1700*/  ISETP.GE.AND P2, PT, R7.reuse, 0x41, PT ;  /* 0x000000410700780c */ /* 0x040fe20003f46270 */
[----:B----4-:R-:W-:Y:S01]  /*1710*/  SHFL.IDX PT, R12, R8, 0x2, 0x181f ;  /* 0x00581f00080c7f89 */ /* 0x010fe200000e0000 */
[----:B------:R-:W-:-:S03]  /*1720*/  ISETP.GT.AND P1, PT, R7, 0x60, PT ;  /* 0x000000600700780c */ /* 0x000fc60003f24270 */
[----:B------:R-:W-:Y:S04]  /*1730*/  SHFL.IDX PT, R13, R4, 0x2, 0x181f ;  /* 0x00581f00040d7f89 */ /* 0x000fe800000e0000 */
[----:B------:R-:W-:Y:S04]  /*1740*/  SHFL.IDX PT, R22, R8, 0x3, 0x181f ;  /* 0x00781f0008167f89 */ /* 0x000fe800000e0000 */
[----:B------:R3:W4:Y:S02]  /*1750*/  SHFL.IDX PT, R23, R4, 0x3, 0x181f ;  /* 0x00781f0004177f89 */ /* 0x00072400000e0000 */
[----:B---3--:R-:W-:Y:S01]  /*1760*/  LOP3.LUT R4, R9, R10, RZ, 0x3c, !PT ;  /* 0x0000000a09047212 */ /* 0x008fe200078e3cff */
[----:B-1----:R-:W-:-:S04]  /*1770*/  @P6 IMAD.WIDE R8, R33, 0x2, R16 ;  /* 0x0000000221086825 */ /* 0x002fc800078e0210 */
[C---:B------:R-:W-:Y:S01]  /*1780*/  @P6 IMAD.WIDE R16, R32.reuse, 0x2, R16 ;  /* 0x0000000220106825 */ /* 0x040fe200078e0210 */
[----:B------:R4:W-:Y:S03]  /*1790*/  @P6 LDGSTS.E.BYPASS.LTC128B.128 [R241+0x8100], [R8.64], !P4 ;  /* 0x0810000008f16fae */ /* 0x0009e6000e101d4c */
[C-C-:B--2---:R-:W-:Y:S01]  /*17a0*/  @P5 IMAD.WIDE R10, R33.reuse, 0x2, R14.reuse ;  /* 0x00000002210a5825 */ /* 0x144fe200078e020e */
[----:B------:R1:W-:Y:S03]  /*17b0*/  @P6 LDGSTS.E.BYPASS.LTC128B.128 [R241+0xc100], [R16.64], !P3 ;  /* 0x0c10000010f16fae */ /* 0x0003e6000d901d4c */
[----:B------:R-:W-:Y:S01]  /*17c0*/  @P5 IMAD.WIDE R14, R32, 0x2, R14 ;  /* 0x00000002200e5825 */ /* 0x000fe200078e020e */
[----:B------:R2:W-:Y:S04]  /*17d0*/  @P5 LDGSTS.E.BYPASS.LTC128B.128 [R241+0x9100], [R10.64], !P4 ;  /* 0x091000000af15fae */ /* 0x0005e8000e101d4c */
[----:B------:R3:W-:Y:S01]  /*17e0*/  @P5 LDGSTS.E.BYPASS.LTC128B.128 [R241+0xd100], [R14.64], !P3 ;  /* 0x0d1000000ef15fae */ /* 0x0007e2000d901d4c */
[----:B----4-:R-:W-:-:S04]  /*17f0*/  @P1 IMAD.WIDE R8, R33, 0x2, R22 ;  /* 0x0000000221081825 */ /* 0x010fc800078e0216 */
[----:B------:R-:W-:-:S04]  /*1800*/  @P1 IMAD.WIDE R22, R32, 0x2, R22 ;  /* 0x0000000220161825 */ /* 0x000fc800078e0216 */
[----:B--2---:R-:W-:-:S04]  /*1810*/  @P2 IMAD.WIDE R10, R33, 0x2, R12 ;  /* 0x00000002210a2825 */ /* 0x004fc800078e020c */
[----:B------:R-:W-:Y:S01]  /*1820*/  @P2 IMAD.WIDE R12, R32, 0x2, R12 ;  /* 0x00000002200c2825 */ /* 0x000fe200078e020c */
[----:B------:R2:W-:Y:S04]  /*1830*/  @P2 LDGSTS.E.BYPASS.LTC128B.128 [R241+0xa100], [R10.64], !P4 ;  /* 0x0a1000000af12fae */ /* 0x0005e8000e101d4c */
[----:B------:R3:W-:Y:S04]  /*1840*/  @P2 LDGSTS.E.BYPASS.LTC128B.128 [R241+0xe100], [R12.64], !P3 ;  /* 0x0e1000000cf12fae */ /* 0x0007e8000d901d4c */
[----:B------:R4:W-:Y:S04]  /*1850*/  @P1 LDGSTS.E.BYPASS.LTC128B.128 [R241+0xb100], [R8.64], !P4 ;  /* 0x0b10000008f11fae */ /* 0x0009e8000e101d4c */
[----:B------:R1:W-:Y:S01]  /*1860*/  @P1 LDGSTS.E.BYPASS.LTC128B.128 [R241+0xf100], [R22.64], !P3 ;  /* 0x0f10000016f11fae */ /* 0x0003e2000d901d4c */
[----:B------:R-:W-:-:S02]  /*1870*/  R2P PR, R0, 0x6 ;  /* 0x0000000600007804 */ /* 0x000fc40000000000 */
[----:B------:R-:W-:Y:S01]  /*1880*/  LOP3.LUT P5, RZ, R35, 0x4, RZ, 0xc0, !PT ;  /* 0x0000000423ff7812 */ /* 0x000fe200078ac0ff */
[----:B------:R-:W0:Y:S01]  /*1890*/  LDGDEPBAR ;  /* 0x00000000000079af */ /* 0x000e220000000000 */
[----:B--2---:R-:W-:-:S05]  /*18a0*/  IMAD.SHL.U32 R10, R3, 0x40, RZ ;  /* 0x00000040030a7824 */ /* 0x004fca00078e00ff */
[----:B------:R-:W-:Y:S01]  /*18b0*/  LOP3.LUT R4, R4, 0xfffffe00, R10, 0xf8, !PT ;  /* 0xfffffe0004047812 */ /* 0x000fe200078ef80a */
[----:B----4-:R-:W-:Y:S02]  /*18c0*/  IMAD.SHL.U32 R9, R35, 0x40, RZ ;  /* 0x0000004023097824 */ /* 0x010fe400078e00ff */
[----:B------:R-:W-:-:S03]  /*18d0*/  IMAD.SHL.U32 R8, R6, 0x20, RZ ;  /* 0x0000002006087824 */ /* 0x000fc600078e00ff */
[----:B------:R-:W-:Y:S01]  /*18e0*/  LOP3.LUT R3, R9, 0x1c0, RZ, 0xc0, !PT ;  /* 0x000001c009037812 */ /* 0x000fe200078ec0ff */
[----:B------:R-:W-:-:S04]  /*18f0*/  DEPBAR.LE SB0, 0x1 ;  /* 0x000080400000791a */ /* 0x000fc80000000000 */
[----:B------:R-:W-:Y:S02]  /*1900*/  LOP3.LUT R8, R8, 0x7ffffc00, RZ, 0xc0, !PT ;  /* 0x7ffffc0008087812 */ /* 0x000fe400078ec0ff */
[----:B------:R-:W-:Y:S01]  /*1910*/  LOP3.LUT R9, R3, 0x8, R2, 0xf8, !PT ;  /* 0x0000000803097812 */ /* 0x000fe200078ef802 */
[----:B------:R-:W-:Y:S01]  /*1920*/  IMAD.MOV.U32 R2, RZ, RZ, 0x10 ;  /* 0x00000010ff027424 */ /* 0x000fe200078e00ff */
[----:B------:R-:W-:Y:S01]  /*1930*/  SHF.R.U32.HI R3, RZ, 0x3, R3 ;  /* 0x00000003ff037819 */ /* 0x000fe20000011603 */
[----:B------:R-:W-:-:S03]  /*1940*/  IMAD.IADD R176, R4, 0x1, R8 ;  /* 0x0000000104b07824 */ /* 0x000fc600078e0208 */
[----:B------:R-:W-:Y:S01]  /*1950*/  LOP3.LUT R0, R9, R3, RZ, 0x3c, !PT ;  /* 0x0000000309007212 */ /* 0x000fe200078e3cff */
[----:B------:R-:W-:Y:S01]  /*1960*/  IMAD.MOV.U32 R3, RZ, RZ, 0x20 ;  /* 0x00000020ff037424 */ /* 0x000fe200078e00ff */
[----:B------:R-:W-:Y:S02]  /*1970*/  SEL R2, R2, 0xfffffff0, !P1 ;  /* 0xfffffff002027807 */ /* 0x000fe40004800000 */
[----:B------:R-:W-:Y:S01]  /*1980*/  LEA R196, R176, 0x100, 0x1 ;  /* 0x00000100b0c47811 */ /* 0x000fe200078e08ff */
[----:B------:R-:W-:Y:S01]  /*1990*/  IMAD R238, R238, 0x200, R0 ;  /* 0x00000200eeee7824 */ /* 0x000fe200078e0200 */
[----:B------:R-:W-:Y:S01]  /*19a0*/  SEL R0, R3, 0xffffffe0, !P2 ;  /* 0xffffffe003007807 */ /* 0x000fe20005000000 */
[----:B------:R-:W-:Y:S01]  /*19b0*/  IMAD.SHL.U32 R176, R176, 0x2, RZ ;  /* 0x00000002b0b07824 */ /* 0x000fe200078e00ff */
[----:B------:R-:W-:Y:S01]  /*19c0*/  BAR.SYNC.DEFER_BLOCKING 0x0 ;  /* 0x0000000000007b1d */ /* 0x000fe20000010000 */
[--C-:B------:R-:W-:Y:S01]  /*19d0*/  IMAD R184, R2, 0x2, R196.reuse ;  /* 0x0000000202b87824 */ /* 0x100fe200078e02c4 */
[----:B------:R-:W-:Y:S01]  /*19e0*/  LOP3.LUT P1, RZ, R35, 0x2, RZ, 0xc0, !PT ;  /* 0x0000000223ff7812 */ /* 0x000fe2000782c0ff */
[C---:B------:R-:W-:Y:S01]  /*19f0*/  IMAD R196, R0.reuse, 0x2, R196 ;  /* 0x0000000200c47824 */ /* 0x040fe200078e02c4 */
[----:B------:R-:W-:Y:S01]  /*1a00*/  SEL R3, R3, 0xffffffe0, !P5 ;  /* 0xffffffe003037807 */ /* 0x000fe20006800000 */
[----:B------:R-:W-:Y:S01]  /*1a10*/  IMAD R204, R0, 0x2, R184 ;  /* 0x0000000200cc7824 */ /* 0x000fe200078e02b8 */
[----:B------:R-:W-:Y:S01]  /*1a20*/  SHF.R.S32.HI R35, RZ, 0x1f, R33 ;  /* 0x0000001fff237819 */ /* 0x000fe20000011421 */
[----:B------:R-:W-:-:S04]  /*1a30*/  IMAD.SHL.U32 R238, R238, 0x2, RZ ;  /* 0x00000002eeee7824 */ /* 0x000fc800078e00ff */
[----:B------:R-:W-:Y:S01]  /*1a40*/  IMAD R235, R3, 0x2, R238 ;  /* 0x0000000203eb7824 */ /* 0x000fe200078e02ee */
[C---:B------:R-:W-:Y:S02]  /*1a50*/  IADD3 R8, R238.reuse, 0x8100, RZ ;  /* 0x00008100ee087810 */ /* 0x040fe40007ffe0ff */
[----:B------:R-:W-:Y:S02]  /*1a60*/  IADD3 R237, R238, 0x8120, RZ ;  /* 0x00008120eeed7810 */ /* 0x000fe40007ffe0ff */
[----:B------:R-:W-:-:S04]  /*1a70*/  @P1 IADD3 R237, R8, -0x20, RZ ;  /* 0xffffffe008ed1810 */ /* 0x000fc80007ffe0ff */
[----:B------:R-:W-:Y:S01]  /*1a80*/  IADD3 R231, R237, 0x800, RZ ;  /* 0x00000800ede77810 */ /* 0x000fe20007ffe0ff */
[----:B------:R-:W-:Y:S01]  /*1a90*/  IMAD R224, R3, 0x2, R237 ;  /* 0x0000000203e07824 */ /* 0x000fe200078e02ed */
[C---:B------:R-:W-:Y:S01]  /*1aa0*/  IADD3 R230, R237.reuse, 0x1000, RZ ;  /* 0x00001000ede67810 */ /* 0x040fe20007ffe0ff */
[----:B------:R-:W-:Y:S01]  /*1ab0*/  LDSM.16.M88.4 R136, [R176+0x100] ;  /* 0x00010000b088783b */ /* 0x000fe20000000200 */
[C---:B------:R-:W-:Y:S02]  /*1ac0*/  IADD3 R229, R237.reuse, 0x1800, RZ ;  /* 0x00001800ede57810 */ /* 0x040fe40007ffe0ff */
[C---:B------:R-:W-:Y:S01]  /*1ad0*/  IADD3 R228, R237.reuse, 0x2000, RZ ;  /* 0x00002000ede47810 */ /* 0x040fe20007ffe0ff */
[----:B------:R-:W-:Y:S01]  /*1ae0*/  LDSM.16.M88.4 R140, [R184] ;  /* 0x00000000b88c783b */ /* 0x000fe20000000200 */
[C---:B------:R-:W-:Y:S02]  /*1af0*/  IADD3 R227, R237.reuse, 0x2800, RZ ;  /* 0x00002800ede37810 */ /* 0x040fe40007ffe0ff */
[C---:B------:R-:W-:Y:S01]  /*1b00*/  IADD3 R226, R237.reuse, 0x3000, RZ ;  /* 0x00003000ede27810 */ /* 0x040fe20007ffe0ff */
[----:B------:R-:W-:Y:S01]  /*1b10*/  LDSM.16.M88.4 R168, [R196] ;  /* 0x00000000c4a8783b */ /* 0x000fe20000000200 */
[----:B------:R-:W-:-:S02]  /*1b20*/  IADD3 R225, R237, 0x3800, RZ ;  /* 0x00003800ede17810 */ /* 0x000fc40007ffe0ff */
[C---:B------:R-:W-:Y:S01]  /*1b30*/  IADD3 R223, R237.reuse, 0x4000, RZ ;  /* 0x00004000eddf7810 */ /* 0x040fe20007ffe0ff */
[----:B------:R-:W-:Y:S01]  /*1b40*/  LDSM.16.M88.4 R172, [R204] ;  /* 0x00000000ccac783b */ /* 0x000fe20000000200 */
[C---:B------:R-:W-:Y:S02]  /*1b50*/  IADD3 R222, R237.reuse, 0x4800, RZ ;  /* 0x00004800edde7810 */ /* 0x040fe40007ffe0ff */
[C---:B------:R-:W-:Y:S01]  /*1b60*/  IADD3 R221, R237.reuse, 0x5000, RZ ;  /* 0x00005000eddd7810 */ /* 0x040fe20007ffe0ff */
[----:B------:R-:W-:Y:S01]  /*1b70*/  LDSM.16.M88.4 R176, [R176+0x4100] ;  /* 0x00410000b0b0783b */ /* 0x000fe20000000200 */
[C---:B------:R-:W-:Y:S02]  /*1b80*/  IADD3 R220, R237.reuse, 0x5800, RZ ;  /* 0x00005800eddc7810 */ /* 0x040fe40007ffe0ff */
[C---:B------:R-:W-:Y:S01]  /*1b90*/  IADD3 R219, R237.reuse, 0x6000, RZ ;  /* 0x00006000eddb7810 */ /* 0x040fe20007ffe0ff */
[----:B------:R-:W-:Y:S01]  /*1ba0*/  LDSM.16.M88.4 R184, [R184+0x4000] ;  /* 0x00400000b8b8783b */ /* 0x000fe20000000200 */
[----:B------:R-:W-:-:S02]  /*1bb0*/  IADD3 R218, R237, 0x6800, RZ ;  /* 0x00006800edda7810 */ /* 0x000fc40007ffe0ff */
[C---:B------:R-:W-:Y:S01]  /*1bc0*/  IADD3 R217, R237.reuse, 0x7000, RZ ;  /* 0x00007000edd97810 */ /* 0x040fe20007ffe0ff */
[----:B------:R-:W-:Y:S01]  /*1bd0*/  LDSM.16.M88.4 R196, [R196+0x4000] ;  /* 0x00400000c4c4783b */ /* 0x000fe20000000200 */
[----:B------:R-:W-:-:S03]  /*1be0*/  IADD3 R216, R237, 0x7800, RZ ;  /* 0x00007800edd87810 */ /* 0x000fc60007ffe0ff */
[----:B------:R-:W-:Y:S04]  /*1bf0*/  LDSM.16.M88.4 R204, [R204+0x4000] ;  /* 0x00400000cccc783b */ /* 0x000fe80000000200 */
[----:B------:R-:W-:Y:S06]  /*1c00*/  BAR.SYNC.DEFER_BLOCKING 0x0 ;  /* 0x0000000000007b1d */ /* 0x000fec0000010000 */
[----:B------:R-:W-:-:S04]  /*1c10*/  DEPBAR.LE SB0, 0x0 ;  /* 0x000080000000791a */ /* 0x000fc80000000000 */
[----:B------:R-:W-:Y:S06]  /*1c20*/  BAR.SYNC.DEFER_BLOCKING 0x0 ;  /* 0x0000000000007b1d */ /* 0x000fec0000010000 */
[----:B---3--:R-:W2:Y:S04]  /*1c30*/  LDSM.16.M88.4 R12, [R238+0x8100] ;  /* 0x00810000ee0c783b */ /* 0x008ea80000000200 */
[----:B------:R-:W3:Y:S04]  /*1c40*/  LDSM.16.M88.4 R64, [R238+0x9100] ;  /* 0x00910000ee40783b */ /* 0x000ee80000000200 */
[----:B------:R-:W4:Y:S04]  /*1c50*/  LDSM.16.M88.4 R72, [R238+0x8900] ;  /* 0x00890000ee48783b */ /* 0x000f280000000200 */
[----:B------:R-:W3:Y:S04]  /*1c60*/  LDSM.16.M88.4 R28, [R237] ;  /* 0x00000000ed1c783b */ /* 0x000ee80000000200 */
[----:B------:R-:W3:Y:S04]  /*1c70*/  LDSM.16.M88.4 R24, [R237+0x1000] ;  /* 0x00100000ed18783b */ /* 0x000ee80000000200 */
[----:B-1----:R-:W1:Y:S04]  /*1c80*/  LDSM.16.M88.4 R20, [R237+0x800] ;  /* 0x00080000ed14783b */ /* 0x002e680000000200 */
[----:B------:R-:W1:Y:S04]  /*1c90*/  LDSM.16.M88.4 R56, [R238+0x9900] ;  /* 0x00990000ee38783b */ /* 0x000e680000000200 */
[----:B------:R-:W-:Y:S04]  /*1ca0*/  LDSM.16.M88.4 R48, [R238+0xa100] ;  /* 0x00a10000ee30783b */ /* 0x000fe80000000200 */
[----:B------:R-:W-:Y:S04]  /*1cb0*/  LDSM.16.M88.4 R40, [R238+0xa900] ;  /* 0x00a90000ee28783b */ /* 0x000fe80000000200 */
[----:B------:R-:W-:Y:S01]  /*1cc0*/  LDSM.16.M88.4 R88, [R237+0x2800] ;  /* 0x00280000ed58783b */ /* 0x000fe20000000200 */
[C---:B--2---:R-:W-:Y:S03]  /*1cd0*/  HMMA.16816.F32 R16, R136.reuse, R12, RZ ;  /* 0x0000000c8810723c */ /* 0x044fe600000018ff */
[----:B------:R-:W-:Y:S04]  /*1ce0*/  LDSM.16.M88.4 R80, [R237+0x3000] ;  /* 0x00300000ed50783b */ /* 0x000fe80000000200 */
[----:B------:R-:W-:Y:S01]  /*1cf0*/  LDSM.16.M88.4 R76, [R237+0x3800] ;  /* 0x00380000ed4c783b */ /* 0x000fe20000000200 */
[C---:B------:R-:W-:Y:S08]  /*1d00*/  HMMA.16816.F32 R12, R136.reuse, R14, RZ ;  /* 0x0000000e880c723c */ /* 0x040ff000000018ff */
[C---:B---3--:R-:W-:Y:S08]  /*1d10*/  HMMA.16816.F32 R68, R136.reuse, R64, RZ ;  /* 0x000000408844723c */ /* 0x048ff000000018ff */
[C---:B----4-:R-:W-:Y:S08]  /*1d20*/  HMMA.16816.F32 R8, R136.reuse, R72, RZ ;  /* 0x000000488808723c */ /* 0x050ff000000018ff */
[----:B------:R-:W-:Y:S08]  /*1d30*/  HMMA.16816.F32 R72, R136, R74, RZ ;  /* 0x0000004a8848723c */ /* 0x000ff000000018ff */
[C---:B------:R-:W-:Y:S07]  /*1d40*/  HMMA.16816.F32 R12, R140.reuse, R30, R12 ;  /* 0x0000001e8c0c723c */ /* 0x040fee000000180c */
[----:B------:R-:W-:Y:S01]  /*1d50*/  IMAD R30, R37, c[0x0][0x208], RZ ;  /* 0x00008200251e7a24 */ /* 0x000fe200078e02ff */
[----:B------:R-:W-:Y:S03]  /*1d60*/  HMMA.16816.F32 R16, R140, R28, R16 ;  /* 0x0000001c8c10723c */ /* 0x000fe60000001810 */
[----:B------:R-:W-:-:S04]  /*1d70*/  IMAD R30, R240, c[0x0][0x20c], R30 ;  /* 0x00008300f01e7a24 */ /* 0x000fc800078e021e */
[----:B------:R-:W-:Y:S01]  /*1d80*/  IMAD.WIDE.U32 R28, R240, c[0x0][0x208], RZ ;  /* 0x00008200f01c7a25 */ /* 0x000fe200078e00ff */
[----:B------:R-:W-:Y:S03]  /*1d90*/  HMMA.16816.F32 R68, R140, R24, R68 ;  /* 0x000000188c44723c */ /* 0x000fe60000001844 */
[----:B------:R-:W-:Y:S02]  /*1da0*/  IMAD.IADD R29, R29, 0x1, R30 ;  /* 0x000000011d1d7824 */ /* 0x000fe400078e021e */
[----:B------:R-:W-:-:S03]  /*1db0*/  IMAD.WIDE R30, R33, 0x2, RZ ;  /* 0x00000002211e7825 */ /* 0x000fc600078e02ff */
[----:B-1----:R-:W-:Y:S01]  /*1dc0*/  HMMA.16816.F32 R8, R140, R20, R8 ;  /* 0x000000148c08723c */ /* 0x002fe20000001808 */
[----:B------:R-:W-:-:S04]  /*1dd0*/  IMAD.WIDE.U32 R24, R239, c[0x0][0x218], R28 ;  /* 0x00008600ef187a25 */ /* 0x000fc800078e001c */
[----:B------:R-:W-:Y:S01]  /*1de0*/  IMAD R28, R239, c[0x0][0x21c], R36 ;  /* 0x00008700ef1c7a24 */ /* 0x000fe200078e0224 */
[----:B------:R-:W-:Y:S02]  /*1df0*/  IADD3 R44, P1, R24, UR22, RZ ;  /* 0x00000016182c7c10 */ /* 0x000fe4000ff3e0ff */
[----:B------:R-:W-:Y:S01]  /*1e00*/  HMMA.16816.F32 R72, R140, R22, R72 ;  /* 0x000000168c48723c */ /* 0x000fe20000001848 */
[----:B------:R-:W-:Y:S01]  /*1e10*/  LDSM.16.M88.4 R20, [R237+0x1800] ;  /* 0x00180000ed14783b */ /* 0x000fe20000000200 */
[----:B------:R-:W-:Y:S02]  /*1e20*/  IADD3.X R28, R25, UR5, R28, P1, !PT ;  /* 0x00000005191c7c10 */ /* 0x000fe40008ffe41c */
[----:B------:R-:W-:-:S04]  /*1e30*/  LEA R92, P1, R44, c[0x0][0x1f8], 0x1 ;  /* 0x00007e002c5c7a11 */ /* 0x000fc800078208ff */
[----:B------:R-:W-:Y:S01]  /*1e40*/  LEA.HI.X R44, R44, c[0x0][0x1fc], R28, 0x1, P1 ;  /* 0x00007f002c2c7a11 */ /* 0x000fe200008f0c1c */
[----:B------:R-:W1:Y:S01]  /*1e50*/  SHFL.IDX PT, R98, R92, RZ, 0x181f ;  /* 0x00181fff5c627589 */ /* 0x000e6200000e0000 */
[C---:B------:R-:W-:Y:S03]  /*1e60*/  HMMA.16816.F32 R60, R136.reuse, R56, RZ ;  /* 0x00000038883c723c */ /* 0x040fe600000018ff */
[----:B------:R-:W2:Y:S04]  /*1e70*/  SHFL.IDX PT, R36, R92, 0x1, 0x181f ;  /* 0x00381f005c247f89 */ /* 0x000ea800000e0000 */
[----:B------:R-:W3:Y:S01]  /*1e80*/  SHFL.IDX PT, R86, R92, 0x2, 0x181f ;  /* 0x00581f005c567f89 */ /* 0x000ee200000e0000 */
[C---:B------:R-:W-:Y:S03]  /*1e90*/  HMMA.16816.F32 R64, R136.reuse, R66, RZ ;  /* 0x000000428840723c */ /* 0x040fe600000018ff */
[----:B------:R-:W4:Y:S04]  /*1ea0*/  SHFL.IDX PT, R29, R44, RZ, 0x181f ;  /* 0x00181fff2c1d7589 */ /* 0x000f2800000e0000 */
[----:B------:R-:W4:Y:S01]  /*1eb0*/  SHFL.IDX PT, R92, R92, 0x3, 0x181f ;  /* 0x00781f005c5c7f89 */ /* 0x000f2200000e0000 */
[C---:B------:R-:W-:Y:S03]  /*1ec0*/  HMMA.16816.F32 R56, R136.reuse, R58, RZ ;  /* 0x0000003a8838723c */ /* 0x040fe600000018ff */
[----:B------:R-:W4:Y:S04]  /*1ed0*/  SHFL.IDX PT, R28, R44, 0x1, 0x181f ;  /* 0x00381f002c1c7f89 */ /* 0x000f2800000e0000 */
[----:B------:R-:W4:Y:S01]  /*1ee0*/  SHFL.IDX PT, R45, R44, 0x2, 0x181f ;  /* 0x00581f002c2d7f89 */ /* 0x000f2200000e0000 */
[----:B-1----:R-:W-:Y:S01]  /*1ef0*/  IADD3 R96, P1, R98, R30, RZ ;  /* 0x0000001e62607210 */ /* 0x002fe20007f3e0ff */
[----:B------:R-:W-:Y:S02]  /*1f00*/  HMMA.16816.F32 R52, R136, R48, RZ ;  /* 0x000000308834723c */ /* 0x000fe400000018ff */
[----:B------:R-:W1:Y:S01]  /*1f10*/  SHFL.IDX PT, R44, R44, 0x3, 0x181f ;  /* 0x00781f002c2c7f89 */ /* 0x000e6200000e0000 */
[----:B--2---:R-:W-:-:S02]  /*1f20*/  IADD3 R38, P2, R30, R36, RZ ;  /* 0x000000241e267210 */ /* 0x004fc40007f5e0ff */
[----:B---3--:R-:W-:-:S03]  /*1f30*/  IADD3 R94, P6, R30, R86, RZ ;  /* 0x000000561e5e7210 */ /* 0x008fc60007fde0ff */
[----:B------:R-:W-:Y:S01]  /*1f40*/  HMMA.16816.F32 R60, R140, R20, R60 ;  /* 0x000000148c3c723c */ /* 0x000fe2000000183c */
[----:B----4-:R-:W-:Y:S01]  /*1f50*/  IMAD.X R97, R29, 0x1, R31, P1 ;  /* 0x000000011d617824 */ /* 0x010fe200008e061f */
[----:B------:R-:W-:-:S05]  /*1f60*/  IADD3 R84, P1, R30, R92, RZ ;  /* 0x0000005c1e547210 */ /* 0x000fca0007f3e0ff */
[----:B------:R-:W-:Y:S01]  /*1f70*/  IMAD.WIDE R20, R32, 0x2, RZ ;  /* 0x0000000220147825 */ /* 0x000fe200078e02ff */
[C---:B------:R-:W-:Y:S01]  /*1f80*/  HMMA.16816.F32 R64, R140.reuse, R26, R64 ;  /* 0x0000001a8c40723c */ /* 0x040fe20000001840 */
[----:B------:R-:W2:Y:S02]  /*1f90*/  LDSM.16.M88.4 R24, [R237+0x2000] ;  /* 0x00200000ed18783b */ /* 0x000ea40000000200 */
[C---:B------:R-:W-:Y:S01]  /*1fa0*/  IMAD.X R39, R31.reuse, 0x1, R28, P2 ;  /* 0x000000011f277824 */ /* 0x040fe200010e061c */
[----:B------:R-:W-:Y:S01]  /*1fb0*/  IADD3 R98, P2, R98, R20, RZ ;  /* 0x0000001462627210 */ /* 0x000fe20007f5e0ff */
[----:B------:R-:W-:Y:S01]  /*1fc0*/  IMAD.X R95, R31, 0x1, R45, P6 ;  /* 0x000000011f5f7824 */ /* 0x000fe200030e062d */
[----:B------:R-:W-:Y:S02]  /*1fd0*/  ISETP.GE.AND P6, PT, R33, c[0x0][0x1d4], PT ;  /* 0x0000750021007a0c */ /* 0x000fe40003fc6270 */
[----:B------:R-:W-:Y:S01]  /*1fe0*/  HMMA.16816.F32 R56, R140, R22, R56 ;  /* 0x000000168c38723c */ /* 0x000fe20000001838 */
[----:B------:R-:W-:Y:S01]  /*1ff0*/  IMAD.X R99, R29, 0x1, R21, P2 ;  /* 0x000000011d637824 */ /* 0x000fe200010e0615 */
[C---:B------:R-:W-:Y:S01]  /*2000*/  IADD3 R86, P2, R20.reuse, R86, RZ ;  /* 0x0000005614567210 */ /* 0x040fe20007f5e0ff */
[----:B-1----:R-:W-:Y:S01]  /*2010*/  IMAD.X R85, R31, 0x1, R44, P1 ;  /* 0x000000011f557824 */ /* 0x002fe200008e062c */
[----:B------:R-:W-:-:S03]  /*2020*/  IADD3 R36, P1, R20, R36, RZ ;  /* 0x0000002414247210 */ /* 0x000fc60007f3e0ff */
[C---:B------:R-:W-:Y:S01]  /*2030*/  IMAD.X R87, R21.reuse, 0x1, R45, P2 ;  /* 0x0000000115577824 */ /* 0x040fe200010e062d */
[----:B------:R-:W-:Y:S01]  /*2040*/  ISETP.GE.AND P2, PT, R34, c[0x0][0x1d4], PT ;  /* 0x0000750022007a0c */ /* 0x000fe20003f46270 */
[----:B------:R-:W-:Y:S01]  /*2050*/  IMAD.X R37, R21, 0x1, R28, P1 ;  /* 0x0000000115257824 */ /* 0x000fe200008e061c */
[----:B------:R-:W-:Y:S01]  /*2060*/  IADD3 R92, P1, R20, R92, RZ ;  /* 0x0000005c145c7210 */ /* 0x000fe20007f3e0ff */
[----:B------:R-:W-:Y:S01]  /*2070*/  LDSM.16.M88.4 R28, [R238+0xb100] ;  /* 0x00b10000ee1c783b */ /* 0x000fe20000000200 */
[----:B------:R-:W-:Y:S01]  /*2080*/  ISETP.LT.OR P5, PT, R7, 0x1, P2 ;  /* 0x000000010700780c */ /* 0x000fe200017a1670 */
[C---:B------:R-:W-:Y:S01]  /*2090*/  HMMA.16816.F32 R48, R136.reuse, R50, RZ ;  /* 0x000000328830723c */ /* 0x040fe200000018ff */
[----:B------:R-:W-:Y:S01]  /*20a0*/  SHF.R.S32.HI R34, RZ, 0x1f, R32 ;  /* 0x0000001fff227819 */ /* 0x000fe20000011420 */
[----:B------:R-:W-:Y:S01]  /*20b0*/  IMAD.X R93, R21, 0x1, R44, P1 ;  /* 0x00000001155d7824 */ /* 0x000fe200008e062c */
[C---:B------:R-:W-:Y:S01]  /*20c0*/  ISETP.LT.OR P1, PT, R7.reuse, 0x1, P6 ;  /* 0x000000010700780c */ /* 0x040fe20003721670 */
[----:B------:R-:W1:Y:S04]  /*20d0*/  LDSM.16.M88.4 R20, [R238+0xb900] ;  /* 0x00b90000ee14783b */ /* 0x000e680000000200 */
[C---:B------:R-:W-:Y:S08]  /*20e0*/  HMMA.16816.F32 R44, R136.reuse, R40, RZ ;  /* 0x00000028882c723c */ /* 0x040ff000000018ff */
[----:B------:R-:W-:Y:S01]  /*20f0*/  @!PT LDS RZ, [RZ] ;  /* 0x00000000fffff984 */ /* 0x000fe20000000800 */
[----:B------:R-:W-:Y:S01]  /*2100*/  @!PT LDS RZ, [RZ] ;  /* 0x00000000fffff984 */ /* 0x000fe20000000800 */
[----:B------:R-:W-:Y:S01]  /*2110*/  @!PT LDS RZ, [RZ] ;  /* 0x00000000fffff984 */ /* 0x000fe20000000800 */
[----:B------:R3:W-:Y:S01]  /*2120*/  LDGSTS.E.BYPASS.LTC128B.128 [R241+0x100], [R96.64], !P1 ;  /* 0x0010000060f17fae */ /* 0x0007e2000c901d4c */
[C---:B------:R-:W-:Y:S01]  /*2130*/  ISETP.LT.OR P1, PT, R7.reuse, 0x21, P6 ;  /* 0x000000210700780c */ /* 0x040fe20003721670 */
[----:B------:R-:W-:Y:S02]  /*2140*/  HMMA.16816.F32 R40, R136, R42, RZ ;  /* 0x0000002a8828723c */ /* 0x000fe400000018ff */
[----:B------:R3:W-:Y:S01]  /*2150*/  LDGSTS.E.BYPASS.LTC128B.128 [R241+0x4100], [R98.64], !P5 ;  /* 0x0410000062f17fae */ /* 0x0007e2000e901d4c */
[----:B------:R-:W-:-:S05]  /*2160*/  ISETP.LT.OR P5, PT, R7, 0x21, P2 ;  /* 0x000000210700780c */ /* 0x000fca00017a1670 */
[C---:B--2---:R-:W-:Y:S04]  /*2170*/  HMMA.16816.F32 R52, R140.reuse, R24, R52 ;  /* 0x000000188c34723c */ /* 0x044fe80000001834 */
[----:B------:R2:W-:Y:S01]  /*2180*/  LDGSTS.E.BYPASS.LTC128B.128 [R241+0x1100], [R38.64], !P1 ;  /* 0x0110000026f17fae */ /* 0x0005e2000c901d4c */
[C---:B------:R-:W-:Y:S02]  /*2190*/  ISETP.LT.OR P1, PT, R7.reuse, 0x41, P6 ;  /* 0x000000410700780c */ /* 0x040fe40003721670 */
[C---:B------:R-:W-:Y:S01]  /*21a0*/  ISETP.LT.OR P6, PT, R7.reuse, 0x61, P6 ;  /* 0x000000610700780c */ /* 0x040fe200037c1670 */
[----:B------:R2:W-:Y:S01]  /*21b0*/  LDGSTS.E.BYPASS.LTC128B.128 [R241+0x5100], [R36.64], !P5 ;  /* 0x0510000024f17fae */ /* 0x0005e2000e901d4c */
[C---:B------:R-:W-:Y:S01]  /*21c0*/  ISETP.LT.OR P5, PT, R7.reuse, 0x41, P2 ;  /* 0x000000410700780c */ /* 0x040fe200017a1670 */
[----:B------:R-:W-:Y:S01]  /*21d0*/  HMMA.16816.F32 R48, R140, R26, R48 ;  /* 0x0000001a8c30723c */ /* 0x000fe20000001830 */
[----:B------:R-:W-:-:S07]  /*21e0*/  ISETP.LT.OR P2, PT, R7, 0x61, P2 ;  /* 0x000000610700780c */ /* 0x000fce0001741670 */
[----:B------:R4:W-:Y:S01]  /*21f0*/  LDGSTS.E.BYPASS.LTC128B.128 [R241+0x2100], [R94.64], !P1 ;  /* 0x021000005ef17fae */ /* 0x0009e2000c901d4c */
[C---:B-1----:R-:W-:Y:S01]  /*2200*/  HMMA.16816.F32 R24, R136.reuse, R20, RZ ;  /* 0x000000148818723c */ /* 0x042fe200000018ff */
[----:B------:R-:W-:Y:S02]  /*2210*/  PLOP3.LUT P1, PT, PT, PT, UP0, 0x40, 0x0 ;  /* 0x000000000000781c */ /* 0x000fe40003f2e808 */
[----:B------:R1:W-:Y:S04]  /*2220*/  LDGSTS.E.BYPASS.LTC128B.128 [R241+0x6100], [R86.64], !P5 ;  /* 0x0610000056f17fae */ /* 0x0003e8000e901d4c */
[----:B------:R1:W-:Y:S01]  /*2230*/  LDGSTS.E.BYPASS.LTC128B.128 [R241+0x3100], [R84.64], !P6 ;  /* 0x0310000054f17fae */ /* 0x0003e2000f101d4c */
[----:B------:R-:W-:Y:S01]  /*2240*/  HMMA.16816.F32 R20, R136, R22, RZ ;  /* 0x000000168814723c */ /* 0x000fe200000018ff */
[----:B------:R-:W-:-:S02]  /*2250*/  ISETP.GT.AND P6, PT, R242, 0x7f, PT ;  /* 0x0000007ff200780c */ /* 0x000fc40003fc4270 */
[----:B------:R4:W-:Y:S04]  /*2260*/  LDGSTS.E.BYPASS.LTC128B.128 [R241+0x7100], [R92.64], !P2 ;  /* 0x071000005cf17fae */ /* 0x0009e8000d101d4c */
[----:B------:R-:W4:Y:S01]  /*2270*/  LDSM.16.M88.4 R112, [R235+0x8900] ;  /* 0x00890000eb70783b */ /* 0x000f220000000200 */
[C---:B--2---:R-:W-:Y:S03]  /*2280*/  HMMA.16816.F32 R36, R136.reuse, R28, RZ ;  /* 0x0000001c8824723c */ /* 0x044fe600000018ff */
[----:B------:R-:W-:Y:S04]  /*2290*/  LDSM.16.M88.4 R108, [R235+0x9100] ;  /* 0x00910000eb6c783b */ /* 0x000fe80000000200 */
[----:B------:R-:W-:Y:S01]  /*22a0*/  LDSM.16.M88.4 R104, [R235+0xa900] ;  /* 0x00a90000eb68783b */ /* 0x000fe20000000200 */
[----:B------:R-:W-:Y:S03]  /*22b0*/  HMMA.16816.F32 R28, R136, R30, RZ ;  /* 0x0000001e881c723c */ /* 0x000fe600000018ff */
[----:B------:R-:W-:Y:S04]  /*22c0*/  LDSM.16.M88.4 R100, [R235+0xb100] ;  /* 0x00b10000eb64783b */ /* 0x000fe80000000200 */
[----:B---3--:R-:W-:Y:S01]  /*22d0*/  LDSM.16.M88.4 R96, [R235+0xb900] ;  /* 0x00b90000eb60783b */ /* 0x008fe20000000200 */
[C---:B------:R-:W-:Y:S03]  /*22e0*/  HMMA.16816.F32 R24, R140.reuse, R76, R24 ;  /* 0x0000004c8c18723c */ /* 0x040fe60000001818 */
[----:B-1----:R-:W1:Y:S04]  /*22f0*/  LDSM.16.M88.4 R84, [R235+0x8100] ;  /* 0x00810000eb54783b */ /* 0x002e680000000200 */
[----:B----4-:R-:W-:Y:S01]  /*2300*/  LDSM.16.M88.4 R92, [R224] ;  /* 0x00000000e05c783b */ /* 0x010fe20000000200 */
[C---:B------:R-:W-:Y:S03]  /*2310*/  HMMA.16816.F32 R36, R140.reuse, R80, R36 ;  /* 0x000000508c24723c */ /* 0x040fe60000001824 */
[----:B------:R-:W-:Y:S04]  /*2320*/  LDSM.16.M88.4 R116, [R235+0xe900] ;  /* 0x00e90000eb74783b */ /* 0x000fe80000000200 */
[----:B------:R-:W0:Y:S01]  /*2330*/  LDGDEPBAR ;  /* 0x00000000000079af */ /* 0x000e220000000000 */
[C---:B------:R-:W-:Y:S03]  /*2340*/  HMMA.16816.F32 R28, R140.reuse, R82, R28 ;  /* 0x000000528c1c723c */ /* 0x040fe6000000181c */
[----:B------:R-:W2:Y:S05]  /*2350*/  LDSM.16.M88.4 R80, [R235+0xa100] ;  /* 0x00a10000eb50783b */ /* 0x000eaa0000000200 */
[C---:B------:R-:W-:Y:S01]  /*2360*/  HMMA.16816.F32 R20, R140.reuse, R78, R20 ;  /* 0x0000004e8c14723c */ /* 0x040fe20000001814 */
[----:B------:R-:W3:Y:S07]  /*2370*/  LDSM.16.M88.4 R76, [R224+0x800] ;  /* 0x00080000e04c783b */ /* 0x000eee0000000200 */
[C---:B------:R-:W-:Y:S08]  /*2380*/  HMMA.16816.F32 R44, R140.reuse, R88, R44 ;  /* 0x000000588c2c723c */ /* 0x040ff0000000182c */
[----:B------:R-:W-:Y:S01]  /*2390*/  HMMA.16816.F32 R40, R140, R90, R40 ;  /* 0x0000005a8c28723c */ /* 0x000fe20000001828 */
[----:B------:R-:W4:Y:S07]  /*23a0*/  LDSM.16.M88.4 R88, [R235+0x9900] ;  /* 0x00990000eb58783b */ /* 0x000f2e0000000200 */
[C---:B------:R-:W-:Y:S08]  /*23b0*/  HMMA.16816.F32 R8, R168.reuse, R112, R8 ;  /* 0x00000070a808723c */ /* 0x040ff00000001808 */
        /* <DEDUP_REMOVED lines=8> */
[C---:B---3--:R-:W-:Y:S08]  /*2440*/  HMMA.16816.F32 R8, R172.reuse, R76, R8 ;  /* 0x0000004cac08723c */ /* 0x048ff00000001808 */
[----:B------:R-:W-:Y:S01]  /*2450*/  HMMA.16816.F32 R72, R172, R78, R72 ;  /* 0x0000004eac48723c */ /* 0x000fe20000001848 */
[----:B------:R-:W3:Y:S07]  /*2460*/  LDSM.16.M88.4 R76, [R224+0x2800] ;  /* 0x00280000e04c783b */ /* 0x000eee0000000200 */
[C---:B------:R-:W-:Y:S08]  /*2470*/  HMMA.16816.F32 R68, R168.reuse, R108, R68 ;  /* 0x0000006ca844723c */ /* 0x040ff00000001844 */
[C---:B------:R-:W-:Y:S01]  /*2480*/  HMMA.16816.F32 R64, R168.reuse, R110, R64 ;  /* 0x0000006ea840723c */ /* 0x040fe20000001840 */
[----:B------:R-:W-:Y:S07]  /*2490*/  LDSM.16.M88.4 R108, [R224+0x3800] ;  /* 0x00380000e06c783b */ /* 0x000fee0000000200 */
[C---:B----4-:R-:W-:Y:S08]  /*24a0*/  HMMA.16816.F32 R60, R168.reuse, R88, R60 ;  /* 0x00000058a83c723c */ /* 0x050ff0000000183c */
[C---:B------:R-:W-:Y:S01]  /*24b0*/  HMMA.16816.F32 R56, R168.reuse, R90, R56 ;  /* 0x0000005aa838723c */ /* 0x040fe20000001838 */
[----:B------:R-:W4:Y:S07]  /*24c0*/  LDSM.16.M88.4 R88, [R224+0x2000] ;  /* 0x00200000e058783b */ /* 0x000f2e0000000200 */
[C---:B------:R-:W-:Y:S08]  /*24d0*/  HMMA.16816.F32 R44, R168.reuse, R104, R44 ;  /* 0x00000068a82c723c */ /* 0x040ff0000000182c */
[C---:B------:R-:W-:Y:S01]  /*24e0*/  HMMA.16816.F32 R40, R168.reuse, R106, R40 ;  /* 0x0000006aa828723c */ /* 0x040fe20000001828 */
[----:B------:R-:W3:Y:S07]  /*24f0*/  LDSM.16.M88.4 R104, [R238+0xc100] ;  /* 0x00c10000ee68783b */ /* 0x000eee0000000200 */
        /* <DEDUP_REMOVED lines=12> */
[C---:B------:R-:W-:Y:S08]  /*25c0*/  HMMA.16816.F32 R16, R172.reuse, R92, R16 ;  /* 0x0000005cac10723c */ /* 0x040ff00000001810 */
[----:B------:R-:W-:Y:S01]  /*25d0*/  HMMA.16816.F32 R12, R172, R94, R12 ;  /* 0x0000005eac0c723c */ /* 0x000fe2000000180c */
[----:B------:R-:W-:Y:S07]  /*25e0*/  LDSM.16.M88.4 R92, [R238+0xe900] ;  /* 0x00e90000ee5c783b */ /* 0x000fee0000000200 */
[C---:B------:R-:W-:Y:S08]  /*25f0*/  HMMA.16816.F32 R24, R168.reuse, R96, R24 ;  /* 0x00000060a818723c */ /* 0x040ff00000001818 */
[----:B------:R-:W-:Y:S01]  /*2600*/  HMMA.16816.F32 R20, R168, R98, R20 ;  /* 0x00000062a814723c */ /* 0x000fe20000001814 */
[----:B------:R-:W1:Y:S07]  /*2610*/  LDSM.16.M88.4 R96, [R238+0xe100] ;  /* 0x00e10000ee60783b */ /* 0x000e6e0000000200 */
[C---:B------:R-:W-:Y:S08]  /*2620*/  HMMA.16816.F32 R36, R172.reuse, R112, R36 ;  /* 0x00000070ac24723c */ /* 0x040ff00000001824 */
[C---:B------:R-:W-:Y:S01]  /*2630*/  HMMA.16816.F32 R28, R172.reuse, R114, R28 ;  /* 0x00000072ac1c723c */ /* 0x040fe2000000181c */
[----:B------:R-:W2:Y:S07]  /*2640*/  LDSM.16.M88.4 R112, [R237+0x4000] ;  /* 0x00400000ed70783b */ /* 0x000eae0000000200 */
[C---:B----4-:R-:W-:Y:S08]  /*2650*/  HMMA.16816.F32 R52, R172.reuse, R88, R52 ;  /* 0x00000058ac34723c */ /* 0x050ff00000001834 */
        /* <DEDUP_REMOVED lines=12> */
[----:B------:R-:W-:Y:S01]  /*2720*/  HMMA.16816.F32 R28, R176, R78, R28 ;  /* 0x0000004eb01c723c */ /* 0x000fe2000000181c */
[----:B------:R-:W3:Y:S07]  /*2730*/  LDSM.16.M88.4 R76, [R235+0xc100] ;  /* 0x00c10000eb4c783b */ /* 0x000eee0000000200 */
[C---:B------:R-:W-:Y:S08]  /*2740*/  HMMA.16816.F32 R24, R172.reuse, R108, R24 ;  /* 0x0000006cac18723c */ /* 0x040ff00000001818 */
[----:B------:R-:W-:Y:S01]  /*2750*/  HMMA.16816.F32 R20, R172, R110, R20 ;  /* 0x0000006eac14723c */ /* 0x000fe20000001814 */
[----:B------:R-:W1:Y:S07]  /*2760*/  LDSM.16.M88.4 R108, [R237+0x4800] ;  /* 0x00480000ed6c783b */ /* 0x000e6e0000000200 */
[C---:B------:R-:W-:Y:S08]  /*2770*/  HMMA.16816.F32 R60, R176.reuse, R100, R60 ;  /* 0x00000064b03c723c */ /* 0x040ff0000000183c */
[C---:B------:R-:W-:Y:S01]  /*2780*/  HMMA.16816.F32 R56, R176.reuse, R102, R56 ;  /* 0x00000066b038723c */ /* 0x040fe20000001838 */
[----:B------:R-:W1:Y:S07]  /*2790*/  LDSM.16.M88.4 R100, [R237+0x6800] ;  /* 0x00680000ed64783b */ /* 0x000e6e0000000200 */
[C---:B------:R-:W-:Y:S08]  /*27a0*/  HMMA.16816.F32 R52, R176.reuse, R96, R52 ;  /* 0x00000060b034723c */ /* 0x040ff00000001834 */
[----:B------:R-:W-:Y:S01]  /*27b0*/  HMMA.16816.F32 R48, R176, R98, R48 ;  /* 0x00000062b030723c */ /* 0x000fe20000001830 */
[----:B------:R-:W1:Y:S07]  /*27c0*/  LDSM.16.M88.4 R96, [R237+0x7000] ;  /* 0x00700000ed60783b */ /* 0x000e6e0000000200 */
[C---:B------:R-:W-:Y:S08]  /*27d0*/  HMMA.16816.F32 R16, R184.reuse, R112, R16 ;  /* 0x00000070b810723c */ /* 0x040ff00000001810 */
[----:B------:R-:W-:Y:S01]  /*27e0*/  HMMA.16816.F32 R12, R184, R114, R12 ;  /* 0x00000072b80c723c */ /* 0x000fe2000000180c */
[----:B------:R-:W-:Y:S07]  /*27f0*/  LDSM.16.M88.4 R112, [R235+0xf100] ;  /* 0x00f10000eb70783b */ /* 0x000fee0000000200 */
[C---:B------:R-:W-:Y:S08]  /*2800*/  HMMA.16816.F32 R44, R176.reuse, R92, R44 ;  /* 0x0000005cb02c723c */ /* 0x040ff0000000182c */
[C---:B------:R-:W-:Y:S01]  /*2810*/  HMMA.16816.F32 R40, R176.reuse, R94, R40 ;  /* 0x0000005eb028723c */ /* 0x040fe20000001828 */
[----:B------:R-:W3:Y:S07]  /*2820*/  LDSM.16.M88.4 R92, [R237+0x7800] ;  /* 0x00780000ed5c783b */ /* 0x000eee0000000200 */
[C---:B----4-:R-:W-:Y:S08]  /*2830*/  HMMA.16816.F32 R24, R176.reuse, R88, R24 ;  /* 0x00000058b018723c */ /* 0x050ff00000001818 */
[----:B------:R-:W-:Y:S01]  /*2840*/  HMMA.16816.F32 R20, R176, R90, R20 ;  /* 0x0000005ab014723c */ /* 0x000fe20000001814 */
[----:B------:R-:W4:Y:S07]  /*2850*/  LDSM.16.M88.4 R88, [R235+0xc900] ;  /* 0x00c90000eb58783b */ /* 0x000f2e0000000200 */
        /* <DEDUP_REMOVED lines=22> */
[----:B------:R-:W-:Y:S01]  /*29c0*/  HMMA.16816.F32 R20, R184, R94, R20 ;  /* 0x0000005eb814723c */ /* 0x000fe20000001814 */
[----:B------:R-:W3:Y:S07]  /*29d0*/  LDSM.16.M88.4 R92, [R224+0x5800] ;  /* 0x00580000e05c783b */ /* 0x000eee0000000200 */
[C---:B----4-:R-:W-:Y:S08]  /*29e0*/  HMMA.16816.F32 R8, R196.reuse, R88, R8 ;  /* 0x00000058c408723c */ /* 0x050ff00000001808 */
[C---:B------:R-:W-:Y:S01]  /*29f0*/  HMMA.16816.F32 R72, R196.reuse, R90, R72 ;  /* 0x0000005ac448723c */ /* 0x040fe20000001848 */
[----:B------:R-:W4:Y:S07]  /*2a00*/  LDSM.16.M88.4 R88, [R224+0x6000] ;  /* 0x00600000e058783b */ /* 0x000f2e0000000200 */
        /* <DEDUP_REMOVED lines=8> */
[----:B------:R-:W3:Y:S01]  /*2a90*/  LDSM.16.M88.4 R76, [R224+0x7800] ;  /* 0x00780000e04c783b */ /* 0x000ee20000000200 */
[----:B------:R-:W-:-:S06]  /*2aa0*/  DEPBAR.LE SB0, 0x0 ;  /* 0x000080000000791a */ /* 0x000fcc0000000000 */
        /* <DEDUP_REMOVED lines=14> */
[C---:B----4-:R-:W-:Y:S08]  /*2b90*/  HMMA.16816.F32 R52, R204.reuse, R88, R52 ;  /* 0x00000058cc34723c */ /* 0x050ff00000001834 */
[C---:B------:R-:W-:Y:S08]  /*2ba0*/  HMMA.16816.F32 R48, R204.reuse, R90, R48 ;  /* 0x0000005acc30723c */ /* 0x040ff00000001830 */
[C---:B-1----:R-:W-:Y:S08]  /*2bb0*/  HMMA.16816.F32 R44, R204.reuse, R84, R44 ;  /* 0x00000054cc2c723c */ /* 0x042ff0000000182c */
[C---:B------:R-:W-:Y:S08]  /*2bc0*/  HMMA.16816.F32 R40, R204.reuse, R86, R40 ;  /* 0x00000056cc28723c */ /* 0x040ff00000001828 */
[C---:B--2---:R-:W-:Y:S08]  /*2bd0*/  HMMA.16816.F32 R36, R204.reuse, R80, R36 ;  /* 0x00000050cc24723c */ /* 0x044ff00000001824 */
[C---:B------:R-:W-:Y:S08]  /*2be0*/  HMMA.16816.F32 R28, R204.reuse, R82, R28 ;  /* 0x00000052cc1c723c */ /* 0x040ff0000000181c */
[C---:B---3--:R-:W-:Y:S08]  /*2bf0*/  HMMA.16816.F32 R24, R204.reuse, R76, R24 ;  /* 0x0000004ccc18723c */ /* 0x048ff00000001818 */
[----:B------:R-:W-:Y:S01]  /*2c00*/  HMMA.16816.F32 R20, R204, R78, R20 ;  /* 0x0000004ecc14723c */ /* 0x000fe20000001814 */
[----:B------:R-:W-:Y:S06]  /*2c10*/  BAR.SYNC.DEFER_BLOCKING 0x0 ;  /* 0x0000000000007b1d */ /* 0x000fec0000010000 */
[----:B------:R-:W-:Y:S05]  /*2c20*/  @P1 BRA `(.L_x_25) ;  /* 0x0000047000001947 */ /* 0x000fea0003800000 */
[----:B------:R-:W-:Y:S01]  /*2c30*/  ULEA UR4, UR6, UR10, 0x7 ;  /* 0x0000000a06047291 */ /* 0x000fe2000f8e383f */
[----:B------:R-:W-:-:S05]  /*2c40*/  IMAD.MOV.U32 R239, RZ, RZ, RZ ;  /* 0x000000ffffef7224 */ /* 0x000fca00078e00ff */
        /* <DEDUP_REMOVED lines=11> */
[----:B------:R-:W-:Y:S02]  /*2d00*/  SEL R86, RZ, 0x10, P3 ;  /* 0x00000010ff567807 */ /* 0x000fe40001800000 */
[----:B------:R-:W-:Y:S01]  /*2d10*/  SHF.L.U64.HI R78, R33, 0x1, R35 ;  /* 0x00000001214e7819 */ /* 0x000fe20000010223 */
[----:B------:R-:W-:Y:S01]  /*2d20*/  IMAD R240, R3, c[0x0][0x2b8], R240 ;  /* 0x0000ae0003f07a24 */ /* 0x000fe200078e02f0 */
[----:B------:R-:W-:Y:S02]  /*2d30*/  IADD3 R88, -R86, 0x10, RZ ;  /* 0x0000001056587810 */ /* 0x000fe40007ffe1ff */
[----:B------:R-:W-:Y:S02]  /*2d40*/  SHF.L.U64.HI R7, R32, 0x1, R34 ;  /* 0x0000000120077819 */ /* 0x000fe40000010222 */
[----:B------:R-:W-:-:S02]  /*2d50*/  SHF.R.S32.HI R3, RZ, 0x1f, R240 ;  /* 0x0000001fff037819 */ /* 0x000fc400000114f0 */
        /* <DEDUP_REMOVED lines=8> */
[----:B------:R-:W-:Y:S02]  /*2de0*/  IADD3 R81, P1, R76, UR20, RZ ;  /* 0x000000144c517c10 */ /* 0x000fe4000ff3e0ff */
[----:B------:R-:W-:Y:S01]  /*2df0*/  SEL R76, RZ, 0x10, P4 ;  /* 0x00000010ff4c7807 */ /* 0x000fe20002000000 */
[----:B------:R-:W-:-:S03]  /*2e00*/  IMAD R3, R239, c[0x0][0x1f4], R3 ;  /* 0x00007d00ef037a24 */ /* 0x000fc600078e0203 */
[----:B------:R-:W-:Y:S02]  /*2e10*/  IADD3 R90, -R76, 0x10, RZ ;  /* 0x000000104c5a7810 */ /* 0x000fe40007ffe1ff */
[----:B------:R-:W-:Y:S01]  /*2e20*/  IADD3.X R3, R77, UR18, R3, P1, !PT ;  /* 0x000000124d037c10 */ /* 0x000fe20008ffe403 */
[----:B------:R-:W-:Y:S01]  /*2e30*/  IMAD.SHL.U32 R77, R33, 0x2, RZ ;  /* 0x00000002214d7824 */ /* 0x000fe200078e00ff */
[C---:B------:R-:W-:Y:S02]  /*2e40*/  LEA R80, P1, R81.reuse, c[0x0][0x1c8], 0x1 ;  /* 0x0000720051507a11 */ /* 0x040fe400078208ff */
[----:B------:R-:W-:Y:S02]  /*2e50*/  LOP3.LUT R90, R90, 0xf, RZ, 0xc0, !PT ;  /* 0x0000000f5a5a7812 */ /* 0x000fe400078ec0ff */
[----:B------:R-:W-:Y:S01]  /*2e60*/  LEA.HI.X R81, R81, c[0x0][0x1cc], R3, 0x1, P1 ;  /* 0x0000730051517a11 */ /* 0x000fe200008f0c03 */
[----:B------:R-:W1:Y:S01]  /*2e70*/  SHFL.IDX PT, R89, R80, 0x3, 0x181f ;  /* 0x00781f0050597f89 */ /* 0x000e6200000e0000 */
[----:B------:R-:W-:-:S03]  /*2e80*/  IMAD.SHL.U32 R3, R32, 0x2, RZ ;  /* 0x0000000220037824 */ /* 0x000fc600078e00ff */
[----:B------:R-:W2:Y:S04]  /*2e90*/  SHFL.IDX PT, R79, R81, 0x3, 0x181f ;  /* 0x00781f00514f7f89 */ /* 0x000ea800000e0000 */
[----:B------:R-:W3:Y:S04]  /*2ea0*/  SHFL.IDX PT, R84, R80, RZ, 0x181f ;  /* 0x00181fff50547589 */ /* 0x000ee800000e0000 */
[----:B------:R-:W4:Y:S04]  /*2eb0*/  SHFL.IDX PT, R82, R80, 0x1, 0x181f ;  /* 0x00381f0050527f89 */ /* 0x000f2800000e0000 */
[----:B------:R-:W5:Y:S04]  /*2ec0*/  SHFL.IDX PT, R85, R81, RZ, 0x181f ;  /* 0x00181fff51557589 */ /* 0x000f6800000e0000 */
[----:B------:R-:W5:Y:S04]  /*2ed0*/  SHFL.IDX PT, R80, R80, 0x2, 0x181f ;  /* 0x00581f0050507f89 */ /* 0x000f6800000e0000 */
[----:B------:R-:W5:Y:S01]  /*2ee0*/  SHFL.IDX PT, R83, R81, 0x1, 0x181f ;  /* 0x00381f0051537f89 */ /* 0x000f6200000e0000 */
[----:B-1----:R-:W-:-:S03]  /*2ef0*/  IADD3 R90, P2, P1, R90, R89, R77 ;  /* 0x000000595a5a7210 */ /* 0x002fc6000795e04d */
[----:B------:R-:W1:Y:S01]  /*2f00*/  SHFL.IDX PT, R81, R81, 0x2, 0x181f ;  /* 0x00581f0051517f89 */ /* 0x000e6200000e0000 */
[--C-:B--2---:R-:W-:Y:S02]  /*2f10*/  IADD3.X R91, RZ, R79, R78.reuse, P2, P1 ;  /* 0x0000004fff5b7210 */ /* 0x104fe400017e244e */
[----:B------:R-:W-:Y:S02]  /*2f20*/  IADD3 R88, P2, P1, R88, R89, R3 ;  /* 0x0000005958587210 */ /* 0x000fe4000795e003 */
[C---:B---3--:R-:W-:Y:S02]  /*2f30*/  IADD3 R92, P5, R84.reuse, R77, RZ ;  /* 0x0000004d545c7210 */ /* 0x048fe40007fbe0ff */
[--C-:B------:R-:W-:Y:S02]  /*2f40*/  IADD3.X R89, RZ, R79, R7.reuse, P2, P1 ;  /* 0x0000004fff597210 */ /* 0x100fe400017e2407 */
[----:B------:R-:W-:Y:S02]  /*2f50*/  IADD3 R94, P2, R84, R3, RZ ;  /* 0x00000003545e7210 */ /* 0x000fe40007f5e0ff */
[C---:B----4-:R-:W-:Y:S01]  /*2f60*/  IADD3 R84, P1, R82.reuse, R77, RZ ;  /* 0x0000004d52547210 */ /* 0x050fe20007f3e0ff */
[C---:B-----5:R-:W-:Y:S01]  /*2f70*/  IMAD.X R93, R85.reuse, 0x1, R78, P5 ;  /* 0x00000001555d7824 */ /* 0x060fe200028e064e */
[----:B------:R-:W-:Y:S01]  /*2f80*/  IADD3 R82, P5, R82, R3, RZ ;  /* 0x0000000352527210 */ /* 0x000fe20007fbe0ff */
[----:B------:R-:W-:Y:S01]  /*2f90*/  IMAD.X R95, R85, 0x1, R7, P2 ;  /* 0x00000001555f7824 */ /* 0x000fe200010e0607 */
[----:B------:R-:W-:-:S02]  /*2fa0*/  IADD3 R96, P2, R80, R77, RZ ;  /* 0x0000004d50607210 */ /* 0x000fc40007f5e0ff */
[----:B------:R2:W-:Y:S01]  /*2fb0*/  LDGSTS.E.BYPASS.LTC128B.128 [R241+0x8100], [R92.64], !P4 ;  /* 0x081000005cf17fae */ /* 0x0005e2000e101d4c */
[C-C-:B------:R-:W-:Y:S01]  /*2fc0*/  IMAD.X R85, R83.reuse, 0x1, R78.reuse, P1 ;  /* 0x0000000153557824 */ /* 0x140fe200008e064e */
[----:B------:R-:W-:Y:S01]  /*2fd0*/  IADD3 R80, P1, R80, R3, RZ ;  /* 0x0000000350507210 */ /* 0x000fe20007f3e0ff */
[--C-:B------:R-:W-:Y:S01]  /*2fe0*/  IMAD.X R83, R83, 0x1, R7.reuse, P5 ;  /* 0x0000000153537824 */ /* 0x100fe200028e0607 */
[----:B------:R-:W-:Y:S01]  /*2ff0*/  ISETP.NE.U32.AND P5, PT, R76, RZ, PT ;  /* 0x000000ff4c00720c */ /* 0x000fe20003fa5070 */
[C---:B-1----:R-:W-:Y:S01]  /*3000*/  IMAD.X R97, R81.reuse, 0x1, R78, P2 ;  /* 0x0000000151617824 */ /* 0x042fe200010e064e */
[----:B------:R-:W-:Y:S01]  /*3010*/  ISETP.NE.U32.AND P2, PT, R86, RZ, PT ;  /* 0x000000ff5600720c */ /* 0x000fe20003f45070 */
[----:B------:R-:W-:Y:S01]  /*3020*/  IMAD.X R81, R81, 0x1, R7, P1 ;  /* 0x0000000151517824 */ /* 0x000fe200008e0607 */
[----:B------:R2:W-:Y:S04]  /*3030*/  LDGSTS.E.BYPASS.LTC128B.128 [R241+0xc100], [R94.64], !P3 ;  /* 0x0c1000005ef17fae */ /* 0x0005e8000d901d4c */
[----:B------:R2:W-:Y:S04]  /*3040*/  LDGSTS.E.BYPASS.LTC128B.128 [R241+0x9100], [R84.64], !P4 ;  /* 0x0910000054f17fae */ /* 0x0005e8000e101d4c */
[----:B------:R2:W-:Y:S04]  /*3050*/  LDGSTS.E.BYPASS.LTC128B.128 [R241+0xd100], [R82.64], !P3 ;  /* 0x0d10000052f17fae */ /* 0x0005e8000d901d4c */
[----:B------:R2:W-:Y:S04]  /*3060*/  LDGSTS.E.BYPASS.LTC128B.128 [R241+0xa100], [R96.64], !P4 ;  /* 0x0a10000060f17fae */ /* 0x0005e8000e101d4c */
[----:B------:R2:W-:Y:S04]  /*3070*/  LDGSTS.E.BYPASS.LTC128B.128 [R241+0xe100], [R80.64], !P3 ;  /* 0x0e10000050f17fae */ /* 0x0005e8000d901d4c */
[----:B------:R2:W-:Y:S04]  /*3080*/  LDGSTS.E.BYPASS.LTC128B.128.ZFILL [R241+0xb100], [R90.64], P5 ;  /* 0x0b1000005af17fae */ /* 0x0005e8000a941d4c */
[----:B------:R2:W-:Y:S02]  /*3090*/  LDGSTS.E.BYPASS.LTC128B.128.ZFILL [R241+0xf100], [R88.64], P2 ;  /* 0x0f10000058f17fae */ /* 0x0005e40009141d4c */
.L_x_25:
[----:B------:R-:W-:Y:S01]  /*30a0*/  LOP3.LUT R6, R6, 0xffffffe0, RZ, 0xc0, !PT ;  /* 0xffffffe006067812 */ /* 0x000fe200078ec0ff */
[----:B------:R-:W-:Y:S01]  /*30b0*/  IMAD.MOV.U32 R76, RZ, RZ, -0x2 ;  /* 0xfffffffeff4c7424 */ /* 0x000fe200078e00ff */
[----:B------:R-:W0:Y:S01]  /*30c0*/  LDGDEPBAR ;  /* 0x00000000000079af */ /* 0x000e220000000000 */
[----:B------:R-:W-:-:S02]  /*30d0*/  IMAD.SHL.U32 R236, R4, 0x2, RZ ;  /* 0x0000000204ec7824 */ /* 0x000fc400078e00ff */
[----:B------:R-:W-:Y:S02]  /*30e0*/  IMAD.IADD R5, R5, 0x1, -R6 ;  /* 0x0000000105057824 */ /* 0x000fe400078e0a06 */
[--C-:B------:R-:W-:Y:S01]  /*30f0*/  IMAD R234, R2, 0x2, R236.reuse ;  /* 0x0000000202ea7824 */ /* 0x100fe200078e02ec */
[----:B--2---:R-:W-:Y:S01]  /*3100*/  LDSM.16.MT88.4 R96, [R236+0x4100] ;  /* 0x00410000ec60783b */ /* 0x004fe20000004200 */
[C---:B------:R-:W-:Y:S01]  /*3110*/  IMAD R233, R0.reuse, 0x2, R236 ;  /* 0x0000000200e97824 */ /* 0x040fe200078e02ec */
[----:B------:R-:W-:Y:S01]  /*3120*/  SHF.R.S32.HI R3, RZ, 0x1f, R5 ;  /* 0x0000001fff037819 */ /* 0x000fe20000011405 */
[----:B------:R-:W-:Y:S01]  /*3130*/  IMAD R232, R0, 0x2, R234 ;  /* 0x0000000200e87824 */ /* 0x000fe200078e02ea */
[----:B------:R-:W-:Y:S02]  /*3140*/  LDSM.16.MT88.4 R124, [R236+0x100] ;  /* 0x00010000ec7c783b */ /* 0x000fe40000004200 */
[----:B------:R-:W-:Y:S02]  /*3150*/  LEA.HI R3, R3, R5, RZ, 0x2 ;  /* 0x0000000503037211 */ /* 0x000fe400078f10ff */
[----:B------:R-:W-:Y:S02]  /*3160*/  LDSM.16.MT88.4 R88, [R232+0x100] ;  /* 0x00010000e858783b */ /* 0x000fe40000004200 */
[----:B------:R-:W-:-:S02]  /*3170*/  LOP3.LUT R3, R3, 0x7ffffffc, RZ, 0xc0, !PT ;  /* 0x7ffffffc03037812 */ /* 0x000fc400078ec0ff */
[----:B------:R-:W-:Y:S03]  /*3180*/  LDSM.16.MT88.4 R80, [R233+0x100] ;  /* 0x00010000e950783b */ /* 0x000fe60000004200 */
[----:B------:R-:W-:Y:S01]  /*3190*/  IMAD.IADD R3, R5, 0x1, -R3 ;  /* 0x0000000105037824 */ /* 0x000fe200078e0a03 */
[----:B------:R-:W-:Y:S03]  /*31a0*/  LDSM.16.MT88.4 R100, [R234+0x4100] ;  /* 0x00410000ea64783b */ /* 0x000fe60000004200 */
[----:B------:R-:W-:Y:S01]  /*31b0*/  IMAD R76, R3, R76, UR15 ;  /* 0x0000000f034c7e24 */ /* 0x000fe2000f8e024c */
[----:B------:R-:W-:Y:S04]  /*31c0*/  LDSM.16.MT88.4 R108, [R233+0x4100] ;  /* 0x00410000e96c783b */ /* 0x000fe80000004200 */
[----:B------:R-:W-:-:S02]  /*31d0*/  ISETP.GT.AND P1, PT, R76, 0x1, PT ;  /* 0x000000014c00780c */ /* 0x000fc40003f24270 */
[C---:B------:R-:W-:Y:S02]  /*31e0*/  ISETP.GT.AND P5, PT, R76.reuse, RZ, PT ;  /* 0x000000ff4c00720c */ /* 0x040fe40003fa4270 */
[----:B------:R-:W-:Y:S02]  /*31f0*/  FSEL R19, R19, -INF , P1 ;  /* 0xff80000013137808 */ /* 0x000fe40000800000 */
[----:B------:R-:W-:Y:S02]  /*3200*/  FSEL R3, R17, -INF , P1 ;  /* 0xff80000011037808 */ /* 0x000fe40000800000 */
[----:B------:R-:W-:Y:S02]  /*3210*/  ISETP.GT.AND P1, PT, R76, 0x9, PT ;  /* 0x000000094c00780c */ /* 0x000fe40003f24270 */
[----:B------:R-:W-:Y:S02]  /*3220*/  FSEL R18, R18, -INF , P5 ;  /* 0xff80000012127808 */ /* 0x000fe40002800000 */
[----:B------:R-:W-:-:S02]  /*3230*/  FSEL R15, R15, -INF , P1 ;  /* 0xff8000000f0f7808 */ /* 0x000fc40000800000 */
[----:B------:R-:W-:Y:S02]  /*3240*/  FSEL R13, R13, -INF , P1 ;  /* 0xff8000000d0d7808 */ /* 0x000fe40000800000 */
[----:B------:R-:W-:Y:S02]  /*3250*/  FSEL R16, R16, -INF , P5 ;  /* 0xff80000010107808 */ /* 0x000fe40002800000 */
[C---:B------:R-:W-:Y:S02]  /*3260*/  ISETP.GT.AND P1, PT, R76.reuse, 0x11, PT ;  /* 0x000000114c00780c */ /* 0x040fe40003f24270 */
[C---:B------:R-:W-:Y:S02]  /*3270*/  ISETP.GT.AND P5, PT, R76.reuse, 0x10, PT ;  /* 0x000000104c00780c */ /* 0x040fe40003fa4270 */
        /* <DEDUP_REMOVED lines=11> */
[----:B------:R-:W-:Y:S02]  /*3330*/  ISETP.GT.AND P1, PT, R76, 0x28, PT ;  /* 0x000000284c00780c */ /* 0x000fe40003f24270 */
[----:B------:R-:W-:Y:S02]  /*3340*/  FSEL R208, R68, -INF , P5 ;  /* 0xff80000044d07808 */ /* 0x000fe40002800000 */
[----:B------:R-:W-:-:S02]  /*3350*/  ISETP.GT.AND P2, PT, R76, 0x18, PT ;  /* 0x000000184c00780c */ /* 0x000fc40003f44270 */
[----:B------:R-:W-:Y:S02]  /*3360*/  FMNMX.FTZ R68, R16, R3, !PT ;  /* 0x0000000310447209 */ /* 0x000fe40007810000 */
[----:B------:R-:W-:Y:S02]  /*3370*/  FSEL R203, R64, -INF , P1 ;  /* 0xff80000040cb7808 */ /* 0x000fe40000800000 */
[----:B------:R-:W-:Y:S02]  /*3380*/  FSEL R9, R74, -INF , P2 ;  /* 0xff8000004a097808 */ /* 0x000fe40001000000 */
[----:B------:R-:W-:Y:S02]  /*3390*/  FSEL R6, R72, -INF , P2 ;  /* 0xff80000048067808 */ /* 0x000fe40001000000 */
[----:B------:R-:W-:Y:S01]  /*33a0*/  FMNMX.FTZ R64, R17, R68, !PT ;  /* 0x0000004411407209 */ /* 0x000fe20007810000 */
[----:B------:R-:W-:Y:S01]  /*33b0*/  LDSM.16.MT88.4 R72, [R234+0x100] ;  /* 0x00010000ea48783b */ /* 0x000fe20000004200 */
[----:B------:R-:W-:-:S02]  /*33c0*/  ISETP.GT.AND P2, PT, R76, 0x21, PT ;  /* 0x000000214c00780c */ /* 0x000fc40003f44270 */
[----:B------:R-:W-:Y:S02]  /*33d0*/  FSEL R195, R70, -INF , P5 ;  /* 0xff80000046c37808 */ /* 0x000fe40002800000 */
[C---:B------:R-:W-:Y:S02]  /*33e0*/  ISETP.GT.AND P5, PT, R76.reuse, 0x30, PT ;  /* 0x000000304c00780c */ /* 0x040fe40003fa4270 */
[----:B------:R-:W-:Y:S02]  /*33f0*/  FMNMX.FTZ R64, R13, R64, !PT ;  /* 0x000000400d407209 */ /* 0x000fe40007810000 */
[----:B------:R-:W-:Y:S02]  /*3400*/  FSEL R200, R71, -INF , P2 ;  /* 0xff80000047c87808 */ /* 0x000fe40001000000 */
[----:B------:R-:W-:Y:S02]  /*3410*/  FSEL R202, R69, -INF , P2 ;  /* 0xff80000045ca7808 */ /* 0x000fe40001000000 */
[----:B------:R-:W-:-:S02]  /*3420*/  ISETP.GT.AND P2, PT, R76, 0x29, PT ;  /* 0x000000294c00780c */ /* 0x000fc40003f44270 */
[----:B------:R-:W-:Y:S02]  /*3430*/  FSEL R150, R62, -INF , P5 ;  /* 0xff8000003e967808 */ /* 0x000fe40002800000 */
[----:B------:R-:W-:Y:S02]  /*3440*/  FMNMX.FTZ R62, R7, R64, !PT ;  /* 0x00000040073e7209 */ /* 0x000fe40007810000 */
[----:B------:R-:W-:Y:S02]  /*3450*/  FSEL R194, R66, -INF , P1 ;  /* 0xff80000042c27808 */ /* 0x000fe40000800000 */
[----:B------:R-:W-:Y:S02]  /*3460*/  FSEL R193, R67, -INF , P2 ;  /* 0xff80000043c17808 */ /* 0x000fe40001000000 */
[----:B------:R-:W-:Y:S02]  /*3470*/  FSEL R201, R65, -INF , P2 ;  /* 0xff80000041c97808 */ /* 0x000fe40001000000 */
[----:B------:R-:W-:-:S02]  /*3480*/  ISETP.GT.AND P2, PT, R76, 0x31, PT ;  /* 0x000000314c00780c */ /* 0x000fc40003f44270 */
[----:B------:R-:W-:Y:S02]  /*3490*/  ISETP.GT.AND P1, PT, R76, 0x38, PT ;  /* 0x000000384c00780c */ /* 0x000fe40003f24270 */
[----:B------:R-:W-:Y:S02]  /*34a0*/  FMNMX.FTZ R62, R5, R62, !PT ;  /* 0x0000003e053e7209 */ /* 0x000fe40007810000 */
[----:B------:R-:W-:Y:S02]  /*34b0*/  FSEL R151, R63, -INF , P2 ;  /* 0xff8000003f977808 */ /* 0x000fe40001000000 */
[----:B------:R-:W-:Y:S02]  /*34c0*/  FSEL R146, R61, -INF , P2 ;  /* 0xff8000003d927808 */ /* 0x000fe40001000000 */
[----:B------:R-:W-:Y:S02]  /*34d0*/  FSEL R148, R56, -INF , P1 ;  /* 0xff80000038947808 */ /* 0x000fe40000800000 */
[----:B------:R-:W-:-:S02]  /*34e0*/  ISETP.GT.AND P2, PT, R76, 0x39, PT ;  /* 0x000000394c00780c */ /* 0x000fc40003f44270 */
[----:B------:R-:W-:Y:S02]  /*34f0*/  FMNMX.FTZ R56, R6, R62, !PT ;  /* 0x0000003e06387209 */ /* 0x000fe40007810000 */
[----:B------:R-:W-:Y:S02]  /*3500*/  FSEL R147, R57, -INF , P2 ;  /* 0xff80000039937808 */ /* 0x000fe40001000000 */
[----:B------:R-:W-:Y:S02]  /*3510*/  FMNMX.FTZ R56, R12, R56, !PT ;  /* 0x000000380c387209 */ /* 0x000fe40007810000 */
[----:B------:R-:W-:Y:S02]  /*3520*/  FMNMX.FTZ R57, R18, R19, !PT ;  /* 0x0000001312397209 */ /* 0x000fe40007810000 */
[----:B------:R-:W-:Y:S02]  /*3530*/  FSEL R191, R59, -INF , P2 ;  /* 0xff8000003bbf7808 */ /* 0x000fe40001000000 */
[----:B------:R-:W-:-:S02]  /*3540*/  ISETP.GT.AND P2, PT, R76, 0x40, PT ;  /* 0x000000404c00780c */ /* 0x000fc40003f44270 */
[----:B------:R-:W-:Y:S02]  /*3550*/  FMNMX.FTZ R56, R208, R56, !PT ;  /* 0x00000038d0387209 */ /* 0x000fe40007810000 */
[----:B------:R-:W-:Y:S02]  /*3560*/  FMNMX.FTZ R57, R14, R57, !PT ;  /* 0x000000390e397209 */ /* 0x000fe40007810000 */
[----:B------:R-:W-:Y:S02]  /*3570*/  FSEL R192, R58, -INF , P1 ;  /* 0xff8000003ac07808 */ /* 0x000fe40000800000 */
[----:B------:R-:W-:Y:S02]  /*3580*/  FSEL R190, R52, -INF , P2 ;  /* 0xff80000034be7808 */ /* 0x000fe40001000000 */
[----:B------:R-:W-:Y:S02]  /*3590*/  ISETP.GT.AND P1, PT, R76, 0x41, PT ;  /* 0x000000414c00780c */ /* 0x000fe40003f24270 */
[----:B------:R-:W-:-:S02]  /*35a0*/  FSEL R161, R54, -INF , P2 ;  /* 0xff80000036a17808 */ /* 0x000fc40001000000 */
[----:B------:R-:W-:Y:S02]  /*35b0*/  FMNMX.FTZ R52, R202, R56, !PT ;  /* 0x00000038ca347209 */ /* 0x000fe40007810000 */
[----:B------:R-:W-:Y:S02]  /*35c0*/  FMNMX.FTZ R54, R15, R57, !PT ;  /* 0x000000390f367209 */ /* 0x000fe40007810000 */
[----:B------:R-:W-:Y:S02]  /*35d0*/  FSEL R160, R53, -INF , P1 ;  /* 0xff80000035a07808 */ /* 0x000fe40000800000 */
[----:B------:R-:W-:Y:S02]  /*35e0*/  FMNMX.FTZ R52, R203, R52, !PT ;  /* 0x00000034cb347209 */ /* 0x000fe40007810000 */
[----:B------:R-:W-:Y:S02]  /*35f0*/  FMNMX.FTZ R53, R10, R54, !PT ;  /* 0x000000360a357209 */ /* 0x000fe40007810000 */
[----:B------:R-:W-:-:S02]  /*3600*/  ISETP.GT.AND P2, PT, R76, 0x48, PT ;  /* 0x000000484c00780c */ /* 0x000fc40003f44270 */
[----:B------:R-:W-:Y:S02]  /*3610*/  FSEL R145, R60, -INF , P5 ;  /* 0xff8000003c917808 */ /* 0x000fe40002800000 */
[----:B------:R-:W-:Y:S02]  /*3620*/  FMNMX.FTZ R52, R201, R52, !PT ;  /* 0x00000034c9347209 */ /* 0x000fe40007810000 */
[----:B------:R-:W-:Y:S02]  /*3630*/  FMNMX.FTZ R53, R11, R53, !PT ;  /* 0x000000350b357209 */ /* 0x000fe40007810000 */
[----:B------:R-:W-:Y:S02]  /*3640*/  FSEL R162, R55, -INF , P1 ;  /* 0xff80000037a27808 */ /* 0x000fe40000800000 */
[----:B------:R-:W-:Y:S02]  /*3650*/  FSEL R189, R48, -INF , P2 ;  /* 0xff80000030bd7808 */ /* 0x000fe40001000000 */
[----:B------:R-:W-:-:S02]  /*3660*/  ISETP.GT.AND P1, PT, R76, 0x49, PT ;  /* 0x000000494c00780c */ /* 0x000fc40003f24270 */
[----:B------:R-:W-:Y:S02]  /*3670*/  FSEL R164, R50, -INF , P2 ;  /* 0xff80000032a47808 */ /* 0x000fe40001000000 */
[----:B------:R-:W-:Y:S02]  /*3680*/  FMNMX.FTZ R48, R145, R52, !PT ;  /* 0x0000003491307209 */ /* 0x000fe40007810000 */
[----:B------:R-:W-:Y:S02]  /*3690*/  FMNMX.FTZ R50, R9, R53, !PT ;  /* 0x0000003509327209 */ /* 0x000fe40007810000 */
[----:B------:R-:W-:Y:S02]  /*36a0*/  FSEL R159, R49, -INF , P1 ;  /* 0xff800000319f7808 */ /* 0x000fe40000800000 */
[----:B------:R-:W-:Y:S02]  /*36b0*/  FMNMX.FTZ R48, R146, R48, !PT ;  /* 0x0000003092307209 */ /* 0x000fe40007810000 */
[----:B------:R-:W-:-:S02]  /*36c0*/  FMNMX.FTZ R49, R8, R50, !PT ;  /* 0x0000003208317209 */ /* 0x000fc40007810000 */
[----:B------:R-:W-:Y:S02]  /*36d0*/  ISETP.GT.AND P2, PT, R76, 0x50, PT ;  /* 0x000000504c00780c */ /* 0x000fe40003f44270 */
        /* <DEDUP_REMOVED lines=44> */
[----:B------:R-:W-:Y:S01]  /*39a0*/  FSEL R155, R29, -INF , P1 ;  /* 0xff8000001d9b7808 */ /* 0x000fe20000800000 */
[----:B------:R-:W-:Y:S01]  /*39b0*/  LDSM.16.MT88.4 R36, [R234+0x4900] ;  /* 0x00490000ea24783b */ /* 0x000fe20000004200 */
[----:B------:R-:W-:Y:S02]  /*39c0*/  FMNMX.FTZ R28, R157, R28, !PT ;  /* 0x0000001c9d1c7209 */ /* 0x000fe40007810000 */
[----:B------:R-:W-:-:S02]  /*39d0*/  FMNMX.FTZ R29, R165, R30, !PT ;  /* 0x0000001ea51d7209 */ /* 0x000fc40007810000 */
[----:B------:R-:W-:Y:S02]  /*39e0*/  FSEL R149, R31, -INF , P1 ;  /* 0xff8000001f957808 */ /* 0x000fe40000800000 */
[----:B------:R-:W-:Y:S02]  /*39f0*/  ISETP.GT.AND P1, PT, R76, 0x70, PT ;  /* 0x000000704c00780c */ /* 0x000fe40003f24270 */
[----:B------:R-:W-:Y:S02]  /*3a00*/  FMNMX.FTZ R28, R156, R28, !PT ;  /* 0x0000001c9c1c7209 */ /* 0x000fe40007810000 */
[----:B------:R-:W-:Y:S02]  /*3a10*/  FMNMX.FTZ R29, R180, R29, !PT ;  /* 0x0000001db41d7209 */ /* 0x000fe40007810000 */
[----:B------:R-:W-:Y:S02]  /*3a20*/  ISETP.GT.AND P5, PT, R76, 0x71, PT ;  /* 0x000000714c00780c */ /* 0x000fe40003fa4270 */
[----:B------:R-:W-:-:S02]  /*3a30*/  FSEL R144, R24, -INF , P1 ;  /* 0xff80000018907808 */ /* 0x000fc40000800000 */
[----:B------:R-:W-:Y:S02]  /*3a40*/  FMNMX.FTZ R28, R155, R28, !PT ;  /* 0x0000001c9b1c7209 */ /* 0x000fe40007810000 */
[----:B------:R-:W-:Y:S02]  /*3a50*/  FMNMX.FTZ R29, R167, R29, !PT ;  /* 0x0000001da71d7209 */ /* 0x000fe40007810000 */
[----:B------:R-:W-:Y:S02]  /*3a60*/  ISETP.GT.AND P2, PT, R76, 0x78, PT ;  /* 0x000000784c00780c */ /* 0x000fe40003f44270 */
[----:B------:R-:W-:Y:S02]  /*3a70*/  FSEL R135, R25, -INF , P5 ;  /* 0xff80000019877808 */ /* 0x000fe40002800000 */
[----:B------:R-:W-:Y:S02]  /*3a80*/  FMNMX.FTZ R28, R144, R28, !PT ;  /* 0x0000001c901c7209 */ /* 0x000fe40007810000 */
[----:B------:R-:W-:-:S02]  /*3a90*/  FMNMX.FTZ R29, R166, R29, !PT ;  /* 0x0000001da61d7209 */ /* 0x000fc40007810000 */
[----:B------:R-:W-:Y:S02]  /*3aa0*/  FSEL R66, R26, -INF , P1 ;  /* 0xff8000001a427808 */ /* 0x000fe40000800000 */
[----:B------:R-:W-:Y:S02]  /*3ab0*/  ISETP.GT.AND P1, PT, R76, 0x79, PT ;  /* 0x000000794c00780c */ /* 0x000fe40003f24270 */
[----:B------:R-:W-:Y:S02]  /*3ac0*/  FSEL R134, R20, -INF , P2 ;  /* 0xff80000014867808 */ /* 0x000fe40001000000 */
[----:B------:R-:W-:Y:S02]  /*3ad0*/  FMNMX.FTZ R28, R135, R28, !PT ;  /* 0x0000001c871c7209 */ /* 0x000fe40007810000 */
[----:B------:R-:W-:Y:S02]  /*3ae0*/  FMNMX.FTZ R29, R163, R29, !PT ;  /* 0x0000001da31d7209 */ /* 0x000fe40007810000 */
[----:B------:R-:W-:-:S02]  /*3af0*/  FSEL R67, R21, -INF , P1 ;  /* 0xff80000015437808 */ /* 0x000fc40000800000 */
[----:B------:R-:W-:Y:S02]  /*3b00*/  FMNMX.FTZ R20, R134, R28, !PT ;  /* 0x0000001c86147209 */ /* 0x000fe40007810000 */
[----:B------:R-:W-:Y:S02]  /*3b10*/  FMNMX.FTZ R24, R154, R29, !PT ;  /* 0x0000001d9a187209 */ /* 0x000fe40007810000 */
[----:B------:R-:W-:Y:S01]  /*3b20*/  FMNMX.FTZ R20, R67, R20, !PT ;  /* 0x0000001443147209 */ /* 0x000fe20007810000 */
[----:B------:R-:W-:Y:S01]  /*3b30*/  LDSM.16.MT88.4 R28, [R233+0x4900] ;  /* 0x00490000e91c783b */ /* 0x000fe20000004200 */
[----:B------:R-:W-:Y:S02]  /*3b40*/  FMNMX.FTZ R24, R153, R24, !PT ;  /* 0x0000001899187209 */ /* 0x000fe40007810000 */
[----:B------:R-:W-:Y:S01]  /*3b50*/  FSEL R65, R27, -INF , P5 ;  /* 0xff8000001b417808 */ /* 0x000fe20002800000 */
[----:B------:R-:W1:Y:S01]  /*3b60*/  SHFL.BFLY PT, R21, R20, 0x2, 0x1f ;  /* 0x0c401f0014157f89 */ /* 0x000e6200000e0000 */
[----:B------:R-:W-:-:S02]  /*3b70*/  FMNMX.FTZ R24, R152, R24, !PT ;  /* 0x0000001898187209 */ /* 0x000fc40007810000 */
[----:B------:R-:W-:Y:S02]  /*3b80*/  FSEL R64, R22, -INF , P2 ;  /* 0xff80000016407808 */ /* 0x000fe40001000000 */
[----:B------:R-:W-:Y:S02]  /*3b90*/  FMNMX.FTZ R24, R149, R24, !PT ;  /* 0x0000001895187209 */ /* 0x000fe40007810000 */
[----:B------:R-:W-:Y:S02]  /*3ba0*/  FSEL R62, R23, -INF , P1 ;  /* 0xff800000173e7808 */ /* 0x000fe40000800000 */
[----:B------:R-:W-:-:S04]  /*3bb0*/  FMNMX.FTZ R24, R66, R24, !PT ;  /* 0x0000001842187209 */ /* 0x000fc80007810000 */
[----:B------:R-:W-:Y:S02]  /*3bc0*/  FMNMX.FTZ R22, R65, R24, !PT ;  /* 0x0000001841167209 */ /* 0x000fe40007810000 */
[----:B------:R-:W-:Y:S02]  /*3bd0*/  LDSM.16.MT88.4 R24, [R236+0x900] ;  /* 0x00090000ec18783b */ /* 0x000fe40000004200 */
        /* <DEDUP_REMOVED lines=24> */
[----:B------:R-:W1:Y:S01]  /*3d60*/  LDSM.16.MT88.4 R4, [R232+0x4100] ;  /* 0x00410000e804783b */ /* 0x000e620000004200 */
[----:B------:R-:W2:Y:S01]  /*3d70*/  MUFU.EX2 R59, R59 ;  /* 0x0000003b003b7308 */ /* 0x000ea20000000800 */
[----:B------:R-:W-:-:S02]  /*3d80*/  FFMA.FTZ R47, R208, c[0x0][0x2d0], -R133 ;  /* 0x0000b400d02f7a23 */ /* 0x000fc40000010885 */
[----:B------:R-:W-:Y:S01]  /*3d90*/  FSEL R63, R63, RZ, P1 ;  /* 0x000000ff3f3f7208 */ /* 0x000fe20000800000 */
[--C-:B------:R-:W-:Y:S01]  /*3da0*/  FFMA.FTZ R44, R202, c[0x0][0x2d0], -R133.reuse ;  /* 0x0000b400ca2c7a23 */ /* 0x100fe20000010885 */
[----:B------:R-:W-:Y:S01]  /*3db0*/  PLOP3.LUT P1, PT, PT, PT, UP0, 0x40, 0x0 ;  /* 0x000000000000781c */ /* 0x000fe20003f2e808 */
[----:B------:R-:W-:Y:S02]  /*3dc0*/  FFMA.FTZ R43, R203, c[0x0][0x2d0], -R133 ;  /* 0x0000b400cb2b7a23 */ /* 0x000fe40000010885 */
[--C-:B------:R-:W-:Y:S01]  /*3dd0*/  FFMA.FTZ R61, R18, c[0x0][0x2d0], -R63.reuse ;  /* 0x0000b400123d7a23 */ /* 0x100fe2000001083f */
[----:B------:R-:W-:Y:S01]  /*3de0*/  MUFU.EX2 R57, R57 ;  /* 0x0000003900397308 */ /* 0x000fe20000000800 */
[--C-:B------:R-:W-:Y:S02]  /*3df0*/  FFMA.FTZ R60, R19, c[0x0][0x2d0], -R63.reuse ;  /* 0x0000b400133c7a23 */ /* 0x100fe4000001083f */
[--C-:B------:R-:W-:Y:S01]  /*3e00*/  FFMA.FTZ R55, R14, c[0x0][0x2d0], -R63.reuse ;  /* 0x0000b4000e377a23 */ /* 0x100fe2000001083f */
[----:B------:R-:W-:Y:S01]  /*3e10*/  LDSM.16.MT88.4 R16, [R233+0x900] ;  /* 0x00090000e910783b */ /* 0x000fe20000004200 */
[----:B------:R-:W-:-:S02]  /*3e20*/  FFMA.FTZ R54, R15, c[0x0][0x2d0], -R63 ;  /* 0x0000b4000f367a23 */ /* 0x000fc4000001083f */
[--C-:B------:R-:W-:Y:S01]  /*3e30*/  FFMA.FTZ R50, R10, c[0x0][0x2d0], -R63.reuse ;  /* 0x0000b4000a327a23 */ /* 0x100fe2000001083f */
[----:B------:R-:W3:Y:S01]  /*3e40*/  MUFU.EX2 R53, R53 ;  /* 0x0000003500357308 */ /* 0x000ee20000000800 */
[----:B------:R-:W4:Y:S01]  /*3e50*/  LDSM.16.MT88.4 R12, [R232+0x900] ;  /* 0x00090000e80c783b */ /* 0x000f220000004200 */
[--C-:B------:R-:W-:Y:S01]  /*3e60*/  FFMA.FTZ R49, R11, c[0x0][0x2d0], -R63.reuse ;  /* 0x0000b4000b317a23 */ /* 0x100fe2000001083f */
[----:B--2---:R-:W-:Y:S01]  /*3e70*/  F2FP.PACK_AB R112, R58, R59 ;  /* 0x0000003b3a70723e */ /* 0x004fe200000000ff */
[--C-:B------:R-:W-:Y:S02]  /*3e80*/  FFMA.FTZ R46, R9, c[0x0][0x2d0], -R63.reuse ;  /* 0x0000b400092e7a23 */ /* 0x100fe4000001083f */
[----:B------:R-:W-:Y:S02]  /*3e90*/  FFMA.FTZ R45, R8, c[0x0][0x2d0], -R63 ;  /* 0x0000b400082d7a23 */ /* 0x000fe4000001083f */
[----:B------:R-:W-:Y:S01]  /*3ea0*/  MUFU.EX2 R61, R61 ;  /* 0x0000003d003d7308 */ /* 0x000fe20000000800 */
[----:B------:R-:W2:Y:S01]  /*3eb0*/  LDSM.16.MT88.4 R8, [R236+0x4900] ;  /* 0x00490000ec08783b */ /* 0x000ea20000004200 */
[----:B------:R-:W-:-:S02]  /*3ec0*/  FFMA.FTZ R40, R201, c[0x0][0x2d0], -R133 ;  /* 0x0000b400c9287a23 */ /* 0x000fc40000010885 */
[--C-:B------:R-:W-:Y:S02]  /*3ed0*/  FFMA.FTZ R42, R195, c[0x0][0x2d0], -R63.reuse ;  /* 0x0000b400c32a7a23 */ /* 0x100fe4000001083f */
[--C-:B------:R-:W-:Y:S02]  /*3ee0*/  FFMA.FTZ R41, R200, c[0x0][0x2d0], -R63.reuse ;  /* 0x0000b400c8297a23 */ /* 0x100fe4000001083f */
[----:B------:R-:W5:Y:S01]  /*3ef0*/  MUFU.EX2 R60, R60 ;  /* 0x0000003c003c7308 */ /* 0x000f620000000800 */
        /* <DEDUP_REMOVED lines=10> */
[----:B-----5:R-:W-:Y:S01]  /*3fa0*/  F2FP.PACK_AB R113, R60, R61 ;  /* 0x0000003d3c71723e */ /* 0x020fe200000000ff */
[----:B------:R-:W-:-:S02]  /*3fb0*/  FFMA.FTZ R151, R151, c[0x0][0x2d0], -R63 ;  /* 0x0000b40097977a23 */ /* 0x000fc4000001083f */
[----:B------:R-:W-:Y:S02]  /*3fc0*/  FFMA.FTZ R192, R192, c[0x0][0x2d0], -R63 ;  /* 0x0000b400c0c07a23 */ /* 0x000fe4000001083f */
[----:B------:R-:W-:Y:S02]  /*3fd0*/  FFMA.FTZ R159, R159, c[0x0][0x2d0], -R133 ;  /* 0x0000b4009f9f7a23 */ /* 0x000fe40000010885 */
        /* <DEDUP_REMOVED lines=11> */
[----:B------:R-:W-:Y:S01]  /*4090*/  FFMA.FTZ R181, R181, c[0x0][0x2d0], -R133 ;  /* 0x0000b400b5b57a23 */ /* 0x000fe20000010885 */
        /* <DEDUP_REMOVED lines=12> */
[----:B------:R-:W3:Y:S01]  /*4160*/  MUFU.EX2 R50, R50 ;  /* 0x0000003200327308 */ /* 0x000ee20000000800 */
[--C-:B------:R-:W-:Y:S02]  /*4170*/  FFMA.FTZ R154, R154, c[0x0][0x2d0], -R63.reuse ;  /* 0x0000b4009a9a7a23 */ /* 0x100fe4000001083f */
[--C-:B------:R-:W-:Y:S02]  /*4180*/  FFMA.FTZ R153, R153, c[0x0][0x2d0], -R63.reuse ;  /* 0x0000b40099997a23 */ /* 0x100fe4000001083f */
[--C-:B------:R-:W-:Y:S01]  /*4190*/  FFMA.FTZ R152, R152, c[0x0][0x2d0], -R63.reuse ;  /* 0x0000b40098987a23 */ /* 0x100fe2000001083f */
[----:B------:R-:W-:Y:S01]  /*41a0*/  HMMA.16816.F32 R96, R112, R98, RZ ;  /* 0x000000627060723c */ /* 0x000fe200000018ff */
[----:B------:R-:W-:Y:S01]  /*41b0*/  FFMA.FTZ R149, R149, c[0x0][0x2d0], -R63 ;  /* 0x0000b40095957a23 */ /* 0x000fe2000001083f */
[----:B------:R-:W5:Y:S01]  /*41c0*/  MUFU.EX2 R49, R49 ;  /* 0x0000003100317308 */ /* 0x000f620000000800 */
        /* <DEDUP_REMOVED lines=12> */
[----:B---3--:R-:W-:-:S03]  /*4290*/  FADD.FTZ R54, R50, R54 ;  /* 0x0000003632367221 */ /* 0x008fc60000010000 */
        /* <DEDUP_REMOVED lines=9> */
[----:B------:R-:W3:Y:S06]  /*4330*/  MUFU.EX2 R42, R42 ;  /* 0x0000002a002a7308 */ /* 0x000eec0000000800 */
[C---:B------:R-:W-:Y:S02]  /*4340*/  HMMA.16816.F32 R80, R112.reuse, R82, RZ ;  /* 0x000000527050723c */ /* 0x040fe400000018ff */
[----:B------:R-:W1:Y:S06]  /*4350*/  MUFU.EX2 R41, R41 ;  /* 0x0000002900297308 */ /* 0x000e6c0000000800 */
[C---:B------:R-:W-:Y:S02]  /*4360*/  HMMA.16816.F32 R100, R112.reuse, R102, RZ ;  /* 0x000000667064723c */ /* 0x040fe400000018ff */
[----:B------:R-:W-:Y:S06]  /*4370*/  MUFU.EX2 R2, R2 ;  /* 0x0000000200027308 */ /* 0x000fec0000000800 */
[C---:B------:R-:W-:Y:S02]  /*4380*/  HMMA.16816.F32 R108, R112.reuse, R110, RZ ;  /* 0x0000006e706c723c */ /* 0x040fe400000018ff */
[----:B------:R-:W2:Y:S06]  /*4390*/  MUFU.EX2 R0, R0 ;  /* 0x0000000000007308 */ /* 0x000eac0000000800 */
[C---:B-1----:R-:W-:Y:S02]  /*43a0*/  HMMA.16816.F32 R116, R112.reuse, R4, RZ ;  /* 0x000000047074723c */ /* 0x042fe400000018ff */
[----:B------:R-:W-:Y:S05]  /*43b0*/  MUFU.EX2 R145, R145 ;  /* 0x0000009100917308 */ /* 0x000fea0000000800 */
[----:B------:R-:W-:Y:S01]  /*43c0*/  F2FP.PACK_AB R4, R52, R56 ;  /* 0x000000383404723e */ /* 0x000fe200000000ff */
[----:B------:R-:W-:Y:S01]  /*43d0*/  HMMA.16816.F32 R112, R112, R6, RZ ;  /* 0x000000067070723c */ /* 0x000fe200000018ff */
[----:B-----5:R-:W-:Y:S01]  /*43e0*/  F2FP.PACK_AB R5, R49, R50 ;  /* 0x000000323105723e */ /* 0x020fe200000000ff */
[----:B------:R-:W-:Y:S01]  /*43f0*/  MUFU.EX2 R146, R146 ;  /* 0x0000009200927308 */ /* 0x000fe20000000800 */
[----:B------:R-:W-:-:S02]  /*4400*/  FADD.FTZ R56, R56, R57 ;  /* 0x0000003938387221 */ /* 0x000fc40000010000 */
[----:B------:R-:W-:Y:S02]  /*4410*/  FADD.FTZ R49, R49, R54 ;  /* 0x0000003631317221 */ /* 0x000fe40000010000 */
[----:B------:R-:W-:Y:S01]  /*4420*/  F2FP.PACK_AB R6, R48, R51 ;  /* 0x000000333006723e */ /* 0x000fe200000000ff */
[----:B------:R-:W-:Y:S01]  /*4430*/  FADD.FTZ R56, R52, R56 ;  /* 0x0000003834387221 */ /* 0x000fe20000010000 */
[----:B------:R-:W-:Y:S01]  /*4440*/  F2FP.PACK_AB R7, R45, R46 ;  /* 0x0000002e2d07723e */ /* 0x000fe200000000ff */
[----:B------:R-:W-:Y:S01]  /*4450*/  MUFU.EX2 R148, R148 ;  /* 0x0000009400947308 */ /* 0x000fe20000000800 */
[----:B------:R-:W-:Y:S02]  /*4460*/  FADD.FTZ R49, R46, R49 ;  /* 0x000000312e317221 */ /* 0x000fe40000010000 */
[----:B------:R-:W-:Y:S02]  /*4470*/  FADD.FTZ R51, R51, R56 ;  /* 0x0000003833337221 */ /* 0x000fe40000010000 */
[----:B------:R-:W-:Y:S01]  /*4480*/  FADD.FTZ R45, R45, R49 ;  /* 0x000000312d2d7221 */ /* 0x000fe20000010000 */
[----:B----4-:R-:W-:Y:S01]  /*4490*/  HMMA.16816.F32 R84, R4, R12, R84 ;  /* 0x0000000c0454723c */ /* 0x010fe20000001854 */
[----:B------:R-:W-:Y:S01]  /*44a0*/  FADD.FTZ R51, R48, R51 ;  /* 0x0000003330337221 */ /* 0x000fe20000010000 */
[----:B------:R-:W-:Y:S01]  /*44b0*/  MUFU.EX2 R147, R147 ;  /* 0x0000009300937308 */ /* 0x000fe20000000800 */
[----:B---3--:R-:W-:-:S05]  /*44c0*/  FADD.FTZ R45, R42, R45 ;  /* 0x0000002d2a2d7221 */ /* 0x008fca0000010000 */
[C---:B------:R-:W-:Y:S01]  /*44d0*/  HMMA.16816.F32 R88, R4.reuse, R14, R88 ;  /* 0x0000000e0458723c */ /* 0x040fe20000001858 */
[----:B------:R-:W1:Y:S01]  /*44e0*/  LDSM.16.MT88.4 R12, [R232+0x4900] ;  /* 0x00490000e80c783b */ /* 0x000e620000004200 */
[----:B------:R-:W3:Y:S06]  /*44f0*/  MUFU.EX2 R150, R150 ;  /* 0x0000009600967308 */ /* 0x000eec0000000800 */
[C---:B--2---:R-:W-:Y:S02]  /*4500*/  HMMA.16816.F32 R92, R4.reuse, R8, R92 ;  /* 0x00000008045c723c */ /* 0x044fe4000000185c */
[----:B------:R-:W2:Y:S06]  /*4510*/  MUFU.EX2 R151, R151 ;  /* 0x0000009700977308 */ /* 0x000eac0000000800 */
        /* <DEDUP_REMOVED lines=16> */
[----:B------:R-:W5:Y:S01]  /*4620*/  LDSM.16.MT88.4 R16, [R233+0x1100] ;  /* 0x00110000e910783b */ /* 0x000f620000004200 */
        /* <DEDUP_REMOVED lines=20> */
[C---:B------:R-:W-:Y:S01]  /*4770*/  F2FP.PACK_AB R5, R41.reuse, R42 ;  /* 0x0000002a2905723e */ /* 0x040fe200000000ff */
[----:B------:R-:W-:Y:S01]  /*4780*/  FADD.FTZ R47, R44, R47 ;  /* 0x0000002f2c2f7221 */ /* 0x000fe20000010000 */
[----:B------:R-:W-:Y:S01]  /*4790*/  F2FP.PACK_AB R7, R0, R2 ;  /* 0x000000020007723e */ /* 0x000fe200000000ff */
[----:B------:R-:W-:-:S02]  /*47a0*/  FADD.FTZ R41, R41, R45 ;  /* 0x0000002d29297221 */ /* 0x000fc40000010000 */
[----:B------:R-:W-:Y:S02]  /*47b0*/  FADD.FTZ R43, R43, R47 ;  /* 0x0000002f2b2b7221 */ /* 0x000fe40000010000 */
[----:B------:R-:W-:Y:S01]  /*47c0*/  MUFU.EX2 R157, R157 ;  /* 0x0000009d009d7308 */ /* 0x000fe20000000800 */
[----:B------:R-:W-:Y:S01]  /*47d0*/  FADD.FTZ R41, R2, R41 ;  /* 0x0000002902297221 */ /* 0x000fe20000010000 */
[----:B----4-:R-:W-:Y:S01]  /*47e0*/  HMMA.16816.F32 R84, R4, R8, R84 ;  /* 0x000000080454723c */ /* 0x010fe20000001854 */
[----:B------:R-:W-:Y:S02]  /*47f0*/  FADD.FTZ R43, R40, R43 ;  /* 0x0000002b282b7221 */ /* 0x000fe40000010000 */
[----:B------:R-:W-:-:S03]  /*4800*/  FADD.FTZ R0, R0, R41 ;  /* 0x0000002900007221 */ /* 0x000fc60000010000 */
[----:B------:R-:W-:Y:S01]  /*4810*/  MUFU.EX2 R156, R156 ;  /* 0x0000009c009c7308 */ /* 0x000fe20000000800 */
[----:B---3--:R-:W-:Y:S01]  /*4820*/  FADD.FTZ R0, R150, R0 ;  /* 0x0000000096007221 */ /* 0x008fe20000010000 */
[C---:B------:R-:W-:Y:S01]  /*4830*/  HMMA.16816.F32 R88, R4.reuse, R10, R88 ;  /* 0x0000000a0458723c */ /* 0x040fe20000001858 */
[----:B------:R-:W3:Y:S05]  /*4840*/  LDSM.16.MT88.4 R8, [R232+0x5100] ;  /* 0x00510000e808783b */ /* 0x000eea0000004200 */
[----:B------:R-:W-:Y:S02]  /*4850*/  MUFU.EX2 R155, R155 ;  /* 0x0000009b009b7308 */ /* 0x000fe40000000800 */
[C---:B-----5:R-:W-:Y:S06]  /*4860*/  HMMA.16816.F32 R76, R4.reuse, R16, R76 ;  /* 0x00000010044c723c */ /* 0x060fec000000184c */
        /* <DEDUP_REMOVED lines=12> */
[C---:B---3--:R-:W-:Y:S06]  /*4930*/  HMMA.16816.F32 R116, R4.reuse, R8, R116 ;  /* 0x000000080474723c */ /* 0x048fec0000001874 */
[----:B------:R-:W3:Y:S02]  /*4940*/  MUFU.EX2 R37, R37 ;  /* 0x0000002500257308 */ /* 0x000ee40000000800 */
        /* <DEDUP_REMOVED lines=22> */
[----:B--2---:R-:W-:Y:S01]  /*4ab0*/  F2FP.PACK_AB R5, R151, R150 ;  /* 0x000000969705723e */ /* 0x004fe200000000ff */
[----:B------:R-:W-:Y:S01]  /*4ac0*/  FADD.FTZ R145, R146, R145 ;  /* 0x0000009192917221 */ /* 0x000fe20000010000 */
[----:B---3--:R-:W-:Y:S01]  /*4ad0*/  F2FP.PACK_AB R7, R37, R36 ;  /* 0x000000242507723e */ /* 0x008fe200000000ff */
        /* <DEDUP_REMOVED lines=33> */
[C---:B------:R-:W-:Y:S01]  /*4cf0*/  F2FP.PACK_AB R5, R162.reuse, R161 ;  /* 0x000000a1a205723e */ /* 0x040fe200000000ff */
        /* <DEDUP_REMOVED lines=147> */
[C---:B------:R-:W-:Y:S01]  /*5630*/  SHF.L.U64.HI R247, R33.reuse, 0x1, R35 ;  /* 0x0000000121f77819 */ /* 0x040fe20000010223 */
[----:B------:R-:W-:Y:S01]  /*5640*/  IMAD.SHL.U32 R246, R33, 0x2, RZ ;  /* 0x0000000221f67824 */ /* 0x000fe200078e00ff */
[C---:B------:R-:W-:Y:S01]  /*5650*/  SHF.L.U64.HI R245, R32.reuse, 0x1, R34 ;  /* 0x0000000120f57819 */ /* 0x040fe20000010222 */
[----:B------:R-:W-:Y:S01]  /*5660*/  IMAD.SHL.U32 R244, R32, 0x2, RZ ;  /* 0x0000000220f47824 */ /* 0x000fe200078e00ff */
[----:B------:R-:W-:Y:S01]  /*5670*/  MOV R0, R3 ;  /* 0x0000000300007202 */ /* 0x000fe20000000f00 */
[----:B------:R-:W-:Y:S01]  /*5680*/  IMAD.MOV.U32 R2, RZ, RZ, R132 ;  /* 0x000000ffff027224 */ /* 0x000fe200078e0084 */
[----:B------:R-:W-:Y:S01]  /*5690*/  UIADD3 UR6, UR6, -0x2, URZ ;  /* 0xfffffffe06067890 */ /* 0x000fe2000fffe03f */
[----:B------:R-:W-:Y:S09]  /*56a0*/  BRA `(.L_x_27) ;  /* 0x000003c000007947 */ /* 0x000ff20003800000 */
.L_x_29:
[----:B------:R-:W-:Y:S01]  /*56b0*/  ULEA UR4, UR6, UR10, 0x7 ;  /* 0x0000000a06047291 */ /* 0x000fe2000f8e383f */
[----:B------:R-:W-:Y:S05]  /*56c0*/  IMAD.MOV.U32 R239, RZ, RZ, RZ ;  /* 0x000000ffffef7224 */ /* 0x000fea00078e00ff */
        /* <DEDUP_REMOVED lines=8> */
[C---:B------:R-:W-:Y:S03]  /*5750*/  @!P6 LEA R132, P1, R134.reuse, c[0x0][0x2a0], 0x2 ;  /* 0x0000a8008684ea11 */ /* 0x040fe600078210ff */
[----:B------:R-:W-:Y:S01]  /*5760*/  IMAD R240, R3, c[0x0][0x2b8], R240 ;  /* 0x0000ae0003f07a24 */ /* 0x000fe200078e02f0 */
[----:B------:R-:W-:Y:S03]  /*5770*/  @!P6 LEA.HI.X R133, R134, c[0x0][0x2a4], R133, 0x2, P1 ;  /* 0x0000a9008685ea11 */ /* 0x000fe600008f1485 */
[C---:B------:R-:W-:Y:S01]  /*5780*/  IMAD.WIDE.U32 R134, R240.reuse, c[0x0][0x1e0], RZ ;  /* 0x00007800f0867a25 */ /* 0x040fe200078e00ff */
[----:B------:R-:W-:Y:S01]  /*5790*/  SHF.R.S32.HI R3, RZ, 0x1f, R240 ;  /* 0x0000001fff037819 */ /* 0x000fe200000114f0 */
[----:B------:R-:W2:Y:S04]  /*57a0*/  @!P6 LDG.E R239, [R132.64] ;  /* 0x0000000c84efe981 */ /* 0x000ea8000c1e1900 */
[----:B------:R-:W-:Y:S04]  /*57b0*/  IMAD R3, R3, c[0x0][0x1e0], RZ ;  /* 0x0000780003037a24 */ /* 0x000fe800078e02ff */
[----:B------:R-:W-:Y:S04]  /*57c0*/  IMAD R3, R240, c[0x0][0x1e4], R3 ;  /* 0x00007900f0037a24 */ /* 0x000fe800078e0203 */
        /* <DEDUP_REMOVED lines=13> */
[----:B------:R-:W-:Y:S04]  /*58a0*/  SHFL.IDX PT, R133, R132, 0x2, 0x181f ;  /* 0x00581f0084857f89 */ /* 0x000fe800000e0000 */
[----:B------:R-:W-:Y:S04]  /*58b0*/  SHFL.IDX PT, R134, R3, 0x2, 0x181f ;  /* 0x00581f0003867f89 */ /* 0x000fe800000e0000 */
[----:B------:R-:W5:Y:S01]  /*58c0*/  SHFL.IDX PT, R132, R132, 0x3, 0x181f ;  /* 0x00781f0084847f89 */ /* 0x000f6200000e0000 */
[C---:B-1----:R-:W-:Y:S02]  /*58d0*/  IADD3 R148, P5, R145.reuse, R246, RZ ;  /* 0x000000f691947210 */ /* 0x042fe40007fbe0ff */
[----:B------:R-:W-:Y:S01]  /*58e0*/  IADD3 R152, P2, R145, R244, RZ ;  /* 0x000000f491987210 */ /* 0x000fe20007f5e0ff */
[----:B------:R-:W1:Y:S02]  /*58f0*/  SHFL.IDX PT, R3, R3, 0x3, 0x181f ;  /* 0x00781f0003037f89 */ /* 0x000e6400000e0000 */
[C-C-:B--2---:R-:W-:Y:S01]  /*5900*/  IMAD.X R149, R146.reuse, 0x1, R247.reuse, P5 ;  /* 0x0000000192957824 */ /* 0x144fe200028e06f7 */
[-C--:B------:R-:W-:Y:S02]  /*5910*/  IADD3.X R153, R146, R245.reuse, RZ, P2, !PT ;  /* 0x000000f592997210 */ /* 0x080fe400017fe4ff */
[C---:B---3--:R-:W-:Y:S02]  /*5920*/  IADD3 R150, P1, R135.reuse, R246, RZ ;  /* 0x000000f687967210 */ /* 0x048fe40007f3e0ff */
[----:B------:R2:W-:Y:S01]  /*5930*/  LDGSTS.E.BYPASS.LTC128B.128 [R241+0x8100], [R148.64], !P4 ;  /* 0x0810000094f17fae */ /* 0x0005e2000e101d4c */
[----:B------:R-:W-:Y:S02]  /*5940*/  IADD3 R146, P2, R135, R244, RZ ;  /* 0x000000f487927210 */ /* 0x000fe40007f5e0ff */
[C---:B----4-:R-:W-:Y:S01]  /*5950*/  IMAD.X R151, R144.reuse, 0x1, R247, P1 ;  /* 0x0000000190977824 */ /* 0x050fe200008e06f7 */
[----:B------:R3:W-:Y:S02]  /*5960*/  LDGSTS.E.BYPASS.LTC128B.128 [R241+0xc100], [R152.64], !P3 ;  /* 0x0c10000098f17fae */ /* 0x0007e4000d901d4c */
[----:B------:R-:W-:Y:S02]  /*5970*/  IMAD.X R147, R144, 0x1, R245, P2 ;  /* 0x0000000190937824 */ /* 0x000fe400010e06f5 */
[----:B------:R4:W-:Y:S04]  /*5980*/  LDGSTS.E.BYPASS.LTC128B.128 [R241+0x9100], [R150.64], !P4 ;  /* 0x0910000096f17fae */ /* 0x0009e8000e101d4c */
[----:B------:R3:W-:Y:S01]  /*5990*/  LDGSTS.E.BYPASS.LTC128B.128 [R241+0xd100], [R146.64], !P3 ;  /* 0x0d10000092f17fae */ /* 0x0007e2000d901d4c */
[-C--:B-----5:R-:W-:Y:S05]  /*59a0*/  IADD3 R144, P2, R132, R246.reuse, RZ ;  /* 0x000000f684907210 */ /* 0x0a0fea0007f5e0ff */
[--C-:B-1----:R-:W-:Y:S01]  /*59b0*/  IMAD.X R145, R3, 0x1, R247.reuse, P2 ;  /* 0x0000000103917824 */ /* 0x102fe200010e06f7 */
[C---:B--2---:R-:W-:Y:S05]  /*59c0*/  IADD3 R148, P1, R133.reuse, R246, RZ ;  /* 0x000000f685947210 */ /* 0x044fea0007f3e0ff */
[----:B------:R-:W-:Y:S01]  /*59d0*/  IMAD.X R149, R134, 0x1, R247, P1 ;  /* 0x0000000186957824 */ /* 0x000fe200008e06f7 */
[-C--:B------:R-:W-:Y:S02]  /*59e0*/  IADD3 R132, P1, R132, R244.reuse, RZ ;  /* 0x000000f484847210 */ /* 0x080fe40007f3e0ff */
[----:B----4-:R-:W-:Y:S02]  /*59f0*/  IADD3 R150, P5, R133, R244, RZ ;  /* 0x000000f485967210 */ /* 0x010fe40007fbe0ff */
[----:B------:R3:W-:Y:S01]  /*5a00*/  LDGSTS.E.BYPASS.LTC128B.128 [R241+0xa100], [R148.64], !P4 ;  /* 0x0a10000094f17fae */ /* 0x0007e2000e101d4c */
[----:B------:R-:W-:Y:S01]  /*5a10*/  IMAD.X R133, R3, 0x1, R245, P1 ;  /* 0x0000000103857824 */ /* 0x000fe200008e06f5 */
[----:B------:R-:W-:Y:S05]  /*5a20*/  IADD3.X R151, R134, R245, RZ, P5, !PT ;  /* 0x000000f586977210 */ /* 0x000fea0002ffe4ff */
[----:B------:R3:W-:Y:S04]  /*5a30*/  LDGSTS.E.BYPASS.LTC128B.128 [R241+0xe100], [R150.64], !P3 ;  /* 0x0e10000096f17fae */ /* 0x0007e8000d901d4c */
[----:B------:R3:W-:Y:S04]  /*5a40*/  LDGSTS.E.BYPASS.LTC128B.128 [R241+0xb100], [R144.64], !P4 ;  /* 0x0b10000090f17fae */ /* 0x0007e8000e101d4c */
[----:B------:R3:W-:Y:S01]  /*5a50*/  LDGSTS.E.BYPASS.LTC128B.128 [R241+0xf100], [R132.64], !P3 ;  /* 0x0f10000084f17fae */ /* 0x0007e2000d901d4c */
[----:B------:R-:W-:-:S05]  /*5a60*/  BRA `(.L_x_28) ;  /* 0x00000f8000007947 */ /* 0x000fca0003800000 */
.L_x_27:
        /* <DEDUP_REMOVED lines=18> */
[----:B------:R-:W4:Y:S01]  /*5b90*/  LDSM.16.M88.4 R32, [R238+0x9900] ;  /* 0x00990000ee20783b */ /* 0x000f220000000200 */
        /* <DEDUP_REMOVED lines=12> */
[----:B------:R-:W-:Y:S02]  /*5c60*/  LDSM.16.M88.4 R156, [R227] ;  /* 0x00000000e39c783b */ /* 0x000fe40000000200 */
[C---:B------:R-:W-:Y:S03]  /*5c70*/  HMMA.16816.F32 R16, R136.reuse, R18, RZ ;  /* 0x000000128810723c */ /* 0x040fe600000018ff */
[----:B------:R-:W1:Y:S05]  /*5c80*/  SHFL.IDX PT, R165, R160, RZ, 0x181f ;  /* 0x00181fffa0a57589 */ /* 0x000e6a00000e0000 */
[C---:B---3--:R-:W-:Y:S01]  /*5c90*/  HMMA.16816.F32 R20, R136.reuse, R24, RZ ;  /* 0x000000188814723c */ /* 0x048fe200000018ff */
[----:B------:R-:W2:Y:S05]  /*5ca0*/  SHFL.IDX PT, R180, R164, RZ, 0x181f ;  /* 0x00181fffa4b47589 */ /* 0x000eaa00000e0000 */
[----:B------:R-:W3:Y:S02]  /*5cb0*/  SHFL.IDX PT, R3, R160, 0x1, 0x181f ;  /* 0x00381f00a0037f89 */ /* 0x000ee400000e0000 */
[C---:B------:R-:W-:Y:S03]  /*5cc0*/  HMMA.16816.F32 R24, R136.reuse, R26, RZ ;  /* 0x0000001a8818723c */ /* 0x040fe600000018ff */
[----:B------:R-:W5:Y:S05]  /*5cd0*/  SHFL.IDX PT, R183, R164, 0x1, 0x181f ;  /* 0x00381f00a4b77f89 */ /* 0x000f6a00000e0000 */
[C---:B----4-:R-:W-:Y:S01]  /*5ce0*/  HMMA.16816.F32 R28, R136.reuse, R32, RZ ;  /* 0x00000020881c723c */ /* 0x050fe200000018ff */
[----:B------:R-:W-:Y:S03]  /*5cf0*/  SHFL.IDX PT, R188, R160, 0x2, 0x181f ;  /* 0x00581f00a0bc7f89 */ /* 0x000fe600000e0000 */
[C---:B-1----:R-:W-:Y:S02]  /*5d00*/  IADD3 R192, P5, R165.reuse, R246, RZ ;  /* 0x000000f6a5c07210 */ /* 0x042fe40007fbe0ff */
[----:B------:R-:W-:Y:S01]  /*5d10*/  IADD3 R194, P2, R165, R244, RZ ;  /* 0x000000f4a5c27210 */ /* 0x000fe20007f5e0ff */
[----:B------:R-:W1:Y:S01]  /*5d20*/  SHFL.IDX PT, R189, R160, 0x3, 0x181f ;  /* 0x00781f00a0bd7f89 */ /* 0x000e6200000e0000 */
[C---:B------:R-:W-:Y:S01]  /*5d30*/  HMMA.16816.F32 R32, R136.reuse, R34, RZ ;  /* 0x000000228820723c */ /* 0x040fe200000018ff */
[C---:B--2---:R-:W-:Y:S03]  /*5d40*/  IMAD.X R193, R180.reuse, 0x1, R247, P5 ;  /* 0x00000001b4c17824 */ /* 0x044fe600028e06f7 */
[----:B------:R-:W-:Y:S01]  /*5d50*/  LDSM.16.M88.4 R160, [R226] ;  /* 0x00000000e2a0783b */ /* 0x000fe20000000200 */
[----:B------:R-:W-:Y:S01]  /*5d60*/  IMAD.X R195, R180, 0x1, R245, P2 ;  /* 0x00000001b4c37824 */ /* 0x000fe200010e06f5 */
[C---:B---3--:R-:W-:Y:S02]  /*5d70*/  IADD3 R200, P1, R3.reuse, R246, RZ ;  /* 0x000000f603c87210 */ /* 0x048fe40007f3e0ff */
[C---:B------:R-:W-:Y:S01]  /*5d80*/  HMMA.16816.F32 R36, R136.reuse, R40, RZ ;  /* 0x000000288824723c */ /* 0x040fe200000018ff */
[----:B------:R-:W2:Y:S03]  /*5d90*/  SHFL.IDX PT, R181, R164, 0x2, 0x181f ;  /* 0x00581f00a4b57f89 */ /* 0x000ea600000e0000 */
[----:B------:R-:W-:Y:S01]  /*5da0*/  IADD3 R190, P2, R3, R244, RZ ;  /* 0x000000f403be7210 */ /* 0x000fe20007f5e0ff */
[C---:B-----5:R-:W-:Y:S01]  /*5db0*/  IMAD.X R201, R183.reuse, 0x1, R247, P1 ;  /* 0x00000001b7c97824 */ /* 0x060fe200008e06f7 */
[----:B------:R-:W-:Y:S02]  /*5dc0*/  SHFL.IDX PT, R182, R164, 0x3, 0x181f ;  /* 0x00781f00a4b67f89 */ /* 0x000fe400000e0000 */
[C---:B------:R-:W-:Y:S01]  /*5dd0*/  HMMA.16816.F32 R40, R136.reuse, R42, RZ ;  /* 0x0000002a8828723c */ /* 0x040fe200000018ff */
[----:B------:R-:W-:Y:S02]  /*5de0*/  IMAD.X R191, R183, 0x1, R245, P2 ;  /* 0x00000001b7bf7824 */ /* 0x000fe400010e06f5 */
[----:B------:R-:W-:Y:S01]  /*5df0*/  LDSM.16.M88.4 R164, [R225] ;  /* 0x00000000e1a4783b */ /* 0x000fe20000000200 */
[-C--:B-1----:R-:W-:Y:S04]  /*5e00*/  IADD3 R180, P2, R189, R246.reuse, RZ ;  /* 0x000000f6bdb47210 */ /* 0x082fe80007f5e0ff */
[C---:B------:R-:W-:Y:S08]  /*5e10*/  HMMA.16816.F32 R44, R136.reuse, R48, RZ ;  /* 0x00000030882c723c */ /* 0x040ff000000018ff */
[C---:B------:R-:W-:Y:S08]  /*5e20*/  HMMA.16816.F32 R48, R136.reuse, R50, RZ ;  /* 0x000000328830723c */ /* 0x040ff000000018ff */
[C---:B------:R-:W-:Y:S08]  /*5e30*/  HMMA.16816.F32 R52, R136.reuse, R56, RZ ;  /* 0x000000388834723c */ /* 0x040ff000000018ff */
[C---:B------:R-:W-:Y:S08]  /*5e40*/  HMMA.16816.F32 R56, R136.reuse, R58, RZ ;  /* 0x0000003a8838723c */ /* 0x040ff000000018ff */
[C---:B------:R-:W-:Y:S08]  /*5e50*/  HMMA.16816.F32 R60, R136.reuse, R64, RZ ;  /* 0x00000040883c723c */ /* 0x040ff000000018ff */
[----:B------:R-:W-:Y:S08]  /*5e60*/  HMMA.16816.F32 R64, R136, R66, RZ ;  /* 0x000000428840723c */ /* 0x000ff000000018ff */
[C---:B------:R-:W-:Y:S08]  /*5e70*/  HMMA.16816.F32 R4, R140.reuse, R132, R4 ;  /* 0x000000848c04723c */ /* 0x040ff00000001804 */
[C---:B------:R-:W-:Y:S01]  /*5e80*/  HMMA.16816.F32 R8, R140.reuse, R134, R8 ;  /* 0x000000868c08723c */ /* 0x040fe20000001808 */
[----:B------:R-:W1:Y:S05]  /*5e90*/  LDSM.16.M88.4 R132, [R230] ;  /* 0x00000000e684783b */ /* 0x000e6a0000000200 */
[----:B------:R-:W-:Y:S01]  /*5ea0*/  @!PT LDS RZ, [RZ] ;  /* 0x00000000fffff984 */ /* 0x000fe20000000800 */
[----:B------:R-:W-:Y:S01]  /*5eb0*/  @!PT LDS RZ, [RZ] ;  /* 0x00000000fffff984 */ /* 0x000fe20000000800 */
[----:B------:R-:W-:Y:S01]  /*5ec0*/  @!PT LDS RZ, [RZ] ;  /* 0x00000000fffff984 */ /* 0x000fe20000000800 */
[----:B------:R3:W-:Y:S02]  /*5ed0*/  LDGSTS.E.BYPASS.LTC128B.128 [R243], [R192.64], !P4 ;  /* 0x00000000c0f37fae */ /* 0x0007e4000e101d4c */
[C---:B------:R-:W-:Y:S03]  /*5ee0*/  HMMA.16816.F32 R12, R140.reuse, R144, R12 ;  /* 0x000000908c0c723c */ /* 0x040fe6000000180c */
[----:B------:R3:W-:Y:S04]  /*5ef0*/  LDGSTS.E.BYPASS.LTC128B.128 [R241+0x4100], [R194.64], !P3 ;  /* 0x04100000c2f17fae */ /* 0x0007e8000d901d4c */
[C---:B------:R-:W-:Y:S01]  /*5f00*/  IADD3 R144, P1, R188.reuse, R246, RZ ;  /* 0x000000f6bc907210 */ /* 0x040fe20007f3e0ff */
[C---:B------:R-:W-:Y:S01]  /*5f10*/  HMMA.16816.F32 R16, R140.reuse, R146, R16 ;  /* 0x000000928c10723c */ /* 0x040fe20000001810 */
[----:B------:R4:W-:Y:S03]  /*5f20*/  LDGSTS.E.BYPASS.LTC128B.128 [R241+0x1100], [R200.64], !P4 ;  /* 0x01100000c8f17fae */ /* 0x0009e6000e101d4c */
[----:B--2---:R-:W-:Y:S01]  /*5f30*/  IMAD.X R145, R181, 0x1, R247, P1 ;  /* 0x00000001b5917824 */ /* 0x004fe200008e06f7 */
[-C--:B------:R-:W-:Y:S01]  /*5f40*/  IADD3 R188, P5, R188, R244.reuse, RZ ;  /* 0x000000f4bcbc7210 */ /* 0x080fe20007fbe0ff */
[----:B------:R2:W-:Y:S05]  /*5f50*/  LDGSTS.E.BYPASS.LTC128B.128 [R241+0x5100], [R190.64], !P3 ;  /* 0x05100000bef17fae */ /* 0x0005ea000d901d4c */
[----:B------:R5:W-:Y:S01]  /*5f60*/  LDGSTS.E.BYPASS.LTC128B.128 [R241+0x2100], [R144.64], !P4 ;  /* 0x0210000090f17fae */ /* 0x000be2000e101d4c */
[C---:B-1----:R-:W-:Y:S08]  /*5f70*/  HMMA.16816.F32 R20, R140.reuse, R132, R20 ;  /* 0x000000848c14723c */ /* 0x042ff00000001814 */
[C---:B------:R-:W-:Y:S04]  /*5f80*/  HMMA.16816.F32 R24, R140.reuse, R134, R24 ;  /* 0x000000868c18723c */ /* 0x040fe80000001818 */
[----:B--2---:R-:W-:Y:S01]  /*5f90*/  IADD3 R190, P1, R189, R244, RZ ;  /* 0x000000f4bdbe7210 */ /* 0x004fe20007f3e0ff */
[----:B------:R-:W-:Y:S02]  /*5fa0*/  IMAD.X R189, R181, 0x1, R245, P5 ;  /* 0x00000001b5bd7824 */ /* 0x000fe400028e06f5 */
[C---:B------:R-:W-:Y:S01]  /*5fb0*/  IMAD.X R181, R182.reuse, 0x1, R247, P2 ;  /* 0x00000001b6b57824 */ /* 0x040fe200010e06f7 */
[C---:B------:R-:W-:Y:S02]  /*5fc0*/  HMMA.16816.F32 R28, R140.reuse, R148, R28 ;  /* 0x000000948c1c723c */ /* 0x040fe4000000181c */
[----:B------:R1:W-:Y:S02]  /*5fd0*/  LDGSTS.E.BYPASS.LTC128B.128 [R241+0x6100], [R188.64], !P3 ;  /* 0x06100000bcf17fae */ /* 0x0003e4000d901d4c */
[----:B------:R-:W-:Y:S01]  /*5fe0*/  IMAD.X R191, R182, 0x1, R245, P1 ;  /* 0x00000001b6bf7824 */ /* 0x000fe200008e06f5 */
[----:B------:R-:W-:Y:S02]  /*5ff0*/  PLOP3.LUT P1, PT, PT, PT, UP0, 0x80, 0x0 ;  /* 0x000000000000781c */ /* 0x000fe40003f2f008 */
[----:B------:R2:W-:Y:S01]  /*6000*/  LDGSTS.E.BYPASS.LTC128B.128 [R243+0x3000], [R180.64], !P4 ;  /* 0x03000000b4f37fae */ /* 0x0005e2000e101d4c */
[C---:B------:R-:W-:Y:S04]  /*6010*/  HMMA.16816.F32 R32, R140.reuse, R150, R32 ;  /* 0x000000968c20723c */ /* 0x040fe80000001820 */
[----:B------:R1:W-:Y:S04]  /*6020*/  LDGSTS.E.BYPASS.LTC128B.128 [R243+0x7000], [R190.64], !P3 ;  /* 0x07000000bef37fae */ /* 0x0003e8000d901d4c */
[C---:B------:R-:W-:Y:S01]  /*6030*/  HMMA.16816.F32 R36, R140.reuse, R152, R36 ;  /* 0x000000988c24723c */ /* 0x040fe20000001824 */
[----:B-----5:R-:W5:Y:S05]  /*6040*/  LDSM.16.M88.4 R144, [R235+0x8100] ;  /* 0x00810000eb90783b */ /* 0x020f6a0000000200 */
[----:B------:R-:W0:Y:S02]  /*6050*/  LDGDEPBAR ;  /* 0x00000000000079af */ /* 0x000e240000000000 */
[C---:B------:R-:W-:Y:S03]  /*6060*/  HMMA.16816.F32 R40, R140.reuse, R154, R40 ;  /* 0x0000009a8c28723c */ /* 0x040fe60000001828 */
[----:B------:R-:W4:Y:S05]  /*6070*/  LDSM.16.M88.4 R132, [R235+0x8900] ;  /* 0x00890000eb84783b */ /* 0x000f2a0000000200 */
[C---:B------:R-:W-:Y:S01]  /*6080*/  HMMA.16816.F32 R44, R140.reuse, R156, R44 ;  /* 0x0000009c8c2c723c */ /* 0x040fe2000000182c */
[----:B------:R-:W5:Y:S05]  /*6090*/  LDSM.16.M88.4 R148, [R235+0x9100] ;  /* 0x00910000eb94783b */ /* 0x000f6a0000000200 */
[----:B------:R-:W5:Y:S02]  /*60a0*/  LDSM.16.M88.4 R152, [R235+0x9900] ;  /* 0x00990000eb98783b */ /* 0x000f640000000200 */
[C---:B------:R-:W-:Y:S03]  /*60b0*/  HMMA.16816.F32 R48, R140.reuse, R158, R48 ;  /* 0x0000009e8c30723c */ /* 0x040fe60000001830 */
[----:B------:R-:W5:Y:S05]  /*60c0*/  LDSM.16.M88.4 R156, [R235+0xa100] ;  /* 0x00a10000eb9c783b */ /* 0x000f6a0000000200 */
[C---:B------:R-:W-:Y:S01]  /*60d0*/  HMMA.16816.F32 R52, R140.reuse, R160, R52 ;  /* 0x000000a08c34723c */ /* 0x040fe20000001834 */
[----:B--2---:R-:W-:Y:S05]  /*60e0*/  LDSM.16.M88.4 R180, [R238+0xe100] ;  /* 0x00e10000eeb4783b */ /* 0x004fea0000000200 */
[----:B-1----:R-:W-:Y:S02]  /*60f0*/  LDSM.16.M88.4 R188, [R217] ;  /* 0x00000000d9bc783b */ /* 0x002fe40000000200 */
[C---:B------:R-:W-:Y:S03]  /*6100*/  HMMA.16816.F32 R56, R140.reuse, R162, R56 ;  /* 0x000000a28c38723c */ /* 0x040fe60000001838 */
[----:B------:R-:W-:Y:S05]  /*6110*/  LDSM.16.M88.4 R160, [R235+0xb100] ;  /* 0x00b10000eba0783b */ /* 0x000fea0000000200 */
[C---:B------:R-:W-:Y:S01]  /*6120*/  HMMA.16816.F32 R60, R140.reuse, R164, R60 ;  /* 0x000000a48c3c723c */ /* 0x040fe2000000183c */
[----:B---3--:R-:W-:Y:S05]  /*6130*/  LDSM.16.M88.4 R192, [R216] ;  /* 0x00000000d8c0783b */ /* 0x008fea0000000200 */
[----:B----4-:R-:W-:Y:S02]  /*6140*/  LDSM.16.M88.4 R200, [R235+0xc100] ;  /* 0x00c10000ebc8783b */ /* 0x010fe40000000200 */
[----:B------:R-:W-:Y:S03]  /*6150*/  HMMA.16816.F32 R64, R140, R166, R64 ;  /* 0x000000a68c40723c */ /* 0x000fe60000001840 */
[----:B------:R-:W-:Y:S05]  /*6160*/  LDSM.16.M88.4 R164, [R224+0x800] ;  /* 0x00080000e0a4783b */ /* 0x000fea0000000200 */
[C---:B-----5:R-:W-:Y:S01]  /*6170*/  HMMA.16816.F32 R4, R168.reuse, R144, R4 ;  /* 0x00000090a804723c */ /* 0x060fe20000001804 */
[----:B------:R-:W-:Y:S05]  /*6180*/  LDSM.16.M88.4 R208, [R224+0x6800] ;  /* 0x00680000e0d0783b */ /* 0x000fea0000000200 */
[----:B------:R-:W-:Y:S02]  /*6190*/  LDSM.16.M88.4 R212, [R224+0x7000] ;  /* 0x00700000e0d4783b */ /* 0x000fe40000000200 */
[C---:B------:R-:W-:Y:S03]  /*61a0*/  HMMA.16816.F32 R8, R168.reuse, R146, R8 ;  /* 0x00000092a808723c */ /* 0x040fe60000001808 */
[----:B------:R-:W1:Y:S05]  /*61b0*/  LDSM.16.M88.4 R144, [R235+0xa900] ;  /* 0x00a90000eb90783b */ /* 0x000e6a0000000200 */
[C---:B------:R-:W-:Y:S08]  /*61c0*/  HMMA.16816.F32 R12, R168.reuse, R132, R12 ;  /* 0x00000084a80c723c */ /* 0x040ff0000000180c */
[C---:B------:R-:W-:Y:S01]  /*61d0*/  HMMA.16816.F32 R16, R168.reuse, R134, R16 ;  /* 0x00000086a810723c */ /* 0x040fe20000001810 */
[----:B------:R-:W2:Y:S07]  /*61e0*/  LDSM.16.M88.4 R132, [R235+0xb900] ;  /* 0x00b90000eb84783b */ /* 0x000eae0000000200 */
[C---:B------:R-:W-:Y:S08]  /*61f0*/  HMMA.16816.F32 R20, R168.reuse, R148, R20 ;  /* 0x00000094a814723c */ /* 0x040ff00000001814 */
[C---:B------:R-:W-:Y:S01]  /*6200*/  HMMA.16816.F32 R24, R168.reuse, R150, R24 ;  /* 0x00000096a818723c */ /* 0x040fe20000001818 */
[----:B------:R-:W3:Y:S07]  /*6210*/  LDSM.16.M88.4 R148, [R224] ;  /* 0x00000000e094783b */ /* 0x000eee0000000200 */
[C---:B------:R-:W-:Y:S08]  /*6220*/  HMMA.16816.F32 R28, R168.reuse, R152, R28 ;  /* 0x00000098a81c723c */ /* 0x040ff0000000181c */
[C---:B------:R-:W-:Y:S01]  /*6230*/  HMMA.16816.F32 R32, R168.reuse, R154, R32 ;  /* 0x0000009aa820723c */ /* 0x040fe20000001820 */
[----:B------:R-:W4:Y:S07]  /*6240*/  LDSM.16.M88.4 R152, [R224+0x1000] ;  /* 0x00100000e098783b */ /* 0x000f2e0000000200 */
[C---:B------:R-:W-:Y:S08]  /*6250*/  HMMA.16816.F32 R36, R168.reuse, R156, R36 ;  /* 0x0000009ca824723c */ /* 0x040ff00000001824 */
[C---:B------:R-:W-:Y:S01]  /*6260*/  HMMA.16816.F32 R40, R168.reuse, R158, R40 ;  /* 0x0000009ea828723c */ /* 0x040fe20000001828 */
[----:B------:R-:W-:Y:S07]  /*6270*/  LDSM.16.M88.4 R156, [R224+0x3000] ;  /* 0x00300000e09c783b */ /* 0x000fee0000000200 */
[C---:B-1----:R-:W-:Y:S08]  /*6280*/  HMMA.16816.F32 R44, R168.reuse, R144, R44 ;  /* 0x00000090a82c723c */ /* 0x042ff0000000182c */
[C---:B------:R-:W-:Y:S01]  /*6290*/  HMMA.16816.F32 R48, R168.reuse, R146, R48 ;  /* 0x00000092a830723c */ /* 0x040fe20000001830 */
[----:B------:R-:W-:Y:S07]  /*62a0*/  LDSM.16.M88.4 R144, [R224+0x2000] ;  /* 0x00200000e090783b */ /* 0x000fee0000000200 */
[C---:B------:R-:W-:Y:S08]  /*62b0*/  HMMA.16816.F32 R52, R168.reuse, R160, R52 ;  /* 0x000000a0a834723c */ /* 0x040ff00000001834 */
[C---:B------:R-:W-:Y:S01]  /*62c0*/  HMMA.16816.F32 R56, R168.reuse, R162, R56 ;  /* 0x000000a2a838723c */ /* 0x040fe20000001838 */
[----:B------:R-:W-:Y:S07]  /*62d0*/  LDSM.16.M88.4 R160, [R224+0x3800] ;  /* 0x00380000e0a0783b */ /* 0x000fee0000000200 */
[C---:B--2---:R-:W-:Y:S08]  /*62e0*/  HMMA.16816.F32 R60, R168.reuse, R132, R60 ;  /* 0x00000084a83c723c */ /* 0x044ff0000000183c */
[----:B------:R-:W-:Y:S01]  /*62f0*/  HMMA.16816.F32 R64, R168, R134, R64 ;  /* 0x00000086a840723c */ /* 0x000fe20000001840 */
[----:B------:R-:W1:Y:S07]  /*6300*/  LDSM.16.M88.4 R132, [R224+0x1800] ;  /* 0x00180000e084783b */ /* 0x000e6e0000000200 */
[C---:B---3--:R-:W-:Y:S08]  /*6310*/  HMMA.16816.F32 R4, R172.reuse, R148, R4 ;  /* 0x00000094ac04723c */ /* 0x048ff00000001804 */
[C---:B------:R-:W-:Y:S01]  /*6320*/  HMMA.16816.F32 R8, R172.reuse, R150, R8 ;  /* 0x00000096ac08723c */ /* 0x040fe20000001808 */
[----:B------:R-:W2:Y:S07]  /*6330*/  LDSM.16.M88.4 R148, [R224+0x2800] ;  /* 0x00280000e094783b */ /* 0x000eae0000000200 */
[C---:B------:R-:W-:Y:S08]  /*6340*/  HMMA.16816.F32 R12, R172.reuse, R164, R12 ;  /* 0x000000a4ac0c723c */ /* 0x040ff0000000180c */
[C---:B------:R-:W-:Y:S01]  /*6350*/  HMMA.16816.F32 R16, R172.reuse, R166, R16 ;  /* 0x000000a6ac10723c */ /* 0x040fe20000001810 */
[----:B------:R-:W3:Y:S07]  /*6360*/  LDSM.16.M88.4 R164, [R238+0xc100] ;  /* 0x00c10000eea4783b */ /* 0x000eee0000000200 */
[C---:B----4-:R-:W-:Y:S08]  /*6370*/  HMMA.16816.F32 R20, R172.reuse, R152, R20 ;  /* 0x00000098ac14723c */ /* 0x050ff00000001814 */
[C---:B------:R-:W-:Y:S01]  /*6380*/  HMMA.16816.F32 R24, R172.reuse, R154, R24 ;  /* 0x0000009aac18723c */ /* 0x040fe20000001818 */
[----:B------:R-:W4:Y:S07]  /*6390*/  LDSM.16.M88.4 R152, [R238+0xc900] ;  /* 0x00c90000ee98783b */ /* 0x000f2e0000000200 */
[C---:B-1----:R-:W-:Y:S08]  /*63a0*/  HMMA.16816.F32 R28, R172.reuse, R132, R28 ;  /* 0x00000084ac1c723c */ /* 0x042ff0000000181c */
[C---:B------:R-:W-:Y:S01]  /*63b0*/  HMMA.16816.F32 R32, R172.reuse, R134, R32 ;  /* 0x00000086ac20723c */ /* 0x040fe20000001820 */
[----:B------:R-:W1:Y:S07]  /*63c0*/  LDSM.16.M88.4 R132, [R238+0xd100] ;  /* 0x00d10000ee84783b */ /* 0x000e6e0000000200 */
[C---:B------:R-:W-:Y:S08]  /*63d0*/  HMMA.16816.F32 R36, R172.reuse, R144, R36 ;  /* 0x00000090ac24723c */ /* 0x040ff00000001824 */
[C---:B------:R-:W-:Y:S01]  /*63e0*/  HMMA.16816.F32 R40, R172.reuse, R146, R40 ;  /* 0x00000092ac28723c */ /* 0x040fe20000001828 */
[----:B------:R-:W5:Y:S07]  /*63f0*/  LDSM.16.M88.4 R144, [R238+0xd900] ;  /* 0x00d90000ee90783b */ /* 0x000f6e0000000200 */
[C---:B--2---:R-:W-:Y:S08]  /*6400*/  HMMA.16816.F32 R44, R172.reuse, R148, R44 ;  /* 0x00000094ac2c723c */ /* 0x044ff0000000182c */
[C---:B------:R-:W-:Y:S01]  /*6410*/  HMMA.16816.F32 R48, R172.reuse, R150, R48 ;  /* 0x00000096ac30723c */ /* 0x040fe20000001830 */
[----:B------:R-:W2:Y:S07]  /*6420*/  LDSM.16.M88.4 R148, [R238+0xe900] ;  /* 0x00e90000ee94783b */ /* 0x000eae0000000200 */
[C---:B------:R-:W-:Y:S08]  /*6430*/  HMMA.16816.F32 R52, R172.reuse, R156, R52 ;  /* 0x0000009cac34723c */ /* 0x040ff00000001834 */
[C---:B------:R-:W-:Y:S01]  /*6440*/  HMMA.16816.F32 R56, R172.reuse, R158, R56 ;  /* 0x0000009eac38723c */ /* 0x040fe20000001838 */
[----:B------:R-:W-:Y:S07]  /*6450*/  LDSM.16.M88.4 R156, [R222] ;  /* 0x00000000de9c783b */ /* 0x000fee0000000200 */
[C---:B------:R-:W-:Y:S08]  /*6460*/  HMMA.16816.F32 R60, R172.reuse, R160, R60 ;  /* 0x000000a0ac3c723c */ /* 0x040ff0000000183c */
[----:B------:R-:W-:Y:S01]  /*6470*/  HMMA.16816.F32 R64, R172, R162, R64 ;  /* 0x000000a2ac40723c */ /* 0x000fe20000001840 */
[----:B------:R-:W-:Y:S07]  /*6480*/  LDSM.16.M88.4 R160, [R221] ;  /* 0x00000000dda0783b */ /* 0x000fee0000000200 */
[C---:B---3--:R-:W-:Y:S08]  /*6490*/  HMMA.16816.F32 R4, R176.reuse, R164, R4 ;  /* 0x000000a4b004723c */ /* 0x048ff00000001804 */
[C---:B------:R-:W-:Y:S01]  /*64a0*/  HMMA.16816.F32 R8, R176.reuse, R166, R8 ;  /* 0x000000a6b008723c */ /* 0x040fe20000001808 */
[----:B------:R-:W-:Y:S07]  /*64b0*/  LDSM.16.M88.4 R164, [R220] ;  /* 0x00000000dca4783b */ /* 0x000fee0000000200 */
[C---:B----4-:R-:W-:Y:S08]  /*64c0*/  HMMA.16816.F32 R12, R176.reuse, R152, R12 ;  /* 0x00000098b00c723c */ /* 0x050ff0000000180c */
[C---:B------:R-:W-:Y:S01]  /*64d0*/  HMMA.16816.F32 R16, R176.reuse, R154, R16 ;  /* 0x0000009ab010723c */ /* 0x040fe20000001810 */
[----:B------:R-:W-:Y:S07]  /*64e0*/  LDSM.16.M88.4 R152, [R223] ;  /* 0x00000000df98783b */ /* 0x000fee0000000200 */
[C---:B-1----:R-:W-:Y:S08]  /*64f0*/  HMMA.16816.F32 R20, R176.reuse, R132, R20 ;  /* 0x00000084b014723c */ /* 0x042ff00000001814 */
[C---:B------:R-:W-:Y:S01]  /*6500*/  HMMA.16816.F32 R24, R176.reuse, R134, R24 ;  /* 0x00000086b018723c */ /* 0x040fe20000001818 */
[----:B------:R-:W1:Y:S07]  /*6510*/  LDSM.16.M88.4 R132, [R238+0xf100] ;  /* 0x00f10000ee84783b */ /* 0x000e6e0000000200 */
[C---:B-----5:R-:W-:Y:S08]  /*6520*/  HMMA.16816.F32 R28, R176.reuse, R144, R28 ;  /* 0x00000090b01c723c */ /* 0x060ff0000000181c */
[C---:B------:R-:W-:Y:S01]  /*6530*/  HMMA.16816.F32 R32, R176.reuse, R146, R32 ;  /* 0x00000092b020723c */ /* 0x040fe20000001820 */
[----:B------:R-:W3:Y:S07]  /*6540*/  LDSM.16.M88.4 R144, [R238+0xf900] ;  /* 0x00f90000ee90783b */ /* 0x000eee0000000200 */
[C---:B------:R-:W-:Y:S08]  /*6550*/  HMMA.16816.F32 R36, R176.reuse, R180, R36 ;  /* 0x000000b4b024723c */ /* 0x040ff00000001824 */
[C---:B------:R-:W-:Y:S01]  /*6560*/  HMMA.16816.F32 R40, R176.reuse, R182, R40 ;  /* 0x000000b6b028723c */ /* 0x040fe20000001828 */
[----:B------:R-:W-:Y:S07]  /*6570*/  LDSM.16.M88.4 R180, [R218] ;  /* 0x00000000dab4783b */ /* 0x000fee0000000200 */
[C---:B--2---:R-:W-:Y:S08]  /*6580*/  HMMA.16816.F32 R44, R176.reuse, R148, R44 ;  /* 0x00000094b02c723c */ /* 0x044ff0000000182c */
[C---:B------:R-:W-:Y:S01]  /*6590*/  HMMA.16816.F32 R48, R176.reuse, R150, R48 ;  /* 0x00000096b030723c */ /* 0x040fe20000001830 */
[----:B------:R-:W2:Y:S07]  /*65a0*/  LDSM.16.M88.4 R148, [R219] ;  /* 0x00000000db94783b */ /* 0x000eae0000000200 */
[C---:B-1----:R-:W-:Y:S08]  /*65b0*/  HMMA.16816.F32 R52, R176.reuse, R132, R52 ;  /* 0x00000084b034723c */ /* 0x042ff00000001834 */
[C---:B------:R-:W-:Y:S01]  /*65c0*/  HMMA.16816.F32 R56, R176.reuse, R134, R56 ;  /* 0x00000086b038723c */ /* 0x040fe20000001838 */
[----:B------:R-:W1:Y:S07]  /*65d0*/  LDSM.16.M88.4 R132, [R235+0xc900] ;  /* 0x00c90000eb84783b */ /* 0x000e6e0000000200 */
[C---:B---3--:R-:W-:Y:S08]  /*65e0*/  HMMA.16816.F32 R60, R176.reuse, R144, R60 ;  /* 0x00000090b03c723c */ /* 0x048ff0000000183c */
[----:B------:R-:W-:Y:S01]  /*65f0*/  HMMA.16816.F32 R64, R176, R146, R64 ;  /* 0x00000092b040723c */ /* 0x000fe20000001840 */
[----:B------:R-:W3:Y:S07]  /*6600*/  LDSM.16.M88.4 R144, [R235+0xd100] ;  /* 0x00d10000eb90783b */ /* 0x000eee0000000200 */
        /* <DEDUP_REMOVED lines=12> */
[C---:B--2---:R-:W-:Y:S08]  /*66d0*/  HMMA.16816.F32 R36, R184.reuse, R148, R36 ;  /* 0x00000094b824723c */ /* 0x044ff00000001824 */
[C---:B------:R-:W-:Y:S01]  /*66e0*/  HMMA.16816.F32 R40, R184.reuse, R150, R40 ;  /* 0x00000096b828723c */ /* 0x040fe20000001828 */
[----:B------:R-:W2:Y:S07]  /*66f0*/  LDSM.16.M88.4 R148, [R235+0xd900] ;  /* 0x00d90000eb94783b */ /* 0x000eae0000000200 */
[C---:B------:R-:W-:Y:S08]  /*6700*/  HMMA.16816.F32 R44, R184.reuse, R180, R44 ;  /* 0x000000b4b82c723c */ /* 0x040ff0000000182c */
[C---:B------:R-:W-:Y:S01]  /*6710*/  HMMA.16816.F32 R48, R184.reuse, R182, R48 ;  /* 0x000000b6b830723c */ /* 0x040fe20000001830 */
[----:B------:R-:W4:Y:S07]  /*6720*/  LDSM.16.M88.4 R180, [R224+0x4000] ;  /* 0x00400000e0b4783b */ /* 0x000f2e0000000200 */
[C---:B------:R-:W-:Y:S08]  /*6730*/  HMMA.16816.F32 R52, R184.reuse, R188, R52 ;  /* 0x000000bcb834723c */ /* 0x040ff00000001834 */
[C---:B------:R-:W-:Y:S01]  /*6740*/  HMMA.16816.F32 R56, R184.reuse, R190, R56 ;  /* 0x000000beb838723c */ /* 0x040fe20000001838 */
[----:B------:R-:W-:Y:S07]  /*6750*/  LDSM.16.M88.4 R188, [R224+0x5000] ;  /* 0x00500000e0bc783b */ /* 0x000fee0000000200 */
[C---:B------:R-:W-:Y:S08]  /*6760*/  HMMA.16816.F32 R60, R184.reuse, R192, R60 ;  /* 0x000000c0b83c723c */ /* 0x040ff0000000183c */
[----:B------:R-:W-:Y:S01]  /*6770*/  HMMA.16816.F32 R64, R184, R194, R64 ;  /* 0x000000c2b840723c */ /* 0x000fe20000001840 */
[----:B------:R-:W-:Y:S07]  /*6780*/  LDSM.16.M88.4 R192, [R224+0x5800] ;  /* 0x00580000e0c0783b */ /* 0x000fee0000000200 */
[C---:B------:R-:W-:Y:S08]  /*6790*/  HMMA.16816.F32 R4, R196.reuse, R200, R4 ;  /* 0x000000c8c404723c */ /* 0x040ff00000001804 */
[C---:B------:R-:W-:Y:S01]  /*67a0*/  HMMA.16816.F32 R8, R196.reuse, R202, R8 ;  /* 0x000000cac408723c */ /* 0x040fe20000001808 */
[----:B------:R-:W-:Y:S07]  /*67b0*/  LDSM.16.M88.4 R200, [R224+0x6000] ;  /* 0x00600000e0c8783b */ /* 0x000fee0000000200 */
[C---:B-1----:R-:W-:Y:S08]  /*67c0*/  HMMA.16816.F32 R12, R196.reuse, R132, R12 ;  /* 0x00000084c40c723c */ /* 0x042ff0000000180c */
[C---:B------:R-:W-:Y:S01]  /*67d0*/  HMMA.16816.F32 R16, R196.reuse, R134, R16 ;  /* 0x00000086c410723c */ /* 0x040fe20000001810 */
[----:B------:R-:W1:Y:S07]  /*67e0*/  LDSM.16.M88.4 R132, [R224+0x4800] ;  /* 0x00480000e084783b */ /* 0x000e6e0000000200 */
[C---:B---3--:R-:W-:Y:S08]  /*67f0*/  HMMA.16816.F32 R20, R196.reuse, R144, R20 ;  /* 0x00000090c414723c */ /* 0x048ff00000001814 */
[C---:B------:R-:W-:Y:S01]  /*6800*/  HMMA.16816.F32 R24, R196.reuse, R146, R24 ;  /* 0x00000092c418723c */ /* 0x040fe20000001818 */
[----:B------:R-:W3:Y:S01]  /*6810*/  LDSM.16.M88.4 R144, [R224+0x7800] ;  /* 0x00780000e090783b */ /* 0x000ee20000000200 */
[----:B------:R-:W-:Y:S04]  /*6820*/  DEPBAR.LE SB0, 0x0 ;  /* 0x000080000000791a */ /* 0x000fe80000000000 */
[----:B------:R-:W-:Y:S02]  /*6830*/  BAR.SYNC.DEFER_BLOCKING 0x0 ;  /* 0x0000000000007b1d */ /* 0x000fe40000010000 */
[C---:B--2---:R-:W-:Y:S08]  /*6840*/  HMMA.16816.F32 R28, R196.reuse, R148, R28 ;  /* 0x00000094c41c723c */ /* 0x044ff0000000181c */
        /* <DEDUP_REMOVED lines=9> */
[C---:B----4-:R-:W-:Y:S08]  /*68e0*/  HMMA.16816.F32 R4, R204.reuse, R180, R4 ;  /* 0x000000b4cc04723c */ /* 0x050ff00000001804 */
[C---:B------:R-:W-:Y:S08]  /*68f0*/  HMMA.16816.F32 R8, R204.reuse, R182, R8 ;  /* 0x000000b6cc08723c */ /* 0x040ff00000001808 */
[C---:B-1----:R-:W-:Y:S08]  /*6900*/  HMMA.16816.F32 R12, R204.reuse, R132, R12 ;  /* 0x00000084cc0c723c */ /* 0x042ff0000000180c */
        /* <DEDUP_REMOVED lines=11> */
[C---:B---3--:R-:W-:Y:S08]  /*69c0*/  HMMA.16816.F32 R60, R204.reuse, R144, R60 ;  /* 0x00000090cc3c723c */ /* 0x048ff0000000183c */
[----:B------:R-:W-:Y:S01]  /*69d0*/  HMMA.16816.F32 R64, R204, R146, R64 ;  /* 0x00000092cc40723c */ /* 0x000fe20000001840 */
[----:B------:R-:W-:-:S07]  /*69e0*/  @P1 BRA `(.L_x_29) ;  /* 0xffffecc000001947 */ /* 0x000fce000383ffff */
.L_x_28:
        /* <DEDUP_REMOVED lines=566> */
.L_x_26:
[----:B------:R-:W1:Y:S01]  /*8d50*/  SHFL.BFLY PT, R5, R249, 0x2, 0x1f ;  /* 0x0c401f00f9057f89 */ /* 0x000e6200000e0000 */
[----:B------:R-:W-:-:S02]  /*8d60*/  MOV R4, RZ ;  /* 0x000000ff00047202 */ /* 0x000fc40000000f00 */
[----:B------:R-:W-:Y:S01]  /*8d70*/  MOV R6, 0xff800000 ;  /* 0xff80000000067802 */ /* 0x000fe20000000f00 */
[----:B------:R-:W2:Y:S01]  /*8d80*/  SHFL.BFLY PT, R0, R248, 0x2, 0x1f ;  /* 0x0c401f00f8007f89 */ /* 0x000ea200000e0000 */
[----:B------:R-:W-:Y:S02]  /*8d90*/  MOV R7, 0xff800000 ;  /* 0xff80000000077802 */ /* 0x000fe40000000f00 */
[----:B------:R-:W-:Y:S01]  /*8da0*/  PLOP3.LUT P2, PT, PT, PT, PT, 0x8, 0x0 ;  /* 0x000000000000781c */ /* 0x000fe20003f4e170 */
[----:B-1----:R-:W-:Y:S02]  /*8db0*/  FADD.FTZ R5, R5, R249 ;  /* 0x000000f905057221 */ /* 0x002fe40000010000 */
[----:B--2---:R-:W-:-:S03]  /*8dc0*/  FADD.FTZ R248, R0, R248 ;  /* 0x000000f800f87221 */ /* 0x004fc60000010000 */
[----:B------:R-:W1:Y:S04]  /*8dd0*/  SHFL.BFLY PT, R2, R5, 0x1, 0x1f ;  /* 0x0c201f0005027f89 */ /* 0x000e6800000e0000 */
[----:B------:R-:W2:Y:S01]  /*8de0*/  SHFL.BFLY PT, R0, R248, 0x1, 0x1f ;  /* 0x0c201f00f8007f89 */ /* 0x000ea200000e0000 */
[----:B-1----:R-:W-:Y:S01]  /*8df0*/  FADD.FTZ R5, R5, R2 ;  /* 0x0000000205057221 */ /* 0x002fe20000010000 */
[----:B------:R-:W-:Y:S01]  /*8e00*/  MOV R2, RZ ;  /* 0x000000ff00027202 */ /* 0x000fe20000000f00 */
[----:B--2---:R-:W-:-:S03]  /*8e10*/  FADD.FTZ R0, R0, R248 ;  /* 0x000000f800007221 */ /* 0x004fc60000010000 */
[----:B------:R-:W-:Y:S02]  /*8e20*/  FSETP.NE.FTZ.AND P1, PT, R5, RZ, PT ;  /* 0x000000ff0500720b */ /* 0x000fe40003f35000 */
[----:B------:R-:W-:-:S11]  /*8e30*/  FSETP.NE.FTZ.AND P0, PT, R0, RZ, PT ;  /* 0x000000ff0000720b */ /* 0x000fd60003f15000 */
[----:B------:R-:W1:Y:S01]  /*8e40*/  @P1 MUFU.RCP R4, R5 ;  /* 0x0000000500041308 */ /* 0x000e620000001000 */
[----:B------:R-:W-:Y:S02]  /*8e50*/  @P1 MOV R9, 0x3f317218 ;  /* 0x3f31721800091802 */ /* 0x000fe40000000f00 */
[----:B------:R-:W-:-:S03]  /*8e60*/  @P0 MOV R8, 0x3f317218 ;  /* 0x3f31721800080802 */ /* 0x000fc60000000f00 */
[----:B------:R-:W-:Y:S02]  /*8e70*/  @P1 FMUL.FTZ R9, R9, c[0x0][0x2d0] ;  /* 0x0000b40009091a20 */ /* 0x000fe40000410000 */
[----:B------:R-:W-:Y:S01]  /*8e80*/  @P0 MUFU.RCP R2, R0 ;  /* 0x0000000000020308 */ /* 0x000fe20000001000 */
[----:B------:R-:W-:-:S07]  /*8e90*/  @P0 FMUL.FTZ R8, R8, c[0x0][0x2d0] ;  /* 0x0000b40008080a20 */ /* 0x000fce0000410000 */
[----:B------:R-:W2:Y:S01]  /*8ea0*/  @P1 MUFU.LG2 R5, R5 ;  /* 0x0000000500051308 */ /* 0x000ea20000000c00 */
[C---:B-1----:R-:W-:Y:S02]  /*8eb0*/  FMUL.FTZ R128, R4.reuse, R128 ;  /* 0x0000008004807220 */ /* 0x042fe40000410000 */
[C---:B------:R-:W-:Y:S02]  /*8ec0*/  FMUL.FTZ R129, R4.reuse, R129 ;  /* 0x0000008104817220 */ /* 0x040fe40000410000 */
[C---:B------:R-:W-:Y:S02]  /*8ed0*/  FMUL.FTZ R124, R4.reuse, R124 ;  /* 0x0000007c047c7220 */ /* 0x040fe40000410000 */
[C---:B------:R-:W-:Y:S01]  /*8ee0*/  FMUL.FTZ R125, R4.reuse, R125 ;  /* 0x0000007d047d7220 */ /* 0x040fe20000410000 */
[----:B------:R-:W1:Y:S01]  /*8ef0*/  @P0 MUFU.LG2 R0, R0 ;  /* 0x0000000000000308 */ /* 0x000e620000000c00 */
[C---:B------:R-:W-:Y:S02]  /*8f00*/  FMUL.FTZ R68, R4.reuse, R68 ;  /* 0x0000004404447220 */ /* 0x040fe40000410000 */
[----:B------:R-:W-:-:S02]  /*8f10*/  FMUL.FTZ R69, R4, R69 ;  /* 0x0000004504457220 */ /* 0x000fc40000410000 */
[C---:B------:R-:W-:Y:S02]  /*8f20*/  FMUL.FTZ R72, R4.reuse, R72 ;  /* 0x0000004804487220 */ /* 0x040fe40000410000 */
[C---:B------:R-:W-:Y:S02]  /*8f30*/  FMUL.FTZ R73, R4.reuse, R73 ;  /* 0x0000004904497220 */ /* 0x040fe40000410000 */
[----:B--2---:R-:W-:Y:S02]  /*8f40*/  @P1 FMUL.FTZ R5, R5, 0.69314718246459960938 ;  /* 0x3f31721805051820 */ /* 0x004fe40000410000 */
[C---:B------:R-:W-:Y:S02]  /*8f50*/  FMUL.FTZ R76, R4.reuse, R76 ;  /* 0x0000004c044c7220 */ /* 0x040fe40000410000 */
[C---:B------:R-:W-:Y:S02]  /*8f60*/  FMUL.FTZ R77, R4.reuse, R77 ;  /* 0x0000004d044d7220 */ /* 0x040fe40000410000 */
[----:B------:R-:W-:-:S02]  /*8f70*/  FMUL.FTZ R80, R4, R80 ;  /* 0x0000005004507220 */ /* 0x000fc40000410000 */
[----:B-1----:R-:W-:Y:S02]  /*8f80*/  @P0 FMUL.FTZ R0, R0, 0.69314718246459960938 ;  /* 0x3f31721800000820 */ /* 0x002fe40000410000 */
[C---:B------:R-:W-:Y:S02]  /*8f90*/  FMUL.FTZ R81, R4.reuse, R81 ;  /* 0x0000005104517220 */ /* 0x040fe40000410000 */
[C---:B------:R-:W-:Y:S02]  /*8fa0*/  FMUL.FTZ R84, R4.reuse, R84 ;  /* 0x0000005404547220 */ /* 0x040fe40000410000 */
[C---:B------:R-:W-:Y:S02]  /*8fb0*/  FMUL.FTZ R85, R4.reuse, R85 ;  /* 0x0000005504557220 */ /* 0x040fe40000410000 */
[C---:B------:R-:W-:Y:S02]  /*8fc0*/  FMUL.FTZ R88, R4.reuse, R88 ;  /* 0x0000005804587220 */ /* 0x040fe40000410000 */
[----:B------:R-:W-:-:S02]  /*8fd0*/  FMUL.FTZ R89, R4, R89 ;  /* 0x0000005904597220 */ /* 0x000fc40000410000 */
[C---:B------:R-:W-:Y:S02]  /*8fe0*/  FMUL.FTZ R92, R4.reuse, R92 ;  /* 0x0000005c045c7220 */ /* 0x040fe40000410000 */
        /* <DEDUP_REMOVED lines=13> */
[----:B------:R-:W-:Y:S02]  /*90c0*/  FMUL.FTZ R112, R4, R112 ;  /* 0x0000007004707220 */ /* 0x000fe40000410000 */
        /* <DEDUP_REMOVED lines=30> */
[----:B------:R-:W-:Y:S02]  /*92b0*/  FMUL.FTZ R114, R2, R114 ;  /* 0x0000007202727220 */ /* 0x000fe40000410000 */
[----:B------:R-:W-:Y:S02]  /*92c0*/  FMUL.FTZ R4, R4, R113 ;  /* 0x0000007104047220 */ /* 0x000fe40000410000 */
[----:B------:R-:W-:-:S02]  /*92d0*/  FMUL.FTZ R2, R2, R115 ;  /* 0x0000007302027220 */ /* 0x000fc40000410000 */
[----:B------:R-:W-:Y:S02]  /*92e0*/  @P1 FFMA.FTZ R6, R9, R132, R5 ;  /* 0x0000008409061223 */ /* 0x000fe40000010005 */
[----:B------:R-:W-:Y:S02]  /*92f0*/  @P0 FFMA.FTZ R7, R8, R3, R0 ;  /* 0x0000000308070223 */ /* 0x000fe40000010000 */
.L_x_24:
[----:B------:R-:W-:Y:S01]  /*9300*/  USHF.R.S32.HI UR8, URZ, 0x1f, UR9 ;  /* 0x0000001f3f087899 */ /* 0x000fe20008011409 */
[----:B------:R-:W-:Y:S05]  /*9310*/  @P2 BRA `(.L_x_30) ;  /* 0x000013e000002947 */ /* 0x000fea0003800000 */
[----:B-----5:R-:W1:Y:S01]  /*9320*/  S2R R0, SR_TID.X ;  /* 0x0000000000007919 */ /* 0x020e620000002100 */
[----:B------:R-:W-:Y:S01]  /*9330*/  F2FP.PACK_AB R112, R4, R112 ;  /* 0x000000700470723e */ /* 0x000fe200000000ff */
[----:B------:R-:W-:Y:S01]  /*9340*/  ULDC.64 UR4, c[0x0][0x500] ;  /* 0x0001400000047ab9 */ /* 0x000fe20000000a00 */
[----:B------:R-:W-:Y:S01]  /*9350*/  F2FP.PACK_AB R128, R129, R128 ;  /* 0x000000808180723e */ /* 0x000fe200000000ff */
[----:B------:R-:W-:Y:S01]  /*9360*/  UISETP.NE.U32.AND UP1, UPT, URZ, UR4, UPT ;  /* 0x000000043f00728c */ /* 0x000fe2000bf25070 */
[----:B------:R-:W-:Y:S01]  /*9370*/  F2FP.PACK_AB R130, R131, R130 ;  /* 0x000000828382723e */ /* 0x000fe200000000ff */
[----:B------:R-:W-:Y:S01]  /*9380*/  UMOV UR6, 0x4 ;  /* 0x0000000400067882 */ /* 0x000fe20000000000 */
[----:B------:R-:W-:Y:S01]  /*9390*/  F2FP.PACK_AB R124, R125, R124 ;  /* 0x0000007c7d7c723e */ /* 0x000fe200000000ff */
[----:B------:R-:W-:Y:S01]  /*93a0*/  UISETP.NE.AND.EX UP1, UPT, URZ, UR5, UPT, UP1 ;  /* 0x000000053f00728c */ /* 0x000fe2000bf25310 */
[----:B------:R-:W-:-:S02]  /*93b0*/  F2FP.PACK_AB R126, R127, R126 ;  /* 0x0000007e7f7e723e */ /* 0x000fc400000000ff */
[----:B------:R-:W-:Y:S01]  /*93c0*/  F2FP.PACK_AB R68, R69, R68 ;  /* 0x000000444544723e */ /* 0x000fe200000000ff */
[----:B------:R-:W-:Y:S01]  /*93d0*/  ULDC.64 UR4, c[0x0][0x500] ;  /* 0x0001400000047ab9 */ /* 0x000fe20000000a00 */
[----:B------:R-:W-:Y:S01]  /*93e0*/  F2FP.PACK_AB R70, R71, R70 ;  /* 0x000000464746723e */ /* 0x000fe200000000ff */
[----:B------:R-:W-:Y:S01]  /*93f0*/  UIMAD.WIDE UR4, UR11, UR6, UR4 ;  /* 0x000000060b0472a5 */ /* 0x000fe2000f8e0204 */
[----:B------:R-:W-:Y:S02]  /*9400*/  F2FP.PACK_AB R72, R73, R72 ;  /* 0x000000484948723e */ /* 0x000fe400000000ff */
[----:B------:R-:W-:Y:S02]  /*9410*/  F2FP.PACK_AB R74, R75, R74 ;  /* 0x0000004a4b4a723e */ /* 0x000fe400000000ff */
[----:B------:R-:W-:Y:S02]  /*9420*/  F2FP.PACK_AB R76, R77, R76 ;  /* 0x0000004c4d4c723e */ /* 0x000fe400000000ff */
[----:B------:R-:W-:-:S02]  /*9430*/  F2FP.PACK_AB R78, R79, R78 ;  /* 0x0000004e4f4e723e */ /* 0x000fc400000000ff */
[----:B------:R-:W-:Y:S02]  /*9440*/  F2FP.PACK_AB R80, R81, R80 ;  /* 0x000000505150723e */ /* 0x000fe400000000ff */
[----:B-1----:R-:W-:Y:S02]  /*9450*/  SHF.R.S32.HI R3, RZ, 0x1f, R0 ;  /* 0x0000001fff037819 */ /* 0x002fe40000011400 */
[----:B------:R-:W-:Y:S02]  /*9460*/  F2FP.PACK_AB R82, R83, R82 ;  /* 0x000000525352723e */ /* 0x000fe400000000ff */
[----:B------:R-:W-:Y:S02]  /*9470*/  LEA.HI R5, R3, R0, RZ, 0x2 ;  /* 0x0000000003057211 */ /* 0x000fe400078f10ff */
[----:B------:R-:W-:Y:S02]  /*9480*/  F2FP.PACK_AB R84, R85, R84 ;  /* 0x000000545554723e */ /* 0x000fe400000000ff */
[----:B------:R-:W-:-:S02]  /*9490*/  SHF.R.S32.HI R9, RZ, 0x2, R5 ;  /* 0x00000002ff097819 */ /* 0x000fc40000011405 */
[----:B------:R-:W-:Y:S02]  /*94a0*/  SHF.R.S32.HI R8, RZ, 0x1f, R5 ;  /* 0x0000001fff087819 */ /* 0x000fe40000011405 */
[----:B------:R-:W-:Y:S02]  /*94b0*/  LOP3.LUT R5, R5, 0xfffffffc, RZ, 0xc0, !PT ;  /* 0xfffffffc05057812 */ /* 0x000fe400078ec0ff */
[----:B------:R-:W-:Y:S02]  /*94c0*/  LEA.HI R8, R8, R9, RZ, 0x3 ;  /* 0x0000000908087211 */ /* 0x000fe400078f18ff */
[----:B------:R-:W-:Y:S01]  /*94d0*/  F2FP.PACK_AB R86, R87, R86 ;  /* 0x000000565756723e */ /* 0x000fe200000000ff */
[----:B------:R-:W-:Y:S01]  /*94e0*/  IMAD.IADD R5, R0, 0x1, -R5 ;  /* 0x0000000100057824 */ /* 0x000fe200078e0a05 */
[----:B------:R-:W-:Y:S02]  /*94f0*/  LOP3.LUT R8, R8, 0xfffffff8, RZ, 0xc0, !PT ;  /* 0xfffffff808087812 */ /* 0x000fe400078ec0ff */
[----:B------:R-:W-:-:S02]  /*9500*/  F2FP.PACK_AB R88, R89, R88 ;  /* 0x000000585958723e */ /* 0x000fc400000000ff */
[----:B------:R-:W-:Y:S01]  /*9510*/  F2FP.PACK_AB R90, R91, R90 ;  /* 0x0000005a5b5a723e */ /* 0x000fe200000000ff */
[----:B------:R-:W-:Y:S01]  /*9520*/  IMAD.IADD R9, R9, 0x1, -R8 ;  /* 0x0000000109097824 */ /* 0x000fe200078e0a08 */
[----:B------:R-:W-:Y:S02]  /*9530*/  LEA.HI R8, R3, R0, RZ, 0x5 ;  /* 0x0000000003087211 */ /* 0x000fe400078f28ff */
[----:B------:R-:W-:Y:S01]  /*9540*/  F2FP.PACK_AB R92, R93, R92 ;  /* 0x0000005c5d5c723e */ /* 0x000fe200000000ff */
[C---:B------:R-:W-:Y:S01]  /*9550*/  IMAD.SHL.U32 R11, R9.reuse, 0x40, RZ ;  /* 0x00000040090b7824 */ /* 0x040fe200078e00ff */
[----:B------:R-:W-:Y:S02]  /*9560*/  SHF.R.S32.HI R10, RZ, 0x5, R8 ;  /* 0x00000005ff0a7819 */ /* 0x000fe40000011408 */
[----:B------:R-:W-:Y:S02]  /*9570*/  LOP3.LUT R13, R9, 0x1, RZ, 0xc0, !PT ;  /* 0x00000001090d7812 */ /* 0x000fe400078ec0ff */
[----:B------:R-:W-:Y:S01]  /*9580*/  LOP3.LUT R11, R11, 0x1c0, RZ, 0xc0, !PT ;  /* 0x000001c00b0b7812 */ /* 0x000fe200078ec0ff */
[----:B------:R-:W-:Y:S01]  /*9590*/  IMAD R12, R10, 0x200, R5 ;  /* 0x000002000a0c7824 */ /* 0x000fe200078e0205 */
[----:B------:R-:W-:-:S02]  /*95a0*/  ISETP.NE.U32.AND P0, PT, R13, 0x1, PT ;  /* 0x000000010d00780c */ /* 0x000fc40003f05070 */
[----:B------:R-:W-:Y:S02]  /*95b0*/  LEA.HI R11, R11, R11, RZ, 0x1d ;  /* 0x0000000b0b0b7211 */ /* 0x000fe400078fe8ff */
[----:B------:R-:W-:Y:S01]  /*95c0*/  R2P PR, R9, 0x6 ;  /* 0x0000000609007804 */ /* 0x000fe20000000000 */
[----:B------:R-:W-:Y:S01]  /*95d0*/  IMAD.MOV.U32 R9, RZ, RZ, 0x20 ;  /* 0x00000020ff097424 */ /* 0x000fe200078e00ff */
[----:B------:R-:W-:Y:S01]  /*95e0*/  F2FP.PACK_AB R94, R95, R94 ;  /* 0x0000005e5f5e723e */ /* 0x000fe200000000ff */
[----:B------:R-:W-:Y:S01]  /*95f0*/  IMAD.U32 R11, R12, 0x2, R11 ;  /* 0x000000020c0b7824 */ /* 0x000fe200078e000b */
[----:B------:R-:W-:Y:S02]  /*9600*/  F2FP.PACK_AB R96, R97, R96 ;  /* 0x000000606160723e */ /* 0x000fe400000000ff */
[----:B------:R-:W-:Y:S01]  /*9610*/  SEL R9, R9, 0xffffffe0, !P1 ;  /* 0xffffffe009097807 */ /* 0x000fe20004800000 */
[----:B------:R-:W-:Y:S01]  /*9620*/  IMAD.SHL.U32 R11, R11, 0x2, RZ ;  /* 0x000000020b0b7824 */ /* 0x000fe200078e00ff */
[----:B------:R-:W-:Y:S01]  /*9630*/  BAR.SYNC.DEFER_BLOCKING 0x1, 0x100 ;  /* 0x0044000000007b1d */ /* 0x000fe20000010000 */
[----:B------:R-:W-:-:S02]  /*9640*/  F2FP.PACK_AB R98, R99, R98 ;  /* 0x000000626362723e */ /* 0x000fc400000000ff */
[C---:B------:R-:W-:Y:S01]  /*9650*/  IMAD.IADD R13, R11.reuse, 0x1, R9 ;  /* 0x000000010b0d7824 */ /* 0x040fe200078e0209 */
[C---:B------:R-:W-:Y:S02]  /*9660*/  IADD3 R12, R11.reuse, 0x80, RZ ;  /* 0x000000800b0c7810 */ /* 0x040fe40007ffe0ff */
[----:B------:R-:W-:Y:S02]  /*9670*/  IADD3 R4, R11, 0x70, RZ ;  /* 0x000000700b047810 */ /* 0x000fe40007ffe0ff */
[----:B------:R-:W-:Y:S01]  /*9680*/  @P0 IADD3 R4, R12, 0x10, RZ ;  /* 0x000000100c040810 */ /* 0x000fe20007ffe0ff */
[----:B------:R-:W-:Y:S01]  /*9690*/  IMAD.MOV.U32 R12, RZ, RZ, 0x40 ;  /* 0x00000040ff0c7424 */ /* 0x000fe200078e00ff */
[----:B------:R-:W-:Y:S02]  /*96a0*/  F2FP.PACK_AB R120, R121, R120 ;  /* 0x000000787978723e */ /* 0x000fe400000000ff */
[----:B------:R-:W-:Y:S01]  /*96b0*/  F2FP.PACK_AB R122, R123, R122 ;  /* 0x0000007a7b7a723e */ /* 0x000fe200000000ff */
[----:B------:R-:W-:Y:S01]  /*96c0*/  IMAD.IADD R9, R9, 0x1, R4 ;  /* 0x0000000109097824 */ /* 0x000fe200078e0204 */
[----:B------:R-:W-:-:S02]  /*96d0*/  SEL R12, R12, 0xffffffc0, !P2 ;  /* 0xffffffc00c0c7807 */ /* 0x000fc40005000000 */
[----:B------:R-:W-:Y:S02]  /*96e0*/  F2FP.PACK_AB R100, R101, R100 ;  /* 0x000000646564723e */ /* 0x000fe400000000ff */
[----:B------:R-:W-:Y:S01]  /*96f0*/  F2FP.PACK_AB R102, R103, R102 ;  /* 0x000000666766723e */ /* 0x000fe200000000ff */
[----:B------:R-:W-:Y:S01]  /*9700*/  IMAD.IADD R14, R11, 0x1, R12 ;  /* 0x000000010b0e7824 */ /* 0x000fe200078e020c */
[----:B------:R-:W-:Y:S01]  /*9710*/  F2FP.PACK_AB R104, R105, R104 ;  /* 0x000000686968723e */ /* 0x000fe200000000ff */
[C---:B------:R-:W-:Y:S01]  /*9720*/  IMAD.IADD R15, R12.reuse, 0x1, R4 ;  /* 0x000000010c0f7824 */ /* 0x040fe200078e0204 */
[----:B------:R-:W-:Y:S01]  /*9730*/  F2FP.PACK_AB R106, R107, R106 ;  /* 0x0000006a6b6a723e */ /* 0x000fe200000000ff */
[----:B------:R-:W-:Y:S01]  /*9740*/  IMAD.IADD R16, R12, 0x1, R13 ;  /* 0x000000010c107824 */ /* 0x000fe200078e020d */
[----:B------:R-:W-:Y:S01]  /*9750*/  STS [R11+0x80], R128 ;  /* 0x000080800b007388 */ /* 0x000fe20000000800 */
[----:B------:R-:W-:Y:S01]  /*9760*/  IMAD.IADD R12, R9, 0x1, R12 ;  /* 0x00000001090c7824 */ /* 0x000fe200078e020c */
[----:B------:R-:W-:-:S02]  /*9770*/  F2FP.PACK_AB R108, R109, R108 ;  /* 0x0000006c6d6c723e */ /* 0x000fc400000000ff */
[----:B------:R-:W-:Y:S01]  /*9780*/  STS [R11+0x480], R130 ;  /* 0x000480820b007388 */ /* 0x000fe20000000800 */
[----:B------:R-:W-:Y:S02]  /*9790*/  F2FP.PACK_AB R110, R111, R110 ;  /* 0x0000006e6f6e723e */ /* 0x000fe400000000ff */
[----:B------:R-:W-:Y:S01]  /*97a0*/  F2FP.PACK_AB R116, R117, R116 ;  /* 0x000000747574723e */ /* 0x000fe200000000ff */
[----:B------:R-:W-:Y:S01]  /*97b0*/  STS [R4], R124 ;  /* 0x0000007c04007388 */ /* 0x000fe20000000800 */
[----:B------:R-:W-:Y:S02]  /*97c0*/  F2FP.PACK_AB R118, R119, R118 ;  /* 0x000000767776723e */ /* 0x000fe400000000ff */
[----:B------:R-:W-:Y:S01]  /*97d0*/  F2FP.PACK_AB R2, R2, R114 ;  /* 0x000000720202723e */ /* 0x000fe200000000ff */
[----:B------:R-:W-:Y:S01]  /*97e0*/  STS [R4+0x400], R126 ;  /* 0x0004007e04007388 */ /* 0x000fe20000000800 */
[----:B------:R-:W-:-:S03]  /*97f0*/  PLOP3.LUT P1, PT, PT, PT, UP1, 0x80, 0x0 ;  /* 0x000000000000781c */ /* 0x000fc60003f2f018 */
[----:B------:R-:W-:Y:S04]  /*9800*/  STS [R13+0x80], R68 ;  /* 0x000080440d007388 */ /* 0x000fe80000000800 */
[----:B------:R-:W-:Y:S04]  /*9810*/  STS [R13+0x480], R70 ;  /* 0x000480460d007388 */ /* 0x000fe80000000800 */
[----:B------:R-:W-:Y:S04]  /*9820*/  STS [R9], R72 ;  /* 0x0000004809007388 */ /* 0x000fe80000000800 */
[----:B------:R-:W-:Y:S04]  /*9830*/  STS [R9+0x400], R74 ;  /* 0x0004004a09007388 */ /* 0x000fe80000000800 */
        /* <DEDUP_REMOVED lines=17> */
[----:B------:R1:W-:Y:S04]  /*9950*/  STS [R14+0x4480], R106 ;  /* 0x0044806a0e007388 */ /* 0x0003e80000000800 */
[----:B------:R-:W-:Y:S04]  /*9960*/  STS [R15+0x4000], R108 ;  /* 0x0040006c0f007388 */ /* 0x000fe80000000800 */
[----:B------:R2:W-:Y:S04]  /*9970*/  STS [R15+0x4400], R110 ;  /* 0x0044006e0f007388 */ /* 0x0005e80000000800 */
[----:B------:R-:W-:Y:S04]  /*9980*/  STS [R16+0x4080], R116 ;  /* 0x0040807410007388 */ /* 0x000fe80000000800 */
[----:B------:R-:W-:Y:S04]  /*9990*/  STS [R16+0x4480], R118 ;  /* 0x0044807610007388 */ /* 0x000fe80000000800 */
[----:B------:R-:W-:Y:S04]  /*99a0*/  STS [R12+0x4000], R112 ;  /* 0x004000700c007388 */ /* 0x000fe80000000800 */
[----:B------:R3:W-:Y:S01]  /*99b0*/  STS [R12+0x4400], R2 ;  /* 0x004400020c007388 */ /* 0x0007e20000000800 */
[----:B-1----:R-:W-:-:S02]  /*99c0*/  IMAD.U32 R14, RZ, RZ, UR4 ;  /* 0x00000004ff0e7e24 */ /* 0x002fc4000f8e00ff */
[----:B--2---:R-:W-:Y:S01]  /*99d0*/  IMAD.U32 R15, RZ, RZ, UR5 ;  /* 0x00000005ff0f7e24 */ /* 0x004fe2000f8e00ff */
[----:B------:R-:W-:Y:S06]  /*99e0*/  BAR.SYNC.DEFER_BLOCKING 0x1, 0x100 ;  /* 0x0044000000007b1d */ /* 0x000fec0000010000 */
[----:B------:R-:W-:Y:S02]  /*99f0*/  ULDC.64 UR4, c[0x0][0x508] ;  /* 0x0001420000047ab9 */ /* 0x000fe40000000a00 */
[----:B------:R-:W-:Y:S01]  /*9a00*/  UISETP.NE.U32.AND UP0, UPT, URZ, UR4, UPT ;  /* 0x000000043f00728c */ /* 0x000fe2000bf05070 */
[----:B------:R-:W2:Y:S03]  /*9a10*/  @P1 LDG.E R4, [R14.64] ;  /* 0x0000000c0e041981 */ /* 0x000ea6000c1e1900 */
[----:B------:R-:W-:Y:S01]  /*9a20*/  UISETP.NE.AND.EX UP0, UPT, URZ, UR5, UPT, UP0 ;  /* 0x000000053f00728c */ /* 0x000fe2000bf05300 */
[----:B---3--:R-:W-:-:S02]  /*9a30*/  IMAD.MOV.U32 R2, RZ, RZ, c[0x0][0x388] ;  /* 0x0000e200ff027624 */ /* 0x008fc400078e00ff */
[----:B------:R-:W-:-:S03]  /*9a40*/  ULDC.64 UR4, c[0x0][0x508] ;  /* 0x0001420000047ab9 */ /* 0x000fc60000000a00 */
[----:B------:R-:W-:-:S05]  /*9a50*/  PLOP3.LUT P0, PT, PT, PT, UP0, 0x80, 0x0 ;  /* 0x000000000000781c */ /* 0x000fca0003f0f008 */
[----:B------:R-:W-:-:S06]  /*9a60*/  @UP0 UIMAD.WIDE UR4, UR11, UR6, UR4 ;  /* 0x000000060b0402a5 */ /* 0x000fcc000f8e0204 */
[----:B------:R-:W-:Y:S02]  /*9a70*/  IMAD.U32 R12, RZ, RZ, UR4 ;  /* 0x00000004ff0c7e24 */ /* 0x000fe4000f8e00ff */
[----:B------:R-:W-:-:S05]  /*9a80*/  IMAD.U32 R13, RZ, RZ, UR5 ;  /* 0x00000005ff0d7e24 */ /* 0x000fca000f8e00ff */
[----:B------:R1:W5:Y:S01]  /*9a90*/  @P0 LDG.E R2, [R12.64] ;  /* 0x0000000c0c020981 */ /* 0x000362000c1e1900 */
[----:B------:R-:W-:Y:S02]  /*9aa0*/  UMOV UR16, URZ ;  /* 0x0000003f00107c82 */ /* 0x000fe40008000000 */
[----:B------:R-:W-:Y:S01]  /*9ab0*/  UMOV UR17, URZ ;  /* 0x0000003f00117c82 */ /* 0x000fe20008000000 */
[----:B--2---:R-:W2:Y:S02]  /*9ac0*/  @P1 R2UR UR5, R4 ;  /* 0x00000000040513c2 */ /* 0x004ea400000e0000 */
[----:B--2---:R-:W-:Y:S02]  /*9ad0*/  @UP1 USHF.R.S32.HI UR4, URZ, 0x1f, UR5 ;  /* 0x0000001f3f041899 */ /* 0x004fe40008011405 */
[----:B------:R-:W-:-:S05]  /*9ae0*/  @UP1 UMOV UR16, UR5 ;  /* 0x0000000500101c82 */ /* 0x000fca0008000000 */
[----:B------:R-:W-:Y:S01]  /*9af0*/  @UP1 UMOV UR17, UR4 ;  /* 0x0000000400111c82 */ /* 0x000fe20008000000 */
[----:B------:R-:W-:Y:S05]  /*9b00*/  @P0 BRA `(.L_x_31) ;  /* 0x0000004000000947 */ /* 0x000fea0003800000 */
[----:B-1----:R-:W-:Y:S05]  /*9b10*/  @!P1 BRA `(.L_x_31) ;  /* 0x0000003000009947 */ /* 0x002fea0003800000 */
[----:B-----5:R1:W2:Y:S04]  /*9b20*/  LDG.E R2, [R14.64] ;  /* 0x0000000c0e027981 */ /* 0x0202a8000c1e1900 */
[----:B-1----:R-:W2:Y:S02]  /*9b30*/  LDG.E R14, [R14.64+0x4] ;  /* 0x0000040c0e0e7981 */ /* 0x002ea4000c1e1900 */
[----:B--2---:R-:W-:Y:S02]  /*9b40*/  IADD3 R2, -R2, R14, RZ ;  /* 0x0000000e02027210 */ /* 0x004fe40007ffe1ff */
.L_x_31:
[----:B-1----:R-:W-:Y:S01]  /*9b50*/  LOP3.LUT R4, R8, 0xffffffe0, RZ, 0xc0, !PT ;  /* 0xffffffe008047812 */ /* 0x002fe200078ec0ff */
[----:B------:R-:W1:Y:S01]  /*9b60*/  S2R R36, SR_CTAID.X ;  /* 0x0000000000247919 */ /* 0x000e620000002500 */
[----:B------:R-:W-:Y:S01]  /*9b70*/  SHF.R.S32.HI R11, RZ, 0x1f, R10 ;  /* 0x0000001fff0b7819 */ /* 0x000fe2000001140a */
[----:B------:R-:W-:Y:S01]  /*9b80*/  ULDC.64 UR4, c[0x0][0x490] ;  /* 0x0001240000047ab9 */ /* 0x000fe20000000a00 */
[----:B------:R-:W-:Y:S01]  /*9b90*/  LEA.HI R9, R5, R5, RZ, 0x1 ;  /* 0x0000000505097211 */ /* 0x000fe200078f08ff */
[----:B------:R-:W-:Y:S01]  /*9ba0*/  IMAD.IADD R4, R0, 0x1, -R4 ;  /* 0x0000000100047824 */ /* 0x000fe200078e0a04 */
[----:B------:R-:W-:Y:S01]  /*9bb0*/  LEA.HI R11, R11, R10, RZ, 0x3 ;  /* 0x0000000a0b0b7211 */ /* 0x000fe200078f18ff */
[----:B------:R-:W-:Y:S01]  /*9bc0*/  UIMAD UR14, UR8, UR4, URZ ;  /* 0x00000004080e72a4 */ /* 0x000fe2000f8e023f */
[----:B------:R-:W-:Y:S01]  /*9bd0*/  LOP3.LUT R9, R9, 0x1ffffffe, RZ, 0xc0, !PT ;  /* 0x1ffffffe09097812 */ /* 0x000fe200078ec0ff */
[----:B------:R-:W-:Y:S01]  /*9be0*/  USHF.R.S32.HI UR10, URZ, 0x1f, UR11 ;  /* 0x0000001f3f0a7899 */ /* 0x000fe2000801140b */
[----:B------:R-:W-:Y:S01]  /*9bf0*/  SHF.R.S32.HI R8, RZ, 0x1f, R4 ;  /* 0x0000001fff087819 */ /* 0x000fe20000011404 */
[----:B------:R-:W-:Y:S01]  /*9c00*/  UMOV UR20, UR16 ;  /* 0x0000001000147c82 */ /* 0x000fe20008000000 */
[----:B------:R-:W-:Y:S01]  /*9c10*/  LOP3.LUT R11, R11, 0xffffff8, RZ, 0xc0, !PT ;  /* 0x0ffffff80b0b7812 */ /* 0x000fe200078ec0ff */
[----:B------:R-:W-:Y:S01]  /*9c20*/  IMAD.IADD R5, R5, 0x1, -R9 ;  /* 0x0000000105057824 */ /* 0x000fe200078e0a09 */
[----:B------:R-:W-:Y:S01]  /*9c30*/  LEA.HI R8, R8, R4, RZ, 0x2 ;  /* 0x0000000408087211 */ /* 0x000fe200078f10ff */
[----:B------:R-:W-:Y:S01]  /*9c40*/  UMOV UR21, UR17 ;  /* 0x0000001100157c82 */ /* 0x000fe20008000000 */
[----:B------:R-:W-:Y:S01]  /*9c50*/  LOP3.LUT P2, RZ, R4, 0x3, RZ, 0xc0, !PT ;  /* 0x0000000304ff7812 */ /* 0x000fe2000784c0ff */
[----:B------:R-:W-:Y:S01]  /*9c60*/  IMAD.IADD R11, R10, 0x1, -R11 ;  /* 0x000000010a0b7824 */ /* 0x000fe200078e0a0b */
[----:B------:R-:W-:Y:S01]  /*9c70*/  SHF.R.S32.HI R8, RZ, 0x2, R8 ;  /* 0x00000002ff087819 */ /* 0x000fe20000011408 */
[----:B------:R-:W-:Y:S01]  /*9c80*/  IMAD.MOV.U32 R10, RZ, RZ, c[0x0][0x4e8] ;  /* 0x00013a00ff0a7624 */ /* 0x000fe200078e00ff */
[----:B------:R-:W-:Y:S01]  /*9c90*/  UIMAD.WIDE.U32 UR20, UR9, UR4, UR20 ;  /* 0x00000004091472a5 */ /* 0x000fe2000f8e0014 */
[----:B-----5:R-:W-:Y:S01]  /*9ca0*/  IMAD R2, R2, c[0x0][0x4e8], RZ ;  /* 0x00013a0002027a24 */ /* 0x020fe200078e02ff */
[----:B------:R-:W-:Y:S01]  /*9cb0*/  UIMAD UR14, UR9, UR5, UR14 ;  /* 0x00000005090e72a4 */ /* 0x000fe2000f8e020e */
[----:B------:R-:W-:Y:S01]  /*9cc0*/  IMAD R9, R11, 0x10, R8 ;  /* 0x000000100b097824 */ /* 0x000fe200078e0208 */
[----:B------:R-:W-:Y:S01]  /*9cd0*/  ISETP.NE.AND P1, PT, R10, 0x1, PT ;  /* 0x000000010a00780c */ /* 0x000fe20003f25270 */
[----:B------:R-:W-:Y:S01]  /*9ce0*/  USEL UR10, UR10, URZ, !UP1 ;  /* 0x0000003f0a0a7287 */ /* 0x000fe2000c800000 */
[----:B------:R-:W-:Y:S01]  /*9cf0*/  LEA.HI R10, R3, R0, RZ, 0x3 ;  /* 0x00000000030a7211 */ /* 0x000fe200078f18ff */
[--C-:B------:R-:W-:Y:S01]  /*9d00*/  IMAD R5, R5, 0x8, R9.reuse ;  /* 0x0000000805057824 */ /* 0x100fe200078e0209 */
[----:B------:R-:W-:Y:S01]  /*9d10*/  ULDC.64 UR6, c[0x0][0x498] ;  /* 0x0001260000067ab9 */ /* 0x000fe20000000a00 */
[C---:B-1----:R-:W-:Y:S01]  /*9d20*/  IMAD R9, R36.reuse, 0x80, R9 ;  /* 0x0000008024097824 */ /* 0x042fe200078e0209 */
[----:B------:R-:W-:Y:S01]  /*9d30*/  UIADD3 UR15, UR21, UR14, URZ ;  /* 0x0000000e150f7290 */ /* 0x000fe2000fffe03f */
[----:B------:R-:W-:Y:S01]  /*9d40*/  IMAD R8, R36, 0x80, R5 ;  /* 0x0000008024087824 */ /* 0x000fe200078e0205 */
[----:B------:R-:W-:Y:S01]  /*9d50*/  UIMAD UR14, UR10, UR6, URZ ;  /* 0x000000060a0e72a4 */ /* 0x000fe2000f8e023f */
[----:B------:R-:W-:Y:S01]  /*9d60*/  LOP3.LUT R11, R10, 0xfffffff8, RZ, 0xc0, !PT ;  /* 0xfffffff80a0b7812 */ /* 0x000fe200078ec0ff */
[----:B------:R-:W-:Y:S01]  /*9d70*/  USEL UR11, UR11, URZ, !UP1 ;  /* 0x0000003f0b0b7287 */ /* 0x000fe2000c800000 */
[----:B------:R-:W-:Y:S01]  /*9d80*/  IMAD.MOV.U32 R16, RZ, RZ, R8 ;  /* 0x000000ffff107224 */ /* 0x000fe200078e0008 */
[----:B------:R-:W-:Y:S01]  /*9d90*/  ULDC.64 UR4, c[0x0][0x3a0] ;  /* 0x0000e80000047ab9 */ /* 0x000fe20000000a00 */
[----:B------:R-:W-:Y:S01]  /*9da0*/  @P1 IMAD.HI.U32 R5, R8, c[0x0][0x4ec], RZ ;  /* 0x00013b0008051a27 */ /* 0x000fe200078e00ff */
[----:B------:R-:W-:Y:S01]  /*9db0*/  UIMAD UR7, UR11, UR7, UR14 ;  /* 0x000000070b0772a4 */ /* 0x000fe2000f8e020e */
[----:B------:R-:W-:Y:S01]  /*9dc0*/  BSSY B0, `(.L_x_32) ;  /* 0x0000063000007945 */ /* 0x000fe20003800000 */
[----:B------:R-:W-:-:S02]  /*9dd0*/  UIMAD.WIDE.U32 UR18, UR16, UR4, URZ ;  /* 0x00000004101272a5 */ /* 0x000fc4000f8e003f */
[----:B------:R-:W-:Y:S01]  /*9de0*/  @P1 SHF.R.U32.HI R16, RZ, c[0x0][0x4f0], R5 ;  /* 0x00013c00ff101a19 */ /* 0x000fe20000011605 */
[----:B------:R-:W-:Y:S02]  /*9df0*/  UMOV UR14, UR20 ;  /* 0x00000014000e7c82 */ /* 0x000fe40008000000 */
[----:B------:R-:W-:Y:S01]  /*9e00*/  UIMAD.WIDE.U32 UR14, UR11, UR6, UR14 ;  /* 0x000000060b0e72a5 */ /* 0x000fe2000f8e000e */
[--C-:B------:R-:W-:Y:S01]  /*9e10*/  SHF.R.S32.HI R4, RZ, 0x1f, R16.reuse ;  /* 0x0000001fff047819 */ /* 0x100fe20000011410 */
[----:B------:R-:W-:Y:S01]  /*9e20*/  IMAD.MOV R5, RZ, RZ, -R16 ;  /* 0x000000ffff057224 */ /* 0x000fe200078e0a10 */
[----:B------:R-:W-:-:S03]  /*9e30*/  UIMAD UR4, UR17, UR4, URZ ;  /* 0x00000004110472a4 */ /* 0x000fc6000f8e023f */
[----:B------:R-:W-:Y:S01]  /*9e40*/  IMAD R5, R5, c[0x0][0x4e8], R8 ;  /* 0x00013a0005057a24 */ /* 0x000fe200078e0208 */
[----:B------:R-:W-:Y:S01]  /*9e50*/  LEA.HI R8, R3, R0, RZ, 0x6 ;  /* 0x0000000003087211 */ /* 0x000fe200078f30ff */
[----:B------:R-:W-:Y:S01]  /*9e60*/  IMAD.IADD R0, R0, 0x1, -R11 ;  /* 0x0000000100007824 */ /* 0x000fe200078e0a0b */
[----:B------:R-:W-:Y:S01]  /*9e70*/  MOV R3, UR7 ;  /* 0x0000000700037c02 */ /* 0x000fe20008000f00 */
[----:B------:R-:W-:Y:S01]  /*9e80*/  UIMAD UR16, UR16, UR5, UR4 ;  /* 0x00000005101072a4 */ /* 0x000fe2000f8e0204 */
[----:B------:R-:W-:Y:S02]  /*9e90*/  IADD3 R16, P0, R16, UR14, RZ ;  /* 0x0000000e10107c10 */ /* 0x000fe4000ff1e0ff */
[----:B------:R-:W-:Y:S01]  /*9ea0*/  SHF.R.S32.HI R11, RZ, 0x1f, R5 ;  /* 0x0000001fff0b7819 */ /* 0x000fe20000011405 */
[----:B------:R-:W-:Y:S01]  /*9eb0*/  ULDC.64 UR4, c[0x0][0x3e8] ;  /* 0x0000fa0000047ab9 */ /* 0x000fe20000000a00 */
[----:B------:R-:W-:Y:S01]  /*9ec0*/  IADD3.X R17, R4, UR15, R3, P0, !PT ;  /* 0x0000000f04117c10 */ /* 0x000fe200087fe403 */
[----:B------:R-:W-:Y:S01]  /*9ed0*/  UIADD3 UR17, UR19, UR16, URZ ;  /* 0x0000001013117290 */ /* 0x000fe2000fffe03f */
[----:B------:R-:W-:Y:S01]  /*9ee0*/  SHF.R.S32.HI R3, RZ, 0x3, R10 ;  /* 0x00000003ff037819 */ /* 0x000fe2000001140a */
[----:B------:R-:W-:Y:S01]  /*9ef0*/  IMAD R4, R11, c[0x0][0x488], RZ ;  /* 0x000122000b047a24 */ /* 0x000fe200078e02ff */
[----:B------:R-:W-:Y:S01]  /*9f00*/  UIMAD UR8, UR8, UR4, URZ ;  /* 0x00000004080872a4 */ /* 0x000fe2000f8e023f */
[----:B------:R-:W-:Y:S01]  /*9f10*/  IMAD.WIDE.U32 R16, R5, c[0x0][0x488], R16 ;  /* 0x0001220005107a25 */ /* 0x000fe200078e0010 */
[----:B------:R-:W-:Y:S01]  /*9f20*/  UMOV UR16, UR18 ;  /* 0x0000001200107c82 */ /* 0x000fe20008000000 */
[----:B------:R-:W-:Y:S01]  /*9f30*/  SHF.L.U32 R8, R8, 0x3, RZ ;  /* 0x0000000308087819 */ /* 0x000fe200000006ff */
[----:B------:R-:W-:Y:S01]  /*9f40*/  UIMAD UR8, UR9, UR5, UR8 ;  /* 0x00000005090872a4 */ /* 0x000fe2000f8e0208 */
[----:B------:R-:W-:Y:S01]  /*9f50*/  IMAD.SHL.U32 R12, R3, 0x40, RZ ;  /* 0x00000040030c7824 */ /* 0x000fe200078e00ff */
[----:B------:R-:W-:Y:S01]  /*9f60*/  UIMAD.WIDE.U32 UR16, UR9, UR4, UR16 ;  /* 0x00000004091072a5 */ /* 0x000fe2000f8e0010 */
[----:B------:R-:W-:-:S02]  /*9f70*/  IMAD R14, R0, 0x20, R3 ;  /* 0x00000020000e7824 */ /* 0x000fc400078e0203 */
[----:B------:R-:W-:Y:S01]  /*9f80*/  IMAD R5, R5, c[0x0][0x48c], R4 ;  /* 0x0001230005057a24 */ /* 0x000fe200078e0204 */
[----:B------:R-:W-:Y:S01]  /*9f90*/  LOP3.LUT R12, R12, 0x1c0, RZ, 0xc0, !PT ;  /* 0x000001c00c0c7812 */ /* 0x000fe200078ec0ff */
[----:B------:R-:W-:Y:S01]  /*9fa0*/  IMAD.SHL.U32 R0, R0, 0x8, RZ ;  /* 0x0000000800007824 */ /* 0x000fe200078e00ff */
[----:B------:R-:W-:Y:S01]  /*9fb0*/  LEA R4, P0, R16, c[0x0][0x450], 0x2 ;  /* 0x0001140010047a11 */ /* 0x000fe200078010ff */
[----:B------:R-:W-:Y:S01]  /*9fc0*/  IMAD R14, R36, 0x80, R14 ;  /* 0x00000080240e7824 */ /* 0x000fe200078e020e */
[----:B------:R-:W-:Y:S01]  /*9fd0*/  IADD3 R5, R17, R5, RZ ;  /* 0x0000000511057210 */ /* 0x000fe20007ffe0ff */
[----:B------:R-:W-:Y:S01]  /*9fe0*/  ULDC.64 UR4, c[0x0][0x3f0] ;  /* 0x0000fc0000047ab9 */ /* 0x000fe20000000a00 */
[----:B------:R-:W-:Y:S01]  /*9ff0*/  LOP3.LUT R10, R12, 0x38, R0, 0xf8, !PT ;  /* 0x000000380c0a7812 */ /* 0x000fe200078ef800 */
[----:B------:R-:W-:Y:S01]  /*a000*/  @P1 IMAD.HI.U32 R11, R14, c[0x0][0x4ec], RZ ;  /* 0x00013b000e0b1a27 */ /* 0x000fe200078e00ff */
[----:B------:R-:W-:Y:S01]  /*a010*/  SHF.R.U32.HI R12, RZ, 0x3, R12 ;  /* 0x00000003ff0c7819 */ /* 0x000fe2000001160c */
[----:B------:R-:W-:Y:S01]  /*a020*/  UIADD3 UR9, UR17, UR8, URZ ;  /* 0x0000000811097290 */ /* 0x000fe2000fffe03f */
[----:B------:R-:W-:Y:S01]  /*a030*/  LEA.HI.X R5, R16, c[0x0][0x454], R5, 0x2, P0 ;  /* 0x0001150010057a11 */ /* 0x000fe200000f1405 */
[--C-:B------:R-:W-:Y:S01]  /*a040*/  IMAD.MOV.U32 R13, RZ, RZ, R14.reuse ;  /* 0x000000ffff0d7224 */ /* 0x100fe200078e000e */
[----:B------:R-:W-:Y:S01]  /*a050*/  UIMAD UR10, UR10, UR4, URZ ;  /* 0x000000040a0a72a4 */ /* 0x000fe2000f8e023f */
[----:B------:R-:W-:Y:S01]  /*a060*/  @P1 SHF.R.U32.HI R13, RZ, c[0x0][0x4f0], R11 ;  /* 0x00013c00ff0d1a19 */ /* 0x000fe2000001160b */
[----:B------:R-:W-:Y:S01]  /*a070*/  UMOV UR8, UR16 ;  /* 0x0000001000087c82 */ /* 0x000fe20008000000 */
[----:B------:R-:W-:Y:S01]  /*a080*/  LOP3.LUT R12, R10, R12, RZ, 0x3c, !PT ;  /* 0x0000000c0a0c7212 */ /* 0x000fe200078e3cff */
[----:B------:R-:W-:Y:S01]  /*a090*/  SHFL.IDX PT, R11, R5, RZ, 0x1c1f ;  /* 0x001c1fff050b7589 */ /* 0x000fe200000e0000 */
[----:B------:R-:W-:Y:S01]  /*a0a0*/  UIMAD UR5, UR11, UR5, UR10 ;  /* 0x000000050b0572a4 */ /* 0x000fe2000f8e020a */
[--C-:B------:R-:W-:Y:S01]  /*a0b0*/  IMAD.MOV R15, RZ, RZ, -R13.reuse ;  /* 0x000000ffff0f7224 */ /* 0x100fe200078e0a0d */
[----:B------:R-:W-:Y:S01]  /*a0c0*/  UIMAD.WIDE.U32 UR8, UR11, UR4, UR8 ;  /* 0x000000040b0872a5 */ /* 0x000fe2000f8e0008 */
[----:B------:R-:W1:Y:S01]  /*a0d0*/  SHFL.IDX PT, R10, R4, RZ, 0x1c1f ;  /* 0x001c1fff040a7589 */ /* 0x000e6200000e0000 */
[----:B------:R-:W-:Y:S01]  /*a0e0*/  SHF.R.S32.HI R16, RZ, 0x1f, R13 ;  /* 0x0000001fff107819 */ /* 0x000fe2000001140d */
[----:B------:R-:W-:Y:S01]  /*a0f0*/  IMAD R15, R15, c[0x0][0x4e8], R14 ;  /* 0x00013a000f0f7a24 */ /* 0x000fe200078e020e */
[----:B------:R-:W-:Y:S01]  /*a100*/  UIADD3 UR5, UR9, UR5, URZ ;  /* 0x0000000509057290 */ /* 0x000fe2000fffe03f */
[----:B------:R-:W-:Y:S01]  /*a110*/  SHFL.IDX PT, R4, R4, 0x1, 0x1c1f ;  /* 0x003c1f0004047f89 */ /* 0x000fe200000e0000 */
[C---:B------:R-:W-:Y:S01]  /*a120*/  IADD3 R14, R9.reuse, 0x8, RZ ;  /* 0x00000008090e7810 */ /* 0x040fe20007ffe0ff */
[----:B------:R-:W-:Y:S01]  /*a130*/  IMAD.U32 R19, RZ, RZ, UR9 ;  /* 0x00000009ff137e24 */ /* 0x000fe2000f8e00ff */
[-C--:B------:R-:W-:Y:S01]  /*a140*/  ISETP.GE.OR P0, PT, R9, R2.reuse, P2 ;  /* 0x000000020900720c */ /* 0x080fe20001706670 */
[----:B------:R-:W2:Y:S01]  /*a150*/  SHFL.IDX PT, R5, R5, 0x1, 0x1c1f ;  /* 0x003c1f0005057f89 */ /* 0x000ea200000e0000 */
[----:B------:R-:W-:Y:S01]  /*a160*/  IMAD.U32 R18, RZ, RZ, UR8 ;  /* 0x00000008ff127e24 */ /* 0x000fe2000f8e00ff */
[----:B------:R-:W-:Y:S01]  /*a170*/  ISETP.GE.OR P2, PT, R14, R2, P2 ;  /* 0x000000020e00720c */ /* 0x000fe20001746670 */
[----:B------:R-:W-:Y:S01]  /*a180*/  IMAD.U32 R19, RZ, RZ, UR5 ;  /* 0x00000005ff137e24 */ /* 0x000fe2000f8e00ff */
[----:B------:R-:W-:Y:S01]  /*a190*/  SHF.R.S32.HI R9, RZ, 0x1f, R15 ;  /* 0x0000001fff097819 */ /* 0x000fe2000001140f */
[----:B------:R-:W-:Y:S01]  /*a1a0*/  IMAD R16, R16, c[0x0][0x3e0], RZ ;  /* 0x0000f80010107a24 */ /* 0x000fe200078e02ff */
[----:B------:R-:W-:Y:S01]  /*a1b0*/  LOP3.LUT R8, R12, 0x7ffffe00, R8, 0xf8, !PT ;  /* 0x7ffffe000c087812 */ /* 0x000fe200078ef808 */
[----:B------:R-:W-:Y:S01]  /*a1c0*/  IMAD.WIDE.U32 R18, R13, c[0x0][0x3e0], R18 ;  /* 0x0000f8000d127a25 */ /* 0x000fe200078e0012 */
[----:B------:R-:W-:-:S03]  /*a1d0*/  IADD3 R37, R0, 0x40, RZ ;  /* 0x0000004000257810 */ /* 0x000fc60007ffe0ff */
[----:B------:R-:W-:Y:S02]  /*a1e0*/  IMAD R16, R13, c[0x0][0x3e4], R16 ;  /* 0x0000f9000d107a24 */ /* 0x000fe400078e0210 */
[----:B------:R-:W-:Y:S02]  /*a1f0*/  IMAD R9, R9, c[0x0][0x3d8], RZ ;  /* 0x0000f60009097a24 */ /* 0x000fe400078e02ff */
[----:B------:R-:W-:Y:S01]  /*a200*/  IMAD.IADD R19, R19, 0x1, R16 ;  /* 0x0000000113137824 */ /* 0x000fe200078e0210 */
[----:B-1----:R1:W-:Y:S01]  /*a210*/  @!P0 ST.E [R10.64], R6 ;  /* 0x000000060a008985 */ /* 0x0023e2000c10190c */
[----:B------:R-:W-:Y:S02]  /*a220*/  IMAD.SHL.U32 R16, R8, 0x2, RZ ;  /* 0x0000000208107824 */ /* 0x000fe400078e00ff */
[C---:B------:R-:W-:Y:S02]  /*a230*/  IMAD R17, R15.reuse, c[0x0][0x3dc], R9 ;  /* 0x0000f7000f117a24 */ /* 0x040fe400078e0209 */
[----:B------:R-:W-:Y:S01]  /*a240*/  IMAD.WIDE.U32 R38, R15, c[0x0][0x3d8], R18 ;  /* 0x0000f6000f267a25 */ /* 0x000fe200078e0012 */
[----:B--2---:R1:W-:Y:S03]  /*a250*/  @!P2 ST.E [R4.64], R7 ;  /* 0x000000070400a985 */ /* 0x0043e6000c10190c */
[----:B------:R-:W-:Y:S01]  /*a260*/  IMAD.IADD R17, R39, 0x1, R17 ;  /* 0x0000000127117824 */ /* 0x000fe200078e0211 */
[----:B------:R-:W-:Y:S01]  /*a270*/  LEA R39, P0, R38, c[0x0][0x380], 0x1 ;  /* 0x0000e00026277a11 */ /* 0x000fe200078008ff */
[----:B------:R-:W-:Y:S01]  /*a280*/  IMAD R36, R36, 0x80, R3 ;  /* 0x0000008024247824 */ /* 0x000fe200078e0203 */
[----:B------:R1:W2:Y:S02]  /*a290*/  LDS.128 R28, [R16+0x1080] ;  /* 0x00108000101c7984 */ /* 0x0002a40000000c00 */
[----:B------:R-:W-:-:S02]  /*a2a0*/  LEA.HI.X R38, R38, c[0x0][0x384], R17, 0x1, P0 ;  /* 0x0000e10026267a11 */ /* 0x000fc400000f0c11 */
[----:B------:R1:W3:Y:S01]  /*a2b0*/  LDS.128 R24, [R16+0x2080] ;  /* 0x0020800010187984 */ /* 0x0002e20000000c00 */
[----:B------:R-:W-:-:S03]  /*a2c0*/  ISETP.GE.AND P0, PT, R36, R2, PT ;  /* 0x000000022400720c */ /* 0x000fc60003f06270 */
[----:B------:R1:W4:Y:S04]  /*a2d0*/  LDS.128 R20, [R16+0x3080] ;  /* 0x0030800010147984 */ /* 0x0003280000000c00 */
[----:B------:R1:W1:Y:S04]  /*a2e0*/  LDS.128 R12, [R16+0x5080] ;  /* 0x00508000100c7984 */ /* 0x0002680000000c00 */
[----:B------:R1:W1:Y:S04]  /*a2f0*/  LDS.128 R8, [R16+0x6080] ;  /* 0x0060800010087984 */ /* 0x0002680000000c00 */
[----:B------:R1:W1:Y:S04]  /*a300*/  LDS.128 R4, [R16+0x7080] ;  /* 0x0070800010047984 */ /* 0x0002680000000c00 */
[----:B------:R1:W1:Y:S04]  /*a310*/  SHFL.IDX PT, R40, R39, RZ, 0x181f ;  /* 0x00181fff27287589 */ /* 0x00026800000e0000 */
[----:B------:R1:W1:Y:S01]  /*a320*/  SHFL.IDX PT, R41, R38, RZ, 0x181f ;  /* 0x00181fff26297589 */ /* 0x00026200000e0000 */
[----:B------:R-:W-:Y:S05]  /*a330*/  @P0 BRA `(.L_x_33) ;  /* 0x000000b000000947 */ /* 0x000fea0003800000 */
[----:B------:R-:W5:Y:S01]  /*a340*/  LDS.128 R32, [R16+0x80] ;  /* 0x0000800010207984 */ /* 0x000f620000000c00 */
[----:B------:R-:W-:-:S02]  /*a350*/  ISETP.GE.AND P0, PT, R37, c[0x0][0x3c8], PT ;  /* 0x0000f20025007a0c */ /* 0x000fc40003f06270 */
[----:B------:R-:W-:Y:S01]  /*a360*/  ISETP.GE.AND P1, PT, R0, c[0x0][0x3c8], PT ;  /* 0x0000f20000007a0c */ /* 0x000fe20003f26270 */
[----:B-1----:R-:W1:Y:S10]  /*a370*/  LDS.128 R16, [R16+0x4080] ;  /* 0x0040800010107984 */ /* 0x002e740000000c00 */
[----:B------:R-:W-:-:S02]  /*a380*/  @!P0 SHF.R.S32.HI R3, RZ, 0x1f, R37 ;  /* 0x0000001fff038819 */ /* 0x000fc40000011425 */
[----:B------:R-:W-:Y:S02]  /*a390*/  @!P1 IMAD.WIDE R42, R0, 0x2, R40 ;  /* 0x00000002002a9825 */ /* 0x000fe400078e0228 */
[----:B------:R-:W-:-:S04]  /*a3a0*/  @!P0 LEA.HI R3, R3, R37, RZ, 0x3 ;  /* 0x0000002503038211 */ /* 0x000fc800078f18ff */
[----:B------:R-:W-:-:S05]  /*a3b0*/  @!P0 LOP3.LUT R3, R3, 0xfffffff8, RZ, 0xc0, !PT ;  /* 0xfffffff803038812 */ /* 0x000fca00078ec0ff */
[----:B------:R-:W-:Y:S01]  /*a3c0*/  @!P0 IMAD.WIDE R40, R3, 0x2, R40 ;  /* 0x0000000203288825 */ /* 0x000fe200078e0228 */
[----:B-----5:R4:W-:Y:S04]  /*a3d0*/  @!P1 ST.E.128 [R42.64], R32 ;  /* 0x000000202a009985 */ /* 0x0209e8000c101d0c */
[----:B-1----:R4:W-:Y:S02]  /*a3e0*/  @!P0 ST.E.128 [R40.64], R16 ;  /* 0x0000001028008985 */ /* 0x0029e4000c101d0c */
.L_x_33:
[----:B------:R-:W-:Y:S05]  /*a3f0*/  BSYNC B0 ;  /* 0x0000000000007941 */ /* 0x000fea0003800000 */
.L_x_32:
[----:B------:R-:W-:Y:S01]  /*a400*/  IADD3 R3, R36, 0x20, RZ ;  /* 0x0000002024037810 */ /* 0x000fe20007ffe0ff */
[----:B----4-:R4:W3:Y:S01]  /*a410*/  SHFL.IDX PT, R17, R38, 0x1, 0x181f ;  /* 0x00381f0026117f89 */ /* 0x0108e200000e0000 */
[----:B------:R-:W-:Y:S02]  /*a420*/  BSSY B0, `(.L_x_34) ;  /* 0x000000d000007945 */ /* 0x000fe40003800000 */
[----:B------:R-:W-:Y:S01]  /*a430*/  ISETP.GE.AND P0, PT, R3, R2, PT ;  /* 0x000000020300720c */ /* 0x000fe20003f06270 */
[----:B-1----:R4:W1:-:S12]  /*a440*/  SHFL.IDX PT, R16, R39, 0x1, 0x181f ;  /* 0x00381f0027107f89 */ /* 0x00285800000e0000 */
[----:B------:R-:W-:Y:S05]  /*a450*/  @P0 BRA `(.L_x_35) ;  /* 0x0000009000000947 */ /* 0x000fea0003800000 */
[----:B------:R-:W-:Y:S02]  /*a460*/  ISETP.GE.AND P0, PT, R37, c[0x0][0x3c8], PT ;  /* 0x0000f20025007a0c */ /* 0x000fe40003f06270 */
[----:B------:R-:W-:-:S11]  /*a470*/  ISETP.GE.AND P1, PT, R0, c[0x0][0x3c8], PT ;  /* 0x0000f20000007a0c */ /* 0x000fd60003f26270 */
[----:B------:R-:W-:Y:S02]  /*a480*/  @!P0 SHF.R.S32.HI R3, RZ, 0x1f, R37 ;  /* 0x0000001fff038819 */ /* 0x000fe40000011425 */
[----:B-1-3--:R-:W-:Y:S02]  /*a490*/  @!P1 IMAD.WIDE R18, R0, 0x2, R16 ;  /* 0x0000000200129825 */ /* 0x00afe400078e0210 */
[----:B------:R-:W-:-:S03]  /*a4a0*/  @!P0 LEA.HI R3, R3, R37, RZ, 0x3 ;  /* 0x0000002503038211 */ /* 0x000fc600078f18ff */
[----:B--2---:R1:W-:Y:S01]  /*a4b0*/  @!P1 ST.E.128 [R18.64], R28 ;  /* 0x0000001c12009985 */ /* 0x0043e2000c101d0c */
[----:B------:R-:W-:-:S05]  /*a4c0*/  @!P0 LOP3.LUT R3, R3, 0xfffffff8, RZ, 0xc0, !PT ;  /* 0xfffffff803038812 */ /* 0x000fca00078ec0ff */
[----:B------:R-:W-:-:S05]  /*a4d0*/  @!P0 IMAD.WIDE R16, R3, 0x2, R16 ;  /* 0x0000000203108825 */ /* 0x000fca00078e0210 */
[----:B------:R1:W-:Y:S02]  /*a4e0*/  @!P0 ST.E.128 [R16.64], R12 ;  /* 0x0000000c10008985 */ /* 0x0003e4000c101d0c */
.L_x_35:
[----:B------:R-:W-:Y:S05]  /*a4f0*/  BSYNC B0 ;  /* 0x0000000000007941 */ /* 0x000fea0003800000 */
.L_x_34:
[----:B------:R-:W-:Y:S01]  /*a500*/  IADD3 R3, R36, 0x40, RZ ;  /* 0x0000004024037810 */ /* 0x000fe20007ffe0ff */
[----:B-1----:R1:W4:Y:S01]  /*a510*/  SHFL.IDX PT, R13, R38, 0x2, 0x181f ;  /* 0x00581f00260d7f89 */ /* 0x00232200000e0000 */
[----:B------:R-:W-:Y:S02]  /*a520*/  BSSY B0, `(.L_x_36) ;  /* 0x000000d000007945 */ /* 0x000fe40003800000 */
[----:B------:R-:W-:Y:S01]  /*a530*/  ISETP.GE.AND P0, PT, R3, R2, PT ;  /* 0x000000020300720c */ /* 0x000fe20003f06270 */
[----:B------:R1:W3:-:S12]  /*a540*/  SHFL.IDX PT, R12, R39, 0x2, 0x181f ;  /* 0x00581f00270c7f89 */ /* 0x0002d800000e0000 */
[----:B------:R-:W-:Y:S05]  /*a550*/  @P0 BRA `(.L_x_37) ;  /* 0x0000009000000947 */ /* 0x000fea0003800000 */
[----:B------:R-:W-:Y:S02]  /*a560*/  ISETP.GE.AND P0, PT, R37, c[0x0][0x3c8], PT ;  /* 0x0000f20025007a0c */ /* 0x000fe40003f06270 */
[----:B------:R-:W-:-:S11]  /*a570*/  ISETP.GE.AND P1, PT, R0, c[0x0][0x3c8], PT ;  /* 0x0000f20000007a0c */ /* 0x000fd60003f26270 */
[----:B------:R-:W-:Y:S02]  /*a580*/  @!P0 SHF.R.S32.HI R3, RZ, 0x1f, R37 ;  /* 0x0000001fff038819 */ /* 0x000fe40000011425 */
[----:B---34-:R-:W-:Y:S02]  /*a590*/  @!P1 IMAD.WIDE R14, R0, 0x2, R12 ;  /* 0x00000002000e9825 */ /* 0x018fe400078e020c */
[----:B------:R-:W-:-:S03]  /*a5a0*/  @!P0 LEA.HI R3, R3, R37, RZ, 0x3 ;  /* 0x0000002503038211 */ /* 0x000fc600078f18ff */
[----:B------:R3:W-:Y:S01]  /*a5b0*/  @!P1 ST.E.128 [R14.64], R24 ;  /* 0x000000180e009985 */ /* 0x0007e2000c101d0c */
[----:B------:R-:W-:-:S05]  /*a5c0*/  @!P0 LOP3.LUT R3, R3, 0xfffffff8, RZ, 0xc0, !PT ;  /* 0xfffffff803038812 */ /* 0x000fca00078ec0ff */
[----:B------:R-:W-:-:S05]  /*a5d0*/  @!P0 IMAD.WIDE R12, R3, 0x2, R12 ;  /* 0x00000002030c8825 */ /* 0x000fca00078e020c */
[----:B------:R3:W-:Y:S02]  /*a5e0*/  @!P0 ST.E.128 [R12.64], R8 ;  /* 0x000000080c008985 */ /* 0x0007e4000c101d0c */
.L_x_37:
[----:B------:R-:W-:Y:S05]  /*a5f0*/  BSYNC B0 ;  /* 0x0000000000007941 */ /* 0x000fea0003800000 */
.L_x_36:
[----:B------:R-:W-:Y:S01]  /*a600*/  IADD3 R36, R36, 0x60, RZ ;  /* 0x0000006024247810 */ /* 0x000fe20007ffe0ff */
[----:B---3--:R3:W1:Y:S03]  /*a610*/  SHFL.IDX PT, R9, R38, 0x3, 0x181f ;  /* 0x00781f0026097f89 */ /* 0x00866600000e0000 */
[----:B------:R-:W-:Y:S01]  /*a620*/  ISETP.GE.AND P0, PT, R36, R2, PT ;  /* 0x000000022400720c */ /* 0x000fe20003f06270 */
[----:B------:R3:W4:-:S12]  /*a630*/  SHFL.IDX PT, R8, R39, 0x3, 0x181f ;  /* 0x00781f0027087f89 */ /* 0x00071800000e0000 */
[----:B------:R-:W-:Y:S05]  /*a640*/  @P0 EXIT ;  /* 0x000000000000094d */ /* 0x000fea0003800000 */
[----:B------:R-:W-:-:S13]  /*a650*/  ISETP.GE.AND P0, PT, R0, c[0x0][0x3c8], PT ;  /* 0x0000f20000007a0c */ /* 0x000fda0003f06270 */
[----:B-1--4-:R-:W-:-:S05]  /*a660*/  @!P0 IMAD.WIDE R2, R0, 0x2, R8 ;  /* 0x0000000200028825 */ /* 0x012fca00078e0208 */
        /* <DEDUP_REMOVED lines=9> */
.L_x_30:
[----:B------:R-:W-:Y:S02]  /*a700*/  ULDC.64 UR4, c[0x0][0x500] ;  /* 0x0001400000047ab9 */ /* 0x000fe40000000a00 */
[----:B------:R-:W-:Y:S02]  /*a710*/  UISETP.NE.U32.AND UP1, UPT, URZ, UR4, UPT ;  /* 0x000000043f00728c */ /* 0x000fe4000bf25070 */
[----:B------:R-:W-:Y:S02]  /*a720*/  UMOV UR6, 0x4 ;  /* 0x0000000400067882 */ /* 0x000fe40000000000 */
[----:B------:R-:W-:-:S03]  /*a730*/  UISETP.NE.AND.EX UP1, UPT, URZ, UR5, UPT, UP1 ;  /* 0x000000053f00728c */ /* 0x000fc6000bf25310 */
[----:B------:R-:W-:Y:S02]  /*a740*/  ULDC.64 UR4, c[0x0][0x500] ;  /* 0x0001400000047ab9 */ /* 0x000fe40000000a00 */
[----:B------:R-:W-:Y:S01]  /*a750*/  UIMAD.WIDE UR4, UR11, UR6, UR4 ;  /* 0x000000060b0472a5 */ /* 0x000fe2000f8e0204 */
[----:B------:R-:W-:-:S05]  /*a760*/  PLOP3.LUT P1, PT, PT, PT, UP1, 0x80, 0x0 ;  /* 0x000000000000781c */ /* 0x000fca0003f2f018 */
[----:B------:R-:W-:Y:S01]  /*a770*/  IMAD.U32 R4, RZ, RZ, UR4 ;  /* 0x00000004ff047e24 */ /* 0x000fe2000f8e00ff */
[----:B------:R-:W-:Y:S01]  /*a780*/  MOV R5, UR5 ;  /* 0x0000000500057c02 */ /* 0x000fe20008000f00 */
[----:B------:R-:W-:-:S06]  /*a790*/  ULDC.64 UR4, c[0x0][0x508] ;  /* 0x0001420000047ab9 */ /* 0x000fcc0000000a00 */
[----:B-----5:R-:W2:Y:S01]  /*a7a0*/  @P1 LDG.E R0, [R4.64] ;  /* 0x0000000c04001981 */ /* 0x020ea2000c1e1900 */
[----:B------:R-:W-:Y:S01]  /*a7b0*/  UISETP.NE.U32.AND UP0, UPT, URZ, UR4, UPT ;  /* 0x000000043f00728c */ /* 0x000fe2000bf05070 */
[----:B------:R-:W-:-:S03]  /*a7c0*/  IMAD.MOV.U32 R8, RZ, RZ, c[0x0][0x388] ;  /* 0x0000e200ff087624 */ /* 0x000fc600078e00ff */
[----:B------:R-:W-:-:S03]  /*a7d0*/  UISETP.NE.AND.EX UP0, UPT, URZ, UR5, UPT, UP0 ;  /* 0x000000053f00728c */ /* 0x000fc6000bf05300 */
[----:B------:R-:W-:-:S03]  /*a7e0*/  ULDC.64 UR4, c[0x0][0x508] ;  /* 0x0001420000047ab9 */ /* 0x000fc60000000a00 */
[----:B------:R-:W-:-:S05]  /*a7f0*/  PLOP3.LUT P0, PT, PT, PT, UP0, 0x80, 0x0 ;  /* 0x000000000000781c */ /* 0x000fca0003f0f008 */
[----:B------:R-:W-:-:S06]  /*a800*/  @UP0 UIMAD.WIDE UR4, UR11, UR6, UR4 ;  /* 0x000000060b0402a5 */ /* 0x000fcc000f8e0204 */
[----:B------:R-:W-:Y:S01]  /*a810*/  MOV R2, UR4 ;  /* 0x0000000400027c02 */ /* 0x000fe20008000f00 */
        /* <DEDUP_REMOVED lines=13> */
.L_x_38:
[----:B-1----:R-:W1:Y:S01]  /*a8f0*/  S2R R0, SR_TID.X ;  /* 0x0000000000007919 */ /* 0x002e620000002100 */
[----:B------:R-:W-:Y:S01]  /*a900*/  USHF.R.S32.HI UR6, URZ, 0x1f, UR11 ;  /* 0x0000001f3f067899 */ /* 0x000fe2000801140b */
[----:B------:R-:W-:Y:S01]  /*a910*/  BSSY B0, `(.L_x_39) ;  /* 0x0000029000007945 */ /* 0x000fe20003800000 */
[----:B------:R-:W-:-:S02]  /*a920*/  USEL UR11, UR11, URZ, !UP1 ;  /* 0x0000003f0b0b7287 */ /* 0x000fc4000c800000 */
[----:B------:R-:W-:Y:S01]  /*a930*/  USEL UR6, UR6, URZ, !UP1 ;  /* 0x0000003f06067287 */ /* 0x000fe2000c800000 */
[----:B-1----:R-:W-:-:S13]  /*a940*/  ISETP.GE.AND P0, PT, R0, 0x80, PT ;  /* 0x000000800000780c */ /* 0x002fda0003f06270 */
[----:B------:R-:W-:Y:S05]  /*a950*/  @P0 BRA `(.L_x_40) ;  /* 0x0000024000000947 */ /* 0x000fea0003800000 */
[----:B------:R-:W1:Y:S01]  /*a960*/  S2R R2, SR_CTAID.X ;  /* 0x0000000000027919 */ /* 0x000e620000002500 */
[----:B-----5:R-:W-:Y:S01]  /*a970*/  IMAD R3, R8, c[0x0][0x4e8], RZ ;  /* 0x00013a0008037a24 */ /* 0x020fe200078e02ff */
[----:B-1----:R-:W-:-:S04]  /*a980*/  LEA R2, R2, R0, 0x7 ;  /* 0x0000000002027211 */ /* 0x002fc800078e38ff */
[----:B------:R-:W-:-:S13]  /*a990*/  ISETP.GE.AND P0, PT, R2, R3, PT ;  /* 0x000000030200720c */ /* 0x000fda0003f06270 */
[----:B------:R-:W-:Y:S05]  /*a9a0*/  @P0 BRA `(.L_x_40) ;  /* 0x000001f000000947 */ /* 0x000fea0003800000 */
[----:B------:R-:W-:Y:S01]  /*a9b0*/  IMAD.MOV.U32 R3, RZ, RZ, c[0x0][0x4e8] ;  /* 0x00013a00ff037624 */ /* 0x000fe200078e00ff */
[----:B------:R-:W-:Y:S01]  /*a9c0*/  ULDC.64 UR4, c[0x0][0x490] ;  /* 0x0001240000047ab9 */ /* 0x000fe20000000a00 */
[----:B------:R-:W-:Y:S01]  /*a9d0*/  IMAD.MOV.U32 R6, RZ, RZ, R2 ;  /* 0x000000ffff067224 */ /* 0x000fe200078e0002 */
[----:B------:R-:W-:Y:S02]  /*a9e0*/  UIMAD UR7, UR8, UR4, URZ ;  /* 0x00000004080772a4 */ /* 0x000fe4000f8e023f */
[----:B------:R-:W-:Y:S01]  /*a9f0*/  ISETP.NE.AND P0, PT, R3, 0x1, PT ;  /* 0x000000010300780c */ /* 0x000fe20003f05270 */
[----:B------:R-:W-:Y:S02]  /*aa00*/  UMOV UR16, UR14 ;  /* 0x0000000e00107c82 */ /* 0x000fe40008000000 */
[----:B------:R-:W-:Y:S02]  /*aa10*/  UMOV UR17, UR15 ;  /* 0x0000000f00117c82 */ /* 0x000fe40008000000 */
[----:B------:R-:W-:-:S02]  /*aa20*/  UIMAD.WIDE.U32 UR16, UR9, UR4, UR16 ;  /* 0x00000004091072a5 */ /* 0x000fc4000f8e0010 */
[----:B------:R-:W-:-:S03]  /*aa30*/  UIMAD UR7, UR9, UR5, UR7 ;  /* 0x00000005090772a4 */ /* 0x000fc6000f8e0207 */
[----:B------:R-:W-:Y:S02]  /*aa40*/  ULDC.64 UR4, c[0x0][0x498] ;  /* 0x0001260000047ab9 */ /* 0x000fe40000000a00 */
[----:B------:R-:W-:Y:S01]  /*aa50*/  UIADD3 UR17, UR7, UR17, URZ ;  /* 0x0000001107117290 */ /* 0x000fe2000fffe03f */
[----:B------:R-:W-:Y:S01]  /*aa60*/  @P0 IMAD.HI.U32 R3, R2, c[0x0][0x4ec], RZ ;  /* 0x00013b0002030a27 */ /* 0x000fe200078e00ff */
[----:B------:R-:W-:Y:S02]  /*aa70*/  UIMAD UR7, UR6, UR4, URZ ;  /* 0x00000004060772a4 */ /* 0x000fe4000f8e023f */
[----:B------:R-:W-:Y:S02]  /*aa80*/  UIMAD.WIDE.U32 UR16, UR11, UR4, UR16 ;  /* 0x000000040b1072a5 */ /* 0x000fe4000f8e0010 */
[----:B------:R-:W-:Y:S01]  /*aa90*/  @P0 SHF.R.U32.HI R6, RZ, c[0x0][0x4f0], R3 ;  /* 0x00013c00ff060a19 */ /* 0x000fe20000011603 */
[----:B------:R-:W-:-:S03]  /*aaa0*/  UIMAD UR5, UR11, UR5, UR7 ;  /* 0x000000050b0572a4 */ /* 0x000fc6000f8e0207 */
[C---:B------:R-:W-:Y:S02]  /*aab0*/  IADD3 R5, -R6.reuse, RZ, RZ ;  /* 0x000000ff06057210 */ /* 0x040fe40007ffe1ff */
[----:B------:R-:W-:Y:S02]  /*aac0*/  SHF.R.S32.HI R3, RZ, 0x1f, R6 ;  /* 0x0000001fff037819 */ /* 0x000fe40000011406 */
[----:B------:R-:W-:Y:S01]  /*aad0*/  IADD3 R6, P0, R6, UR16, RZ ;  /* 0x0000001006067c10 */ /* 0x000fe2000ff1e0ff */
[----:B------:R-:W-:Y:S02]  /*aae0*/  IMAD R5, R5, c[0x0][0x4e8], R2 ;  /* 0x00013a0005057a24 */ /* 0x000fe400078e0202 */
[----:B------:R-:W-:-:S03]  /*aaf0*/  IMAD.U32 R2, RZ, RZ, UR5 ;  /* 0x00000005ff027e24 */ /* 0x000fc6000f8e00ff */
[----:B------:R-:W-:Y:S02]  /*ab00*/  SHF.R.S32.HI R4, RZ, 0x1f, R5 ;  /* 0x0000001fff047819 */ /* 0x000fe40000011405 */
[----:B------:R-:W-:-:S03]  /*ab10*/  IADD3.X R7, R3, UR17, R2, P0, !PT ;  /* 0x0000001103077c10 */ /* 0x000fc600087fe402 */
[----:B------:R-:W-:Y:S02]  /*ab20*/  IMAD R2, R4, c[0x0][0x488], RZ ;  /* 0x0001220004027a24 */ /* 0x000fe400078e02ff */
[----:B------:R-:W-:-:S04]  /*ab30*/  IMAD.WIDE.U32 R6, R5, c[0x0][0x488], R6 ;  /* 0x0001220005067a25 */ /* 0x000fc800078e0006 */
[----:B------:R-:W-:Y:S01]  /*ab40*/  IMAD R2, R5, c[0x0][0x48c], R2 ;  /* 0x0001230005027a24 */ /* 0x000fe200078e0202 */
[----:B------:R-:W-:-:S04]  /*ab50*/  LEA R4, P0, R6, c[0x0][0x450], 0x2 ;  /* 0x0001140006047a11 */ /* 0x000fc800078010ff */
[----:B------:R-:W-:-:S04]  /*ab60*/  IADD3 R2, R7, R2, RZ ;  /* 0x0000000207027210 */ /* 0x000fc80007ffe0ff */
[----:B------:R-:W-:Y:S01]  /*ab70*/  LEA.HI.X R5, R6, c[0x0][0x454], R2, 0x2, P0 ;  /* 0x0001150006057a11 */ /* 0x000fe200000f1402 */
[----:B------:R-:W-:-:S05]  /*ab80*/  IMAD.MOV.U32 R2, RZ, RZ, -0x800000 ;  /* 0xff800000ff027424 */ /* 0x000fca00078e00ff */
[----:B------:R1:W-:Y:S02]  /*ab90*/  STG.E [R4.64], R2 ;  /* 0x0000000204007986 */ /* 0x0003e4000c10190c */
.L_x_40:
[----:B------:R-:W-:Y:S05]  /*aba0*/  BSYNC B0 ;  /* 0x0000000000007941 */ /* 0x000fea0003800000 */
.L_x_39:
[----:B------:R-:W2:Y:S01]  /*abb0*/  S2R R3, SR_CTAID.X ;  /* 0x0000000000037919 */ /* 0x000ea20000002500 */
[----:B-1----:R-:W-:Y:S01]  /*abc0*/  SHF.R.S32.HI R2, RZ, 0x1f, R0 ;  /* 0x0000001fff027819 */ /* 0x002fe20000011400 */
[----:B------:R-:W-:Y:S01]  /*abd0*/  IMAD.MOV.U32 R4, RZ, RZ, c[0x0][0x4e8] ;  /* 0x00013a00ff047624 */ /* 0x000fe200078e00ff */
[----:B------:R-:W-:Y:S01]  /*abe0*/  ULDC.64 UR4, c[0x0][0x3a0] ;  /* 0x0000e80000047ab9 */ /* 0x000fe20000000a00 */
[----:B-----5:R-:W-:Y:S01]  /*abf0*/  IMAD R8, R8, c[0x0][0x4e8], RZ ;  /* 0x00013a0008087a24 */ /* 0x020fe200078e02ff */
[----:B------:R-:W-:Y:S01]  /*ac00*/  LEA.HI R2, R2, R0, RZ, 0x3 ;  /* 0x0000000002027211 */ /* 0x000fe200078f18ff */
[----:B------:R-:W-:Y:S01]  /*ac10*/  UIMAD UR7, UR15, UR4, URZ ;  /* 0x000000040f0772a4 */ /* 0x000fe2000f8e023f */
[----:B------:R-:W-:Y:S01]  /*ac20*/  ISETP.NE.AND P0, PT, R4, 0x1, PT ;  /* 0x000000010400780c */ /* 0x000fe20003f05270 */
[----:B------:R-:W-:Y:S01]  /*ac30*/  UIMAD.WIDE.U32 UR16, UR14, UR4, URZ ;  /* 0x000000040e1072a5 */ /* 0x000fe2000f8e003f */
[----:B------:R-:W-:Y:S01]  /*ac40*/  LOP3.LUT R5, R2, 0xfffffff8, RZ, 0xc0, !PT ;  /* 0xfffffff802057812 */ /* 0x000fe200078ec0ff */
[----:B------:R-:W-:Y:S01]  /*ac50*/  UIMAD UR7, UR14, UR5, UR7 ;  /* 0x000000050e0772a4 */ /* 0x000fe2000f8e0207 */
[----:B------:R-:W-:Y:S01]  /*ac60*/  SHF.R.S32.HI R2, RZ, 0x3, R2 ;  /* 0x00000003ff027819 */ /* 0x000fe20000011402 */
[----:B------:R-:W-:Y:S01]  /*ac70*/  BSSY B0, `(.L_x_41) ;  /* 0x0000033000007945 */ /* 0x000fe20003800000 */
[----:B------:R-:W-:Y:S01]  /*ac80*/  ULDC.64 UR4, c[0x0][0x3e8] ;  /* 0x0000fa0000047ab9 */ /* 0x000fe20000000a00 */
[----:B------:R-:W-:Y:S01]  /*ac90*/  IMAD.IADD R0, R0, 0x1, -R5 ;  /* 0x0000000100007824 */ /* 0x000fe200078e0a05 */
[----:B------:R-:W-:-:S02]  /*aca0*/  UIADD3 UR17, UR17, UR7, URZ ;  /* 0x0000000711117290 */ /* 0x000fc4000fffe03f */
[----:B------:R-:W-:Y:S02]  /*acb0*/  UIMAD UR7, UR8, UR4, URZ ;  /* 0x00000004080772a4 */ /* 0x000fe4000f8e023f */
[C---:B------:R-:W-:Y:S01]  /*acc0*/  LEA R5, R0.reuse, R2, 0x5 ;  /* 0x0000000200057211 */ /* 0x040fe200078e28ff */
[----:B------:R-:W-:Y:S02]  /*acd0*/  UIMAD.WIDE.U32 UR16, UR9, UR4, UR16 ;  /* 0x00000004091072a5 */ /* 0x000fe4000f8e0010 */
[----:B------:R-:W-:Y:S02]  /*ace0*/  UIMAD UR7, UR9, UR5, UR7 ;  /* 0x00000005090772a4 */ /* 0x000fe4000f8e0207 */
[C---:B--2---:R-:W-:Y:S01]  /*acf0*/  IMAD R5, R3.reuse, 0x80, R5 ;  /* 0x0000008003057824 */ /* 0x044fe200078e0205 */
[----:B------:R-:W-:Y:S01]  /*ad00*/  ULDC.64 UR4, c[0x0][0x3f0] ;  /* 0x0000fc0000047ab9 */ /* 0x000fe20000000a00 */
[----:B------:R-:W-:Y:S01]  /*ad10*/  IMAD R2, R3, 0x80, R2 ;  /* 0x0000008003027824 */ /* 0x000fe200078e0202 */
[----:B------:R-:W-:Y:S01]  /*ad20*/  UIMAD UR6, UR6, UR4, URZ ;  /* 0x00000004060672a4 */ /* 0x000fe2000f8e023f */
[----:B------:R-:W-:Y:S01]  /*ad30*/  @P0 IMAD.HI.U32 R4, R5, c[0x0][0x4ec], RZ ;  /* 0x00013b0005040a27 */ /* 0x000fe200078e00ff */
[----:B------:R-:W-:Y:S01]  /*ad40*/  UIADD3 UR17, UR7, UR17, URZ ;  /* 0x0000001107117290 */ /* 0x000fe2000fffe03f */
[----:B------:R-:W-:Y:S01]  /*ad50*/  MOV R7, R5 ;  /* 0x0000000500077202 */ /* 0x000fe20000000f00 */
[----:B------:R-:W-:Y:S01]  /*ad60*/  UIMAD UR5, UR11, UR5, UR6 ;  /* 0x000000050b0572a4 */ /* 0x000fe2000f8e0206 */
[----:B------:R-:W-:Y:S01]  /*ad70*/  SHF.L.U32 R3, R0, 0x3, RZ ;  /* 0x0000000300037819 */ /* 0x000fe200000006ff */
[----:B------:R-:W-:Y:S01]  /*ad80*/  UIMAD.WIDE.U32 UR16, UR11, UR4, UR16 ;  /* 0x000000040b1072a5 */ /* 0x000fe2000f8e0010 */
[----:B------:R-:W-:-:S02]  /*ad90*/  @P0 SHF.R.U32.HI R7, RZ, c[0x0][0x4f0], R4 ;  /* 0x00013c00ff070a19 */ /* 0x000fc40000011604 */
[----:B------:R-:W-:Y:S01]  /*ada0*/  IADD3 R0, R3, 0x40, RZ ;  /* 0x0000004003007810 */ /* 0x000fe20007ffe0ff */
[----:B------:R-:W-:Y:S01]  /*adb0*/  UIADD3 UR5, UR17, UR5, URZ ;  /* 0x0000000511057290 */ /* 0x000fe2000fffe03f */
[--C-:B------:R-:W-:Y:S01]  /*adc0*/  SHF.R.S32.HI R4, RZ, 0x1f, R7.reuse ;  /* 0x0000001fff047819 */ /* 0x100fe20000011407 */
[----:B------:R-:W-:Y:S01]  /*add0*/  IMAD.MOV R6, RZ, RZ, -R7 ;  /* 0x000000ffff067224 */ /* 0x000fe200078e0a07 */
[----:B------:R-:W-:Y:S01]  /*ade0*/  MOV R10, UR16 ;  /* 0x00000010000a7c02 */ /* 0x000fe20008000f00 */
[----:B------:R-:W-:Y:S02]  /*adf0*/  IMAD.U32 R11, RZ, RZ, UR17 ;  /* 0x00000011ff0b7e24 */ /* 0x000fe4000f8e00ff */
[----:B------:R-:W-:Y:S01]  /*ae00*/  IMAD R6, R6, c[0x0][0x4e8], R5 ;  /* 0x00013a0006067a24 */ /* 0x000fe200078e0205 */
[----:B------:R-:W-:Y:S01]  /*ae10*/  MOV R11, UR5 ;  /* 0x00000005000b7c02 */ /* 0x000fe20008000f00 */
[----:B------:R-:W-:-:S03]  /*ae20*/  IMAD R4, R4, c[0x0][0x3e0], RZ ;  /* 0x0000f80004047a24 */ /* 0x000fc600078e02ff */
[----:B------:R-:W-:Y:S01]  /*ae30*/  SHF.R.S32.HI R5, RZ, 0x1f, R6 ;  /* 0x0000001fff057819 */ /* 0x000fe20000011406 */
[C---:B------:R-:W-:Y:S02]  /*ae40*/  IMAD R4, R7.reuse, c[0x0][0x3e4], R4 ;  /* 0x0000f90007047a24 */ /* 0x040fe400078e0204 */
[----:B------:R-:W-:-:S04]  /*ae50*/  IMAD.WIDE.U32 R10, R7, c[0x0][0x3e0], R10 ;  /* 0x0000f800070a7a25 */ /* 0x000fc800078e000a */
[----:B------:R-:W-:Y:S02]  /*ae60*/  IMAD R5, R5, c[0x0][0x3d8], RZ ;  /* 0x0000f60005057a24 */ /* 0x000fe400078e02ff */
[----:B------:R-:W-:Y:S02]  /*ae70*/  IMAD.IADD R11, R11, 0x1, R4 ;  /* 0x000000010b0b7824 */ /* 0x000fe400078e0204 */
[C---:B------:R-:W-:Y:S02]  /*ae80*/  IMAD R5, R6.reuse, c[0x0][0x3dc], R5 ;  /* 0x0000f70006057a24 */ /* 0x040fe400078e0205 */
[----:B------:R-:W-:-:S05]  /*ae90*/  IMAD.WIDE.U32 R6, R6, c[0x0][0x3d8], R10 ;  /* 0x0000f60006067a25 */ /* 0x000fca00078e000a */
[----:B------:R-:W-:Y:S02]  /*aea0*/  IADD3 R4, R7, R5, RZ ;  /* 0x0000000507047210 */ /* 0x000fe40007ffe0ff */
[----:B------:R-:W-:-:S04]  /*aeb0*/  LEA R5, P0, R6, c[0x0][0x380], 0x1 ;  /* 0x0000e00006057a11 */ /* 0x000fc800078008ff */
[----:B------:R-:W-:Y:S02]  /*aec0*/  LEA.HI.X R4, R6, c[0x0][0x384], R4, 0x1, P0 ;  /* 0x0000e10006047a11 */ /* 0x000fe400000f0c04 */
[----:B------:R-:W-:Y:S01]  /*aed0*/  ISETP.GE.AND P0, PT, R2, R8, PT ;  /* 0x000000080200720c */ /* 0x000fe20003f06270 */
[----:B------:R1:W2:Y:S04]  /*aee0*/  SHFL.IDX PT, R6, R5, RZ, 0x181f ;  /* 0x00181fff05067589 */ /* 0x0002a800000e0000 */
[----:B------:R1:W3:Y:S08]  /*aef0*/  SHFL.IDX PT, R7, R4, RZ, 0x181f ;  /* 0x00181fff04077589 */ /* 0x0002f000000e0000 */
[----:B------:R-:W-:Y:S05]  /*af00*/  @P0 BRA `(.L_x_42) ;  /* 0x0000009000000947 */ /* 0x000fea0003800000 */
[----:B------:R-:W-:Y:S02]  /*af10*/  ISETP.GE.AND P0, PT, R0, c[0x0][0x3c8], PT ;  /* 0x0000f20000007a0c */ /* 0x000fe40003f06270 */
[----:B------:R-:W-:-:S11]  /*af20*/  ISETP.GE.AND P1, PT, R3, c[0x0][0x3c8], PT ;  /* 0x0000f20003007a0c */ /* 0x000fd60003f26270 */
[----:B------:R-:W-:Y:S02]  /*af30*/  @!P0 SHF.R.S32.HI R9, RZ, 0x1f, R0 ;  /* 0x0000001fff098819 */ /* 0x000fe40000011400 */
[----:B--23--:R-:W-:Y:S02]  /*af40*/  @!P1 IMAD.WIDE R10, R3, 0x2, R6 ;  /* 0x00000002030a9825 */ /* 0x00cfe400078e0206 */
[----:B------:R-:W-:-:S03]  /*af50*/  @!P0 LEA.HI R9, R9, R0, RZ, 0x3 ;  /* 0x0000000009098211 */ /* 0x000fc600078f18ff */
[----:B------:R2:W-:Y:S01]  /*af60*/  @!P1 ST.E.128 [R10.64], RZ ;  /* 0x000000ff0a009985 */ /* 0x0005e2000c101d0c */
[----:B------:R-:W-:-:S05]  /*af70*/  @!P0 LOP3.LUT R9, R9, 0xfffffff8, RZ, 0xc0, !PT ;  /* 0xfffffff809098812 */ /* 0x000fca00078ec0ff */
[----:B------:R-:W-:-:S05]  /*af80*/  @!P0 IMAD.WIDE R6, R9, 0x2, R6 ;  /* 0x0000000209068825 */ /* 0x000fca00078e0206 */
[----:B------:R2:W-:Y:S02]  /*af90*/  @!P0 ST.E.128 [R6.64], RZ ;  /* 0x000000ff06008985 */ /* 0x0005e4000c101d0c */
.L_x_42:
[----:B------:R-:W-:Y:S05]  /*afa0*/  BSYNC B0 ;  /* 0x0000000000007941 */ /* 0x000fea0003800000 */
.L_x_41:
[----:B--2---:R-:W-:Y:S01]  /*afb0*/  IADD3 R6, R2, 0x20, RZ ;  /* 0x0000002002067810 */ /* 0x004fe20007ffe0ff */
[----:B------:R2:W4:Y:S01]  /*afc0*/  SHFL.IDX PT, R11, R4, 0x1, 0x181f ;  /* 0x00381f00040b7f89 */ /* 0x00052200000e0000 */
[----:B------:R-:W-:Y:S02]  /*afd0*/  BSSY B0, `(.L_x_43) ;  /* 0x000000d000007945 */ /* 0x000fe40003800000 */
[----:B------:R-:W-:Y:S01]  /*afe0*/  ISETP.GE.AND P0, PT, R6, R8, PT ;  /* 0x000000080600720c */ /* 0x000fe20003f06270 */
[----:B------:R2:W1:-:S12]  /*aff0*/  SHFL.IDX PT, R10, R5, 0x1, 0x181f ;  /* 0x00381f00050a7f89 */ /* 0x00045800000e0000 */
[----:B------:R-:W-:Y:S05]  /*b000*/  @P0 BRA `(.L_x_44) ;  /* 0x0000009000000947 */ /* 0x000fea0003800000 */
[----:B------:R-:W-:Y:S02]  /*b010*/  ISETP.GE.AND P0, PT, R0, c[0x0][0x3c8], PT ;  /* 0x0000f20000007a0c */ /* 0x000fe40003f06270 */
[----:B------:R-:W-:-:S11]  /*b020*/  ISETP.GE.AND P1, PT, R3, c[0x0][0x3c8], PT ;  /* 0x0000f20003007a0c */ /* 0x000fd60003f26270 */
[----:B------:R-:W-:Y:S02]  /*b030*/  @!P0 SHF.R.S32.HI R6, RZ, 0x1f, R0 ;  /* 0x0000001fff068819 */ /* 0x000fe40000011400 */
[----:B-1--4-:R-:W-:Y:S02]  /*b040*/  @!P1 IMAD.WIDE R12, R3, 0x2, R10 ;  /* 0x00000002030c9825 */ /* 0x012fe400078e020a */
[----:B------:R-:W-:-:S03]  /*b050*/  @!P0 LEA.HI R6, R6, R0, RZ, 0x3 ;  /* 0x0000000006068211 */ /* 0x000fc600078f18ff */
[----:B------:R1:W-:Y:S01]  /*b060*/  @!P1 ST.E.128 [R12.64], RZ ;  /* 0x000000ff0c009985 */ /* 0x0003e2000c101d0c */
[----:B------:R-:W-:-:S05]  /*b070*/  @!P0 LOP3.LUT R6, R6, 0xfffffff8, RZ, 0xc0, !PT ;  /* 0xfffffff806068812 */ /* 0x000fca00078ec0ff */
[----:B---3--:R-:W-:-:S05]  /*b080*/  @!P0 IMAD.WIDE R6, R6, 0x2, R10 ;  /* 0x0000000206068825 */ /* 0x008fca00078e020a */
[----:B------:R1:W-:Y:S02]  /*b090*/  @!P0 ST.E.128 [R6.64], RZ ;  /* 0x000000ff06008985 */ /* 0x0003e4000c101d0c */
.L_x_44:
[----:B------:R-:W-:Y:S05]  /*b0a0*/  BSYNC B0 ;  /* 0x0000000000007941 */ /* 0x000fea0003800000 */
.L_x_43:
[----:B-1----:R-:W-:Y:S01]  /*b0b0*/  IADD3 R6, R2, 0x40, RZ ;  /* 0x0000004002067810 */ /* 0x002fe20007ffe0ff */
[----:B----4-:R1:W4:Y:S01]  /*b0c0*/  SHFL.IDX PT, R11, R4, 0x2, 0x181f ;  /* 0x00581f00040b7f89 */ /* 0x01032200000e0000 */
[----:B------:R-:W-:Y:S02]  /*b0d0*/  BSSY B0, `(.L_x_45) ;  /* 0x000000d000007945 */ /* 0x000fe40003800000 */
[----:B------:R-:W-:Y:S01]  /*b0e0*/  ISETP.GE.AND P0, PT, R6, R8, PT ;  /* 0x000000080600720c */ /* 0x000fe20003f06270 */
[----:B------:R1:W2:-:S12]  /*b0f0*/  SHFL.IDX PT, R10, R5, 0x2, 0x181f ;  /* 0x00581f00050a7f89 */ /* 0x00029800000e0000 */
[----:B------:R-:W-:Y:S05]  /*b100*/  @P0 BRA `(.L_x_46) ;  /* 0x0000009000000947 */ /* 0x000fea0003800000 */
[----:B------:R-:W-:Y:S02]  /*b110*/  ISETP.GE.AND P0, PT, R0, c[0x0][0x3c8], PT ;  /* 0x0000f20000007a0c */ /* 0x000fe40003f06270 */
[----:B------:R-:W-:-:S11]  /*b120*/  ISETP.GE.AND P1, PT, R3, c[0x0][0x3c8], PT ;  /* 0x0000f20003007a0c */ /* 0x000fd60003f26270 */
[----:B------:R-:W-:Y:S02]  /*b130*/  @!P0 SHF.R.S32.HI R6, RZ, 0x1f, R0 ;  /* 0x0000001fff068819 */ /* 0x000fe40000011400 */
[----:B--2-4-:R-:W-:Y:S02]  /*b140*/  @!P1 IMAD.WIDE R12, R3, 0x2, R10 ;  /* 0x00000002030c9825 */ /* 0x014fe400078e020a */
[----:B------:R-:W-:-:S03]  /*b150*/  @!P0 LEA.HI R6, R6, R0, RZ, 0x3 ;  /* 0x0000000006068211 */ /* 0x000fc600078f18ff */
[----:B------:R2:W-:Y:S01]  /*b160*/  @!P1 ST.E.128 [R12.64], RZ ;  /* 0x000000ff0c009985 */ /* 0x0005e2000c101d0c */
[----:B------:R-:W-:-:S05]  /*b170*/  @!P0 LOP3.LUT R6, R6, 0xfffffff8, RZ, 0xc0, !PT ;  /* 0xfffffff806068812 */ /* 0x000fca00078ec0ff */
[----:B---3--:R-:W-:-:S05]  /*b180*/  @!P0 IMAD.WIDE R6, R6, 0x2, R10 ;  /* 0x0000000206068825 */ /* 0x008fca00078e020a */
[----:B------:R2:W-:Y:S02]  /*b190*/  @!P0 ST.E.128 [R6.64], RZ ;  /* 0x000000ff06008985 */ /* 0x0005e4000c101d0c */
.L_x_46:
[----:B------:R-:W-:Y:S05]  /*b1a0*/  BSYNC B0 ;  /* 0x0000000000007941 */ /* 0x000fea0003800000 */
.L_x_45:
[----:B------:R-:W-:Y:S01]  /*b1b0*/  IADD3 R2, R2, 0x60, RZ ;  /* 0x0000006002027810 */ /* 0x000fe20007ffe0ff */
[----:B--23--:R2:W3:Y:S03]  /*b1c0*/  SHFL.IDX PT, R7, R4, 0x3, 0x181f ;  /* 0x00781f0004077f89 */ /* 0x00c4e600000e0000 */
[----:B------:R-:W-:Y:S01]  /*b1d0*/  ISETP.GE.AND P0, PT, R2, R8, PT ;  /* 0x000000080200720c */ /* 0x000fe20003f06270 */
[----:B------:R2:W1:-:S12]  /*b1e0*/  SHFL.IDX PT, R6, R5, 0x3, 0x181f ;  /* 0x00781f0005067f89 */ /* 0x00045800000e0000 */
[----:B------:R-:W-:Y:S05]  /*b1f0*/  @P0 EXIT ;  /* 0x000000000000094d */ /* 0x000fea0003800000 */
[----:B------:R-:W-:-:S13]  /*b200*/  ISETP.GE.AND P0, PT, R3, c[0x0][0x3c8], PT ;  /* 0x0000f20003007a0c */ /* 0x000fda0003f06270 */
[----:B-1-3--:R-:W-:-:S05]  /*b210*/  @!P0 IMAD.WIDE R2, R3, 0x2, R6 ;  /* 0x0000000203028825 */ /* 0x00afca00078e0206 */
[----:B------:R1:W-:Y:S01]  /*b220*/  @!P0 ST.E.128 [R2.64], RZ ;  /* 0x000000ff02008985 */ /* 0x0003e2000c101d0c */
[----:B------:R-:W-:-:S13]  /*b230*/  ISETP.GE.AND P0, PT, R0, c[0x0][0x3c8], PT ;  /* 0x0000f20000007a0c */ /* 0x000fda0003f06270 */
[----:B------:R-:W-:Y:S05]  /*b240*/  @P0 EXIT ;  /* 0x000000000000094d */ /* 0x000fea0003800000 */
[----:B-1----:R-:W-:-:S04]  /*b250*/  SHF.R.S32.HI R2, RZ, 0x1f, R0 ;  /* 0x0000001fff027819 */ /* 0x002fc80000011400 */
[----:B------:R-:W-:-:S04]  /*b260*/  LEA.HI R0, R2, R0, RZ, 0x3 ;  /* 0x0000000002007211 */ /* 0x000fc800078f18ff */
[----:B------:R-:W-:-:S05]  /*b270*/  LOP3.LUT R0, R0, 0xfffffff8, RZ, 0xc0, !PT ;  /* 0xfffffff800007812 */ /* 0x000fca00078ec0ff */
[----:B------:R-:W-:-:S05]  /*b280*/  IMAD.WIDE R6, R0, 0x2, R6 ;  /* 0x0000000200067825 */ /* 0x000fca00078e0206 */
[----:B------:R-:W-:Y:S01]  /*b290*/  ST.E.128 [R6.64], RZ ;  /* 0x000000ff06007985 */ /* 0x000fe2000c101d0c */
[----:B------:R-:W-:Y:S05]  /*b2a0*/  EXIT ;  /* 0x000000000000794d */ /* 0x000fea0003800000 */
.L_x_47:
        /* <DEDUP_REMOVED lines=13> */
.L_x_2024:


//--------------------- .text._ZN7cutlass13device_kernelIN5flash19enable_sm80_to_sm89INS1_16FlashAttnFwdSm80INS1_25CollectiveMainloopFwdSm80ILi8ELi1ELb1EN4cute5tupleIJNS5_1CILi128EEES8_S8_EEELi128ENS_6half_tEfNS_4arch4Sm80ELb0ELb0ELb0ELb1ELb1ELb1ELb1ELb0EEENS1_21CollectiveEpilogueFwdIS9_NS6_IJNS7_ILi1EEESF_SF_EEESA_SC_Li256ELb1ELb1ELb0ELb0EEENS1_19SingleTileSchedulerILb1ELb0ELb1ELi128EEEEEEEEEvNT_6ParamsE --------------------------
	.section	.text._ZN7cutlass13device_kernelIN5flash19enable_sm80_to_sm89INS1_16FlashAttnFwdSm80INS1_25CollectiveMainloopFwdSm80ILi8ELi1ELb1EN4cute5tupleIJNS5_1CILi128EEES8_S8_EEELi128ENS_6half_tEfNS_4arch4Sm80ELb0ELb0ELb0ELb1ELb1ELb1ELb1ELb0EEENS1_21CollectiveEpilogueFwdIS9_NS6_IJNS7_ILi1EEESF_SF_EEESA_SC_Li256ELb1ELb1ELb0ELb0EEENS1_19SingleTileSchedulerILb1ELb0ELb1ELi128EEEEEEEEEvNT_6ParamsE,"ax",@progbits
	.sectioninfo	@"SHI_REGISTERS=253"
	.align	128
.text._ZN7cutlass13device_kernelIN5flash19enable_sm80_to_sm89INS1_16FlashAttnFwdSm80INS1_25CollectiveMainloopFwdSm80ILi8ELi1ELb1EN4cute5tupleIJNS5_1CILi128EEES8_S8_EEELi128ENS_6half_tEfNS_4arch4Sm80ELb0ELb0ELb0ELb1ELb1ELb1ELb1ELb0EEENS1_21CollectiveEpilogueFwdIS9_NS6_IJNS7_ILi1EEESF_SF_EEESA_SC_Li256ELb1ELb1ELb0ELb0EEENS1_19SingleTileSchedulerILb1ELb0ELb1ELi128EEEEEEEEEvNT_6ParamsE:
        .type           _ZN7cutlass13device_kernelIN5flash19enable_sm80_to_sm89INS1_16FlashAttnFwdSm80INS1_25CollectiveMainloopFwdSm80ILi8ELi1ELb1EN4cute5tupleIJNS5_1CILi128EEES8_S8_EEELi128ENS_6half_tEfNS_4arch4Sm80ELb0ELb0ELb0ELb1ELb1ELb1ELb1ELb0EEENS1_21CollectiveEpilogueFwdIS9_NS6_IJNS7_ILi1EEESF_SF_EEESA_SC_Li256ELb1ELb1ELb0ELb0EEENS1_19SingleTileSchedulerILb1ELb0ELb1ELi128EEEEEEEEEvNT_6ParamsE,@function
        .size           _ZN7cutlass13device_kernelIN5flash19enable_sm80_to_sm89INS1_16FlashAttnFwdSm80INS1_25CollectiveMainloopFwdSm80ILi8ELi1ELb1EN4cute5tupleIJNS5_1CILi128EEES8_S8_EEELi128ENS_6half_tEfNS_4arch4Sm80ELb0ELb0ELb0ELb1ELb1ELb1ELb1ELb0EEENS1_21CollectiveEpilogueFwdIS9_NS6_IJNS7_ILi1EEESF_SF_EEESA_SC_Li256ELb1ELb1ELb0ELb0EEENS1_19SingleTileSchedulerILb1ELb0ELb1ELi128EEEEEEEEEvNT_6ParamsE,(.L_x_2025 - _ZN7cutlass13device_kernelIN5flash19enable_sm80_to_sm89INS1_16FlashAttnFwdSm80INS1_25CollectiveMainloopFwdSm80ILi8ELi1ELb1EN4cute5tupleIJNS5_1CILi128EEES8_S8_EEELi128ENS_6half_tEfNS_4arch4Sm80ELb0ELb0ELb0ELb1ELb1ELb1ELb1ELb0EEENS1_21CollectiveEpilogueFwdIS9_NS6_IJNS7_ILi1EEESF_SF_EEESA_SC_Li256ELb1ELb1ELb0ELb0EEENS1_19SingleTileSchedulerILb1ELb0ELb1ELi128EEEEEEEEEvNT_6ParamsE)
        .other          _ZN7cutlass13device_kernelIN5flash19enable_sm80_to_sm89INS1_16FlashAttnFwdSm80INS1_25CollectiveMainloopFwdSm80ILi8ELi1ELb1EN4cute5tupleIJNS5_1CILi128EEES8_S8_EEELi128ENS_6half_tEfNS_4arch4Sm80ELb0ELb0ELb0ELb1ELb1ELb1ELb1ELb0EEENS1_21CollectiveEpilogueFwdIS9_NS6_IJNS7_ILi1EEESF_SF_EEESA_SC_Li256ELb1ELb1ELb0ELb0EEENS1_19SingleTileSchedulerILb1ELb0ELb1ELi128EEEEEEEEEvNT_6ParamsE,@"STO_CUDA_ENTRY STV_DEFAULT"
_ZN7cutlass13device_kernelIN5flash19enable_sm80_to_sm89INS1_16FlashAttnFwdSm80INS1_25CollectiveMainloopFwdSm80ILi8ELi1ELb1EN4cute5tupleIJNS5_1CILi128EEES8_S8_EEELi128ENS_6half_tEfNS_4arch4Sm80ELb0ELb0ELb0ELb1ELb1ELb1ELb1ELb0EEENS1_21CollectiveEpilogueFwdIS9_NS6_IJNS7_ILi1EEESF_SF_EEESA_SC_Li256ELb1ELb1ELb0ELb0EEENS1_19SingleTileSchedulerILb1ELb0ELb1ELi128EEEEEEEEEvNT_6ParamsE:
        /* <DEDUP_REMOVED lines=11> */
[----:B------:R-:W-:Y:S05]  /*00b0*/  @!P0 BRA `(.L_x_48) ;  /* 0x000001c000008947 */ /* 0x000fea0003800000 */
[----:B---3--:R-:W-:-:S04]  /*00c0*/  ISETP.NE.U32.AND P0, PT, RZ, c[0x0][0x568], PT ;  /* 0x00015a00ff007a0c */ /* 0x008fc80003f05070 */
[----:B------:R-:W-:-:S13]  /*00d0*/  ISETP.NE.AND.EX P0, PT, RZ, c[0x0][0x56c], PT, P0 ;  /* 0x00015b00ff007a0c */ /* 0x000fda0003f05300 */
[----:B------:R-:W-:Y:S05]  /*00e0*/  @!P0 BRA `(.L_x_49) ;  /* 0x0000005000008947 */ /* 0x000fea0003800000 */
[----:B------:R-:W-:Y:S02]  /*00f0*/  MOV R2, UR4 ;  /* 0x0000000400027c02 */ /* 0x000fe40008000f00 */
[----:B------:R-:W-:-:S05]  /*0100*/  MOV R3, UR5 ;  /* 0x0000000500037c02 */ /* 0x000fca0008000f00 */
[----:B------:R-:W2:Y:S02]  /*0110*/  LDG.E R2, [R2.64] ;  /* 0x0000001402027981 */ /* 0x000ea4000c1e1900 */
[----:B--2---:R1:W2:Y:S02]  /*0120*/  R2UR UR6, R2 ;  /* 0x00000000020673c2 */ /* 0x0042a400000e0000 */
[----:B-12---:R-:W-:Y:S05]  /*0130*/  BRA `(.L_x_50) ;  /* 0x000000e000007947 */ /* 0x006fea0003800000 */
.L_x_49:
        /* <DEDUP_REMOVED lines=13> */
.L_x_51:
[----:B------:R-:W-:Y:S02]  /*0210*/  ULDC UR6, c[0x0][0x54c] ;  /* 0x0001530000067ab9 */ /* 0x000fe40000000800 */
.L_x_50:
[----:B------:R-:W-:Y:S02]  /*0220*/  ULDC UR4, c[0x0][0x548] ;  /* 0x0001520000047ab9 */ /* 0x000fe40000000800 */
[----:B------:R-:W-:-:S02]  /*0230*/  USHF.L.U32 UR5, UR12, 0x7, URZ ;  /* 0x000000070c057899 */ /* 0x000fc4000800063f */
[----:B------:R-:W-:-:S04]  /*0240*/  UIMAD UR4, UR6, UR4, URZ ;  /* 0x00000004060472a4 */ /* 0x000fc8000f8e023f */
[----:B------:R-:W-:-:S04]  /*0250*/  UISETP.GE.AND UP0, UPT, UR5, UR4, UPT ;  /* 0x000000040500728c */ /* 0x000fc8000bf06270 */
[----:B------:R-:W-:Y:S01]  /*0260*/  USEL UR19, UR19, 0xffffffff, !UP0 ;  /* 0xffffffff13137887 */ /* 0x000fe2000c000000 */
[----:B------:R-:W-:Y:S05]  /*0270*/  BRA `(.L_x_52) ;  /* 0x000001b000007947 */ /* 0x000fea0003800000 */
.L_x_48:
        /* <DEDUP_REMOVED lines=8> */
.L_x_53:
        /* <DEDUP_REMOVED lines=13> */
.L_x_55:
[----:B------:R-:W-:Y:S02]  /*03d0*/  ULDC UR6, c[0x0][0x54c] ;  /* 0x0001530000067ab9 */ /* 0x000fe40000000800 */
.L_x_54:
[----:B------:R-:W-:Y:S02]  /*03e0*/  ULDC UR4, c[0x0][0x548] ;  /* 0x0001520000047ab9 */ /* 0x000fe40000000800 */
[----:B------:R-:W-:-:S02]  /*03f0*/  USHF.L.U32 UR5, UR12, 0x7, URZ ;  /* 0x000000070c057899 */ /* 0x000fc4000800063f */
[----:B------:R-:W-:-:S04]  /*0400*/  UIMAD UR4, UR6, UR4, URZ ;  /* 0x00000004060472a4 */ /* 0x000fc8000f8e023f */
[----:B------:R-:W-:-:S04]  /*0410*/  UISETP.GE.AND UP0, UPT, UR5, UR4, UPT ;  /* 0x000000040500728c */ /* 0x000fc8000bf06270 */
[----:B------:R-:W-:-:S06]  /*0420*/  USEL UR19, UR19, 0xffffffff, !UP0 ;  /* 0xffffffff13137887 */ /* 0x000fcc000c000000 */
.L_x_52:
[----:B------:R-:W-:-:S13]  /*0430*/  ISETP.LE.AND P0, PT, RZ, UR19, PT ;  /* 0x00000013ff007c0c */ /* 0x000fda000bf03270 */
[----:B------:R-:W-:Y:S05]  /*0440*/  @!P0 EXIT ;  /* 0x000000000000894d */ /* 0x000fea0003800000 */
[----:B------:R-:W-:Y:S01]  /*0450*/  ULDC.64 UR4, c[0x0][0x360] ;  /* 0x0000d80000047ab9 */ /* 0x000fe20000000a00 */
[----:B------:R-:W-:Y:S01]  /*0460*/  ISETP.NE.U32.AND P3, PT, RZ, c[0x0][0x348], PT ;  /* 0x0000d200ff007a0c */ /* 0x000fe20003f65070 */
[----:B------:R-:W-:Y:S02]  /*0470*/  UISETP.NE.U32.AND UP0, UPT, URZ, UR4, UPT ;  /* 0x000000043f00728c */ /* 0x000fe4000bf05070 */
[----:B------:R-:W-:Y:S01]  /*0480*/  ULDC.64 UR6, c[0x0][0x370] ;  /* 0x0000dc0000067ab9 */ /* 0x000fe20000000a00 */
[----:B------:R-:W-:Y:S01]  /*0490*/  ISETP.NE.AND.EX P3, PT, RZ, c[0x0][0x34c], PT, P3 ;  /* 0x0000d300ff007a0c */ /* 0x000fe20003f65330 */
[----:B------:R-:W-:Y:S02]  /*04a0*/  UISETP.NE.AND.EX UP0, UPT, URZ, UR5, UPT, UP0 ;  /* 0x000000053f00728c */ /* 0x000fe4000bf05300 */
[----:B------:R-:W-:Y:S02]  /*04b0*/  UISETP.NE.U32.AND UP1, UPT, URZ, UR6, UPT ;  /* 0x000000063f00728c */ /* 0x000fe4000bf25070 */
[----:B------:R-:W-:-:S02]  /*04c0*/  ULDC.64 UR4, c[0x0][0x360] ;  /* 0x0000d80000047ab9 */ /* 0x000fc40000000a00 */
[----:B------:R-:W-:Y:S01]  /*04d0*/  UISETP.NE.AND.EX UP1, UPT, URZ, UR7, UPT, UP1 ;  /* 0x000000073f00728c */ /* 0x000fe2000bf25310 */
[----:B------:R-:W-:Y:S01]  /*04e0*/  PLOP3.LUT P0, PT, PT, PT, UP0, 0x80, 0x0 ;  /* 0x000000000000781c */ /* 0x000fe20003f0f008 */
[----:B------:R-:W-:Y:S02]  /*04f0*/  ULDC.64 UR8, c[0x0][0x370] ;  /* 0x0000dc0000087ab9 */ /* 0x000fe40000000a00 */
[----:B------:R-:W-:Y:S02]  /*0500*/  ULDC.64 UR6, c[0x0][0x348] ;  /* 0x0000d20000067ab9 */ /* 0x000fe40000000a00 */
[----:B------:R-:W-:Y:S01]  /*0510*/  @UP0 UIMAD.WIDE UR4, UR19, UR22, UR4 ;  /* 0x00000016130402a5 */ /* 0x000fe2000f8e0204 */
[----:B------:R-:W-:Y:S01]  /*0520*/  PLOP3.LUT P2, PT, PT, PT, UP1, 0x80, 0x0 ;  /* 0x000000000000781c */ /* 0x000fe20003f4f018 */
[----:B------:R-:W-:Y:S01]  /*0530*/  UIMAD.WIDE UR6, UR19, UR22, UR6 ;  /* 0x00000016130672a5 */ /* 0x000fe2000f8e0206 */
[----:B------:R-:W-:Y:S02]  /*0540*/  ISETP.NE.U32.AND P4, PT, RZ, c[0x0][0x350], PT ;  /* 0x0000d400ff007a0c */ /* 0x000fe40003f85070 */
[----:B------:R-:W-:Y:S01]  /*0550*/  @UP1 UIMAD.WIDE UR8, UR19, UR22, UR8 ;  /* 0x00000016130812a5 */ /* 0x000fe2000f8e0208 */
[----:B------:R-:W-:Y:S01]  /*0560*/  IMAD.U32 R2, RZ, RZ, UR4 ;  /* 0x00000004ff027e24 */ /* 0x000fe2000f8e00ff */
[----:B------:R-:W-:Y:S01]  /*0570*/  MOV R3, UR5 ;  /* 0x0000000500037c02 */ /* 0x000fe20008000f00 */
[----:B------:R-:W-:Y:S01]  /*0580*/  ULDC.64 UR4, c[0x0][0x358] ;  /* 0x0000d60000047ab9 */ /* 0x000fe20000000a00 */
[----:B------:R-:W-:Y:S01]  /*0590*/  IMAD.U32 R10, RZ, RZ, UR6 ;  /* 0x00000006ff0a7e24 */ /* 0x000fe2000f8e00ff */
[----:B------:R-:W-:Y:S01]  /*05a0*/  UISETP.NE.U32.AND UP2, UPT, URZ, UR4, UPT ;  /* 0x000000043f00728c */ /* 0x000fe2000bf45070 */
[----:B------:R-:W-:Y:S01]  /*05b0*/  IMAD.U32 R11, RZ, RZ, UR7 ;  /* 0x00000007ff0b7e24 */ /* 0x000fe2000f8e00ff */
[----:B------:R-:W-:Y:S01]  /*05c0*/  ISETP.NE.AND.EX P4, PT, RZ, c[0x0][0x354], PT, P4 ;  /* 0x0000d500ff007a0c */ /* 0x000fe20003f85340 */
[----:B------:R-:W-:Y:S01]  /*05d0*/  IMAD.U32 R4, RZ, RZ, UR8 ;  /* 0x00000008ff047e24 */ /* 0x000fe2000f8e00ff */
[----:B------:R-:W-:Y:S01]  /*05e0*/  UISETP.NE.AND.EX UP2, UPT, URZ, UR5, UPT, UP2 ;  /* 0x000000053f00728c */ /* 0x000fe2000bf45320 */
[----:B------:R-:W-:Y:S01]  /*05f0*/  IMAD.U32 R5, RZ, RZ, UR9 ;  /* 0x00000009ff057e24 */ /* 0x000fe2000f8e00ff */
[----:B------:R-:W-:Y:S01]  /*0600*/  ULDC.64 UR6, c[0x0][0x350] ;  /* 0x0000d40000067ab9 */ /* 0x000fe20000000a00 */
[----:B------:R1:W2:Y:S01]  /*0610*/  @P0 LDG.E R0, [R2.64] ;  /* 0x0000001402000981 */ /* 0x0002a2000c1e1900 */
[----:B------:R-:W-:-:S02]  /*0620*/  ULDC.64 UR4, c[0x0][0x358] ;  /* 0x0000d60000047ab9 */ /* 0x000fc40000000a00 */
[----:B------:R-:W-:Y:S01]  /*0630*/  PLOP3.LUT P1, PT, PT, PT, UP2, 0x80, 0x0 ;  /* 0x000000000000781c */ /* 0x000fe20003f2f028 */
[----:B------:R-:W-:Y:S01]  /*0640*/  UIMAD.WIDE UR6, UR19, UR22, UR6 ;  /* 0x00000016130672a5 */ /* 0x000fe2000f8e0206 */
[----:B------:R-:W3:Y:S01]  /*0650*/  @P2 LDG.E R4, [R4.64] ;  /* 0x0000001404042981 */ /* 0x000ee2000c1e1900 */
[----:B------:R-:W-:Y:S01]  /*0660*/  UIMAD.WIDE UR4, UR19, UR22, UR4 ;  /* 0x00000016130472a5 */ /* 0x000fe2000f8e0204 */
[----:B------:R-:W-:-:S03]  /*0670*/  MOV R86, RZ ;  /* 0x000000ff00567202 */ /* 0x000fc60000000f00 */
[----:B------:R-:W-:Y:S01]  /*0680*/  IMAD.U32 R8, RZ, RZ, UR6 ;  /* 0x00000006ff087e24 */ /* 0x000fe2000f8e00ff */
[----:B------:R-:W-:Y:S01]  /*0690*/  MOV R9, UR7 ;  /* 0x0000000700097c02 */ /* 0x000fe20008000f00 */
[----:B------:R-:W-:Y:S01]  /*06a0*/  IMAD.U32 R6, RZ, RZ, UR4 ;  /* 0x00000004ff067e24 */ /* 0x000fe2000f8e00ff */
[----:B------:R-:W-:-:S03]  /*06b0*/  MOV R7, UR5 ;  /* 0x0000000500077c02 */ /* 0x000fc60008000f00 */
[----:B------:R4:W5:Y:S04]  /*06c0*/  @P4 LDG.E R86, [R8.64] ;  /* 0x0000001408564981 */ /* 0x000968000c1e1900 */
[----:B-1----:R-:W4:Y:S01]  /*06d0*/  @P3 LDG.E R3, [R10.64] ;  /* 0x000000140a033981 */ /* 0x002f22000c1e1900 */
[----:B------:R-:W-:-:S06]  /*06e0*/  IMAD.MOV.U32 R2, RZ, RZ, RZ ;  /* 0x000000ffff027224 */ /* 0x000fcc00078e00ff */
[----:B------:R1:W5:Y:S01]  /*06f0*/  @P1 LDG.E R2, [R6.64] ;  /* 0x0000001406021981 */ /* 0x000362000c1e1900 */
[----:B------:R-:W1:Y:S01]  /*0700*/  S2UR UR11, SR_CTAID.Y ;  /* 0x00000000000b79c3 */ /* 0x000e620000002600 */
[----:B------:R-:W-:Y:S02]  /*0710*/  UMOV UR14, URZ ;  /* 0x0000003f000e7c82 */ /* 0x000fe40008000000 */
[----:B------:R-:W-:Y:S02]  /*0720*/  ULDC UR18, c[0x0][0x168] ;  /* 0x00005a0000127ab9 */ /* 0x000fe40000000800 */
[----:B------:R-:W-:Y:S02]  /*0730*/  UMOV UR15, URZ ;  /* 0x0000003f000f7c82 */ /* 0x000fe40008000000 */
[----:B------:R-:W-:Y:S02]  /*0740*/  ULDC UR4, c[0x0][0x2ac] ;  /* 0x0000ab0000047ab9 */ /* 0x000fe40000000800 */
[----:B------:R-:W-:-:S02]  /*0750*/  ULDC UR17, c[0x0][0x1d0] ;  /* 0x0000740000117ab9 */ /* 0x000fc40000000800 */
[----:B------:R-:W-:Y:S02]  /*0760*/  UIMAD UR17, UR4, UR17, URZ ;  /* 0x00000011041172a4 */ /* 0x000fe4000f8e023f */
[----:B------:R-:W-:Y:S02]  /*0770*/  ULDC UR16, c[0x0][0x228] ;  /* 0x00008a0000107ab9 */ /* 0x000fe40000000800 */
[----:B-1----:R-:W-:Y:S01]  /*0780*/  USHF.R.S32.HI UR10, URZ, 0x1f, UR11 ;  /* 0x0000001f3f0a7899 */ /* 0x002fe2000801140b */
[----:B--2---:R1:W2:Y:S08]  /*0790*/  @P0 R2UR UR18, R0 ;  /* 0x00000000001203c2 */ /* 0x0042b000000e0000 */
[----:B---3--:R1:W3:Y:S08]  /*07a0*/  @P2 R2UR UR14, R4 ;  /* 0x00000000040e23c2 */ /* 0x0082f000000e0000 */
[----:B----4-:R1:W4:Y:S01]  /*07b0*/  @P3 R2UR UR15, R3 ;  /* 0x00000000030f33c2 */ /* 0x01032200000e0000 */
[----:B------:R-:W-:Y:S05]  /*07c0*/  @P0 BRA `(.L_x_56) ;  /* 0x0000006000000947 */ /* 0x000fea0003800000 */
[----:B--2---:R-:W-:Y:S05]  /*07d0*/  @!P3 BRA `(.L_x_56) ;  /* 0x000000500000b947 */ /* 0x004fea0003800000 */
[----:B-1----:R1:W2:Y:S04]  /*07e0*/  LDG.E R0, [R10.64] ;  /* 0x000000140a007981 */ /* 0x0022a8000c1e1900 */
[----:B-1--4-:R-:W4:Y:S01]  /*07f0*/  LDG.E R10, [R10.64+0x4] ;  /* 0x000004140a0a7981 */ /* 0x012f22000c1e1900 */
[----:B--2---:R-:W1:Y:S08]  /*0800*/  R2UR UR18, R0 ;  /* 0x00000000001273c2 */ /* 0x004e7000000e0000 */
[----:B----4-:R-:W1:Y:S02]  /*0810*/  R2UR UR4, R10 ;  /* 0x000000000a0473c2 */ /* 0x010e6400000e0000 */
[----:B-1----:R-:W-:-:S06]  /*0820*/  UIADD3 UR18, -UR18, UR4, URZ ;  /* 0x0000000412127290 */ /* 0x002fcc000fffe13f */
.L_x_56:
[----:B--2---:R-:W-:-:S04]  /*0830*/  ISETP.NE.U32.AND P0, PT, RZ, c[0x0][0x368], PT ;  /* 0x0000da00ff007a0c */ /* 0x004fc80003f05070 */
[----:B------:R-:W-:-:S13]  /*0840*/  ISETP.NE.AND.EX P0, PT, RZ, c[0x0][0x36c], PT, P0 ;  /* 0x0000db00ff007a0c */ /* 0x000fda0003f05300 */
[----:B------:R-:W-:Y:S05]  /*0850*/  @!P0 BRA `(.L_x_57) ;  /* 0x0000007000008947 */ /* 0x000fea0003800000 */
[----:B------:R-:W-:Y:S02]  /*0860*/  ULDC.64 UR4, c[0x0][0x368] ;  /* 0x0000da0000047ab9 */ /* 0x000fe40000000a00 */
[----:B------:R-:W-:-:S06]  /*0870*/  UIMAD.WIDE UR4, UR19, UR22, UR4 ;  /* 0x00000016130472a5 */ /* 0x000fcc000f8e0204 */
[----:B-1----:R-:W-:Y:S02]  /*0880*/  MOV R4, UR4 ;  /* 0x0000000400047c02 */ /* 0x002fe40008000f00 */
[----:B------:R-:W-:-:S05]  /*0890*/  MOV R5, UR5 ;  /* 0x0000000500057c02 */ /* 0x000fca0008000f00 */
[----:B------:R-:W2:Y:S02]  /*08a0*/  LDG.E R0, [R4.64] ;  /* 0x0000001404007981 */ /* 0x000ea4000c1e1900 */
[----:B--2---:R1:W2:Y:S02]  /*08b0*/  R2UR UR17, R0 ;  /* 0x00000000001173c2 */ /* 0x0042a400000e0000 */
[----:B-12---:R-:W-:Y:S05]  /*08c0*/  BRA `(.L_x_58) ;  /* 0x0000006000007947 */ /* 0x006fea0003800000 */
.L_x_57:
[----:B------:R-:W-:Y:S05]  /*08d0*/  @!P4 BRA `(.L_x_58) ;  /* 0x000000500000c947 */ /* 0x000fea0003800000 */
[----:B-1----:R1:W2:Y:S04]  /*08e0*/  LDG.E R0, [R8.64] ;  /* 0x0000001408007981 */ /* 0x0022a8000c1e1900 */
[----:B-1--4-:R-:W4:Y:S01]  /*08f0*/  LDG.E R8, [R8.64+0x4] ;  /* 0x0000041408087981 */ /* 0x012f22000c1e1900 */
[----:B--2---:R-:W1:Y:S08]  /*0900*/  R2UR UR17, R0 ;  /* 0x00000000001173c2 */ /* 0x004e7000000e0000 */
[----:B----4-:R-:W1:Y:S02]  /*0910*/  R2UR UR4, R8 ;  /* 0x00000000080473c2 */ /* 0x010e6400000e0000 */
[----:B-1----:R-:W-:-:S06]  /*0920*/  UIADD3 UR17, -UR17, UR4, URZ ;  /* 0x0000000411117290 */ /* 0x002fcc000fffe13f */
.L_x_58:
[----:B-1----:R1:W2:Y:S01]  /*0930*/  @P1 LDG.E R0, [R6.64] ;  /* 0x0000001406001981 */ /* 0x0022a2000c1e1900 */
[----:B------:R-:W-:-:S03]  /*0940*/  ULDC.64 UR4, c[0x0][0x378] ;  /* 0x0000de0000047ab9 */ /* 0x000fc60000000a00 */
[----:B-1--4-:R-:W4:Y:S01]  /*0950*/  @P1 LDG.E R6, [R6.64+0x4] ;  /* 0x0000041406061981 */ /* 0x012f22000c1e1900 */
[----:B------:R-:W-:-:S04]  /*0960*/  UISETP.NE.U32.AND UP0, UPT, URZ, UR4, UPT ;  /* 0x000000043f00728c */ /* 0x000fc8000bf05070 */
[----:B------:R-:W-:-:S03]  /*0970*/  UISETP.NE.AND.EX UP0, UPT, URZ, UR5, UPT, UP0 ;  /* 0x000000053f00728c */ /* 0x000fc6000bf05300 */
[----:B------:R-:W-:-:S03]  /*0980*/  ULDC.64 UR4, c[0x0][0x378] ;  /* 0x0000de0000047ab9 */ /* 0x000fc60000000a00 */
[----:B------:R-:W-:-:S05]  /*0990*/  PLOP3.LUT P0, PT, PT, PT, UP0, 0x80, 0x0 ;  /* 0x000000000000781c */ /* 0x000fca0003f0f008 */
[----:B------:R-:W-:-:S06]  /*09a0*/  @UP0 UIMAD.WIDE UR4, UR19, UR22, UR4 ;  /* 0x00000016130402a5 */ /* 0x000fcc000f8e0204 */
[----:B------:R-:W-:Y:S02]  /*09b0*/  IMAD.U32 R4, RZ, RZ, UR4 ;  /* 0x00000004ff047e24 */ /* 0x000fe4000f8e00ff */
[----:B------:R-:W-:-:S05]  /*09c0*/  IMAD.U32 R5, RZ, RZ, UR5 ;  /* 0x00000005ff057e24 */ /* 0x000fca000f8e00ff */
[----:B---3--:R-:W3:Y:S01]  /*09d0*/  @P0 LDG.E R4, [R4.64] ;  /* 0x0000001404040981 */ /* 0x008ee2000c1e1900 */
[----:B------:R-:W-:Y:S02]  /*09e0*/  UIADD3 UR5, -UR14, UR17, URZ ;  /* 0x000000110e057290 */ /* 0x000fe4000fffe13f */
[----:B------:R-:W-:Y:S01]  /*09f0*/  UMOV UR13, UR17 ;  /* 0x00000011000d7c82 */ /* 0x000fe20008000000 */
[----:B--2---:R-:W1:Y:S08]  /*0a00*/  @P1 R2UR UR4, R0 ;  /* 0x00000000000413c2 */ /* 0x004e7000000e0000 */
[----:B----4-:R-:W1:Y:S02]  /*0a10*/  @P1 R2UR UR6, R6 ;  /* 0x00000000060613c2 */ /* 0x010e6400000e0000 */
[----:B-1----:R-:W-:-:S02]  /*0a20*/  @UP2 UIADD3 UR16, -UR4, UR6, URZ ;  /* 0x0000000604102290 */ /* 0x002fc4000fffe13f */
[----:B------:R-:W-:Y:S02]  /*0a30*/  UIADD3 UR6, -UR5, URZ, URZ ;  /* 0x0000003f05067290 */ /* 0x000fe4000fffe13f */
[----:B------:R-:W-:Y:S02]  /*0a40*/  UIADD3 UR9, UR5, UR16, URZ ;  /* 0x0000001005097290 */ /* 0x000fe4000fffe03f */
[----:B---3--:R1:W2:Y:S01]  /*0a50*/  @P0 R2UR UR13, R4 ;  /* 0x00000000040d03c2 */ /* 0x0082a200000e0000 */
[----:B------:R-:W-:Y:S02]  /*0a60*/  UISETP.LT.AND UP1, UPT, URZ, UR6, UPT ;  /* 0x000000063f00728c */ /* 0x000fe4000bf21270 */
[----:B------:R-:W-:Y:S02]  /*0a70*/  UIADD3 UR4, UR9, 0x7f, URZ ;  /* 0x0000007f09047890 */ /* 0x000fe4000fffe03f */
[----:B------:R-:W-:Y:S02]  /*0a80*/  USEL UR6, URZ, UR6, !UP1 ;  /* 0x000000063f067287 */ /* 0x000fe4000c800000 */
[----:B------:R-:W-:-:S04]  /*0a90*/  USHF.R.S32.HI UR8, URZ, 0x1f, UR4 ;  /* 0x0000001f3f087899 */ /* 0x000fc80008011404 */
[----:B------:R-:W-:-:S04]  /*0aa0*/  ULEA.HI UR8, UR8, UR4, URZ, 0x7 ;  /* 0x0000000408087291 */ /* 0x000fc8000f8f383f */
[----:B------:R-:W-:-:S04]  /*0ab0*/  ULOP3.LUT UR7, UR8, 0xffffff80, URZ, 0xc0, !UPT ;  /* 0xffffff8008077892 */ /* 0x000fc8000f8ec03f */
[----:B------:R-:W-:-:S04]  /*0ac0*/  UIADD3 UR5, -UR5, UR7, URZ ;  /* 0x0000000705057290 */ /* 0x000fc8000fffe13f */
[----:B------:R-:W-:-:S04]  /*0ad0*/  UISETP.LT.AND UP0, UPT, UR5, UR16, UPT ;  /* 0x000000100500728c */ /* 0x000fc8000bf01270 */
[----:B------:R-:W-:-:S04]  /*0ae0*/  USEL UR5, UR5, UR16, UP0 ;  /* 0x0000001005057287 */ /* 0x000fc80008000000 */
[----:B------:R-:W-:Y:S02]  /*0af0*/  UISETP.GT.AND UP0, UPT, UR5, UR6, UPT ;  /* 0x000000060500728c */ /* 0x000fe4000bf04270 */
[----:B------:R-:W-:-:S07]  /*0b00*/  USHF.R.U32.HI UR6, URZ, 0x7, UR6 ;  /* 0x000000073f067899 */ /* 0x000fce0008011606 */
[----:B------:R-:W-:Y:S02]  /*0b10*/  UMOV UR23, UR6 ;  /* 0x0000000600177c82 */ /* 0x000fe40008000000 */
[----:B------:R-:W-:-:S04]  /*0b20*/  @UP0 UIADD3 UR5, UR5, 0x7f, URZ ;  /* 0x0000007f05050890 */ /* 0x000fc8000fffe03f */
[----:B------:R-:W-:-:S04]  /*0b30*/  @UP0 USHF.R.S32.HI UR4, URZ, 0x1f, UR5 ;  /* 0x0000001f3f040899 */ /* 0x000fc80008011405 */
[----:B------:R-:W-:-:S04]  /*0b40*/  @UP0 ULEA.HI UR4, UR4, UR5, URZ, 0x7 ;  /* 0x0000000504040291 */ /* 0x000fc8000f8f383f */
[----:B------:R-:W-:-:S04]  /*0b50*/  @UP0 USHF.R.S32.HI UR23, URZ, 0x7, UR4 ;  /* 0x000000073f170899 */ /* 0x000fc80008011404 */
[----:B------:R-:W-:-:S06]  /*0b60*/  UISETP.GT.AND UP0, UPT, UR23, UR6, UPT ;  /* 0x000000061700728c */ /* 0x000fcc000bf04270 */
[----:B------:R-:W-:-:S13]  /*0b70*/  PLOP3.LUT P0, PT, PT, PT, UP0, 0x80, 0x0 ;  /* 0x000000000000781c */ /* 0x000fda0003f0f008 */
[----:B------:R-:W-:Y:S05]  /*0b80*/  @!P0 BRA `(.L_x_59) ;  /* 0x000070e000008947 */ /* 0x000fea0003800000 */
[----:B-12---:R-:W-:Y:S02]  /*0b90*/  ULDC.64 UR4, c[0x0][0x340] ;  /* 0x0000d00000047ab9 */ /* 0x006fe40000000a00 */
        /* <DEDUP_REMOVED lines=8> */
[----:B------:R-:W-:Y:S02]  /*0c20*/  UIADD3 UR22, UR23, -0x1, URZ ;  /* 0xffffffff17167890 */ /* 0x000fe4000fffe03f */
[----:B------:R-:W-:Y:S01]  /*0c30*/  ULDC.64 UR4, c[0x0][0x260] ;  /* 0x0000980000047ab9 */ /* 0x000fe20000000a00 */
[-C--:B------:R-:W-:Y:S01]  /*0c40*/  LEA.HI R130, R134, R73.reuse, RZ, 0x3 ;  /* 0x0000004986827211 */ /* 0x080fe200078f18ff */
[----:B------:R1:W2:Y:S01]  /*0c50*/  @P4 LDG.E R0, [R4.64] ;  /* 0x0000001404004981 */ /* 0x0002a2000c1e1900 */
[----:B------:R-:W-:Y:S01]  /*0c60*/  UIMAD UR4, UR10, UR4, URZ ;  /* 0x000000040a0472a4 */ /* 0x000fe2000f8e023f */
[----:B------:R-:W-:Y:S01]  /*0c70*/  IMAD.U32 R3, RZ, RZ, UR22 ;  /* 0x00000016ff037e24 */ /* 0x000fe2000f8e00ff */
[----:B------:R-:W-:Y:S01]  /*0c80*/  SHF.R.S32.HI R137, RZ, 0x3, R130 ;  /* 0x00000003ff897819 */ /* 0x000fe20000011482 */
[----:B------:R-:W-:Y:S01]  /*0c90*/  IMAD.U32 R20, RZ, RZ, UR11 ;  /* 0x0000000bff147e24 */ /* 0x000fe2000f8e00ff */
[----:B------:R-:W-:Y:S01]  /*0ca0*/  LOP3.LUT R130, R130, 0xfffffff8, RZ, 0xc0, !PT ;  /* 0xfffffff882827812 */ /* 0x000fe200078ec0ff */
[----:B------:R-:W-:Y:S01]  /*0cb0*/  UIMAD UR23, UR11, UR5, UR4 ;  /* 0x000000050b1772a4 */ /* 0x000fe2000f8e0204 */
[----:B------:R-:W-:Y:S01]  /*0cc0*/  SHF.R.S32.HI R8, RZ, 0x1f, R137 ;  /* 0x0000001fff087819 */ /* 0x000fe20000011489 */
[----:B------:R-:W-:Y:S01]  /*0cd0*/  USHF.R.S32.HI UR28, URZ, 0x1f, UR13 ;  /* 0x0000001f3f1c7899 */ /* 0x000fe2000801140d */
[----:B-----5:R-:W-:Y:S01]  /*0ce0*/  IADD3 R154, P5, R137, R2, RZ ;  /* 0x00000002899a7210 */ /* 0x020fe20007fbe0ff */
[----:B------:R-:W-:Y:S01]  /*0cf0*/  IMAD.IADD R130, R73, 0x1, -R130 ;  /* 0x0000000149827824 */ /* 0x000fe200078e0a82 */
[----:B------:R-:W-:Y:S01]  /*0d00*/  IADD3 R83, -R137, UR16, RZ ;  /* 0x0000001089537c10 */ /* 0x000fe2000fffe1ff */
[----:B------:R-:W-:Y:S01]  /*0d10*/  ULDC.64 UR4, c[0x0][0x240] ;  /* 0x0000900000047ab9 */ /* 0x000fe20000000a00 */
[----:B------:R-:W-:Y:S01]  /*0d20*/  LEA.HI.X.SX32 R155, R2, R8, 0x1, P5 ;  /* 0x00000008029b7211 */ /* 0x000fe200028f0eff */
[C---:B------:R-:W-:Y:S01]  /*0d30*/  IMAD.SHL.U32 R10, R130.reuse, 0x8, RZ ;  /* 0x00000008820a7824 */ /* 0x040fe200078e00ff */
[----:B------:R-:W-:Y:S01]  /*0d40*/  UIMAD UR4, UR10, UR4, URZ ;  /* 0x000000040a0472a4 */ /* 0x000fe2000f8e023f */
[----:B------:R-:W-:Y:S01]  /*0d50*/  IMAD R3, R3, -0x80, R83 ;  /* 0xffffff8003037824 */ /* 0x000fe200078e0253 */
[----:B------:R-:W-:Y:S01]  /*0d60*/  USHF.R.S32.HI UR24, URZ, 0x1f, UR19 ;  /* 0x0000001f3f187899 */ /* 0x000fe20008011413 */
[----:B------:R-:W-:Y:S01]  /*0d70*/  IMAD.SHL.U32 R12, R130, 0x4, RZ ;  /* 0x00000004820c7824 */ /* 0x000fe200078e00ff */
[--C-:B------:R-:W-:Y:S01]  /*0d80*/  SHF.R.S32.HI R11, RZ, 0x1f, R10.reuse ;  /* 0x0000001fff0b7819 */ /* 0x100fe2000001140a */
[----:B------:R-:W-:Y:S01]  /*0d90*/  UIMAD UR25, UR11, UR5, UR4 ;  /* 0x000000050b1972a4 */ /* 0x000fe2000f8e0204 */
[C---:B------:R-:W-:Y:S01]  /*0da0*/  ISETP.GE.AND P3, PT, R3.reuse, 0x1, PT ;  /* 0x000000010300780c */ /* 0x040fe20003f66270 */
[----:B------:R-:W-:Y:S01]  /*0db0*/  USEL UR27, UR19, URZ, !UP2 ;  /* 0x0000003f131b7287 */ /* 0x000fe2000d000000 */
[----:B------:R-:W-:Y:S01]  /*0dc0*/  ISETP.GE.AND P2, PT, R3, 0x21, PT ;  /* 0x000000210300780c */ /* 0x000fe20003f46270 */
[----:B------:R-:W-:Y:S01]  /*0dd0*/  ULDC.64 UR4, c[0x0][0x280] ;  /* 0x0000a00000047ab9 */ /* 0x000fe20000000a00 */
[----:B-1----:R-:W-:Y:S01]  /*0de0*/  IMAD R4, R155, c[0x0][0x238], RZ ;  /* 0x00008e009b047a24 */ /* 0x002fe200078e02ff */
[C---:B------:R-:W-:Y:S01]  /*0df0*/  ISETP.GE.AND P1, PT, R3.reuse, 0x41, PT ;  /* 0x000000410300780c */ /* 0x040fe20003f26270 */
[----:B------:R-:W-:Y:S01]  /*0e00*/  IMAD.WIDE.U32 R20, R20, c[0x0][0x260], R10 ;  /* 0x0000980014147a25 */ /* 0x000fe200078e000a */
[----:B------:R-:W-:Y:S01]  /*0e10*/  ISETP.GT.AND P0, PT, R3, 0x60, PT ;  /* 0x000000600300780c */ /* 0x000fe20003f04270 */
[----:B------:R-:W-:Y:S01]  /*0e20*/  UIMAD UR4, UR28, UR4, URZ ;  /* 0x000000041c0472a4 */ /* 0x000fe2000f8e023f */
[----:B------:R-:W-:Y:S01]  /*0e30*/  SHF.R.S32.HI R13, RZ, 0x1f, R12 ;  /* 0x0000001fff0d7819 */ /* 0x000fe2000001140c */
[C---:B------:R-:W-:Y:S01]  /*0e40*/  IMAD R4, R154.reuse, c[0x0][0x23c], R4 ;  /* 0x00008f009a047a24 */ /* 0x040fe200078e0204 */
[----:B------:R-:W-:Y:S01]  /*0e50*/  IADD3 R21, R21, UR23, RZ ;  /* 0x0000001715157c10 */ /* 0x000fe2000fffe0ff */
[----:B------:R-:W-:Y:S01]  /*0e60*/  IMAD.WIDE.U32 R2, R154, c[0x0][0x238], R10 ;  /* 0x00008e009a027a25 */ /* 0x000fe200078e000a */
[----:B------:R-:W-:Y:S01]  /*0e70*/  UIMAD UR23, UR13, UR5, UR4 ;  /* 0x000000050d1772a4 */ /* 0x000fe2000f8e0204 */
[----:B------:R-:W-:Y:S01]  /*0e80*/  LEA.HI R134, R134, R73, RZ, 0x6 ;  /* 0x0000004986867211 */ /* 0x000fe200078f30ff */
[----:B------:R-:W-:Y:S01]  /*0e90*/  USHF.R.S32.HI UR29, URZ, 0x1f, UR22 ;  /* 0x0000001f3f1d7899 */ /* 0x000fe20008011416 */
[----:B------:R-:W-:Y:S01]  /*0ea0*/  IMAD.IADD R5, R3, 0x1, R4 ;  /* 0x0000000103057824 */ /* 0x000fe200078e0204 */
[----:B------:R-:W-:Y:S01]  /*0eb0*/  ULDC.64 UR4, c[0x0][0x248] ;  /* 0x0000920000047ab9 */ /* 0x000fe20000000a00 */
[----:B------:R-:W-:Y:S01]  /*0ec0*/  IMAD.MOV.U32 R4, RZ, RZ, R2 ;  /* 0x000000ffff047224 */ /* 0x000fe200078e0002 */
[C---:B------:R-:W-:Y:S01]  /*0ed0*/  ISETP.GE.AND P6, PT, R10.reuse, c[0x0][0x27c], PT ;  /* 0x00009f000a007a0c */ /* 0x040fe20003fc6270 */
[----:B------:R-:W-:Y:S01]  /*0ee0*/  IMAD.U32 R2, RZ, RZ, UR11 ;  /* 0x0000000bff027e24 */ /* 0x000fe2000f8e00ff */
[----:B------:R-:W-:Y:S01]  /*0ef0*/  IADD3 R136, R10, 0x40, RZ ;  /* 0x000000400a887810 */ /* 0x000fe20007ffe0ff */
[----:B------:R-:W-:Y:S01]  /*0f00*/  IMAD.MOV.U32 R96, RZ, RZ, c[0x0][0x238] ;  /* 0x00008e00ff607624 */ /* 0x000fe200078e00ff */
[----:B------:R-:W-:Y:S01]  /*0f10*/  P2R R138, PR, RZ, 0x40 ;  /* 0x00000040ff8a7803 */ /* 0x000fe20000000000 */
[----:B------:R-:W-:Y:S01]  /*0f20*/  IMAD.WIDE.U32 R4, R2, c[0x0][0x240], R4 ;  /* 0x0000900002047a25 */ /* 0x000fe200078e0004 */
[----:B------:R-:W-:-:S02]  /*0f30*/  SEL R3, RZ, c[0x0][0x27c], !P6 ;  /* 0x00009f00ff037a07 */ /* 0x000fc40007000000 */
[----:B------:R-:W-:Y:S01]  /*0f40*/  ISETP.GE.AND P6, PT, R10, c[0x0][0x1d4], PT ;  /* 0x000075000a007a0c */ /* 0x000fe20003fc6270 */
[----:B------:R-:W-:Y:S01]  /*0f50*/  IMAD.MOV.U32 R148, RZ, RZ, R4 ;  /* 0x000000ffff947224 */ /* 0x000fe200078e0004 */
[----:B------:R-:W-:Y:S01]  /*0f60*/  IADD3 R149, R5, UR25, RZ ;  /* 0x0000001905957c10 */ /* 0x000fe2000fffe0ff */
[----:B------:R-:W-:Y:S01]  /*0f70*/  USEL UR25, UR24, URZ, !UP2 ;  /* 0x0000003f18197287 */ /* 0x000fe2000d000000 */
[----:B------:R-:W-:Y:S01]  /*0f80*/  IMAD.MOV.U32 R102, RZ, RZ, 0x7 ;  /* 0x00000007ff667424 */ /* 0x000fe200078e00ff */
[----:B------:R-:W-:Y:S01]  /*0f90*/  ISETP.GE.AND P5, PT, R136, c[0x0][0x1d4], PT ;  /* 0x0000750088007a0c */ /* 0x000fe20003fa6270 */
[----:B------:R-:W-:Y:S01]  /*0fa0*/  IMAD.U32 R146, RZ, RZ, UR27 ;  /* 0x0000001bff927e24 */ /* 0x000fe2000f8e00ff */
[----:B------:R-:W-:Y:S01]  /*0fb0*/  UIMAD UR4, UR25, UR4, URZ ;  /* 0x00000004190472a4 */ /* 0x000fe2000f8e023f */
[----:B------:R-:W-:Y:S01]  /*0fc0*/  IMAD R14, R8, c[0x0][0x280], RZ ;  /* 0x0000a000080e7a24 */ /* 0x000fe200078e02ff */
[----:B------:R-:W-:Y:S01]  /*0fd0*/  SHF.L.U64.HI R88, R96, R102, c[0x0][0x23c] ;  /* 0x00008f0060587619 */ /* 0x000fe20000010266 */
[----:B------:R-:W-:Y:S01]  /*0fe0*/  IMAD R8, R8, c[0x0][0x290], RZ ;  /* 0x0000a40008087a24 */ /* 0x000fe200078e02ff */
[----:B------:R-:W-:Y:S01]  /*0ff0*/  UIMAD UR5, UR27, UR5, UR4 ;  /* 0x000000051b0572a4 */ /* 0x000fe2000f8e0204 */
[----:B------:R-:W-:Y:S01]  /*1000*/  IMAD.WIDE.U32 R148, R146, c[0x0][0x248], R148 ;  /* 0x0000920092947a25 */ /* 0x000fe200078e0094 */
[----:B------:R-:W-:-:S02]  /*1010*/  IADD3 R126, R137, 0x20, RZ ;  /* 0x00000020897e7810 */ /* 0x000fc40007ffe0ff */
[C---:B------:R-:W-:Y:S01]  /*1020*/  IADD3 R122, R137.reuse, 0x40, RZ ;  /* 0x00000040897a7810 */ /* 0x040fe20007ffe0ff */
[----:B------:R-:W-:Y:S01]  /*1030*/  IMAD.SHL.U32 R135, R137, 0x40, RZ ;  /* 0x0000004089877824 */ /* 0x000fe200078e00ff */
[----:B------:R-:W-:Y:S01]  /*1040*/  IADD3 R161, R149, UR5, RZ ;  /* 0x0000000595a17c10 */ /* 0x000fe2000fffe0ff */
[C---:B------:R-:W-:Y:S01]  /*1050*/  IMAD R8, R137.reuse, c[0x0][0x294], R8 ;  /* 0x0000a50089087a24 */ /* 0x040fe200078e0208 */
[----:B------:R-:W-:Y:S01]  /*1060*/  ULDC.64 UR4, c[0x0][0x290] ;  /* 0x0000a40000047ab9 */ /* 0x000fe20000000a00 */
[----:B------:R-:W-:Y:S01]  /*1070*/  IMAD.WIDE.U32 R16, R137, c[0x0][0x290], R12 ;  /* 0x0000a40089107a25 */ /* 0x000fe200078e000c */
[----:B------:R-:W-:Y:S01]  /*1080*/  LOP3.LUT R135, R135, 0x1c0, RZ, 0xc0, !PT ;  /* 0x000001c087877812 */ /* 0x000fe200078ec0ff */
[----:B------:R-:W-:Y:S01]  /*1090*/  UIMAD UR28, UR28, UR4, URZ ;  /* 0x000000041c1c72a4 */ /* 0x000fe2000f8e023f */
[C---:B------:R-:W-:Y:S01]  /*10a0*/  IADD3 R118, R137.reuse, 0x60, RZ ;  /* 0x0000006089767810 */ /* 0x040fe20007ffe0ff */
[----:B------:R-:W-:Y:S01]  /*10b0*/  IMAD.WIDE.U32 R6, R137, c[0x0][0x290], R10 ;  /* 0x0000a40089067a25 */ /* 0x000fe200078e000a */
[----:B------:R-:W-:Y:S01]  /*10c0*/  LOP3.LUT R132, R135, 0x38, R10, 0xf8, !PT ;  /* 0x0000003887847812 */ /* 0x000fe200078ef80a */
[----:B------:R-:W-:Y:S01]  /*10d0*/  UIMAD UR28, UR13, UR5, UR28 ;  /* 0x000000050d1c72a4 */ /* 0x000fe2000f8e021c */
[----:B------:R-:W-:Y:S01]  /*10e0*/  SHF.R.U32.HI R133, RZ, 0x3, R135 ;  /* 0x00000003ff857819 */ /* 0x000fe20000011687 */
[----:B------:R-:W-:Y:S01]  /*10f0*/  IMAD.SHL.U32 R134, R134, 0x8, RZ ;  /* 0x0000000886867824 */ /* 0x000fe200078e00ff */
[----:B------:R-:W-:Y:S01]  /*1100*/  ULDC.64 UR4, c[0x0][0x1e8] ;  /* 0x00007a0000047ab9 */ /* 0x000fe20000000a00 */
[----:B------:R-:W-:Y:S01]  /*1110*/  IMAD.SHL.U32 R89, R96, 0x80, RZ ;  /* 0x0000008060597824 */ /* 0x000fe200078e00ff */
[----:B------:R-:W-:Y:S01]  /*1120*/  UIMAD.WIDE.U32 UR30, UR11, UR4, URZ ;  /* 0x000000040b1e72a5 */ /* 0x000fe2000f8e003f */
[----:B------:R-:W-:Y:S01]  /*1130*/  IMAD.MOV.U32 R160, RZ, RZ, R148 ;  /* 0x000000ffffa07224 */ /* 0x000fe200078e0094 */
[----:B------:R-:W-:Y:S01]  /*1140*/  LOP3.LUT R134, R134, 0xfffffe00, RZ, 0xc0, !PT ;  /* 0xfffffe0086867812 */ /* 0x000fe200078ec0ff */
[----:B------:R-:W-:Y:S01]  /*1150*/  IMAD.IADD R17, R17, 0x1, R8 ;  /* 0x0000000111117824 */ /* 0x000fe200078e0208 */
[----:B------:R-:W-:Y:S01]  /*1160*/  SHF.R.S32.HI R124, RZ, 0x1f, R126 ;  /* 0x0000001fff7c7819 */ /* 0x000fe2000001147e */
[----:B------:R-:W-:Y:S01]  /*1170*/  IMAD.IADD R9, R8, 0x1, R7 ;  /* 0x0000000108097824 */ /* 0x000fe200078e0207 */
[----:B------:R-:W-:Y:S01]  /*1180*/  LOP3.LUT R132, R134, R132, R133, 0xf6, !PT ;  /* 0x0000008486847212 */ /* 0x000fe200078ef685 */
[----:B------:R-:W-:Y:S01]  /*1190*/  IMAD.MOV.U32 R8, RZ, RZ, R6 ;  /* 0x000000ffff087224 */ /* 0x000fe200078e0006 */
[----:B------:R-:W-:Y:S01]  /*11a0*/  SHF.R.S32.HI R120, RZ, 0x1f, R122 ;  /* 0x0000001fff787819 */ /* 0x000fe2000001147a */
[----:B------:R-:W-:Y:S01]  /*11b0*/  IMAD.WIDE.U32 R6, R89, UR22, R160 ;  /* 0x0000001659067c25 */ /* 0x000fe2000f8e00a0 */
[----:B------:R-:W-:-:S02]  /*11c0*/  SHF.R.S32.HI R116, RZ, 0x1f, R118 ;  /* 0x0000001fff747819 */ /* 0x000fc40000011476 */
[----:B------:R-:W-:Y:S01]  /*11d0*/  LEA.HI R124, R124, R126, RZ, 0x3 ;  /* 0x0000007e7c7c7211 */ /* 0x000fe200078f18ff */
[----:B------:R-:W-:Y:S01]  /*11e0*/  IMAD.IADD R3, R10, 0x1, R3 ;  /* 0x000000010a037824 */ /* 0x000fe200078e0203 */
[----:B------:R-:W-:Y:S01]  /*11f0*/  LEA.HI R120, R120, R122, RZ, 0x3 ;  /* 0x0000007a78787211 */ /* 0x000fe200078f18ff */
[----:B------:R-:W-:Y:S01]  /*1200*/  IMAD.SHL.U32 R132, R132, 0x2, RZ ;  /* 0x0000000284847824 */ /* 0x000fe200078e00ff */
[----:B------:R-:W-:Y:S01]  /*1210*/  LEA.HI R116, R116, R118, RZ, 0x3 ;  /* 0x0000007674747211 */ /* 0x000fe200078f18ff */
[----:B------:R-:W-:Y:S01]  /*1220*/  IMAD.U32 R150, RZ, RZ, UR13 ;  /* 0x0000000dff967e24 */ /* 0x000fe2000f8e00ff */
[----:B------:R-:W-:Y:S01]  /*1230*/  SHF.R.S32.HI R2, RZ, 0x1f, R3 ;  /* 0x0000001fff027819 */ /* 0x000fe20000011403 */
[----:B------:R-:W-:Y:S01]  /*1240*/  IMAD.U32 R142, RZ, RZ, UR13 ;  /* 0x0000000dff8e7e24 */ /* 0x000fe2000f8e00ff */
[----:B------:R-:W-:Y:S01]  /*1250*/  SHF.R.S32.HI R129, RZ, 0x1f, R136 ;  /* 0x0000001fff817819 */ /* 0x000fe20000011488 */
[----:B------:R-:W-:Y:S01]  /*1260*/  IMAD.WIDE.U32 R150, R150, c[0x0][0x290], R16 ;  /* 0x0000a40096967a25 */ /* 0x000fe200078e0010 */
[----:B------:R-:W-:-:S02]  /*1270*/  LEA.HI R127, R2, R3, RZ, 0x3 ;  /* 0x00000003027f7211 */ /* 0x000fc400078f18ff */
[----:B------:R-:W-:Y:S01]  /*1280*/  LEA.HI R2, R2, R3, RZ, 0x6 ;  /* 0x0000000302027211 */ /* 0x000fe200078f30ff */
[----:B------:R-:W-:Y:S01]  /*1290*/  IMAD.WIDE.U32 R142, R142, c[0x0][0x290], R8 ;  /* 0x0000a4008e8e7a25 */ /* 0x000fe200078e0008 */
[--C-:B------:R-:W-:Y:S02]  /*12a0*/  LOP3.LUT R113, R135, 0x38, R127.reuse, 0xf8, !PT ;  /* 0x0000003887717812 */ /* 0x100fe400078ef87f */
[----:B------:R-:W-:Y:S01]  /*12b0*/  LEA.HI R129, R129, R136, RZ, 0x3 ;  /* 0x0000008881817211 */ /* 0x000fe200078f18ff */
[----:B------:R-:W-:Y:S01]  /*12c0*/  IMAD.SHL.U32 R125, R126, 0x40, RZ ;  /* 0x000000407e7d7824 */ /* 0x000fe200078e00ff */
[----:B------:R-:W-:Y:S01]  /*12d0*/  LOP3.LUT R113, R113, R133, RZ, 0x3c, !PT ;  /* 0x0000008571717212 */ /* 0x000fe200078e3cff */
[----:B------:R-:W-:Y:S01]  /*12e0*/  IMAD.SHL.U32 R121, R122, 0x40, RZ ;  /* 0x000000407a797824 */ /* 0x000fe200078e00ff */
[----:B------:R-:W-:Y:S01]  /*12f0*/  SHF.R.S32.HI R128, RZ, 0x3, R127 ;  /* 0x00000003ff807819 */ /* 0x000fe2000001147f */
[----:B------:R-:W-:Y:S01]  /*1300*/  IMAD.SHL.U32 R117, R118, 0x40, RZ ;  /* 0x0000004076757824 */ /* 0x000fe200078e00ff */
[----:B------:R-:W-:Y:S01]  /*1310*/  LOP3.LUT R125, R125, 0x1c0, RZ, 0xc0, !PT ;  /* 0x000001c07d7d7812 */ /* 0x000fe200078ec0ff */
[----:B------:R-:W-:Y:S01]  /*1320*/  IMAD R14, R137, c[0x0][0x284], R14 ;  /* 0x0000a100890e7a24 */ /* 0x000fe200078e020e */
[----:B------:R-:W-:Y:S01]  /*1330*/  LOP3.LUT R121, R121, 0x1c0, RZ, 0xc0, !PT ;  /* 0x000001c079797812 */ /* 0x000fe200078ec0ff */
[----:B------:R-:W-:Y:S01]  /*1340*/  IMAD.WIDE.U32 R18, R137, c[0x0][0x280], R12 ;  /* 0x0000a00089127a25 */ /* 0x000fe200078e000c */
[----:B------:R-:W-:-:S02]  /*1350*/  LOP3.LUT R117, R117, 0x1c0, RZ, 0xc0, !PT ;  /* 0x000001c075757812 */ /* 0x000fc400078ec0ff */
[----:B------:R-:W-:Y:S01]  /*1360*/  SHF.R.U32.HI R123, RZ, 0x3, R125 ;  /* 0x00000003ff7b7819 */ /* 0x000fe2000001167d */
[----:B------:R-:W-:Y:S01]  /*1370*/  IMAD.WIDE.U32 R22, R137, c[0x0][0x280], R10 ;  /* 0x0000a00089167a25 */ /* 0x000fe200078e000a */
[----:B------:R-:W-:Y:S02]  /*1380*/  SHF.R.U32.HI R119, RZ, 0x3, R121 ;  /* 0x00000003ff777819 */ /* 0x000fe40000011679 */
[----:B------:R-:W-:Y:S01]  /*1390*/  SHF.R.U32.HI R115, RZ, 0x3, R117 ;  /* 0x00000003ff737819 */ /* 0x000fe20000011675 */
[----:B------:R-:W-:Y:S01]  /*13a0*/  IMAD.SHL.U32 R124, R124, 0x40, RZ ;  /* 0x000000407c7c7824 */ /* 0x000fe200078e00ff */
[--C-:B------:R-:W-:Y:S01]  /*13b0*/  LOP3.LUT R112, R125, 0x38, R127.reuse, 0xf8, !PT ;  /* 0x000000387d707812 */ /* 0x100fe200078ef87f */
[----:B------:R-:W-:Y:S01]  /*13c0*/  IMAD.SHL.U32 R120, R120, 0x40, RZ ;  /* 0x0000004078787824 */ /* 0x000fe200078e00ff */
[--C-:B------:R-:W-:Y:S01]  /*13d0*/  LOP3.LUT R111, R121, 0x38, R127.reuse, 0xf8, !PT ;  /* 0x00000038796f7812 */ /* 0x100fe200078ef87f */
[----:B------:R-:W-:Y:S01]  /*13e0*/  IMAD.SHL.U32 R116, R116, 0x40, RZ ;  /* 0x0000004074747824 */ /* 0x000fe200078e00ff */
[----:B------:R-:W-:Y:S01]  /*13f0*/  LOP3.LUT R110, R117, 0x38, R127, 0xf8, !PT ;  /* 0x00000038756e7812 */ /* 0x000fe200078ef87f */
[----:B------:R-:W-:Y:S01]  /*1400*/  IMAD.SHL.U32 R2, R2, 0x80, RZ ;  /* 0x0000008002027824 */ /* 0x000fe200078e00ff */
[----:B------:R-:W-:Y:S01]  /*1410*/  LOP3.LUT R124, R124, 0xfffffe00, RZ, 0xc0, !PT ;  /* 0xfffffe007c7c7812 */ /* 0x000fe200078ec0ff */
[----:B------:R-:W-:Y:S01]  /*1420*/  IMAD.MOV.U32 R92, RZ, RZ, 0x6 ;  /* 0x00000006ff5c7424 */ /* 0x000fe200078e00ff */
[----:B------:R-:W-:Y:S01]  /*1430*/  LOP3.LUT R120, R120, 0xfffffe00, RZ, 0xc0, !PT ;  /* 0xfffffe0078787812 */ /* 0x000fe200078ec0ff */
[----:B------:R-:W-:Y:S01]  /*1440*/  IMAD.MOV.U32 R158, RZ, RZ, c[0x0][0x280] ;  /* 0x0000a000ff9e7624 */ /* 0x000fe200078e00ff */
[----:B------:R-:W-:Y:S01]  /*1450*/  LOP3.LUT R116, R116, 0xfffffe00, RZ, 0xc0, !PT ;  /* 0xfffffe0074747812 */ /* 0x000fe200078ec0ff */
[----:B------:R-:W-:Y:S01]  /*1460*/  IMAD.MOV.U32 R106, RZ, RZ, 0x5 ;  /* 0x00000005ff6a7424 */ /* 0x000fe200078e00ff */
[----:B------:R-:W-:Y:S01]  /*1470*/  LOP3.LUT R2, R2, 0xffffe000, RZ, 0xc0, !PT ;  /* 0xffffe00002027812 */ /* 0x000fe200078ec0ff */
[----:B------:R-:W-:Y:S01]  /*1480*/  IMAD.IADD R19, R19, 0x1, R14 ;  /* 0x0000000113137824 */ /* 0x000fe200078e020e */
[----:B------:R-:W-:Y:S01]  /*1490*/  LOP3.LUT R112, R112, R123, RZ, 0x3c, !PT ;  /* 0x0000007b70707212 */ /* 0x000fe200078e3cff */
[----:B------:R-:W-:Y:S01]  /*14a0*/  IMAD.IADD R15, R14, 0x1, R23 ;  /* 0x000000010e0f7824 */ /* 0x000fe200078e0217 */
[----:B------:R-:W-:Y:S01]  /*14b0*/  LOP3.LUT R111, R111, R119, RZ, 0x3c, !PT ;  /* 0x000000776f6f7212 */ /* 0x000fe200078e3cff */
[----:B------:R-:W-:Y:S01]  /*14c0*/  IMAD.MOV.U32 R74, RZ, RZ, c[0x0][0x27c] ;  /* 0x00009f00ff4a7624 */ /* 0x000fe200078e00ff */
[----:B------:R-:W-:Y:S01]  /*14d0*/  LOP3.LUT R110, R110, R115, RZ, 0x3c, !PT ;  /* 0x000000736e6e7212 */ /* 0x000fe200078e3cff */
[----:B------:R-:W-:Y:S01]  /*14e0*/  IMAD.MOV.U32 R14, RZ, RZ, R22 ;  /* 0x000000ffff0e7224 */ /* 0x000fe200078e0016 */
[C---:B------:R-:W-:Y:S01]  /*14f0*/  SHF.L.U64.HI R90, R158.reuse, R92, c[0x0][0x284] ;  /* 0x0000a1009e5a7619 */ /* 0x040fe2000001025c */
[----:B------:R-:W-:Y:S01]  /*1500*/  IMAD.U32 R152, RZ, RZ, UR13 ;  /* 0x0000000dff987e24 */ /* 0x000fe2000f8e00ff */
[C---:B------:R-:W-:Y:S01]  /*1510*/  SHF.L.U64.HI R100, R158.reuse, R102, c[0x0][0x284] ;  /* 0x0000a1009e647619 */ /* 0x040fe20000010266 */
[----:B------:R-:W-:Y:S01]  /*1520*/  IMAD.U32 R144, RZ, RZ, UR13 ;  /* 0x0000000dff907e24 */ /* 0x000fe2000f8e00ff */
[----:B------:R-:W-:Y:S01]  /*1530*/  SHF.L.U64.HI R104, R158, R106, c[0x0][0x284] ;  /* 0x0000a1009e687619 */ /* 0x000fe2000001026a */
[----:B------:R-:W-:Y:S01]  /*1540*/  IMAD.MOV.U32 R156, RZ, RZ, c[0x0][0x290] ;  /* 0x0000a400ff9c7624 */ /* 0x000fe200078e00ff */
[-C--:B------:R-:W-:Y:S01]  /*1550*/  IADD3 R113, R113, R2.reuse, R134 ;  /* 0x0000000271717210 */ /* 0x080fe20007ffe086 */
[----:B------:R-:W-:Y:S01]  /*1560*/  IMAD.MOV.U32 R87, RZ, RZ, c[0x0][0x2b8] ;  /* 0x0000ae00ff577624 */ /* 0x000fe200078e00ff */
[-C--:B------:R-:W-:Y:S01]  /*1570*/  IADD3 R112, R112, R2.reuse, R124 ;  /* 0x0000000270707210 */ /* 0x080fe20007ffe07c */
[----:B------:R-:W-:Y:S01]  /*1580*/  IMAD.SHL.U32 R97, R96, 0x40, RZ ;  /* 0x0000004060617824 */ /* 0x000fe200078e00ff */
[-C--:B------:R-:W-:Y:S01]  /*1590*/  IADD3 R111, R111, R2.reuse, R120 ;  /* 0x000000026f6f7210 */ /* 0x080fe20007ffe078 */
[----:B------:R-:W-:Y:S01]  /*15a0*/  IMAD.SHL.U32 R91, R158, 0x40, RZ ;  /* 0x000000409e5b7824 */ /* 0x000fe200078e00ff */
[----:B------:R-:W-:Y:S01]  /*15b0*/  IADD3 R110, R110, R2, R116 ;  /* 0x000000026e6e7210 */ /* 0x000fe20007ffe074 */
[----:B------:R-:W-:Y:S01]  /*15c0*/  IMAD.SHL.U32 R101, R158, 0x80, RZ ;  /* 0x000000809e657824 */ /* 0x000fe200078e00ff */
[----:B------:R-:W-:Y:S01]  /*15d0*/  SHF.L.U64.HI R102, R156, R102, c[0x0][0x294] ;  /* 0x0000a5009c667619 */ /* 0x000fe20000010266 */
[----:B------:R-:W-:Y:S01]  /*15e0*/  IMAD.SHL.U32 R105, R158, 0x20, RZ ;  /* 0x000000209e697824 */ /* 0x000fe200078e00ff */
[----:B------:R-:W-:Y:S01]  /*15f0*/  SHF.L.U64.HI R106, R156, R106, c[0x0][0x294] ;  /* 0x0000a5009c6a7619 */ /* 0x000fe2000001026a */
[----:B------:R-:W-:Y:S01]  /*1600*/  IMAD.WIDE.U32 R146, R146, c[0x0][0x268], R20 ;  /* 0x00009a0092927a25 */ /* 0x000fe200078e0014 */
[----:B------:R-:W-:-:S02]  /*1610*/  LOP3.LUT R129, R129, 0xfffffff8, RZ, 0xc0, !PT ;  /* 0xfffffff881817812 */ /* 0x000fc400078ec0ff */
[----:B------:R-:W-:Y:S01]  /*1620*/  LOP3.LUT R127, R127, 0xfffffff8, RZ, 0xc0, !PT ;  /* 0xfffffff87f7f7812 */ /* 0x000fe200078ec0ff */
[----:B------:R-:W-:Y:S01]  /*1630*/  IMAD.WIDE.U32 R152, R152, c[0x0][0x280], R18 ;  /* 0x0000a00098987a25 */ /* 0x000fe200078e0012 */
[----:B------:R-:W-:Y:S02]  /*1640*/  P2R R139, PR, RZ, 0x20 ;  /* 0x00000020ff8b7803 */ /* 0x000fe40000000000 */
[----:B------:R-:W-:Y:S01]  /*1650*/  P2R R140, PR, RZ, 0x40 ;  /* 0x00000040ff8c7803 */ /* 0x000fe20000000000 */
[----:B------:R-:W-:Y:S01]  /*1660*/  IMAD.WIDE.U32 R144, R144, c[0x0][0x280], R14 ;  /* 0x0000a00090907a25 */ /* 0x000fe200078e000e */
[----:B------:R-:W-:Y:S01]  /*1670*/  IADD3 R86, R86, UR17, RZ ;  /* 0x0000001156567c10 */ /* 0x000fe2000fffe0ff */
[----:B------:R-:W-:Y:S01]  /*1680*/  ULDC UR17, c[0x0][0x1d4] ;  /* 0x0000750000117ab9 */ /* 0x000fe20000000800 */
[----:B------:R-:W-:Y:S01]  /*1690*/  SHF.R.S32.HI R109, RZ, 0x1f, R129 ;  /* 0x0000001fff6d7819 */ /* 0x000fe20000011481 */
[----:B------:R-:W-:Y:S01]  /*16a0*/  IMAD.WIDE.U32 R158, R158, 0x60, RZ ;  /* 0x000000609e9e7825 */ /* 0x000fe200078e00ff */
[----:B------:R-:W-:-:S02]  /*16b0*/  IADD3 R85, R153, UR23, RZ ;  /* 0x0000001799557c10 */ /* 0x000fc4000fffe0ff */
[----:B------:R-:W-:Y:S01]  /*16c0*/  IADD3 R81, R145, UR23, RZ ;  /* 0x0000001791517c10 */ /* 0x000fe2000fffe0ff */
[C---:B------:R-:W-:Y:S01]  /*16d0*/  IMAD.SHL.U32 R93, R156.reuse, 0x40, RZ ;  /* 0x000000409c5d7824 */ /* 0x040fe200078e00ff */
[----:B------:R-:W-:Y:S01]  /*16e0*/  IADD3 R84, R151, UR28, RZ ;  /* 0x0000001c97547c10 */ /* 0x000fe2000fffe0ff */
[C---:B------:R-:W-:Y:S01]  /*16f0*/  IMAD.SHL.U32 R103, R156.reuse, 0x80, RZ ;  /* 0x000000809c677824 */ /* 0x040fe200078e00ff */
[----:B------:R-:W-:Y:S01]  /*1700*/  IADD3 R80, R143, UR28, RZ ;  /* 0x0000001c8f507c10 */ /* 0x000fe2000fffe0ff */
[----:B------:R-:W-:Y:S01]  /*1710*/  IMAD.SHL.U32 R107, R156, 0x20, RZ ;  /* 0x000000209c6b7824 */ /* 0x000fe200078e00ff */
[----:B------:R-:W-:Y:S01]  /*1720*/  SHF.R.S32.HI R108, RZ, 0x1f, R127 ;  /* 0x0000001fff6c7819 */ /* 0x000fe2000001147f */
[----:B------:R-:W-:Y:S02]  /*1730*/  IMAD.U32 R131, RZ, RZ, UR22 ;  /* 0x00000016ff837e24 */ /* 0x000fe4000f8e00ff */
[----:B------:R-:W-:Y:S02]  /*1740*/  IMAD R130, R130, 0x20, R137 ;  /* 0x0000002082827824 */ /* 0x000fe400078e0289 */
[----:B------:R-:W-:-:S02]  /*1750*/  IMAD.SHL.U32 R113, R113, 0x2, RZ ;  /* 0x0000000271717824 */ /* 0x000fc400078e00ff */
[----:B------:R-:W-:Y:S02]  /*1760*/  IMAD.SHL.U32 R112, R112, 0x2, RZ ;  /* 0x0000000270707824 */ /* 0x000fe400078e00ff */
[----:B------:R-:W-:Y:S02]  /*1770*/  IMAD.SHL.U32 R111, R111, 0x2, RZ ;  /* 0x000000026f6f7824 */ /* 0x000fe400078e00ff */
[----:B------:R-:W-:Y:S01]  /*1780*/  IMAD.SHL.U32 R110, R110, 0x2, RZ ;  /* 0x000000026e6e7824 */ /* 0x000fe200078e00ff */
[----:B--2---:R1:W2:Y:S01]  /*1790*/  @P4 R2UR UR26, R0 ;  /* 0x00000000001a43c2 */ /* 0x0042a200000e0000 */
[----:B------:R-:W-:Y:S01]  /*17a0*/  @P3 LEA R4, P4, R6, c[0x0][0x220], 0x1 ;  /* 0x0000880006043a11 */ /* 0x000fe200078808ff */
[----:B-1----:R-:W-:Y:S01]  /*17b0*/  IMAD R0, R88, UR22, RZ ;  /* 0x0000001658007c24 */ /* 0x002fe2000f8e02ff */
[----:B--2---:R-:W-:Y:S02]  /*17c0*/  @UP0 USHF.R.S32.HI UR39, URZ, 0x1f, UR26 ;  /* 0x0000001f3f270899 */ /* 0x004fe4000801141a */
[----:B------:R-:W-:Y:S01]  /*17d0*/  @UP0 UMOV UR38, UR26 ;  /* 0x0000001a00260c82 */ /* 0x000fe20008000000 */
[----:B------:R-:W-:Y:S01]  /*17e0*/  IMAD R0, R89, UR29, R0 ;  /* 0x0000001d59007c24 */ /* 0x000fe2000f8e0200 */
[----:B------:R-:W-:-:S02]  /*17f0*/  UIMAD UR29, UR10, UR4, URZ ;  /* 0x000000040a1d72a4 */ /* 0x000fc4000f8e023f */
[----:B------:R-:W-:Y:S01]  /*1800*/  @!UP0 UMOV UR38, UR19 ;  /* 0x0000001300268c82 */ /* 0x000fe20008000000 */
[----:B------:R-:W-:Y:S01]  /*1810*/  IMAD.IADD R7, R7, 0x1, R0 ;  /* 0x0000000107077824 */ /* 0x000fe200078e0200 */
[----:B------:R-:W-:Y:S01]  /*1820*/  UIMAD UR29, UR11, UR5, UR29 ;  /* 0x000000050b1d72a4 */ /* 0x000fe2000f8e021d */
[----:B------:R-:W-:Y:S01]  /*1830*/  IMAD.MOV.U32 R0, RZ, RZ, c[0x0][0x23c] ;  /* 0x00008f00ff007624 */ /* 0x000fe200078e00ff */
[----:B------:R-:W-:Y:S02]  /*1840*/  @!UP0 UMOV UR39, UR24 ;  /* 0x0000001800278c82 */ /* 0x000fe40008000000 */
[----:B------:R-:W-:Y:S01]  /*1850*/  @P3 LEA.HI.X R5, R6, c[0x0][0x224], R7, 0x1, P4 ;  /* 0x0000890006053a11 */ /* 0x000fe200020f0c07 */
[----:B------:R-:W-:Y:S01]  /*1860*/  IMAD.SHL.U32 R98, R0, 0x40, RZ ;  /* 0x0000004000627824 */ /* 0x000fe200078e00ff */
[----:B------:R-:W-:Y:S02]  /*1870*/  ULDC.64 UR4, c[0x0][0x210] ;  /* 0x0000840000047ab9 */ /* 0x000fe40000000a00 */
[----:B------:R-:W-:Y:S01]  /*1880*/  UIMAD UR32, UR10, UR4, URZ ;  /* 0x000000040a2072a4 */ /* 0x000fe2000f8e023f */
[----:B------:R-:W-:Y:S01]  /*1890*/  @!PT LDS RZ, [RZ] ;  /* 0x00000000fffff984 */ /* 0x000fe20000000800 */
[----:B------:R-:W-:Y:S01]  /*18a0*/  @!PT LDS RZ, [RZ] ;  /* 0x00000000fffff984 */ /* 0x000fe20000000800 */
[----:B------:R-:W-:Y:S01]  /*18b0*/  @!PT LDS RZ, [RZ] ;  /* 0x00000000fffff984 */ /* 0x000fe20000000800 */
[----:B------:R1:W-:Y:S01]  /*18c0*/  @P3 LDGSTS.E.BYPASS.LTC128B.128 [R132+0x8100], [R4.64], !P6 ;  /* 0x0810000004843fae */ /* 0x0003e2000f101d54 */
[----:B------:R-:W-:-:S02]  /*18d0*/  UIMAD.WIDE.U32 UR34, UR11, UR4, URZ ;  /* 0x000000040b2272a5 */ /* 0x000fc4000f8e003f */
[----:B------:R-:W-:Y:S01]  /*18e0*/  UIMAD UR32, UR11, UR5, UR32 ;  /* 0x000000050b2072a4 */ /* 0x000fe2000f8e0220 */
[----:B------:R1:W-:Y:S01]  /*18f0*/  @P3 LDGSTS.E.BYPASS.LTC128B.128 [R132+0xc100], [R4.64+0x80], !P5 ;  /* 0x0c10008004843fae */ /* 0x0003e2000e901d54 */
[----:B------:R-:W-:Y:S02]  /*1900*/  ULDC UR24, c[0x0][0x27c] ;  /* 0x00009f0000187ab9 */ /* 0x000fe40000000800 */
[----:B------:R-:W-:Y:S02]  /*1910*/  ULDC.64 UR4, c[0x0][0x268] ;  /* 0x00009a0000047ab9 */ /* 0x000fe40000000a00 */
[----:B------:R-:W-:Y:S02]  /*1920*/  UIMAD UR4, UR25, UR4, URZ ;  /* 0x00000004190472a4 */ /* 0x000fe4000f8e023f */
[----:B------:R-:W-:Y:S02]  /*1930*/  USHF.L.U32 UR24, UR24, 0x1, URZ ;  /* 0x0000000118187899 */ /* 0x000fe4000800063f */
[----:B------:R-:W-:-:S02]  /*1940*/  UIMAD UR27, UR27, UR5, UR4 ;  /* 0x000000051b1b72a4 */ /* 0x000fc4000f8e0204 */
[----:B------:R-:W-:Y:S02]  /*1950*/  UMOV UR25, 0x60 ;  /* 0x0000006000197882 */ /* 0x000fe40000000000 */
[----:B------:R-:W-:Y:S02]  /*1960*/  ULDC.64 UR4, c[0x0][0x2b0] ;  /* 0x0000ac0000047ab9 */ /* 0x000fe40000000a00 */
[----:B------:R-:W-:Y:S01]  /*1970*/  UIMAD UR26, UR39, UR4, URZ ;  /* 0x00000004271a72a4 */ /* 0x000fe2000f8e023f */
[----:B------:R-:W-:Y:S01]  /*1980*/  IADD3 R82, R147, UR27, RZ ;  /* 0x0000001b93527c10 */ /* 0x000fe2000fffe0ff */
[----:B------:R-:W-:Y:S02]  /*1990*/  UIMAD.WIDE.U32 UR36, UR38, UR4, URZ ;  /* 0x00000004262472a5 */ /* 0x000fe4000f8e003f */
[----:B------:R-:W-:Y:S02]  /*19a0*/  UIMAD UR26, UR38, UR5, UR26 ;  /* 0x00000005261a72a4 */ /* 0x000fe4000f8e021a */
[----:B------:R-:W-:-:S02]  /*19b0*/  ULDC UR4, c[0x0][0x294] ;  /* 0x0000a50000047ab9 */ /* 0x000fc40000000800 */
[----:B------:R-:W-:Y:S02]  /*19c0*/  ULDC UR5, c[0x0][0x284] ;  /* 0x0000a10000057ab9 */ /* 0x000fe40000000800 */
[----:B------:R-:W-:Y:S01]  /*19d0*/  UIMAD UR5, UR25, UR5, URZ ;  /* 0x00000005190572a4 */ /* 0x000fe2000f8e023f */
[C---:B-1----:R-:W-:Y:S01]  /*19e0*/  @P2 LEA R4, P3, R96.reuse, R6, 0x5 ;  /* 0x0000000660042211 */ /* 0x042fe200078628ff */
[----:B------:R-:W-:Y:S02]  /*19f0*/  UIMAD UR4, UR25, UR4, URZ ;  /* 0x00000004190472a4 */ /* 0x000fe4000f8e023f */
[----:B------:R-:W-:Y:S01]  /*1a00*/  UIADD3 UR17, -UR24, UR17, URZ ;  /* 0x0000001118117290 */ /* 0x000fe2000fffe13f */
[----:B------:R-:W-:Y:S01]  /*1a10*/  @P2 LEA.HI.X R3, R96, R7, R0, 0x5, P3 ;  /* 0x0000000760032211 */ /* 0x000fe200018f2c00 */
[----:B------:R-:W-:Y:S01]  /*1a20*/  @P0 IMAD R0, R0, 0x60, RZ ;  /* 0x0000006000000824 */ /* 0x000fe200078e02ff */
[C---:B------:R-:W-:Y:S01]  /*1a30*/  @P2 LEA R16, P3, R4.reuse, c[0x0][0x220], 0x1 ;  /* 0x0000880004102a11 */ /* 0x040fe200078608ff */
[----:B------:R-:W-:Y:S01]  /*1a40*/  UIADD3 UR29, UR31, UR29, URZ ;  /* 0x0000001d1f1d7290 */ /* 0x000fe2000fffe03f */
[----:B------:R-:W-:Y:S01]  /*1a50*/  IADD3 R94, R159, UR5, RZ ;  /* 0x000000059f5e7c10 */ /* 0x000fe2000fffe0ff */
[----:B------:R-:W-:Y:S01]  /*1a60*/  UIADD3 UR32, UR35, UR32, URZ ;  /* 0x0000002023207290 */ /* 0x000fe2000fffe03f */
[----:B------:R-:W-:Y:S01]  /*1a70*/  @P2 LEA.HI.X R17, R4, c[0x0][0x224], R3, 0x1, P3 ;  /* 0x0000890004112a11 */ /* 0x000fe200018f0c03 */
[----:B------:R-:W-:Y:S01]  /*1a80*/  IMAD.WIDE.U32 R4, R96, 0x40, RZ ;  /* 0x0000004060047825 */ /* 0x000fe200078e00ff */
[----:B------:R-:W-:-:S03]  /*1a90*/  UIADD3 UR26, UR37, UR26, URZ ;  /* 0x0000001a251a7290 */ /* 0x000fc6000fffe03f */
[----:B------:R1:W-:Y:S01]  /*1aa0*/  @P2 LDGSTS.E.BYPASS.LTC128B.128 [R132+0x9100], [R16.64], !P6 ;  /* 0x0910000010842fae */ /* 0x0003e2000f101d54 */
[----:B------:R-:W-:Y:S01]  /*1ab0*/  IMAD.IADD R98, R5, 0x1, R98 ;  /* 0x0000000105627824 */ /* 0x000fe200078e0262 */
[----:B------:R-:W-:Y:S02]  /*1ac0*/  IADD3 R99, P3, R4, 0x80, RZ ;  /* 0x0000008004637810 */ /* 0x000fe40007f7e0ff */
[----:B------:R1:W-:Y:S01]  /*1ad0*/  @P2 LDGSTS.E.BYPASS.LTC128B.128 [R132+0xd100], [R16.64+0x80], !P5 ;  /* 0x0d10008010842fae */ /* 0x0003e2000e901d54 */
[----:B------:R-:W-:-:S05]  /*1ae0*/  @P1 IADD3 R5, P2, R6, R4, RZ ;  /* 0x0000000406051210 */ /* 0x000fca0007f5e0ff */
[--C-:B------:R-:W-:Y:S01]  /*1af0*/  @P1 IMAD.X R3, R98, 0x1, R7.reuse, P2 ;  /* 0x0000000162031824 */ /* 0x100fe200010e0607 */
[C---:B------:R-:W-:Y:S01]  /*1b00*/  @P1 LEA R4, P2, R5.reuse, c[0x0][0x220], 0x1 ;  /* 0x0000880005041a11 */ /* 0x040fe200078408ff */
[C---:B------:R-:W-:Y:S01]  /*1b10*/  @P0 IMAD.WIDE.U32 R6, R96.reuse, 0x60, R6 ;  /* 0x0000006060060825 */ /* 0x040fe200078e0006 */
[-C--:B------:R-:W-:Y:S02]  /*1b20*/  SHF.L.U64.HI R96, R96, R92.reuse, c[0x0][0x23c] ;  /* 0x00008f0060607619 */ /* 0x080fe4000001025c */
[----:B------:R-:W-:Y:S01]  /*1b30*/  @P1 LEA.HI.X R5, R5, c[0x0][0x224], R3, 0x1, P2 ;  /* 0x0000890005051a11 */ /* 0x000fe200010f0c03 */
[----:B------:R-:W-:Y:S01]  /*1b40*/  @P0 IMAD.IADD R0, R7, 0x1, R0 ;  /* 0x0000000107000824 */ /* 0x000fe200078e0200 */
[----:B------:R-:W-:Y:S01]  /*1b50*/  @P0 LEA R8, P2, R6, c[0x0][0x220], 0x1 ;  /* 0x0000880006080a11 */ /* 0x000fe200078408ff */
[----:B------:R-:W-:Y:S01]  /*1b60*/  IMAD.X R98, RZ, RZ, R98, P3 ;  /* 0x000000ffff627224 */ /* 0x000fe200018e0662 */
[----:B------:R-:W-:Y:S01]  /*1b70*/  SHF.L.U64.HI R92, R156, R92, c[0x0][0x294] ;  /* 0x0000a5009c5c7619 */ /* 0x000fe2000001025c */
[----:B------:R1:W-:Y:S01]  /*1b80*/  @P1 LDGSTS.E.BYPASS.LTC128B.128 [R132+0xa100], [R4.64], !P6 ;  /* 0x0a10000004841fae */ /* 0x0003e2000f101d54 */
[----:B------:R-:W-:Y:S01]  /*1b90*/  @P0 LEA.HI.X R9, R6, c[0x0][0x224], R0, 0x1, P2 ;  /* 0x0000890006090a11 */ /* 0x000fe200010f0c00 */
[----:B------:R-:W-:-:S02]  /*1ba0*/  IMAD.WIDE.U32 R156, R156, 0x60, RZ ;  /* 0x000000609c9c7825 */ /* 0x000fc400078e00ff */
[----:B------:R1:W-:Y:S01]  /*1bb0*/  @P1 LDGSTS.E.BYPASS.LTC128B.128 [R132+0xe100], [R4.64+0x80], !P5 ;  /* 0x0e10008004841fae */ /* 0x0003e2000e901d54 */
[----:B------:R-:W-:Y:S02]  /*1bc0*/  ISETP.NE.AND P1, PT, R87, 0x1, PT ;  /* 0x000000015700780c */ /* 0x000fe40003f25270 */
[----:B------:R-:W-:Y:S01]  /*1bd0*/  IADD3 R95, R157, UR4, RZ ;  /* 0x000000049d5f7c10 */ /* 0x000fe2000fffe0ff */
[----:B------:R2:W-:Y:S01]  /*1be0*/  @P0 LDGSTS.E.BYPASS.LTC128B.128 [R132+0xb100], [R8.64], !P6 ;  /* 0x0b10000008840fae */ /* 0x0005e2000f101d54 */
[----:B------:R-:W-:-:S03]  /*1bf0*/  ULDC.U8 UR4, c[0x0][0x298] ;  /* 0x0000a60000047ab9 */ /* 0x000fc60000000000 */
[----:B------:R2:W-:Y:S01]  /*1c00*/  @P0 LDGSTS.E.BYPASS.LTC128B.128 [R132+0xf100], [R8.64+0x80], !P5 ;  /* 0x0f10008008840fae */ /* 0x0005e2000e901d54 */
[----:B------:R-:W-:Y:S02]  /*1c10*/  ISETP.GE.AND P0, PT, R74, 0x1, PT ;  /* 0x000000014a00780c */ /* 0x000fe40003f06270 */
[----:B------:R-:W-:Y:S01]  /*1c20*/  ISETP.GE.AND P5, PT, R10, c[0x0][0x1d4], PT ;  /* 0x000075000a007a0c */ /* 0x000fe20003fa6270 */
[----:B------:R-:W0:Y:S01]  /*1c30*/  LDGDEPBAR ;  /* 0x00000000000079af */ /* 0x000e220000000000 */
[----:B------:R-:W-:Y:S02]  /*1c40*/  P2R R0, PR, RZ, 0x1 ;  /* 0x00000001ff007803 */ /* 0x000fe40000000000 */
[----:B------:R-:W-:Y:S02]  /*1c50*/  P2R R0, PR, RZ, 0x2 ;  /* 0x00000002ff007803 */ /* 0x000fe40000000000 */
[----:B--2---:R-:W-:Y:S01]  /*1c60*/  IADD3 R9, R12, 0x20, RZ ;  /* 0x000000200c097810 */ /* 0x004fe20007ffe0ff */
[----:B-1----:R-:W-:Y:S06]  /*1c70*/  BAR.SYNC.DEFER_BLOCKING 0x0 ;  /* 0x0000000000007b1d */ /* 0x002fec0000010000 */
.L_x_106:
[----:B------:R-:W-:Y:S01]  /*1c80*/  IMAD.SHL.U32 R79, R131, 0x80, RZ ;  /* 0x00000080834f7824 */ /* 0x000fe200078e00ff */
[----:B------:R-:W-:Y:S04]  /*1c90*/  DEPBAR.LE SB0, 0x0 ;  /* 0x000080000000791a */ /* 0x000fe80000000000 */
[----:B------:R-:W-:Y:S01]  /*1ca0*/  IMAD.IADD R78, R130, 0x1, R79 ;  /* 0x00000001824e7824 */ /* 0x000fe200078e024f */
[----:B------:R-:W-:Y:S01]  /*1cb0*/  ISETP.NE.AND P1, PT, R87, 0x1, PT ;  /* 0x000000015700780c */ /* 0x000fe20003f25270 */
[----:B------:R-:W-:Y:S01]  /*1cc0*/  IMAD.MOV.U32 R114, RZ, RZ, RZ ;  /* 0x000000ffff727224 */ /* 0x000fe200078e00ff */
[----:B------:R-:W-:Y:S01]  /*1cd0*/  ISETP.GE.AND P2, PT, R74, 0x1, PT ;  /* 0x000000014a00780c */ /* 0x000fe20003f46270 */
[----:B------:R-:W-:Y:S01]  /*1ce0*/  BSSY B2, `(.L_x_60) ;  /* 0x0000549000027945 */ /* 0x000fe20003800000 */
[----:B------:R-:W-:Y:S01]  /*1cf0*/  ISETP.GE.AND P0, PT, R78, UR16, PT ;  /* 0x000000104e007c0c */ /* 0x000fe2000bf06270 */
[----:B------:R-:W-:Y:S03]  /*1d00*/  IMAD.IADD R78, R86, 0x1, R78 ;  /* 0x00000001564e7824 */ /* 0x000fe600078e024e */
[----:B------:R-:W-:Y:S01]  /*1d10*/  ISETP.GT.OR P0, PT, R130, 0x7f, P0 ;  /* 0x0000007f8200780c */ /* 0x000fe20000704670 */
[----:B------:R-:W-:Y:S04]  /*1d20*/  IMAD.MOV.U32 R0, RZ, RZ, R78 ;  /* 0x000000ffff007224 */ /* 0x000fe800078e004e */
[----:B-1----:R-:W-:Y:S05]  /*1d30*/  @P1 IMAD.HI.U32 R2, R78, c[0x0][0x2bc], RZ ;  /* 0x0000af004e021a27 */ /* 0x002fea00078e00ff */
        /* <DEDUP_REMOVED lines=10> */
[----:B------:R-:W-:Y:S01]  /*1de0*/  IMAD R0, R77, c[0x0][0x1e0], RZ ;  /* 0x000078004d007a24 */ /* 0x000fe200078e02ff */
[----:B------:R-:W-:Y:S03]  /*1df0*/  BAR.SYNC.DEFER_BLOCKING 0x0 ;  /* 0x0000000000007b1d */ /* 0x000fe60000010000 */
        /* <DEDUP_REMOVED lines=10> */
[----:B------:R-:W-:-:S05]  /*1ea0*/  @!P2 BRA `(.L_x_61) ;  /* 0x00004ea00000a947 */ /* 0x000fca0003800000 */
[-C--:B------:R-:W-:Y:S01]  /*1eb0*/  IMAD R39, R100, R131.reuse, RZ ;  /* 0x0000008364277224 */ /* 0x080fe200078e02ff */
[----:B------:R-:W-:Y:S01]  /*1ec0*/  ISETP.NE.AND P0, PT, RZ, UR4, PT ;  /* 0x00000004ff007c0c */ /* 0x000fe2000bf05270 */
[-C--:B------:R-:W-:Y:S01]  /*1ed0*/  IMAD R29, R102, R131.reuse, RZ ;  /* 0x00000083661d7224 */ /* 0x080fe200078e02ff */
[----:B------:R-:W-:Y:S01]  /*1ee0*/  SHF.R.S32.HI R0, RZ, 0x1f, R131 ;  /* 0x0000001fff007819 */ /* 0x000fe20000011483 */
[----:B------:R-:W-:Y:S01]  /*1ef0*/  IMAD.WIDE.U32 R68, R101, R131, RZ ;  /* 0x0000008365447225 */ /* 0x000fe200078e00ff */
[----:B------:R-:W-:Y:S03]  /*1f00*/  IADD3 R75, -R79, UR16, RZ ;  /* 0x000000104f4b7c10 */ /* 0x000fe6000fffe1ff */
[C---:B------:R-:W-:Y:S01]  /*1f10*/  IMAD R39, R0.reuse, R101, R39 ;  /* 0x0000006500277224 */ /* 0x040fe200078e0227 */
[----:B------:R-:W-:Y:S01]  /*1f20*/  IMNMX R75, R75, 0x80, PT ;  /* 0x000000804b4b7817 */ /* 0x000fe20003800200 */
[----:B------:R-:W-:Y:S02]  /*1f30*/  IMAD R29, R0, R103, R29 ;  /* 0x00000067001d7224 */ /* 0x000fe400078e021d */
[----:B------:R-:W-:Y:S01]  /*1f40*/  IMAD.WIDE.U32 R42, R103, R131, RZ ;  /* 0x00000083672a7225 */ /* 0x000fe200078e00ff */
[----:B------:R-:W-:Y:S04]  /*1f50*/  IADD3 R39, R69, R39, RZ ;  /* 0x0000002745277210 */ /* 0x000fe80007ffe0ff */
[----:B------:R-:W-:Y:S01]  /*1f60*/  IADD3 R29, R43, R29, RZ ;  /* 0x0000001d2b1d7210 */ /* 0x000fe20007ffe0ff */
[----:B------:R-:W-:-:S05]  /*1f70*/  @!P0 BRA `(.L_x_62) ;  /* 0x000027c000008947 */ /* 0x000fca0003800000 */
[----:B------:R-:W-:Y:S01]  /*1f80*/  ISETP.GE.AND P3, PT, R137, R75, PT ;  /* 0x0000004b8900720c */ /* 0x000fe20003f66270 */
[----:B------:R-:W-:Y:S01]  /*1f90*/  BSSY B0, `(.L_x_63) ;  /* 0x000001b000007945 */ /* 0x000fe20003800000 */
[----:B------:R-:W-:Y:S01]  /*1fa0*/  CS2R R56, SRZ ;  /* 0x0000000000387805 */ /* 0x000fe2000001ff00 */
[----:B------:R-:W-:Y:S01]  /*1fb0*/  CS2R R62, SRZ ;  /* 0x00000000003e7805 */ /* 0x000fe2000001ff00 */
[----:B------:R-:W-:Y:S01]  /*1fc0*/  CS2R R64, SRZ ;  /* 0x0000000000407805 */ /* 0x000fe2000001ff00 */
[----:B------:R-:W-:Y:S01]  /*1fd0*/  CS2R R36, SRZ ;  /* 0x0000000000247805 */ /* 0x000fe2000001ff00 */
[----:B------:R-:W-:Y:S07]  /*1fe0*/  CS2R R32, SRZ ;  /* 0x0000000000207805 */ /* 0x000fee000001ff00 */
[----:B------:R-:W-:-:S05]  /*1ff0*/  @P3 BRA `(.L_x_64) ;  /* 0x0000014000003947 */ /* 0x000fca0003800000 */
[----:B------:R-:W-:Y:S01]  /*2000*/  IADD3 R2, P0, R152, R68, RZ ;  /* 0x0000004498027210 */ /* 0x000fe20007f1e0ff */
[----:B------:R-:W-:Y:S01]  /*2010*/  CS2R R64, SRZ ;  /* 0x0000000000407805 */ /* 0x000fe2000001ff00 */
[----:B------:R-:W-:Y:S01]  /*2020*/  CS2R R32, SRZ ;  /* 0x0000000000207805 */ /* 0x000fe2000001ff00 */
[----:B------:R-:W-:Y:S01]  /*2030*/  CS2R R62, SRZ ;  /* 0x00000000003e7805 */ /* 0x000fe2000001ff00 */
[----:B------:R-:W-:Y:S01]  /*2040*/  CS2R R36, SRZ ;  /* 0x0000000000247805 */ /* 0x000fe2000001ff00 */
[----:B------:R-:W-:Y:S01]  /*2050*/  IMAD.X R0, R39, 0x1, R85, P0 ;  /* 0x0000000127007824 */ /* 0x000fe200000e0655 */
[----:B------:R-:W-:Y:S05]  /*2060*/  IADD3 R4, P0, R150, R42, RZ ;  /* 0x0000002a96047210 */ /* 0x000fea0007f1e0ff */
[----:B------:R-:W-:Y:S01]  /*2070*/  IMAD.X R3, R29, 0x1, R84, P0 ;  /* 0x000000011d037824 */ /* 0x000fe200000e0654 */
[C---:B------:R-:W-:Y:S04]  /*2080*/  LEA R6, P0, R2.reuse, c[0x0][0x270], 0x1 ;  /* 0x00009c0002067a11 */ /* 0x040fe800078008ff */
[----:B------:R-:W-:Y:S02]  /*2090*/  LEA.HI.X R7, R2, c[0x0][0x274], R0, 0x1, P0 ;  /* 0x00009d0002077a11 */ /* 0x000fe400000f0c00 */
[C---:B------:R-:W-:Y:S04]  /*20a0*/  LEA R2, P0, R4.reuse, c[0x0][0x288], 0x1 ;  /* 0x0000a20004027a11 */ /* 0x040fe800078008ff */
[----:B------:R-:W-:Y:S02]  /*20b0*/  LEA.HI.X R3, R4, c[0x0][0x28c], R3, 0x1, P0 ;  /* 0x0000a30004037a11 */ /* 0x000fe400000f0c03 */
[----:B------:R-:W-:Y:S11]  /*20c0*/  ISETP.GE.AND P0, PT, R12, c[0x0][0x27c], PT ;  /* 0x00009f000c007a0c */ /* 0x000ff60003f06270 */
[----:B------:R-:W-:Y:S02]  /*20d0*/  @!UPT UIADD3 URZ, URZ, URZ, URZ ;  /* 0x0000003f3f3ff290 */ /* 0x000fe4000fffe03f */
[----:B------:R1:W5:Y:S04]  /*20e0*/  @!P0 LDG.E.64 R64, [R6.64] ;  /* 0x0000001406408981 */ /* 0x000368000c1e1b00 */
[----:B------:R1:W5:Y:S01]  /*20f0*/  @!P0 LDG.E.64 R32, [R2.64] ;  /* 0x0000001402208981 */ /* 0x000362000c1e1b00 */
[----:B------:R-:W-:Y:S11]  /*2100*/  ISETP.GE.AND P0, PT, R9, c[0x0][0x27c], PT ;  /* 0x00009f0009007a0c */ /* 0x000ff60003f06270 */
[----:B------:R-:W-:Y:S02]  /*2110*/  @!UPT UIADD3 URZ, URZ, URZ, URZ ;  /* 0x0000003f3f3ff290 */ /* 0x000fe4000fffe03f */
[----:B------:R1:W5:Y:S04]  /*2120*/  @!P0 LDG.E.64 R62, [R6.64+0x40] ;  /* 0x00004014063e8981 */ /* 0x000368000c1e1b00 */
[----:B------:R1:W5:Y:S02]  /*2130*/  @!P0 LDG.E.64 R36, [R2.64+0x40] ;  /* 0x0000401402248981 */ /* 0x000364000c1e1b00 */
.L_x_64:
[----:B------:R-:W-:Y:S05]  /*2140*/  BSYNC B0 ;  /* 0x0000000000007941 */ /* 0x000fea0003800000 */
.L_x_63:
[----:B------:R-:W-:Y:S01]  /*2150*/  ISETP.GE.AND P6, PT, R126, R75, PT ;  /* 0x0000004b7e00720c */ /* 0x000fe20003fc6270 */
[----:B-----5:R-:W-:Y:S01]  /*2160*/  IMAD.MOV.U32 R4, RZ, RZ, R62 ;  /* 0x000000ffff047224 */ /* 0x020fe200078e003e */
[----:B------:R-:W-:Y:S01]  /*2170*/  BSSY B0, `(.L_x_65) ;  /* 0x0000025000007945 */ /* 0x000fe20003800000 */
[----:B-1----:R-:W-:Y:S01]  /*2180*/  IMAD.MOV.U32 R3, RZ, RZ, R63 ;  /* 0x000000ffff037224 */ /* 0x002fe200078e003f */
[----:B------:R-:W-:Y:S01]  /*2190*/  CS2R R60, SRZ ;  /* 0x00000000003c7805 */ /* 0x000fe2000001ff00 */
[----:B------:R-:W-:Y:S01]  /*21a0*/  IMAD.MOV.U32 R2, RZ, RZ, R64 ;  /* 0x000000ffff027224 */ /* 0x000fe200078e0040 */
[----:B------:R-:W-:Y:S01]  /*21b0*/  CS2R R30, SRZ ;  /* 0x00000000001e7805 */ /* 0x000fe2000001ff00 */
[----:B------:R-:W-:Y:S01]  /*21c0*/  IMAD.MOV.U32 R0, RZ, RZ, R65 ;  /* 0x000000ffff007224 */ /* 0x000fe200078e0041 */
[----:B------:R-:W-:Y:S01]  /*21d0*/  PRMT R59, R3, 0x5410, R4 ;  /* 0x00005410033b7816 */ /* 0x000fe20000000004 */
[----:B------:R-:W-:Y:S01]  /*21e0*/  IMAD.MOV.U32 R3, RZ, RZ, R37 ;  /* 0x000000ffff037224 */ /* 0x000fe200078e0025 */
[----:B------:R-:W-:Y:S01]  /*21f0*/  PRMT R38, R2, 0x7610, R38 ;  /* 0x0000761002267816 */ /* 0x000fe20000000026 */
[----:B------:R-:W-:Y:S01]  /*2200*/  CS2R R34, SRZ ;  /* 0x0000000000227805 */ /* 0x000fe2000001ff00 */
[----:B------:R-:W-:Y:S02]  /*2210*/  MOV R4, R36 ;  /* 0x0000002400047202 */ /* 0x000fe40000000f00 */
[----:B------:R-:W-:Y:S02]  /*2220*/  MOV R2, R33 ;  /* 0x0000002100027202 */ /* 0x000fe40000000f00 */
[----:B------:R-:W-:Y:S01]  /*2230*/  PRMT R41, R0, 0x7610, R41 ;  /* 0x0000761000297816 */ /* 0x000fe20000000029 */
[----:B------:R-:W-:Y:S01]  /*2240*/  IMAD.MOV.U32 R0, RZ, RZ, R32 ;  /* 0x000000ffff007224 */ /* 0x000fe200078e0020 */
[----:B------:R-:W-:Y:S02]  /*2250*/  PRMT R28, R3, 0x5410, R4 ;  /* 0x00005410031c7816 */ /* 0x000fe40000000004 */
[----:B------:R-:W-:Y:S01]  /*2260*/  PRMT R3, R2, 0x7610, R3 ;  /* 0x0000761002037816 */ /* 0x000fe20000000003 */
[----:B------:R-:W-:-:S05]  /*2270*/  @P6 BRA `(.L_x_66) ;  /* 0x0000014000006947 */ /* 0x000fca0003800000 */
[----:B------:R-:W-:Y:S01]  /*2280*/  IADD3 R4, P1, P0, R152, R68, R105 ;  /* 0x0000004498047210 */ /* 0x000fe2000783e069 */
[----:B------:R-:W-:Y:S01]  /*2290*/  CS2R R60, SRZ ;  /* 0x00000000003c7805 */ /* 0x000fe2000001ff00 */
[----:B------:R-:W-:Y:S01]  /*22a0*/  CS2R R34, SRZ ;  /* 0x0000000000227805 */ /* 0x000fe2000001ff00 */
[----:B------:R-:W-:Y:S01]  /*22b0*/  CS2R R56, SRZ ;  /* 0x0000000000387805 */ /* 0x000fe2000001ff00 */
[----:B------:R-:W-:Y:S01]  /*22c0*/  IADD3.X R2, R85, R39, R104, P1, P0 ;  /* 0x0000002755027210 */ /* 0x000fe20000fe0468 */
[----:B------:R-:W-:Y:S01]  /*22d0*/  CS2R R30, SRZ ;  /* 0x00000000001e7805 */ /* 0x000fe2000001ff00 */
[----:B------:R-:W-:Y:S04]  /*22e0*/  IADD3 R6, P1, P0, R150, R42, R107 ;  /* 0x0000002a96067210 */ /* 0x000fe8000783e06b */
[----:B------:R-:W-:Y:S02]  /*22f0*/  IADD3.X R5, R84, R29, R106, P1, P0 ;  /* 0x0000001d54057210 */ /* 0x000fe40000fe046a */
        /* <DEDUP_REMOVED lines=12> */
.L_x_66:
[----:B------:R-:W-:Y:S05]  /*23c0*/  BSYNC B0 ;  /* 0x0000000000007941 */ /* 0x000fea0003800000 */
.L_x_65:
[----:B------:R-:W-:Y:S01]  /*23d0*/  ISETP.GE.AND P4, PT, R122, R75, PT ;  /* 0x0000004b7a00720c */ /* 0x000fe20003f86270 */
[----:B-----5:R-:W-:Y:S01]  /*23e0*/  IMAD.MOV.U32 R6, RZ, RZ, R56 ;  /* 0x000000ffff067224 */ /* 0x020fe200078e0038 */
[----:B-1----:R-:W-:Y:S01]  /*23f0*/  MOV R4, R60 ;  /* 0x0000003c00047202 */ /* 0x002fe20000000f00 */
[----:B------:R-:W-:Y:S01]  /*2400*/  IMAD.MOV.U32 R5, RZ, RZ, R57 ;  /* 0x000000ffff057224 */ /* 0x000fe200078e0039 */
[----:B------:R-:W-:Y:S01]  /*2410*/  BSSY B0, `(.L_x_67) ;  /* 0x0000024000007945 */ /* 0x000fe20003800000 */
[----:B------:R-:W-:Y:S01]  /*2420*/  IMAD.MOV.U32 R2, RZ, RZ, R61 ;  /* 0x000000ffff027224 */ /* 0x000fe200078e003d */
[----:B------:R-:W-:Y:S01]  /*2430*/  CS2R R46, SRZ ;  /* 0x00000000002e7805 */ /* 0x000fe2000001ff00 */
[----:B------:R-:W-:Y:S01]  /*2440*/  CS2R R52, SRZ ;  /* 0x0000000000347805 */ /* 0x000fe2000001ff00 */
[----:B------:R-:W-:Y:S01]  /*2450*/  PRMT R51, R5, 0x5410, R6 ;  /* 0x0000541005337816 */ /* 0x000fe20000000006 */
[----:B------:R-:W-:Y:S01]  /*2460*/  IMAD.MOV.U32 R6, RZ, RZ, R30 ;  /* 0x000000ffff067224 */ /* 0x000fe200078e001e */
[----:B------:R-:W-:Y:S01]  /*2470*/  PRMT R58, R2, 0x5410, R4 ;  /* 0x00005410023a7816 */ /* 0x000fe20000000004 */
[----:B------:R-:W-:Y:S01]  /*2480*/  IMAD.MOV.U32 R4, RZ, RZ, R34 ;  /* 0x000000ffff047224 */ /* 0x000fe200078e0022 */
[----:B------:R-:W-:Y:S01]  /*2490*/  MOV R5, R31 ;  /* 0x0000001f00057202 */ /* 0x000fe20000000f00 */
[----:B------:R-:W-:Y:S01]  /*24a0*/  CS2R R54, SRZ ;  /* 0x0000000000367805 */ /* 0x000fe2000001ff00 */
[----:B------:R-:W-:Y:S01]  /*24b0*/  MOV R2, R35 ;  /* 0x0000002300027202 */ /* 0x000fe20000000f00 */
[----:B------:R-:W-:Y:S01]  /*24c0*/  CS2R R24, SRZ ;  /* 0x0000000000187805 */ /* 0x000fe2000001ff00 */
[----:B------:R-:W-:Y:S01]  /*24d0*/  PRMT R18, R5, 0x5410, R6 ;  /* 0x0000541005127816 */ /* 0x000fe20000000006 */
[----:B------:R-:W-:Y:S01]  /*24e0*/  CS2R R26, SRZ ;  /* 0x00000000001a7805 */ /* 0x000fe2000001ff00 */
        /* <DEDUP_REMOVED lines=22> */
.L_x_68:
[----:B------:R-:W-:Y:S05]  /*2650*/  BSYNC B0 ;  /* 0x0000000000007941 */ /* 0x000fea0003800000 */
.L_x_67:
        /* <DEDUP_REMOVED lines=14> */
[----:B------:R-:W-:Y:S02]  /*2740*/  MOV R2, R27 ;  /* 0x0000001b00027202 */ /* 0x000fe40000000f00 */
        /* <DEDUP_REMOVED lines=23> */
.L_x_70:
[----:B------:R-:W-:Y:S05]  /*28c0*/  BSYNC B0 ;  /* 0x0000000000007941 */ /* 0x000fea0003800000 */
.L_x_69:
[----:B-1---5:R-:W-:Y:S01]  /*28d0*/  MOV R4, R48 ;  /* 0x0000003000047202 */ /* 0x022fe20000000f00 */
[----:B------:R1:W2:Y:S01]  /*28e0*/  SHFL.IDX PT, R67, R141, RZ, 0x181f ;  /* 0x00181fff8d437589 */ /* 0x0002a200000e0000 */
[----:B------:R-:W-:Y:S01]  /*28f0*/  IMAD.MOV.U32 R6, RZ, RZ, R46 ;  /* 0x000000ffff067224 */ /* 0x000fe200078e002e */
[----:B------:R-:W-:Y:S01]  /*2900*/  BSSY B1, `(.L_x_71) ;  /* 0x000007f000017945 */ /* 0x000fe20003800000 */
[----:B------:R-:W-:Y:S02]  /*2910*/  IMAD.MOV.U32 R5, RZ, RZ, R47 ;  /* 0x000000ffff057224 */ /* 0x000fe400078e002f */
[----:B------:R-:W-:Y:S01]  /*2920*/  IMAD.MOV.U32 R2, RZ, RZ, R49 ;  /* 0x000000ffff027224 */ /* 0x000fe200078e0031 */
[----:B------:R1:W3:Y:S02]  /*2930*/  SHFL.IDX PT, R66, R162, RZ, 0x181f ;  /* 0x00181fffa2427589 */ /* 0x0002e400000e0000 */
[----:B------:R-:W-:Y:S01]  /*2940*/  PRMT R43, R5, 0x5410, R6 ;  /* 0x00005410052b7816 */ /* 0x000fe20000000006 */
[----:B------:R-:W-:Y:S01]  /*2950*/  IMAD.MOV.U32 R6, RZ, RZ, R14 ;  /* 0x000000ffff067224 */ /* 0x000fe200078e000e */
[----:B------:R-:W-:Y:S01]  /*2960*/  PRMT R44, R2, 0x5410, R4 ;  /* 0x00005410022c7816 */ /* 0x000fe20000000004 */
[----:B------:R-:W-:Y:S01]  /*2970*/  IMAD.MOV.U32 R4, RZ, RZ, R16 ;  /* 0x000000ffff047224 */ /* 0x000fe200078e0010 */
[----:B------:R-:W-:Y:S02]  /*2980*/  MOV R5, R15 ;  /* 0x0000000f00057202 */ /* 0x000fe40000000f00 */
[----:B------:R-:W-:Y:S02]  /*2990*/  MOV R2, R17 ;  /* 0x0000001100027202 */ /* 0x000fe40000000f00 */
[----:B------:R-:W-:Y:S02]  /*29a0*/  PRMT R5, R5, 0x5410, R6 ;  /* 0x0000541005057816 */ /* 0x000fe40000000006 */
[----:B------:R-:W-:Y:S01]  /*29b0*/  PRMT R6, R2, 0x5410, R4 ;  /* 0x0000541002067816 */ /* 0x000fe20000000004 */
[----:B------:R-:W-:-:S05]  /*29c0*/  @P3 BRA `(.L_x_72) ;  /* 0x0000072000003947 */ /* 0x000fca0003800000 */
[----:B------:R-:W-:Y:S01]  /*29d0*/  BSSY B0, `(.L_x_73) ;  /* 0x0000038000007945 */ /* 0x000fe20003800000 */
[----:B------:R-:W-:-:S05]  /*29e0*/  @P5 BRA `(.L_x_74) ;  /* 0x0000036000005947 */ /* 0x000fca0003800000 */
[C---:B---3--:R-:W-:Y:S01]  /*29f0*/  LEA R70, P0, R10.reuse, R66, 0x1 ;  /* 0x000000420a467211 */ /* 0x048fe200078008ff */
[----:B------:R-:W3:Y:S03]  /*2a00*/  LDS.128 R20, [R132+0x8100] ;  /* 0x0081000084147984 */ /* 0x000ee60000000c00 */
[----:B--2---:R-:W-:Y:S02]  /*2a10*/  LEA.HI.X R71, R10, R67, R11, 0x1, P0 ;  /* 0x000000430a477211 */ /* 0x004fe400000f0c0b */
[----:B------:R-:W-:Y:S11]  /*2a20*/  ISETP.GE.AND P0, PT, R12, c[0x0][0x27c], PT ;  /* 0x00009f000c007a0c */ /* 0x000ff60003f06270 */
[----:B------:R-:W-:Y:S02]  /*2a30*/  @!UPT UIADD3 URZ, URZ, URZ, URZ ;  /* 0x0000003f3f3ff290 */ /* 0x000fe4000fffe03f */
[----:B------:R-:W-:Y:S01]  /*2a40*/  @!P0 HADD2.F32 R0, -RZ, R0.H0_H0 ;  /* 0x20000000ff008230 */ /* 0x000fe20000004100 */
[--C-:B------:R-:W-:Y:S01]  /*2a50*/  @!P0 SHF.R.U64 R2, R32, 0x10, R33.reuse ;  /* 0x0000001020028819 */ /* 0x100fe20000001221 */
[----:B------:R-:W-:Y:S01]  /*2a60*/  @!P0 HADD2.F32 R38, -RZ, R38.H0_H0 ;  /* 0x20000026ff268230 */ /* 0x000fe20000004100 */
[----:B------:R-:W-:Y:S01]  /*2a70*/  @!P0 SHF.R.U32.HI R4, RZ, 0x10, R33 ;  /* 0x00000010ff048819 */ /* 0x000fe20000011621 */
[----:B------:R-:W-:Y:S01]  /*2a80*/  @!P0 HADD2.F32 R3, -RZ, R3.H0_H0 ;  /* 0x20000003ff038230 */ /* 0x000fe20000004100 */
[--C-:B------:R-:W-:Y:S01]  /*2a90*/  @!P0 SHF.R.U64 R40, R64, 0x10, R65.reuse ;  /* 0x0000001040288819 */ /* 0x100fe20000001241 */
[----:B------:R-:W-:Y:S01]  /*2aa0*/  @!P0 HADD2.F32 R2, -RZ, R2.H0_H0 ;  /* 0x20000002ff028230 */ /* 0x000fe20000004100 */
[----:B------:R-:W-:Y:S01]  /*2ab0*/  @!P0 SHF.R.U32.HI R42, RZ, 0x10, R65 ;  /* 0x00000010ff2a8819 */ /* 0x000fe20000011641 */
[----:B------:R-:W-:Y:S02]  /*2ac0*/  @!P0 HADD2.F32 R4, -RZ, R4.H0_H0 ;  /* 0x20000004ff048230 */ /* 0x000fe40000004100 */
[----:B------:R-:W-:Y:S02]  /*2ad0*/  @!P0 HADD2.F32 R40, -RZ, R40.H0_H0 ;  /* 0x20000028ff288230 */ /* 0x000fe40000004100 */
[----:B------:R-:W-:Y:S01]  /*2ae0*/  @!P0 HADD2.F32 R42, -RZ, R42.H0_H0 ;  /* 0x2000002aff2a8230 */ /* 0x000fe20000004100 */
[----:B---3--:R-:W-:Y:S02]  /*2af0*/  @!P0 MOV R29, R20 ;  /* 0x00000014001d8202 */ /* 0x008fe40000000f00 */
[----:B------:R-:W-:Y:S03]  /*2b00*/  @!P0 MOV R32, R21 ;  /* 0x0000001500208202 */ /* 0x000fe60000000f00 */
[--C-:B------:R-:W-:Y:S02]  /*2b10*/  @!P0 HADD2.F32 R33, -RZ, R29.reuse.H1_H1 ;  /* 0x3000001dff218230 */ /* 0x100fe40000004100 */
[----:B------:R-:W-:Y:S02]  /*2b20*/  @!P0 HADD2.F32 R29, -RZ, R29.H0_H0 ;  /* 0x2000001dff1d8230 */ /* 0x000fe40000004100 */
[--C-:B------:R-:W-:Y:S01]  /*2b30*/  @!P0 HADD2.F32 R39, -RZ, R32.reuse.H1_H1 ;  /* 0x30000020ff278230 */ /* 0x100fe20000004100 */
[-C--:B------:R-:W-:Y:S02]  /*2b40*/  @!P0 FMUL.FTZ R64, R33, R0.reuse ;  /* 0x0000000021408220 */ /* 0x080fe40000410000 */
[C---:B------:R-:W-:Y:S02]  /*2b50*/  @!P0 FMUL.FTZ R0, R29.reuse, R0 ;  /* 0x000000001d008220 */ /* 0x040fe40000410000 */
[----:B------:R-:W-:Y:S01]  /*2b60*/  @!P0 FFMA.FTZ R64, R29, R38, -R64 ;  /* 0x000000261d408223 */ /* 0x000fe20000010840 */
[----:B------:R-:W-:Y:S01]  /*2b70*/  @!P0 HADD2.F32 R29, -RZ, R32.H0_H0 ;  /* 0x20000020ff1d8230 */ /* 0x000fe20000004100 */
[----:B------:R-:W-:Y:S01]  /*2b80*/  @!P0 FMUL.FTZ R65, R39, R2 ;  /* 0x0000000227418220 */ /* 0x000fe20000410000 */
[----:B------:R-:W-:Y:S01]  /*2b90*/  @!P0 MOV R32, R22 ;  /* 0x0000001600208202 */ /* 0x000fe20000000f00 */
[----:B------:R-:W-:Y:S01]  /*2ba0*/  @!P0 FFMA.FTZ R0, R33, R38, R0 ;  /* 0x0000002621008223 */ /* 0x000fe20000010000 */
[----:B------:R-:W-:Y:S01]  /*2bb0*/  @!P0 HADD2.F32 R38, -RZ, R41.H0_H0 ;  /* 0x20000029ff268230 */ /* 0x000fe20000004100 */
[C---:B------:R-:W-:Y:S02]  /*2bc0*/  @!P0 FMUL.FTZ R2, R29.reuse, R2 ;  /* 0x000000021d028220 */ /* 0x040fe40000410000 */
[-C--:B------:R-:W-:Y:S01]  /*2bd0*/  @!P0 FFMA.FTZ R65, R29, R40.reuse, -R65 ;  /* 0x000000281d418223 */ /* 0x080fe20000010841 */
[----:B------:R-:W-:Y:S01]  /*2be0*/  @!P0 MOV R29, R23 ;  /* 0x00000017001d8202 */ /* 0x000fe20000000f00 */
[----:B------:R-:W-:Y:S01]  /*2bf0*/  @!P0 FFMA.FTZ R2, R39, R40, R2 ;  /* 0x0000002827028223 */ /* 0x000fe20000010002 */
[----:B------:R-:W-:Y:S01]  /*2c00*/  @!P0 F2FP.PACK_AB R0, R0, R64 ;  /* 0x000000400000823e */ /* 0x000fe200000000ff */
[--C-:B------:R-:W-:Y:S02]  /*2c10*/  @!P0 HADD2.F32 R33, -RZ, R32.reuse.H1_H1 ;  /* 0x30000020ff218230 */ /* 0x100fe40000004100 */
[----:B------:R-:W-:Y:S01]  /*2c20*/  @!P0 HADD2.F32 R32, -RZ, R32.H0_H0 ;  /* 0x20000020ff208230 */ /* 0x000fe20000004100 */
[----:B------:R-:W-:Y:S01]  /*2c30*/  @!P0 MOV R20, R0 ;  /* 0x0000000000148202 */ /* 0x000fe20000000f00 */
[--C-:B------:R-:W-:Y:S01]  /*2c40*/  @!P0 HADD2.F32 R41, -RZ, R29.reuse.H1_H1 ;  /* 0x3000001dff298230 */ /* 0x100fe20000004100 */
[-C--:B------:R-:W-:Y:S01]  /*2c50*/  @!P0 FMUL.FTZ R69, R33, R3.reuse ;  /* 0x0000000321458220 */ /* 0x080fe20000410000 */
[----:B------:R-:W-:Y:S01]  /*2c60*/  @!P0 HADD2.F32 R29, -RZ, R29.H0_H0 ;  /* 0x2000001dff1d8230 */ /* 0x000fe20000004100 */
[----:B------:R-:W-:Y:S01]  /*2c70*/  @!P0 FMUL.FTZ R3, R32, R3 ;  /* 0x0000000320038220 */ /* 0x000fe20000410000 */
[----:B------:R-:W-:Y:S01]  /*2c80*/  @!P0 F2FP.PACK_AB R2, R2, R65 ;  /* 0x000000410202823e */ /* 0x000fe200000000ff */
[-C--:B------:R-:W-:Y:S02]  /*2c90*/  @!P0 FMUL.FTZ R68, R41, R4.reuse ;  /* 0x0000000429448220 */ /* 0x080fe40000410000 */
[----:B------:R-:W-:Y:S01]  /*2ca0*/  @!P0 FMUL.FTZ R4, R29, R4 ;  /* 0x000000041d048220 */ /* 0x000fe20000410000 */
[----:B------:R-:W-:Y:S01]  /*2cb0*/  @!P0 MOV R21, R2 ;  /* 0x0000000200158202 */ /* 0x000fe20000000f00 */
[-C--:B------:R-:W-:Y:S02]  /*2cc0*/  @!P0 FFMA.FTZ R3, R33, R38.reuse, R3 ;  /* 0x0000002621038223 */ /* 0x080fe40000010003 */
[----:B------:R-:W-:Y:S02]  /*2cd0*/  @!P0 FFMA.FTZ R32, R32, R38, -R69 ;  /* 0x0000002620208223 */ /* 0x000fe40000010845 */
[-C--:B------:R-:W-:Y:S02]  /*2ce0*/  @!P0 FFMA.FTZ R68, R29, R42.reuse, -R68 ;  /* 0x0000002a1d448223 */ /* 0x080fe40000010844 */
[----:B------:R-:W-:Y:S01]  /*2cf0*/  @!P0 FFMA.FTZ R4, R41, R42, R4 ;  /* 0x0000002a29048223 */ /* 0x000fe20000010004 */
[----:B------:R-:W-:Y:S04]  /*2d00*/  @!P0 F2FP.PACK_AB R3, R3, R32 ;  /* 0x000000200303823e */ /* 0x000fe800000000ff */
[----:B------:R-:W-:Y:S02]  /*2d10*/  @!P0 F2FP.PACK_AB R4, R4, R68 ;  /* 0x000000440404823e */ /* 0x000fe400000000ff */
[----:B------:R-:W-:Y:S02]  /*2d20*/  @!P0 MOV R22, R3 ;  /* 0x0000000300168202 */ /* 0x000fe40000000f00 */
[----:B------:R-:W-:Y:S05]  /*2d30*/  @!P0 MOV R23, R4 ;  /* 0x0000000400178202 */ /* 0x000fea0000000f00 */
[----:B------:R2:W-:Y:S02]  /*2d40*/  ST.E.128 [R70.64], R20 ;  /* 0x0000001446007985 */ /* 0x0005e4000c101d14 */
.L_x_74:
[----:B------:R-:W-:Y:S05]  /*2d50*/  BSYNC B0 ;  /* 0x0000000000007941 */ /* 0x000fea0003800000 */
.L_x_73:
[----:B------:R-:W-:Y:S11]  /*2d60*/  ISETP.GE.AND P0, PT, R136, c[0x0][0x1d4], PT ;  /* 0x0000750088007a0c */ /* 0x000ff60003f06270 */
[----:B------:R-:W-:Y:S02]  /*2d70*/  @!UPT UIADD3 URZ, URZ, URZ, URZ ;  /* 0x0000003f3f3ff290 */ /* 0x000fe4000fffe03f */
[----:B------:R-:W-:-:S05]  /*2d80*/  @P0 BRA `(.L_x_72) ;  /* 0x0000036000000947 */ /* 0x000fca0003800000 */
[C---:B---3--:R-:W-:Y:S01]  /*2d90*/  LEA R66, P0, R129.reuse, R66, 0x1 ;  /* 0x0000004281427211 */ /* 0x048fe200078008ff */
[----:B--2---:R-:W2:Y:S03]  /*2da0*/  LDS.128 R20, [R132+0xc100] ;  /* 0x00c1000084147984 */ /* 0x004ea60000000c00 */
[----:B------:R-:W-:Y:S02]  /*2db0*/  LEA.HI.X R67, R129, R67, R109, 0x1, P0 ;  /* 0x0000004381437211 */ /* 0x000fe400000f0c6d */
[----:B------:R-:W-:Y:S11]  /*2dc0*/  ISETP.GE.AND P0, PT, R9, c[0x0][0x27c], PT ;  /* 0x00009f0009007a0c */ /* 0x000ff60003f06270 */
[----:B------:R-:W-:Y:S02]  /*2dd0*/  @!UPT UIADD3 URZ, URZ, URZ, URZ ;  /* 0x0000003f3f3ff290 */ /* 0x000fe4000fffe03f */
[--C-:B------:R-:W-:Y:S01]  /*2de0*/  @!P0 HADD2.F32 R4, -RZ, R28.reuse.H1_H1 ;  /* 0x3000001cff048230 */ /* 0x100fe20000004100 */
[----:B------:R-:W-:Y:S01]  /*2df0*/  @!P0 SHF.R.U64 R0, R36, 0x10, R37 ;  /* 0x0000001024008819 */ /* 0x000fe20000001225 */
[--C-:B------:R-:W-:Y:S01]  /*2e00*/  @!P0 HADD2.F32 R33, -RZ, R59.reuse.H1_H1 ;  /* 0x3000003bff218230 */ /* 0x100fe20000004100 */
[----:B------:R-:W-:Y:S01]  /*2e10*/  @!P0 SHF.R.U64 R38, R62, 0x10, R63 ;  /* 0x000000103e268819 */ /* 0x000fe2000000123f */
[----:B------:R-:W-:Y:S01]  /*2e20*/  @!P0 HADD2.F32 R28, -RZ, R28.H0_H0 ;  /* 0x2000001cff1c8230 */ /* 0x000fe20000004100 */
[----:B------:R-:W-:Y:S01]  /*2e30*/  @!P0 SHF.R.U32.HI R36, RZ, 0x10, R37 ;  /* 0x00000010ff248819 */ /* 0x000fe20000011625 */
[----:B------:R-:W-:Y:S01]  /*2e40*/  @!P0 HADD2.F32 R29, -RZ, R0.H0_H0 ;  /* 0x20000000ff1d8230 */ /* 0x000fe20000004100 */
[----:B------:R-:W-:Y:S01]  /*2e50*/  @!P0 SHF.R.U32.HI R41, RZ, 0x10, R63 ;  /* 0x00000010ff298819 */ /* 0x000fe2000001163f */
[----:B------:R-:W-:Y:S02]  /*2e60*/  @!P0 HADD2.F32 R38, -RZ, R38.H0_H0 ;  /* 0x20000026ff268230 */ /* 0x000fe40000004100 */
[----:B------:R-:W-:Y:S02]  /*2e70*/  @!P0 HADD2.F32 R39, -RZ, R59.H0_H0 ;  /* 0x2000003bff278230 */ /* 0x000fe40000004100 */
[----:B------:R-:W-:Y:S02]  /*2e80*/  @!P0 HADD2.F32 R36, -RZ, R36.H0_H0 ;  /* 0x20000024ff248230 */ /* 0x000fe40000004100 */
[----:B------:R-:W-:Y:S01]  /*2e90*/  @!P0 HADD2.F32 R41, -RZ, R41.H0_H0 ;  /* 0x20000029ff298230 */ /* 0x000fe20000004100 */
[----:B--2---:R-:W-:Y:S02]  /*2ea0*/  @!P0 MOV R2, R20 ;  /* 0x0000001400028202 */ /* 0x004fe40000000f00 */
[----:B------:R-:W-:Y:S03]  /*2eb0*/  @!P0 MOV R3, R21 ;  /* 0x0000001500038202 */ /* 0x000fe60000000f00 */
[--C-:B------:R-:W-:Y:S02]  /*2ec0*/  @!P0 HADD2.F32 R32, -RZ, R2.reuse.H1_H1 ;  /* 0x30000002ff208230 */ /* 0x100fe40000004100 */
[----:B------:R-:W-:Y:S02]  /*2ed0*/  @!P0 HADD2.F32 R2, -RZ, R2.H0_H0 ;  /* 0x20000002ff028230 */ /* 0x000fe40000004100 */
[--C-:B------:R-:W-:Y:S01]  /*2ee0*/  @!P0 HADD2.F32 R37, -RZ, R3.reuse.H1_H1 ;  /* 0x30000003ff258230 */ /* 0x100fe20000004100 */
[-C--:B------:R-:W-:Y:S02]  /*2ef0*/  @!P0 FMUL.FTZ R42, R32, R4.reuse ;  /* 0x00000004202a8220 */ /* 0x080fe40000410000 */
[C---:B------:R-:W-:Y:S01]  /*2f00*/  @!P0 FMUL.FTZ R0, R2.reuse, R4 ;  /* 0x0000000402008220 */ /* 0x040fe20000410000 */
[----:B------:R-:W-:Y:S01]  /*2f10*/  @!P0 HADD2.F32 R4, -RZ, R3.H0_H0 ;  /* 0x20000003ff048230 */ /* 0x000fe20000004100 */
[C---:B------:R-:W-:Y:S01]  /*2f20*/  @!P0 FMUL.FTZ R62, R37.reuse, R29 ;  /* 0x0000001d253e8220 */ /* 0x040fe20000410000 */
[----:B------:R-:W-:Y:S01]  /*2f30*/  @!P0 MOV R3, R22 ;  /* 0x0000001600038202 */ /* 0x000fe20000000f00 */
[----:B------:R-:W-:Y:S02]  /*2f40*/  @!P0 FFMA.FTZ R42, R2, R33, -R42 ;  /* 0x00000021022a8223 */ /* 0x000fe4000001082a */
[C---:B------:R-:W-:Y:S02]  /*2f50*/  @!P0 FMUL.FTZ R2, R4.reuse, R29 ;  /* 0x0000001d04028220 */ /* 0x040fe40000410000 */
[-C--:B------:R-:W-:Y:S01]  /*2f60*/  @!P0 FFMA.FTZ R62, R4, R38.reuse, -R62 ;  /* 0x00000026043e8223 */ /* 0x080fe2000001083e */
[----:B------:R-:W-:Y:S01]  /*2f70*/  @!P0 MOV R4, R23 ;  /* 0x0000001700048202 */ /* 0x000fe20000000f00 */
[----:B------:R-:W-:Y:S01]  /*2f80*/  @!P0 FFMA.FTZ R0, R32, R33, R0 ;  /* 0x0000002120008223 */ /* 0x000fe20000010000 */
[--C-:B------:R-:W-:Y:S01]  /*2f90*/  @!P0 HADD2.F32 R33, -RZ, R3.reuse.H1_H1 ;  /* 0x30000003ff218230 */ /* 0x100fe20000004100 */
[----:B------:R-:W-:Y:S01]  /*2fa0*/  @!P0 FFMA.FTZ R2, R37, R38, R2 ;  /* 0x0000002625028223 */ /* 0x000fe20000010002 */
[----:B------:R-:W-:Y:S02]  /*2fb0*/  @!P0 HADD2.F32 R32, -RZ, R3.H0_H0 ;  /* 0x20000003ff208230 */ /* 0x000fe40000004100 */
[----:B------:R-:W-:Y:S01]  /*2fc0*/  @!P0 F2FP.PACK_AB R0, R0, R42 ;  /* 0x0000002a0000823e */ /* 0x000fe200000000ff */
[--C-:B------:R-:W-:Y:S01]  /*2fd0*/  @!P0 HADD2.F32 R40, -RZ, R4.reuse.H1_H1 ;  /* 0x30000004ff288230 */ /* 0x100fe20000004100 */
[----:B------:R-:W-:Y:S01]  /*2fe0*/  @!P0 F2FP.PACK_AB R2, R2, R62 ;  /* 0x0000003e0202823e */ /* 0x000fe200000000ff */
[-C--:B------:R-:W-:Y:S01]  /*2ff0*/  @!P0 FMUL.FTZ R3, R32, R28.reuse ;  /* 0x0000001c20038220 */ /* 0x080fe20000410000 */
[----:B------:R-:W-:Y:S01]  /*3000*/  @!P0 HADD2.F32 R29, -RZ, R4.H0_H0 ;  /* 0x20000004ff1d8230 */ /* 0x000fe20000004100 */
[----:B------:R-:W-:Y:S01]  /*3010*/  @!P0 FMUL.FTZ R4, R33, R28 ;  /* 0x0000001c21048220 */ /* 0x000fe20000410000 */
[----:B------:R-:W-:Y:S01]  /*3020*/  @!P0 MOV R20, R0 ;  /* 0x0000000000148202 */ /* 0x000fe20000000f00 */
[----:B------:R-:W-:Y:S01]  /*3030*/  @!P0 FMUL.FTZ R59, R40, R36 ;  /* 0x00000024283b8220 */ /* 0x000fe20000410000 */
[----:B------:R-:W-:Y:S01]  /*3040*/  @!P0 MOV R21, R2 ;  /* 0x0000000200158202 */ /* 0x000fe20000000f00 */
[-C--:B------:R-:W-:Y:S02]  /*3050*/  @!P0 FFMA.FTZ R32, R32, R39.reuse, -R4 ;  /* 0x0000002720208223 */ /* 0x080fe40000010804 */
[----:B------:R-:W-:Y:S02]  /*3060*/  @!P0 FMUL.FTZ R4, R29, R36 ;  /* 0x000000241d048220 */ /* 0x000fe40000410000 */
[----:B------:R-:W-:Y:S02]  /*3070*/  @!P0 FFMA.FTZ R3, R33, R39, R3 ;  /* 0x0000002721038223 */ /* 0x000fe40000010003 */
[-C--:B------:R-:W-:Y:S02]  /*3080*/  @!P0 FFMA.FTZ R59, R29, R41.reuse, -R59 ;  /* 0x000000291d3b8223 */ /* 0x080fe4000001083b */
[----:B------:R-:W-:Y:S01]  /*3090*/  @!P0 FFMA.FTZ R4, R40, R41, R4 ;  /* 0x0000002928048223 */ /* 0x000fe20000010004 */
[----:B------:R-:W-:Y:S04]  /*30a0*/  @!P0 F2FP.PACK_AB R3, R3, R32 ;  /* 0x000000200303823e */ /* 0x000fe800000000ff */
[----:B------:R-:W-:Y:S02]  /*30b0*/  @!P0 F2FP.PACK_AB R4, R4, R59 ;  /* 0x0000003b0404823e */ /* 0x000fe400000000ff */
[----:B------:R-:W-:Y:S02]  /*30c0*/  @!P0 MOV R22, R3 ;  /* 0x0000000300168202 */ /* 0x000fe40000000f00 */
[----:B------:R-:W-:Y:S05]  /*30d0*/  @!P0 MOV R23, R4 ;  /* 0x0000000400178202 */ /* 0x000fea0000000f00 */
[----:B------:R2:W-:Y:S02]  /*30e0*/  ST.E.128 [R66.64], R20 ;  /* 0x0000001442007985 */ /* 0x0005e4000c101d14 */
.L_x_72:
[----:B------:R-:W-:Y:S05]  /*30f0*/  BSYNC B1 ;  /* 0x0000000000017941 */ /* 0x000fea0003800000 */
.L_x_71:
[----:B------:R4:W1:Y:S01]  /*3100*/  SHFL.IDX PT, R40, R141, 0x1, 0x181f ;  /* 0x00381f008d287f89 */ /* 0x00086200000e0000 */
[----:B------:R-:W-:Y:S03]  /*3110*/  BSSY B1, `(.L_x_75) ;  /* 0x0000075000017945 */ /* 0x000fe60003800000 */
[----:B------:R4:W3:Y:S01]  /*3120*/  SHFL.IDX PT, R39, R162, 0x1, 0x181f ;  /* 0x00381f00a2277f89 */ /* 0x0008e200000e0000 */
[----:B------:R-:W-:-:S05]  /*3130*/  @P6 BRA `(.L_x_76) ;  /* 0x0000072000006947 */ /* 0x000fca0003800000 */
[----:B------:R-:W-:Y:S01]  /*3140*/  BSSY B0, `(.L_x_77) ;  /* 0x0000038000007945 */ /* 0x000fe20003800000 */
[----:B------:R-:W-:-:S05]  /*3150*/  @P5 BRA `(.L_x_78) ;  /* 0x0000036000005947 */ /* 0x000fca0003800000 */
[C---:B---3--:R-:W-:Y:S01]  /*3160*/  LEA R62, P0, R10.reuse, R39, 0x1 ;  /* 0x000000270a3e7211 */ /* 0x048fe200078008ff */
[----:B--2---:R-:W2:Y:S03]  /*3170*/  LDS.128 R20, [R132+0x9100] ;  /* 0x0091000084147984 */ /* 0x004ea60000000c00 */
[----:B-1----:R-:W-:Y:S02]  /*3180*/  LEA.HI.X R63, R10, R40, R11, 0x1, P0 ;  /* 0x000000280a3f7211 */ /* 0x002fe400000f0c0b */
[----:B------:R-:W-:Y:S11]  /*3190*/  ISETP.GE.AND P0, PT, R12, c[0x0][0x27c], PT ;  /* 0x00009f000c007a0c */ /* 0x000ff60003f06270 */
[----:B------:R-:W-:Y:S02]  /*31a0*/  @!UPT UIADD3 URZ, URZ, URZ, URZ ;  /* 0x0000003f3f3ff290 */ /* 0x000fe4000fffe03f */
[--C-:B------:R-:W-:Y:S01]  /*31b0*/  @!P0 HADD2.F32 R4, -RZ, R19.reuse.H1_H1 ;  /* 0x30000013ff048230 */ /* 0x100fe20000004100 */
[--C-:B------:R-:W-:Y:S01]  /*31c0*/  @!P0 SHF.R.U64 R0, R34, 0x10, R35.reuse ;  /* 0x0000001022008819 */ /* 0x100fe20000001223 */
[----:B------:R-:W-:Y:S01]  /*31d0*/  @!P0 HADD2.F32 R32, -RZ, R58.H1_H1 ;  /* 0x3000003aff208230 */ /* 0x000fe20000004100 */
[----:B------:R-:W-:Y:S01]  /*31e0*/  @!P0 SHF.R.U32.HI R34, RZ, 0x10, R35 ;  /* 0x00000010ff228819 */ /* 0x000fe20000011623 */
[----:B------:R-:W-:Y:S01]  /*31f0*/  @!P0 HADD2.F32 R19, -RZ, R19.H0_H0 ;  /* 0x20000013ff138230 */ /* 0x000fe20000004100 */
[--C-:B------:R-:W-:Y:S01]  /*3200*/  @!P0 SHF.R.U64 R35, R60, 0x10, R61.reuse ;  /* 0x000000103c238819 */ /* 0x100fe2000000123d */
        /* <DEDUP_REMOVED lines=14> */
[----:B------:R-:W-:Y:S01]  /*32f0*/  @!P0 FMUL.FTZ R42, R33, R28 ;  /* 0x0000001c212a8220 */ /* 0x000fe20000410000 */
[----:B------:R-:W-:Y:S01]  /*3300*/  @!P0 MOV R3, R22 ;  /* 0x0000001600038202 */ /* 0x000fe20000000f00 */
[----:B------:R-:W-:Y:S02]  /*3310*/  @!P0 FFMA.FTZ R41, R2, R32, -R41 ;  /* 0x0000002002298223 */ /* 0x000fe40000010829 */
[C---:B------:R-:W-:Y:S02]  /*3320*/  @!P0 FMUL.FTZ R2, R4.reuse, R28 ;  /* 0x0000001c04028220 */ /* 0x040fe40000410000 */
[----:B------:R-:W-:Y:S01]  /*3330*/  @!P0 FFMA.FTZ R42, R4, R35, -R42 ;  /* 0x00000023042a8223 */ /* 0x000fe2000001082a */
        /* <DEDUP_REMOVED lines=14> */
[----:B------:R-:W-:Y:S02]  /*3420*/  @!P0 FFMA.FTZ R29, R29, R36, -R4 ;  /* 0x000000241d1d8223 */ /* 0x000fe40000010804 */
        /* <DEDUP_REMOVED lines=9> */
.L_x_78:
[----:B------:R-:W-:Y:S05]  /*34c0*/  BSYNC B0 ;  /* 0x0000000000007941 */ /* 0x000fea0003800000 */
.L_x_77:
[----:B------:R-:W-:Y:S11]  /*34d0*/  ISETP.GE.AND P0, PT, R136, c[0x0][0x1d4], PT ;  /* 0x0000750088007a0c */ /* 0x000ff60003f06270 */
[----:B------:R-:W-:Y:S02]  /*34e0*/  @!UPT UIADD3 URZ, URZ, URZ, URZ ;  /* 0x0000003f3f3ff290 */ /* 0x000fe4000fffe03f */
[----:B------:R-:W-:-:S05]  /*34f0*/  @P0 BRA `(.L_x_76) ;  /* 0x0000036000000947 */ /* 0x000fca0003800000 */
[C---:B---3--:R-:W-:Y:S01]  /*3500*/  LEA R38, P0, R129.reuse, R39, 0x1 ;  /* 0x0000002781267211 */ /* 0x048fe200078008ff */
[----:B-12---:R-:W1:Y:S03]  /*3510*/  LDS.128 R20, [R132+0xd100] ;  /* 0x00d1000084147984 */ /* 0x006e660000000c00 */
        /* <DEDUP_REMOVED lines=15> */
[----:B-1----:R-:W-:Y:S02]  /*3610*/  @!P0 MOV R2, R20 ;  /* 0x0000001400028202 */ /* 0x002fe40000000f00 */
        /* <DEDUP_REMOVED lines=36> */
.L_x_76:
[----:B------:R-:W-:Y:S05]  /*3860*/  BSYNC B1 ;  /* 0x0000000000017941 */ /* 0x000fea0003800000 */
.L_x_75:
[----:B------:R4:W3:Y:S01]  /*3870*/  SHFL.IDX PT, R34, R141, 0x2, 0x181f ;  /* 0x00581f008d227f89 */ /* 0x0008e200000e0000 */
[----:B------:R-:W-:Y:S03]  /*3880*/  BSSY B1, `(.L_x_79) ;  /* 0x0000075000017945 */ /* 0x000fe60003800000 */
[----:B------:R4:W2:Y:S01]  /*3890*/  SHFL.IDX PT, R33, R162, 0x2, 0x181f ;  /* 0x00581f00a2217f89 */ /* 0x0008a200000e0000 */
[----:B------:R-:W-:-:S05]  /*38a0*/  @P4 BRA `(.L_x_80) ;  /* 0x0000072000004947 */ /* 0x000fca0003800000 */
[----:B------:R-:W-:Y:S01]  /*38b0*/  BSSY B0, `(.L_x_81) ;  /* 0x0000038000007945 */ /* 0x000fe20003800000 */
[----:B------:R-:W-:-:S05]  /*38c0*/  @P5 BRA `(.L_x_82) ;  /* 0x0000036000005947 */ /* 0x000fca0003800000 */
[C---:B-12---:R-:W-:Y:S01]  /*38d0*/  LEA R38, P0, R10.reuse, R33, 0x1 ;  /* 0x000000210a267211 */ /* 0x046fe200078008ff */
[----:B------:R-:W1:Y:S03]  /*38e0*/  LDS.128 R20, [R132+0xa100] ;  /* 0x00a1000084147984 */ /* 0x000e660000000c00 */
[----:B---3--:R-:W-:Y:S02]  /*38f0*/  LEA.HI.X R39, R10, R34, R11, 0x1, P0 ;  /* 0x000000220a277211 */ /* 0x008fe400000f0c0b */
[----:B------:R-:W-:Y:S11]  /*3900*/  ISETP.GE.AND P0, PT, R12, c[0x0][0x27c], PT ;  /* 0x00009f000c007a0c */ /* 0x000ff60003f06270 */
[----:B------:R-:W-:Y:S02]  /*3910*/  @!UPT UIADD3 URZ, URZ, URZ, URZ ;  /* 0x0000003f3f3ff290 */ /* 0x000fe4000fffe03f */
[--C-:B------:R-:W-:Y:S01]  /*3920*/  @!P0 HADD2.F32 R4, -RZ, R8.reuse.H1_H1 ;  /* 0x30000008ff048230 */ /* 0x100fe20000004100 */
[----:B------:R-:W-:Y:S01]  /*3930*/  @!P0 SHF.R.U64 R0, R26, 0x10, R27 ;  /* 0x000000101a008819 */ /* 0x000fe2000000121b */
[----:B------:R-:W-:Y:S01]  /*3940*/  @!P0 HADD2.F32 R8, -RZ, R8.H0_H0 ;  /* 0x20000008ff088230 */ /* 0x000fe20000004100 */
[----:B------:R-:W-:Y:S01]  /*3950*/  @!P0 SHF.R.U64 R29, R54, 0x10, R55 ;  /* 0x00000010361d8819 */ /* 0x000fe20000001237 */
[----:B------:R-:W-:Y:S01]  /*3960*/  @!P0 HADD2.F32 R30, -RZ, R50.H0_H0 ;  /* 0x20000032ff1e8230 */ /* 0x000fe20000004100 */
[----:B------:R-:W-:Y:S01]  /*3970*/  @!P0 SHF.R.U32.HI R26, RZ, 0x10, R27 ;  /* 0x00000010ff1a8819 */ /* 0x000fe2000001161b */
[----:B------:R-:W-:Y:S01]  /*3980*/  @!P0 HADD2.F32 R18, -RZ, R0.H0_H0 ;  /* 0x20000000ff128230 */ /* 0x000fe20000004100 */
[----:B------:R-:W-:Y:S01]  /*3990*/  @!P0 SHF.R.U32.HI R32, RZ, 0x10, R55 ;  /* 0x00000010ff208819 */ /* 0x000fe20000011637 */
[----:B------:R-:W-:Y:S02]  /*39a0*/  @!P0 HADD2.F32 R27, -RZ, R50.H1_H1 ;  /* 0x30000032ff1b8230 */ /* 0x000fe40000004100 */
        /* <DEDUP_REMOVED lines=8> */
[CC--:B------:R-:W-:Y:S02]  /*3a30*/  @!P0 FMUL.FTZ R35, R19.reuse, R4.reuse ;  /* 0x0000000413238220 */ /* 0x0c0fe40000410000 */
[----:B------:R-:W-:Y:S01]  /*3a40*/  @!P0 FMUL.FTZ R0, R2, R4 ;  /* 0x0000000402008220 */ /* 0x000fe20000410000 */
        /* <DEDUP_REMOVED lines=21> */
[C---:B------:R-:W-:Y:S02]  /*3ba0*/  @!P0 FMUL.FTZ R4, R18.reuse, R26 ;  /* 0x0000001a12048220 */ /* 0x040fe40000410000 */
        /* <DEDUP_REMOVED lines=8> */
.L_x_82:
[----:B------:R-:W-:Y:S05]  /*3c30*/  BSYNC B0 ;  /* 0x0000000000007941 */ /* 0x000fea0003800000 */
.L_x_81:
[----:B------:R-:W-:Y:S11]  /*3c40*/  ISETP.GE.AND P0, PT, R136, c[0x0][0x1d4], PT ;  /* 0x0000750088007a0c */ /* 0x000ff60003f06270 */
[----:B------:R-:W-:Y:S02]  /*3c50*/  @!UPT UIADD3 URZ, URZ, URZ, URZ ;  /* 0x0000003f3f3ff290 */ /* 0x000fe4000fffe03f */
[----:B------:R-:W-:-:S05]  /*3c60*/  @P0 BRA `(.L_x_80) ;  /* 0x0000036000000947 */ /* 0x000fca0003800000 */
[C---:B--2---:R-:W-:Y:S01]  /*3c70*/  LEA R32, P0, R129.reuse, R33, 0x1 ;  /* 0x0000002181207211 */ /* 0x044fe200078008ff */
[----:B-1----:R-:W1:Y:S03]  /*3c80*/  LDS.128 R20, [R132+0xe100] ;  /* 0x00e1000084147984 */ /* 0x002e660000000c00 */
[----:B---3--:R-:W-:Y:S02]  /*3c90*/  LEA.HI.X R33, R129, R34, R109, 0x1, P0 ;  /* 0x0000002281217211 */ /* 0x008fe400000f0c6d */
[----:B------:R-:W-:Y:S11]  /*3ca0*/  ISETP.GE.AND P0, PT, R9, c[0x0][0x27c], PT ;  /* 0x00009f0009007a0c */ /* 0x000ff60003f06270 */
[----:B------:R-:W-:Y:S02]  /*3cb0*/  @!UPT UIADD3 URZ, URZ, URZ, URZ ;  /* 0x0000003f3f3ff290 */ /* 0x000fe4000fffe03f */
[----:B------:R-:W-:Y:S01]  /*3cc0*/  @!P0 HADD2.F32 R4, -RZ, R7.H1_H1 ;  /* 0x30000007ff048230 */ /* 0x000fe20000004100 */
[----:B------:R-:W-:Y:S01]  /*3cd0*/  @!P0 SHF.R.U64 R0, R24, 0x10, R25 ;  /* 0x0000001018008819 */ /* 0x000fe20000001219 */
[----:B------:R-:W-:Y:S01]  /*3ce0*/  @!P0 HADD2.F32 R19, -RZ, R45.H1_H1 ;  /* 0x3000002dff138230 */ /* 0x000fe20000004100 */
        /* <DEDUP_REMOVED lines=32> */
[C---:B------:R-:W-:Y:S01]  /*3ef0*/  @!P0 FMUL.FTZ R4, R19.reuse, R7 ;  /* 0x0000000713048220 */ /* 0x040fe20000410000 */
[----:B------:R-:W-:Y:S01]  /*3f00*/  @!P0 MOV R20, R0 ;  /* 0x0000000000148202 */ /* 0x000fe20000000f00 */
[----:B------:R-:W-:Y:S01]  /*3f10*/  @!P0 FMUL.FTZ R34, R28, R24 ;  /* 0x000000181c228220 */ /* 0x000fe20000410000 */
[----:B------:R-:W-:Y:S01]  /*3f20*/  @!P0 MOV R21, R2 ;  /* 0x0000000200158202 */ /* 0x000fe20000000f00 */
[-C--:B------:R-:W-:Y:S02]  /*3f30*/  @!P0 FFMA.FTZ R18, R18, R27.reuse, -R4 ;  /* 0x0000001b12128223 */ /* 0x080fe40000010804 */
        /* <DEDUP_REMOVED lines=9> */
.L_x_80:
[----:B------:R-:W-:Y:S05]  /*3fd0*/  BSYNC B1 ;  /* 0x0000000000017941 */ /* 0x000fea0003800000 */
.L_x_79:
[----:B-1--4-:R-:W1:Y:S04]  /*3fe0*/  SHFL.IDX PT, R141, R141, 0x3, 0x181f ;  /* 0x00781f008d8d7f89 */ /* 0x012e6800000e0000 */
[----:B------:R-:W4:Y:S01]  /*3ff0*/  SHFL.IDX PT, R162, R162, 0x3, 0x181f ;  /* 0x00781f00a2a27f89 */ /* 0x000f2200000e0000 */
[----:B------:R-:W-:-:S05]  /*4000*/  @P2 BRA `(.L_x_83) ;  /* 0x0000316000002947 */ /* 0x000fca0003800000 */
[----:B------:R-:W-:Y:S01]  /*4010*/  BSSY B0, `(.L_x_84) ;  /* 0x0000038000007945 */ /* 0x000fe20003800000 */
[----:B------:R-:W-:-:S05]  /*4020*/  @P5 BRA `(.L_x_85) ;  /* 0x0000036000005947 */ /* 0x000fca0003800000 */
[C---:B----4-:R-:W-:Y:S01]  /*4030*/  LEA R30, P0, R10.reuse, R162, 0x1 ;  /* 0x000000a20a1e7211 */ /* 0x050fe200078008ff */
[----:B--2---:R-:W2:Y:S03]  /*4040*/  LDS.128 R20, [R132+0xb100] ;  /* 0x00b1000084147984 */ /* 0x004ea60000000c00 */
[----:B-1----:R-:W-:Y:S02]  /*4050*/  LEA.HI.X R31, R10, R141, R11, 0x1, P0 ;  /* 0x0000008d0a1f7211 */ /* 0x002fe400000f0c0b */
        /* <DEDUP_REMOVED lines=35> */
[CC--:B------:R-:W-:Y:S01]  /*4290*/  @!P0 FMUL.FTZ R3, R8.reuse, R6.reuse ;  /* 0x0000000608038220 */ /* 0x0c0fe20000410000 */
        /* <DEDUP_REMOVED lines=15> */
.L_x_85:
[----:B------:R-:W-:Y:S05]  /*4390*/  BSYNC B0 ;  /* 0x0000000000007941 */ /* 0x000fea0003800000 */
.L_x_84:
[----:B------:R-:W-:Y:S11]  /*43a0*/  ISETP.GE.AND P0, PT, R136, c[0x0][0x1d4], PT ;  /* 0x0000750088007a0c */ /* 0x000ff60003f06270 */
[----:B------:R-:W-:Y:S02]  /*43b0*/  @!UPT UIADD3 URZ, URZ, URZ, URZ ;  /* 0x0000003f3f3ff290 */ /* 0x000fe4000fffe03f */
[----:B------:R-:W-:-:S05]  /*43c0*/  @P0 BRA `(.L_x_83) ;  /* 0x00002da000000947 */ /* 0x000fca0003800000 */
[C---:B----4-:R-:W-:Y:S01]  /*43d0*/  LEA R162, P0, R129.reuse, R162, 0x1 ;  /* 0x000000a281a27211 */ /* 0x050fe200078008ff */
[----:B------:R-:W4:Y:S03]  /*43e0*/  LDS.128 R16, [R132+0xf100] ;  /* 0x00f1000084107984 */ /* 0x000f260000000c00 */
[----:B-1----:R-:W-:Y:S02]  /*43f0*/  LEA.HI.X R163, R129, R141, R109, 0x1, P0 ;  /* 0x0000008d81a37211 */ /* 0x002fe400000f0c6d */
[----:B------:R-:W-:Y:S11]  /*4400*/  ISETP.GE.AND P0, PT, R9, c[0x0][0x27c], PT ;  /* 0x00009f0009007a0c */ /* 0x000ff60003f06270 */
[----:B------:R-:W-:Y:S02]  /*4410*/  @!UPT UIADD3 URZ, URZ, URZ, URZ ;  /* 0x0000003f3f3ff290 */ /* 0x000fe4000fffe03f */
[----:B------:R-:W-:Y:S01]  /*4420*/  @!P0 HADD2.F32 R4, -RZ, R5.H1_H1 ;  /* 0x30000005ff048230 */ /* 0x000fe20000004100 */
[----:B------:R-:W-:Y:S01]  /*4430*/  @!P0 SHF.R.U64 R0, R14, 0x10, R15 ;  /* 0x000000100e008819 */ /* 0x000fe2000000120f */
[----:B------:R-:W-:Y:S01]  /*4440*/  @!P0 HADD2.F32 R8, -RZ, R43.H1_H1 ;  /* 0x3000002bff088230 */ /* 0x000fe20000004100 */
[----:B--2---:R-:W-:Y:S01]  /*4450*/  @!P0 SHF.R.U64 R20, R46, 0x10, R47 ;  /* 0x000000102e148819 */ /* 0x004fe2000000122f */
        /* <DEDUP_REMOVED lines=8> */
[----:B----4-:R-:W-:Y:S02]  /*44e0*/  @!P0 MOV R2, R16 ;  /* 0x0000001000028202 */ /* 0x010fe40000000f00 */
        /* <DEDUP_REMOVED lines=35> */
[----:B------:R1:W-:Y:S01]  /*4720*/  ST.E.128 [R162.64], R16 ;  /* 0x00000010a2007985 */ /* 0x0003e2000c101d14 */
[----:B------:R-:W-:-:S05]  /*4730*/  BRA `(.L_x_83) ;  /* 0x00002a3000007947 */ /* 0x000fca0003800000 */
.L_x_62:
[----:B------:R-:W-:Y:S01]  /*4740*/  ISETP.GE.AND P0, PT, R126, R75, PT ;  /* 0x0000004b7e00720c */ /* 0x000fe20003f06270 */
[----:B------:R-:W-:Y:S01]  /*4750*/  CS2R R66, SRZ ;  /* 0x0000000000427805 */ /* 0x000fe2000001ff00 */
[----:B------:R-:W-:Y:S01]  /*4760*/  ISETP.NE.AND P6, PT, R138, RZ, PT ;  /* 0x000000ff8a00720c */ /* 0x000fe20003fc5270 */
[----:B------:R-:W-:Y:S01]  /*4770*/  CS2R R64, SRZ ;  /* 0x0000000000407805 */ /* 0x000fe2000001ff00 */
[----:B------:R-:W-:Y:S01]  /*4780*/  ISETP.GE.OR P4, PT, R10, c[0x0][0x27c], P0 ;  /* 0x00009f000a007a0c */ /* 0x000fe20000786670 */
        /* <DEDUP_REMOVED lines=8> */
[----:B------:R1:W2:Y:S01]  /*4810*/  SHFL.IDX PT, R169, R141, RZ, 0x181f ;  /* 0x00181fff8da97589 */ /* 0x0002a200000e0000 */
[----:B------:R-:W-:Y:S03]  /*4820*/  BSSY B0, `(.L_x_86) ;  /* 0x00000dd000007945 */ /* 0x000fe60003800000 */
[----:B------:R-:W-:Y:S04]  /*4830*/  @!P4 IADD3 R2, P1, P0, R144, R68, R105 ;  /* 0x000000449002c210 */ /* 0x000fe8000783e069 */
[C---:B------:R-:W-:Y:S01]  /*4840*/  @!P4 IADD3.X R0, R81.reuse, R39, R104, P1, P0 ;  /* 0x000000275100c210 */ /* 0x040fe20000fe0468 */
[----:B------:R1:W3:Y:S01]  /*4850*/  SHFL.IDX PT, R168, R162, RZ, 0x181f ;  /* 0x00181fffa2a87589 */ /* 0x0002e200000e0000 */
[----:B------:R-:W-:Y:S04]  /*4860*/  @!P4 IADD3 R4, P1, P0, R142, R42, R107 ;  /* 0x0000002a8e04c210 */ /* 0x000fe8000783e06b */
[----:B------:R-:W-:Y:S02]  /*4870*/  @!P4 IADD3.X R3, R80, R29, R106, P1, P0 ;  /* 0x0000001d5003c210 */ /* 0x000fe40000fe046a */
[----:B------:R-:W-:Y:S04]  /*4880*/  ISETP.GE.AND P0, PT, R122, R75, PT ;  /* 0x0000004b7a00720c */ /* 0x000fe80003f06270 */
[----:B------:R-:W-:Y:S11]  /*4890*/  ISETP.GE.OR P2, PT, R10, c[0x0][0x27c], P0 ;  /* 0x00009f000a007a0c */ /* 0x000ff60000746670 */
[----:B------:R-:W-:Y:S02]  /*48a0*/  @!UPT UIADD3 URZ, URZ, URZ, URZ ;  /* 0x0000003f3f3ff290 */ /* 0x000fe4000fffe03f */
[----:B------:R-:W-:Y:S04]  /*48b0*/  @!P2 IADD3 R6, P1, P0, R144, R91, R68 ;  /* 0x0000005b9006a210 */ /* 0x000fe8000783e044 */
[C---:B------:R-:W-:Y:S02]  /*48c0*/  @!P2 IADD3.X R5, R81.reuse, R90, R39, P1, P0 ;  /* 0x0000005a5105a210 */ /* 0x040fe40000fe0427 */
[----:B------:R-:W-:Y:S04]  /*48d0*/  @!P2 IADD3 R8, P1, P0, R142, R93, R42 ;  /* 0x0000005d8e08a210 */ /* 0x000fe8000783e02a */
[----:B------:R-:W-:Y:S02]  /*48e0*/  @!P2 IADD3.X R7, R80, R92, R29, P1, P0 ;  /* 0x0000005c5007a210 */ /* 0x000fe40000fe041d */
[----:B------:R-:W-:Y:S04]  /*48f0*/  ISETP.GE.AND P0, PT, R118, R75, PT ;  /* 0x0000004b7600720c */ /* 0x000fe80003f06270 */
[----:B------:R-:W-:Y:S11]  /*4900*/  ISETP.GE.OR P1, PT, R10, c[0x0][0x27c], P0 ;  /* 0x00009f000a007a0c */ /* 0x000ff60000726670 */
[----:B------:R-:W-:Y:S02]  /*4910*/  @!UPT UIADD3 URZ, URZ, URZ, URZ ;  /* 0x0000003f3f3ff290 */ /* 0x000fe4000fffe03f */
[----:B------:R-:W-:Y:S04]  /*4920*/  @!P1 IADD3 R15, P3, P0, R144, R158, R68 ;  /* 0x0000009e900f9210 */ /* 0x000fe8000787e044 */
[----:B------:R-:W-:Y:S02]  /*4930*/  @!P1 IADD3.X R14, R81, R94, R39, P3, P0 ;  /* 0x0000005e510e9210 */ /* 0x000fe40001fe0427 */
[----:B------:R-:W-:Y:S04]  /*4940*/  @!P1 IADD3 R17, P3, P0, R142, R156, R42 ;  /* 0x0000009c8e119210 */ /* 0x000fe8000787e02a */
[----:B------:R-:W-:Y:S02]  /*4950*/  @!P1 IADD3.X R16, R80, R95, R29, P3, P0 ;  /* 0x0000005f50109210 */ /* 0x000fe40001fe041d */
[C---:B------:R-:W-:Y:S04]  /*4960*/  @!P4 LEA R18, P0, R2.reuse, c[0x0][0x270], 0x1 ;  /* 0x00009c000212ca11 */ /* 0x040fe800078008ff */
[----:B------:R-:W-:Y:S02]  /*4970*/  @!P4 LEA.HI.X R19, R2, c[0x0][0x274], R0, 0x1, P0 ;  /* 0x00009d000213ca11 */ /* 0x000fe400000f0c00 */
[C---:B------:R-:W-:Y:S03]  /*4980*/  @!P4 LEA R20, P0, R4.reuse, c[0x0][0x288], 0x1 ;  /* 0x0000a2000414ca11 */ /* 0x040fe600078008ff */
[----:B------:R4:W2:Y:S01]  /*4990*/  @!P4 LDG.E.128 R64, [R18.64] ;  /* 0x000000141240c981 */ /* 0x0008a2000c1e1d00 */
[----:B------:R-:W-:Y:S02]  /*49a0*/  @!P4 LEA.HI.X R21, R4, c[0x0][0x28c], R3, 0x1, P0 ;  /* 0x0000a3000415ca11 */ /* 0x000fe400000f0c03 */
[C---:B------:R-:W-:Y:S04]  /*49b0*/  @!P2 LEA R4, P0, R6.reuse, c[0x0][0x270], 0x1 ;  /* 0x00009c000604aa11 */ /* 0x040fe800078008ff */
[----:B------:R-:W-:Y:S01]  /*49c0*/  @!P2 LEA.HI.X R5, R6, c[0x0][0x274], R5, 0x1, P0 ;  /* 0x00009d000605aa11 */ /* 0x000fe200000f0c05 */
[----:B------:R1:W3:Y:S01]  /*49d0*/  @!P4 LDG.E.128 R32, [R20.64] ;  /* 0x000000141420c981 */ /* 0x0002e2000c1e1d00 */
[C---:B------:R-:W-:Y:S04]  /*49e0*/  @!P2 LEA R24, P0, R8.reuse, c[0x0][0x288], 0x1 ;  /* 0x0000a2000818aa11 */ /* 0x040fe800078008ff */
[----:B------:R-:W-:Y:S02]  /*49f0*/  @!P2 LEA.HI.X R25, R8, c[0x0][0x28c], R7, 0x1, P0 ;  /* 0x0000a3000819aa11 */ /* 0x000fe400000f0c07 */
[C---:B------:R-:W-:Y:S01]  /*4a00*/  @!P1 LEA R2, P0, R15.reuse, c[0x0][0x270], 0x1 ;  /* 0x00009c000f029a11 */ /* 0x040fe200078008ff */
[----:B------:R1:W3:Y:S03]  /*4a10*/  @!P2 LDG.E.128 R56, [R4.64] ;  /* 0x000000140438a981 */ /* 0x0002e6000c1e1d00 */
[----:B------:R-:W-:Y:S02]  /*4a20*/  @!P1 LEA.HI.X R3, R15, c[0x0][0x274], R14, 0x1, P0 ;  /* 0x00009d000f039a11 */ /* 0x000fe400000f0c0e */
[C---:B------:R-:W-:Y:S03]  /*4a30*/  @!P1 LEA R6, P0, R17.reuse, c[0x0][0x288], 0x1 ;  /* 0x0000a20011069a11 */ /* 0x040fe600078008ff */
[----:B------:R1:W3:Y:S01]  /*4a40*/  @!P1 LDG.E.128 R52, [R2.64] ;  /* 0x0000001402349981 */ /* 0x0002e2000c1e1d00 */
[----:B------:R-:W-:Y:S01]  /*4a50*/  @!P1 LEA.HI.X R7, R17, c[0x0][0x28c], R16, 0x1, P0 ;  /* 0x0000a30011079a11 */ /* 0x000fe200000f0c10 */
[----:B----4-:R-:W-:Y:S01]  /*4a60*/  CS2R R18, SRZ ;  /* 0x0000000000127805 */ /* 0x010fe2000001ff00 */
[-C--:B------:R-:W-:Y:S01]  /*4a70*/  ISETP.GE.AND P0, PT, R137, R75.reuse, PT ;  /* 0x0000004b8900720c */ /* 0x080fe20003f06270 */
[----:B------:R-:W-:Y:S03]  /*4a80*/  CS2R R16, SRZ ;  /* 0x0000000000107805 */ /* 0x000fe6000001ff00 */
[----:B------:R-:W-:Y:S01]  /*4a90*/  ISETP.GE.OR P0, PT, R10, c[0x0][0x27c], P0 ;  /* 0x00009f000a007a0c */ /* 0x000fe20000706670 */
[----:B-1----:R-:W-:Y:S02]  /*4aa0*/  CS2R R20, SRZ ;  /* 0x0000000000147805 */ /* 0x002fe4000001ff00 */
[----:B------:R1:W4:Y:S01]  /*4ab0*/  @!P1 LDG.E.128 R16, [R6.64] ;  /* 0x0000001406109981 */ /* 0x000322000c1e1d00 */
[----:B------:R-:W-:Y:S07]  /*4ac0*/  CS2R R4, SRZ ;  /* 0x0000000000047805 */ /* 0x000fee000001ff00 */
[----:B------:R-:W4:Y:S02]  /*4ad0*/  @!P2 LDG.E.128 R20, [R24.64] ;  /* 0x000000141814a981 */ /* 0x000f24000c1e1d00 */
[----:B------:R-:W-:Y:S05]  /*4ae0*/  @!P0 IADD3 R68, P1, R144, R68, RZ ;  /* 0x0000004490448210 */ /* 0x000fea0007f3e0ff */
[----:B------:R-:W-:Y:S01]  /*4af0*/  @!P0 IMAD.X R39, R81, 0x1, R39, P1 ;  /* 0x0000000151278824 */ /* 0x000fe200008e0627 */
[C---:B------:R-:W-:Y:S04]  /*4b00*/  @!P0 LEA R2, P1, R68.reuse, c[0x0][0x270], 0x1 ;  /* 0x00009c0044028a11 */ /* 0x040fe800078208ff */
[----:B------:R-:W-:Y:S02]  /*4b10*/  @!P0 LEA.HI.X R3, R68, c[0x0][0x274], R39, 0x1, P1 ;  /* 0x00009d0044038a11 */ /* 0x000fe400008f0c27 */
[----:B------:R-:W-:Y:S01]  /*4b20*/  @!P0 IADD3 R42, P1, R142, R42, RZ ;  /* 0x0000002a8e2a8210 */ /* 0x000fe20007f3e0ff */
[----:B------:R-:W-:Y:S01]  /*4b30*/  CS2R R38, SRZ ;  /* 0x0000000000267805 */ /* 0x000fe2000001ff00 */
[----:B-1----:R-:W-:Y:S03]  /*4b40*/  CS2R R6, SRZ ;  /* 0x0000000000067805 */ /* 0x002fe6000001ff00 */
[----:B------:R-:W-:Y:S01]  /*4b50*/  @!P0 IMAD.X R29, R80, 0x1, R29, P1 ;  /* 0x00000001501d8824 */ /* 0x000fe200008e061d */
[C---:B------:R-:W-:Y:S01]  /*4b60*/  @!P0 LEA R14, P1, R42.reuse, c[0x0][0x288], 0x1 ;  /* 0x0000a2002a0e8a11 */ /* 0x040fe200078208ff */
[----:B------:R2:W5:Y:S03]  /*4b70*/  @!P0 LDG.E.128 R36, [R2.64] ;  /* 0x0000001402248981 */ /* 0x000566000c1e1d00 */
[----:B------:R-:W-:Y:S02]  /*4b80*/  @!P0 LEA.HI.X R15, R42, c[0x0][0x28c], R29, 0x1, P1 ;  /* 0x0000a3002a0f8a11 */ /* 0x000fe400008f0c1d */
[----:B------:R-:W-:Y:S03]  /*4b90*/  ISETP.GE.AND P1, PT, R10, c[0x0][0x27c], PT ;  /* 0x00009f000a007a0c */ /* 0x000fe60003f26270 */
[----:B------:R1:W5:Y:S01]  /*4ba0*/  @!P0 LDG.E.128 R4, [R14.64] ;  /* 0x000000140e048981 */ /* 0x000362000c1e1d00 */
[----:B------:R-:W-:Y:S01]  /*4bb0*/  ISETP.GE.OR P0, PT, R137, R75, P5 ;  /* 0x0000004b8900720c */ /* 0x000fe20002f06670 */
[----:B--2---:R-:W-:Y:S02]  /*4bc0*/  IMAD.MOV.U32 R3, RZ, RZ, R66 ;  /* 0x000000ffff037224 */ /* 0x004fe400078e0042 */
[----:B------:R-:W-:Y:S02]  /*4bd0*/  IMAD.MOV.U32 R2, RZ, RZ, R67 ;  /* 0x000000ffff027224 */ /* 0x000fe400078e0043 */
[----:B------:R-:W-:Y:S03]  /*4be0*/  IMAD.MOV.U32 R0, RZ, RZ, R64 ;  /* 0x000000ffff007224 */ /* 0x000fe600078e0040 */
[----:B------:R-:W-:Y:S01]  /*4bf0*/  PRMT R63, R3, 0x5410, R2 ;  /* 0x00005410033f7816 */ /* 0x000fe20000000002 */
[----:B------:R-:W-:Y:S02]  /*4c00*/  IMAD.MOV.U32 R2, RZ, RZ, R65 ;  /* 0x000000ffff027224 */ /* 0x000fe400078e0041 */
[----:B---3--:R-:W-:Y:S03]  /*4c10*/  IMAD.MOV.U32 R3, RZ, RZ, R34 ;  /* 0x000000ffff037224 */ /* 0x008fe600078e0022 */
[----:B------:R-:W-:Y:S01]  /*4c20*/  PRMT R72, R2, 0x5410, R0 ;  /* 0x0000541002487816 */ /* 0x000fe20000000000 */
[----:B------:R-:W-:Y:S02]  /*4c30*/  IMAD.MOV.U32 R0, RZ, RZ, R35 ;  /* 0x000000ffff007224 */ /* 0x000fe400078e0023 */
[----:B------:R-:W-:Y:S03]  /*4c40*/  IMAD.MOV.U32 R2, RZ, RZ, R32 ;  /* 0x000000ffff027224 */ /* 0x000fe600078e0020 */
[----:B------:R-:W-:Y:S01]  /*4c50*/  PRMT R26, R3, 0x5410, R0 ;  /* 0x00005410031a7816 */ /* 0x000fe20000000000 */
[----:B------:R-:W-:Y:S02]  /*4c60*/  IMAD.MOV.U32 R0, RZ, RZ, R33 ;  /* 0x000000ffff007224 */ /* 0x000fe400078e0021 */
[----:B------:R-:W-:Y:S02]  /*4c70*/  IMAD.MOV.U32 R3, RZ, RZ, R58 ;  /* 0x000000ffff037224 */ /* 0x000fe400078e003a */
[----:B------:R-:W-:Y:S01]  /*4c80*/  IMAD.MOV.U32 R8, RZ, RZ, R54 ;  /* 0x000000ffff087224 */ /* 0x000fe200078e0036 */
[----:B------:R-:W-:Y:S01]  /*4c90*/  PRMT R27, R0, 0x5410, R2 ;  /* 0x00005410001b7816 */ /* 0x000fe20000000002 */
[----:B------:R-:W-:Y:S02]  /*4ca0*/  IMAD.MOV.U32 R2, RZ, RZ, R59 ;  /* 0x000000ffff027224 */ /* 0x000fe400078e003b */
[----:B------:R-:W-:Y:S03]  /*4cb0*/  IMAD.MOV.U32 R0, RZ, RZ, R56 ;  /* 0x000000ffff007224 */ /* 0x000fe600078e0038 */
[----:B------:R-:W-:Y:S01]  /*4cc0*/  PRMT R61, R3, 0x5410, R2 ;  /* 0x00005410033d7816 */ /* 0x000fe20000000002 */
[----:B------:R-:W-:Y:S05]  /*4cd0*/  IMAD.MOV.U32 R2, RZ, RZ, R57 ;  /* 0x000000ffff027224 */ /* 0x000fea00078e0039 */
[----:B------:R-:W-:Y:S01]  /*4ce0*/  PRMT R62, R2, 0x5410, R0 ;  /* 0x00005410023e7816 */ /* 0x000fe20000000000 */
[----:B----4-:R-:W-:Y:S02]  /*4cf0*/  IMAD.MOV.U32 R3, RZ, RZ, R22 ;  /* 0x000000ffff037224 */ /* 0x010fe400078e0016 */
[----:B------:R-:W-:Y:S02]  /*4d00*/  IMAD.MOV.U32 R0, RZ, RZ, R23 ;  /* 0x000000ffff007224 */ /* 0x000fe400078e0017 */
[----:B------:R-:W-:Y:S03]  /*4d10*/  IMAD.MOV.U32 R2, RZ, RZ, R20 ;  /* 0x000000ffff027224 */ /* 0x000fe600078e0014 */
[----:B------:R-:W-:Y:S01]  /*4d20*/  PRMT R24, R3, 0x5410, R0 ;  /* 0x0000541003187816 */ /* 0x000fe20000000000 */
[----:B------:R-:W-:Y:S02]  /*4d30*/  IMAD.MOV.U32 R0, RZ, RZ, R21 ;  /* 0x000000ffff007224 */ /* 0x000fe400078e0015 */
[----:B------:R-:W-:Y:S03]  /*4d40*/  IMAD.MOV.U32 R3, RZ, RZ, R55 ;  /* 0x000000ffff037224 */ /* 0x000fe600078e0037 */
[----:B------:R-:W-:Y:S01]  /*4d50*/  PRMT R25, R0, 0x5410, R2 ;  /* 0x0000541000197816 */ /* 0x000fe20000000002 */
[----:B------:R-:W-:Y:S01]  /*4d60*/  IMAD.MOV.U32 R2, RZ, RZ, R52 ;  /* 0x000000ffff027224 */ /* 0x000fe200078e0034 */
[----:B------:R-:W-:Y:S01]  /*4d70*/  PRMT R51, R8, 0x5410, R3 ;  /* 0x0000541008337816 */ /* 0x000fe20000000003 */
[----:B------:R-:W-:Y:S02]  /*4d80*/  IMAD.MOV.U32 R0, RZ, RZ, R53 ;  /* 0x000000ffff007224 */ /* 0x000fe400078e0035 */
[----:B------:R-:W-:Y:S02]  /*4d90*/  IMAD.MOV.U32 R8, RZ, RZ, R18 ;  /* 0x000000ffff087224 */ /* 0x000fe400078e0012 */
[----:B------:R-:W-:Y:S01]  /*4da0*/  IMAD.MOV.U32 R3, RZ, RZ, R19 ;  /* 0x000000ffff037224 */ /* 0x000fe200078e0013 */
[----:B------:R-:W-:Y:S01]  /*4db0*/  PRMT R60, R2, 0x5410, R0 ;  /* 0x00005410023c7816 */ /* 0x000fe20000000000 */
[----:B------:R-:W-:Y:S02]  /*4dc0*/  IMAD.MOV.U32 R2, RZ, RZ, R16 ;  /* 0x000000ffff027224 */ /* 0x000fe400078e0010 */
[----:B------:R-:W-:Y:S01]  /*4dd0*/  IMAD.MOV.U32 R0, RZ, RZ, R17 ;  /* 0x000000ffff007224 */ /* 0x000fe200078e0011 */
[----:B-1----:R-:W-:Y:S04]  /*4de0*/  PRMT R14, R8, 0x5410, R3 ;  /* 0x00005410080e7816 */ /* 0x002fe80000000003 */
[----:B------:R-:W-:Y:S01]  /*4df0*/  PRMT R15, R2, 0x5410, R0 ;  /* 0x00005410020f7816 */ /* 0x000fe20000000000 */
[----:B------:R-:W-:-:S05]  /*4e00*/  @P0 BRA `(.L_x_87) ;  /* 0x000007e000000947 */ /* 0x000fca0003800000 */
[----:B-----5:R-:W-:Y:S01]  /*4e10*/  IMAD.MOV.U32 R45, RZ, RZ, R37 ;  /* 0x000000ffff2d7224 */ /* 0x020fe200078e0025 */
[----:B------:R-:W-:Y:S01]  /*4e20*/  MOV R2, UR24 ;  /* 0x0000001800027c02 */ /* 0x000fe20008000f00 */
[----:B------:R-:W-:Y:S01]  /*4e30*/  IMAD.MOV.U32 R48, RZ, RZ, R39 ;  /* 0x000000ffff307224 */ /* 0x000fe200078e0027 */
[C---:B------:R-:W-:Y:S01]  /*4e40*/  LEA R166, P0, R127.reuse, R168, 0x1 ;  /* 0x000000a87fa67211 */ /* 0x040fe200078008ff */
[----:B------:R-:W-:Y:S01]  /*4e50*/  IMAD.MOV.U32 R3, RZ, RZ, R5 ;  /* 0x000000ffff037224 */ /* 0x000fe200078e0005 */
[----:B------:R-:W-:Y:S01]  /*4e60*/  SEL R2, R2, UR17, !P6 ;  /* 0x0000001102027c07 */ /* 0x000fe2000f000000 */
[----:B------:R-:W-:Y:S01]  /*4e70*/  IMAD.MOV.U32 R8, RZ, RZ, R7 ;  /* 0x000000ffff087224 */ /* 0x000fe200078e0007 */
[----:B------:R-:W-:Y:S01]  /*4e80*/  LEA.HI.X R167, R127, R169, R108, 0x1, P0 ;  /* 0x000000a97fa77211 */ /* 0x000fe200000f0c6c */
[----:B------:R-:W-:Y:S01]  /*4e90*/  LDS.128 R28, [R113+0x8100] ;  /* 0x00810000711c7984 */ /* 0x000fe20000000c00 */
[----:B------:R-:W-:Y:S01]  /*4ea0*/  SHF.R.S32.HI R0, RZ, 0x1f, R2 ;  /* 0x0000001fff007819 */ /* 0x000fe20000011402 */
[----:B------:R-:W-:Y:S01]  /*4eb0*/  @!P1 HADD2.F32 R48, -RZ, R48.H0_H0 ;  /* 0x20000030ff309230 */ /* 0x000fe20000004100 */
[--C-:B------:R-:W-:Y:S01]  /*4ec0*/  @!P1 SHF.R.U64 R42, R36, 0x10, R37.reuse ;  /* 0x00000010242a9819 */ /* 0x100fe20000001225 */
[----:B------:R-:W-:Y:S01]  /*4ed0*/  @!P1 HADD2.F32 R3, -RZ, R3.H0_H0 ;  /* 0x20000003ff039230 */ /* 0x000fe20000004100 */
[----:B------:R-:W-:Y:S02]  /*4ee0*/  LEA.HI R0, R0, R2, RZ, 0x4 ;  /* 0x0000000200007211 */ /* 0x000fe400078f20ff */
[----:B------:R-:W-:Y:S01]  /*4ef0*/  @!P1 SHF.R.U32.HI R43, RZ, 0x10, R37 ;  /* 0x00000010ff2b9819 */ /* 0x000fe20000011625 */
[----:B------:R-:W-:Y:S01]  /*4f00*/  @!P1 HADD2.F32 R42, -RZ, R42.H0_H0 ;  /* 0x2000002aff2a9230 */ /* 0x000fe20000004100 */
[----:B------:R-:W-:Y:S02]  /*4f10*/  LEA.HI.SX32 R0, R0, R128, 0x1c ;  /* 0x0000008000007211 */ /* 0x000fe400078fe2ff */
[----:B------:R-:W-:Y:S02]  /*4f20*/  MOV R40, R36 ;  /* 0x0000002400287202 */ /* 0x000fe40000000f00 */
[----:B------:R-:W-:Y:S01]  /*4f30*/  SHF.R.S32.HI R2, RZ, 0x1f, R0 ;  /* 0x0000001fff027819 */ /* 0x000fe20000011400 */
[----:B------:R-:W-:Y:S01]  /*4f40*/  IMAD.SHL.U32 R41, R0, 0x8, RZ ;  /* 0x0000000800297824 */ /* 0x000fe200078e00ff */
[----:B------:R-:W-:Y:S01]  /*4f50*/  @!P1 SHF.R.U64 R46, R38, 0x10, R39 ;  /* 0x00000010262e9819 */ /* 0x000fe20000001227 */
[----:B------:R-:W-:Y:S01]  /*4f60*/  @!P1 HADD2.F32 R40, -RZ, R40.H0_H0 ;  /* 0x20000028ff289230 */ /* 0x000fe20000004100 */
[----:B------:R-:W-:Y:S02]  /*4f70*/  LEA.HI R2, R2, R0, RZ, 0x3 ;  /* 0x0000000002027211 */ /* 0x000fe400078f18ff */
[----:B------:R-:W-:Y:S01]  /*4f80*/  LOP3.LUT R0, R135, 0x38, R41, 0xf8, !PT ;  /* 0x0000003887007812 */ /* 0x000fe200078ef829 */
[----:B------:R-:W-:Y:S01]  /*4f90*/  @!P1 HADD2.F32 R46, -RZ, R46.H0_H0 ;  /* 0x2000002eff2e9230 */ /* 0x000fe20000004100 */
[----:B------:R-:W-:Y:S02]  /*4fa0*/  SHF.L.U32 R2, R2, 0xa, RZ ;  /* 0x0000000a02027819 */ /* 0x000fe400000006ff */
[----:B------:R-:W-:Y:S02]  /*4fb0*/  LOP3.LUT R0, R0, R133, RZ, 0x3c, !PT ;  /* 0x0000008500007212 */ /* 0x000fe400078e3cff */
[----:B------:R-:W-:Y:S02]  /*4fc0*/  LOP3.LUT R2, R2, 0x7fffe000, RZ, 0xc0, !PT ;  /* 0x7fffe00002027812 */ /* 0x000fe400078ec0ff */
[C---:B------:R-:W-:Y:S02]  /*4fd0*/  ISETP.GE.AND P0, PT, R41.reuse, c[0x0][0x1d4], PT ;  /* 0x0000750029007a0c */ /* 0x040fe40003f06270 */
[----:B------:R-:W-:Y:S02]  /*4fe0*/  IADD3 R0, R0, R2, R134 ;  /* 0x0000000200007210 */ /* 0x000fe40007ffe086 */
[----:B------:R-:W-:Y:S02]  /*4ff0*/  MOV R44, R38 ;  /* 0x00000026002c7202 */ /* 0x000fe40000000f00 */
[----:B------:R-:W-:Y:S01]  /*5000*/  @!P1 SHF.R.U32.HI R50, RZ, 0x10, R39 ;  /* 0x00000010ff329819 */ /* 0x000fe20000011627 */
[----:B------:R-:W-:Y:S01]  /*5010*/  IMAD.SHL.U32 R68, R0, 0x2, RZ ;  /* 0x0000000200447824 */ /* 0x000fe200078e00ff */
[----:B------:R-:W-:Y:S01]  /*5020*/  MOV R0, R4 ;  /* 0x0000000400007202 */ /* 0x000fe20000000f00 */
[----:B------:R-:W-:Y:S01]  /*5030*/  @!P1 HADD2.F32 R44, -RZ, R44.H0_H0 ;  /* 0x2000002cff2c9230 */ /* 0x000fe20000004100 */
[--C-:B------:R-:W-:Y:S01]  /*5040*/  @!P1 SHF.R.U64 R2, R4, 0x10, R5.reuse ;  /* 0x0000001004029819 */ /* 0x100fe20000001205 */
[----:B------:R-:W-:Y:S01]  /*5050*/  @!P1 HADD2.F32 R50, -RZ, R50.H0_H0 ;  /* 0x20000032ff329230 */ /* 0x000fe20000004100 */
[----:B------:R-:W-:Y:S01]  /*5060*/  @!P1 SHF.R.U32.HI R4, RZ, 0x10, R5 ;  /* 0x00000010ff049819 */ /* 0x000fe20000011605 */
[----:B------:R-:W-:Y:S01]  /*5070*/  @!P0 IMAD.WIDE R168, R41, 0x2, R168 ;  /* 0x0000000229a88825 */ /* 0x000fe200078e02a8 */
[----:B------:R-:W1:Y:S01]  /*5080*/  LDS.128 R68, [R68+0x8100] ;  /* 0x0081000044447984 */ /* 0x000e620000000c00 */
[----:B------:R-:W-:Y:S01]  /*5090*/  @!P1 HADD2.F32 R36, -RZ, R0.H0_H0 ;  /* 0x20000000ff249230 */ /* 0x000fe20000004100 */
[----:B------:R-:W-:Y:S01]  /*50a0*/  MOV R5, R6 ;  /* 0x0000000600057202 */ /* 0x000fe20000000f00 */
[----:B------:R-:W-:Y:S01]  /*50b0*/  @!P1 HADD2.F32 R4, -RZ, R4.H0_H0 ;  /* 0x20000004ff049230 */ /* 0x000fe20000004100 */
[--C-:B------:R-:W-:Y:S01]  /*50c0*/  @!P1 SHF.R.U64 R6, R6, 0x10, R7.reuse ;  /* 0x0000001006069819 */ /* 0x100fe20000001207 */
[----:B------:R-:W-:Y:S01]  /*50d0*/  @!P1 HADD2.F32 R2, -RZ, R2.H0_H0 ;  /* 0x20000002ff029230 */ /* 0x000fe20000004100 */
[----:B------:R-:W-:Y:S01]  /*50e0*/  @!P1 SHF.R.U32.HI R7, RZ, 0x10, R7 ;  /* 0x00000010ff079819 */ /* 0x000fe20000011607 */
[----:B------:R-:W-:Y:S02]  /*50f0*/  @!P1 HADD2.F32 R5, -RZ, R5.H0_H0 ;  /* 0x20000005ff059230 */ /* 0x000fe40000004100 */
[----:B------:R-:W-:Y:S01]  /*5100*/  @!P1 HADD2.F32 R6, -RZ, R6.H0_H0 ;  /* 0x20000006ff069230 */ /* 0x000fe20000004100 */
[----:B-1----:R-:W-:Y:S01]  /*5110*/  @!P1 IMAD.MOV.U32 R41, RZ, RZ, R68 ;  /* 0x000000ffff299224 */ /* 0x002fe200078e0044 */
[----:B------:R-:W-:Y:S04]  /*5120*/  @!P1 MOV R37, R28 ;  /* 0x0000001c00259202 */ /* 0x000fe80000000f00 */
[----:B------:R-:W-:Y:S02]  /*5130*/  @!P1 HADD2.F32 R39, -RZ, R41.H0_H0 ;  /* 0x20000029ff279230 */ /* 0x000fe40000004100 */
[----:B------:R-:W-:Y:S02]  /*5140*/  @!P1 HADD2.F32 R38, -RZ, R37.H0_H0 ;  /* 0x20000025ff269230 */ /* 0x000fe40000004100 */
[----:B------:R-:W-:Y:S01]  /*5150*/  @!P1 HADD2.F32 R41, -RZ, R41.H1_H1 ;  /* 0x30000029ff299230 */ /* 0x000fe20000004100 */
[-C--:B------:R-:W-:Y:S01]  /*5160*/  @!P1 FMUL.FTZ R163, R39, R36.reuse ;  /* 0x0000002427a39220 */ /* 0x080fe20000410000 */
[----:B------:R-:W-:Y:S01]  /*5170*/  @!P1 HADD2.F32 R37, -RZ, R37.H1_H1 ;  /* 0x30000025ff259230 */ /* 0x000fe20000004100 */
[C---:B------:R-:W-:Y:S02]  /*5180*/  @!P1 FMUL.FTZ R0, R38.reuse, R36 ;  /* 0x0000002426009220 */ /* 0x040fe40000410000 */
[----:B------:R-:W-:Y:S01]  /*5190*/  @!P1 FFMA.FTZ R163, R38, R40, -R163 ;  /* 0x0000002826a39223 */ /* 0x000fe200000108a3 */
[----:B------:R-:W-:Y:S01]  /*51a0*/  @!P1 MOV R38, R69 ;  /* 0x0000004500269202 */ /* 0x000fe20000000f00 */
[-C--:B------:R-:W-:Y:S02]  /*51b0*/  @!P1 FMUL.FTZ R164, R41, R2.reuse ;  /* 0x0000000229a49220 */ /* 0x080fe40000410000 */
[----:B------:R-:W-:Y:S02]  /*51c0*/  @!P1 FMUL.FTZ R2, R37, R2 ;  /* 0x0000000225029220 */ /* 0x000fe40000410000 */
[----:B------:R-:W-:Y:S01]  /*51d0*/  @!P1 FFMA.FTZ R0, R39, R40, R0 ;  /* 0x0000002827009223 */ /* 0x000fe20000010000 */
[--C-:B------:R-:W-:Y:S01]  /*51e0*/  @!P1 HADD2.F32 R39, -RZ, R38.reuse.H0_H0 ;  /* 0x20000026ff279230 */ /* 0x100fe20000004100 */
[----:B------:R-:W-:Y:S01]  /*51f0*/  @!P1 IMAD.MOV.U32 R36, RZ, RZ, R29 ;  /* 0x000000ffff249224 */ /* 0x000fe200078e001d */
[----:B------:R-:W-:Y:S01]  /*5200*/  @!P1 HADD2.F32 R40, -RZ, R45.H0_H0 ;  /* 0x2000002dff289230 */ /* 0x000fe20000004100 */
[-C--:B------:R-:W-:Y:S01]  /*5210*/  @!P1 FFMA.FTZ R2, R41, R42.reuse, R2 ;  /* 0x0000002a29029223 */ /* 0x080fe20000010002 */
[----:B------:R-:W-:Y:S01]  /*5220*/  @!P1 HADD2.F32 R41, -RZ, R38.H1_H1 ;  /* 0x30000026ff299230 */ /* 0x000fe20000004100 */
[----:B------:R-:W-:Y:S01]  /*5230*/  @!P1 FFMA.FTZ R164, R37, R42, -R164 ;  /* 0x0000002a25a49223 */ /* 0x000fe200000108a4 */
[--C-:B------:R-:W-:Y:S01]  /*5240*/  @!P1 HADD2.F32 R37, -RZ, R36.reuse.H0_H0 ;  /* 0x20000024ff259230 */ /* 0x100fe20000004100 */
[-C--:B------:R-:W-:Y:S01]  /*5250*/  @!P1 FMUL.FTZ R165, R39, R3.reuse ;  /* 0x0000000327a59220 */ /* 0x080fe20000410000 */
[----:B------:R-:W-:Y:S01]  /*5260*/  @!P1 HADD2.F32 R36, -RZ, R36.H1_H1 ;  /* 0x30000024ff249230 */ /* 0x000fe20000004100 */
[----:B------:R-:W-:Y:S01]  /*5270*/  @!P1 FMUL.FTZ R170, R41, R4 ;  /* 0x0000000429aa9220 */ /* 0x000fe20000410000 */
[----:B------:R-:W-:Y:S01]  /*5280*/  @!P1 HADD2.F32 R42, -RZ, R43.H0_H0 ;  /* 0x2000002bff2a9230 */ /* 0x000fe20000004100 */
[C---:B------:R-:W-:Y:S01]  /*5290*/  @!P1 FMUL.FTZ R3, R37.reuse, R3 ;  /* 0x0000000325039220 */ /* 0x040fe20000410000 */
[----:B------:R-:W-:Y:S01]  /*52a0*/  @!P1 MOV R38, R70 ;  /* 0x0000004600269202 */ /* 0x000fe20000000f00 */
[----:B------:R-:W-:Y:S01]  /*52b0*/  @!P1 FMUL.FTZ R4, R36, R4 ;  /* 0x0000000424049220 */ /* 0x000fe20000410000 */
[----:B------:R-:W-:Y:S01]  /*52c0*/  @!P1 F2FP.PACK_AB R163, R164, R163 ;  /* 0x000000a3a4a3923e */ /* 0x000fe200000000ff */
[----:B------:R-:W-:Y:S01]  /*52d0*/  @!P1 FFMA.FTZ R170, R36, R42, -R170 ;  /* 0x0000002a24aa9223 */ /* 0x000fe200000108aa */
[----:B------:R-:W-:Y:S01]  /*52e0*/  @!P1 F2FP.PACK_AB R0, R2, R0 ;  /* 0x000000000200923e */ /* 0x000fe200000000ff */
[----:B------:R-:W-:Y:S01]  /*52f0*/  @!P1 IMAD.MOV.U32 R36, RZ, RZ, R30 ;  /* 0x000000ffff249224 */ /* 0x000fe200078e001e */
[--C-:B------:R-:W-:Y:S01]  /*5300*/  @!P1 HADD2.F32 R45, -RZ, R38.reuse.H1_H1 ;  /* 0x30000026ff2d9230 */ /* 0x100fe20000004100 */
[-C--:B------:R-:W-:Y:S01]  /*5310*/  @!P1 FFMA.FTZ R165, R37, R40.reuse, -R165 ;  /* 0x0000002825a59223 */ /* 0x080fe200000108a5 */
[----:B------:R-:W-:Y:S01]  /*5320*/  @!P1 HADD2.F32 R43, -RZ, R38.H0_H0 ;  /* 0x20000026ff2b9230 */ /* 0x000fe20000004100 */
[----:B------:R-:W-:Y:S01]  /*5330*/  @!P1 FFMA.FTZ R3, R39, R40, R3 ;  /* 0x0000002827039223 */ /* 0x000fe20000010003 */
[--C-:B------:R-:W-:Y:S01]  /*5340*/  @!P1 HADD2.F32 R37, -RZ, R36.reuse.H0_H0 ;  /* 0x20000024ff259230 */ /* 0x100fe20000004100 */
[-C--:B------:R-:W-:Y:S01]  /*5350*/  @!P1 FMUL.FTZ R172, R45, R6.reuse ;  /* 0x000000062dac9220 */ /* 0x080fe20000410000 */
[----:B------:R-:W-:Y:S01]  /*5360*/  @!P1 HADD2.F32 R36, -RZ, R36.H1_H1 ;  /* 0x30000024ff249230 */ /* 0x000fe20000004100 */
[----:B------:R-:W-:Y:S01]  /*5370*/  @!P1 FMUL.FTZ R171, R43, R5 ;  /* 0x000000052bab9220 */ /* 0x000fe20000410000 */
[----:B------:R-:W-:Y:S01]  /*5380*/  @!P1 MOV R38, R71 ;  /* 0x0000004700269202 */ /* 0x000fe20000000f00 */
[C---:B------:R-:W-:Y:S01]  /*5390*/  @!P1 FMUL.FTZ R5, R37.reuse, R5 ;  /* 0x0000000525059220 */ /* 0x040fe20000410000 */
[----:B------:R-:W-:Y:S01]  /*53a0*/  @!P1 MOV R28, R163 ;  /* 0x000000a3001c9202 */ /* 0x000fe20000000f00 */
[C---:B------:R-:W-:Y:S01]  /*53b0*/  @!P1 FMUL.FTZ R6, R36.reuse, R6 ;  /* 0x0000000624069220 */ /* 0x040fe20000410000 */
[----:B------:R-:W-:Y:S01]  /*53c0*/  @!P1 MOV R68, R0 ;  /* 0x0000000000449202 */ /* 0x000fe20000000f00 */
[----:B------:R-:W-:Y:S01]  /*53d0*/  @!P1 FFMA.FTZ R172, R36, R46, -R172 ;  /* 0x0000002e24ac9223 */ /* 0x000fe200000108ac */
[----:B------:R-:W-:Y:S01]  /*53e0*/  @!P1 F2FP.PACK_AB R165, R170, R165 ;  /* 0x000000a5aaa5923e */ /* 0x000fe200000000ff */
[----:B------:R-:W-:Y:S01]  /*53f0*/  @!P1 IMAD.MOV.U32 R36, RZ, RZ, R31 ;  /* 0x000000ffff249224 */ /* 0x000fe200078e001f */
[--C-:B------:R-:W-:Y:S01]  /*5400*/  @!P1 HADD2.F32 R47, -RZ, R38.reuse.H0_H0 ;  /* 0x20000026ff2f9230 */ /* 0x100fe20000004100 */
[----:B------:R-:W-:Y:S01]  /*5410*/  @!P1 FFMA.FTZ R171, R37, R44, -R171 ;  /* 0x0000002c25ab9223 */ /* 0x000fe200000108ab */
[----:B------:R-:W-:Y:S01]  /*5420*/  @!P1 HADD2.F32 R49, -RZ, R38.H1_H1 ;  /* 0x30000026ff319230 */ /* 0x000fe20000004100 */
[----:B------:R-:W-:Y:S01]  /*5430*/  @!P1 FFMA.FTZ R4, R41, R42, R4 ;  /* 0x0000002a29049223 */ /* 0x000fe20000010004 */
[----:B------:R-:W-:Y:S01]  /*5440*/  @!P1 HADD2.F32 R37, -RZ, R8.H0_H0 ;  /* 0x20000008ff259230 */ /* 0x000fe20000004100 */
[----:B------:R-:W-:Y:S01]  /*5450*/  @!P1 FFMA.FTZ R5, R43, R44, R5 ;  /* 0x0000002c2b059223 */ /* 0x000fe20000010005 */
[----:B------:R-:W-:Y:S01]  /*5460*/  @!P1 HADD2.F32 R8, -RZ, R7.H0_H0 ;  /* 0x20000007ff089230 */ /* 0x000fe20000004100 */
[----:B------:R-:W-:Y:S01]  /*5470*/  @!P1 FFMA.FTZ R6, R45, R46, R6 ;  /* 0x0000002e2d069223 */ /* 0x000fe20000010006 */
[--C-:B------:R-:W-:Y:S01]  /*5480*/  @!P1 HADD2.F32 R38, -RZ, R36.reuse.H0_H0 ;  /* 0x20000024ff269230 */ /* 0x100fe20000004100 */
[----:B------:R-:W-:Y:S01]  /*5490*/  @!P1 FMUL.FTZ R174, R47, R37 ;  /* 0x000000252fae9220 */ /* 0x000fe20000410000 */
[----:B------:R-:W-:Y:S01]  /*54a0*/  @!P1 F2FP.PACK_AB R171, R172, R171 ;  /* 0x000000abacab923e */ /* 0x000fe200000000ff */
[----:B------:R-:W-:Y:S01]  /*54b0*/  @!P1 FMUL.FTZ R173, R49, R8 ;  /* 0x0000000831ad9220 */ /* 0x000fe20000410000 */
[----:B------:R-:W-:Y:S01]  /*54c0*/  @!P1 HADD2.F32 R36, -RZ, R36.H1_H1 ;  /* 0x30000024ff249230 */ /* 0x000fe20000004100 */
[C---:B------:R-:W-:Y:S01]  /*54d0*/  @!P1 FFMA.FTZ R174, R38.reuse, R48, -R174 ;  /* 0x0000003026ae9223 */ /* 0x040fe200000108ae */
[----:B------:R-:W-:Y:S01]  /*54e0*/  @!P1 MOV R29, R165 ;  /* 0x000000a5001d9202 */ /* 0x000fe20000000f00 */
[----:B------:R-:W-:Y:S01]  /*54f0*/  @!P1 FMUL.FTZ R7, R38, R37 ;  /* 0x0000002526079220 */ /* 0x000fe20000410000 */
[----:B------:R-:W-:Y:S01]  /*5500*/  @!P1 F2FP.PACK_AB R3, R4, R3 ;  /* 0x000000030403923e */ /* 0x000fe200000000ff */
[----:B------:R-:W-:Y:S01]  /*5510*/  @!P1 FFMA.FTZ R173, R36, R50, -R173 ;  /* 0x0000003224ad9223 */ /* 0x000fe200000108ad */
[----:B------:R-:W-:Y:S01]  /*5520*/  @!P1 F2FP.PACK_AB R5, R6, R5 ;  /* 0x000000050605923e */ /* 0x000fe200000000ff */
[----:B------:R-:W-:Y:S02]  /*5530*/  @!P1 FMUL.FTZ R8, R36, R8 ;  /* 0x0000000824089220 */ /* 0x000fe40000410000 */
[----:B------:R-:W-:Y:S01]  /*5540*/  @!P1 FFMA.FTZ R7, R47, R48, R7 ;  /* 0x000000302f079223 */ /* 0x000fe20000010007 */
[----:B------:R-:W-:Y:S01]  /*5550*/  @!P1 F2FP.PACK_AB R173, R173, R174 ;  /* 0x000000aeadad923e */ /* 0x000fe200000000ff */
[----:B------:R-:W-:Y:S01]  /*5560*/  @!P1 FFMA.FTZ R8, R49, R50, R8 ;  /* 0x0000003231089223 */ /* 0x000fe20000010008 */
[----:B------:R-:W-:Y:S01]  /*5570*/  @!P1 MOV R70, R5 ;  /* 0x0000000500469202 */ /* 0x000fe20000000f00 */
[----:B------:R-:W-:Y:S01]  /*5580*/  @!P1 IMAD.MOV.U32 R30, RZ, RZ, R171 ;  /* 0x000000ffff1e9224 */ /* 0x000fe200078e00ab */
[----:B------:R-:W-:Y:S01]  /*5590*/  @!P1 MOV R31, R173 ;  /* 0x000000ad001f9202 */ /* 0x000fe20000000f00 */
[----:B------:R-:W-:Y:S01]  /*55a0*/  @!P1 IMAD.MOV.U32 R69, RZ, RZ, R3 ;  /* 0x000000ffff459224 */ /* 0x000fe200078e0003 */
[----:B------:R-:W-:Y:S03]  /*55b0*/  @!P1 F2FP.PACK_AB R7, R8, R7 ;  /* 0x000000070807923e */ /* 0x000fe600000000ff */
[----:B------:R1:W-:Y:S01]  /*55c0*/  ST.E.128 [R166.64], R28 ;  /* 0x0000001ca6007985 */ /* 0x0003e2000c101d14 */
[----:B------:R-:W-:Y:S07]  /*55d0*/  @!P1 MOV R71, R7 ;  /* 0x0000000700479202 */ /* 0x000fee0000000f00 */
[----:B------:R1:W-:Y:S02]  /*55e0*/  @!P0 ST.E.128 [R168.64], R68 ;  /* 0x00000044a8008985 */ /* 0x0003e4000c101d14 */
.L_x_87:
[----:B------:R-:W-:Y:S05]  /*55f0*/  BSYNC B0 ;  /* 0x0000000000007941 */ /* 0x000fea0003800000 */
.L_x_86:
[----:B-----5:R2:W3:Y:S01]  /*5600*/  SHFL.IDX PT, R39, R141, 0x1, 0x181f ;  /* 0x00381f008d277f89 */ /* 0x0204e200000e0000 */
[----:B------:R-:W-:Y:S01]  /*5610*/  ISETP.GE.OR P0, PT, R126, R75, P5 ;  /* 0x0000004b7e00720c */ /* 0x000fe20002f06670 */
[----:B------:R-:W-:Y:S02]  /*5620*/  BSSY B0, `(.L_x_88) ;  /* 0x0000079000007945 */ /* 0x000fe40003800000 */
[----:B------:R2:W4:Y:S10]  /*5630*/  SHFL.IDX PT, R38, R162, 0x1, 0x181f ;  /* 0x00381f00a2267f89 */ /* 0x00053400000e0000 */
[----:B------:R-:W-:-:S05]  /*5640*/  @P0 BRA `(.L_x_89) ;  /* 0x0000076000000947 */ /* 0x000fca0003800000 */
[----:B------:R-:W-:Y:S01]  /*5650*/  MOV R2, UR24 ;  /* 0x0000001800027c02 */ /* 0x000fe20008000f00 */
[----:B-1----:R-:W1:Y:S01]  /*5660*/  LDS.128 R28, [R112+0x8100] ;  /* 0x00810000701c7984 */ /* 0x002e620000000c00 */
[C---:B----4-:R-:W-:Y:S01]  /*5670*/  LEA R48, P0, R127.reuse, R38, 0x1 ;  /* 0x000000267f307211 */ /* 0x050fe200078008ff */
[----:B------:R-:W-:Y:S01]  /*5680*/  @!P1 HADD2.F32 R42, -RZ, R63.H1_H1 ;  /* 0x3000003fff2a9230 */ /* 0x000fe20000004100 */
[----:B------:R-:W-:Y:S02]  /*5690*/  SEL R2, R2, UR17, !P6 ;  /* 0x0000001102027c07 */ /* 0x000fe4000f000000 */
[----:B---3--:R-:W-:Y:S02]  /*56a0*/  LEA.HI.X R49, R127, R39, R108, 0x1, P0 ;  /* 0x000000277f317211 */ /* 0x008fe400000f0c6c */
[----:B------:R-:W-:Y:S02]  /*56b0*/  SHF.R.S32.HI R0, RZ, 0x1f, R2 ;  /* 0x0000001fff007819 */ /* 0x000fe40000011402 */
[----:B------:R-:W-:Y:S02]  /*56c0*/  @!P1 SHF.R.U64 R5, R34, 0x10, R35 ;  /* 0x0000001022059819 */ /* 0x000fe40000001223 */
[----:B------:R-:W-:Y:S02]  /*56d0*/  LEA.HI R0, R0, R2, RZ, 0x4 ;  /* 0x0000000200007211 */ /* 0x000fe400078f20ff */
[--C-:B------:R-:W-:Y:S02]  /*56e0*/  @!P1 SHF.R.U64 R37, R64, 0x10, R65.reuse ;  /* 0x0000001040259819 */ /* 0x100fe40000001241 */
[----:B------:R-:W-:Y:S02]  /*56f0*/  LEA.HI.SX32 R3, R0, R128, 0x1c ;  /* 0x0000008000037211 */ /* 0x000fe400078fe2ff */
[----:B------:R-:W-:Y:S02]  /*5700*/  @!P1 SHF.R.U32.HI R36, RZ, 0x10, R65 ;  /* 0x00000010ff249819 */ /* 0x000fe40000011641 */
[----:B------:R-:W-:Y:S01]  /*5710*/  SHF.R.S32.HI R0, RZ, 0x1f, R3 ;  /* 0x0000001fff007819 */ /* 0x000fe20000011403 */
[----:B------:R-:W-:Y:S01]  /*5720*/  IMAD.SHL.U32 R2, R3, 0x8, RZ ;  /* 0x0000000803027824 */ /* 0x000fe200078e00ff */
[----:B------:R-:W-:Y:S01]  /*5730*/  @!P1 SHF.R.U32.HI R6, RZ, 0x10, R35 ;  /* 0x00000010ff069819 */ /* 0x000fe20000011623 */
[----:B------:R-:W-:Y:S01]  /*5740*/  @!P1 HADD2.F32 R35, -RZ, R37.H0_H0 ;  /* 0x20000025ff239230 */ /* 0x000fe20000004100 */
[----:B------:R-:W-:Y:S01]  /*5750*/  LEA.HI R0, R0, R3, RZ, 0x3 ;  /* 0x0000000300007211 */ /* 0x000fe200078f18ff */
[----:B------:R-:W-:Y:S01]  /*5760*/  @!P1 HADD2.F32 R36, -RZ, R36.H0_H0 ;  /* 0x20000024ff249230 */ /* 0x000fe20000004100 */
[----:B------:R-:W-:Y:S02]  /*5770*/  LOP3.LUT R3, R125, 0x38, R2, 0xf8, !PT ;  /* 0x000000387d037812 */ /* 0x000fe400078ef802 */
[----:B------:R-:W-:Y:S02]  /*5780*/  SHF.L.U32 R0, R0, 0xa, RZ ;  /* 0x0000000a00007819 */ /* 0x000fe400000006ff */
[----:B------:R-:W-:Y:S02]  /*5790*/  LOP3.LUT R3, R3, R123, RZ, 0x3c, !PT ;  /* 0x0000007b03037212 */ /* 0x000fe400078e3cff */
[----:B------:R-:W-:Y:S02]  /*57a0*/  LOP3.LUT R0, R0, 0x7fffe000, RZ, 0xc0, !PT ;  /* 0x7fffe00000007812 */ /* 0x000fe400078ec0ff */
[----:B------:R-:W-:Y:S02]  /*57b0*/  ISETP.GE.AND P0, PT, R2, c[0x0][0x1d4], PT ;  /* 0x0000750002007a0c */ /* 0x000fe40003f06270 */
[----:B------:R-:W-:Y:S02]  /*57c0*/  IADD3 R0, R3, R0, R124 ;  /* 0x0000000003007210 */ /* 0x000fe40007ffe07c */
[----:B------:R-:W-:Y:S02]  /*57d0*/  @!P1 SHF.R.U32.HI R3, RZ, 0x10, R33 ;  /* 0x00000010ff039819 */ /* 0x000fe40000011621 */
[----:B------:R-:W-:Y:S01]  /*57e0*/  @!P1 SHF.R.U32.HI R44, RZ, 0x10, R67 ;  /* 0x00000010ff2c9819 */ /* 0x000fe20000011643 */
[----:B------:R-:W-:Y:S01]  /*57f0*/  IMAD.SHL.U32 R68, R0, 0x2, RZ ;  /* 0x0000000200447824 */ /* 0x000fe200078e00ff */
[----:B-1----:R-:W-:Y:S02]  /*5800*/  @!P1 MOV R7, R28 ;  /* 0x0000001c00079202 */ /* 0x002fe40000000f00 */
[----:B------:R-:W-:Y:S01]  /*5810*/  @!P1 SHF.R.U64 R0, R32, 0x10, R33 ;  /* 0x0000001020009819 */ /* 0x000fe20000001221 */
[----:B------:R-:W-:Y:S01]  /*5820*/  @!P1 HADD2.F32 R33, -RZ, R72.H1_H1 ;  /* 0x30000048ff219230 */ /* 0x000fe20000004100 */
[----:B------:R-:W-:Y:S01]  /*5830*/  @!P1 SHF.R.U64 R40, R66, 0x10, R67 ;  /* 0x0000001042289819 */ /* 0x000fe20000001243 */
[----:B------:R-:W-:Y:S01]  /*5840*/  @!P0 IMAD.WIDE R64, R2, 0x2, R38 ;  /* 0x0000000202408825 */ /* 0x000fe200078e0226 */
[----:B------:R-:W1:Y:S01]  /*5850*/  LDS.128 R68, [R68+0x8100] ;  /* 0x0081000044447984 */ /* 0x000e620000000c00 */
[----:B------:R-:W-:Y:S02]  /*5860*/  @!P1 HADD2.F32 R2, -RZ, R27.H1_H1 ;  /* 0x3000001bff029230 */ /* 0x000fe40000004100 */
[--C-:B------:R-:W-:Y:S02]  /*5870*/  @!P1 HADD2.F32 R4, -RZ, R7.reuse.H0_H0 ;  /* 0x20000007ff049230 */ /* 0x100fe40000004100 */
[----:B------:R-:W-:Y:S02]  /*5880*/  @!P1 HADD2.F32 R7, -RZ, R7.H1_H1 ;  /* 0x30000007ff079230 */ /* 0x000fe40000004100 */
[----:B------:R-:W-:Y:S01]  /*5890*/  @!P1 HADD2.F32 R8, -RZ, R0.H0_H0 ;  /* 0x20000000ff089230 */ /* 0x000fe20000004100 */
[-C--:B------:R-:W-:Y:S01]  /*58a0*/  @!P1 FMUL.FTZ R0, R4, R2.reuse ;  /* 0x0000000204009220 */ /* 0x080fe20000410000 */
[----:B------:R-:W-:Y:S02]  /*58b0*/  @!P1 HADD2.F32 R44, -RZ, R44.H0_H0 ;  /* 0x2000002cff2c9230 */ /* 0x000fe40000004100 */
[----:B------:R-:W-:Y:S02]  /*58c0*/  @!P1 HADD2.F32 R38, -RZ, R63.H0_H0 ;  /* 0x2000003fff269230 */ /* 0x000fe40000004100 */
[----:B------:R-:W-:Y:S01]  /*58d0*/  @!P1 HADD2.F32 R40, -RZ, R40.H0_H0 ;  /* 0x20000028ff289230 */ /* 0x000fe20000004100 */
[----:B-1----:R-:W-:Y:S01]  /*58e0*/  @!P1 IMAD.MOV.U32 R34, RZ, RZ, R68 ;  /* 0x000000ffff229224 */ /* 0x002fe200078e0044 */
[----:B------:R-:W-:Y:S04]  /*58f0*/  @!P1 MOV R37, R71 ;  /* 0x0000004700259202 */ /* 0x000fe80000000f00 */
[--C-:B------:R-:W-:Y:S02]  /*5900*/  @!P1 HADD2.F32 R32, -RZ, R34.reuse.H0_H0 ;  /* 0x20000022ff209230 */ /* 0x100fe40000004100 */
[----:B------:R-:W-:Y:S02]  /*5910*/  @!P1 HADD2.F32 R34, -RZ, R34.H1_H1 ;  /* 0x30000022ff229230 */ /* 0x000fe40000004100 */
[--C-:B------:R-:W-:Y:S01]  /*5920*/  @!P1 HADD2.F32 R41, -RZ, R37.reuse.H0_H0 ;  /* 0x20000025ff299230 */ /* 0x100fe20000004100 */
[----:B------:R-:W-:Y:S01]  /*5930*/  @!P1 FMUL.FTZ R45, R32, R2 ;  /* 0x00000002202d9220 */ /* 0x000fe20000410000 */
[----:B------:R-:W-:Y:S01]  /*5940*/  @!P1 HADD2.F32 R43, -RZ, R37.H1_H1 ;  /* 0x30000025ff2b9230 */ /* 0x000fe20000004100 */
[-C--:B------:R-:W-:Y:S02]  /*5950*/  @!P1 FMUL.FTZ R46, R34, R8.reuse ;  /* 0x00000008222e9220 */ /* 0x080fe40000410000 */
[----:B------:R-:W-:Y:S01]  /*5960*/  @!P1 FFMA.FTZ R0, R32, R33, R0 ;  /* 0x0000002120009223 */ /* 0x000fe20000010000 */
[----:B------:R-:W-:Y:S01]  /*5970*/  @!P1 MOV R32, R69 ;  /* 0x0000004500209202 */ /* 0x000fe20000000f00 */
[C---:B------:R-:W-:Y:S01]  /*5980*/  @!P1 FMUL.FTZ R2, R7.reuse, R8 ;  /* 0x0000000807029220 */ /* 0x040fe20000410000 */
[----:B------:R-:W-:Y:S01]  /*5990*/  @!P1 HADD2.F32 R8, -RZ, R27.H0_H0 ;  /* 0x2000001bff089230 */ /* 0x000fe20000004100 */
[----:B------:R-:W-:Y:S02]  /*59a0*/  @!P1 FFMA.FTZ R46, R7, R35, -R46 ;  /* 0x00000023072e9223 */ /* 0x000fe4000001082e */
[----:B------:R-:W-:Y:S02]  /*59b0*/  @!P1 IMAD.MOV.U32 R7, RZ, RZ, R29 ;  /* 0x000000ffff079224 */ /* 0x000fe400078e001d */
[----:B------:R-:W-:Y:S01]  /*59c0*/  @!P1 FFMA.FTZ R45, R4, R33, -R45 ;  /* 0x00000021042d9223 */ /* 0x000fe2000001082d */
[--C-:B------:R-:W-:Y:S01]  /*59d0*/  @!P1 HADD2.F32 R33, -RZ, R32.reuse.H0_H0 ;  /* 0x20000020ff219230 */ /* 0x100fe20000004100 */
[----:B------:R-:W-:Y:S01]  /*59e0*/  @!P1 FFMA.FTZ R2, R34, R35, R2 ;  /* 0x0000002322029223 */ /* 0x000fe20000010002 */
[----:B------:R-:W-:Y:S01]  /*59f0*/  @!P1 HADD2.F32 R35, -RZ, R32.H1_H1 ;  /* 0x30000020ff239230 */ /* 0x000fe20000004100 */
[----:B------:R-:W-:Y:S01]  /*5a00*/  @!P1 IMAD.MOV.U32 R32, RZ, RZ, R31 ;  /* 0x000000ffff209224 */ /* 0x000fe200078e001f */
[----:B------:R-:W-:Y:S01]  /*5a10*/  @!P1 HADD2.F32 R4, -RZ, R3.H0_H0 ;  /* 0x20000003ff049230 */ /* 0x000fe20000004100 */
[----:B------:R-:W-:Y:S01]  /*5a20*/  @!P1 FMUL.FTZ R47, R33, R8 ;  /* 0x00000008212f9220 */ /* 0x000fe20000410000 */
[--C-:B------:R-:W-:Y:S01]  /*5a30*/  @!P1 HADD2.F32 R27, -RZ, R7.reuse.H0_H0 ;  /* 0x20000007ff1b9230 */ /* 0x100fe20000004100 */
[----:B------:R-:W-:Y:S01]  /*5a40*/  @!P1 F2FP.PACK_AB R45, R46, R45 ;  /* 0x0000002d2e2d923e */ /* 0x000fe200000000ff */
[----:B------:R-:W-:Y:S01]  /*5a50*/  @!P1 HADD2.F32 R7, -RZ, R7.H1_H1 ;  /* 0x30000007ff079230 */ /* 0x000fe20000004100 */
[----:B------:R-:W-:Y:S01]  /*5a60*/  @!P1 FMUL.FTZ R50, R35, R4 ;  /* 0x0000000423329220 */ /* 0x000fe20000410000 */
[----:B------:R-:W-:Y:S01]  /*5a70*/  @!P1 HADD2.F32 R34, -RZ, R72.H0_H0 ;  /* 0x20000048ff229230 */ /* 0x000fe20000004100 */
[----:B------:R-:W-:Y:S01]  /*5a80*/  @!P1 FMUL.FTZ R3, R27, R8 ;  /* 0x000000081b039220 */ /* 0x000fe20000410000 */
[----:B------:R-:W-:Y:S01]  /*5a90*/  @!P1 MOV R28, R45 ;  /* 0x0000002d001c9202 */ /* 0x000fe20000000f00 */
[C---:B------:R-:W-:Y:S01]  /*5aa0*/  @!P1 FMUL.FTZ R4, R7.reuse, R4 ;  /* 0x0000000407049220 */ /* 0x040fe20000410000 */
[----:B------:R-:W-:Y:S01]  /*5ab0*/  @!P1 F2FP.PACK_AB R0, R2, R0 ;  /* 0x000000000200923e */ /* 0x000fe200000000ff */
[----:B------:R-:W-:Y:S01]  /*5ac0*/  @!P1 FFMA.FTZ R50, R7, R36, -R50 ;  /* 0x0000002407329223 */ /* 0x000fe20000010832 */
[----:B------:R-:W-:Y:S01]  /*5ad0*/  @!P1 HADD2.F32 R7, -RZ, R26.H1_H1 ;  /* 0x3000001aff079230 */ /* 0x000fe20000004100 */
        /* <DEDUP_REMOVED lines=10> */
[----:B------:R-:W-:Y:S01]  /*5b80*/  @!P1 FFMA.FTZ R66, R27, R42, -R66 ;  /* 0x0000002a1b429223 */ /* 0x000fe20000010842 */
[----:B------:R-:W-:Y:S01]  /*5b90*/  @!P1 HADD2.F32 R27, -RZ, R26.H0_H0 ;  /* 0x2000001aff1b9230 */ /* 0x000fe20000004100 */
[----:B------:R-:W-:Y:S01]  /*5ba0*/  @!P1 IMAD.MOV.U32 R26, RZ, RZ, R30 ;  /* 0x000000ffff1a9224 */ /* 0x000fe200078e001e */
[----:B------:R-:W-:Y:S01]  /*5bb0*/  @!P1 F2FP.PACK_AB R47, R50, R47 ;  /* 0x0000002f322f923e */ /* 0x000fe200000000ff */
[C---:B------:R-:W-:Y:S01]  /*5bc0*/  @!P1 FMUL.FTZ R8, R6.reuse, R8 ;  /* 0x0000000806089220 */ /* 0x040fe20000410000 */
[--C-:B------:R-:W-:Y:S01]  /*5bd0*/  @!P1 HADD2.F32 R37, -RZ, R32.reuse.H0_H0 ;  /* 0x20000020ff259230 */ /* 0x100fe20000004100 */
[----:B------:R-:W-:Y:S01]  /*5be0*/  @!P1 FFMA.FTZ R67, R6, R44, -R67 ;  /* 0x0000002c06439223 */ /* 0x000fe20000010843 */
[----:B------:R-:W-:Y:S01]  /*5bf0*/  @!P1 HADD2.F32 R39, -RZ, R32.H1_H1 ;  /* 0x30000020ff279230 */ /* 0x000fe20000004100 */
[----:B------:R-:W-:Y:S01]  /*5c00*/  @!P1 FFMA.FTZ R4, R35, R36, R4 ;  /* 0x0000002423049223 */ /* 0x000fe20000010004 */
[----:B------:R-:W-:Y:S01]  /*5c10*/  @!P1 HADD2.F32 R6, -RZ, R5.H0_H0 ;  /* 0x20000005ff069230 */ /* 0x000fe20000004100 */
[----:B------:R-:W-:Y:S01]  /*5c20*/  @!P1 FMUL.FTZ R72, R37, R27 ;  /* 0x0000001b25489220 */ /* 0x000fe20000410000 */
[--C-:B------:R-:W-:Y:S01]  /*5c30*/  @!P1 HADD2.F32 R32, -RZ, R26.reuse.H0_H0 ;  /* 0x2000001aff209230 */ /* 0x100fe20000004100 */
[----:B------:R-:W-:Y:S01]  /*5c40*/  @!P1 MOV R29, R47 ;  /* 0x0000002f001d9202 */ /* 0x000fe20000000f00 */
[----:B------:R-:W-:Y:S01]  /*5c50*/  @!P1 HADD2.F32 R26, -RZ, R26.H1_H1 ;  /* 0x3000001aff1a9230 */ /* 0x000fe20000004100 */
[----:B------:R-:W-:Y:S01]  /*5c60*/  @!P1 FMUL.FTZ R63, R39, R6 ;  /* 0x00000006273f9220 */ /* 0x000fe20000410000 */
[----:B------:R-:W-:Y:S01]  /*5c70*/  @!P1 F2FP.PACK_AB R66, R67, R66 ;  /* 0x000000424342923e */ /* 0x000fe200000000ff */
[----:B------:R-:W-:Y:S01]  /*5c80*/  @!P1 FMUL.FTZ R5, R32, R27 ;  /* 0x0000001b20059220 */ /* 0x000fe20000410000 */
[----:B------:R-:W-:Y:S01]  /*5c90*/  @!P1 F2FP.PACK_AB R3, R4, R3 ;  /* 0x000000030403923e */ /* 0x000fe200000000ff */
[----:B------:R-:W-:Y:S01]  /*5ca0*/  @!P1 FFMA.FTZ R72, R32, R38, -R72 ;  /* 0x0000002620489223 */ /* 0x000fe20000010848 */
[----:B------:R-:W-:Y:S01]  /*5cb0*/  @!P1 MOV R31, R66 ;  /* 0x00000042001f9202 */ /* 0x000fe20000000f00 */
[C---:B------:R-:W-:Y:S02]  /*5cc0*/  @!P1 FFMA.FTZ R63, R26.reuse, R40, -R63 ;  /* 0x000000281a3f9223 */ /* 0x040fe4000001083f */
[----:B------:R-:W-:Y:S02]  /*5cd0*/  @!P1 FMUL.FTZ R6, R26, R6 ;  /* 0x000000061a069220 */ /* 0x000fe40000410000 */
[----:B------:R-:W-:Y:S01]  /*5ce0*/  @!P1 FFMA.FTZ R5, R37, R38, R5 ;  /* 0x0000002625059223 */ /* 0x000fe20000010005 */
[----:B------:R-:W-:Y:S01]  /*5cf0*/  @!P1 F2FP.PACK_AB R63, R63, R72 ;  /* 0x000000483f3f923e */ /* 0x000fe200000000ff */
[----:B------:R-:W-:Y:S02]  /*5d00*/  @!P1 FFMA.FTZ R6, R39, R40, R6 ;  /* 0x0000002827069223 */ /* 0x000fe40000010006 */
[----:B------:R-:W-:Y:S02]  /*5d10*/  @!P1 FFMA.FTZ R7, R41, R42, R7 ;  /* 0x0000002a29079223 */ /* 0x000fe40000010007 */
[----:B------:R-:W-:Y:S01]  /*5d20*/  @!P1 FFMA.FTZ R8, R43, R44, R8 ;  /* 0x0000002c2b089223 */ /* 0x000fe20000010008 */
[----:B------:R-:W-:Y:S01]  /*5d30*/  @!P1 F2FP.PACK_AB R5, R6, R5 ;  /* 0x000000050605923e */ /* 0x000fe200000000ff */
[----:B------:R-:W-:Y:S02]  /*5d40*/  @!P1 IMAD.MOV.U32 R30, RZ, RZ, R63 ;  /* 0x000000ffff1e9224 */ /* 0x000fe400078e003f */
[----:B------:R-:W-:Y:S01]  /*5d50*/  @!P1 IMAD.MOV.U32 R69, RZ, RZ, R3 ;  /* 0x000000ffff459224 */ /* 0x000fe200078e0003 */
[----:B------:R-:W-:Y:S02]  /*5d60*/  @!P1 F2FP.PACK_AB R7, R8, R7 ;  /* 0x000000070807923e */ /* 0x000fe400000000ff */
[----:B------:R1:W-:Y:S01]  /*5d70*/  ST.E.128 [R48.64], R28 ;  /* 0x0000001c30007985 */ /* 0x0003e2000c101d14 */
[----:B------:R-:W-:Y:S02]  /*5d80*/  @!P1 MOV R70, R5 ;  /* 0x0000000500469202 */ /* 0x000fe40000000f00 */
[----:B------:R-:W-:Y:S05]  /*5d90*/  @!P1 MOV R71, R7 ;  /* 0x0000000700479202 */ /* 0x000fea0000000f00 */
[----:B------:R1:W-:Y:S02]  /*5da0*/  @!P0 ST.E.128 [R64.64], R68 ;  /* 0x0000004440008985 */ /* 0x0003e4000c101d14 */
.L_x_89:
[----:B------:R-:W-:Y:S05]  /*5db0*/  BSYNC B0 ;  /* 0x0000000000007941 */ /* 0x000fea0003800000 */
.L_x_88:
[----:B-1----:R1:W2:Y:S01]  /*5dc0*/  SHFL.IDX PT, R49, R141, 0x2, 0x181f ;  /* 0x00581f008d317f89 */ /* 0x0022a200000e0000 */
[----:B------:R-:W-:Y:S01]  /*5dd0*/  ISETP.GE.OR P0, PT, R122, R75, P5 ;  /* 0x0000004b7a00720c */ /* 0x000fe20002f06670 */
[----:B------:R-:W-:Y:S02]  /*5de0*/  BSSY B0, `(.L_x_90) ;  /* 0x0000079000007945 */ /* 0x000fe40003800000 */
[----:B------:R1:W4:Y:S10]  /*5df0*/  SHFL.IDX PT, R48, R162, 0x2, 0x181f ;  /* 0x00581f00a2307f89 */ /* 0x00033400000e0000 */
[----:B------:R-:W-:-:S05]  /*5e00*/  @P0 BRA `(.L_x_91) ;  /* 0x0000076000000947 */ /* 0x000fca0003800000 */
[----:B------:R-:W-:Y:S01]  /*5e10*/  MOV R2, UR24 ;  /* 0x0000001800027c02 */ /* 0x000fe20008000f00 */
[----:B------:R-:W5:Y:S01]  /*5e20*/  LDS.128 R28, [R111+0x8100] ;  /* 0x008100006f1c7984 */ /* 0x000f620000000c00 */
[C---:B----4-:R-:W-:Y:S01]  /*5e30*/  LEA R44, P0, R127.reuse, R48, 0x1 ;  /* 0x000000307f2c7211 */ /* 0x050fe200078008ff */
[--C-:B------:R-:W-:Y:S01]  /*5e40*/  @!P1 HADD2.F32 R36, -RZ, R61.reuse.H1_H1 ;  /* 0x3000003dff249230 */ /* 0x100fe20000004100 */
[----:B------:R-:W-:Y:S01]  /*5e50*/  SEL R2, R2, UR17, !P6 ;  /* 0x0000001102027c07 */ /* 0x000fe2000f000000 */
[----:B------:R-:W-:Y:S01]  /*5e60*/  @!P1 HADD2.F32 R32, -RZ, R61.H0_H0 ;  /* 0x2000003dff209230 */ /* 0x000fe20000004100 */
[----:B--2---:R-:W-:Y:S02]  /*5e70*/  LEA.HI.X R45, R127, R49, R108, 0x1, P0 ;  /* 0x000000317f2d7211 */ /* 0x004fe400000f0c6c */
[----:B------:R-:W-:Y:S02]  /*5e80*/  SHF.R.S32.HI R0, RZ, 0x1f, R2 ;  /* 0x0000001fff007819 */ /* 0x000fe40000011402 */
[----:B------:R-:W-:Y:S02]  /*5e90*/  @!P1 SHF.R.U64 R5, R22, 0x10, R23 ;  /* 0x0000001016059819 */ /* 0x000fe40000001217 */
[----:B------:R-:W-:Y:S02]  /*5ea0*/  LEA.HI R0, R0, R2, RZ, 0x4 ;  /* 0x0000000200007211 */ /* 0x000fe400078f20ff */
[----:B------:R-:W-:Y:S02]  /*5eb0*/  @!P1 SHF.R.U64 R26, R56, 0x10, R57 ;  /* 0x00000010381a9819 */ /* 0x000fe40000001239 */
[----:B------:R-:W-:Y:S02]  /*5ec0*/  LEA.HI.SX32 R3, R0, R128, 0x1c ;  /* 0x0000008000037211 */ /* 0x000fe400078fe2ff */
[----:B------:R-:W-:Y:S01]  /*5ed0*/  @!P1 SHF.R.U32.HI R6, RZ, 0x10, R23 ;  /* 0x00000010ff069819 */ /* 0x000fe20000011617 */
[----:B------:R-:W-:Y:S01]  /*5ee0*/  @!P1 HADD2.F32 R23, -RZ, R26.H0_H0 ;  /* 0x2000001aff179230 */ /* 0x000fe20000004100 */
[----:B------:R-:W-:Y:S01]  /*5ef0*/  SHF.R.S32.HI R0, RZ, 0x1f, R3 ;  /* 0x0000001fff007819 */ /* 0x000fe20000011403 */
[----:B------:R-:W-:Y:S01]  /*5f00*/  IMAD.SHL.U32 R2, R3, 0x8, RZ ;  /* 0x0000000803027824 */ /* 0x000fe200078e00ff */
[----:B------:R-:W-:Y:S02]  /*5f10*/  @!P1 SHF.R.U32.HI R27, RZ, 0x10, R57 ;  /* 0x00000010ff1b9819 */ /* 0x000fe40000011639 */
[----:B------:R-:W-:Y:S02]  /*5f20*/  LEA.HI R0, R0, R3, RZ, 0x3 ;  /* 0x0000000300007211 */ /* 0x000fe400078f18ff */
[----:B------:R-:W-:Y:S01]  /*5f30*/  LOP3.LUT R3, R121, 0x38, R2, 0xf8, !PT ;  /* 0x0000003879037812 */ /* 0x000fe200078ef802 */
[----:B------:R-:W-:Y:S01]  /*5f40*/  @!P1 HADD2.F32 R27, -RZ, R27.H0_H0 ;  /* 0x2000001bff1b9230 */ /* 0x000fe20000004100 */
        /* <DEDUP_REMOVED lines=8> */
[----:B-----5:R-:W-:Y:S02]  /*5fd0*/  @!P1 MOV R7, R28 ;  /* 0x0000001c00079202 */ /* 0x020fe40000000f00 */
[----:B------:R-:W-:Y:S01]  /*5fe0*/  @!P1 SHF.R.U64 R0, R20, 0x10, R21 ;  /* 0x0000001014009819 */ /* 0x000fe20000001215 */
[----:B------:R-:W-:Y:S01]  /*5ff0*/  @!P1 HADD2.F32 R21, -RZ, R62.H1_H1 ;  /* 0x3000003eff159230 */ /* 0x000fe20000004100 */
[----:B------:R-:W-:Y:S01]  /*6000*/  @!P1 SHF.R.U64 R34, R58, 0x10, R59 ;  /* 0x000000103a229819 */ /* 0x000fe2000000123b */
[----:B------:R-:W-:Y:S01]  /*6010*/  @!P0 IMAD.WIDE R48, R2, 0x2, R48 ;  /* 0x0000000202308825 */ /* 0x000fe200078e0230 */
[----:B------:R-:W2:Y:S01]  /*6020*/  LDS.128 R40, [R40+0x8100] ;  /* 0x0081000028287984 */ /* 0x000ea20000000c00 */
[----:B------:R-:W-:Y:S02]  /*6030*/  @!P1 HADD2.F32 R2, -RZ, R25.H1_H1 ;  /* 0x30000019ff029230 */ /* 0x000fe40000004100 */
[--C-:B------:R-:W-:Y:S02]  /*6040*/  @!P1 HADD2.F32 R4, -RZ, R7.reuse.H0_H0 ;  /* 0x20000007ff049230 */ /* 0x100fe40000004100 */
[----:B------:R-:W-:Y:S02]  /*6050*/  @!P1 HADD2.F32 R7, -RZ, R7.H1_H1 ;  /* 0x30000007ff079230 */ /* 0x000fe40000004100 */
[----:B------:R-:W-:Y:S01]  /*6060*/  @!P1 HADD2.F32 R8, -RZ, R0.H0_H0 ;  /* 0x20000000ff089230 */ /* 0x000fe20000004100 */
[-C--:B------:R-:W-:Y:S01]  /*6070*/  @!P1 FMUL.FTZ R0, R4, R2.reuse ;  /* 0x0000000204009220 */ /* 0x080fe20000410000 */
[----:B------:R-:W-:Y:S02]  /*6080*/  @!P1 HADD2.F32 R38, -RZ, R38.H0_H0 ;  /* 0x20000026ff269230 */ /* 0x000fe40000004100 */
[----:B------:R-:W-:Y:S01]  /*6090*/  @!P1 HADD2.F32 R34, -RZ, R34.H0_H0 ;  /* 0x20000022ff229230 */ /* 0x000fe20000004100 */
[----:B--2---:R-:W-:Y:S05]  /*60a0*/  @!P1 IMAD.MOV.U32 R22, RZ, RZ, R40 ;  /* 0x000000ffff169224 */ /* 0x004fea00078e0028 */
[--C-:B------:R-:W-:Y:S02]  /*60b0*/  @!P1 HADD2.F32 R20, -RZ, R22.reuse.H0_H0 ;  /* 0x20000016ff149230 */ /* 0x100fe40000004100 */
[----:B------:R-:W-:Y:S03]  /*60c0*/  @!P1 HADD2.F32 R22, -RZ, R22.H1_H1 ;  /* 0x30000016ff169230 */ /* 0x000fe60000004100 */
[----:B---3--:R-:W-:Y:S02]  /*60d0*/  @!P1 FMUL.FTZ R39, R20, R2 ;  /* 0x0000000214279220 */ /* 0x008fe40000410000 */
[-C--:B------:R-:W-:Y:S02]  /*60e0*/  @!P1 FMUL.FTZ R46, R22, R8.reuse ;  /* 0x00000008162e9220 */ /* 0x080fe40000410000 */
[-C--:B------:R-:W-:Y:S02]  /*60f0*/  @!P1 FFMA.FTZ R0, R20, R21.reuse, R0 ;  /* 0x0000001514009223 */ /* 0x080fe40000010000 */
[----:B------:R-:W-:Y:S01]  /*6100*/  @!P1 FFMA.FTZ R39, R4, R21, -R39 ;  /* 0x0000001504279223 */ /* 0x000fe20000010827 */
[----:B------:R-:W-:Y:S01]  /*6110*/  @!P1 MOV R21, R41 ;  /* 0x0000002900159202 */ /* 0x000fe20000000f00 */
[C---:B------:R-:W-:Y:S01]  /*6120*/  @!P1 FMUL.FTZ R2, R7.reuse, R8 ;  /* 0x0000000807029220 */ /* 0x040fe20000410000 */
[----:B------:R-:W-:Y:S01]  /*6130*/  @!P1 HADD2.F32 R4, -RZ, R3.H0_H0 ;  /* 0x20000003ff049230 */ /* 0x000fe20000004100 */
[-C--:B------:R-:W-:Y:S01]  /*6140*/  @!P1 FFMA.FTZ R46, R7, R23.reuse, -R46 ;  /* 0x00000017072e9223 */ /* 0x080fe2000001082e */
[----:B------:R-:W-:Y:S01]  /*6150*/  @!P1 HADD2.F32 R8, -RZ, R25.H0_H0 ;  /* 0x20000019ff089230 */ /* 0x000fe20000004100 */
[----:B------:R-:W-:Y:S01]  /*6160*/  @!P1 IMAD.MOV.U32 R7, RZ, RZ, R29 ;  /* 0x000000ffff079224 */ /* 0x000fe200078e001d */
[--C-:B------:R-:W-:Y:S01]  /*6170*/  @!P1 HADD2.F32 R26, -RZ, R21.reuse.H1_H1 ;  /* 0x30000015ff1a9230 */ /* 0x100fe20000004100 */
[----:B------:R-:W-:Y:S01]  /*6180*/  @!P1 FFMA.FTZ R2, R22, R23, R2 ;  /* 0x0000001716029223 */ /* 0x000fe20000010002 */
[----:B------:R-:W-:Y:S01]  /*6190*/  @!P1 MOV R22, R43 ;  /* 0x0000002b00169202 */ /* 0x000fe20000000f00 */
[----:B------:R-:W-:Y:S01]  /*61a0*/  @!P1 HADD2.F32 R23, -RZ, R21.H0_H0 ;  /* 0x20000015ff179230 */ /* 0x000fe20000004100 */
[----:B------:R-:W-:Y:S01]  /*61b0*/  @!P1 IMAD.MOV.U32 R21, RZ, RZ, R31 ;  /* 0x000000ffff159224 */ /* 0x000fe200078e001f */
[--C-:B------:R-:W-:Y:S01]  /*61c0*/  @!P1 HADD2.F32 R20, -RZ, R7.reuse.H0_H0 ;  /* 0x20000007ff149230 */ /* 0x100fe20000004100 */
[----:B------:R-:W-:Y:S01]  /*61d0*/  @!P1 FMUL.FTZ R50, R26, R4 ;  /* 0x000000041a329220 */ /* 0x000fe20000410000 */
[----:B------:R-:W-:Y:S01]  /*61e0*/  @!P1 HADD2.F32 R7, -RZ, R7.H1_H1 ;  /* 0x30000007ff079230 */ /* 0x000fe20000004100 */
[-C--:B------:R-:W-:Y:S01]  /*61f0*/  @!P1 FMUL.FTZ R47, R23, R8.reuse ;  /* 0x00000008172f9220 */ /* 0x080fe20000410000 */
[----:B------:R-:W-:Y:S01]  /*6200*/  @!P1 HADD2.F32 R25, -RZ, R62.H0_H0 ;  /* 0x2000003eff199230 */ /* 0x000fe20000004100 */
[----:B------:R-:W-:Y:S01]  /*6210*/  @!P1 FMUL.FTZ R3, R20, R8 ;  /* 0x0000000814039220 */ /* 0x000fe20000410000 */
[----:B------:R-:W-:Y:S01]  /*6220*/  @!P1 F2FP.PACK_AB R39, R46, R39 ;  /* 0x000000272e27923e */ /* 0x000fe200000000ff */
[C---:B------:R-:W-:Y:S01]  /*6230*/  @!P1 FMUL.FTZ R4, R7.reuse, R4 ;  /* 0x0000000407049220 */ /* 0x040fe20000410000 */
[----:B------:R-:W-:Y:S01]  /*6240*/  @!P1 F2FP.PACK_AB R0, R2, R0 ;  /* 0x000000000200923e */ /* 0x000fe200000000ff */
[----:B------:R-:W-:Y:S01]  /*6250*/  @!P1 FFMA.FTZ R50, R7, R27, -R50 ;  /* 0x0000001b07329223 */ /* 0x000fe20000010832 */
[----:B------:R-:W-:Y:S01]  /*6260*/  @!P1 HADD2.F32 R35, -RZ, R22.H0_H0 ;  /* 0x20000016ff239230 */ /* 0x000fe20000004100 */
[-C--:B------:R-:W-:Y:S01]  /*6270*/  @!P1 FFMA.FTZ R47, R20, R25.reuse, -R47 ;  /* 0x00000019142f9223 */ /* 0x080fe2000001082f */
[----:B------:R-:W-:Y:S01]  /*6280*/  @!P1 HADD2.F32 R7, -RZ, R24.H1_H1 ;  /* 0x30000018ff079230 */ /* 0x000fe20000004100 */
[----:B------:R-:W-:Y:S01]  /*6290*/  @!P1 FFMA.FTZ R3, R23, R25, R3 ;  /* 0x0000001917039223 */ /* 0x000fe20000010003 */
        /* <DEDUP_REMOVED lines=8> */
[----:B------:R-:W-:Y:S01]  /*6320*/  @!P1 MOV R28, R39 ;  /* 0x00000027001c9202 */ /* 0x000fe20000000f00 */
[C---:B------:R-:W-:Y:S01]  /*6330*/  @!P1 FMUL.FTZ R7, R20.reuse, R7 ;  /* 0x0000000714079220 */ /* 0x040fe20000410000 */
[----:B------:R-:W-:Y:S01]  /*6340*/  @!P1 MOV R40, R0 ;  /* 0x0000000000289202 */ /* 0x000fe20000000f00 */
[----:B------:R-:W-:Y:S01]  /*6350*/  @!P1 FFMA.FTZ R56, R20, R36, -R56 ;  /* 0x0000002414389223 */ /* 0x000fe20000010838 */
[----:B------:R-:W-:Y:S01]  /*6360*/  @!P1 F2FP.PACK_AB R47, R50, R47 ;  /* 0x0000002f322f923e */ /* 0x000fe200000000ff */
[----:B------:R-:W-:Y:S01]  /*6370*/  @!P1 IMAD.MOV.U32 R20, RZ, RZ, R30 ;  /* 0x000000ffff149224 */ /* 0x000fe200078e001e */
[----:B------:R-:W-:Y:S01]  /*6380*/  @!P1 F2FP.PACK_AB R3, R4, R3 ;  /* 0x000000030403923e */ /* 0x000fe200000000ff */
[C---:B------:R-:W-:Y:S01]  /*6390*/  @!P1 FMUL.FTZ R8, R6.reuse, R8 ;  /* 0x0000000806089220 */ /* 0x040fe20000410000 */
[----:B------:R-:W-:Y:S01]  /*63a0*/  @!P1 MOV R29, R47 ;  /* 0x0000002f001d9202 */ /* 0x000fe20000000f00 */
[----:B------:R-:W-:Y:S01]  /*63b0*/  @!P1 FFMA.FTZ R57, R6, R38, -R57 ;  /* 0x0000002606399223 */ /* 0x000fe20000010839 */
[----:B------:R-:W-:Y:S01]  /*63c0*/  @!P1 HADD2.F32 R33, -RZ, R22.H1_H1 ;  /* 0x30000016ff219230 */ /* 0x000fe20000004100 */
[----:B------:R-:W-:Y:S01]  /*63d0*/  @!P1 IMAD.MOV.U32 R41, RZ, RZ, R3 ;  /* 0x000000ffff299224 */ /* 0x000fe200078e0003 */
[----:B------:R-:W-:Y:S02]  /*63e0*/  @!P1 HADD2.F32 R21, -RZ, R24.H0_H0 ;  /* 0x20000018ff159230 */ /* 0x000fe40000004100 */
[----:B------:R-:W-:Y:S01]  /*63f0*/  @!P1 HADD2.F32 R24, -RZ, R22.H0_H0 ;  /* 0x20000016ff189230 */ /* 0x000fe20000004100 */
[----:B------:R-:W-:Y:S01]  /*6400*/  @!P1 F2FP.PACK_AB R56, R57, R56 ;  /* 0x000000383938923e */ /* 0x000fe200000000ff */
[----:B------:R-:W-:Y:S02]  /*6410*/  @!P1 HADD2.F32 R6, -RZ, R5.H0_H0 ;  /* 0x20000005ff069230 */ /* 0x000fe40000004100 */
[--C-:B------:R-:W-:Y:S01]  /*6420*/  @!P1 HADD2.F32 R22, -RZ, R20.reuse.H0_H0 ;  /* 0x20000014ff169230 */ /* 0x100fe20000004100 */
[-C--:B------:R-:W-:Y:S01]  /*6430*/  @!P1 FMUL.FTZ R59, R24, R21.reuse ;  /* 0x00000015183b9220 */ /* 0x080fe20000410000 */
[----:B------:R-:W-:Y:S01]  /*6440*/  @!P1 HADD2.F32 R20, -RZ, R20.H1_H1 ;  /* 0x30000014ff149230 */ /* 0x000fe20000004100 */
[C---:B------:R-:W-:Y:S01]  /*6450*/  @!P1 FMUL.FTZ R58, R33.reuse, R6 ;  /* 0x00000006213a9220 */ /* 0x040fe20000410000 */
[----:B------:R-:W-:Y:S01]  /*6460*/  @!P1 MOV R31, R56 ;  /* 0x00000038001f9202 */ /* 0x000fe20000000f00 */
[C---:B------:R-:W-:Y:S02]  /*6470*/  @!P1 FMUL.FTZ R5, R22.reuse, R21 ;  /* 0x0000001516059220 */ /* 0x040fe40000410000 */
[----:B------:R-:W-:Y:S02]  /*6480*/  @!P1 FFMA.FTZ R59, R22, R32, -R59 ;  /* 0x00000020163b9223 */ /* 0x000fe4000001083b */
        /* <DEDUP_REMOVED lines=8> */
[----:B------:R-:W-:Y:S03]  /*6510*/  @!P1 IMAD.MOV.U32 R30, RZ, RZ, R58 ;  /* 0x000000ffff1e9224 */ /* 0x000fe600078e003a */
[----:B------:R-:W-:Y:S02]  /*6520*/  @!P1 F2FP.PACK_AB R7, R8, R7 ;  /* 0x000000070807923e */ /* 0x000fe400000000ff */
[----:B------:R2:W-:Y:S01]  /*6530*/  ST.E.128 [R44.64], R28 ;  /* 0x0000001c2c007985 */ /* 0x0005e2000c101d14 */
[----:B------:R-:W-:Y:S02]  /*6540*/  @!P1 MOV R42, R5 ;  /* 0x00000005002a9202 */ /* 0x000fe40000000f00 */
[----:B------:R-:W-:Y:S05]  /*6550*/  @!P1 MOV R43, R7 ;  /* 0x00000007002b9202 */ /* 0x000fea0000000f00 */
[----:B------:R2:W-:Y:S02]  /*6560*/  @!P0 ST.E.128 [R48.64], R40 ;  /* 0x0000002830008985 */ /* 0x0005e4000c101d14 */
.L_x_91:
[----:B------:R-:W-:Y:S05]  /*6570*/  BSYNC B0 ;  /* 0x0000000000007941 */ /* 0x000fea0003800000 */
.L_x_90:
[----:B--2---:R2:W1:Y:S01]  /*6580*/  SHFL.IDX PT, R45, R141, 0x3, 0x181f ;  /* 0x00781f008d2d7f89 */ /* 0x00446200000e0000 */
[----:B------:R-:W-:Y:S03]  /*6590*/  ISETP.GE.OR P0, PT, R118, R75, P5 ;  /* 0x0000004b7600720c */ /* 0x000fe60002f06670 */
[----:B------:R2:W4:Y:S10]  /*65a0*/  SHFL.IDX PT, R44, R162, 0x3, 0x181f ;  /* 0x00781f00a22c7f89 */ /* 0x00053400000e0000 */
[----:B------:R-:W-:-:S05]  /*65b0*/  @P0 BRA `(.L_x_83) ;  /* 0x00000bb000000947 */ /* 0x000fca0003800000 */
[----:B------:R-:W-:Y:S01]  /*65c0*/  MOV R2, UR24 ;  /* 0x0000001800027c02 */ /* 0x000fe20008000f00 */
[----:B------:R-:W5:Y:S01]  /*65d0*/  LDS.128 R20, [R110+0x8100] ;  /* 0x008100006e147984 */ /* 0x000f620000000c00 */
[--C-:B------:R-:W-:Y:S01]  /*65e0*/  @!P1 SHF.R.U64 R6, R18, 0x10, R19.reuse ;  /* 0x0000001012069819 */ /* 0x100fe20000001213 */
[--C-:B------:R-:W-:Y:S01]  /*65f0*/  @!P1 HADD2.F32 R3, -RZ, R15.reuse.H1_H1 ;  /* 0x3000000fff039230 */ /* 0x100fe20000004100 */
[----:B------:R-:W-:Y:S01]  /*6600*/  SEL R2, R2, UR17, !P6 ;  /* 0x0000001102027c07 */ /* 0x000fe2000f000000 */
[----:B------:R-:W-:Y:S01]  /*6610*/  @!P1 HADD2.F32 R27, -RZ, R60.H1_H1 ;  /* 0x3000003cff1b9230 */ /* 0x000fe20000004100 */
[C---:B----4-:R-:W-:Y:S01]  /*6620*/  LEA R48, P0, R127.reuse, R44, 0x1 ;  /* 0x0000002c7f307211 */ /* 0x050fe200078008ff */
[----:B------:R-:W-:Y:S01]  /*6630*/  @!P1 HADD2.F32 R8, -RZ, R15.H0_H0 ;  /* 0x2000000fff089230 */ /* 0x000fe20000004100 */
[----:B------:R-:W-:Y:S01]  /*6640*/  SHF.R.S32.HI R0, RZ, 0x1f, R2 ;  /* 0x0000001fff007819 */ /* 0x000fe20000011402 */
[--C-:B------:R-:W-:Y:S01]  /*6650*/  @!P1 HADD2.F32 R35, -RZ, R51.reuse.H1_H1 ;  /* 0x30000033ff239230 */ /* 0x100fe20000004100 */
[----:B-1----:R-:W-:Y:S01]  /*6660*/  LEA.HI.X R49, R127, R45, R108, 0x1, P0 ;  /* 0x0000002d7f317211 */ /* 0x002fe200000f0c6c */
[----:B------:R-:W-:Y:S01]  /*6670*/  @!P1 HADD2.F32 R31, -RZ, R51.H0_H0 ;  /* 0x20000033ff1f9230 */ /* 0x000fe20000004100 */
[----:B------:R-:W-:Y:S01]  /*6680*/  LEA.HI R2, R0, R2, RZ, 0x4 ;  /* 0x0000000200027211 */ /* 0x000fe200078f20ff */
[----:B------:R-:W-:Y:S01]  /*6690*/  @!P1 HADD2.F32 R6, -RZ, R6.H0_H0 ;  /* 0x20000006ff069230 */ /* 0x000fe20000004100 */
[----:B------:R-:W-:Y:S01]  /*66a0*/  @!P1 SHF.R.U32.HI R5, RZ, 0x10, R19 ;  /* 0x00000010ff059819 */ /* 0x000fe20000011613 */
[----:B------:R-:W-:Y:S01]  /*66b0*/  @!P1 HADD2.F32 R19, -RZ, R60.H0_H0 ;  /* 0x2000003cff139230 */ /* 0x000fe20000004100 */
[----:B------:R-:W-:Y:S02]  /*66c0*/  LEA.HI.SX32 R2, R2, R128, 0x1c ;  /* 0x0000008002027211 */ /* 0x000fe400078fe2ff */
[--C-:B------:R-:W-:Y:S02]  /*66d0*/  @!P1 SHF.R.U32.HI R29, RZ, 0x10, R53.reuse ;  /* 0x00000010ff1d9819 */ /* 0x100fe40000011635 */
[----:B------:R-:W-:Y:S01]  /*66e0*/  SHF.R.S32.HI R0, RZ, 0x1f, R2 ;  /* 0x0000001fff007819 */ /* 0x000fe20000011402 */
[----:B---3--:R-:W-:Y:S01]  /*66f0*/  IMAD.SHL.U32 R39, R2, 0x8, RZ ;  /* 0x0000000802277824 */ /* 0x008fe200078e00ff */
        /* <DEDUP_REMOVED lines=8> */
[--C-:B------:R-:W-:Y:S02]  /*6780*/  @!P1 SHF.R.U64 R33, R54, 0x10, R55.reuse ;  /* 0x0000001036219819 */ /* 0x100fe40000001237 */
[----:B------:R-:W-:Y:S02]  /*6790*/  IADD3 R0, R2, R0, R116 ;  /* 0x0000000002007210 */ /* 0x000fe40007ffe074 */
[----:B------:R-:W-:Y:S01]  /*67a0*/  @!P1 SHF.R.U32.HI R37, RZ, 0x10, R55 ;  /* 0x00000010ff259819 */ /* 0x000fe20000011637 */
[----:B------:R-:W-:Y:S01]  /*67b0*/  @!P1 HADD2.F32 R33, -RZ, R33.H0_H0 ;  /* 0x20000021ff219230 */ /* 0x000fe20000004100 */
[--C-:B------:R-:W-:Y:S01]  /*67c0*/  @!P1 SHF.R.U64 R2, R16, 0x10, R17.reuse ;  /* 0x0000001010029819 */ /* 0x100fe20000001211 */
[----:B------:R-:W-:Y:S01]  /*67d0*/  IMAD.SHL.U32 R40, R0, 0x2, RZ ;  /* 0x0000000200287824 */ /* 0x000fe200078e00ff */
[----:B------:R-:W-:Y:S01]  /*67e0*/  @!P1 SHF.R.U32.HI R0, RZ, 0x10, R17 ;  /* 0x00000010ff009819 */ /* 0x000fe20000011611 */
[----:B-----5:R-:W-:Y:S01]  /*67f0*/  @!P1 IMAD.MOV.U32 R4, RZ, RZ, R21 ;  /* 0x000000ffff049224 */ /* 0x020fe200078e0015 */
[----:B------:R-:W-:Y:S01]  /*6800*/  @!P1 HADD2.F32 R37, -RZ, R37.H0_H0 ;  /* 0x20000025ff259230 */ /* 0x000fe20000004100 */
[----:B------:R-:W-:Y:S01]  /*6810*/  ISETP.GE.AND P0, PT, R39, c[0x0][0x1d4], PT ;  /* 0x0000750027007a0c */ /* 0x000fe20003f06270 */
[----:B------:R-:W-:Y:S01]  /*6820*/  @!P1 HADD2.F32 R2, -RZ, R2.H0_H0 ;  /* 0x20000002ff029230 */ /* 0x000fe20000004100 */
[----:B------:R-:W1:Y:S01]  /*6830*/  LDS.128 R40, [R40+0x8100] ;  /* 0x0081000028287984 */ /* 0x000e620000000c00 */
[----:B------:R-:W-:Y:S02]  /*6840*/  @!P1 HADD2.F32 R7, -RZ, R4.H0_H0 ;  /* 0x20000004ff079230 */ /* 0x000fe40000004100 */
[----:B------:R-:W-:Y:S01]  /*6850*/  @!P1 HADD2.F32 R0, -RZ, R0.H0_H0 ;  /* 0x20000000ff009230 */ /* 0x000fe20000004100 */
[----:B-1----:R-:W-:Y:S01]  /*6860*/  @!P1 IMAD.MOV.U32 R38, RZ, RZ, R42 ;  /* 0x000000ffff269224 */ /* 0x002fe200078e002a */
[----:B------:R-:W-:Y:S02]  /*6870*/  @!P1 MOV R16, R41 ;  /* 0x0000002900109202 */ /* 0x000fe40000000f00 */
[----:B------:R-:W-:Y:S02]  /*6880*/  @!P1 MOV R17, R40 ;  /* 0x0000002800119202 */ /* 0x000fe40000000f00 */
[----:B------:R-:W-:Y:S01]  /*6890*/  @!P1 HADD2.F32 R30, -RZ, R38.H0_H0 ;  /* 0x20000026ff1e9230 */ /* 0x000fe20000004100 */
[----:B------:R-:W-:Y:S01]  /*68a0*/  @!P1 MOV R32, R43 ;  /* 0x0000002b00209202 */ /* 0x000fe20000000f00 */
[--C-:B------:R-:W-:Y:S02]  /*68b0*/  @!P1 HADD2.F32 R26, -RZ, R16.reuse.H0_H0 ;  /* 0x20000010ff1a9230 */ /* 0x100fe40000004100 */
[--C-:B------:R-:W-:Y:S02]  /*68c0*/  @!P1 HADD2.F32 R18, -RZ, R17.reuse.H0_H0 ;  /* 0x20000011ff129230 */ /* 0x100fe40000004100 */
[----:B------:R-:W-:Y:S01]  /*68d0*/  @!P1 HADD2.F32 R28, -RZ, R16.H1_H1 ;  /* 0x30000010ff1c9230 */ /* 0x000fe20000004100 */
[-C--:B------:R-:W-:Y:S01]  /*68e0*/  @!P1 FMUL.FTZ R46, R26, R3.reuse ;  /* 0x000000031a2e9220 */ /* 0x080fe20000410000 */
[----:B------:R-:W-:Y:S01]  /*68f0*/  @!P1 HADD2.F32 R16, -RZ, R4.H1_H1 ;  /* 0x30000004ff109230 */ /* 0x000fe20000004100 */
[C---:B------:R-:W-:Y:S01]  /*6900*/  @!P1 FMUL.FTZ R3, R7.reuse, R3 ;  /* 0x0000000307039220 */ /* 0x040fe20000410000 */
[----:B------:R-:W-:Y:S01]  /*6910*/  @!P1 HADD2.F32 R24, -RZ, R17.H1_H1 ;  /* 0x30000011ff189230 */ /* 0x000fe20000004100 */
[----:B------:R-:W-:Y:S01]  /*6920*/  @!P1 FFMA.FTZ R46, R7, R27, -R46 ;  /* 0x0000001b072e9223 */ /* 0x000fe2000001082e */
[--C-:B------:R-:W-:Y:S01]  /*6930*/  @!P1 HADD2.F32 R34, -RZ, R32.reuse.H0_H0 ;  /* 0x20000020ff229230 */ /* 0x100fe20000004100 */
[----:B------:R-:W-:Y:S01]  /*6940*/  @!P1 IMAD.MOV.U32 R7, RZ, RZ, R20 ;  /* 0x000000ffff079224 */ /* 0x000fe200078e0014 */
[----:B------:R-:W-:Y:S01]  /*6950*/  @!P1 HADD2.F32 R36, -RZ, R32.H1_H1 ;  /* 0x30000020ff249230 */ /* 0x000fe20000004100 */
[----:B------:R-:W-:Y:S01]  /*6960*/  @!P1 FMUL.FTZ R50, R18, R8 ;  /* 0x0000000812329220 */ /* 0x000fe20000410000 */
[----:B------:R-:W-:Y:S01]  /*6970*/  @!P1 HADD2.F32 R32, -RZ, R38.H1_H1 ;  /* 0x30000026ff209230 */ /* 0x000fe20000004100 */
[-C--:B------:R-:W-:Y:S01]  /*6980*/  @!P1 FMUL.FTZ R47, R28, R0.reuse ;  /* 0x000000001c2f9220 */ /* 0x080fe20000410000 */
[--C-:B------:R-:W-:Y:S01]  /*6990*/  @!P1 HADD2.F32 R15, -RZ, R7.reuse.H0_H0 ;  /* 0x20000007ff0f9230 */ /* 0x100fe20000004100 */
[C---:B------:R-:W-:Y:S01]  /*69a0*/  @!P1 FMUL.FTZ R4, R16.reuse, R0 ;  /* 0x0000000010049220 */ /* 0x040fe20000410000 */
[----:B------:R-:W-:Y:S01]  /*69b0*/  @!P1 HADD2.F32 R7, -RZ, R7.H1_H1 ;  /* 0x30000007ff079230 */ /* 0x000fe20000004100 */
[----:B------:R-:W-:Y:S02]  /*69c0*/  @!P1 FFMA.FTZ R47, R16, R29, -R47 ;  /* 0x0000001d102f9223 */ /* 0x000fe4000001082f */
[C---:B------:R-:W-:Y:S01]  /*69d0*/  @!P1 FMUL.FTZ R0, R15.reuse, R8 ;  /* 0x000000080f009220 */ /* 0x040fe20000410000 */
[--C-:B------:R-:W-:Y:S01]  /*69e0*/  @!P1 HADD2.F32 R8, -RZ, R14.reuse.H1_H1 ;  /* 0x3000000eff089230 */ /* 0x100fe20000004100 */
[----:B------:R-:W-:Y:S01]  /*69f0*/  @!P1 FFMA.FTZ R50, R15, R19, -R50 ;  /* 0x000000130f329223 */ /* 0x000fe20000010832 */
[----:B------:R-:W-:Y:S01]  /*6a00*/  @!P1 F2FP.PACK_AB R46, R47, R46 ;  /* 0x0000002e2f2e923e */ /* 0x000fe200000000ff */
[----:B------:R-:W-:Y:S01]  /*6a10*/  @!P1 IMAD.MOV.U32 R15, RZ, RZ, R23 ;  /* 0x000000ffff0f9224 */ /* 0x000fe200078e0017 */
[----:B------:R-:W-:Y:S01]  /*6a20*/  @!P1 HADD2.F32 R14, -RZ, R14.H0_H0 ;  /* 0x2000000eff0e9230 */ /* 0x000fe20000004100 */
[----:B------:R-:W-:Y:S01]  /*6a30*/  @!P1 FMUL.FTZ R52, R24, R2 ;  /* 0x0000000218349220 */ /* 0x000fe20000410000 */
[----:B------:R-:W-:Y:S01]  /*6a40*/  @!P1 MOV R21, R46 ;  /* 0x0000002e00159202 */ /* 0x000fe20000000f00 */
[----:B------:R-:W-:Y:S01]  /*6a50*/  @!P1 FMUL.FTZ R53, R34, R8 ;  /* 0x0000000822359220 */ /* 0x000fe20000410000 */
[--C-:B------:R-:W-:Y:S01]  /*6a60*/  @!P1 HADD2.F32 R16, -RZ, R15.reuse.H0_H0 ;  /* 0x2000000fff109230 */ /* 0x100fe20000004100 */
[C---:B------:R-:W-:Y:S01]  /*6a70*/  @!P1 FMUL.FTZ R2, R7.reuse, R2 ;  /* 0x0000000207029220 */ /* 0x040fe20000410000 */
[----:B------:R-:W-:Y:S01]  /*6a80*/  @!P1 HADD2.F32 R15, -RZ, R15.H1_H1 ;  /* 0x3000000fff0f9230 */ /* 0x000fe20000004100 */
[----:B------:R-:W-:Y:S02]  /*6a90*/  @!P1 FFMA.FTZ R52, R7, R25, -R52 ;  /* 0x0000001907349223 */ /* 0x000fe40000010834 */
[C---:B------:R-:W-:Y:S01]  /*6aa0*/  @!P1 FMUL.FTZ R7, R16.reuse, R8 ;  /* 0x0000000810079220 */ /* 0x040fe20000410000 */
[----:B------:R-:W-:Y:S01]  /*6ab0*/  @!P1 HADD2.F32 R8, -RZ, R5.H0_H0 ;  /* 0x20000005ff089230 */ /* 0x000fe20000004100 */
[----:B------:R-:W-:Y:S01]  /*6ac0*/  @!P1 FFMA.FTZ R53, R16, R35, -R53 ;  /* 0x0000002310359223 */ /* 0x000fe20000010835 */
[----:B------:R-:W-:Y:S01]  /*6ad0*/  @!P1 MOV R5, R22 ;  /* 0x0000001600059202 */ /* 0x000fe20000000f00 */
[----:B------:R-:W-:Y:S01]  /*6ae0*/  @!P1 FMUL.FTZ R51, R30, R14 ;  /* 0x0000000e1e339220 */ /* 0x000fe20000410000 */
[----:B------:R-:W-:Y:S01]  /*6af0*/  @!P1 F2FP.PACK_AB R50, R52, R50 ;  /* 0x000000323432923e */ /* 0x000fe200000000ff */
[----:B------:R-:W-:Y:S02]  /*6b00*/  @!P1 FMUL.FTZ R38, R32, R6 ;  /* 0x0000000620269220 */ /* 0x000fe40000410000 */
[----:B------:R-:W-:Y:S01]  /*6b10*/  @!P1 FFMA.FTZ R0, R18, R19, R0 ;  /* 0x0000001312009223 */ /* 0x000fe20000010000 */
[--C-:B------:R-:W-:Y:S01]  /*6b20*/  @!P1 HADD2.F32 R17, -RZ, R5.reuse.H0_H0 ;  /* 0x20000005ff119230 */ /* 0x100fe20000004100 */
[----:B------:R-:W-:Y:S01]  /*6b30*/  @!P1 FFMA.FTZ R2, R24, R25, R2 ;  /* 0x0000001918029223 */ /* 0x000fe20000010002 */
[----:B------:R-:W-:Y:S01]  /*6b40*/  @!P1 HADD2.F32 R16, -RZ, R5.H1_H1 ;  /* 0x30000005ff109230 */ /* 0x000fe20000004100 */
[----:B------:R-:W-:Y:S01]  /*6b50*/  @!P1 FFMA.FTZ R3, R26, R27, R3 ;  /* 0x0000001b1a039223 */ /* 0x000fe20000010003 */
[----:B------:R-:W-:Y:S01]  /*6b60*/  @!P1 MOV R20, R50 ;  /* 0x0000003200149202 */ /* 0x000fe20000000f00 */
[C---:B------:R-:W-:Y:S01]  /*6b70*/  @!P1 FMUL.FTZ R5, R17.reuse, R14 ;  /* 0x0000000e11059220 */ /* 0x040fe20000410000 */
[----:B------:R-:W-:Y:S01]  /*6b80*/  @!P1 F2FP.PACK_AB R0, R2, R0 ;  /* 0x000000000200923e */ /* 0x000fe200000000ff */
[----:B------:R-:W-:Y:S02]  /*6b90*/  @!P1 FMUL.FTZ R14, R36, R8 ;  /* 0x00000008240e9220 */ /* 0x000fe40000410000 */
[----:B------:R-:W-:Y:S01]  /*6ba0*/  @!P1 FFMA.FTZ R17, R17, R31, -R51 ;  /* 0x0000001f11119223 */ /* 0x000fe20000010833 */
[----:B------:R-:W-:Y:S01]  /*6bb0*/  @!P1 MOV R40, R0 ;  /* 0x0000000000289202 */ /* 0x000fe20000000f00 */
[C---:B------:R-:W-:Y:S02]  /*6bc0*/  @!P1 FFMA.FTZ R38, R16.reuse, R33, -R38 ;  /* 0x0000002110269223 */ /* 0x040fe40000010826 */
[C---:B------:R-:W-:Y:S02]  /*6bd0*/  @!P1 FFMA.FTZ R14, R15.reuse, R37, -R14 ;  /* 0x000000250f0e9223 */ /* 0x040fe4000001080e */
[----:B------:R-:W-:Y:S01]  /*6be0*/  @!P1 FMUL.FTZ R6, R16, R6 ;  /* 0x0000000610069220 */ /* 0x000fe20000410000 */
[----:B------:R-:W-:Y:S01]  /*6bf0*/  @!P1 F2FP.PACK_AB R17, R38, R17 ;  /* 0x000000112611923e */ /* 0x000fe200000000ff */
[----:B------:R-:W-:Y:S01]  /*6c00*/  @!P1 FFMA.FTZ R4, R28, R29, R4 ;  /* 0x0000001d1c049223 */ /* 0x000fe20000010004 */
[----:B------:R-:W-:Y:S01]  /*6c10*/  @!P1 F2FP.PACK_AB R14, R14, R53 ;  /* 0x000000350e0e923e */ /* 0x000fe200000000ff */
[----:B------:R-:W-:Y:S02]  /*6c20*/  @!P1 FFMA.FTZ R5, R30, R31, R5 ;  /* 0x0000001f1e059223 */ /* 0x000fe40000010005 */
[----:B------:R-:W-:Y:S01]  /*6c30*/  @!P1 IMAD.MOV.U32 R22, RZ, RZ, R17 ;  /* 0x000000ffff169224 */ /* 0x000fe200078e0011 */
[----:B------:R-:W-:Y:S01]  /*6c40*/  @!P1 MOV R23, R14 ;  /* 0x0000000e00179202 */ /* 0x000fe20000000f00 */
[----:B------:R-:W-:Y:S01]  /*6c50*/  @!P1 FMUL.FTZ R8, R15, R8 ;  /* 0x000000080f089220 */ /* 0x000fe20000410000 */
[----:B------:R-:W-:Y:S01]  /*6c60*/  @!P1 F2FP.PACK_AB R3, R4, R3 ;  /* 0x000000030403923e */ /* 0x000fe200000000ff */
[----:B------:R-:W-:Y:S02]  /*6c70*/  @!P1 FFMA.FTZ R6, R32, R33, R6 ;  /* 0x0000002120069223 */ /* 0x000fe40000010006 */
[----:B------:R1:W-:Y:S01]  /*6c80*/  ST.E.128 [R48.64], R20 ;  /* 0x0000001430007985 */ /* 0x0003e2000c101d14 */
[----:B------:R-:W-:Y:S02]  /*6c90*/  @!P1 FFMA.FTZ R7, R34, R35, R7 ;  /* 0x0000002322079223 */ /* 0x000fe40000010007 */
[----:B------:R-:W-:Y:S01]  /*6ca0*/  @!P1 F2FP.PACK_AB R5, R6, R5 ;  /* 0x000000050605923e */ /* 0x000fe200000000ff */
[----:B------:R-:W-:Y:S02]  /*6cb0*/  @!P1 FFMA.FTZ R8, R36, R37, R8 ;  /* 0x0000002524089223 */ /* 0x000fe40000010008 */
[----:B------:R-:W-:Y:S01]  /*6cc0*/  @!P1 IMAD.MOV.U32 R41, RZ, RZ, R3 ;  /* 0x000000ffff299224 */ /* 0x000fe200078e0003 */
[----:B------:R-:W-:Y:S02]  /*6cd0*/  @!P1 MOV R42, R5 ;  /* 0x00000005002a9202 */ /* 0x000fe40000000f00 */
[----:B------:R-:W-:Y:S04]  /*6ce0*/  @!P1 F2FP.PACK_AB R7, R8, R7 ;  /* 0x000000070807923e */ /* 0x000fe800000000ff */
[----:B------:R-:W-:Y:S01]  /*6cf0*/  @!P1 MOV R43, R7 ;  /* 0x00000007002b9202 */ /* 0x000fe20000000f00 */
[----:B------:R-:W-:-:S05]  /*6d00*/  @P0 BRA `(.L_x_83) ;  /* 0x0000046000000947 */ /* 0x000fca0003800000 */
[C---:B------:R-:W-:Y:S04]  /*6d10*/  LEA R2, P0, R39.reuse, R44, 0x1 ;  /* 0x0000002c27027211 */ /* 0x040fe800078008ff */
[----:B------:R-:W-:Y:S05]  /*6d20*/  LEA.HI.X.SX32 R3, R39, R45, 0x1, P0 ;  /* 0x0000002d27037211 */ /* 0x000fea00000f0eff */
[----:B------:R3:W-:Y:S01]  /*6d30*/  ST.E.128 [R2.64], R40 ;  /* 0x0000002802007985 */ /* 0x0007e2000c101d14 */
[----:B------:R-:W-:-:S05]  /*6d40*/  BRA `(.L_x_83) ;  /* 0x0000042000007947 */ /* 0x000fca0003800000 */
.L_x_61:
[----:B------:R1:W2:Y:S01]  /*6d50*/  SHFL.IDX PT, R3, R141, RZ, 0x181f ;  /* 0x00181fff8d037589 */ /* 0x0002a200000e0000 */
[----:B------:R-:W-:Y:S01]  /*6d60*/  IADD3 R75, -R79, UR16, RZ ;  /* 0x000000104f4b7c10 */ /* 0x000fe2000fffe1ff */
[----:B------:R-:W-:Y:S02]  /*6d70*/  BSSY B0, `(.L_x_92) ;  /* 0x0000011000007945 */ /* 0x000fe40003800000 */
[----:B------:R1:W3:Y:S01]  /*6d80*/  SHFL.IDX PT, R2, R162, RZ, 0x181f ;  /* 0x00181fffa2027589 */ /* 0x0002e200000e0000 */
[----:B------:R-:W-:Y:S05]  /*6d90*/  IMNMX R75, R75, 0x80, PT ;  /* 0x000000804b4b7817 */ /* 0x000fea0003800200 */
[----:B------:R-:W-:Y:S05]  /*6da0*/  IMAD.IADD R0, R75, 0x1, -R137 ;  /* 0x000000014b007824 */ /* 0x000fea00078e0a89 */
[----:B------:R-:W-:Y:S11]  /*6db0*/  ISETP.GE.AND P0, PT, R0, 0x1, PT ;  /* 0x000000010000780c */ /* 0x000ff60003f06270 */
[----:B------:R-:W-:Y:S02]  /*6dc0*/  @!UPT UIADD3 URZ, URZ, URZ, URZ ;  /* 0x0000003f3f3ff290 */ /* 0x000fe4000fffe03f */
[----:B------:R-:W-:-:S05]  /*6dd0*/  @!P0 BRA `(.L_x_93) ;  /* 0x000000a000008947 */ /* 0x000fca0003800000 */
[----:B-123--:R-:W1:Y:S01]  /*6de0*/  @!P5 LDS.128 R4, [R132+0x8100] ;  /* 0x008100008404d984 */ /* 0x00ee620000000c00 */
[CC--:B------:R-:W-:Y:S04]  /*6df0*/  @!P5 LEA R14, P0, R10.reuse, R2.reuse, 0x1 ;  /* 0x000000020a0ed211 */ /* 0x0c0fe800078008ff */
[-C--:B------:R-:W-:Y:S02]  /*6e00*/  @!P5 LEA.HI.X R15, R10, R3.reuse, R11, 0x1, P0 ;  /* 0x000000030a0fd211 */ /* 0x080fe400000f0c0b */
[----:B------:R-:W-:Y:S11]  /*6e10*/  ISETP.GE.AND P0, PT, R136, c[0x0][0x1d4], PT ;  /* 0x0000750088007a0c */ /* 0x000ff60003f06270 */
[----:B------:R-:W-:Y:S02]  /*6e20*/  @!UPT UIADD3 URZ, URZ, URZ, URZ ;  /* 0x0000003f3f3ff290 */ /* 0x000fe4000fffe03f */
[C---:B------:R-:W-:Y:S04]  /*6e30*/  @!P0 LEA R2, P1, R129.reuse, R2, 0x1 ;  /* 0x0000000281028211 */ /* 0x040fe800078208ff */
[----:B------:R-:W-:Y:S01]  /*6e40*/  @!P0 LEA.HI.X R3, R129, R3, R109, 0x1, P1 ;  /* 0x0000000381038211 */ /* 0x000fe200008f0c6d */
[----:B-1----:R-:W-:Y:S04]  /*6e50*/  @!P5 ST.E.128 [R14.64], R4 ;  /* 0x000000040e00d985 */ /* 0x002fe8000c101d14 */
[----:B------:R-:W1:Y:S04]  /*6e60*/  @!P0 LDS.128 R4, [R132+0xc100] ;  /* 0x00c1000084048984 */ /* 0x000e680000000c00 */
[----:B-1----:R1:W-:Y:S02]  /*6e70*/  @!P0 ST.E.128 [R2.64], R4 ;  /* 0x0000000402008985 */ /* 0x0023e4000c101d14 */
.L_x_93:
[----:B-123--:R-:W-:Y:S05]  /*6e80*/  BSYNC B0 ;  /* 0x0000000000007941 */ /* 0x00efea0003800000 */
.L_x_92:
[----:B------:R1:W2:Y:S01]  /*6e90*/  SHFL.IDX PT, R3, R141, 0x1, 0x181f ;  /* 0x00381f008d037f89 */ /* 0x0002a200000e0000 */
[----:B------:R-:W-:Y:S01]  /*6ea0*/  ISETP.GE.AND P0, PT, R0, 0x21, PT ;  /* 0x000000210000780c */ /* 0x000fe20003f06270 */
[----:B------:R-:W-:Y:S02]  /*6eb0*/  BSSY B0, `(.L_x_94) ;  /* 0x000000d000007945 */ /* 0x000fe40003800000 */
[----:B------:R1:W3:Y:S10]  /*6ec0*/  SHFL.IDX PT, R2, R162, 0x1, 0x181f ;  /* 0x00381f00a2027f89 */ /* 0x0002f400000e0000 */
[----:B------:R-:W-:-:S05]  /*6ed0*/  @!P0 BRA `(.L_x_95) ;  /* 0x000000a000008947 */ /* 0x000fca0003800000 */
[----:B------:R-:W4:Y:S01]  /*6ee0*/  @!P5 LDS.128 R4, [R132+0x9100] ;  /* 0x009100008404d984 */ /* 0x000f220000000c00 */
[CC--:B---3--:R-:W-:Y:S04]  /*6ef0*/  @!P5 LEA R14, P0, R10.reuse, R2.reuse, 0x1 ;  /* 0x000000020a0ed211 */ /* 0x0c8fe800078008ff */
[-C--:B--2---:R-:W-:Y:S02]  /*6f00*/  @!P5 LEA.HI.X R15, R10, R3.reuse, R11, 0x1, P0 ;  /* 0x000000030a0fd211 */ /* 0x084fe400000f0c0b */
[----:B------:R-:W-:Y:S11]  /*6f10*/  ISETP.GE.AND P0, PT, R136, c[0x0][0x1d4], PT ;  /* 0x0000750088007a0c */ /* 0x000ff60003f06270 */
[----:B------:R-:W-:Y:S02]  /*6f20*/  @!UPT UIADD3 URZ, URZ, URZ, URZ ;  /* 0x0000003f3f3ff290 */ /* 0x000fe4000fffe03f */
[C---:B------:R-:W-:Y:S04]  /*6f30*/  @!P0 LEA R2, P1, R129.reuse, R2, 0x1 ;  /* 0x0000000281028211 */ /* 0x040fe800078208ff */
[----:B------:R-:W-:Y:S01]  /*6f40*/  @!P0 LEA.HI.X R3, R129, R3, R109, 0x1, P1 ;  /* 0x0000000381038211 */ /* 0x000fe200008f0c6d */
[----:B----4-:R-:W-:Y:S04]  /*6f50*/  @!P5 ST.E.128 [R14.64], R4 ;  /* 0x000000040e00d985 */ /* 0x010fe8000c101d14 */
[----:B------:R-:W2:Y:S04]  /*6f60*/  @!P0 LDS.128 R4, [R132+0xd100] ;  /* 0x00d1000084048984 */ /* 0x000ea80000000c00 */
[----:B--2---:R2:W-:Y:S02]  /*6f70*/  @!P0 ST.E.128 [R2.64], R4 ;  /* 0x0000000402008985 */ /* 0x0045e4000c101d14 */
.L_x_95:
[----:B------:R-:W-:Y:S05]  /*6f80*/  BSYNC B0 ;  /* 0x0000000000007941 */ /* 0x000fea0003800000 */
.L_x_94:
[----:B--2---:R2:W4:Y:S01]  /*6f90*/  SHFL.IDX PT, R3, R141, 0x2, 0x181f ;  /* 0x00581f008d037f89 */ /* 0x00452200000e0000 */
[----:B------:R-:W-:Y:S01]  /*6fa0*/  ISETP.GE.AND P0, PT, R0, 0x41, PT ;  /* 0x000000410000780c */ /* 0x000fe20003f06270 */
[----:B------:R-:W-:Y:S02]  /*6fb0*/  BSSY B0, `(.L_x_96) ;  /* 0x000000d000007945 */ /* 0x000fe40003800000 */
[----:B---3--:R2:W3:Y:S10]  /*6fc0*/  SHFL.IDX PT, R2, R162, 0x2, 0x181f ;  /* 0x00581f00a2027f89 */ /* 0x0084f400000e0000 */
[----:B------:R-:W-:-:S05]  /*6fd0*/  @!P0 BRA `(.L_x_97) ;  /* 0x000000a000008947 */ /* 0x000fca0003800000 */
[----:B------:R-:W5:Y:S01]  /*6fe0*/  @!P5 LDS.128 R4, [R132+0xa100] ;  /* 0x00a100008404d984 */ /* 0x000f620000000c00 */
[CC--:B---3--:R-:W-:Y:S04]  /*6ff0*/  @!P5 LEA R14, P0, R10.reuse, R2.reuse, 0x1 ;  /* 0x000000020a0ed211 */ /* 0x0c8fe800078008ff */
[-C--:B----4-:R-:W-:Y:S02]  /*7000*/  @!P5 LEA.HI.X R15, R10, R3.reuse, R11, 0x1, P0 ;  /* 0x000000030a0fd211 */ /* 0x090fe400000f0c0b */
[----:B------:R-:W-:Y:S11]  /*7010*/  ISETP.GE.AND P0, PT, R136, c[0x0][0x1d4], PT ;  /* 0x0000750088007a0c */ /* 0x000ff60003f06270 */
[----:B------:R-:W-:Y:S02]  /*7020*/  @!UPT UIADD3 URZ, URZ, URZ, URZ ;  /* 0x0000003f3f3ff290 */ /* 0x000fe4000fffe03f */
[C---:B------:R-:W-:Y:S04]  /*7030*/  @!P0 LEA R2, P1, R129.reuse, R2, 0x1 ;  /* 0x0000000281028211 */ /* 0x040fe800078208ff */
[----:B------:R-:W-:Y:S01]  /*7040*/  @!P0 LEA.HI.X R3, R129, R3, R109, 0x1, P1 ;  /* 0x0000000381038211 */ /* 0x000fe200008f0c6d */
[----:B-----5:R-:W-:Y:S04]  /*7050*/  @!P5 ST.E.128 [R14.64], R4 ;  /* 0x000000040e00d985 */ /* 0x020fe8000c101d14 */
[----:B------:R-:W3:Y:S04]  /*7060*/  @!P0 LDS.128 R4, [R132+0xe100] ;  /* 0x00e1000084048984 */ /* 0x000ee80000000c00 */
[----:B---3--:R3:W-:Y:S02]  /*7070*/  @!P0 ST.E.128 [R2.64], R4 ;  /* 0x0000000402008985 */ /* 0x0087e4000c101d14 */
.L_x_97:
[----:B------:R-:W-:Y:S05]  /*7080*/  BSYNC B0 ;  /* 0x0000000000007941 */ /* 0x000fea0003800000 */
.L_x_96:
[----:B-12---:R-:W1:Y:S01]  /*7090*/  SHFL.IDX PT, R141, R141, 0x3, 0x181f ;  /* 0x00781f008d8d7f89 */ /* 0x006e6200000e0000 */
[----:B------:R-:W-:Y:S03]  /*70a0*/  ISETP.GE.AND P0, PT, R0, 0x61, PT ;  /* 0x000000610000780c */ /* 0x000fe60003f06270 */
[----:B------:R-:W2:Y:S10]  /*70b0*/  SHFL.IDX PT, R162, R162, 0x3, 0x181f ;  /* 0x00781f00a2a27f89 */ /* 0x000eb400000e0000 */
[----:B------:R-:W-:-:S05]  /*70c0*/  @!P0 BRA `(.L_x_83) ;  /* 0x000000a000008947 */ /* 0x000fca0003800000 */
[----:B---3--:R-:W3:Y:S01]  /*70d0*/  @!P5 LDS.128 R4, [R132+0xb100] ;  /* 0x00b100008404d984 */ /* 0x008ee20000000c00 */
[CC--:B--2---:R-:W-:Y:S04]  /*70e0*/  @!P5 LEA R2, P0, R10.reuse, R162.reuse, 0x1 ;  /* 0x000000a20a02d211 */ /* 0x0c4fe800078008ff */
[-C--:B-1--4-:R-:W-:Y:S02]  /*70f0*/  @!P5 LEA.HI.X R3, R10, R141.reuse, R11, 0x1, P0 ;  /* 0x0000008d0a03d211 */ /* 0x092fe400000f0c0b */
[----:B------:R-:W-:Y:S11]  /*7100*/  ISETP.GE.AND P0, PT, R136, c[0x0][0x1d4], PT ;  /* 0x0000750088007a0c */ /* 0x000ff60003f06270 */
[----:B------:R-:W-:Y:S02]  /*7110*/  @!UPT UIADD3 URZ, URZ, URZ, URZ ;  /* 0x0000003f3f3ff290 */ /* 0x000fe4000fffe03f */
[C---:B------:R-:W-:Y:S04]  /*7120*/  @!P0 LEA R162, P1, R129.reuse, R162, 0x1 ;  /* 0x000000a281a28211 */ /* 0x040fe800078208ff */
[----:B------:R-:W-:Y:S01]  /*7130*/  @!P0 LEA.HI.X R163, R129, R141, R109, 0x1, P1 ;  /* 0x0000008d81a38211 */ /* 0x000fe200008f0c6d */
[----:B---3--:R-:W-:Y:S04]  /*7140*/  @!P5 ST.E.128 [R2.64], R4 ;  /* 0x000000040200d985 */ /* 0x008fe8000c101d14 */
[----:B------:R-:W1:Y:S04]  /*7150*/  @!P0 LDS.128 R4, [R132+0xf100] ;  /* 0x00f1000084048984 */ /* 0x000e680000000c00 */
[----:B-1----:R1:W-:Y:S02]  /*7160*/  @!P0 ST.E.128 [R162.64], R4 ;  /* 0x00000004a2008985 */ /* 0x0023e4000c101d14 */
.L_x_83:
[----:B------:R-:W-:Y:S05]  /*7170*/  BSYNC B2 ;  /* 0x0000000000027941 */ /* 0x000fea0003800000 */
.L_x_60:
[----:B------:R-:W-:Y:S01]  /*7180*/  IMAD.IADD R79, R83, 0x1, -R79 ;  /* 0x00000001534f7824 */ /* 0x000fe200078e0a4f */
[----:B------:R-:W-:Y:S01]  /*7190*/  LEA R14, P0, R131, R154, 0x7 ;  /* 0x0000009a830e7211 */ /* 0x000fe200078038ff */
[----:B------:R-:W-:Y:S01]  /*71a0*/  BSSY B0, `(.L_x_98) ;  /* 0x0000057000007945 */ /* 0x000fe20003800000 */
[----:B------:R-:W-:Y:S02]  /*71b0*/  ISETP.NE.AND P6, PT, R139, RZ, PT ;  /* 0x000000ff8b00720c */ /* 0x000fe40003fc5270 */
[C---:B------:R-:W-:Y:S02]  /*71c0*/  ISETP.GE.AND P2, PT, R79.reuse, 0x21, PT ;  /* 0x000000214f00780c */ /* 0x040fe40003f46270 */
[----:B------:R-:W-:Y:S02]  /*71d0*/  ISETP.GE.AND P1, PT, R79, 0x41, PT ;  /* 0x000000414f00780c */ /* 0x000fe40003f26270 */
[----:B------:R-:W-:Y:S02]  /*71e0*/  LEA.HI.X.SX32 R15, R131, R155, 0x7, P0 ;  /* 0x0000009b830f7211 */ /* 0x000fe400000f3eff */
[----:B------:R-:W-:Y:S07]  /*71f0*/  IADD3 R75, -R137, R75, RZ ;  /* 0x0000004b894b7210 */ /* 0x000fee0007ffe1ff */
[----:B-1----:R-:W-:Y:S01]  /*7200*/  @P2 IMAD.MOV.U32 R18, RZ, RZ, R146 ;  /* 0x000000ffff122224 */ /* 0x002fe200078e0092 */
[C---:B---3--:R-:W-:Y:S02]  /*7210*/  @P2 IADD3 R2, P0, R14.reuse, 0x20, RZ ;  /* 0x000000200e022810 */ /* 0x048fe40007f1e0ff */
[-C--:B------:R-:W-:Y:S03]  /*7220*/  @P2 MOV R19, R82.reuse ;  /* 0x0000005200132202 */ /* 0x080fe60000000f00 */
[----:B------:R-:W-:Y:S01]  /*7230*/  @P2 IMAD.X R0, RZ, RZ, R15, P0 ;  /* 0x000000ffff002224 */ /* 0x000fe200000e060f */
[----:B------:R-:W-:Y:S01]  /*7240*/  @P1 IADD3 R4, P0, R14, 0x40, RZ ;  /* 0x000000400e041810 */ /* 0x000fe20007f1e0ff */
[----:B------:R-:W-:Y:S03]  /*7250*/  @P2 IMAD.WIDE.U32 R18, R2, c[0x0][0x258], R18 ;  /* 0x0000960002122a25 */ /* 0x000fe600078e0012 */
[----:B----4-:R-:W-:Y:S01]  /*7260*/  @P1 IADD3.X R3, RZ, R15, RZ, P0, !PT ;  /* 0x0000000fff031210 */ /* 0x010fe200007fe4ff */
[----:B------:R-:W-:Y:S01]  /*7270*/  @P2 IMAD R0, R0, c[0x0][0x258], RZ ;  /* 0x0000960000002a24 */ /* 0x000fe200078e02ff */
[----:B------:R-:W-:Y:S03]  /*7280*/  ISETP.GE.AND P0, PT, R79, 0x61, PT ;  /* 0x000000614f00780c */ /* 0x000fe60003f06270 */
[----:B------:R-:W-:Y:S02]  /*7290*/  @P2 IMAD R0, R2, c[0x0][0x25c], R0 ;  /* 0x0000970002002a24 */ /* 0x000fe400078e0200 */
[----:B------:R-:W-:Y:S02]  /*72a0*/  @P1 IMAD R3, R3, c[0x0][0x258], RZ ;  /* 0x0000960003031a24 */ /* 0x000fe400078e02ff */
[----:B------:R-:W-:Y:S01]  /*72b0*/  @P2 IMAD.IADD R0, R19, 0x1, R0 ;  /* 0x0000000113002824 */ /* 0x000fe200078e0200 */
[-C--:B------:R-:W-:Y:S01]  /*72c0*/  @P1 MOV R19, R82.reuse ;  /* 0x0000005200131202 */ /* 0x080fe20000000f00 */
[----:B------:R-:W-:Y:S04]  /*72d0*/  @P1 IMAD R3, R4, c[0x0][0x25c], R3 ;  /* 0x0000970004031a24 */ /* 0x000fe800078e0203 */
[----:B------:R-:W-:Y:S05]  /*72e0*/  @P0 IADD3 R6, P3, R14, 0x60, RZ ;  /* 0x000000600e060810 */ /* 0x000fea0007f7e0ff */
[----:B------:R-:W-:Y:S01]  /*72f0*/  @P0 IMAD.X R5, RZ, RZ, R15, P3 ;  /* 0x000000ffff050224 */ /* 0x000fe200018e060f */
[----:B------:R-:W-:Y:S03]  /*7300*/  ISETP.GE.AND P3, PT, R79, 0x1, PT ;  /* 0x000000014f00780c */ /* 0x000fe60003f66270 */
[----:B------:R-:W-:Y:S04]  /*7310*/  @P0 IMAD R5, R5, c[0x0][0x258], RZ ;  /* 0x0000960005050a24 */ /* 0x000fe800078e02ff */
[----:B------:R-:W-:Y:S06]  /*7320*/  @P0 IMAD R5, R6, c[0x0][0x25c], R5 ;  /* 0x0000970006050a24 */ /* 0x000fec00078e0205 */
[----:B------:R-:W-:Y:S01]  /*7330*/  @P3 MOV R17, R82 ;  /* 0x0000005200113202 */ /* 0x000fe20000000f00 */
[----:B------:R-:W-:Y:S02]  /*7340*/  @P3 IMAD R7, R15, c[0x0][0x258], RZ ;  /* 0x000096000f073a24 */ /* 0x000fe400078e02ff */
[----:B------:R-:W-:Y:S02]  /*7350*/  @P3 IMAD.MOV.U32 R16, RZ, RZ, R146 ;  /* 0x000000ffff103224 */ /* 0x000fe400078e0092 */
[C---:B------:R-:W-:Y:S02]  /*7360*/  @P3 IMAD R7, R14.reuse, c[0x0][0x25c], R7 ;  /* 0x000097000e073a24 */ /* 0x040fe400078e0207 */
[----:B------:R-:W-:Y:S04]  /*7370*/  @P3 IMAD.WIDE.U32 R16, R14, c[0x0][0x258], R16 ;  /* 0x000096000e103a25 */ /* 0x000fe800078e0010 */
[----:B------:R-:W-:Y:S01]  /*7380*/  @P3 IMAD.IADD R7, R17, 0x1, R7 ;  /* 0x0000000111073824 */ /* 0x000fe200078e0207 */
[C---:B------:R-:W-:Y:S04]  /*7390*/  @P3 LEA R14, P4, R16.reuse, c[0x0][0x250], 0x1 ;  /* 0x00009400100e3a11 */ /* 0x040fe800078808ff */
[----:B------:R-:W-:Y:S02]  /*73a0*/  @P3 LEA.HI.X R15, R16, c[0x0][0x254], R7, 0x1, P4 ;  /* 0x00009500100f3a11 */ /* 0x000fe400020f0c07 */
[C---:B------:R-:W-:Y:S04]  /*73b0*/  @P2 LEA R16, P4, R18.reuse, c[0x0][0x250], 0x1 ;  /* 0x0000940012102a11 */ /* 0x040fe800078808ff */
[----:B------:R-:W-:Y:S01]  /*73c0*/  @P2 LEA.HI.X R17, R18, c[0x0][0x254], R0, 0x1, P4 ;  /* 0x0000950012112a11 */ /* 0x000fe200020f0c00 */
[----:B------:R-:W-:Y:S02]  /*73d0*/  @P1 IMAD.MOV.U32 R18, RZ, RZ, R146 ;  /* 0x000000ffff121224 */ /* 0x000fe400078e0092 */
[----:B------:R-:W-:Y:S02]  /*73e0*/  IMAD R0, R77, c[0x0][0x208], RZ ;  /* 0x000082004d007a24 */ /* 0x000fe400078e02ff */
[----:B------:R-:W-:Y:S04]  /*73f0*/  @P1 IMAD.WIDE.U32 R18, R4, c[0x0][0x258], R18 ;  /* 0x0000960004121a25 */ /* 0x000fe800078e0012 */
[----:B------:R-:W-:Y:S01]  /*7400*/  @P1 IMAD.IADD R3, R19, 0x1, R3 ;  /* 0x0000000113031824 */ /* 0x000fe200078e0203 */
[----:B------:R-:W-:Y:S01]  /*7410*/  @P1 LEA R2, P4, R18, c[0x0][0x250], 0x1 ;  /* 0x0000940012021a11 */ /* 0x000fe200078808ff */
[----:B------:R-:W-:Y:S02]  /*7420*/  @P0 IMAD.MOV.U32 R19, RZ, RZ, R82 ;  /* 0x000000ffff130224 */ /* 0x000fe400078e0052 */
[----:B------:R-:W-:Y:S01]  /*7430*/  IMAD R0, R78, c[0x0][0x20c], R0 ;  /* 0x000083004e007a24 */ /* 0x000fe200078e0200 */
[----:B------:R-:W-:Y:S02]  /*7440*/  @P1 LEA.HI.X R3, R18, c[0x0][0x254], R3, 0x1, P4 ;  /* 0x0000950012031a11 */ /* 0x000fe400020f0c03 */
[----:B------:R-:W-:Y:S05]  /*7450*/  @P0 MOV R18, R146 ;  /* 0x0000009200120202 */ /* 0x000fea0000000f00 */
[----:B------:R-:W-:Y:S05]  /*7460*/  @P0 IMAD.WIDE.U32 R18, R6, c[0x0][0x258], R18 ;  /* 0x0000960006120a25 */ /* 0x000fea00078e0012 */
[C---:B------:R-:W-:Y:S02]  /*7470*/  @P0 LEA R4, P4, R18.reuse, c[0x0][0x250], 0x1 ;  /* 0x0000940012040a11 */ /* 0x040fe400078808ff */
[----:B------:R-:W-:Y:S04]  /*7480*/  @P0 IADD3 R5, R19, R5, RZ ;  /* 0x0000000513050210 */ /* 0x000fe80007ffe0ff */
[----:B------:R-:W-:Y:S02]  /*7490*/  @P0 LEA.HI.X R5, R18, c[0x0][0x254], R5, 0x1, P4 ;  /* 0x0000950012050a11 */ /* 0x000fe400020f0c05 */
[----:B------:R-:W-:Y:S11]  /*74a0*/  ISETP.NE.AND P4, PT, R140, RZ, PT ;  /* 0x000000ff8c00720c */ /* 0x000ff60003f85270 */
[----:B------:R-:W-:Y:S02]  /*74b0*/  @!UPT UIADD3 URZ, URZ, URZ, URZ ;  /* 0x0000003f3f3ff290 */ /* 0x000fe4000fffe03f */
[----:B------:R-:W-:Y:S01]  /*74c0*/  @!PT LDS RZ, [RZ] ;  /* 0x00000000fffff984 */ /* 0x000fe20000000800 */
[----:B------:R-:W-:Y:S01]  /*74d0*/  @!PT LDS RZ, [RZ] ;  /* 0x00000000fffff984 */ /* 0x000fe20000000800 */
[----:B------:R-:W-:Y:S01]  /*74e0*/  @!PT LDS RZ, [RZ] ;  /* 0x00000000fffff984 */ /* 0x000fe20000000800 */
[----:B------:R1:W-:Y:S04]  /*74f0*/  @P3 LDGSTS.E.BYPASS.LTC128B.128 [R132+0x100], [R14.64], !P4 ;  /* 0x001000000e843fae */ /* 0x0003e8000e101d54 */
[----:B------:R1:W-:Y:S04]  /*7500*/  @P3 LDGSTS.E.BYPASS.LTC128B.128 [R132+0x4100], [R14.64+0x80], !P6 ;  /* 0x041000800e843fae */ /* 0x0003e8000f101d54 */
[----:B------:R1:W-:Y:S04]  /*7510*/  @P2 LDGSTS.E.BYPASS.LTC128B.128 [R132+0x1100], [R16.64], !P4 ;  /* 0x0110000010842fae */ /* 0x0003e8000e101d54 */
[----:B------:R1:W-:Y:S04]  /*7520*/  @P2 LDGSTS.E.BYPASS.LTC128B.128 [R132+0x5100], [R16.64+0x80], !P6 ;  /* 0x0510008010842fae */ /* 0x0003e8000f101d54 */
[----:B------:R3:W-:Y:S04]  /*7530*/  @P1 LDGSTS.E.BYPASS.LTC128B.128 [R132+0x2100], [R2.64], !P4 ;  /* 0x0210000002841fae */ /* 0x0007e8000e101d54 */
[----:B------:R3:W-:Y:S04]  /*7540*/  @P1 LDGSTS.E.BYPASS.LTC128B.128 [R132+0x6100], [R2.64+0x80], !P6 ;  /* 0x0610008002841fae */ /* 0x0007e8000f101d54 */
[----:B------:R4:W-:Y:S04]  /*7550*/  @P0 LDGSTS.E.BYPASS.LTC128B.128 [R132+0x3100], [R4.64], !P4 ;  /* 0x0310000004840fae */ /* 0x0009e8000e101d54 */
[----:B------:R4:W-:Y:S04]  /*7560*/  @P0 LDGSTS.E.BYPASS.LTC128B.128 [R132+0x7100], [R4.64+0x80], !P6 ;  /* 0x0710008004840fae */ /* 0x0009e8000f101d54 */
[----:B------:R-:W0:Y:S01]  /*7570*/  LDGDEPBAR ;  /* 0x00000000000079af */ /* 0x000e220000000000 */
[----:B---3--:R-:W-:Y:S04]  /*7580*/  IMAD.WIDE.U32 R2, R78, c[0x0][0x208], RZ ;  /* 0x000082004e027a25 */ /* 0x008fe800078e00ff */
[----:B------:R-:W-:Y:S02]  /*7590*/  IMAD.IADD R3, R3, 0x1, R0 ;  /* 0x0000000103037824 */ /* 0x000fe400078e0200 */
[----:B------:R-:W-:Y:S02]  /*75a0*/  IMAD R0, R76, c[0x0][0x218], RZ ;  /* 0x000086004c007a24 */ /* 0x000fe400078e02ff */
[----:B----4-:R-:W-:Y:S01]  /*75b0*/  IMAD.WIDE.U32 R4, R114, c[0x0][0x218], R2 ;  /* 0x0000860072047a25 */ /* 0x010fe200078e0002 */
[----:B------:R-:W-:Y:S04]  /*75c0*/  DEPBAR.LE SB0, 0x0 ;  /* 0x000080000000791a */ /* 0x000fe80000000000 */
[----:B------:R-:W-:Y:S01]  /*75d0*/  BAR.SYNC.DEFER_BLOCKING 0x0 ;  /* 0x0000000000007b1d */ /* 0x000fe20000010000 */
[----:B------:R-:W-:Y:S01]  /*75e0*/  IADD3 R3, P0, R4, UR34, RZ ;  /* 0x0000002204037c10 */ /* 0x000fe2000ff1e0ff */
[----:B------:R-:W-:Y:S05]  /*75f0*/  IMAD R0, R114, c[0x0][0x21c], R0 ;  /* 0x0000870072007a24 */ /* 0x000fea00078e0200 */
[----:B------:R-:W-:Y:S02]  /*7600*/  IADD3.X R0, R5, UR32, R0, P0, !PT ;  /* 0x0000002005007c10 */ /* 0x000fe400087fe400 */
[C---:B------:R-:W-:Y:S04]  /*7610*/  LEA R2, P0, R3.reuse, c[0x0][0x1f8], 0x1 ;  /* 0x00007e0003027a11 */ /* 0x040fe800078008ff */
[----:B------:R-:W-:Y:S02]  /*7620*/  LEA.HI.X R0, R3, c[0x0][0x1fc], R0, 0x1, P0 ;  /* 0x00007f0003007a11 */ /* 0x000fe400000f0c00 */
[----:B------:R1:W3:Y:S01]  /*7630*/  SHFL.IDX PT, R3, R2, RZ, 0x181f ;  /* 0x00181fff02037589 */ /* 0x0002e200000e0000 */
[----:B------:R-:W-:Y:S03]  /*7640*/  ISETP.GE.AND P0, PT, R75, 0x1, PT ;  /* 0x000000014b00780c */ /* 0x000fe60003f06270 */
[----:B------:R1:W4:Y:S10]  /*7650*/  SHFL.IDX PT, R4, R0, RZ, 0x181f ;  /* 0x00181fff00047589 */ /* 0x00033400000e0000 */
[----:B------:R-:W-:-:S05]  /*7660*/  @!P0 BRA `(.L_x_99) ;  /* 0x000000a000008947 */ /* 0x000fca0003800000 */
[CC--:B-1-3--:R-:W-:Y:S04]  /*7670*/  @!P5 LEA R16, P0, R10.reuse, R3.reuse, 0x1 ;  /* 0x000000030a10d211 */ /* 0x0cafe800078008ff */
[-C--:B----4-:R-:W-:Y:S02]  /*7680*/  @!P5 LEA.HI.X R17, R10, R4.reuse, R11, 0x1, P0 ;  /* 0x000000040a11d211 */ /* 0x090fe400000f0c0b */
[----:B------:R-:W-:Y:S11]  /*7690*/  ISETP.GE.AND P0, PT, R136, c[0x0][0x1d4], PT ;  /* 0x0000750088007a0c */ /* 0x000ff60003f06270 */
[----:B------:R-:W-:Y:S02]  /*76a0*/  @!UPT UIADD3 URZ, URZ, URZ, URZ ;  /* 0x0000003f3f3ff290 */ /* 0x000fe4000fffe03f */
[C---:B------:R-:W-:Y:S04]  /*76b0*/  @!P0 LEA R14, P1, R129.reuse, R3, 0x1 ;  /* 0x00000003810e8211 */ /* 0x040fe800078208ff */
[----:B------:R-:W-:Y:S02]  /*76c0*/  @!P0 LEA.HI.X R15, R129, R4, R109, 0x1, P1 ;  /* 0x00000004810f8211 */ /* 0x000fe400008f0c6d */
[----:B------:R-:W1:Y:S04]  /*76d0*/  @!P5 LDS.128 R4, [R132+0x100] ;  /* 0x000100008404d984 */ /* 0x000e680000000c00 */
[----:B-1----:R-:W-:Y:S04]  /*76e0*/  @!P5 ST.E.128 [R16.64], R4 ;  /* 0x000000041000d985 */ /* 0x002fe8000c101d14 */
[----:B------:R-:W1:Y:S04]  /*76f0*/  @!P0 LDS.128 R4, [R132+0x4100] ;  /* 0x0041000084048984 */ /* 0x000e680000000c00 */
[----:B-1----:R1:W-:Y:S02]  /*7700*/  @!P0 ST.E.128 [R14.64], R4 ;  /* 0x000000040e008985 */ /* 0x0023e4000c101d14 */
.L_x_99:
[----:B------:R-:W-:Y:S05]  /*7710*/  BSYNC B0 ;  /* 0x0000000000007941 */ /* 0x000fea0003800000 */
.L_x_98:
[----:B-1--4-:R1:W4:Y:S01]  /*7720*/  SHFL.IDX PT, R4, R0, 0x1, 0x181f ;  /* 0x00381f0000047f89 */ /* 0x01232200000e0000 */
[----:B------:R-:W-:Y:S01]  /*7730*/  ISETP.GE.AND P0, PT, R75, 0x21, PT ;  /* 0x000000214b00780c */ /* 0x000fe20003f06270 */
[----:B------:R-:W-:Y:S02]  /*7740*/  BSSY B0, `(.L_x_100) ;  /* 0x000000d000007945 */ /* 0x000fe40003800000 */
[----:B---3--:R1:W3:Y:S10]  /*7750*/  SHFL.IDX PT, R3, R2, 0x1, 0x181f ;  /* 0x00381f0002037f89 */ /* 0x0082f400000e0000 */
[----:B------:R-:W-:-:S05]  /*7760*/  @!P0 BRA `(.L_x_101) ;  /* 0x000000a000008947 */ /* 0x000fca0003800000 */
[CC--:B---3--:R-:W-:Y:S04]  /*7770*/  @!P5 LEA R16, P0, R10.reuse, R3.reuse, 0x1 ;  /* 0x000000030a10d211 */ /* 0x0c8fe800078008ff */
[-C--:B----4-:R-:W-:Y:S02]  /*7780*/  @!P5 LEA.HI.X R17, R10, R4.reuse, R11, 0x1, P0 ;  /* 0x000000040a11d211 */ /* 0x090fe400000f0c0b */
[----:B------:R-:W-:Y:S11]  /*7790*/  ISETP.GE.AND P0, PT, R136, c[0x0][0x1d4], PT ;  /* 0x0000750088007a0c */ /* 0x000ff60003f06270 */
[----:B------:R-:W-:Y:S02]  /*77a0*/  @!UPT UIADD3 URZ, URZ, URZ, URZ ;  /* 0x0000003f3f3ff290 */ /* 0x000fe4000fffe03f */
[C---:B------:R-:W-:Y:S04]  /*77b0*/  @!P0 LEA R14, P1, R129.reuse, R3, 0x1 ;  /* 0x00000003810e8211 */ /* 0x040fe800078208ff */
[----:B------:R-:W-:Y:S02]  /*77c0*/  @!P0 LEA.HI.X R15, R129, R4, R109, 0x1, P1 ;  /* 0x00000004810f8211 */ /* 0x000fe400008f0c6d */
[----:B------:R-:W3:Y:S04]  /*77d0*/  @!P5 LDS.128 R4, [R132+0x1100] ;  /* 0x001100008404d984 */ /* 0x000ee80000000c00 */
[----:B---3--:R-:W-:Y:S04]  /*77e0*/  @!P5 ST.E.128 [R16.64], R4 ;  /* 0x000000041000d985 */ /* 0x008fe8000c101d14 */
[----:B------:R-:W3:Y:S04]  /*77f0*/  @!P0 LDS.128 R4, [R132+0x5100] ;  /* 0x0051000084048984 */ /* 0x000ee80000000c00 */
[----:B---3--:R3:W-:Y:S02]  /*7800*/  @!P0 ST.E.128 [R14.64], R4 ;  /* 0x000000040e008985 */ /* 0x0087e4000c101d14 */
.L_x_101:
[----:B------:R-:W-:Y:S05]  /*7810*/  BSYNC B0 ;  /* 0x0000000000007941 */ /* 0x000fea0003800000 */
.L_x_100:
[----:B---34-:R3:W4:Y:S01]  /*7820*/  SHFL.IDX PT, R4, R0, 0x2, 0x181f ;  /* 0x00581f0000047f89 */ /* 0x01872200000e0000 */
[----:B------:R-:W-:Y:S01]  /*7830*/  ISETP.GE.AND P0, PT, R75, 0x41, PT ;  /* 0x000000414b00780c */ /* 0x000fe20003f06270 */
[----:B------:R-:W-:Y:S02]  /*7840*/  BSSY B0, `(.L_x_102) ;  /* 0x000000d000007945 */ /* 0x000fe40003800000 */
[----:B------:R3:W1:Y:S10]  /*7850*/  SHFL.IDX PT, R3, R2, 0x2, 0x181f ;  /* 0x00581f0002037f89 */ /* 0x00067400000e0000 */
[----:B------:R-:W-:-:S05]  /*7860*/  @!P0 BRA `(.L_x_103) ;  /* 0x000000a000008947 */ /* 0x000fca0003800000 */
[CC--:B-1----:R-:W-:Y:S04]  /*7870*/  @!P5 LEA R16, P0, R10.reuse, R3.reuse, 0x1 ;  /* 0x000000030a10d211 */ /* 0x0c2fe800078008ff */
        /* <DEDUP_REMOVED lines=9> */
.L_x_103:
[----:B------:R-:W-:Y:S05]  /*7910*/  BSYNC B0 ;  /* 0x0000000000007941 */ /* 0x000fea0003800000 */
.L_x_102:
[----:B-1-3--:R-:W1:Y:S01]  /*7920*/  SHFL.IDX PT, R0, R0, 0x3, 0x181f ;  /* 0x00781f0000007f89 */ /* 0x00ae6200000e0000 */
[----:B------:R-:W-:Y:S01]  /*7930*/  ISETP.GE.AND P0, PT, R75, 0x61, PT ;  /* 0x000000614b00780c */ /* 0x000fe20003f06270 */
[----:B------:R-:W-:Y:S02]  /*7940*/  BSSY B0, `(.L_x_104) ;  /* 0x000000d000007945 */ /* 0x000fe40003800000 */
[----:B------:R-:W3:Y:S10]  /*7950*/  SHFL.IDX PT, R2, R2, 0x3, 0x181f ;  /* 0x00781f0002027f89 */ /* 0x000ef400000e0000 */
[----:B------:R-:W-:-:S05]  /*7960*/  @!P0 BRA `(.L_x_105) ;  /* 0x000000a000008947 */ /* 0x000fca0003800000 */
[----:B----4-:R-:W4:Y:S01]  /*7970*/  @!P5 LDS.128 R4, [R132+0x3100] ;  /* 0x003100008404d984 */ /* 0x010f220000000c00 */
[C---:B---3--:R-:W-:Y:S04]  /*7980*/  @!P5 LEA R14, P0, R10.reuse, R2, 0x1 ;  /* 0x000000020a0ed211 */ /* 0x048fe800078008ff */
[----:B-1----:R-:W-:Y:S02]  /*7990*/  @!P5 LEA.HI.X R15, R10, R0, R11, 0x1, P0 ;  /* 0x000000000a0fd211 */ /* 0x002fe400000f0c0b */
[----:B------:R-:W-:Y:S11]  /*79a0*/  ISETP.GE.AND P0, PT, R136, c[0x0][0x1d4], PT ;  /* 0x0000750088007a0c */ /* 0x000ff60003f06270 */
[----:B------:R-:W-:Y:S02]  /*79b0*/  @!UPT UIADD3 URZ, URZ, URZ, URZ ;  /* 0x0000003f3f3ff290 */ /* 0x000fe4000fffe03f */
[C---:B------:R-:W-:Y:S04]  /*79c0*/  @!P0 LEA R2, P1, R129.reuse, R2, 0x1 ;  /* 0x0000000281028211 */ /* 0x040fe800078208ff */
[----:B------:R-:W-:Y:S01]  /*79d0*/  @!P0 LEA.HI.X R3, R129, R0, R109, 0x1, P1 ;  /* 0x0000000081038211 */ /* 0x000fe200008f0c6d */
[----:B----4-:R-:W-:Y:S04]  /*79e0*/  @!P5 ST.E.128 [R14.64], R4 ;  /* 0x000000040e00d985 */ /* 0x010fe8000c101d14 */
[----:B------:R-:W1:Y:S04]  /*79f0*/  @!P0 LDS.128 R4, [R132+0x7100] ;  /* 0x0071000084048984 */ /* 0x000e680000000c00 */
[----:B-1----:R1:W-:Y:S02]  /*7a00*/  @!P0 ST.E.128 [R2.64], R4 ;  /* 0x0000000402008985 */ /* 0x0023e4000c101d14 */
.L_x_105:
[----:B------:R-:W-:Y:S05]  /*7a10*/  BSYNC B0 ;  /* 0x0000000000007941 */ /* 0x000fea0003800000 */
.L_x_104:
[C---:B------:R-:W-:Y:S02]  /*7a20*/  ISETP.GT.AND P0, PT, R131.reuse, UR6, PT ;  /* 0x0000000683007c0c */ /* 0x040fe4000bf04270 */
[----:B------:R-:W-:Y:S11]  /*7a30*/  IADD3 R131, R131, -0x1, RZ ;  /* 0xffffffff83837810 */ /* 0x000ff60007ffe0ff */
[----:B-1-3--:R-:W-:Y:S01]  /*7a40*/  @P0 SHF.R.S32.HI R2, RZ, 0x1f, R131 ;  /* 0x0000001fff020819 */ /* 0x00afe20000011483 */
[----:B------:R-:W-:Y:S02]  /*7a50*/  @P0 IMAD R0, R88, R131, RZ ;  /* 0x0000008358000224 */ /* 0x000fe400078e02ff */
[----:B----4-:R-:W-:Y:S02]  /*7a60*/  @P0 IMAD.MOV.U32 R4, RZ, RZ, R148 ;  /* 0x000000ffff040224 */ /* 0x010fe400078e0094 */
[----:B------:R-:W-:Y:S02]  /*7a70*/  @P0 IMAD.MOV.U32 R5, RZ, RZ, R161 ;  /* 0x000000ffff050224 */ /* 0x000fe400078e00a1 */
[-C--:B------:R-:W-:Y:S02]  /*7a80*/  @P0 IMAD R0, R2, R89.reuse, R0 ;  /* 0x0000005902000224 */ /* 0x080fe400078e0200 */
[----:B------:R-:W-:Y:S04]  /*7a90*/  @P0 IMAD.WIDE.U32 R4, R131, R89, R4 ;  /* 0x0000005983040225 */ /* 0x000fe800078e0004 */
[----:B------:R-:W-:Y:S01]  /*7aa0*/  @P0 IMAD.IADD R0, R5, 0x1, R0 ;  /* 0x0000000105000824 */ /* 0x000fe200078e0200 */
[C---:B------:R-:W-:Y:S04]  /*7ab0*/  @P0 LEA R2, P1, R4.reuse, c[0x0][0x220], 0x1 ;  /* 0x0000880004020a11 */ /* 0x040fe800078208ff */
[----:B------:R-:W-:Y:S02]  /*7ac0*/  @P0 LEA.HI.X R3, R4, c[0x0][0x224], R0, 0x1, P1 ;  /* 0x0000890004030a11 */ /* 0x000fe400008f0c00 */
[----:B------:R-:W-:Y:S03]  /*7ad0*/  @P0 IADD3 R18, P2, P1, R97, 0x80, R2 ;  /* 0x0000008061120810 */ /* 0x000fe6000795e002 */
[----:B------:R-:W-:Y:S01]  /*7ae0*/  @!PT LDS RZ, [RZ] ;  /* 0x00000000fffff984 */ /* 0x000fe20000000800 */
[----:B------:R-:W-:Y:S01]  /*7af0*/  @!PT LDS RZ, [RZ] ;  /* 0x00000000fffff984 */ /* 0x000fe20000000800 */
[----:B------:R-:W-:Y:S01]  /*7b00*/  @!PT LDS RZ, [RZ] ;  /* 0x00000000fffff984 */ /* 0x000fe20000000800 */
[----:B------:R1:W-:Y:S01]  /*7b10*/  @P0 LDGSTS.E.BYPASS.LTC128B.128 [R132+0x8100], [R2.64], !P4 ;  /* 0x0810000002840fae */ /* 0x0003e2000e101d54 */
[----:B------:R-:W-:Y:S02]  /*7b20*/  @P0 IADD3.X R19, R96, RZ, R3, P2, P1 ;  /* 0x000000ff60130210 */ /* 0x000fe400017e2403 */
[-C--:B--2---:R-:W-:Y:S01]  /*7b30*/  @P0 IADD3 R20, P1, R2, R97.reuse, RZ ;  /* 0x0000006102140210 */ /* 0x084fe20007f3e0ff */
[----:B------:R1:W-:Y:S04]  /*7b40*/  @P0 LDGSTS.E.BYPASS.LTC128B.128 [R132+0xc100], [R2.64+0x80], !P6 ;  /* 0x0c10008002840fae */ /* 0x0003e8000f101d54 */
[--C-:B------:R-:W-:Y:S01]  /*7b50*/  @P0 IMAD.X R21, R3, 0x1, R96.reuse, P1 ;  /* 0x0000000103150824 */ /* 0x100fe200008e0660 */
[C---:B------:R-:W-:Y:S04]  /*7b60*/  @P0 IADD3 R16, P1, R20.reuse, R97, RZ ;  /* 0x0000006114100210 */ /* 0x040fe80007f3e0ff */
[----:B------:R1:W-:Y:S01]  /*7b70*/  @P0 LDGSTS.E.BYPASS.LTC128B.128 [R132+0x9100], [R20.64], !P4 ;  /* 0x0910000014840fae */ /* 0x0003e2000e101d54 */
[C---:B------:R-:W-:Y:S01]  /*7b80*/  @P0 IMAD.X R17, R21.reuse, 0x1, R96, P1 ;  /* 0x0000000115110824 */ /* 0x040fe200008e0660 */
[----:B------:R-:W-:Y:S02]  /*7b90*/  @P0 IADD3 R14, P1, R20, R99, RZ ;  /* 0x00000063140e0210 */ /* 0x000fe40007f3e0ff */
[----:B------:R1:W-:Y:S03]  /*7ba0*/  @P0 LDGSTS.E.BYPASS.LTC128B.128 [R132+0xd100], [R18.64], !P6 ;  /* 0x0d10000012840fae */ /* 0x0003e6000f101d54 */
[----:B------:R-:W-:Y:S01]  /*7bb0*/  @P0 IMAD.X R15, R21, 0x1, R98, P1 ;  /* 0x00000001150f0824 */ /* 0x000fe200008e0662 */
[----:B------:R1:W-:Y:S01]  /*7bc0*/  @P0 LDGSTS.E.BYPASS.LTC128B.128 [R132+0xa100], [R16.64], !P4 ;  /* 0x0a10000010840fae */ /* 0x0003e2000e101d54 */
[C---:B------:R-:W-:Y:S03]  /*7bd0*/  @P0 IADD3 R6, P1, R16.reuse, R97, RZ ;  /* 0x0000006110060210 */ /* 0x040fe60007f3e0ff */
[----:B------:R1:W-:Y:S02]  /*7be0*/  @P0 LDGSTS.E.BYPASS.LTC128B.128 [R132+0xe100], [R14.64], !P6 ;  /* 0x0e1000000e840fae */ /* 0x0003e4000f101d54 */
[C---:B------:R-:W-:Y:S01]  /*7bf0*/  @P0 IMAD.X R7, R17.reuse, 0x1, R96, P1 ;  /* 0x0000000111070824 */ /* 0x040fe200008e0660 */
[----:B------:R-:W-:Y:S04]  /*7c00*/  @P0 IADD3 R4, P1, R16, R99, RZ ;  /* 0x0000006310040210 */ /* 0x000fe80007f3e0ff */
[----:B------:R1:W-:Y:S01]  /*7c10*/  @P0 LDGSTS.E.BYPASS.LTC128B.128 [R132+0xb100], [R6.64], !P4 ;  /* 0x0b10000006840fae */ /* 0x0003e2000e101d54 */
[----:B------:R-:W-:Y:S05]  /*7c20*/  @P0 IMAD.X R5, R17, 0x1, R98, P1 ;  /* 0x0000000111050824 */ /* 0x000fea00008e0662 */
[----:B------:R1:W-:Y:S04]  /*7c30*/  @P0 LDGSTS.E.BYPASS.LTC128B.128 [R132+0xf100], [R4.64], !P6 ;  /* 0x0f10000004840fae */ /* 0x0003e8000f101d54 */
[----:B------:R-:W0:Y:S01]  /*7c40*/  LDGDEPBAR ;  /* 0x00000000000079af */ /* 0x000e220000000000 */
[----:B------:R-:W-:-:S05]  /*7c50*/  @P0 BRA `(.L_x_106) ;  /* 0xffffa02000000947 */ /* 0x000fca000383ffff */
[----:B------:R-:W-:Y:S06]  /*7c60*/  BAR.SYNC.DEFER_BLOCKING 0x0 ;  /* 0x0000000000007b1d */ /* 0x000fec0000010000 */
.L_x_59:
[----:B-12---:R-:W-:Y:S01]  /*7c70*/  UISETP.GE.AND UP0, UPT, UR9, 0x1, UPT ;  /* 0x000000010900788c */ /* 0x006fe2000bf06270 */
[----:B------:R-:W-:Y:S01]  /*7c80*/  PLOP3.LUT P2, PT, PT, PT, PT, 0x80, 0x0 ;  /* 0x000000000000781c */ /* 0x000fe20003f4f070 */
[----:B-----5:R-:W-:Y:S01]  /*7c90*/  IMAD.MOV.U32 R2, RZ, RZ, RZ ;  /* 0x000000ffff027224 */ /* 0x020fe200078e00ff */
[----:B------:R-:W-:Y:S01]  /*7ca0*/  MOV R4, RZ ;  /* 0x000000ff00047202 */ /* 0x000fe20000000f00 */
[----:B------:R-:W-:Y:S01]  /*7cb0*/  IMAD.MOV.U32 R114, RZ, RZ, RZ ;  /* 0x000000ffff727224 */ /* 0x000fe200078e00ff */
[----:B------:R-:W-:Y:S01]  /*7cc0*/  CS2R R118, SRZ ;  /* 0x0000000000767805 */ /* 0x000fe2000001ff00 */
[----:B------:R-:W-:Y:S01]  /*7cd0*/  PLOP3.LUT P0, PT, PT, PT, UP0, 0x80, 0x0 ;  /* 0x000000000000781c */ /* 0x000fe20003f0f008 */
[----:B------:R-:W-:Y:S01]  /*7ce0*/  IMAD.MOV.U32 R112, RZ, RZ, RZ ;  /* 0x000000ffff707224 */ /* 0x000fe200078e00ff */
        /* <DEDUP_REMOVED lines=23> */
[----:B------:R-:W-:Y:S01]  /*7e60*/  MOV R72, RZ ;  /* 0x000000ff00487202 */ /* 0x000fe20000000f00 */
[----:B------:R-:W-:Y:S01]  /*7e70*/  CS2R R70, SRZ ;  /* 0x0000000000467805 */ /* 0x000fe2000001ff00 */
[----:B------:R-:W-:Y:S01]  /*7e80*/  CS2R R68, SRZ ;  /* 0x0000000000447805 */ /* 0x000fe2000001ff00 */
[----:B------:R-:W-:Y:S01]  /*7e90*/  CS2R R126, SRZ ;  /* 0x00000000007e7805 */ /* 0x000fe2000001ff00 */
[----:B------:R-:W-:Y:S01]  /*7ea0*/  CS2R R124, SRZ ;  /* 0x00000000007c7805 */ /* 0x000fe2000001ff00 */
[----:B------:R-:W-:Y:S01]  /*7eb0*/  CS2R R130, SRZ ;  /* 0x0000000000827805 */ /* 0x000fe2000001ff00 */
[----:B------:R-:W-:Y:S01]  /*7ec0*/  CS2R R128, SRZ ;  /* 0x0000000000807805 */ /* 0x000fe2000001ff00 */
[----:B------:R-:W-:Y:S01]  /*7ed0*/  IMAD.MOV.U32 R8, RZ, RZ, RZ ;  /* 0x000000ffff087224 */ /* 0x000fe200078e00ff */
[----:B------:R-:W-:Y:S05]  /*7ee0*/  @!P0 BRA `(.L_x_107) ;  /* 0x0000c20000008947 */ /* 0x000fea0003800000 */
[----:B------:R-:W-:Y:S02]  /*7ef0*/  ULDC.64 UR4, c[0x0][0x340] ;  /* 0x0000d00000047ab9 */ /* 0x000fe40000000a00 */
[----:B------:R-:W-:-:S02]  /*7f00*/  UISETP.NE.U32.AND UP0, UPT, URZ, UR4, UPT ;  /* 0x000000043f00728c */ /* 0x000fc4000bf05070 */
[----:B------:R-:W-:Y:S02]  /*7f10*/  ULDC.64 UR16, c[0x0][0x340] ;  /* 0x0000d00000107ab9 */ /* 0x000fe40000000a00 */
[----:B------:R-:W-:-:S06]  /*7f20*/  UISETP.NE.AND.EX UP0, UPT, URZ, UR5, UPT, UP0 ;  /* 0x000000053f00728c */ /* 0x000fcc000bf05300 */
[----:B------:R-:W-:-:S05]  /*7f30*/  PLOP3.LUT P0, PT, PT, PT, UP0, 0x80, 0x0 ;  /* 0x000000000000781c */ /* 0x000fca0003f0f008 */
[----:B------:R-:W-:Y:S02]  /*7f40*/  @UP0 UMOV UR4, 0x4 ;  /* 0x0000000400040882 */ /* 0x000fe40000000000 */
[----:B------:R-:W-:-:S06]  /*7f50*/  @UP0 UIMAD.WIDE UR4, UR19, UR4, UR16 ;  /* 0x00000004130402a5 */ /* 0x000fcc000f8e0210 */
[----:B------:R-:W-:Y:S02]  /*7f60*/  IMAD.U32 R2, RZ, RZ, UR4 ;  /* 0x00000004ff027e24 */ /* 0x000fe4000f8e00ff */
[----:B------:R-:W-:Y:S01]  /*7f70*/  IMAD.U32 R3, RZ, RZ, UR5 ;  /* 0x00000005ff037e24 */ /* 0x000fe2000f8e00ff */
[----:B------:R-:W-:Y:S01]  /*7f80*/  SHF.R.S32.HI R5, RZ, 0x1f, R73 ;  /* 0x0000001fff057819 */ /* 0x000fe20000011449 */
[----:B------:R-:W-:Y:S01]  /*7f90*/  IMAD.MOV.U32 R239, RZ, RZ, c[0x0][0x2b8] ;  /* 0x0000ae00ffef7624 */ /* 0x000fe200078e00ff */
[----:B------:R-:W-:Y:S02]  /*7fa0*/  UIADD3 UR24, UR7, -0x80, URZ ;  /* 0xffffff8007187890 */ /* 0x000fe4000fffe03f */
[----:B------:R-:W-:Y:S01]  /*7fb0*/  LEA.HI R10, R5, R73, RZ, 0x3 ;  /* 0x00000049050a7211 */ /* 0x000fe200078f18ff */
[----:B------:R1:W2:Y:S01]  /*7fc0*/  @P0 LDG.E R2, [R2.64] ;  /* 0x0000001402020981 */ /* 0x0002a2000c1e1900 */
[----:B------:R-:W-:Y:S01]  /*7fd0*/  ISETP.NE.AND P1, PT, R239, 0x1, PT ;  /* 0x00000001ef00780c */ /* 0x000fe20003f25270 */
[----:B------:R-:W-:Y:S01]  /*7fe0*/  ULDC.64 UR4, c[0x0][0x2b0] ;  /* 0x0000ac0000047ab9 */ /* 0x000fe20000000a00 */
[----:B------:R-:W-:Y:S01]  /*7ff0*/  LOP3.LUT R0, R0, 0xfffffffb, RZ, 0xc0, !PT ;  /* 0xfffffffb00007812 */ /* 0x000fe200078ec0ff */
[----:B------:R-:W-:-:S10]  /*8000*/  IMAD.MOV.U32 R241, RZ, RZ, RZ ;  /* 0x000000fffff17224 */ /* 0x000fd400078e00ff */
[----:B------:R-:W-:Y:S02]  /*8010*/  @P1 LOP3.LUT R0, R0, 0x4, RZ, 0xfc, !PT ;  /* 0x0000000400001812 */ /* 0x000fe400078efcff */
[----:B-1----:R-:W-:Y:S02]  /*8020*/  LOP3.LUT R3, R10, 0xfffffff8, RZ, 0xc0, !PT ;  /* 0xfffffff80a037812 */ /* 0x002fe400078ec0ff */
[----:B------:R-:W-:-:S03]  /*8030*/  SHF.R.S32.HI R10, RZ, 0x3, R10 ;  /* 0x00000003ff0a7819 */ /* 0x000fc6000001140a */
[----:B------:R-:W-:-:S04]  /*8040*/  IMAD.IADD R3, R73, 0x1, -R3 ;  /* 0x0000000149037824 */ /* 0x000fc800078e0a03 */
[----:B------:R-:W-:-:S05]  /*8050*/  IMAD R240, R3, 0x20, R10 ;  /* 0x0000002003f07824 */ /* 0x000fca00078e020a */
[----:B------:R-:W-:Y:S01]  /*8060*/  IADD3 R242, R240, UR24, RZ ;  /* 0x00000018f0f27c10 */ /* 0x000fe2000fffe0ff */
[----:B------:R-:W-:Y:S01]  /*8070*/  BAR.SYNC.DEFER_BLOCKING 0x0 ;  /* 0x0000000000007b1d */ /* 0x000fe20000010000 */
[----:B------:R-:W-:Y:S01]  /*8080*/  USHF.R.S32.HI UR25, URZ, 0x1f, UR15 ;  /* 0x0000001f3f197899 */ /* 0x000fe2000801140f */
[----:B------:R-:W-:-:S04]  /*8090*/  IMAD.U32 R8, RZ, RZ, UR12 ;  /* 0x0000000cff087e24 */ /* 0x000fc8000f8e00ff */
[----:B------:R-:W-:Y:S01]  /*80a0*/  IMAD R8, R8, 0x80, R240 ;  /* 0x0000008008087824 */ /* 0x000fe200078e02f0 */
[----:B--2---:R1:W2:Y:S01]  /*80b0*/  @P0 R2UR UR16, R2 ;  /* 0x00000000021003c2 */ /* 0x0042a200000e0000 */
[C---:B------:R-:W-:Y:S01]  /*80c0*/  ISETP.GE.AND P0, PT, R242.reuse, UR9, PT ;  /* 0x00000009f2007c0c */ /* 0x040fe2000bf06270 */
[----:B--2---:R-:W-:Y:S01]  /*80d0*/  @!UP0 UMOV UR16, UR19 ;  /* 0x0000001300108c82 */ /* 0x004fe20008000000 */
[----:B------:R-:W-:Y:S01]  /*80e0*/  IADD3 R242, R242, UR14, RZ ;  /* 0x0000000ef2f27c10 */ /* 0x000fe2000fffe0ff */
[----:B------:R-:W-:Y:S01]  /*80f0*/  USHF.R.S32.HI UR6, URZ, 0x1f, UR16 ;  /* 0x0000001f3f067899 */ /* 0x000fe20008011410 */
[----:B------:R-:W-:Y:S01]  /*8100*/  ISETP.GT.OR P0, PT, R240, 0x7f, P0 ;  /* 0x0000007ff000780c */ /* 0x000fe20000704670 */
[----:B------:R-:W-:Y:S02]  /*8110*/  UIMAD.WIDE.U32 UR22, UR16, UR4, URZ ;  /* 0x00000004101672a5 */ /* 0x000fe4000f8e003f */
[----:B------:R-:W-:Y:S01]  /*8120*/  UIMAD UR6, UR6, UR4, URZ ;  /* 0x00000004060672a4 */ /* 0x000fe2000f8e023f */
[----:B------:R-:W-:-:S03]  /*8130*/  @P1 IMAD.HI.U32 R0, R242, c[0x0][0x2bc], RZ ;  /* 0x0000af00f2001a27 */ /* 0x000fc600078e00ff */
[----:B------:R-:W-:-:S03]  /*8140*/  UIMAD UR6, UR16, UR5, UR6 ;  /* 0x00000005100672a4 */ /* 0x000fc6000f8e0206 */
[----:B------:R-:W-:Y:S02]  /*8150*/  ULDC.64 UR4, c[0x0][0x178] ;  /* 0x00005e0000047ab9 */ /* 0x000fe40000000a00 */
[----:B------:R-:W-:Y:S01]  /*8160*/  UIADD3 UR6, UR23, UR6, URZ ;  /* 0x0000000617067290 */ /* 0x000fe2000fffe03f */
[----:B-1----:R-:W-:Y:S01]  /*8170*/  IMAD.MOV.U32 R2, RZ, RZ, R242 ;  /* 0x000000ffff027224 */ /* 0x002fe200078e00f2 */
[----:B------:R-:W-:Y:S01]  /*8180*/  @P1 SHF.R.U32.HI R2, RZ, c[0x0][0x2c0], R0 ;  /* 0x0000b000ff021a19 */ /* 0x000fe20000011600 */
[----:B------:R-:W-:-:S03]  /*8190*/  ULDC.64 UR16, c[0x0][0x348] ;  /* 0x0000d20000107ab9 */ /* 0x000fc60000000a00 */
[----:B------:R-:W-:-:S04]  /*81a0*/  @!P0 IADD3 R4, P2, R2, UR22, RZ ;  /* 0x0000001602048c10 */ /* 0x000fc8000ff5e0ff */
[----:B------:R-:W-:Y:S02]  /*81b0*/  @!P0 LEA R6, P1, R4, c[0x0][0x2a0], 0x2 ;  /* 0x0000a80004068a11 */ /* 0x000fe400078210ff */
[----:B------:R-:W-:-:S04]  /*81c0*/  @!P0 LEA.HI.X.SX32 R0, R2, UR6, 0x1, P2 ;  /* 0x0000000602008c11 */ /* 0x000fc800090f0eff */
[----:B------:R-:W-:-:S05]  /*81d0*/  @!P0 LEA.HI.X R7, R4, c[0x0][0x2a4], R0, 0x2, P1 ;  /* 0x0000a90004078a11 */ /* 0x000fca00008f1400 */
[----:B------:R1:W2:Y:S01]  /*81e0*/  @!P0 LDG.E R241, [R6.64] ;  /* 0x0000001406f18981 */ /* 0x0002a2000c1e1900 */
[----:B------:R-:W-:Y:S01]  /*81f0*/  IMAD.MOV.U32 R0, RZ, RZ, c[0x0][0x2c4] ;  /* 0x0000b100ff007624 */ /* 0x000fe200078e00ff */
[----:B------:R-:W-:Y:S01]  /*8200*/  UIMAD UR25, UR25, UR4, URZ ;  /* 0x00000004191972a4 */ /* 0x000fe2000f8e023f */
[----:B------:R-:W-:Y:S01]  /*8210*/  IMAD.MOV.U32 R4, RZ, RZ, R8 ;  /* 0x000000ffff047224 */ /* 0x000fe200078e0008 */
[----:B------:R-:W-:Y:S01]  /*8220*/  UISETP.NE.U32.AND UP0, UPT, URZ, UR16, UPT ;  /* 0x000000103f00728c */ /* 0x000fe2000bf05070 */
[----:B------:R-:W-:Y:S01]  /*8230*/  IMAD.MOV R2, RZ, RZ, -R2 ;  /* 0x000000ffff027224 */ /* 0x000fe200078e0a02 */
[----:B------:R-:W-:Y:S01]  /*8240*/  ISETP.NE.AND P0, PT, R0, 0x1, PT ;  /* 0x000000010000780c */ /* 0x000fe20003f05270 */
[----:B------:R-:W-:Y:S01]  /*8250*/  UIMAD.WIDE.U32 UR26, UR15, UR4, URZ ;  /* 0x000000040f1a72a5 */ /* 0x000fe2000f8e003f */
[----:B------:R-:W-:Y:S01]  /*8260*/  IMAD.SHL.U32 R34, R10, 0x40, RZ ;  /* 0x000000400a227824 */ /* 0x000fe200078e00ff */
[----:B------:R-:W-:Y:S01]  /*8270*/  UIMAD UR25, UR15, UR5, UR25 ;  /* 0x000000050f1972a4 */ /* 0x000fe2000f8e0219 */
[----:B------:R-:W-:Y:S01]  /*8280*/  IMAD R242, R2, c[0x0][0x2b8], R242 ;  /* 0x0000ae0002f27a24 */ /* 0x000fe200078e02f2 */
[----:B------:R-:W-:Y:S01]  /*8290*/  UISETP.NE.AND.EX UP0, UPT, URZ, UR17, UPT, UP0 ;  /* 0x000000113f00728c */ /* 0x000fe2000bf05300 */
[----:B------:R-:W-:Y:S01]  /*82a0*/  IMAD.U32 R2, RZ, RZ, UR12 ;  /* 0x0000000cff027e24 */ /* 0x000fe2000f8e00ff */
[----:B------:R-:W-:Y:S01]  /*82b0*/  ULDC.64 UR4, c[0x0][0x1b8] ;  /* 0x00006e0000047ab9 */ /* 0x000fe20000000a00 */
[----:B------:R-:W-:Y:S01]  /*82c0*/  IMAD.SHL.U32 R32, R3, 0x8, RZ ;  /* 0x0000000803207824 */ /* 0x000fe200078e00ff */
[----:B------:R-:W-:Y:S01]  /*82d0*/  UIADD3 UR27, UR27, UR25, URZ ;  /* 0x000000191b1b7290 */ /* 0x000fe2000fffe03f */
[----:B------:R-:W-:Y:S01]  /*82e0*/  IMAD R2, R2, 0x80, R10 ;  /* 0x0000008002027824 */ /* 0x000fe200078e020a */
[----:B------:R-:W-:Y:S01]  /*82f0*/  UIMAD UR15, UR10, UR4, URZ ;  /* 0x000000040a0f72a4 */ /* 0x000fe2000f8e023f */
[----:B------:R-:W-:Y:S01]  /*8300*/  SHF.R.S32.HI R21, RZ, 0x1f, R242 ;  /* 0x0000001fff157819 */ /* 0x000fe200000114f2 */
[----:B------:R-:W-:Y:S01]  /*8310*/  USHF.R.S32.HI UR16, URZ, 0x1f, UR19 ;  /* 0x0000001f3f107899 */ /* 0x000fe20008011413 */
[----:B------:R-:W-:Y:S01]  /*8320*/  @P0 IMAD.HI.U32 R0, R8, c[0x0][0x2c8], RZ ;  /* 0x0000b20008000a27 */ /* 0x000fe200078e00ff */
[----:B------:R-:W-:Y:S01]  /*8330*/  UIMAD UR15, UR11, UR5, UR15 ;  /* 0x000000050b0f72a4 */ /* 0x000fe2000f8e020f */
[----:B------:R-:W-:Y:S01]  /*8340*/  LEA.HI R31, R5, R73, RZ, 0x6 ;  /* 0x00000049051f7211 */ /* 0x000fe200078f30ff */
[----:B------:R-:W-:Y:S01]  /*8350*/  UIMAD.WIDE.U32 UR26, UR11, UR4, UR26 ;  /* 0x000000040b1a72a5 */ /* 0x000fe2000f8e001a */
[----:B------:R-:W-:Y:S01]  /*8360*/  LOP3.LUT R34, R34, 0x1c0, RZ, 0xc0, !PT ;  /* 0x000001c022227812 */ /* 0x000fe200078ec0ff */
[----:B------:R-:W-:Y:S01]  /*8370*/  USEL UR16, UR16, URZ, !UP0 ;  /* 0x0000003f10107287 */ /* 0x000fe2000c000000 */
[----:B------:R-:W-:Y:S01]  /*8380*/  @P0 SHF.R.U32.HI R4, RZ, c[0x0][0x2cc], R0 ;  /* 0x0000b300ff040a19 */ /* 0x000fe20000011600 */
[----:B------:R-:W-:Y:S01]  /*8390*/  ULDC.64 UR4, c[0x0][0x1c0] ;  /* 0x0000700000047ab9 */ /* 0x000fe20000000a00 */
[----:B------:R-:W-:Y:S01]  /*83a0*/  IMAD.SHL.U32 R31, R31, 0x8, RZ ;  /* 0x000000081f1f7824 */ /* 0x000fe200078e00ff */
[----:B------:R-:W-:Y:S01]  /*83b0*/  USEL UR17, UR19, URZ, !UP0 ;  /* 0x0000003f13117287 */ /* 0x000fe2000c000000 */
[--C-:B------:R-:W-:Y:S01]  /*83c0*/  SHF.R.S32.HI R0, RZ, 0x1f, R4.reuse ;  /* 0x0000001fff007819 */ /* 0x100fe20000011404 */
[----:B------:R-:W-:Y:S01]  /*83d0*/  UIMAD UR16, UR16, UR4, URZ ;  /* 0x00000004101072a4 */ /* 0x000fe2000f8e023f */
[----:B------:R-:W-:Y:S01]  /*83e0*/  IMAD.MOV R14, RZ, RZ, -R4 ;  /* 0x000000ffff0e7224 */ /* 0x000fe200078e0a04 */
[----:B------:R-:W-:Y:S01]  /*83f0*/  UIADD3 UR27, UR27, UR15, URZ ;  /* 0x0000000f1b1b7290 */ /* 0x000fe2000fffe03f */
[----:B------:R-:W-:Y:S01]  /*8400*/  SHF.R.U32.HI R33, RZ, 0x3, R34 ;  /* 0x00000003ff217819 */ /* 0x000fe20000011622 */
[----:B------:R-:W-:Y:S01]  /*8410*/  UIMAD UR5, UR17, UR5, UR16 ;  /* 0x00000005110572a4 */ /* 0x000fe2000f8e0210 */
[----:B------:R-:W-:Y:S01]  /*8420*/  IMAD R0, R0, c[0x0][0x1b0], RZ ;  /* 0x00006c0000007a24 */ /* 0x000fe200078e02ff */
[----:B------:R-:W-:Y:S01]  /*8430*/  UIMAD.WIDE.U32 UR26, UR17, UR4, UR26 ;  /* 0x00000004111a72a5 */ /* 0x000fe2000f8e001a */
[----:B------:R-:W-:Y:S01]  /*8440*/  IMAD R14, R14, c[0x0][0x2c4], R8 ;  /* 0x0000b1000e0e7a24 */ /* 0x000fe200078e0208 */
[----:B------:R-:W-:Y:S01]  /*8450*/  LOP3.LUT R31, R31, 0xfffffe00, RZ, 0xc0, !PT ;  /* 0xfffffe001f1f7812 */ /* 0x000fe200078ec0ff */
[----:B------:R-:W-:Y:S01]  /*8460*/  IMAD R0, R4, c[0x0][0x1b4], R0 ;  /* 0x00006d0004007a24 */ /* 0x000fe200078e0200 */
[----:B------:R-:W-:Y:S01]  /*8470*/  UIADD3 UR5, UR27, UR5, URZ ;  /* 0x000000051b057290 */ /* 0x000fe2000fffe03f */
[----:B------:R-:W-:Y:S01]  /*8480*/  IMAD.WIDE.U32 R8, R242, c[0x0][0x1e0], RZ ;  /* 0x00007800f2087a25 */ /* 0x000fe200078e00ff */
[----:B------:R-:W-:Y:S01]  /*8490*/  ULDC UR4, c[0x0][0x2c4] ;  /* 0x0000b10000047ab9 */ /* 0x000fe20000000800 */
[----:B------:R-:W-:Y:S01]  /*84a0*/  ISETP.GE.AND P3, PT, R32, c[0x0][0x198], PT ;  /* 0x0000660020007a0c */ /* 0x000fe20003f66270 */
[----:B------:R-:W-:Y:S01]  /*84b0*/  UIMAD UR18, UR18, UR4, URZ ;  /* 0x00000004121272a4 */ /* 0x000fe2000f8e023f */
[----:B-1----:R-:W-:Y:S01]  /*84c0*/  IMAD.U32 R7, RZ, RZ, UR27 ;  /* 0x0000001bff077e24 */ /* 0x002fe2000f8e00ff */
[----:B------:R-:W-:Y:S01]  /*84d0*/  UIADD3 UR24, UR9, -UR24, URZ ;  /* 0x8000001809187290 */ /* 0x000fe2000fffe03f */
[----:B------:R-:W-:-:S02]  /*84e0*/  IMAD.U32 R6, RZ, RZ, UR26 ;  /* 0x0000001aff067e24 */ /* 0x000fc4000f8e00ff */
[----:B------:R-:W-:Y:S01]  /*84f0*/  IMAD.U32 R7, RZ, RZ, UR5 ;  /* 0x00000005ff077e24 */ /* 0x000fe2000f8e00ff */
[----:B------:R-:W-:Y:S01]  /*8500*/  ISETP.GE.AND P5, PT, R2, UR18, PT ;  /* 0x0000001202007c0c */ /* 0x000fe2000bfa6270 */
[----:B------:R-:W-:Y:S02]  /*8510*/  ULDC.64 UR4, c[0x0][0x1e8] ;  /* 0x00007a0000047ab9 */ /* 0x000fe40000000a00 */
[----:B------:R-:W-:Y:S01]  /*8520*/  IMAD.WIDE.U32 R6, R4, c[0x0][0x1b0], R6 ;  /* 0x00006c0004067a25 */ /* 0x000fe200078e0006 */
[----:B------:R-:W-:Y:S01]  /*8530*/  SHF.R.S32.HI R4, RZ, 0x1f, R14 ;  /* 0x0000001fff047819 */ /* 0x000fe2000001140e */
[----:B------:R-:W-:Y:S01]  /*8540*/  UIMAD UR15, UR10, UR4, URZ ;  /* 0x000000040a0f72a4 */ /* 0x000fe2000f8e023f */
[----:B------:R-:W-:Y:S01]  /*8550*/  P2R R12, PR, RZ, 0x20 ;  /* 0x00000020ff0c7803 */ /* 0x000fe20000000000 */
[----:B------:R-:W-:Y:S01]  /*8560*/  IMAD.IADD R7, R7, 0x1, R0 ;  /* 0x0000000107077824 */ /* 0x000fe200078e0200 */
[----:B------:R-:W-:Y:S01]  /*8570*/  UIMAD.WIDE.U32 UR26, UR11, UR4, URZ ;  /* 0x000000040b1a72a5 */ /* 0x000fe2000f8e003f */
[----:B------:R-:W-:Y:S01]  /*8580*/  IMAD R0, R4, c[0x0][0x1a8], RZ ;  /* 0x00006a0004007a24 */ /* 0x000fe200078e02ff */
[----:B------:R-:W-:Y:S01]  /*8590*/  IADD3 R4, R2, 0x40, RZ ;  /* 0x0000004002047810 */ /* 0x000fe20007ffe0ff */
[----:B------:R-:W-:-:S02]  /*85a0*/  UIMAD UR15, UR11, UR5, UR15 ;  /* 0x000000050b0f72a4 */ /* 0x000fc4000f8e020f */
[----:B------:R-:W-:Y:S01]  /*85b0*/  IMAD R0, R14, c[0x0][0x1ac], R0 ;  /* 0x00006b000e007a24 */ /* 0x000fe200078e0200 */
[----:B------:R-:W-:Y:S01]  /*85c0*/  ISETP.GE.AND P0, PT, R4, UR18, PT ;  /* 0x0000001204007c0c */ /* 0x000fe2000bf06270 */
[----:B------:R-:W-:Y:S01]  /*85d0*/  IMAD.WIDE.U32 R14, R14, c[0x0][0x1a8], R6 ;  /* 0x00006a000e0e7a25 */ /* 0x000fe200078e0006 */
[C---:B------:R-:W-:Y:S01]  /*85e0*/  IADD3 R6, R2.reuse, 0x20, RZ ;  /* 0x0000002002067810 */ /* 0x040fe20007ffe0ff */
[----:B------:R-:W-:Y:S01]  /*85f0*/  UIADD3 UR15, UR27, UR15, URZ ;  /* 0x0000000f1b0f7290 */ /* 0x000fe2000fffe03f */
[----:B------:R-:W-:Y:S01]  /*8600*/  IADD3 R2, R2, 0x60, RZ ;  /* 0x0000006002027810 */ /* 0x000fe20007ffe0ff */
[----:B------:R-:W-:Y:S01]  /*8610*/  IMAD.IADD R0, R15, 0x1, R0 ;  /* 0x000000010f007824 */ /* 0x000fe200078e0200 */
[----:B------:R-:W-:Y:S01]  /*8620*/  LEA R26, P2, R14, c[0x0][0x160], 0x1 ;  /* 0x000058000e1a7a11 */ /* 0x000fe200078408ff */
[----:B------:R-:W-:Y:S01]  /*8630*/  IMAD R7, R21, c[0x0][0x1e0], RZ ;  /* 0x0000780015077a24 */ /* 0x000fe200078e02ff */
[----:B------:R-:W-:Y:S01]  /*8640*/  ISETP.GE.AND P1, PT, R6, UR18, PT ;  /* 0x0000001206007c0c */ /* 0x000fe2000bf26270 */
[----:B------:R-:W-:Y:S01]  /*8650*/  IMAD.MOV.U32 R6, RZ, RZ, R8 ;  /* 0x000000ffff067224 */ /* 0x000fe200078e0008 */
[----:B------:R-:W-:Y:S01]  /*8660*/  LEA.HI.X R0, R14, c[0x0][0x164], R0, 0x1, P2 ;  /* 0x000059000e007a11 */ /* 0x000fe200010f0c00 */
[----:B------:R-:W-:Y:S01]  /*8670*/  SHFL.IDX PT, R16, R26, RZ, 0x181f ;  /* 0x00181fff1a107589 */ /* 0x000fe200000e0000 */
[----:B------:R-:W-:Y:S01]  /*8680*/  IMAD R7, R242, c[0x0][0x1e4], R7 ;  /* 0x00007900f2077a24 */ /* 0x000fe200078e0207 */
[----:B------:R-:W-:Y:S01]  /*8690*/  IADD3 R8, R32, 0x40, RZ ;  /* 0x0000004020087810 */ /* 0x000fe20007ffe0ff */
[----:B------:R-:W-:Y:S01]  /*86a0*/  ULDC.64 UR4, c[0x0][0x210] ;  /* 0x0000840000047ab9 */ /* 0x000fe20000000a00 */
[----:B------:R-:W1:Y:S01]  /*86b0*/  SHFL.IDX PT, R17, R0, RZ, 0x181f ;  /* 0x00181fff00117589 */ /* 0x000e6200000e0000 */
[----:B------:R-:W-:Y:S01]  /*86c0*/  IMAD.IADD R7, R9, 0x1, R7 ;  /* 0x0000000109077824 */ /* 0x000fe200078e0207 */
[----:B------:R-:W-:Y:S01]  /*86d0*/  LOP3.LUT R9, R34, 0x38, R32, 0xf8, !PT ;  /* 0x0000003822097812 */ /* 0x000fe200078ef820 */
[----:B------:R-:W-:Y:S01]  /*86e0*/  UIMAD UR10, UR10, UR4, URZ ;  /* 0x000000040a0a72a4 */ /* 0x000fe2000f8e023f */
[----:B------:R-:W-:Y:S01]  /*86f0*/  SHFL.IDX PT, R14, R26, 0x1, 0x181f ;  /* 0x00381f001a0e7f89 */ /* 0x000fe200000e0000 */
[--C-:B------:R-:W-:Y:S01]  /*8700*/  @!P5 SHF.R.S32.HI R4, RZ, 0x1f, R8.reuse ;  /* 0x0000001fff04d819 */ /* 0x100fe20000011408 */
[----:B------:R-:W-:Y:S01]  /*8710*/  UIMAD.WIDE.U32 UR28, UR11, UR4, URZ ;  /* 0x000000040b1c72a5 */ /* 0x000fe2000f8e003f */
[----:B------:R-:W-:Y:S01]  /*8720*/  LOP3.LUT R9, R9, R33, RZ, 0x3c, !PT ;  /* 0x0000002109097212 */ /* 0x000fe200078e3cff */
[----:B------:R-:W3:Y:S01]  /*8730*/  SHFL.IDX PT, R15, R0, 0x1, 0x181f ;  /* 0x00381f00000f7f89 */ /* 0x000ee200000e0000 */
[-C--:B------:R-:W-:Y:S01]  /*8740*/  @!P5 LEA.HI R4, R4, R8.reuse, RZ, 0x3 ;  /* 0x000000080404d211 */ /* 0x080fe200078f18ff */
[----:B------:R-:W-:Y:S01]  /*8750*/  UIMAD UR10, UR11, UR5, UR10 ;  /* 0x000000050b0a72a4 */ /* 0x000fe2000f8e020a */
[----:B------:R-:W-:Y:S01]  /*8760*/  ISETP.GE.AND P4, PT, R8, c[0x0][0x198], PT ;  /* 0x0000660008007a0c */ /* 0x000fe20003f86270 */
[----:B------:R-:W-:Y:S01]  /*8770*/  IMAD.IADD R9, R31, 0x1, R9 ;  /* 0x000000011f097824 */ /* 0x000fe200078e0209 */
[----:B------:R-:W-:Y:S01]  /*8780*/  ISETP.GE.AND P2, PT, R2, UR18, PT ;  /* 0x0000001202007c0c */ /* 0x000fe2000bf46270 */
[----:B------:R-:W-:Y:S01]  /*8790*/  SHFL.IDX PT, R24, R26, 0x2, 0x181f ;  /* 0x00581f001a187f89 */ /* 0x000fe200000e0000 */
[----:B------:R-:W-:Y:S01]  /*87a0*/  @!P1 SHF.R.S32.HI R2, RZ, 0x1f, R8 ;  /* 0x0000001fff029819 */ /* 0x000fe20000011408 */
[----:B------:R-:W-:Y:S01]  /*87b0*/  @!P5 IMAD.SHL.U32 R11, R9, 0x2, RZ ;  /* 0x00000002090bd824 */ /* 0x000fe200078e00ff */
[----:B------:R-:W-:Y:S01]  /*87c0*/  @!P5 LOP3.LUT R4, R4, 0xfffffff8, RZ, 0xc0, !PT ;  /* 0xfffffff80404d812 */ /* 0x000fe200078ec0ff */
[----:B------:R-:W-:Y:S01]  /*87d0*/  SHFL.IDX PT, R25, R0, 0x2, 0x181f ;  /* 0x00581f0000197f89 */ /* 0x000fe200000e0000 */
[----:B------:R-:W-:Y:S01]  /*87e0*/  @!P1 LEA.HI R2, R2, R8, RZ, 0x3 ;  /* 0x0000000802029211 */ /* 0x000fe200078f18ff */
[----:B------:R-:W-:-:S02]  /*87f0*/  UIADD3 UR10, UR29, UR10, URZ ;  /* 0x0000000a1d0a7290 */ /* 0x000fc4000fffe03f */
[----:B------:R-:W-:Y:S01]  /*8800*/  SHFL.IDX PT, R26, R26, 0x3, 0x181f ;  /* 0x00781f001a1a7f89 */ /* 0x000fe200000e0000 */
[----:B------:R-:W-:Y:S01]  /*8810*/  @!P1 LOP3.LUT R2, R2, 0xfffffff8, RZ, 0xc0, !PT ;  /* 0xfffffff802029812 */ /* 0x000fe200078ec0ff */
[--C-:B-1----:R-:W-:Y:S02]  /*8820*/  @!P5 IMAD.WIDE R22, R32, 0x2, R16.reuse ;  /* 0x000000022016d825 */ /* 0x102fe400078e0210 */
[----:B------:R1:W4:Y:S02]  /*8830*/  SHFL.IDX PT, R27, R0, 0x3, 0x181f ;  /* 0x00781f00001b7f89 */ /* 0x00032400000e0000 */
[----:B------:R-:W-:Y:S02]  /*8840*/  @!P5 IMAD.WIDE R18, R4, 0x2, R16 ;  /* 0x000000020412d825 */ /* 0x000fe400078e0210 */
[----:B------:R5:W-:Y:S02]  /*8850*/  @!P5 LDGSTS.E.BYPASS.LTC128B.128 [R11+0x100], [R22.64], !P3 ;  /* 0x00100000160bdfae */ /* 0x000be4000d901d54 */
[----:B---3--:R-:W-:-:S02]  /*8860*/  @!P1 IMAD.WIDE R16, R2, 0x2, R14 ;  /* 0x0000000202109825 */ /* 0x008fc400078e020e */
[----:B------:R4:W-:Y:S01]  /*8870*/  @!P5 LDGSTS.E.BYPASS.LTC128B.128 [R11+0x4100], [R18.64], !P4 ;  /* 0x04100000120bdfae */ /* 0x0009e2000e101d54 */
[C---:B------:R-:W-:Y:S01]  /*8880*/  ISETP.GE.AND P5, PT, R32.reuse, c[0x0][0x1d4], PT ;  /* 0x0000750020007a0c */ /* 0x040fe20003fa6270 */
[----:B------:R-:W-:Y:S02]  /*8890*/  @!P1 IMAD.SHL.U32 R4, R9, 0x2, RZ ;  /* 0x0000000209049824 */ /* 0x000fe400078e00ff */
[----:B------:R-:W-:-:S05]  /*88a0*/  @!P1 IMAD.WIDE R14, R32, 0x2, R14 ;  /* 0x00000002200e9825 */ /* 0x000fca00078e020e */
[----:B------:R3:W-:Y:S04]  /*88b0*/  @!P1 LDGSTS.E.BYPASS.LTC128B.128 [R4+0x1100], [R14.64], !P3 ;  /* 0x011000000e049fae */ /* 0x0007e8000d901d54 */
[----:B------:R3:W-:Y:S01]  /*88c0*/  @!P1 LDGSTS.E.BYPASS.LTC128B.128 [R4+0x5100], [R16.64], !P4 ;  /* 0x0510000010049fae */ /* 0x0007e2000e101d54 */
[----:B------:R-:W-:Y:S02]  /*88d0*/  ISETP.GE.AND P4, PT, R8, c[0x0][0x1d4], PT ;  /* 0x0000750008007a0c */ /* 0x000fe40003f86270 */
[----:B-1----:R-:W-:-:S04]  /*88e0*/  @!P2 SHF.R.S32.HI R0, RZ, 0x1f, R8 ;  /* 0x0000001fff00a819 */ /* 0x002fc80000011408 */
[-C--:B------:R-:W-:Y:S02]  /*88f0*/  @!P2 LEA.HI R0, R0, R8.reuse, RZ, 0x3 ;  /* 0x000000080000a211 */ /* 0x080fe400078f18ff */
[----:B-----5:R-:W-:Y:S02]  /*8900*/  @!P0 SHF.R.S32.HI R22, RZ, 0x1f, R8 ;  /* 0x0000001fff168819 */ /* 0x020fe40000011408 */
[----:B------:R-:W-:Y:S02]  /*8910*/  @!P2 LOP3.LUT R0, R0, 0xfffffff8, RZ, 0xc0, !PT ;  /* 0xfffffff80000a812 */ /* 0x000fe400078ec0ff */
[----:B------:R-:W-:Y:S01]  /*8920*/  @!P0 LEA.HI R22, R22, R8, RZ, 0x3 ;  /* 0x0000000816168211 */ /* 0x000fe200078f18ff */
[----:B----4-:R-:W-:-:S03]  /*8930*/  @!P2 IMAD.WIDE R18, R32, 0x2, R26 ;  /* 0x000000022012a825 */ /* 0x010fc600078e021a */
[----:B------:R-:W-:Y:S01]  /*8940*/  @!P0 LOP3.LUT R22, R22, 0xfffffff8, RZ, 0xc0, !PT ;  /* 0xfffffff816168812 */ /* 0x000fe200078ec0ff */
[----:B------:R-:W-:-:S04]  /*8950*/  @!P2 IMAD.WIDE R26, R0, 0x2, R26 ;  /* 0x00000002001aa825 */ /* 0x000fc800078e021a */
[----:B------:R-:W-:-:S04]  /*8960*/  @!P0 IMAD.WIDE R22, R22, 0x2, R24 ;  /* 0x0000000216168825 */ /* 0x000fc800078e0218 */
[----:B------:R-:W-:Y:S01]  /*8970*/  @!P0 IMAD.WIDE R24, R32, 0x2, R24 ;  /* 0x0000000220188825 */ /* 0x000fe200078e0218 */
[----:B--2---:R-:W-:-:S03]  /*8980*/  SHF.R.S32.HI R11, RZ, 0x1f, R241 ;  /* 0x0000001fff0b7819 */ /* 0x004fc600000114f1 */
[----:B------:R-:W-:-:S04]  /*8990*/  IMAD.WIDE.U32 R6, R241, c[0x0][0x1f0], R6 ;  /* 0x00007c00f1067a25 */ /* 0x000fc800078e0006 */
[----:B------:R-:W-:Y:S01]  /*89a0*/  IMAD R2, R11, c[0x0][0x1f0], RZ ;  /* 0x00007c000b027a24 */ /* 0x000fe200078e02ff */
[----:B---3--:R-:W-:Y:S01]  /*89b0*/  IADD3 R4, P1, R6, UR26, RZ ;  /* 0x0000001a06047c10 */ /* 0x008fe2000ff3e0ff */
[----:B------:R-:W-:Y:S02]  /*89c0*/  @!P0 IMAD.SHL.U32 R6, R9, 0x2, RZ ;  /* 0x0000000209068824 */ /* 0x000fe400078e00ff */
[----:B------:R-:W-:-:S03]  /*89d0*/  IMAD R2, R241, c[0x0][0x1f4], R2 ;  /* 0x00007d00f1027a24 */ /* 0x000fc600078e0202 */
[----:B------:R1:W-:Y:S02]  /*89e0*/  @!P0 LDGSTS.E.BYPASS.LTC128B.128 [R6+0x2100], [R24.64], !P3 ;  /* 0x0210000018068fae */ /* 0x0003e4000d901d54 */
[----:B------:R-:W-:Y:S02]  /*89f0*/  IADD3.X R2, R7, UR15, R2, P1, !PT ;  /* 0x0000000f07027c10 */ /* 0x000fe40008ffe402 */
[----:B------:R-:W-:Y:S02]  /*8a00*/  LEA R16, P1, R4, c[0x0][0x1c8], 0x1 ;  /* 0x0000720004107a11 */ /* 0x000fe400078208ff */
[----:B------:R-:W-:Y:S02]  /*8a10*/  IADD3 R7, -R10, UR24, RZ ;  /* 0x000000180a077c10 */ /* 0x000fe4000fffe1ff */
[----:B------:R-:W-:Y:S01]  /*8a20*/  LEA.HI.X R2, R4, c[0x0][0x1cc], R2, 0x1, P1 ;  /* 0x0000730004027a11 */ /* 0x000fe200008f0c02 */
[----:B------:R-:W-:Y:S01]  /*8a30*/  SHFL.IDX PT, R14, R16, RZ, 0x181f ;  /* 0x00181fff100e7589 */ /* 0x000fe200000e0000 */
[----:B------:R-:W-:Y:S01]  /*8a40*/  ISETP.GE.AND P6, PT, R7, 0x1, PT ;  /* 0x000000010700780c */ /* 0x000fe20003fc6270 */
[C---:B------:R-:W-:Y:S01]  /*8a50*/  @!P2 IMAD.SHL.U32 R4, R9.reuse, 0x2, RZ ;  /* 0x000000020904a824 */ /* 0x040fe200078e00ff */
[----:B------:R-:W-:Y:S01]  /*8a60*/  ISETP.GE.AND P1, PT, R8, c[0x0][0x198], PT ;  /* 0x0000660008007a0c */ /* 0x000fe20003f26270 */
[----:B------:R-:W2:Y:S04]  /*8a70*/  SHFL.IDX PT, R15, R2, RZ, 0x181f ;  /* 0x00181fff020f7589 */ /* 0x000ea800000e0000 */
[----:B------:R-:W-:Y:S06]  /*8a80*/  SHFL.IDX PT, R17, R2, 0x3, 0x181f ;  /* 0x00781f0002117f89 */ /* 0x000fec00000e0000 */
[----:B------:R-:W-:Y:S01]  /*8a90*/  @P6 SHF.R.S32.HI R0, RZ, 0x1f, R8 ;  /* 0x0000001fff006819 */ /* 0x000fe20000011408 */
[----:B------:R-:W-:Y:S01]  /*8aa0*/  @P6 IMAD.SHL.U32 R13, R9, 0x2, RZ ;  /* 0x00000002090d6824 */ /* 0x000fe200078e00ff */
[----:B------:R3:W-:Y:S01]  /*8ab0*/  @!P0 LDGSTS.E.BYPASS.LTC128B.128 [R6+0x6100], [R22.64], !P1 ;  /* 0x0610000016068fae */ /* 0x0007e2000c901d54 */
[----:B------:R-:W-:-:S03]  /*8ac0*/  ISETP.GE.AND P0, PT, R7, 0x41, PT ;  /* 0x000000410700780c */ /* 0x000fc60003f06270 */
[----:B------:R4:W-:Y:S01]  /*8ad0*/  @!P2 LDGSTS.E.BYPASS.LTC128B.128 [R4+0x3100], [R18.64], !P3 ;  /* 0x031000001204afae */ /* 0x0009e2000d901d54 */
[----:B------:R-:W-:-:S03]  /*8ae0*/  ISETP.GE.AND P3, PT, R7, 0x61, PT ;  /* 0x000000610700780c */ /* 0x000fc60003f66270 */
[----:B------:R4:W-:Y:S01]  /*8af0*/  @!P2 LDGSTS.E.BYPASS.LTC128B.128 [R4+0x7100], [R26.64], !P1 ;  /* 0x071000001a04afae */ /* 0x0009e2000c901d54 */
[----:B------:R-:W-:-:S03]  /*8b00*/  ISETP.GE.AND P1, PT, R7, 0x21, PT ;  /* 0x000000210700780c */ /* 0x000fc60003f26270 */
[----:B-1----:R-:W-:Y:S04]  /*8b10*/  SHFL.IDX PT, R24, R16, 0x1, 0x181f ;  /* 0x00381f0010187f89 */ /* 0x002fe800000e0000 */
[----:B------:R-:W1:Y:S04]  /*8b20*/  SHFL.IDX PT, R25, R2, 0x1, 0x181f ;  /* 0x00381f0002197f89 */ /* 0x000e6800000e0000 */
[----:B------:R-:W0:Y:S01]  /*8b30*/  LDGDEPBAR ;  /* 0x00000000000079af */ /* 0x000e220000000000 */
[----:B---3--:R-:W-:Y:S02]  /*8b40*/  @P6 LEA.HI R6, R0, R8, RZ, 0x3 ;  /* 0x0000000800066211 */ /* 0x008fe400078f18ff */
[----:B------:R-:W-:-:S02]  /*8b50*/  LEA.HI R0, R5, R73, RZ, 0x4 ;  /* 0x0000004905007211 */ /* 0x000fc400078f20ff */
[----:B------:R-:W-:Y:S02]  /*8b60*/  @P6 LOP3.LUT R6, R6, 0xfffffff8, RZ, 0xc0, !PT ;  /* 0xfffffff806066812 */ /* 0x000fe400078ec0ff */
[----:B----4-:R-:W-:-:S03]  /*8b70*/  SHF.R.S32.HI R4, RZ, 0x4, R0 ;  /* 0x00000004ff047819 */ /* 0x010fc60000011400 */
[----:B--2---:R-:W-:Y:S01]  /*8b80*/  @P6 IMAD.WIDE R18, R6, 0x2, R14 ;  /* 0x0000000206126825 */ /* 0x004fe200078e020e */
[----:B------:R-:W-:Y:S02]  /*8b90*/  @P1 SHF.R.S32.HI R6, RZ, 0x1f, R8 ;  /* 0x0000001fff061819 */ /* 0x000fe40000011408 */
[----:B------:R-:W-:Y:S01]  /*8ba0*/  LEA.HI R20, R0, R4, RZ, 0x1 ;  /* 0x0000000400147211 */ /* 0x000fe200078f08ff */
[----:B------:R-:W-:Y:S01]  /*8bb0*/  @P6 IMAD.WIDE R14, R32, 0x2, R14 ;  /* 0x00000002200e6825 */ /* 0x000fe200078e020e */
[----:B------:R-:W-:Y:S02]  /*8bc0*/  @P1 LEA.HI R6, R6, R8, RZ, 0x3 ;  /* 0x0000000806061211 */ /* 0x000fe400078f18ff */
[----:B------:R-:W-:Y:S01]  /*8bd0*/  LOP3.LUT R20, R20, 0xfffffffe, RZ, 0xc0, !PT ;  /* 0xfffffffe14147812 */ /* 0x000fe200078ec0ff */
[----:B-1----:R-:W-:Y:S01]  /*8be0*/  @P1 IMAD.WIDE R22, R32, 0x2, R24 ;  /* 0x0000000220161825 */ /* 0x002fe200078e0218 */
[----:B------:R1:W-:Y:S01]  /*8bf0*/  @P6 LDGSTS.E.BYPASS.LTC128B.128 [R13+0x8100], [R14.64], !P5 ;  /* 0x081000000e0d6fae */ /* 0x0003e2000e901d54 */
[----:B------:R-:W-:-:S02]  /*8c00*/  @P1 LOP3.LUT R6, R6, 0xfffffff8, RZ, 0xc0, !PT ;  /* 0xfffffff806061812 */ /* 0x000fc400078ec0ff */
[----:B------:R-:W-:Y:S01]  /*8c10*/  IMAD.IADD R20, R4, 0x1, -R20 ;  /* 0x0000000104147824 */ /* 0x000fe200078e0a14 */
[----:B------:R2:W-:Y:S01]  /*8c20*/  @P6 LDGSTS.E.BYPASS.LTC128B.128 [R13+0xc100], [R18.64], !P4 ;  /* 0x0c100000120d6fae */ /* 0x0005e2000e101d54 */
[----:B------:R-:W-:Y:S01]  /*8c30*/  @P0 SHF.R.S32.HI R4, RZ, 0x1f, R8 ;  /* 0x0000001fff040819 */ /* 0x000fe20000011408 */
[----:B------:R-:W-:-:S03]  /*8c40*/  @P1 IMAD.WIDE R24, R6, 0x2, R24 ;  /* 0x0000000206181825 */ /* 0x000fc600078e0218 */
[----:B------:R-:W-:Y:S01]  /*8c50*/  @P0 LEA.HI R4, R4, R8, RZ, 0x3 ;  /* 0x0000000804040211 */ /* 0x000fe200078f18ff */
[----:B------:R-:W-:-:S03]  /*8c60*/  @P0 IMAD.SHL.U32 R6, R9, 0x2, RZ ;  /* 0x0000000209060824 */ /* 0x000fc600078e00ff */
[----:B------:R-:W-:Y:S02]  /*8c70*/  @P0 LOP3.LUT R4, R4, 0xfffffff8, RZ, 0xc0, !PT ;  /* 0xfffffff804040812 */ /* 0x000fe400078ec0ff */
[----:B-1----:R-:W-:Y:S01]  /*8c80*/  LOP3.LUT R15, R0, 0xfffffff0, RZ, 0xc0, !PT ;  /* 0xfffffff0000f7812 */ /* 0x002fe200078ec0ff */
[----:B--2---:R-:W-:Y:S04]  /*8c90*/  SHFL.IDX PT, R18, R16, 0x2, 0x181f ;  /* 0x00581f0010127f89 */ /* 0x004fe800000e0000 */
[----:B------:R-:W-:Y:S02]  /*8ca0*/  IMAD.IADD R15, R73, 0x1, -R15 ;  /* 0x00000001490f7824 */ /* 0x000fe400078e0a0f */
[----:B------:R-:W-:Y:S01]  /*8cb0*/  @P1 IMAD.SHL.U32 R13, R9, 0x2, RZ ;  /* 0x00000002090d1824 */ /* 0x000fe200078e00ff */
[----:B------:R1:W2:Y:S02]  /*8cc0*/  SHFL.IDX PT, R19, R2, 0x2, 0x181f ;  /* 0x00581f0002137f89 */ /* 0x0002a400000e0000 */
[----:B------:R-:W-:-:S02]  /*8cd0*/  SHF.R.S32.HI R0, RZ, 0x1f, R15 ;  /* 0x0000001fff007819 */ /* 0x000fc4000001140f */
[----:B------:R-:W3:Y:S02]  /*8ce0*/  SHFL.IDX PT, R16, R16, 0x3, 0x181f ;  /* 0x00781f0010107f89 */ /* 0x000ee400000e0000 */
[----:B------:R-:W-:Y:S02]  /*8cf0*/  LEA.HI R0, R0, R15, RZ, 0x3 ;  /* 0x0000000f00007211 */ /* 0x000fe400078f18ff */
[----:B------:R2:W-:Y:S02]  /*8d00*/  @P1 LDGSTS.E.BYPASS.LTC128B.128 [R13+0x9100], [R22.64], !P5 ;  /* 0x09100000160d1fae */ /* 0x0005e4000e901d54 */
[----:B------:R-:W-:Y:S02]  /*8d10*/  LOP3.LUT R14, R0, 0xfffffff8, RZ, 0xc0, !PT ;  /* 0xfffffff8000e7812 */ /* 0x000fe400078ec0ff */
[----:B------:R3:W-:Y:S03]  /*8d20*/  @P1 LDGSTS.E.BYPASS.LTC128B.128 [R13+0xd100], [R24.64], !P4 ;  /* 0x0d100000180d1fae */ /* 0x0007e6000e101d54 */
[----:B------:R-:W-:-:S05]  /*8d30*/  IMAD.IADD R14, R15, 0x1, -R14 ;  /* 0x000000010f0e7824 */ /* 0x000fca00078e0a0e */
[----:B------:R-:W-:Y:S02]  /*8d40*/  R2P PR, R14, 0x6 ;  /* 0x000000060e007804 */ /* 0x000fe40000000000 */
[----:B------:R-:W-:Y:S02]  /*8d50*/  ISETP.GT.AND P6, PT, R240, 0x7f, PT ;  /* 0x0000007ff000780c */ /* 0x000fe40003fc4270 */
[----:B-1----:R-:W-:-:S04]  /*8d60*/  @P3 SHF.R.S32.HI R2, RZ, 0x1f, R8 ;  /* 0x0000001fff023819 */ /* 0x002fc80000011408 */
[----:B------:R-:W-:-:S04]  /*8d70*/  @P3 LEA.HI R2, R2, R8, RZ, 0x3 ;  /* 0x0000000802023211 */ /* 0x000fc800078f18ff */
[----:B------:R-:W-:Y:S01]  /*8d80*/  @P3 LOP3.LUT R2, R2, 0xfffffff8, RZ, 0xc0, !PT ;  /* 0xfffffff802023812 */ /* 0x000fe200078ec0ff */
[----:B--2---:R-:W-:-:S04]  /*8d90*/  @P0 IMAD.WIDE R22, R4, 0x2, R18 ;  /* 0x0000000204160825 */ /* 0x004fc800078e0212 */
[----:B------:R-:W-:-:S04]  /*8da0*/  @P0 IMAD.WIDE R18, R32, 0x2, R18 ;  /* 0x0000000220120825 */ /* 0x000fc800078e0212 */
[--C-:B---3--:R-:W-:Y:S01]  /*8db0*/  @P3 IMAD.WIDE R24, R2, 0x2, R16.reuse ;  /* 0x0000000202183825 */ /* 0x108fe200078e0210 */
[----:B------:R1:W-:Y:S03]  /*8dc0*/  @P0 LDGSTS.E.BYPASS.LTC128B.128 [R6+0xa100], [R18.64], !P5 ;  /* 0x0a10000012060fae */ /* 0x0003e6000e901d54 */
[----:B------:R-:W-:Y:S01]  /*8dd0*/  IMAD.SHL.U32 R2, R14, 0x40, RZ ;  /* 0x000000400e027824 */ /* 0x000fe200078e00ff */
[----:B------:R1:W-:Y:S01]  /*8de0*/  @P0 LDGSTS.E.BYPASS.LTC128B.128 [R6+0xe100], [R22.64], !P4 ;  /* 0x0e10000016060fae */ /* 0x0003e2000e101d54 */
[----:B------:R-:W-:Y:S01]  /*8df0*/  @P3 IMAD.SHL.U32 R4, R9, 0x2, RZ ;  /* 0x0000000209043824 */ /* 0x000fe200078e00ff */
[----:B------:R-:W-:Y:S01]  /*8e00*/  ISETP.LT.AND P0, PT, RZ, c[0x0][0x27c], PT ;  /* 0x00009f00ff007a0c */ /* 0x000fe20003f01270 */
[----:B------:R-:W-:Y:S01]  /*8e10*/  @P3 IMAD.WIDE R16, R32, 0x2, R16 ;  /* 0x0000000220103825 */ /* 0x000fe200078e0210 */
[----:B------:R-:W-:-:S04]  /*8e20*/  LOP3.LUT R2, R2, 0x1c0, RZ, 0xc0, !PT ;  /* 0x000001c002027812 */ /* 0x000fc800078ec0ff */
[----:B------:R2:W-:Y:S04]  /*8e30*/  @P3 LDGSTS.E.BYPASS.LTC128B.128 [R4+0xb100], [R16.64], !P5 ;  /* 0x0b10000010043fae */ /* 0x0005e8000e901d54 */
[----:B------:R2:W-:Y:S04]  /*8e40*/  @P3 LDGSTS.E.BYPASS.LTC128B.128 [R4+0xf100], [R24.64], !P4 ;  /* 0x0f10000018043fae */ /* 0x0005e8000e101d54 */
[----:B------:R-:W0:Y:S01]  /*8e50*/  LDGDEPBAR ;  /* 0x00000000000079af */ /* 0x000e220000000000 */
[----:B-1----:R-:W-:-:S05]  /*8e60*/  IMAD.SHL.U32 R6, R20, 0x8, RZ ;  /* 0x0000000814067824 */ /* 0x002fca00078e00ff */
[----:B--2---:R-:W-:Y:S02]  /*8e70*/  LOP3.LUT R4, R2, 0x8, R6, 0xf8, !PT ;  /* 0x0000000802047812 */ /* 0x004fe400078ef806 */
[----:B------:R-:W-:Y:S01]  /*8e80*/  SHF.R.U32.HI R6, RZ, 0x3, R2 ;  /* 0x00000003ff067819 */ /* 0x000fe20000011602 */
[----:B------:R-:W-:-:S03]  /*8e90*/  IMAD.MOV.U32 R2, RZ, RZ, 0x10 ;  /* 0x00000010ff027424 */ /* 0x000fc600078e00ff */
[----:B------:R-:W-:Y:S01]  /*8ea0*/  LOP3.LUT R4, R4, R6, RZ, 0x3c, !PT ;  /* 0x0000000604047212 */ /* 0x000fe200078e3cff */
[----:B------:R-:W-:Y:S01]  /*8eb0*/  IMAD.SHL.U32 R6, R0, 0x40, RZ ;  /* 0x0000004000067824 */ /* 0x000fe200078e00ff */
[----:B------:R-:W-:Y:S01]  /*8ec0*/  SEL R2, R2, 0xfffffff0, !P1 ;  /* 0xfffffff002027807 */ /* 0x000fe20004800000 */
[----:B------:R-:W-:-:S03]  /*8ed0*/  IMAD.MOV.U32 R0, RZ, RZ, 0x20 ;  /* 0x00000020ff007424 */ /* 0x000fc600078e00ff */
[----:B------:R-:W-:Y:S02]  /*8ee0*/  LOP3.LUT R4, R4, 0xfffffe00, R6, 0xf8, !PT ;  /* 0xfffffe0004047812 */ /* 0x000fe400078ef806 */
[----:B------:R-:W-:Y:S02]  /*8ef0*/  SEL R6, RZ, 0x10, P4 ;  /* 0x00000010ff067807 */ /* 0x000fe40002000000 */
[----:B------:R-:W-:Y:S01]  /*8f00*/  SEL R0, R0, 0xffffffe0, !P2 ;  /* 0xffffffe000007807 */ /* 0x000fe20005000000 */
[----:B------:R-:W-:Y:S05]  /*8f10*/  @P0 BRA `(.L_x_108) ;  /* 0x0000002000000947 */ /* 0x000fea0003800000 */
[----:B------:R-:W-:-:S04]  /*8f20*/  DEPBAR.LE SB0, 0x1 ;  /* 0x000080400000791a */ /* 0x000fc80000000000 */
[----:B------:R-:W-:Y:S05]  /*8f30*/  BRA `(.L_x_109) ;  /* 0x000036b000007947 */ /* 0x000fea0003800000 */
.L_x_108:
[----:B------:R-:W-:Y:S01]  /*8f40*/  USHF.R.S32.HI UR30, URZ, 0x1f, UR13 ;  /* 0x0000001f3f1e7899 */ /* 0x000fe2000801140d */
[----:B------:R-:W-:Y:S01]  /*8f50*/  BSSY B2, `(.L_x_109) ;  /* 0x0000369000027945 */ /* 0x000fe20003800000 */
[----:B------:R-:W-:Y:S01]  /*8f60*/  ULDC.64 UR16, c[0x0][0x280] ;  /* 0x0000a00000107ab9 */ /* 0x000fe20000000a00 */
[----:B------:R-:W-:Y:S01]  /*8f70*/  SHF.L.U32 R22, R9, 0x1, RZ ;  /* 0x0000000109167819 */ /* 0x000fe200000006ff */
[----:B------:R-:W-:Y:S02]  /*8f80*/  ULDC.64 UR4, c[0x0][0x290] ;  /* 0x0000a40000047ab9 */ /* 0x000fe40000000a00 */
[----:B------:R-:W-:Y:S02]  /*8f90*/  UIMAD UR25, UR30, UR16, URZ ;  /* 0x000000101e1972a4 */ /* 0x000fe4000f8e023f */
[----:B------:R-:W-:Y:S02]  /*8fa0*/  UIMAD UR30, UR30, UR4, URZ ;  /* 0x000000041e1e72a4 */ /* 0x000fe4000f8e023f */
[----:B------:R-:W-:-:S02]  /*8fb0*/  UIMAD.WIDE.U32 UR32, UR13, UR16, URZ ;  /* 0x000000100d2072a5 */ /* 0x000fc4000f8e003f */
[----:B------:R-:W-:Y:S02]  /*8fc0*/  UIMAD UR25, UR13, UR17, UR25 ;  /* 0x000000110d1972a4 */ /* 0x000fe4000f8e0219 */
[----:B------:R-:W-:Y:S02]  /*8fd0*/  UIMAD.WIDE.U32 UR34, UR13, UR4, URZ ;  /* 0x000000040d2272a5 */ /* 0x000fe4000f8e003f */
[----:B------:R-:W-:Y:S02]  /*8fe0*/  UIMAD UR30, UR13, UR5, UR30 ;  /* 0x000000050d1e72a4 */ /* 0x000fe4000f8e021e */
[----:B------:R-:W-:Y:S02]  /*8ff0*/  ULDC.64 UR16, c[0x0][0x270] ;  /* 0x00009c0000107ab9 */ /* 0x000fe40000000a00 */
[----:B------:R-:W-:Y:S02]  /*9000*/  ULDC.U8 UR13, c[0x0][0x298] ;  /* 0x0000a600000d7ab9 */ /* 0x000fe40000000000 */
[----:B------:R-:W-:Y:S01]  /*9010*/  ISETP.NE.AND P0, PT, RZ, UR13, PT ;  /* 0x0000000dff007c0c */ /* 0x000fe2000bf05270 */
[----:B------:R-:W-:-:S02]  /*9020*/  ULDC.64 UR4, c[0x0][0x288] ;  /* 0x0000a20000047ab9 */ /* 0x000fc40000000a00 */
[----:B------:R-:W-:Y:S02]  /*9030*/  ULEA UR16, UP1, UR32, UR16, 0x1 ;  /* 0x0000001020107291 */ /* 0x000fe4000f82083f */
[----:B------:R-:W-:Y:S02]  /*9040*/  ULEA UR4, UP0, UR34, UR4, 0x1 ;  /* 0x0000000422047291 */ /* 0x000fe4000f80083f */
[----:B------:R-:W-:Y:S02]  /*9050*/  UIADD3 UR25, UR25, UR33, URZ ;  /* 0x0000002119197290 */ /* 0x000fe4000fffe03f */
[----:B------:R-:W-:Y:S02]  /*9060*/  UIADD3 UR30, UR30, UR35, URZ ;  /* 0x000000231e1e7290 */ /* 0x000fe4000fffe03f */
[----:B------:R-:W-:Y:S02]  /*9070*/  ULEA.HI.X UR17, UR32, UR17, UR25, 0x1, UP1 ;  /* 0x0000001120117291 */ /* 0x000fe400088f0c19 */
[----:B------:R-:W-:Y:S01]  /*9080*/  ULEA.HI.X UR5, UR34, UR5, UR30, 0x1, UP0 ;  /* 0x0000000522057291 */ /* 0x000fe200080f0c1e */
[----:B------:R-:W-:Y:S05]  /*9090*/  @!P0 BRA `(.L_x_110) ;  /* 0x0000198000008947 */ /* 0x000fea0003800000 */
[----:B------:R-:W-:Y:S01]  /*90a0*/  ISETP.NE.AND P1, PT, R12, RZ, PT ;  /* 0x000000ff0c00720c */ /* 0x000fe20003f25270 */
[----:B------:R-:W-:Y:S01]  /*90b0*/  IMAD.U32 R24, RZ, RZ, UR16 ;  /* 0x00000010ff187e24 */ /* 0x000fe2000f8e00ff */
[----:B------:R-:W-:Y:S01]  /*90c0*/  MOV R25, UR17 ;  /* 0x0000001100197c02 */ /* 0x000fe20008000f00 */
[----:B------:R-:W-:Y:S01]  /*90d0*/  IMAD.U32 R18, RZ, RZ, UR4 ;  /* 0x00000004ff127e24 */ /* 0x000fe2000f8e00ff */
[----:B------:R-:W-:Y:S01]  /*90e0*/  MOV R19, UR5 ;  /* 0x0000000500137c02 */ /* 0x000fe20008000f00 */
[----:B------:R-:W-:Y:S01]  /*90f0*/  BSSY B0, `(.L_x_111) ;  /* 0x0000017000007945 */ /* 0x000fe20003800000 */
[----:B------:R-:W-:Y:S01]  /*9100*/  IMAD.SHL.U32 R23, R3, 0x4, RZ ;  /* 0x0000000403177824 */ /* 0x000fe200078e00ff */
[----:B------:R-:W-:Y:S01]  /*9110*/  CS2R R14, SRZ ;  /* 0x00000000000e7805 */ /* 0x000fe2000001ff00 */
[----:B------:R-:W-:Y:S01]  /*9120*/  CS2R R16, SRZ ;  /* 0x0000000000107805 */ /* 0x000fe2000001ff00 */
[----:B------:R-:W-:Y:S01]  /*9130*/  CS2R R34, SRZ ;  /* 0x0000000000227805 */ /* 0x000fe2000001ff00 */
[----:B------:R-:W-:-:S03]  /*9140*/  CS2R R12, SRZ ;  /* 0x00000000000c7805 */ /* 0x000fc6000001ff00 */
[----:B------:R-:W-:Y:S05]  /*9150*/  @P1 BRA `(.L_x_112) ;  /* 0x0000010000001947 */ /* 0x000fea0003800000 */
[C---:B------:R-:W-:Y:S01]  /*9160*/  IADD3 R14, R23.reuse, 0x20, RZ ;  /* 0x00000020170e7810 */ /* 0x040fe20007ffe0ff */
[----:B------:R-:W-:Y:S01]  /*9170*/  CS2R R34, SRZ ;  /* 0x0000000000227805 */ /* 0x000fe2000001ff00 */
[----:B------:R-:W-:Y:S02]  /*9180*/  ISETP.GE.AND P1, PT, R23, c[0x0][0x27c], PT ;  /* 0x00009f0017007a0c */ /* 0x000fe40003f26270 */
[----:B------:R-:W-:-:S11]  /*9190*/  ISETP.GE.AND P0, PT, R14, c[0x0][0x27c], PT ;  /* 0x00009f000e007a0c */ /* 0x000fd60003f06270 */
[----:B------:R-:W-:Y:S02]  /*91a0*/  @!P1 IMAD.WIDE R26, R23, 0x2, R24 ;  /* 0x00000002171a9825 */ /* 0x000fe400078e0218 */
[----:B------:R-:W-:-:S03]  /*91b0*/  @!P0 SHF.R.S32.HI R15, RZ, 0x1f, R14 ;  /* 0x0000001fff0f8819 */ /* 0x000fc6000001140e */
[----:B------:R1:W5:Y:S01]  /*91c0*/  @!P1 LD.E.64 R16, [R26.64] ;  /* 0x000000141a109980 */ /* 0x000362000c101b00 */
[----:B------:R-:W-:-:S04]  /*91d0*/  @!P0 LEA.HI R14, R15, R14, RZ, 0x2 ;  /* 0x0000000e0f0e8211 */ /* 0x000fc800078f10ff */
[----:B------:R-:W-:-:S05]  /*91e0*/  @!P0 LOP3.LUT R14, R14, 0xfffffffc, RZ, 0xc0, !PT ;  /* 0xfffffffc0e0e8812 */ /* 0x000fca00078ec0ff */
[----:B------:R-:W-:-:S04]  /*91f0*/  @!P0 IMAD.WIDE R24, R14, 0x2, R24 ;  /* 0x000000020e188825 */ /* 0x000fc800078e0218 */
[--C-:B------:R-:W-:Y:S02]  /*9200*/  @!P0 IMAD.WIDE R28, R14, 0x2, R18.reuse ;  /* 0x000000020e1c8825 */ /* 0x100fe400078e0212 */
[----:B------:R-:W-:Y:S02]  /*9210*/  CS2R R14, SRZ ;  /* 0x00000000000e7805 */ /* 0x000fe4000001ff00 */
[----:B------:R-:W-:Y:S01]  /*9220*/  @!P1 IMAD.WIDE R18, R23, 0x2, R18 ;  /* 0x0000000217129825 */ /* 0x000fe200078e0212 */
[----:B------:R1:W5:Y:S04]  /*9230*/  @!P0 LD.E.64 R34, [R28.64] ;  /* 0x000000141c228980 */ /* 0x000368000c101b00 */
[----:B------:R1:W5:Y:S04]  /*9240*/  @!P1 LD.E.64 R12, [R18.64] ;  /* 0x00000014120c9980 */ /* 0x000368000c101b00 */
[----:B------:R1:W5:Y:S02]  /*9250*/  @!P0 LD.E.64 R14, [R24.64] ;  /* 0x00000014180e8980 */ /* 0x000364000c101b00 */
.L_x_112:
[----:B------:R-:W-:Y:S05]  /*9260*/  BSYNC B0 ;  /* 0x0000000000007941 */ /* 0x000fea0003800000 */
.L_x_111:
[----:B------:R-:W-:Y:S01]  /*9270*/  UIMAD UR4, UR12, -0x80, UR18 ;  /* 0xffffff800c0478a4 */ /* 0x000fe2000f8e0212 */
[--C-:B-1---5:R-:W-:Y:S01]  /*9280*/  IMAD.MOV.U32 R27, RZ, RZ, R17.reuse ;  /* 0x000000ffff1b7224 */ /* 0x122fe200078e0011 */
[--C-:B------:R-:W-:Y:S01]  /*9290*/  SHF.R.U64 R30, R16, 0x10, R17.reuse ;  /* 0x00000010101e7819 */ /* 0x100fe20000001211 */
[----:B------:R-:W-:Y:S01]  /*92a0*/  IMAD.MOV.U32 R29, RZ, RZ, R14 ;  /* 0x000000ffff1d7224 */ /* 0x000fe200078e000e */
[----:B------:R-:W-:Y:S01]  /*92b0*/  UISETP.LT.AND UP0, UPT, UR4, 0x80, UPT ;  /* 0x000000800400788c */ /* 0x000fe2000bf01270 */
[----:B------:R-:W-:Y:S01]  /*92c0*/  SHF.R.U32.HI R25, RZ, 0x10, R17 ;  /* 0x00000010ff197819 */ /* 0x000fe20000011611 */
[--C-:B------:R-:W-:Y:S01]  /*92d0*/  IMAD.MOV.U32 R19, RZ, RZ, R15.reuse ;  /* 0x000000ffff137224 */ /* 0x100fe200078e000f */
[--C-:B------:R-:W-:Y:S01]  /*92e0*/  SHF.R.U64 R28, R14, 0x10, R15.reuse ;  /* 0x000000100e1c7819 */ /* 0x100fe2000000120f */
[----:B------:R-:W-:Y:S01]  /*92f0*/  USEL UR4, UR4, 0x80, UP0 ;  /* 0x0000008004047887 */ /* 0x000fe20008000000 */
[----:B------:R-:W-:Y:S01]  /*9300*/  SHF.R.U32.HI R17, RZ, 0x10, R15 ;  /* 0x00000010ff117819 */ /* 0x000fe2000001160f */
[--C-:B------:R-:W-:Y:S01]  /*9310*/  IMAD.MOV.U32 R26, RZ, RZ, R13.reuse ;  /* 0x000000ffff1a7224 */ /* 0x100fe200078e000d */
[--C-:B------:R-:W-:Y:S01]  /*9320*/  SHF.R.U64 R14, R12, 0x10, R13.reuse ;  /* 0x000000100c0e7819 */ /* 0x100fe2000000120d */
[----:B------:R-:W-:Y:S01]  /*9330*/  IMAD.MOV.U32 R31, RZ, RZ, R16 ;  /* 0x000000ffff1f7224 */ /* 0x000fe200078e0010 */
[----:B------:R-:W-:Y:S01]  /*9340*/  SHF.R.U32.HI R24, RZ, 0x10, R13 ;  /* 0x00000010ff187819 */ /* 0x000fe2000001160d */
[----:B------:R-:W-:Y:S01]  /*9350*/  IMAD.MOV.U32 R15, RZ, RZ, R12 ;  /* 0x000000ffff0f7224 */ /* 0x000fe200078e000c */
[----:B------:R-:W-:Y:S01]  /*9360*/  ISETP.GE.AND P0, PT, R10, UR4, PT ;  /* 0x000000040a007c0c */ /* 0x000fe2000bf06270 */
[----:B------:R-:W-:Y:S01]  /*9370*/  IMAD.MOV.U32 R13, RZ, RZ, R34 ;  /* 0x000000ffff0d7224 */ /* 0x000fe200078e0022 */
[--C-:B------:R-:W-:Y:S01]  /*9380*/  SHF.R.U64 R12, R34, 0x10, R35.reuse ;  /* 0x00000010220c7819 */ /* 0x100fe20000001223 */
[--C-:B------:R-:W-:Y:S01]  /*9390*/  IMAD.MOV.U32 R18, RZ, RZ, R35.reuse ;  /* 0x000000ffff127224 */ /* 0x100fe200078e0023 */
[----:B------:R-:W-:Y:S01]  /*93a0*/  SHF.R.U32.HI R16, RZ, 0x10, R35 ;  /* 0x00000010ff107819 */ /* 0x000fe20000011623 */
[----:B------:R-:W-:-:S04]  /*93b0*/  DEPBAR.LE SB0, 0x1 ;  /* 0x000080400000791a */ /* 0x000fc80000000000 */
[----:B------:R-:W-:Y:S01]  /*93c0*/  BSSY B1, `(.L_x_113) ;  /* 0x000005e000017945 */ /* 0x000fe20003800000 */
[----:B------:R-:W-:Y:S02]  /*93d0*/  PRMT R27, R27, 0x5410, R31 ;  /* 0x000054101b1b7816 */ /* 0x000fe4000000001f */
[----:B------:R-:W-:Y:S02]  /*93e0*/  PRMT R25, R25, 0x5410, R30 ;  /* 0x0000541019197816 */ /* 0x000fe4000000001e */
[----:B------:R-:W-:Y:S02]  /*93f0*/  PRMT R19, R19, 0x5410, R29 ;  /* 0x0000541013137816 */ /* 0x000fe4000000001d */
[----:B------:R-:W-:Y:S02]  /*9400*/  PRMT R17, R17, 0x5410, R28 ;  /* 0x0000541011117816 */ /* 0x000fe4000000001c */
[----:B------:R-:W-:Y:S02]  /*9410*/  PRMT R26, R26, 0x5410, R15 ;  /* 0x000054101a1a7816 */ /* 0x000fe4000000000f */
[----:B------:R-:W-:-:S02]  /*9420*/  PRMT R24, R24, 0x5410, R14 ;  /* 0x0000541018187816 */ /* 0x000fc4000000000e */
[----:B------:R-:W-:Y:S02]  /*9430*/  PRMT R18, R18, 0x5410, R13 ;  /* 0x0000541012127816 */ /* 0x000fe4000000000d */
[----:B------:R-:W-:Y:S01]  /*9440*/  PRMT R16, R16, 0x5410, R12 ;  /* 0x0000541010107816 */ /* 0x000fe2000000000c */
[----:B------:R-:W-:Y:S06]  /*9450*/  BAR.SYNC.DEFER_BLOCKING 0x0 ;  /* 0x0000000000007b1d */ /* 0x000fec0000010000 */
[----:B------:R-:W-:Y:S05]  /*9460*/  @P0 BRA `(.L_x_114) ;  /* 0x0000053000000947 */ /* 0x000fea0003800000 */
[----:B------:R-:W-:Y:S01]  /*9470*/  ISETP.GE.AND P0, PT, R23, c[0x0][0x27c], PT ;  /* 0x00009f0017007a0c */ /* 0x000fe20003f06270 */
[----:B------:R-:W-:-:S12]  /*9480*/  BSSY B0, `(.L_x_115) ;  /* 0x0000028000007945 */ /* 0x000fd80003800000 */
[----:B------:R-:W-:Y:S05]  /*9490*/  @P0 BRA `(.L_x_116) ;  /* 0x0000026000000947 */ /* 0x000fea0003800000 */
[----:B------:R-:W1:Y:S01]  /*94a0*/  LDS.128 R12, [R22+0x100] ;  /* 0x00010000160c7984 */ /* 0x000e620000000c00 */
[----:B------:R-:W-:Y:S02]  /*94b0*/  HADD2.F32 R28, -RZ, R26.H1_H1 ;  /* 0x3000001aff1c7230 */ /* 0x000fe40000004100 */
[--C-:B------:R-:W-:Y:S02]  /*94c0*/  HADD2.F32 R34, -RZ, R24.reuse.H1_H1 ;  /* 0x30000018ff227230 */ /* 0x100fe40000004100 */
[----:B------:R-:W-:Y:S02]  /*94d0*/  HADD2.F32 R35, -RZ, R25.H1_H1 ;  /* 0x30000019ff237230 */ /* 0x000fe40000004100 */
[----:B------:R-:W-:Y:S02]  /*94e0*/  HADD2.F32 R36, -RZ, R27.H1_H1 ;  /* 0x3000001bff247230 */ /* 0x000fe40000004100 */
[----:B------:R-:W-:Y:S02]  /*94f0*/  HADD2.F32 R39, -RZ, R24.H0_H0 ;  /* 0x20000018ff277230 */ /* 0x000fe40000004100 */
[----:B-1----:R-:W-:-:S02]  /*9500*/  HADD2.F32 R29, -RZ, R12.H0_H0 ;  /* 0x2000000cff1d7230 */ /* 0x002fc40000004100 */
[----:B------:R-:W-:Y:S02]  /*9510*/  HADD2.F32 R30, -RZ, R12.H1_H1 ;  /* 0x3000000cff1e7230 */ /* 0x000fe40000004100 */
[--C-:B------:R-:W-:Y:S01]  /*9520*/  HADD2.F32 R31, -RZ, R13.reuse.H1_H1 ;  /* 0x3000000dff1f7230 */ /* 0x100fe20000004100 */
[----:B------:R-:W-:Y:S01]  /*9530*/  FMUL.FTZ R38, R29, R28 ;  /* 0x0000001c1d267220 */ /* 0x000fe20000410000 */
[----:B------:R-:W-:Y:S02]  /*9540*/  HADD2.F32 R12, -RZ, R13.H0_H0 ;  /* 0x2000000dff0c7230 */ /* 0x000fe40000004100 */
[--C-:B------:R-:W-:Y:S01]  /*9550*/  HADD2.F32 R13, -RZ, R14.reuse.H0_H0 ;  /* 0x2000000eff0d7230 */ /* 0x100fe20000004100 */
[----:B------:R-:W-:Y:S01]  /*9560*/  FFMA.FTZ R38, R30, R36, R38 ;  /* 0x000000241e267223 */ /* 0x000fe20000010026 */
[----:B------:R-:W-:Y:S02]  /*9570*/  HADD2.F32 R33, -RZ, R14.H1_H1 ;  /* 0x3000000eff217230 */ /* 0x000fe40000004100 */
[----:B------:R-:W-:-:S02]  /*9580*/  HADD2.F32 R14, -RZ, R15.H0_H0 ;  /* 0x2000000fff0e7230 */ /* 0x000fc40000004100 */
[----:B------:R-:W-:Y:S01]  /*9590*/  HADD2.F32 R37, -RZ, R15.H1_H1 ;  /* 0x3000000fff257230 */ /* 0x000fe20000004100 */
[----:B------:R-:W-:Y:S02]  /*95a0*/  FMUL.FTZ R15, R30, R28 ;  /* 0x0000001c1e0f7220 */ /* 0x000fe40000410000 */
[CC--:B------:R-:W-:Y:S02]  /*95b0*/  FMUL.FTZ R28, R31.reuse, R34.reuse ;  /* 0x000000221f1c7220 */ /* 0x0c0fe40000410000 */
[C---:B------:R-:W-:Y:S02]  /*95c0*/  FMUL.FTZ R34, R12.reuse, R34 ;  /* 0x000000220c227220 */ /* 0x040fe40000410000 */
[-C--:B------:R-:W-:Y:S01]  /*95d0*/  FFMA.FTZ R28, R12, R35.reuse, -R28 ;  /* 0x000000230c1c7223 */ /* 0x080fe2000001081c */
[----:B------:R-:W-:Y:S01]  /*95e0*/  HADD2.F32 R12, -RZ, R26.H0_H0 ;  /* 0x2000001aff0c7230 */ /* 0x000fe20000004100 */
[----:B------:R-:W-:Y:S01]  /*95f0*/  FFMA.FTZ R34, R31, R35, R34 ;  /* 0x000000231f227223 */ /* 0x000fe20000010022 */
[----:B------:R-:W-:Y:S01]  /*9600*/  HADD2.F32 R35, -RZ, R25.H0_H0 ;  /* 0x20000019ff237230 */ /* 0x000fe20000004100 */
[----:B------:R-:W-:Y:S01]  /*9610*/  FFMA.FTZ R15, R29, R36, -R15 ;  /* 0x000000241d0f7223 */ /* 0x000fe2000001080f */
[----:B------:R-:W-:Y:S01]  /*9620*/  HADD2.F32 R36, -RZ, R27.H0_H0 ;  /* 0x2000001bff247230 */ /* 0x000fe20000004100 */
[----:B------:R-:W-:-:S02]  /*9630*/  FMUL.FTZ R29, R33, R12 ;  /* 0x0000000c211d7220 */ /* 0x000fc40000410000 */
[----:B------:R-:W-:Y:S02]  /*9640*/  FMUL.FTZ R31, R13, R12 ;  /* 0x0000000c0d1f7220 */ /* 0x000fe40000410000 */
[-C--:B------:R-:W-:Y:S02]  /*9650*/  FMUL.FTZ R30, R37, R39.reuse ;  /* 0x00000027251e7220 */ /* 0x080fe40000410000 */
[C---:B------:R-:W-:Y:S02]  /*9660*/  FMUL.FTZ R12, R14.reuse, R39 ;  /* 0x000000270e0c7220 */ /* 0x040fe40000410000 */
[----:B------:R-:W-:Y:S02]  /*9670*/  FFMA.FTZ R30, R14, R35, -R30 ;  /* 0x000000230e1e7223 */ /* 0x000fe4000001081e */
[----:B------:R-:W-:Y:S01]  /*9680*/  FFMA.FTZ R29, R13, R36, -R29 ;  /* 0x000000240d1d7223 */ /* 0x000fe2000001081d */
[----:B------:R-:W-:Y:S01]  /*9690*/  F2FP.PACK_AB R13, R34, R28 ;  /* 0x0000001c220d723e */ /* 0x000fe200000000ff */
[----:B------:R-:W-:-:S02]  /*96a0*/  FFMA.FTZ R31, R33, R36, R31 ;  /* 0x00000024211f7223 */ /* 0x000fc4000001001f */
[----:B------:R-:W-:Y:S01]  /*96b0*/  FFMA.FTZ R35, R37, R35, R12 ;  /* 0x0000002325237223 */ /* 0x000fe2000001000c */
[----:B------:R-:W-:Y:S02]  /*96c0*/  F2FP.PACK_AB R12, R38, R15 ;  /* 0x0000000f260c723e */ /* 0x000fe400000000ff */
[----:B------:R-:W-:Y:S02]  /*96d0*/  F2FP.PACK_AB R14, R31, R29 ;  /* 0x0000001d1f0e723e */ /* 0x000fe400000000ff */
[----:B------:R-:W-:-:S05]  /*96e0*/  F2FP.PACK_AB R15, R35, R30 ;  /* 0x0000001e230f723e */ /* 0x000fca00000000ff */
[----:B------:R1:W-:Y:S02]  /*96f0*/  STS.128 [R22+0x100], R12 ;  /* 0x0001000c16007388 */ /* 0x0003e40000000c00 */
.L_x_116:
[----:B------:R-:W-:Y:S05]  /*9700*/  BSYNC B0 ;  /* 0x0000000000007941 */ /* 0x000fea0003800000 */
.L_x_115:
[----:B-1----:R-:W-:-:S04]  /*9710*/  IADD3 R12, R23, 0x20, RZ ;  /* 0x00000020170c7810 */ /* 0x002fc80007ffe0ff */
[----:B------:R-:W-:-:S13]  /*9720*/  ISETP.GE.AND P0, PT, R12, c[0x0][0x27c], PT ;  /* 0x00009f000c007a0c */ /* 0x000fda0003f06270 */
        /* <DEDUP_REMOVED lines=39> */
.L_x_114:
[----:B------:R-:W-:Y:S05]  /*99a0*/  BSYNC B1 ;  /* 0x0000000000017941 */ /* 0x000fea0003800000 */
.L_x_113:
[----:B-1----:R-:W-:Y:S01]  /*99b0*/  IADD3 R12, R10, 0x20, RZ ;  /* 0x000000200a0c7810 */ /* 0x002fe20007ffe0ff */
[----:B------:R-:W-:Y:S03]  /*99c0*/  BSSY B1, `(.L_x_117) ;  /* 0x0000056000017945 */ /* 0x000fe60003800000 */
[----:B------:R-:W-:-:S13]  /*99d0*/  ISETP.GE.AND P0, PT, R12, UR4, PT ;  /* 0x000000040c007c0c */ /* 0x000fda000bf06270 */
[----:B------:R-:W-:Y:S05]  /*99e0*/  @P0 BRA `(.L_x_118) ;  /* 0x0000053000000947 */ /* 0x000fea0003800000 */
[----:B------:R-:W-:Y:S01]  /*99f0*/  ISETP.GE.AND P0, PT, R23, c[0x0][0x27c], PT ;  /* 0x00009f0017007a0c */ /* 0x000fe20003f06270 */
[----:B------:R-:W-:-:S12]  /*9a00*/  BSSY B0, `(.L_x_119) ;  /* 0x0000028000007945 */ /* 0x000fd80003800000 */
[----:B------:R-:W-:Y:S05]  /*9a10*/  @P0 BRA `(.L_x_120) ;  /* 0x0000026000000947 */ /* 0x000fea0003800000 */
[----:B------:R-:W1:Y:S01]  /*9a20*/  LDS.128 R12, [R22+0x1100] ;  /* 0x00110000160c7984 */ /* 0x000e620000000c00 */
[----:B------:R-:W-:Y:S02]  /*9a30*/  HADD2.F32 R31, -RZ, R26.H1_H1 ;  /* 0x3000001aff1f7230 */ /* 0x000fe40000004100 */
[----:B------:R-:W-:Y:S02]  /*9a40*/  HADD2.F32 R34, -RZ, R24.H1_H1 ;  /* 0x30000018ff227230 */ /* 0x000fe40000004100 */
[--C-:B-1----:R-:W-:Y:S02]  /*9a50*/  HADD2.F32 R37, -RZ, R12.reuse.H0_H0 ;  /* 0x2000000cff257230 */ /* 0x102fe40000004100 */
[----:B------:R-:W-:Y:S02]  /*9a60*/  HADD2.F32 R36, -RZ, R12.H1_H1 ;  /* 0x3000000cff247230 */ /* 0x000fe40000004100 */
[--C-:B------:R-:W-:Y:S01]  /*9a70*/  HADD2.F32 R30, -RZ, R13.reuse.H0_H0 ;  /* 0x2000000dff1e7230 */ /* 0x100fe20000004100 */
[C---:B------:R-:W-:Y:S01]  /*9a80*/  FMUL.FTZ R35, R31.reuse, R37 ;  /* 0x000000251f237220 */ /* 0x040fe20000410000 */
[----:B------:R-:W-:Y:S01]  /*9a90*/  HADD2.F32 R13, -RZ, R13.H1_H1 ;  /* 0x3000000dff0d7230 */ /* 0x000fe20000004100 */
[----:B------:R-:W-:Y:S01]  /*9aa0*/  FMUL.FTZ R39, R31, R36 ;  /* 0x000000241f277220 */ /* 0x000fe20000410000 */
[--C-:B------:R-:W-:Y:S01]  /*9ab0*/  HADD2.F32 R12, -RZ, R15.reuse.H0_H0 ;  /* 0x2000000fff0c7230 */ /* 0x100fe20000004100 */
[C---:B------:R-:W-:Y:S01]  /*9ac0*/  FMUL.FTZ R31, R34.reuse, R30 ;  /* 0x0000001e221f7220 */ /* 0x040fe20000410000 */
[----:B------:R-:W-:Y:S01]  /*9ad0*/  HADD2.F32 R38, -RZ, R15.H1_H1 ;  /* 0x3000000fff267230 */ /* 0x000fe20000004100 */
[----:B------:R-:W-:Y:S01]  /*9ae0*/  FMUL.FTZ R33, R34, R13 ;  /* 0x0000000d22217220 */ /* 0x000fe20000410000 */
[----:B------:R-:W-:-:S02]  /*9af0*/  HADD2.F32 R29, -RZ, R14.H0_H0 ;  /* 0x2000000eff1d7230 */ /* 0x000fc40000004100 */
[----:B------:R-:W-:Y:S02]  /*9b00*/  HADD2.F32 R28, -RZ, R14.H1_H1 ;  /* 0x3000000eff1c7230 */ /* 0x000fe40000004100 */
[----:B------:R-:W-:Y:S02]  /*9b10*/  HADD2.F32 R15, -RZ, R27.H1_H1 ;  /* 0x3000001bff0f7230 */ /* 0x000fe40000004100 */
[----:B------:R-:W-:-:S03]  /*9b20*/  HADD2.F32 R14, -RZ, R25.H1_H1 ;  /* 0x30000019ff0e7230 */ /* 0x000fc60000004100 */
[C---:B------:R-:W-:Y:S02]  /*9b30*/  FFMA.FTZ R37, R15.reuse, R37, -R39 ;  /* 0x000000250f257223 */ /* 0x040fe40000010827 */
[----:B------:R-:W-:Y:S01]  /*9b40*/  FFMA.FTZ R36, R15, R36, R35 ;  /* 0x000000240f247223 */ /* 0x000fe20000010023 */
[----:B------:R-:W-:Y:S01]  /*9b50*/  HADD2.F32 R35, -RZ, R26.H0_H0 ;  /* 0x2000001aff237230 */ /* 0x000fe20000004100 */
[C---:B------:R-:W-:Y:S01]  /*9b60*/  FFMA.FTZ R15, R14.reuse, R30, -R33 ;  /* 0x0000001e0e0f7223 */ /* 0x040fe20000010821 */
[----:B------:R-:W-:Y:S01]  /*9b70*/  HADD2.F32 R33, -RZ, R24.H0_H0 ;  /* 0x20000018ff217230 */ /* 0x000fe20000004100 */
[----:B------:R-:W-:Y:S01]  /*9b80*/  FFMA.FTZ R13, R14, R13, R31 ;  /* 0x0000000d0e0d7223 */ /* 0x000fe2000001001f */
[----:B------:R-:W-:Y:S01]  /*9b90*/  HADD2.F32 R31, -RZ, R27.H0_H0 ;  /* 0x2000001bff1f7230 */ /* 0x000fe20000004100 */
[----:B------:R-:W-:Y:S01]  /*9ba0*/  FMUL.FTZ R14, R35, R28 ;  /* 0x0000001c230e7220 */ /* 0x000fe20000410000 */
[----:B------:R-:W-:Y:S01]  /*9bb0*/  HADD2.F32 R30, -RZ, R25.H0_H0 ;  /* 0x20000019ff1e7230 */ /* 0x000fe20000004100 */
[----:B------:R-:W-:Y:S01]  /*9bc0*/  FMUL.FTZ R34, R33, R38 ;  /* 0x0000002621227220 */ /* 0x000fe20000410000 */
[----:B------:R-:W-:Y:S01]  /*9bd0*/  F2FP.PACK_AB R13, R13, R15 ;  /* 0x0000000f0d0d723e */ /* 0x000fe200000000ff */
[----:B------:R-:W-:-:S02]  /*9be0*/  FMUL.FTZ R35, R35, R29 ;  /* 0x0000001d23237220 */ /* 0x000fc40000410000 */
[----:B------:R-:W-:Y:S02]  /*9bf0*/  FMUL.FTZ R33, R33, R12 ;  /* 0x0000000c21217220 */ /* 0x000fe40000410000 */
[C---:B------:R-:W-:Y:S02]  /*9c00*/  FFMA.FTZ R14, R31.reuse, R29, -R14 ;  /* 0x0000001d1f0e7223 */ /* 0x040fe4000001080e */
[----:B------:R-:W-:Y:S02]  /*9c10*/  FFMA.FTZ R35, R31, R28, R35 ;  /* 0x0000001c1f237223 */ /* 0x000fe40000010023 */
[----:B------:R-:W-:Y:S01]  /*9c20*/  FFMA.FTZ R34, R30, R12, -R34 ;  /* 0x0000000c1e227223 */ /* 0x000fe20000010822 */
[----:B------:R-:W-:Y:S01]  /*9c30*/  F2FP.PACK_AB R12, R36, R37 ;  /* 0x00000025240c723e */ /* 0x000fe200000000ff */
[----:B------:R-:W-:Y:S01]  /*9c40*/  FFMA.FTZ R33, R30, R38, R33 ;  /* 0x000000261e217223 */ /* 0x000fe20000010021 */
[----:B------:R-:W-:-:S04]  /*9c50*/  F2FP.PACK_AB R14, R35, R14 ;  /* 0x0000000e230e723e */ /* 0x000fc800000000ff */
[----:B------:R-:W-:-:S05]  /*9c60*/  F2FP.PACK_AB R15, R33, R34 ;  /* 0x00000022210f723e */ /* 0x000fca00000000ff */
[----:B------:R1:W-:Y:S02]  /*9c70*/  STS.128 [R22+0x1100], R12 ;  /* 0x0011000c16007388 */ /* 0x0003e40000000c00 */
.L_x_120:
[----:B------:R-:W-:Y:S05]  /*9c80*/  BSYNC B0 ;  /* 0x0000000000007941 */ /* 0x000fea0003800000 */
.L_x_119:
[----:B-1----:R-:W-:-:S04]  /*9c90*/  IADD3 R12, R23, 0x20, RZ ;  /* 0x00000020170c7810 */ /* 0x002fc80007ffe0ff */
[----:B------:R-:W-:-:S13]  /*9ca0*/  ISETP.GE.AND P0, PT, R12, c[0x0][0x27c], PT ;  /* 0x00009f000c007a0c */ /* 0x000fda0003f06270 */
        /* <DEDUP_REMOVED lines=39> */
.L_x_118:
[----:B------:R-:W-:Y:S05]  /*9f20*/  BSYNC B1 ;  /* 0x0000000000017941 */ /* 0x000fea0003800000 */
.L_x_117:
        /* <DEDUP_REMOVED lines=45> */
.L_x_124:
[----:B------:R-:W-:Y:S05]  /*a200*/  BSYNC B0 ;  /* 0x0000000000007941 */ /* 0x000fea0003800000 */
.L_x_123:
        /* <DEDUP_REMOVED lines=41> */
.L_x_122:
[----:B------:R-:W-:Y:S05]  /*a4a0*/  BSYNC B1 ;  /* 0x0000000000017941 */ /* 0x000fea0003800000 */
.L_x_121:
[----:B-1----:R-:W-:-:S04]  /*a4b0*/  IADD3 R12, R10, 0x60, RZ ;  /* 0x000000600a0c7810 */ /* 0x002fc80007ffe0ff */
        /* <DEDUP_REMOVED lines=8> */
[----:B------:R-:W-:Y:S02]  /*a540*/  HADD2.F32 R35, -RZ, R27.H1_H1 ;  /* 0x3000001bff237230 */ /* 0x000fe40000004100 */
[----:B------:R-:W-:Y:S02]  /*a550*/  HADD2.F32 R37, -RZ, R25.H1_H1 ;  /* 0x30000019ff257230 */ /* 0x000fe40000004100 */
[----:B------:R-:W-:Y:S02]  /*a560*/  HADD2.F32 R26, -RZ, R26.H0_H0 ;  /* 0x2000001aff1a7230 */ /* 0x000fe40000004100 */
[----:B------:R-:W-:-:S02]  /*a570*/  HADD2.F32 R24, -RZ, R24.H0_H0 ;  /* 0x20000018ff187230 */ /* 0x000fc40000004100 */
[----:B------:R-:W-:Y:S02]  /*a580*/  HADD2.F32 R27, -RZ, R27.H0_H0 ;  /* 0x2000001bff1b7230 */ /* 0x000fe40000004100 */
[----:B------:R-:W-:Y:S02]  /*a590*/  HADD2.F32 R25, -RZ, R25.H0_H0 ;  /* 0x20000019ff197230 */ /* 0x000fe40000004100 */
[--C-:B-1----:R-:W-:Y:S02]  /*a5a0*/  HADD2.F32 R29, -RZ, R12.reuse.H0_H0 ;  /* 0x2000000cff1d7230 */ /* 0x102fe40000004100 */
[----:B------:R-:W-:Y:S02]  /*a5b0*/  HADD2.F32 R30, -RZ, R12.H1_H1 ;  /* 0x3000000cff1e7230 */ /* 0x000fe40000004100 */
[--C-:B------:R-:W-:Y:S01]  /*a5c0*/  HADD2.F32 R31, -RZ, R13.reuse.H1_H1 ;  /* 0x3000000dff1f7230 */ /* 0x100fe20000004100 */
[C---:B------:R-:W-:Y:S01]  /*a5d0*/  FMUL.FTZ R38, R28.reuse, R29 ;  /* 0x0000001d1c267220 */ /* 0x040fe20000410000 */
[----:B------:R-:W-:Y:S01]  /*a5e0*/  HADD2.F32 R12, -RZ, R13.H0_H0 ;  /* 0x2000000dff0c7230 */ /* 0x000fe20000004100 */
[----:B------:R-:W-:Y:S01]  /*a5f0*/  FMUL.FTZ R36, R28, R30 ;  /* 0x0000001e1c247220 */ /* 0x000fe20000410000 */
[--C-:B------:R-:W-:Y:S01]  /*a600*/  HADD2.F32 R13, -RZ, R14.reuse.H0_H0 ;  /* 0x2000000eff0d7230 */ /* 0x100fe20000004100 */
[C---:B------:R-:W-:Y:S01]  /*a610*/  FMUL.FTZ R28, R34.reuse, R31 ;  /* 0x0000001f221c7220 */ /* 0x040fe20000410000 */
[----:B------:R-:W-:Y:S01]  /*a620*/  HADD2.F32 R33, -RZ, R14.H1_H1 ;  /* 0x3000000eff217230 */ /* 0x000fe20000004100 */
[----:B------:R-:W-:Y:S01]  /*a630*/  FFMA.FTZ R36, R35, R29, -R36 ;  /* 0x0000001d23247223 */ /* 0x000fe20000010824 */
[--C-:B------:R-:W-:Y:S01]  /*a640*/  HADD2.F32 R14, -RZ, R15.reuse.H0_H0 ;  /* 0x2000000fff0e7230 */ /* 0x100fe20000004100 */
[-C--:B------:R-:W-:Y:S01]  /*a650*/  FMUL.FTZ R34, R34, R12.reuse ;  /* 0x0000000c22227220 */ /* 0x080fe20000410000 */
[----:B------:R-:W-:Y:S01]  /*a660*/  HADD2.F32 R15, -RZ, R15.H1_H1 ;  /* 0x3000000fff0f7230 */ /* 0x000fe20000004100 */
[----:B------:R-:W-:-:S02]  /*a670*/  FFMA.FTZ R28, R37, R12, -R28 ;  /* 0x0000000c251c7223 */ /* 0x000fc4000001081c */
[C---:B------:R-:W-:Y:S02]  /*a680*/  FMUL.FTZ R12, R26.reuse, R33 ;  /* 0x000000211a0c7220 */ /* 0x040fe40000410000 */
[----:B------:R-:W-:Y:S02]  /*a690*/  FMUL.FTZ R29, R26, R13 ;  /* 0x0000000d1a1d7220 */ /* 0x000fe40000410000 */
[C---:B------:R-:W-:Y:S02]  /*a6a0*/  FMUL.FTZ R26, R24.reuse, R15 ;  /* 0x0000000f181a7220 */ /* 0x040fe40000410000 */
[----:B------:R-:W-:Y:S02]  /*a6b0*/  FMUL.FTZ R24, R24, R14 ;  /* 0x0000000e18187220 */ /* 0x000fe40000410000 */
[----:B------:R-:W-:Y:S02]  /*a6c0*/  FFMA.FTZ R38, R35, R30, R38 ;  /* 0x0000001e23267223 */ /* 0x000fe40000010026 */
[----:B------:R-:W-:-:S02]  /*a6d0*/  FFMA.FTZ R34, R37, R31, R34 ;  /* 0x0000001f25227223 */ /* 0x000fc40000010022 */
[C---:B------:R-:W-:Y:S01]  /*a6e0*/  FFMA.FTZ R30, R27.reuse, R13, -R12 ;  /* 0x0000000d1b1e7223 */ /* 0x040fe2000001080c */
[----:B------:R-:W-:Y:S01]  /*a6f0*/  F2FP.PACK_AB R12, R38, R36 ;  /* 0x00000024260c723e */ /* 0x000fe200000000ff */
[----:B------:R-:W-:Y:S01]  /*a700*/  FFMA.FTZ R29, R27, R33, R29 ;  /* 0x000000211b1d7223 */ /* 0x000fe2000001001d */
[----:B------:R-:W-:Y:S01]  /*a710*/  F2FP.PACK_AB R13, R34, R28 ;  /* 0x0000001c220d723e */ /* 0x000fe200000000ff */
[C---:B------:R-:W-:Y:S02]  /*a720*/  FFMA.FTZ R26, R25.reuse, R14, -R26 ;  /* 0x0000000e191a7223 */ /* 0x040fe4000001081a */
[----:B------:R-:W-:Y:S01]  /*a730*/  FFMA.FTZ R15, R25, R15, R24 ;  /* 0x0000000f190f7223 */ /* 0x000fe20000010018 */
[----:B------:R-:W-:-:S04]  /*a740*/  F2FP.PACK_AB R14, R29, R30 ;  /* 0x0000001e1d0e723e */ /* 0x000fc800000000ff */
[----:B------:R-:W-:-:S05]  /*a750*/  F2FP.PACK_AB R15, R15, R26 ;  /* 0x0000001a0f0f723e */ /* 0x000fca00000000ff */
[----:B------:R1:W-:Y:S02]  /*a760*/  STS.128 [R22+0x3100], R12 ;  /* 0x0031000c16007388 */ /* 0x0003e40000000c00 */
.L_x_127:
[----:B------:R-:W-:Y:S05]  /*a770*/  BSYNC B0 ;  /* 0x0000000000007941 */ /* 0x000fea0003800000 */
.L_x_126:
[----:B------:R-:W-:-:S04]  /*a780*/  IADD3 R23, R23, 0x20, RZ ;  /* 0x0000002017177810 */ /* 0x000fc80007ffe0ff */
[----:B------:R-:W-:-:S13]  /*a790*/  ISETP.GE.AND P0, PT, R23, c[0x0][0x27c], PT ;  /* 0x00009f0017007a0c */ /* 0x000fda0003f06270 */
[----:B------:R-:W-:Y:S05]  /*a7a0*/  @P0 BRA `(.L_x_125) ;  /* 0x00001e3000000947 */ /* 0x000fea0003800000 */
[----:B-1----:R-:W1:Y:S01]  /*a7b0*/  LDS.128 R12, [R22+0x7100] ;  /* 0x00710000160c7984 */ /* 0x002e620000000c00 */
        /* <DEDUP_REMOVED lines=28> */
[----:B------:R-:W-:Y:S01]  /*a980*/  FFMA.FTZ R25, R19, R13, -R12 ;  /* 0x0000000d13197223 */ /* 0x000fe2000001080c */
[----:B------:R-:W-:Y:S01]  /*a990*/  F2FP.PACK_AB R12, R33, R30 ;  /* 0x0000001e210c723e */ /* 0x000fe200000000ff */
[----:B------:R-:W-:Y:S01]  /*a9a0*/  FFMA.FTZ R24, R19, R27, R24 ;  /* 0x0000001b13187223 */ /* 0x000fe20000010018 */
[----:B------:R-:W-:Y:S01]  /*a9b0*/  F2FP.PACK_AB R13, R28, R23 ;  /* 0x000000171c0d723e */ /* 0x000fe200000000ff */
[C---:B------:R-:W-:Y:S02]  /*a9c0*/  FFMA.FTZ R18, R17.reuse, R14, -R18 ;  /* 0x0000000e11127223 */ /* 0x040fe40000010812 */
[----:B------:R-:W-:Y:S01]  /*a9d0*/  FFMA.FTZ R15, R17, R15, R16 ;  /* 0x0000000f110f7223 */ /* 0x000fe20000010010 */
[----:B------:R-:W-:-:S04]  /*a9e0*/  F2FP.PACK_AB R14, R24, R25 ;  /* 0x00000019180e723e */ /* 0x000fc800000000ff */
[----:B------:R-:W-:-:S05]  /*a9f0*/  F2FP.PACK_AB R15, R15, R18 ;  /* 0x000000120f0f723e */ /* 0x000fca00000000ff */
[----:B------:R1:W-:Y:S01]  /*aa00*/  STS.128 [R22+0x7100], R12 ;  /* 0x0071000c16007388 */ /* 0x0003e20000000c00 */
[----:B------:R-:W-:Y:S05]  /*aa10*/  BRA `(.L_x_125) ;  /* 0x00001bc000007947 */ /* 0x000fea0003800000 */
.L_x_110:
[----:B------:R-:W-:Y:S01]  /*aa20*/  ISETP.NE.AND P0, PT, R12, RZ, PT ;  /* 0x000000ff0c00720c */ /* 0x000fe20003f05270 */
[----:B------:R-:W-:Y:S01]  /*aa30*/  IMAD.U32 R26, RZ, RZ, UR16 ;  /* 0x00000010ff1a7e24 */ /* 0x000fe2000f8e00ff */
[----:B------:R-:W-:Y:S01]  /*aa40*/  MOV R24, UR4 ;  /* 0x0000000400187c02 */ /* 0x000fe20008000f00 */
[----:B------:R-:W-:Y:S01]  /*aa50*/  IMAD.U32 R27, RZ, RZ, UR17 ;  /* 0x00000011ff1b7e24 */ /* 0x000fe2000f8e00ff */
[----:B------:R-:W-:Y:S01]  /*aa60*/  MOV R25, UR5 ;  /* 0x0000000500197c02 */ /* 0x000fe20008000f00 */
[----:B------:R-:W-:Y:S01]  /*aa70*/  BSSY B0, `(.L_x_128) ;  /* 0x000000d000007945 */ /* 0x000fe20003800000 */
[----:B------:R-:W-:Y:S01]  /*aa80*/  CS2R R18, SRZ ;  /* 0x0000000000127805 */ /* 0x000fe2000001ff00 */
[----:B------:R-:W-:Y:S01]  /*aa90*/  CS2R R16, SRZ ;  /* 0x0000000000107805 */ /* 0x000fe2000001ff00 */
[----:B------:R-:W-:Y:S01]  /*aaa0*/  CS2R R14, SRZ ;  /* 0x00000000000e7805 */ /* 0x000fe2000001ff00 */
[----:B------:R-:W-:-:S04]  /*aab0*/  CS2R R12, SRZ ;  /* 0x00000000000c7805 */ /* 0x000fc8000001ff00 */
[----:B------:R-:W-:Y:S05]  /*aac0*/  @P0 BRA `(.L_x_129) ;  /* 0x0000007000000947 */ /* 0x000fea0003800000 */
[----:B------:R-:W-:Y:S01]  /*aad0*/  ISETP.GE.AND P0, PT, R32, c[0x0][0x27c], PT ;  /* 0x00009f0020007a0c */ /* 0x000fe20003f06270 */
[----:B------:R-:W-:-:S12]  /*aae0*/  CS2R R18, SRZ ;  /* 0x0000000000127805 */ /* 0x000fd8000001ff00 */
[----:B------:R-:W-:Y:S05]  /*aaf0*/  @P0 BRA `(.L_x_129) ;  /* 0x0000004000000947 */ /* 0x000fea0003800000 */
[----:B------:R-:W-:-:S04]  /*ab00*/  IMAD.WIDE R26, R32, 0x2, R26 ;  /* 0x00000002201a7825 */ /* 0x000fc800078e021a */
[----:B------:R-:W-:Y:S01]  /*ab10*/  IMAD.WIDE R24, R32, 0x2, R24 ;  /* 0x0000000220187825 */ /* 0x000fe200078e0218 */
[----:B------:R1:W5:Y:S04]  /*ab20*/  LD.E.128 R12, [R26.64] ;  /* 0x000000141a0c7980 */ /* 0x000368000c101d00 */
[----:B------:R1:W5:Y:S02]  /*ab30*/  LD.E.128 R16, [R24.64] ;  /* 0x0000001418107980 */ /* 0x000364000c101d00 */
.L_x_129:
[----:B------:R-:W-:Y:S05]  /*ab40*/  BSYNC B0 ;  /* 0x0000000000007941 */ /* 0x000fea0003800000 */
.L_x_128:
[----:B------:R-:W-:Y:S01]  /*ab50*/  UIMAD UR4, UR12, -0x80, UR18 ;  /* 0xffffff800c0478a4 */ /* 0x000fe2000f8e0212 */
[----:B------:R-:W-:Y:S01]  /*ab60*/  ISETP.GE.AND P0, PT, R32, c[0x0][0x27c], PT ;  /* 0x00009f0020007a0c */ /* 0x000fe20003f06270 */
[--C-:B-1---5:R-:W-:Y:S01]  /*ab70*/  IMAD.MOV.U32 R27, RZ, RZ, R13.reuse ;  /* 0x000000ffff1b7224 */ /* 0x122fe200078e000d */
[--C-:B------:R-:W-:Y:S01]  /*ab80*/  SHF.R.U64 R26, R12, 0x10, R13.reuse ;  /* 0x000000100c1a7819 */ /* 0x100fe2000000120d */
[----:B------:R-:W-:Y:S01]  /*ab90*/  UISETP.LT.AND UP0, UPT, UR4, 0x80, UPT ;  /* 0x000000800400788c */ /* 0x000fe2000bf01270 */
[----:B------:R-:W-:Y:S01]  /*aba0*/  SHF.R.U32.HI R37, RZ, 0x10, R13 ;  /* 0x00000010ff257819 */ /* 0x000fe2000001160d */
[--C-:B------:R-:W-:Y:S01]  /*abb0*/  IMAD.MOV.U32 R28, RZ, RZ, R15.reuse ;  /* 0x000000ffff1c7224 */ /* 0x100fe200078e000f */
[--C-:B------:R-:W-:Y:S01]  /*abc0*/  SHF.R.U64 R25, R14, 0x10, R15.reuse ;  /* 0x000000100e197819 */ /* 0x100fe2000000120f */
[----:B------:R-:W-:Y:S01]  /*abd0*/  USEL UR4, UR4, 0x80, UP0 ;  /* 0x0000008004047887 */ /* 0x000fe20008000000 */
[----:B------:R-:W-:Y:S01]  /*abe0*/  SHF.R.U32.HI R35, RZ, 0x10, R15 ;  /* 0x00000010ff237819 */ /* 0x000fe2000001160f */
[----:B------:R-:W-:Y:S01]  /*abf0*/  IMAD.MOV.U32 R38, RZ, RZ, R12 ;  /* 0x000000ffff267224 */ /* 0x000fe200078e000c */
[--C-:B------:R-:W-:Y:S01]  /*ac00*/  SHF.R.U64 R24, R16, 0x10, R17.reuse ;  /* 0x0000001010187819 */ /* 0x100fe20000001211 */
[----:B------:R-:W-:Y:S01]  /*ac10*/  IMAD.MOV.U32 R36, RZ, RZ, R14 ;  /* 0x000000ffff247224 */ /* 0x000fe200078e000e */
[--C-:B------:R-:W-:Y:S01]  /*ac20*/  SHF.R.U32.HI R14, RZ, 0x10, R17.reuse ;  /* 0x00000010ff0e7819 */ /* 0x100fe20000011611 */
[----:B------:R-:W-:Y:S01]  /*ac30*/  IMAD.MOV.U32 R15, RZ, RZ, R16 ;  /* 0x000000ffff0f7224 */ /* 0x000fe200078e0010 */
[----:B------:R-:W-:Y:S01]  /*ac40*/  ISETP.GE.OR P1, PT, R10, UR4, P0 ;  /* 0x000000040a007c0c */ /* 0x000fe20008726670 */
[----:B------:R-:W-:Y:S01]  /*ac50*/  IMAD.MOV.U32 R29, RZ, RZ, R17 ;  /* 0x000000ffff1d7224 */ /* 0x000fe200078e0011 */
[--C-:B------:R-:W-:Y:S01]  /*ac60*/  SHF.R.U64 R23, R18, 0x10, R19.reuse ;  /* 0x0000001012177819 */ /* 0x100fe20000001213 */
[----:B------:R-:W-:Y:S01]  /*ac70*/  IMAD.MOV.U32 R13, RZ, RZ, R18 ;  /* 0x000000ffff0d7224 */ /* 0x000fe200078e0012 */
[--C-:B------:R-:W-:Y:S01]  /*ac80*/  SHF.R.U32.HI R12, RZ, 0x10, R19.reuse ;  /* 0x00000010ff0c7819 */ /* 0x100fe20000011613 */
[----:B------:R-:W-:Y:S01]  /*ac90*/  IMAD.MOV.U32 R30, RZ, RZ, R19 ;  /* 0x000000ffff1e7224 */ /* 0x000fe200078e0013 */
        /* <DEDUP_REMOVED lines=12> */
[----:B------:R-:W-:Y:S01]  /*ad60*/  MOV R14, c[0x0][0x27c] ;  /* 0x00009f00000e7a02 */ /* 0x000fe20000000f00 */
[----:B------:R-:W1:Y:S01]  /*ad70*/  LDS.128 R16, [R22+0x100] ;  /* 0x0001000016107984 */ /* 0x000e620000000c00 */
[----:B------:R-:W-:-:S02]  /*ad80*/  HADD2.F32 R48, -RZ, R29.H1_H1 ;  /* 0x3000001dff307230 */ /* 0x000fc40000004100 */
[----:B------:R-:W-:Y:S01]  /*ad90*/  LEA.HI R14, R14, R3, RZ, 0x1d ;  /* 0x000000030e0e7211 */ /* 0x000fe200078fe8ff */
[----:B------:R-:W-:Y:S02]  /*ada0*/  HADD2.F32 R56, -RZ, R27.H1_H1 ;  /* 0x3000001bff387230 */ /* 0x000fe40000004100 */
[----:B------:R-:W-:Y:S01]  /*adb0*/  HADD2.F32 R46, -RZ, R24.H1_H1 ;  /* 0x30000018ff2e7230 */ /* 0x000fe20000004100 */
[----:B------:R-:W-:Y:S01]  /*adc0*/  SHF.R.S32.HI R12, RZ, 0x1f, R14 ;  /* 0x0000001fff0c7819 */ /* 0x000fe2000001140e */
[----:B------:R-:W-:Y:S01]  /*add0*/  HADD2.F32 R44, -RZ, R29.H0_H0 ;  /* 0x2000001dff2c7230 */ /* 0x000fe20000004100 */
[----:B------:R-:W-:Y:S01]  /*ade0*/  SHF.L.U32 R13, R14, 0x3, RZ ;  /* 0x000000030e0d7819 */ /* 0x000fe200000006ff */
[----:B------:R-:W-:Y:S01]  /*adf0*/  HADD2.F32 R55, -RZ, R26.H1_H1 ;  /* 0x3000001aff377230 */ /* 0x000fe20000004100 */
[----:B------:R-:W-:Y:S01]  /*ae00*/  LEA.HI R12, R12, R14, RZ, 0x3 ;  /* 0x0000000e0c0c7211 */ /* 0x000fe200078f18ff */
[----:B------:R-:W-:Y:S01]  /*ae10*/  HADD2.F32 R54, -RZ, R27.H0_H0 ;  /* 0x2000001bff367230 */ /* 0x000fe20000004100 */
[----:B------:R-:W-:Y:S01]  /*ae20*/  LOP3.LUT R13, R34, 0x38, R13, 0xf8, !PT ;  /* 0x00000038220d7812 */ /* 0x000fe200078ef80d */
[----:B------:R-:W-:Y:S01]  /*ae30*/  HADD2.F32 R43, -RZ, R24.H0_H0 ;  /* 0x20000018ff2b7230 */ /* 0x000fe20000004100 */
[----:B------:R-:W-:Y:S01]  /*ae40*/  SHF.L.U32 R12, R12, 0xa, RZ ;  /* 0x0000000a0c0c7819 */ /* 0x000fe200000006ff */
[----:B------:R-:W-:Y:S01]  /*ae50*/  HADD2.F32 R42, -RZ, R30.H1_H1 ;  /* 0x3000001eff2a7230 */ /* 0x000fe20000004100 */
[----:B------:R-:W-:Y:S01]  /*ae60*/  LOP3.LUT R33, R13, R33, RZ, 0x3c, !PT ;  /* 0x000000210d217212 */ /* 0x000fe200078e3cff */
[----:B------:R-:W-:Y:S01]  /*ae70*/  HADD2.F32 R53, -RZ, R26.H0_H0 ;  /* 0x2000001aff357230 */ /* 0x000fe20000004100 */
[----:B------:R-:W-:Y:S01]  /*ae80*/  LOP3.LUT R12, R12, 0x7fffe000, RZ, 0xc0, !PT ;  /* 0x7fffe0000c0c7812 */ /* 0x000fe200078ec0ff */
[----:B------:R-:W-:-:S02]  /*ae90*/  HADD2.F32 R52, -RZ, R28.H1_H1 ;  /* 0x3000001cff347230 */ /* 0x000fc40000004100 */
[----:B------:R-:W-:Y:S01]  /*aea0*/  HADD2.F32 R41, -RZ, R23.H1_H1 ;  /* 0x30000017ff297230 */ /* 0x000fe20000004100 */
[----:B------:R-:W-:Y:S01]  /*aeb0*/  IADD3 R31, R33, R12, R31 ;  /* 0x0000000c211f7210 */ /* 0x000fe20007ffe01f */
[--C-:B------:R-:W-:Y:S02]  /*aec0*/  HADD2.F32 R51, -RZ, R25.reuse.H1_H1 ;  /* 0x30000019ff337230 */ /* 0x100fe40000004100 */
[----:B------:R-:W-:Y:S01]  /*aed0*/  HADD2.F32 R40, -RZ, R30.H0_H0 ;  /* 0x2000001eff287230 */ /* 0x000fe20000004100 */
[----:B------:R-:W-:Y:S01]  /*aee0*/  SHF.L.U32 R31, R31, 0x1, RZ ;  /* 0x000000011f1f7819 */ /* 0x000fe200000006ff */
[----:B------:R-:W-:Y:S02]  /*aef0*/  HADD2.F32 R50, -RZ, R28.H0_H0 ;  /* 0x2000001cff327230 */ /* 0x000fe40000004100 */
[----:B------:R-:W-:Y:S02]  /*af00*/  HADD2.F32 R49, -RZ, R25.H0_H0 ;  /* 0x20000019ff317230 */ /* 0x000fe40000004100 */
[----:B------:R-:W2:Y:S01]  /*af10*/  LDS.128 R12, [R31+0x100] ;  /* 0x000100001f0c7984 */ /* 0x000ea20000000c00 */
[----:B-1----:R-:W-:-:S02]  /*af20*/  HADD2.F32 R33, -RZ, R16.H0_H0 ;  /* 0x20000010ff217230 */ /* 0x002fc40000004100 */
[----:B------:R-:W-:Y:S02]  /*af30*/  HADD2.F32 R35, -RZ, R16.H1_H1 ;  /* 0x30000010ff237230 */ /* 0x000fe40000004100 */
[--C-:B------:R-:W-:Y:S02]  /*af40*/  HADD2.F32 R16, -RZ, R17.reuse.H0_H0 ;  /* 0x20000011ff107230 */ /* 0x100fe40000004100 */
[----:B------:R-:W-:Y:S02]  /*af50*/  HADD2.F32 R36, -RZ, R17.H1_H1 ;  /* 0x30000011ff247230 */ /* 0x000fe40000004100 */
[--C-:B------:R-:W-:Y:S02]  /*af60*/  HADD2.F32 R17, -RZ, R18.reuse.H0_H0 ;  /* 0x20000012ff117230 */ /* 0x100fe40000004100 */
[----:B------:R-:W-:Y:S02]  /*af70*/  HADD2.F32 R37, -RZ, R18.H1_H1 ;  /* 0x30000012ff257230 */ /* 0x000fe40000004100 */
[----:B------:R-:W-:-:S02]  /*af80*/  HADD2.F32 R18, -RZ, R19.H0_H0 ;  /* 0x20000013ff127230 */ /* 0x000fc40000004100 */
[----:B------:R-:W-:-:S03]  /*af90*/  HADD2.F32 R19, -RZ, R19.H1_H1 ;  /* 0x30000013ff137230 */ /* 0x000fc60000004100 */
[----:B------:R-:W-:Y:S01]  /*afa0*/  FMUL.FTZ R58, R18, R40 ;  /* 0x00000028123a7220 */ /* 0x000fe20000410000 */
[--C-:B--2---:R-:W-:Y:S02]  /*afb0*/  HADD2.F32 R47, -RZ, R12.reuse.H0_H0 ;  /* 0x2000000cff2f7230 */ /* 0x104fe40000004100 */
[----:B------:R-:W-:Y:S01]  /*afc0*/  HADD2.F32 R45, -RZ, R12.H1_H1 ;  /* 0x3000000cff2d7230 */ /* 0x000fe20000004100 */
[-C--:B------:R-:W-:Y:S01]  /*afd0*/  FMUL.FTZ R12, R33, R48.reuse ;  /* 0x00000030210c7220 */ /* 0x080fe20000410000 */
[----:B------:R-:W-:Y:S01]  /*afe0*/  HADD2.F32 R39, -RZ, R13.H0_H0 ;  /* 0x2000000dff277230 */ /* 0x000fe20000004100 */
[C---:B------:R-:W-:Y:S01]  /*aff0*/  FMUL.FTZ R48, R47.reuse, R48 ;  /* 0x000000302f307220 */ /* 0x040fe20000410000 */
[--C-:B------:R-:W-:Y:S01]  /*b000*/  HADD2.F32 R34, -RZ, R15.reuse.H0_H0 ;  /* 0x2000000fff227230 */ /* 0x100fe20000004100 */
[----:B------:R-:W-:Y:S01]  /*b010*/  FFMA.FTZ R47, R47, R56, R12 ;  /* 0x000000382f2f7223 */ /* 0x000fe2000001000c */
[----:B------:R-:W-:Y:S01]  /*b020*/  HADD2.F32 R57, -RZ, R15.H1_H1 ;  /* 0x3000000fff397230 */ /* 0x000fe20000004100 */
[----:B------:R-:W-:Y:S01]  /*b030*/  FMUL.FTZ R15, R35, R46 ;  /* 0x0000002e230f7220 */ /* 0x000fe20000410000 */
[----:B------:R-:W-:Y:S01]  /*b040*/  HADD2.F32 R13, -RZ, R13.H1_H1 ;  /* 0x3000000dff0d7230 */ /* 0x000fe20000004100 */
[----:B------:R-:W-:Y:S01]  /*b050*/  FMUL.FTZ R12, R16, R44 ;  /* 0x0000002c100c7220 */ /* 0x000fe20000410000 */
[--C-:B------:R-:W-:Y:S01]  /*b060*/  HADD2.F32 R38, -RZ, R14.reuse.H0_H0 ;  /* 0x2000000eff267230 */ /* 0x100fe20000004100 */
[----:B------:R-:W-:Y:S01]  /*b070*/  FMUL.FTZ R46, R45, R46 ;  /* 0x0000002e2d2e7220 */ /* 0x000fe20000410000 */
[----:B------:R-:W-:Y:S01]  /*b080*/  HADD2.F32 R14, -RZ, R14.H1_H1 ;  /* 0x3000000eff0e7230 */ /* 0x000fe20000004100 */
[----:B------:R-:W-:-:S02]  /*b090*/  FMUL.FTZ R44, R39, R44 ;  /* 0x0000002c272c7220 */ /* 0x000fc40000410000 */
[----:B------:R-:W-:Y:S02]  /*b0a0*/  FFMA.FTZ R45, R45, R55, R15 ;  /* 0x000000372d2d7223 */ /* 0x000fe4000001000f */
[----:B------:R-:W-:Y:S02]  /*b0b0*/  FFMA.FTZ R39, R39, R54, R12 ;  /* 0x0000003627277223 */ /* 0x000fe4000001000c */
[-C--:B------:R-:W-:Y:S02]  /*b0c0*/  FMUL.FTZ R15, R36, R43.reuse ;  /* 0x0000002b240f7220 */ /* 0x080fe40000410000 */
[-C--:B------:R-:W-:Y:S02]  /*b0d0*/  FMUL.FTZ R12, R17, R42.reuse ;  /* 0x0000002a110c7220 */ /* 0x080fe40000410000 */
[----:B------:R-:W-:Y:S02]  /*b0e0*/  FMUL.FTZ R43, R13, R43 ;  /* 0x0000002b0d2b7220 */ /* 0x000fe40000410000 */
[----:B------:R-:W-:-:S02]  /*b0f0*/  FMUL.FTZ R42, R38, R42 ;  /* 0x0000002a262a7220 */ /* 0x000fc40000410000 */
[----:B------:R-:W-:Y:S02]  /*b100*/  FFMA.FTZ R13, R13, R53, R15 ;  /* 0x000000350d0d7223 */ /* 0x000fe4000001000f */
[----:B------:R-:W-:Y:S01]  /*b110*/  FFMA.FTZ R38, R38, R52, R12 ;  /* 0x0000003426267223 */ /* 0x000fe2000001000c */
[----:B------:R-:W-:Y:S01]  /*b120*/  HADD2.F32 R12, -RZ, R23.H0_H0 ;  /* 0x20000017ff0c7230 */ /* 0x000fe20000004100 */
[----:B------:R-:W-:Y:S01]  /*b130*/  FMUL.FTZ R15, R37, R41 ;  /* 0x00000029250f7220 */ /* 0x000fe20000410000 */
[----:B------:R-:W-:Y:S01]  /*b140*/  F2FP.PACK_AB R13, R13, R39 ;  /* 0x000000270d0d723e */ /* 0x000fe200000000ff */
[C---:B------:R-:W-:Y:S02]  /*b150*/  FMUL.FTZ R41, R14.reuse, R41 ;  /* 0x000000290e297220 */ /* 0x040fe40000410000 */
[----:B------:R-:W-:Y:S02]  /*b160*/  FFMA.FTZ R14, R14, R51, R15 ;  /* 0x000000330e0e7223 */ /* 0x000fe4000001000f */
[----:B------:R-:W-:-:S02]  /*b170*/  FMUL.FTZ R15, R19, R12 ;  /* 0x0000000c130f7220 */ /* 0x000fc40000410000 */
[----:B------:R-:W-:Y:S01]  /*b180*/  FMUL.FTZ R40, R34, R40 ;  /* 0x0000002822287220 */ /* 0x000fe20000410000 */
[----:B------:R-:W-:Y:S01]  /*b190*/  F2FP.PACK_AB R14, R14, R38 ;  /* 0x000000260e0e723e */ /* 0x000fe200000000ff */
[----:B------:R-:W-:Y:S02]  /*b1a0*/  FMUL.FTZ R12, R57, R12 ;  /* 0x0000000c390c7220 */ /* 0x000fe40000410000 */
[----:B------:R-:W-:Y:S02]  /*b1b0*/  FFMA.FTZ R48, R33, R56, -R48 ;  /* 0x0000003821307223 */ /* 0x000fe40000010830 */
[----:B------:R-:W-:Y:S02]  /*b1c0*/  FFMA.FTZ R46, R35, R55, -R46 ;  /* 0x00000037232e7223 */ /* 0x000fe4000001082e */
[----:B------:R-:W-:Y:S02]  /*b1d0*/  FFMA.FTZ R44, R16, R54, -R44 ;  /* 0x00000036102c7223 */ /* 0x000fe4000001082c */
[----:B------:R-:W-:Y:S01]  /*b1e0*/  FFMA.FTZ R43, R36, R53, -R43 ;  /* 0x00000035242b7223 */ /* 0x000fe2000001082b */
[----:B------:R-:W-:Y:S01]  /*b1f0*/  F2FP.PACK_AB R16, R46, R48 ;  /* 0x000000302e10723e */ /* 0x000fe200000000ff */
[----:B------:R-:W-:-:S02]  /*b200*/  FFMA.FTZ R42, R17, R52, -R42 ;  /* 0x00000034112a7223 */ /* 0x000fc4000001082a */
[----:B------:R-:W-:Y:S01]  /*b210*/  FFMA.FTZ R41, R37, R51, -R41 ;  /* 0x0000003325297223 */ /* 0x000fe20000010829 */
[----:B------:R-:W-:Y:S01]  /*b220*/  F2FP.PACK_AB R17, R43, R44 ;  /* 0x0000002c2b11723e */ /* 0x000fe200000000ff */
[----:B------:R-:W-:Y:S02]  /*b230*/  FFMA.FTZ R40, R18, R50, -R40 ;  /* 0x0000003212287223 */ /* 0x000fe40000010828 */
[----:B------:R-:W-:Y:S01]  /*b240*/  FFMA.FTZ R19, R19, R49, -R12 ;  /* 0x0000003113137223 */ /* 0x000fe2000001080c */
[----:B------:R-:W-:Y:S01]  /*b250*/  F2FP.PACK_AB R18, R41, R42 ;  /* 0x0000002a2912723e */ /* 0x000fe200000000ff */
[----:B------:R-:W-:Y:S01]  /*b260*/  FFMA.FTZ R34, R34, R50, R58 ;  /* 0x0000003222227223 */ /* 0x000fe2000001003a */
[----:B------:R-:W-:Y:S01]  /*b270*/  F2FP.PACK_AB R12, R45, R47 ;  /* 0x0000002f2d0c723e */ /* 0x000fe200000000ff */
[----:B------:R-:W-:Y:S01]  /*b280*/  FFMA.FTZ R15, R57, R49, R15 ;  /* 0x00000031390f7223 */ /* 0x000fe2000001000f */
[----:B------:R-:W-:-:S04]  /*b290*/  F2FP.PACK_AB R19, R19, R40 ;  /* 0x000000281313723e */ /* 0x000fc800000000ff */
[----:B------:R-:W-:Y:S01]  /*b2a0*/  F2FP.PACK_AB R15, R15, R34 ;  /* 0x000000220f0f723e */ /* 0x000fe200000000ff */
[----:B------:R1:W-:Y:S04]  /*b2b0*/  STS.128 [R22+0x100], R16 ;  /* 0x0001001016007388 */ /* 0x0003e80000000c00 */
[----:B------:R1:W-:Y:S02]  /*b2c0*/  STS.128 [R31+0x100], R12 ;  /* 0x0001000c1f007388 */ /* 0x0003e40000000c00 */
.L_x_131:
[----:B------:R-:W-:Y:S05]  /*b2d0*/  BSYNC B0 ;  /* 0x0000000000007941 */ /* 0x000fea0003800000 */
.L_x_130:
[----:B-1----:R-:W-:Y:S01]  /*b2e0*/  IADD3 R13, R10, 0x20, RZ ;  /* 0x000000200a0d7810 */ /* 0x002fe20007ffe0ff */
[----:B------:R-:W-:Y:S03]  /*b2f0*/  BSSY B0, `(.L_x_132) ;  /* 0x0000064000007945 */ /* 0x000fe60003800000 */
[----:B------:R-:W-:-:S13]  /*b300*/  ISETP.GE.OR P1, PT, R13, UR4, P0 ;  /* 0x000000040d007c0c */ /* 0x000fda0008726670 */
[----:B------:R-:W-:Y:S05]  /*b310*/  @P1 BRA `(.L_x_133) ;  /* 0x0000061000001947 */ /* 0x000fea0003800000 */
[----:B------:R-:W-:Y:S01]  /*b320*/  MOV R15, c[0x0][0x27c] ;  /* 0x00009f00000f7a02 */ /* 0x000fe20000000f00 */
[----:B------:R-:W-:Y:S01]  /*b330*/  HADD2.F32 R55, -RZ, R29.H1_H1 ;  /* 0x3000001dff377230 */ /* 0x000fe20000004100 */
[----:B------:R-:W-:Y:S01]  /*b340*/  SHF.R.S32.HI R12, RZ, 0x1f, R13 ;  /* 0x0000001fff0c7819 */ /* 0x000fe2000001140d */
[----:B------:R-:W-:Y:S01]  /*b350*/  HADD2.F32 R46, -RZ, R27.H1_H1 ;  /* 0x3000001bff2e7230 */ /* 0x000fe20000004100 */
[----:B------:R-:W-:Y:S01]  /*b360*/  LEA.HI R15, R15, R3, RZ, 0x1d ;  /* 0x000000030f0f7211 */ /* 0x000fe200078fe8ff */
[----:B------:R-:W-:Y:S01]  /*b370*/  HADD2.F32 R51, -RZ, R29.H0_H0 ;  /* 0x2000001dff337230 */ /* 0x000fe20000004100 */
[----:B------:R-:W-:Y:S01]  /*b380*/  SHF.L.U32 R17, R13, 0x6, RZ ;  /* 0x000000060d117819 */ /* 0x000fe200000006ff */
[----:B------:R-:W-:Y:S01]  /*b390*/  HADD2.F32 R53, -RZ, R24.H1_H1 ;  /* 0x30000018ff357230 */ /* 0x000fe20000004100 */
[----:B------:R-:W-:Y:S01]  /*b3a0*/  LEA.HI R12, R12, R13, RZ, 0x3 ;  /* 0x0000000d0c0c7211 */ /* 0x000fe200078f18ff */
[----:B------:R-:W-:Y:S01]  /*b3b0*/  HADD2.F32 R44, -RZ, R27.H0_H0 ;  /* 0x2000001bff2c7230 */ /* 0x000fe20000004100 */
[----:B------:R-:W-:Y:S01]  /*b3c0*/  SHF.R.S32.HI R13, RZ, 0x1f, R15 ;  /* 0x0000001fff0d7819 */ /* 0x000fe2000001140f */
[----:B------:R-:W-:Y:S01]  /*b3d0*/  HADD2.F32 R45, -RZ, R26.H1_H1 ;  /* 0x3000001aff2d7230 */ /* 0x000fe20000004100 */
[----:B------:R-:W-:Y:S01]  /*b3e0*/  LOP3.LUT R17, R17, 0x1c0, RZ, 0xc0, !PT ;  /* 0x000001c011117812 */ /* 0x000fe200078ec0ff */
[----:B------:R-:W-:Y:S01]  /*b3f0*/  HADD2.F32 R49, -RZ, R30.H1_H1 ;  /* 0x3000001eff317230 */ /* 0x000fe20000004100 */
[----:B------:R-:W-:Y:S01]  /*b400*/  SHF.L.U32 R14, R15, 0x3, RZ ;  /* 0x000000030f0e7819 */ /* 0x000fe200000006ff */
[----:B------:R-:W-:Y:S01]  /*b410*/  HADD2.F32 R50, -RZ, R24.H0_H0 ;  /* 0x20000018ff327230 */ /* 0x000fe20000004100 */
[----:B------:R-:W-:Y:S01]  /*b420*/  LEA.HI R13, R13, R15, RZ, 0x3 ;  /* 0x0000000f0d0d7211 */ /* 0x000fe200078f18ff */
[----:B------:R-:W-:Y:S01]  /*b430*/  HADD2.F32 R42, -RZ, R28.H1_H1 ;  /* 0x3000001cff2a7230 */ /* 0x000fe20000004100 */
[----:B------:R-:W-:Y:S01]  /*b440*/  SHF.L.U32 R12, R12, 0x6, RZ ;  /* 0x000000060c0c7819 */ /* 0x000fe200000006ff */
[----:B------:R-:W-:Y:S01]  /*b450*/  HADD2.F32 R43, -RZ, R26.H0_H0 ;  /* 0x2000001aff2b7230 */ /* 0x000fe20000004100 */
[----:B------:R-:W-:Y:S01]  /*b460*/  SHF.R.U32.HI R16, RZ, 0x3, R17 ;  /* 0x00000003ff107819 */ /* 0x000fe20000011611 */
[----:B------:R-:W-:Y:S01]  /*b470*/  HADD2.F32 R48, -RZ, R23.H1_H1 ;  /* 0x30000017ff307230 */ /* 0x000fe20000004100 */
[----:B------:R-:W-:Y:S01]  /*b480*/  LOP3.LUT R14, R17, 0x38, R14, 0xf8, !PT ;  /* 0x00000038110e7812 */ /* 0x000fe200078ef80e */
[----:B------:R-:W-:Y:S01]  /*b490*/  HADD2.F32 R47, -RZ, R30.H0_H0 ;  /* 0x2000001eff2f7230 */ /* 0x000fe20000004100 */
[----:B------:R-:W-:Y:S01]  /*b4a0*/  SHF.L.U32 R13, R13, 0xa, RZ ;  /* 0x0000000a0d0d7819 */ /* 0x000fe200000006ff */
[----:B------:R-:W-:Y:S01]  /*b4b0*/  HADD2.F32 R41, -RZ, R25.H1_H1 ;  /* 0x30000019ff297230 */ /* 0x000fe20000004100 */
[----:B------:R-:W-:Y:S01]  /*b4c0*/  LOP3.LUT R18, R17, 0x38, R32, 0xf8, !PT ;  /* 0x0000003811127812 */ /* 0x000fe200078ef820 */
[----:B------:R-:W-:Y:S01]  /*b4d0*/  HADD2.F32 R40, -RZ, R28.H0_H0 ;  /* 0x2000001cff287230 */ /* 0x000fe20000004100 */
[----:B------:R-:W-:-:S02]  /*b4e0*/  LOP3.LUT R12, R12, 0xfffffe00, RZ, 0xc0, !PT ;  /* 0xfffffe000c0c7812 */ /* 0x000fc400078ec0ff */
[----:B------:R-:W-:Y:S02]  /*b4f0*/  LOP3.LUT R14, R14, R16, RZ, 0x3c, !PT ;  /* 0x000000100e0e7212 */ /* 0x000fe400078e3cff */
[----:B------:R-:W-:Y:S02]  /*b500*/  LOP3.LUT R13, R13, 0x7fffe000, RZ, 0xc0, !PT ;  /* 0x7fffe0000d0d7812 */ /* 0x000fe400078ec0ff */
[----:B------:R-:W-:Y:S02]  /*b510*/  LOP3.LUT R18, R12, R18, R16, 0xf6, !PT ;  /* 0x000000120c127212 */ /* 0x000fe400078ef610 */
[----:B------:R-:W-:Y:S02]  /*b520*/  IADD3 R22, R14, R13, R12 ;  /* 0x0000000d0e167210 */ /* 0x000fe40007ffe00c */
[----:B------:R-:W-:Y:S02]  /*b530*/  SHF.L.U32 R31, R18, 0x1, RZ ;  /* 0x00000001121f7819 */ /* 0x000fe400000006ff */
[----:B------:R-:W-:-:S03]  /*b540*/  SHF.L.U32 R22, R22, 0x1, RZ ;  /* 0x0000000116167819 */ /* 0x000fc600000006ff */
[----:B------:R-:W1:Y:S04]  /*b550*/  LDS.128 R16, [R31+0x100] ;  /* 0x000100001f107984 */ /* 0x000e680000000c00 */
[----:B------:R-:W2:Y:S01]  /*b560*/  LDS.128 R12, [R22+0x100] ;  /* 0x00010000160c7984 */ /* 0x000ea20000000c00 */
[--C-:B-1----:R-:W-:Y:S02]  /*b570*/  HADD2.F32 R33, -RZ, R16.reuse.H0_H0 ;  /* 0x20000010ff217230 */ /* 0x102fe40000004100 */
[----:B------:R-:W-:Y:S02]  /*b580*/  HADD2.F32 R35, -RZ, R16.H1_H1 ;  /* 0x30000010ff237230 */ /* 0x000fe40000004100 */
[--C-:B--2---:R-:W-:Y:S02]  /*b590*/  HADD2.F32 R54, -RZ, R12.reuse.H0_H0 ;  /* 0x2000000cff367230 */ /* 0x104fe40000004100 */
[----:B------:R-:W-:Y:S01]  /*b5a0*/  HADD2.F32 R52, -RZ, R12.H1_H1 ;  /* 0x3000000cff347230 */ /* 0x000fe20000004100 */
[C---:B------:R-:W-:Y:S01]  /*b5b0*/  FMUL.FTZ R12, R55.reuse, R33 ;  /* 0x00000021370c7220 */ /* 0x040fe20000410000 */
[----:B------:R-:W-:Y:S01]  /*b5c0*/  HADD2.F32 R16, -RZ, R17.H0_H0 ;  /* 0x20000011ff107230 */ /* 0x000fe20000004100 */
[-C--:B------:R-:W-:Y:S01]  /*b5d0*/  FMUL.FTZ R55, R55, R54.reuse ;  /* 0x0000003637377220 */ /* 0x080fe20000410000 */
[----:B------:R-:W-:Y:S01]  /*b5e0*/  HADD2.F32 R39, -RZ, R13.H0_H0 ;  /* 0x2000000dff277230 */ /* 0x000fe20000004100 */
[----:B------:R-:W-:Y:S01]  /*b5f0*/  FFMA.FTZ R54, R46, R54, R12 ;  /* 0x000000362e367223 */ /* 0x000fe2000001000c */
[----:B------:R-:W-:Y:S01]  /*b600*/  HADD2.F32 R36, -RZ, R17.H1_H1 ;  /* 0x30000011ff247230 */ /* 0x000fe20000004100 */
[C---:B------:R-:W-:Y:S01]  /*b610*/  FMUL.FTZ R12, R51.reuse, R16 ;  /* 0x00000010330c7220 */ /* 0x040fe20000410000 */
[----:B------:R-:W-:Y:S01]  /*b620*/  HADD2.F32 R17, -RZ, R18.H0_H0 ;  /* 0x20000012ff117230 */ /* 0x000fe20000004100 */
[-C--:B------:R-:W-:Y:S01]  /*b630*/  FMUL.FTZ R51, R51, R39.reuse ;  /* 0x0000002733337220 */ /* 0x080fe20000410000 */
[--C-:B------:R-:W-:Y:S01]  /*b640*/  HADD2.F32 R34, -RZ, R15.reuse.H0_H0 ;  /* 0x2000000fff227230 */ /* 0x100fe20000004100 */
[----:B------:R-:W-:Y:S01]  /*b650*/  FFMA.FTZ R39, R44, R39, R12 ;  /* 0x000000272c277223 */ /* 0x000fe2000001000c */
[----:B------:R-:W-:Y:S01]  /*b660*/  HADD2.F32 R57, -RZ, R15.H1_H1 ;  /* 0x3000000fff397230 */ /* 0x000fe20000004100 */
[C---:B------:R-:W-:Y:S01]  /*b670*/  FMUL.FTZ R15, R53.reuse, R35 ;  /* 0x00000023350f7220 */ /* 0x040fe20000410000 */
[----:B------:R-:W-:Y:S01]  /*b680*/  HADD2.F32 R38, -RZ, R14.H0_H0 ;  /* 0x2000000eff267230 */ /* 0x000fe20000004100 */
[-C--:B------:R-:W-:Y:S01]  /*b690*/  FMUL.FTZ R53, R53, R52.reuse ;  /* 0x0000003435357220 */ /* 0x080fe20000410000 */
[----:B------:R-:W-:Y:S01]  /*b6a0*/  HADD2.F32 R13, -RZ, R13.H1_H1 ;  /* 0x3000000dff0d7230 */ /* 0x000fe20000004100 */
[----:B------:R-:W-:Y:S01]  /*b6b0*/  FFMA.FTZ R52, R45, R52, R15 ;  /* 0x000000342d347223 */ /* 0x000fe2000001000f */
[----:B------:R-:W-:Y:S01]  /*b6c0*/  HADD2.F32 R37, -RZ, R18.H1_H1 ;  /* 0x30000012ff257230 */ /* 0x000fe20000004100 */
[C---:B------:R-:W-:Y:S01]  /*b6d0*/  FMUL.FTZ R12, R49.reuse, R17 ;  /* 0x00000011310c7220 */ /* 0x040fe20000410000 */
[--C-:B------:R-:W-:Y:S01]  /*b6e0*/  HADD2.F32 R18, -RZ, R19.reuse.H0_H0 ;  /* 0x20000013ff127230 */ /* 0x100fe20000004100 */
[C---:B------:R-:W-:Y:S01]  /*b6f0*/  FMUL.FTZ R15, R50.reuse, R36 ;  /* 0x00000024320f7220 */ /* 0x040fe20000410000 */
[----:B------:R-:W-:Y:S01]  /*b700*/  HADD2.F32 R14, -RZ, R14.H1_H1 ;  /* 0x3000000eff0e7230 */ /* 0x000fe20000004100 */
[----:B------:R-:W-:Y:S01]  /*b710*/  FMUL.FTZ R49, R49, R38 ;  /* 0x0000002631317220 */ /* 0x000fe20000410000 */
[----:B------:R-:W-:Y:S01]  /*b720*/  HADD2.F32 R19, -RZ, R19.H1_H1 ;  /* 0x30000013ff137230 */ /* 0x000fe20000004100 */
[----:B------:R-:W-:-:S02]  /*b730*/  FMUL.FTZ R50, R50, R13 ;  /* 0x0000000d32327220 */ /* 0x000fc40000410000 */
[----:B------:R-:W-:Y:S02]  /*b740*/  FFMA.FTZ R38, R42, R38, R12 ;  /* 0x000000262a267223 */ /* 0x000fe4000001000c */
[----:B------:R-:W-:Y:S01]  /*b750*/  FFMA.FTZ R13, R43, R13, R15 ;  /* 0x0000000d2b0d7223 */ /* 0x000fe2000001000f */
[----:B------:R-:W-:Y:S01]  /*b760*/  HADD2.F32 R15, -RZ, R23.H0_H0 ;  /* 0x20000017ff0f7230 */ /* 0x000fe20000004100 */
[C---:B------:R-:W-:Y:S02]  /*b770*/  FMUL.FTZ R12, R48.reuse, R37 ;  /* 0x00000025300c7220 */ /* 0x040fe40000410000 */
[----:B------:R-:W-:Y:S01]  /*b780*/  FMUL.FTZ R58, R47, R18 ;  /* 0x000000122f3a7220 */ /* 0x000fe20000410000 */
[----:B------:R-:W-:Y:S01]  /*b790*/  F2FP.PACK_AB R13, R13, R39 ;  /* 0x000000270d0d723e */ /* 0x000fe200000000ff */
[-C--:B------:R-:W-:Y:S02]  /*b7a0*/  FMUL.FTZ R48, R48, R14.reuse ;  /* 0x0000000e30307220 */ /* 0x080fe40000410000 */
[----:B------:R-:W-:Y:S01]  /*b7b0*/  FFMA.FTZ R14, R41, R14, R12 ;  /* 0x0000000e290e7223 */ /* 0x000fe2000001000c */
[----:B------:R-:W-:Y:S01]  /*b7c0*/  HADD2.F32 R12, -RZ, R25.H0_H0 ;  /* 0x20000019ff0c7230 */ /* 0x000fe20000004100 */
[----:B------:R-:W-:-:S02]  /*b7d0*/  FMUL.FTZ R47, R47, R34 ;  /* 0x000000222f2f7220 */ /* 0x000fc40000410000 */
[----:B------:R-:W-:Y:S01]  /*b7e0*/  FFMA.FTZ R34, R40, R34, R58 ;  /* 0x0000002228227223 */ /* 0x000fe2000001003a */
[----:B------:R-:W-:Y:S01]  /*b7f0*/  F2FP.PACK_AB R14, R14, R38 ;  /* 0x000000260e0e723e */ /* 0x000fe200000000ff */
[C---:B------:R-:W-:Y:S02]  /*b800*/  FMUL.FTZ R58, R15.reuse, R57 ;  /* 0x000000390f3a7220 */ /* 0x040fe40000410000 */
[----:B------:R-:W-:Y:S02]  /*b810*/  FMUL.FTZ R56, R15, R19 ;  /* 0x000000130f387220 */ /* 0x000fe40000410000 */
[----:B------:R-:W-:Y:S02]  /*b820*/  FFMA.FTZ R55, R46, R33, -R55 ;  /* 0x000000212e377223 */ /* 0x000fe40000010837 */
[----:B------:R-:W-:Y:S02]  /*b830*/  FFMA.FTZ R53, R45, R35, -R53 ;  /* 0x000000232d357223 */ /* 0x000fe40000010835 */
[----:B------:R-:W-:-:S02]  /*b840*/  FFMA.FTZ R51, R44, R16, -R51 ;  /* 0x000000102c337223 */ /* 0x000fc40000010833 */
[----:B------:R-:W-:Y:S01]  /*b850*/  FFMA.FTZ R50, R43, R36, -R50 ;  /* 0x000000242b327223 */ /* 0x000fe20000010832 */
[----:B------:R-:W-:Y:S01]  /*b860*/  F2FP.PACK_AB R16, R53, R55 ;  /* 0x000000373510723e */ /* 0x000fe200000000ff */
[----:B------:R-:W-:Y:S02]  /*b870*/  FFMA.FTZ R49, R42, R17, -R49 ;  /* 0x000000112a317223 */ /* 0x000fe40000010831 */
[----:B------:R-:W-:Y:S01]  /*b880*/  FFMA.FTZ R48, R41, R37, -R48 ;  /* 0x0000002529307223 */ /* 0x000fe20000010830 */
[----:B------:R-:W-:Y:S01]  /*b890*/  F2FP.PACK_AB R17, R50, R51 ;  /* 0x000000333211723e */ /* 0x000fe200000000ff */
[----:B------:R-:W-:Y:S02]  /*b8a0*/  FFMA.FTZ R47, R40, R18, -R47 ;  /* 0x00000012282f7223 */ /* 0x000fe4000001082f */
[----:B------:R-:W-:Y:S01]  /*b8b0*/  FFMA.FTZ R19, R12, R19, -R58 ;  /* 0x000000130c137223 */ /* 0x000fe2000001083a */
[----:B------:R-:W-:Y:S01]  /*b8c0*/  F2FP.PACK_AB R18, R48, R49 ;  /* 0x000000313012723e */ /* 0x000fe200000000ff */
[----:B------:R-:W-:Y:S01]  /*b8d0*/  FFMA.FTZ R15, R12, R57, R56 ;  /* 0x000000390c0f7223 */ /* 0x000fe20000010038 */
[----:B------:R-:W-:-:S02]  /*b8e0*/  F2FP.PACK_AB R12, R52, R54 ;  /* 0x00000036340c723e */ /* 0x000fc400000000ff */
[----:B------:R-:W-:Y:S02]  /*b8f0*/  F2FP.PACK_AB R19, R19, R47 ;  /* 0x0000002f1313723e */ /* 0x000fe400000000ff */
[----:B------:R-:W-:-:S03]  /*b900*/  F2FP.PACK_AB R15, R15, R34 ;  /* 0x000000220f0f723e */ /* 0x000fc600000000ff */
[----:B------:R1:W-:Y:S04]  /*b910*/  STS.128 [R31+0x100], R16 ;  /* 0x000100101f007388 */ /* 0x0003e80000000c00 */
[----:B------:R1:W-:Y:S02]  /*b920*/  STS.128 [R22+0x100], R12 ;  /* 0x0001000c16007388 */ /* 0x0003e40000000c00 */
.L_x_133:
[----:B------:R-:W-:Y:S05]  /*b930*/  BSYNC B0 ;  /* 0x0000000000007941 */ /* 0x000fea0003800000 */
.L_x_132:
        /* <DEDUP_REMOVED lines=101> */
.L_x_135:
[----:B------:R-:W-:Y:S05]  /*bf90*/  BSYNC B0 ;  /* 0x0000000000007941 */ /* 0x000fea0003800000 */
.L_x_134:
[----:B-1----:R-:W-:-:S04]  /*bfa0*/  IADD3 R13, R10, 0x60, RZ ;  /* 0x000000600a0d7810 */ /* 0x002fc80007ffe0ff */
[----:B------:R-:W-:-:S13]  /*bfb0*/  ISETP.GE.OR P0, PT, R13, UR4, P0 ;  /* 0x000000040d007c0c */ /* 0x000fda0008706670 */
[----:B------:R-:W-:Y:S05]  /*bfc0*/  @P0 BRA `(.L_x_125) ;  /* 0x0000061000000947 */ /* 0x000fea0003800000 */
[----:B------:R-:W-:Y:S01]  /*bfd0*/  MOV R15, c[0x0][0x27c] ;  /* 0x00009f00000f7a02 */ /* 0x000fe20000000f00 */
[--C-:B------:R-:W-:Y:S01]  /*bfe0*/  HADD2.F32 R37, -RZ, R29.reuse.H1_H1 ;  /* 0x3000001dff257230 */ /* 0x100fe20000004100 */
[----:B------:R-:W-:Y:S01]  /*bff0*/  SHF.R.S32.HI R12, RZ, 0x1f, R13 ;  /* 0x0000001fff0c7819 */ /* 0x000fe2000001140d */
[----:B------:R-:W-:Y:S01]  /*c000*/  HADD2.F32 R29, -RZ, R29.H0_H0 ;  /* 0x2000001dff1d7230 */ /* 0x000fe20000004100 */
[----:B------:R-:W-:Y:S01]  /*c010*/  LEA.HI R15, R15, R3, RZ, 0x1d ;  /* 0x000000030f0f7211 */ /* 0x000fe200078fe8ff */
[--C-:B------:R-:W-:Y:S01]  /*c020*/  HADD2.F32 R42, -RZ, R27.reuse.H1_H1 ;  /* 0x3000001bff2a7230 */ /* 0x100fe20000004100 */
[----:B------:R-:W-:Y:S01]  /*c030*/  SHF.L.U32 R17, R13, 0x6, RZ ;  /* 0x000000060d117819 */ /* 0x000fe200000006ff */
[--C-:B------:R-:W-:Y:S01]  /*c040*/  HADD2.F32 R43, -RZ, R24.reuse.H1_H1 ;  /* 0x30000018ff2b7230 */ /* 0x100fe20000004100 */
[----:B------:R-:W-:Y:S01]  /*c050*/  LEA.HI R12, R12, R13, RZ, 0x3 ;  /* 0x0000000d0c0c7211 */ /* 0x000fe200078f18ff */
[----:B------:R-:W-:Y:S01]  /*c060*/  HADD2.F32 R27, -RZ, R27.H0_H0 ;  /* 0x2000001bff1b7230 */ /* 0x000fe20000004100 */
[----:B------:R-:W-:Y:S01]  /*c070*/  SHF.R.S32.HI R13, RZ, 0x1f, R15 ;  /* 0x0000001fff0d7819 */ /* 0x000fe2000001140f */
[----:B------:R-:W-:Y:S01]  /*c080*/  HADD2.F32 R24, -RZ, R24.H0_H0 ;  /* 0x20000018ff187230 */ /* 0x000fe20000004100 */
[----:B------:R-:W-:Y:S01]  /*c090*/  LOP3.LUT R17, R17, 0x1c0, RZ, 0xc0, !PT ;  /* 0x000001c011117812 */ /* 0x000fe200078ec0ff */
[----:B------:R-:W-:Y:S01]  /*c0a0*/  HADD2.F32 R47, -RZ, R23.H1_H1 ;  /* 0x30000017ff2f7230 */ /* 0x000fe20000004100 */
[----:B------:R-:W-:-:S02]  /*c0b0*/  SHF.L.U32 R14, R15, 0x3, RZ ;  /* 0x000000030f0e7819 */ /* 0x000fc400000006ff */
[----:B------:R-:W-:Y:S02]  /*c0c0*/  LEA.HI R13, R13, R15, RZ, 0x3 ;  /* 0x0000000f0d0d7211 */ /* 0x000fe400078f18ff */
[----:B------:R-:W-:Y:S02]  /*c0d0*/  SHF.L.U32 R12, R12, 0x6, RZ ;  /* 0x000000060c0c7819 */ /* 0x000fe400000006ff */
[----:B------:R-:W-:Y:S02]  /*c0e0*/  SHF.R.U32.HI R16, RZ, 0x3, R17 ;  /* 0x00000003ff107819 */ /* 0x000fe40000011611 */
[----:B------:R-:W-:Y:S02]  /*c0f0*/  LOP3.LUT R14, R17, 0x38, R14, 0xf8, !PT ;  /* 0x00000038110e7812 */ /* 0x000fe400078ef80e */
[----:B------:R-:W-:Y:S02]  /*c100*/  SHF.L.U32 R13, R13, 0xa, RZ ;  /* 0x0000000a0d0d7819 */ /* 0x000fe400000006ff */
[----:B------:R-:W-:-:S02]  /*c110*/  LOP3.LUT R18, R17, 0x38, R32, 0xf8, !PT ;  /* 0x0000003811127812 */ /* 0x000fc400078ef820 */
[----:B------:R-:W-:Y:S02]  /*c120*/  LOP3.LUT R12, R12, 0xfffffe00, RZ, 0xc0, !PT ;  /* 0xfffffe000c0c7812 */ /* 0x000fe400078ec0ff */
[----:B------:R-:W-:Y:S02]  /*c130*/  LOP3.LUT R14, R14, R16, RZ, 0x3c, !PT ;  /* 0x000000100e0e7212 */ /* 0x000fe400078e3cff */
[----:B------:R-:W-:Y:S02]  /*c140*/  LOP3.LUT R13, R13, 0x7fffe000, RZ, 0xc0, !PT ;  /* 0x7fffe0000d0d7812 */ /* 0x000fe400078ec0ff */
[----:B------:R-:W-:Y:S02]  /*c150*/  LOP3.LUT R18, R12, R18, R16, 0xf6, !PT ;  /* 0x000000120c127212 */ /* 0x000fe400078ef610 */
[----:B------:R-:W-:Y:S02]  /*c160*/  IADD3 R22, R14, R13, R12 ;  /* 0x0000000d0e167210 */ /* 0x000fe40007ffe00c */
[----:B------:R-:W-:-:S02]  /*c170*/  SHF.L.U32 R31, R18, 0x1, RZ ;  /* 0x00000001121f7819 */ /* 0x000fc400000006ff */
[----:B------:R-:W-:-:S03]  /*c180*/  SHF.L.U32 R22, R22, 0x1, RZ ;  /* 0x0000000116167819 */ /* 0x000fc600000006ff */
[----:B------:R-:W1:Y:S04]  /*c190*/  LDS.128 R16, [R31+0x100] ;  /* 0x000100001f107984 */ /* 0x000e680000000c00 */
[----:B------:R-:W2:Y:S01]  /*c1a0*/  LDS.128 R12, [R22+0x100] ;  /* 0x00010000160c7984 */ /* 0x000ea20000000c00 */
[--C-:B-1----:R-:W-:Y:S02]  /*c1b0*/  HADD2.F32 R33, -RZ, R16.reuse.H0_H0 ;  /* 0x20000010ff217230 */ /* 0x102fe40000004100 */
[----:B------:R-:W-:Y:S02]  /*c1c0*/  HADD2.F32 R34, -RZ, R16.H1_H1 ;  /* 0x30000010ff227230 */ /* 0x000fe40000004100 */
[----:B------:R-:W-:Y:S01]  /*c1d0*/  HADD2.F32 R16, -RZ, R17.H0_H0 ;  /* 0x20000011ff107230 */ /* 0x000fe20000004100 */
[----:B------:R-:W-:Y:S01]  /*c1e0*/  FMUL.FTZ R44, R37, R33 ;  /* 0x00000021252c7220 */ /* 0x000fe20000410000 */
[--C-:B--2---:R-:W-:Y:S01]  /*c1f0*/  HADD2.F32 R38, -RZ, R12.reuse.H0_H0 ;  /* 0x2000000cff267230 */ /* 0x104fe20000004100 */
[----:B------:R-:W-:Y:S01]  /*c200*/  FMUL.FTZ R46, R43, R34 ;  /* 0x000000222b2e7220 */ /* 0x000fe20000410000 */
[----:B------:R-:W-:Y:S01]  /*c210*/  HADD2.F32 R39, -RZ, R12.H1_H1 ;  /* 0x3000000cff277230 */ /* 0x000fe20000004100 */
[----:B------:R-:W-:Y:S01]  /*c220*/  FMUL.FTZ R45, R29, R16 ;  /* 0x000000101d2d7220 */ /* 0x000fe20000410000 */
[----:B------:R-:W-:Y:S01]  /*c230*/  HADD2.F32 R12, -RZ, R13.H0_H0 ;  /* 0x2000000dff0c7230 */ /* 0x000fe20000004100 */
[-C--:B------:R-:W-:Y:S01]  /*c240*/  FMUL.FTZ R37, R37, R38.reuse ;  /* 0x0000002625257220 */ /* 0x080fe20000410000 */
[----:B------:R-:W-:Y:S01]  /*c250*/  HADD2.F32 R35, -RZ, R17.H1_H1 ;  /* 0x30000011ff237230 */ /* 0x000fe20000004100 */
[----:B------:R-:W-:Y:S01]  /*c260*/  FFMA.FTZ R38, R42, R38, R44 ;  /* 0x000000262a267223 */ /* 0x000fe2000001002c */
[----:B------:R-:W-:Y:S01]  /*c270*/  HADD2.F32 R44, -RZ, R26.H1_H1 ;  /* 0x3000001aff2c7230 */ /* 0x000fe20000004100 */
[-C--:B------:R-:W-:Y:S01]  /*c280*/  FMUL.FTZ R29, R29, R12.reuse ;  /* 0x0000000c1d1d7220 */ /* 0x080fe20000410000 */
[----:B------:R-:W-:Y:S01]  /*c290*/  HADD2.F32 R17, -RZ, R18.H0_H0 ;  /* 0x20000012ff117230 */ /* 0x000fe20000004100 */
[----:B------:R-:W-:Y:S01]  /*c2a0*/  FFMA.FTZ R45, R27, R12, R45 ;  /* 0x0000000c1b2d7223 */ /* 0x000fe2000001002d */
[----:B------:R-:W-:Y:S01]  /*c2b0*/  HADD2.F32 R12, -RZ, R30.H1_H1 ;  /* 0x3000001eff0c7230 */ /* 0x000fe20000004100 */
[-C--:B------:R-:W-:Y:S01]  /*c2c0*/  FMUL.FTZ R43, R43, R39.reuse ;  /* 0x000000272b2b7220 */ /* 0x080fe20000410000 */
[----:B------:R-:W-:Y:S01]  /*c2d0*/  HADD2.F32 R40, -RZ, R13.H1_H1 ;  /* 0x3000000dff287230 */ /* 0x000fe20000004100 */
[----:B------:R-:W-:Y:S01]  /*c2e0*/  FFMA.FTZ R39, R44, R39, R46 ;  /* 0x000000272c277223 */ /* 0x000fe2000001002e */
[----:B------:R-:W-:Y:S01]  /*c2f0*/  HADD2.F32 R13, -RZ, R14.H0_H0 ;  /* 0x2000000eff0d7230 */ /* 0x000fe20000004100 */
[----:B------:R-:W-:Y:S01]  /*c300*/  FMUL.FTZ R49, R24, R35 ;  /* 0x0000002318317220 */ /* 0x000fe20000410000 */
[----:B------:R-:W-:Y:S01]  /*c310*/  HADD2.F32 R26, -RZ, R26.H0_H0 ;  /* 0x2000001aff1a7230 */ /* 0x000fe20000004100 */
[----:B------:R-:W-:Y:S01]  /*c320*/  FMUL.FTZ R48, R12, R17 ;  /* 0x000000110c307220 */ /* 0x000fe20000410000 */
[----:B------:R-:W-:Y:S01]  /*c330*/  HADD2.F32 R46, -RZ, R28.H1_H1 ;  /* 0x3000001cff2e7230 */ /* 0x000fe20000004100 */
        /* <DEDUP_REMOVED lines=8> */
[C---:B------:R-:W-:Y:S01]  /*c3c0*/  FMUL.FTZ R50, R47.reuse, R36 ;  /* 0x000000242f327220 */ /* 0x040fe20000410000 */
[----:B------:R-:W-:Y:S01]  /*c3d0*/  HADD2.F32 R49, -RZ, R30.H0_H0 ;  /* 0x2000001eff317230 */ /* 0x000fe20000004100 */
[-C--:B------:R-:W-:Y:S01]  /*c3e0*/  FMUL.FTZ R47, R47, R41.reuse ;  /* 0x000000292f2f7220 */ /* 0x080fe20000410000 */
[----:B------:R-:W-:Y:S01]  /*c3f0*/  HADD2.F32 R19, -RZ, R19.H1_H1 ;  /* 0x30000013ff137230 */ /* 0x000fe20000004100 */
[----:B------:R-:W-:Y:S01]  /*c400*/  FFMA.FTZ R41, R13, R41, R50 ;  /* 0x000000290d297223 */ /* 0x000fe20000010032 */
[----:B------:R-:W-:Y:S01]  /*c410*/  HADD2.F32 R14, -RZ, R15.H0_H0 ;  /* 0x2000000fff0e7230 */ /* 0x000fe20000004100 */
[----:B------:R-:W-:Y:S01]  /*c420*/  FFMA.FTZ R37, R42, R33, -R37 ;  /* 0x000000212a257223 */ /* 0x000fe20000010825 */
[----:B------:R-:W-:Y:S01]  /*c430*/  HADD2.F32 R30, -RZ, R23.H0_H0 ;  /* 0x20000017ff1e7230 */ /* 0x000fe20000004100 */
[C---:B------:R-:W-:Y:S01]  /*c440*/  FMUL.FTZ R23, R49.reuse, R18 ;  /* 0x0000001231177220 */ /* 0x040fe20000410000 */
[----:B------:R-:W-:Y:S01]  /*c450*/  HADD2.F32 R15, -RZ, R15.H1_H1 ;  /* 0x3000000fff0f7230 */ /* 0x000fe20000004100 */
[----:B------:R-:W-:Y:S01]  /*c460*/  FMUL.FTZ R49, R49, R14 ;  /* 0x0000000e31317220 */ /* 0x000fe20000410000 */
[----:B------:R-:W-:Y:S01]  /*c470*/  HADD2.F32 R28, -RZ, R28.H0_H0 ;  /* 0x2000001cff1c7230 */ /* 0x000fe20000004100 */
[C---:B------:R-:W-:Y:S01]  /*c480*/  FMUL.FTZ R50, R30.reuse, R19 ;  /* 0x000000131e327220 */ /* 0x040fe20000410000 */
[----:B------:R-:W-:Y:S01]  /*c490*/  HADD2.F32 R25, -RZ, R25.H0_H0 ;  /* 0x20000019ff197230 */ /* 0x000fe20000004100 */
[----:B------:R-:W-:-:S02]  /*c4a0*/  FMUL.FTZ R30, R30, R15 ;  /* 0x0000000f1e1e7220 */ /* 0x000fc40000410000 */
[----:B------:R-:W-:Y:S02]  /*c4b0*/  FFMA.FTZ R43, R44, R34, -R43 ;  /* 0x000000222c2b7223 */ /* 0x000fe4000001082b */
[----:B------:R-:W-:Y:S02]  /*c4c0*/  FFMA.FTZ R29, R27, R16, -R29 ;  /* 0x000000101b1d7223 */ /* 0x000fe4000001081d */
[----:B------:R-:W-:Y:S01]  /*c4d0*/  FFMA.FTZ R24, R26, R35, -R24 ;  /* 0x000000231a187223 */ /* 0x000fe20000010818 */
[----:B------:R-:W-:Y:S01]  /*c4e0*/  F2FP.PACK_AB R16, R43, R37 ;  /* 0x000000252b10723e */ /* 0x000fe200000000ff */
        /* <DEDUP_REMOVED lines=15> */
.L_x_125:
[----:B------:R-:W-:Y:S05]  /*c5e0*/  BSYNC B2 ;  /* 0x0000000000027941 */ /* 0x000fea0003800000 */
.L_x_109:
[----:B-1----:R-:W-:Y:S01]  /*c5f0*/  IMAD R14, R21, c[0x0][0x208], RZ ;  /* 0x00008200150e7a24 */ /* 0x002fe200078e02ff */
[----:B------:R-:W-:Y:S01]  /*c600*/  LEA.HI R5, R5, R73, RZ, 0x5 ;  /* 0x0000004905057211 */ /* 0x000fe200078f28ff */
[C---:B------:R-:W-:Y:S01]  /*c610*/  IMAD.WIDE.U32 R12, R242.reuse, c[0x0][0x208], RZ ;  /* 0x00008200f20c7a25 */ /* 0x040fe200078e00ff */
[----:B------:R-:W-:Y:S01]  /*c620*/  BAR.SYNC.DEFER_BLOCKING 0x0 ;  /* 0x0000000000007b1d */ /* 0x000fe20000010000 */
[----:B------:R-:W-:Y:S01]  /*c630*/  LOP3.LUT P3, RZ, R3, 0x2, RZ, 0xc0, !PT ;  /* 0x0000000203ff7812 */ /* 0x000fe2000786c0ff */
[----:B------:R-:W-:Y:S01]  /*c640*/  UISETP.GE.AND UP0, UPT, UR9, 0x81, UPT ;  /* 0x000000810900788c */ /* 0x000fe2000bf06270 */
[----:B------:R-:W-:-:S02]  /*c650*/  IMAD R14, R242, c[0x0][0x20c], R14 ;  /* 0x00008300f20e7a24 */ /* 0x000fc400078e020e */
[----:B------:R-:W-:Y:S02]  /*c660*/  IMAD.SHL.U32 R15, R3, 0x40, RZ ;  /* 0x00000040030f7824 */ /* 0x000fe400078e00ff */
[----:B------:R-:W-:Y:S02]  /*c670*/  IMAD.IADD R13, R13, 0x1, R14 ;  /* 0x000000010d0d7824 */ /* 0x000fe400078e020e */
[----:B------:R-:W-:Y:S01]  /*c680*/  IMAD.SHL.U32 R14, R5, 0x20, RZ ;  /* 0x00000020050e7824 */ /* 0x000fe200078e00ff */
[----:B------:R-:W-:Y:S01]  /*c690*/  LOP3.LUT R15, R15, 0x1c0, RZ, 0xc0, !PT ;  /* 0x000001c00f0f7812 */ /* 0x000fe200078ec0ff */
[----:B------:R-:W-:Y:S02]  /*c6a0*/  IMAD.SHL.U32 R10, R10, 0x8, RZ ;  /* 0x000000080a0a7824 */ /* 0x000fe400078e00ff */
[----:B------:R-:W-:Y:S01]  /*c6b0*/  IMAD R11, R11, c[0x0][0x218], RZ ;  /* 0x000086000b0b7a24 */ /* 0x000fe200078e02ff */
[----:B------:R-:W-:Y:S01]  /*c6c0*/  LOP3.LUT R14, R14, 0x7ffffc00, RZ, 0xc0, !PT ;  /* 0x7ffffc000e0e7812 */ /* 0x000fe200078ec0ff */
[----:B------:R-:W-:Y:S01]  /*c6d0*/  IMAD.WIDE.U32 R12, R241, c[0x0][0x218], R12 ;  /* 0x00008600f10c7a25 */ /* 0x000fe200078e000c */
[----:B------:R-:W-:-:S02]  /*c6e0*/  LOP3.LUT R238, R15, 0x8, R10, 0xf8, !PT ;  /* 0x000000080fee7812 */ /* 0x000fc400078ef80a */
[----:B------:R-:W-:Y:S01]  /*c6f0*/  SHF.R.U32.HI R15, RZ, 0x3, R15 ;  /* 0x00000003ff0f7819 */ /* 0x000fe2000001160f */
[----:B------:R-:W-:Y:S01]  /*c700*/  IMAD.IADD R176, R4, 0x1, R14 ;  /* 0x0000000104b07824 */ /* 0x000fe200078e020e */
[----:B------:R-:W-:Y:S01]  /*c710*/  IADD3 R10, P0, R12, UR28, RZ ;  /* 0x0000001c0c0a7c10 */ /* 0x000fe2000ff1e0ff */
[----:B------:R-:W-:Y:S01]  /*c720*/  IMAD R11, R241, c[0x0][0x21c], R11 ;  /* 0x00008700f10b7a24 */ /* 0x000fe200078e020b */
[----:B------:R-:W-:Y:S01]  /*c730*/  LOP3.LUT R238, R238, R15, RZ, 0x3c, !PT ;  /* 0x0000000feeee7212 */ /* 0x000fe200078e3cff */
[----:B------:R-:W-:Y:S01]  /*c740*/  IMAD.WIDE R14, R32, 0x2, RZ ;  /* 0x00000002200e7825 */ /* 0x000fe200078e02ff */
[C---:B------:R-:W-:Y:S02]  /*c750*/  LEA R196, R176.reuse, 0x100, 0x1 ;  /* 0x00000100b0c47811 */ /* 0x040fe400078e08ff */
[----:B------:R-:W-:Y:S01]  /*c760*/  IADD3.X R11, R13, UR10, R11, P0, !PT ;  /* 0x0000000a0d0b7c10 */ /* 0x000fe200087fe40b */
[----:B------:R-:W-:Y:S01]  /*c770*/  IMAD.SHL.U32 R176, R176, 0x2, RZ ;  /* 0x00000002b0b07824 */ /* 0x000fe200078e00ff */
[----:B------:R-:W-:Y:S01]  /*c780*/  LEA R64, P0, R10, c[0x0][0x1f8], 0x1 ;  /* 0x00007e000a407a11 */ /* 0x000fe200078008ff */
[----:B------:R-:W-:Y:S01]  /*c790*/  IMAD R184, R2, 0x2, R196 ;  /* 0x0000000202b87824 */ /* 0x000fe200078e02c4 */
[----:B------:R-:W-:Y:S01]  /*c7a0*/  SHF.R.S32.HI R13, RZ, 0x1f, R8 ;  /* 0x0000001fff0d7819 */ /* 0x000fe20000011408 */
[----:B------:R-:W-:Y:S01]  /*c7b0*/  IMAD R196, R0, 0x2, R196 ;  /* 0x0000000200c47824 */ /* 0x000fe200078e02c4 */
[----:B------:R-:W-:Y:S01]  /*c7c0*/  LEA.HI.X R10, R10, c[0x0][0x1fc], R11, 0x1, P0 ;  /* 0x00007f000a0a7a11 */ /* 0x000fe200000f0c0b */
[----:B------:R-:W-:Y:S01]  /*c7d0*/  IMAD R204, R0, 0x2, R184 ;  /* 0x0000000200cc7824 */ /* 0x000fe200078e02b8 */
[----:B------:R-:W1:Y:S01]  /*c7e0*/  SHFL.IDX PT, R66, R64, 0x2, 0x181f ;  /* 0x00581f0040427f89 */ /* 0x000e6200000e0000 */
[----:B------:R-:W-:Y:S01]  /*c7f0*/  IMAD R238, R20, 0x200, R238 ;  /* 0x0000020014ee7824 */ /* 0x000fe200078e02ee */
[----:B------:R-:W-:Y:S01]  /*c800*/  LEA.HI R13, R13, R8, RZ, 0x3 ;  /* 0x000000080d0d7211 */ /* 0x000fe200078f18ff */
[----:B------:R-:W-:Y:S01]  /*c810*/  IMAD.SHL.U32 R243, R9, 0x2, RZ ;  /* 0x0000000209f37824 */ /* 0x000fe200078e00ff */
[----:B------:R-:W-:Y:S01]  /*c820*/  LDSM.16.M88.4 R136, [R176+0x100] ;  /* 0x00010000b088783b */ /* 0x000fe20000000200 */
[----:B------:R-:W-:Y:S01]  /*c830*/  IMAD.SHL.U32 R238, R238, 0x2, RZ ;  /* 0x00000002eeee7824 */ /* 0x000fe200078e00ff */
[----:B------:R-:W-:-:S02]  /*c840*/  LOP3.LUT R33, R13, 0xfffffff8, RZ, 0xc0, !PT ;  /* 0xfffffff80d217812 */ /* 0x000fc400078ec0ff */
[----:B------:R-:W-:Y:S02]  /*c850*/  LDSM.16.M88.4 R140, [R184] ;  /* 0x00000000b88c783b */ /* 0x000fe40000000200 */
[C---:B------:R-:W-:Y:S01]  /*c860*/  IADD3 R13, R238.reuse, 0x8100, RZ ;  /* 0x00008100ee0d7810 */ /* 0x040fe20007ffe0ff */
[----:B------:R-:W-:Y:S01]  /*c870*/  IMAD.WIDE R22, R33, 0x2, RZ ;  /* 0x0000000221167825 */ /* 0x000fe200078e02ff */
[----:B------:R-:W-:Y:S01]  /*c880*/  LDSM.16.M88.4 R168, [R196] ;  /* 0x00000000c4a8783b */ /* 0x000fe20000000200 */
[----:B------:R-:W-:Y:S02]  /*c890*/  IADD3 R237, R238, 0x8120, RZ ;  /* 0x00008120eeed7810 */ /* 0x000fe40007ffe0ff */
[----:B------:R-:W-:Y:S01]  /*c8a0*/  @P3 IADD3 R237, R13, -0x20, RZ ;  /* 0xffffffe00ded3810 */ /* 0x000fe20007ffe0ff */
[----:B------:R-:W-:Y:S03]  /*c8b0*/  LDSM.16.M88.4 R172, [R204] ;  /* 0x00000000ccac783b */ /* 0x000fe60000000200 */
[C---:B------:R-:W-:Y:S01]  /*c8c0*/  IADD3 R231, R237.reuse, 0x800, RZ ;  /* 0x00000800ede77810 */ /* 0x040fe20007ffe0ff */
[----:B------:R-:W-:Y:S01]  /*c8d0*/  LDSM.16.M88.4 R176, [R176+0x4100] ;  /* 0x00410000b0b0783b */ /* 0x000fe20000000200 */
[----:B------:R-:W-:-:S02]  /*c8e0*/  IADD3 R230, R237, 0x1000, RZ ;  /* 0x00001000ede67810 */ /* 0x000fc40007ffe0ff */
[C---:B------:R-:W-:Y:S01]  /*c8f0*/  IADD3 R229, R237.reuse, 0x1800, RZ ;  /* 0x00001800ede57810 */ /* 0x040fe20007ffe0ff */
[----:B------:R-:W-:Y:S01]  /*c900*/  LDSM.16.M88.4 R184, [R184+0x4000] ;  /* 0x00400000b8b8783b */ /* 0x000fe20000000200 */
[-C--:B-1----:R-:W-:Y:S02]  /*c910*/  IADD3 R74, P1, R14, R66.reuse, RZ ;  /* 0x000000420e4a7210 */ /* 0x082fe40007f3e0ff */
[----:B------:R-:W-:Y:S01]  /*c920*/  IADD3 R66, P3, R22, R66, RZ ;  /* 0x0000004216427210 */ /* 0x000fe20007f7e0ff */
[----:B------:R-:W-:Y:S01]  /*c930*/  LDSM.16.M88.4 R196, [R196+0x4000] ;  /* 0x00400000c4c4783b */ /* 0x000fe20000000200 */
[C---:B------:R-:W-:Y:S02]  /*c940*/  IADD3 R228, R237.reuse, 0x2000, RZ ;  /* 0x00002000ede47810 */ /* 0x040fe40007ffe0ff */
[C---:B------:R-:W-:Y:S01]  /*c950*/  IADD3 R227, R237.reuse, 0x2800, RZ ;  /* 0x00002800ede37810 */ /* 0x040fe20007ffe0ff */
[----:B------:R-:W-:Y:S01]  /*c960*/  LDSM.16.M88.4 R204, [R204+0x4000] ;  /* 0x00400000cccc783b */ /* 0x000fe20000000200 */
[----:B------:R-:W-:-:S02]  /*c970*/  IADD3 R226, R237, 0x3000, RZ ;  /* 0x00003000ede27810 */ /* 0x000fc40007ffe0ff */
[C---:B------:R-:W-:Y:S01]  /*c980*/  IADD3 R225, R237.reuse, 0x3800, RZ ;  /* 0x00003800ede17810 */ /* 0x040fe20007ffe0ff */
[----:B------:R-:W1:Y:S01]  /*c990*/  SHFL.IDX PT, R84, R64, RZ, 0x181f ;  /* 0x00181fff40547589 */ /* 0x000e6200000e0000 */
[C---:B------:R-:W-:Y:S02]  /*c9a0*/  IADD3 R223, R237.reuse, 0x4000, RZ ;  /* 0x00004000eddf7810 */ /* 0x040fe40007ffe0ff */
[C---:B------:R-:W-:Y:S01]  /*c9b0*/  IADD3 R222, R237.reuse, 0x4800, RZ ;  /* 0x00004800edde7810 */ /* 0x040fe20007ffe0ff */
[----:B------:R-:W-:Y:S01]  /*c9c0*/  BAR.SYNC.DEFER_BLOCKING 0x0 ;  /* 0x0000000000007b1d */ /* 0x000fe20000010000 */
[C---:B------:R-:W-:Y:S02]  /*c9d0*/  IADD3 R221, R237.reuse, 0x5000, RZ ;  /* 0x00005000eddd7810 */ /* 0x040fe40007ffe0ff */
[C---:B------:R-:W-:Y:S02]  /*c9e0*/  IADD3 R220, R237.reuse, 0x5800, RZ ;  /* 0x00005800eddc7810 */ /* 0x040fe40007ffe0ff */
[C---:B------:R-:W-:Y:S01]  /*c9f0*/  IADD3 R219, R237.reuse, 0x6000, RZ ;  /* 0x00006000eddb7810 */ /* 0x040fe20007ffe0ff */
[----:B------:R-:W2:Y:S01]  /*ca00*/  SHFL.IDX PT, R76, R64, 0x1, 0x181f ;  /* 0x00381f00404c7f89 */ /* 0x000ea200000e0000 */
[----:B------:R-:W-:-:S02]  /*ca10*/  IADD3 R218, R237, 0x6800, RZ ;  /* 0x00006800edda7810 */ /* 0x000fc40007ffe0ff */
[C---:B------:R-:W-:Y:S01]  /*ca20*/  IADD3 R217, R237.reuse, 0x7000, RZ ;  /* 0x00007000edd97810 */ /* 0x040fe20007ffe0ff */
[----:B------:R-:W3:Y:S01]  /*ca30*/  SHFL.IDX PT, R11, R10, 0x2, 0x181f ;  /* 0x00581f000a0b7f89 */ /* 0x000ee200000e0000 */
[----:B------:R-:W-:-:S03]  /*ca40*/  IADD3 R216, R237, 0x7800, RZ ;  /* 0x00007800edd87810 */ /* 0x000fc60007ffe0ff */
[----:B------:R-:W4:Y:S04]  /*ca50*/  SHFL.IDX PT, R12, R10, RZ, 0x181f ;  /* 0x00181fff0a0c7589 */ /* 0x000f2800000e0000 */
[----:B------:R-:W5:Y:S01]  /*ca60*/  SHFL.IDX PT, R20, R10, 0x1, 0x181f ;  /* 0x00381f000a147f89 */ /* 0x000f6200000e0000 */
[----:B-1----:R-:W-:-:S03]  /*ca70*/  IADD3 R86, P0, R84, R14, RZ ;  /* 0x0000000e54567210 */ /* 0x002fc60007f1e0ff */
[----:B------:R-:W1:Y:S01]  /*ca80*/  SHFL.IDX PT, R64, R64, 0x3, 0x181f ;  /* 0x00781f0040407f89 */ /* 0x000e6200000e0000 */
[----:B------:R-:W-:-:S04]  /*ca90*/  DEPBAR.LE SB0, 0x0 ;  /* 0x000080000000791a */ /* 0x000fc80000000000 */
[----:B------:R-:W1:Y:S04]  /*caa0*/  SHFL.IDX PT, R10, R10, 0x3, 0x181f ;  /* 0x00781f000a0a7f89 */ /* 0x000e6800000e0000 */
[----:B------:R-:W-:Y:S01]  /*cab0*/  BAR.SYNC.DEFER_BLOCKING 0x0 ;  /* 0x0000000000007b1d */ /* 0x000fe20000010000 */
[----:B--2---:R-:W-:Y:S01]  /*cac0*/  IADD3 R78, P2, R14, R76, RZ ;  /* 0x0000004c0e4e7210 */ /* 0x004fe20007f5e0ff */
[--C-:B---3--:R-:W-:Y:S01]  /*cad0*/  IMAD.X R75, R15, 0x1, R11.reuse, P1 ;  /* 0x000000010f4b7824 */ /* 0x108fe200008e060b */
[----:B------:R-:W-:Y:S01]  /*cae0*/  IADD3 R84, P1, R84, R22, RZ ;  /* 0x0000001654547210 */ /* 0x000fe20007f3e0ff */
[----:B------:R-:W-:Y:S02]  /*caf0*/  IMAD.X R67, R23, 0x1, R11, P3 ;  /* 0x0000000117437824 */ /* 0x000fe400018e060b */
[----:B----4-:R-:W-:-:S02]  /*cb00*/  IMAD.X R87, R12, 0x1, R15, P0 ;  /* 0x000000010c577824 */ /* 0x010fc400000e060f */
[----:B------:R-:W-:Y:S01]  /*cb10*/  IMAD.X R85, R12, 0x1, R23, P1 ;  /* 0x000000010c557824 */ /* 0x000fe200008e0617 */
[----:B------:R-:W-:Y:S01]  /*cb20*/  ISETP.GE.AND P1, PT, R32, c[0x0][0x1d4], PT ;  /* 0x0000750020007a0c */ /* 0x000fe20003f26270 */
[----:B-----5:R-:W-:Y:S01]  /*cb30*/  IMAD.X R79, R15, 0x1, R20, P2 ;  /* 0x000000010f4f7824 */ /* 0x020fe200010e0614 */
[-C--:B-1----:R-:W-:Y:S02]  /*cb40*/  IADD3 R34, P0, R14, R64.reuse, RZ ;  /* 0x000000400e227210 */ /* 0x082fe40007f1e0ff */
[----:B------:R-:W-:-:S03]  /*cb50*/  IADD3 R64, P2, R22, R64, RZ ;  /* 0x0000004016407210 */ /* 0x000fc60007f5e0ff */
[--C-:B------:R-:W-:Y:S01]  /*cb60*/  IMAD.X R35, R15, 0x1, R10.reuse, P0 ;  /* 0x000000010f237824 */ /* 0x100fe200000e060a */
[----:B------:R-:W-:Y:S01]  /*cb70*/  IADD3 R76, P0, R22, R76, RZ ;  /* 0x0000004c164c7210 */ /* 0x000fe20007f1e0ff */
[----:B------:R-:W-:Y:S01]  /*cb80*/  IMAD.X R65, R23, 0x1, R10, P2 ;  /* 0x0000000117417824 */ /* 0x000fe200010e060a */
[----:B------:R-:W-:Y:S01]  /*cb90*/  ISETP.LT.OR P2, PT, R7, 0x1, P1 ;  /* 0x000000010700780c */ /* 0x000fe20000f41670 */
[----:B------:R-:W1:Y:S02]  /*cba0*/  LDSM.16.M88.4 R24, [R238+0x8100] ;  /* 0x00810000ee18783b */ /* 0x000e640000000200 */
[----:B------:R-:W-:Y:S01]  /*cbb0*/  IMAD.X R77, R23, 0x1, R20, P0 ;  /* 0x00000001174d7824 */ /* 0x000fe200000e0614 */
[----:B------:R-:W-:Y:S01]  /*cbc0*/  ISETP.GE.AND P0, PT, R8, c[0x0][0x1d4], PT ;  /* 0x0000750008007a0c */ /* 0x000fe20003f06270 */
[----:B------:R-:W2:Y:S04]  /*cbd0*/  LDSM.16.M88.4 R16, [R238+0x8900] ;  /* 0x00890000ee10783b */ /* 0x000ea80000000200 */
[----:B------:R-:W-:Y:S04]  /*cbe0*/  LDSM.16.M88.4 R60, [R237] ;  /* 0x00000000ed3c783b */ /* 0x000fe80000000200 */
[----:B------:R-:W-:Y:S04]  /*cbf0*/  LDSM.16.M88.4 R12, [R237+0x800] ;  /* 0x00080000ed0c783b */ /* 0x000fe80000000200 */
[----:B------:R-:W-:Y:S04]  /*cc00*/  LDSM.16.M88.4 R8, [R238+0x9100] ;  /* 0x00910000ee08783b */ /* 0x000fe80000000200 */
[----:B------:R-:W-:Y:S04]  /*cc10*/  LDSM.16.M88.4 R104, [R238+0x9900] ;  /* 0x00990000ee68783b */ /* 0x000fe80000000200 */
[----:B------:R-:W3:Y:S04]  /*cc20*/  LDSM.16.M88.4 R96, [R238+0xa100] ;  /* 0x00a10000ee60783b */ /* 0x000ee80000000200 */
[----:B------:R-:W4:Y:S04]  /*cc30*/  LDSM.16.M88.4 R88, [R238+0xa900] ;  /* 0x00a90000ee58783b */ /* 0x000f280000000200 */
[----:B------:R-:W5:Y:S04]  /*cc40*/  LDSM.16.M88.4 R80, [R238+0xb100] ;  /* 0x00b10000ee50783b */ /* 0x000f680000000200 */
[----:B------:R-:W-:Y:S04]  /*cc50*/  LDSM.16.M88.4 R68, [R238+0xb900] ;  /* 0x00b90000ee44783b */ /* 0x000fe80000000200 */
[----:B------:R-:W-:Y:S01]  /*cc60*/  LDSM.16.M88.4 R56, [R237+0x1000] ;  /* 0x00100000ed38783b */ /* 0x000fe20000000200 */
[C---:B-1----:R-:W-:Y:S03]  /*cc70*/  HMMA.16816.F32 R28, R136.reuse, R24, RZ ;  /* 0x00000018881c723c */ /* 0x042fe600000018ff */
[----:B------:R-:W-:Y:S04]  /*cc80*/  LDSM.16.M88.4 R52, [R237+0x1800] ;  /* 0x00180000ed34783b */ /* 0x000fe80000000200 */
[----:B------:R-:W1:Y:S01]  /*cc90*/  LDSM.16.M88.4 R44, [R237+0x2000] ;  /* 0x00200000ed2c783b */ /* 0x000e620000000200 */
[C---:B--2---:R-:W-:Y:S03]  /*cca0*/  HMMA.16816.F32 R20, R136.reuse, R16, RZ ;  /* 0x000000108814723c */ /* 0x044fe600000018ff */
[----:B------:R-:W2:Y:S04]  /*ccb0*/  LDSM.16.M88.4 R40, [R237+0x2800] ;  /* 0x00280000ed28783b */ /* 0x000ea80000000200 */
[----:B------:R-:W1:Y:S01]  /*ccc0*/  LDSM.16.M88.4 R36, [R237+0x3000] ;  /* 0x00300000ed24783b */ /* 0x000e620000000200 */
[C---:B------:R-:W-:Y:S03]  /*ccd0*/  HMMA.16816.F32 R16, R136.reuse, R18, RZ ;  /* 0x000000128810723c */ /* 0x040fe600000018ff */
[----:B------:R-:W1:Y:S04]  /*cce0*/  LDSM.16.M88.4 R48, [R237+0x3800] ;  /* 0x00380000ed30783b */ /* 0x000e680000000200 */
[----:B------:R-:W-:Y:S01]  /*ccf0*/  @!PT LDS RZ, [RZ] ;  /* 0x00000000fffff984 */ /* 0x000fe20000000800 */
[----:B------:R-:W-:Y:S01]  /*cd00*/  @!PT LDS RZ, [RZ] ;  /* 0x00000000fffff984 */ /* 0x000fe20000000800 */
[----:B------:R-:W-:Y:S01]  /*cd10*/  @!PT LDS RZ, [RZ] ;  /* 0x00000000fffff984 */ /* 0x000fe20000000800 */
[----:B------:R5:W-:Y:S01]  /*cd20*/  LDGSTS.E.BYPASS.LTC128B.128 [R243+0x100], [R86.64], !P2 ;  /* 0x0010000056f37fae */ /* 0x000be2000d101d54 */
[C---:B------:R-:W-:Y:S01]  /*cd30*/  ISETP.LT.OR P2, PT, R7.reuse, 0x1, P0 ;  /* 0x000000010700780c */ /* 0x040fe20000741670 */
[C---:B---3--:R-:W-:Y:S08]  /*cd40*/  HMMA.16816.F32 R100, R136.reuse, R96, RZ ;  /* 0x000000608864723c */ /* 0x048ff000000018ff */
[----:B----4-:R-:W-:Y:S04]  /*cd50*/  HMMA.16816.F32 R92, R136, R88, RZ ;  /* 0x00000058885c723c */ /* 0x010fe800000018ff */
[----:B------:R5:W-:Y:S01]  /*cd60*/  LDGSTS.E.BYPASS.LTC128B.128 [R243+0x4100], [R84.64], !P2 ;  /* 0x0410000054f37fae */ /* 0x000be2000d101d54 */
[----:B------:R-:W-:-:S03]  /*cd70*/  ISETP.LT.OR P2, PT, R7, 0x21, P1 ;  /* 0x000000210700780c */ /* 0x000fc60000f41670 */
[C---:B------:R-:W-:Y:S08]  /*cd80*/  HMMA.16816.F32 R96, R136.reuse, R98, RZ ;  /* 0x000000628860723c */ /* 0x040ff000000018ff */
[----:B------:R-:W-:Y:S02]  /*cd90*/  HMMA.16816.F32 R88, R136, R90, RZ ;  /* 0x0000005a8858723c */ /* 0x000fe400000018ff */
[----:B------:R3:W-:Y:S01]  /*cda0*/  LDGSTS.E.BYPASS.LTC128B.128 [R243+0x1100], [R78.64], !P2 ;  /* 0x011000004ef37fae */ /* 0x0007e2000d101d54 */
[----:B------:R-:W-:-:S05]  /*cdb0*/  ISETP.LT.OR P2, PT, R7, 0x21, P0 ;  /* 0x000000210700780c */ /* 0x000fca0000741670 */
[----:B------:R-:W-:Y:S08]  /*cdc0*/  HMMA.16816.F32 R20, R140, R12, R20 ;  /* 0x0000000c8c14723c */ /* 0x000ff00000001814 */
[----:B------:R3:W-:Y:S01]  /*cdd0*/  LDGSTS.E.BYPASS.LTC128B.128 [R243+0x5100], [R76.64], !P2 ;  /* 0x051000004cf37fae */ /* 0x0007e2000d101d54 */
[C---:B------:R-:W-:Y:S01]  /*cde0*/  ISETP.LT.OR P2, PT, R7.reuse, 0x41, P1 ;  /* 0x000000410700780c */ /* 0x040fe20000f41670 */
[----:B-----5:R-:W-:Y:S01]  /*cdf0*/  HMMA.16816.F32 R84, R136, R80, RZ ;  /* 0x000000508854723c */ /* 0x020fe200000018ff */
[----:B------:R-:W-:-:S07]  /*ce00*/  ISETP.LT.OR P1, PT, R7, 0x61, P1 ;  /* 0x000000610700780c */ /* 0x000fce0000f21670 */
[----:B------:R-:W-:Y:S04]  /*ce10*/  HMMA.16816.F32 R80, R136, R82, RZ ;  /* 0x000000528850723c */ /* 0x000fe800000018ff */
[----:B------:R4:W-:Y:S01]  /*ce20*/  LDGSTS.E.BYPASS.LTC128B.128 [R243+0x2100], [R74.64], !P2 ;  /* 0x021000004af37fae */ /* 0x0009e2000d101d54 */
[C---:B------:R-:W-:Y:S02]  /*ce30*/  ISETP.LT.OR P2, PT, R7.reuse, 0x41, P0 ;  /* 0x000000410700780c */ /* 0x040fe40000741670 */
[----:B------:R-:W-:Y:S01]  /*ce40*/  ISETP.LT.OR P0, PT, R7, 0x61, P0 ;  /* 0x000000610700780c */ /* 0x000fe20000701670 */
[----:B------:R-:W-:Y:S08]  /*ce50*/  HMMA.16816.F32 R16, R140, R14, R16 ;  /* 0x0000000e8c10723c */ /* 0x000ff00000001810 */
[----:B------:R-:W-:Y:S02]  /*ce60*/  HMMA.16816.F32 R12, R136, R8, RZ ;  /* 0x00000008880c723c */ /* 0x000fe400000018ff */
[----:B------:R5:W-:Y:S01]  /*ce70*/  LDGSTS.E.BYPASS.LTC128B.128 [R243+0x6100], [R66.64], !P2 ;  /* 0x0610000042f37fae */ /* 0x000be2000d101d54 */
[----:B------:R-:W-:Y:S01]  /*ce80*/  LOP3.LUT P2, RZ, R3, 0x4, RZ, 0xc0, !PT ;  /* 0x0000000403ff7812 */ /* 0x000fe2000784c0ff */
[----:B------:R-:W-:-:S02]  /*ce90*/  IMAD.MOV.U32 R3, RZ, RZ, 0x40 ;  /* 0x00000040ff037424 */ /* 0x000fc400078e00ff */
[----:B------:R1:W-:Y:S02]  /*cea0*/  LDGSTS.E.BYPASS.LTC128B.128 [R243+0x3100], [R34.64], !P1 ;  /* 0x0310000022f37fae */ /* 0x0003e4000c901d54 */
[----:B------:R-:W-:Y:S01]  /*ceb0*/  HMMA.16816.F32 R108, R136, R104, RZ ;  /* 0x00000068886c723c */ /* 0x000fe200000018ff */
[----:B------:R-:W-:Y:S01]  /*cec0*/  SEL R3, R3, 0xffffffc0, !P2 ;  /* 0xffffffc003037807 */ /* 0x000fe20005000000 */
[----:B------:R5:W-:Y:S01]  /*ced0*/  LDGSTS.E.BYPASS.LTC128B.128 [R243+0x7100], [R64.64], !P0 ;  /* 0x0710000040f37fae */ /* 0x000be2000c101d54 */
[----:B------:R-:W-:-:S03]  /*cee0*/  PLOP3.LUT P0, PT, PT, PT, UP0, 0x40, 0x0 ;  /* 0x000000000000781c */ /* 0x000fc60003f0e808 */
[----:B------:R-:W-:Y:S01]  /*cef0*/  IMAD.IADD R235, R238, 0x1, R3 ;  /* 0x00000001eeeb7824 */ /* 0x000fe200078e0203 */
[----:B------:R-:W-:Y:S01]  /*cf00*/  LDSM.16.M88.4 R112, [R237+0x4000] ;  /* 0x00400000ed70783b */ /* 0x000fe20000000200 */
[C---:B------:R-:W-:Y:S01]  /*cf10*/  HMMA.16816.F32 R24, R136.reuse, R26, RZ ;  /* 0x0000001a8818723c */ /* 0x040fe200000018ff */
[----:B------:R-:W-:Y:S02]  /*cf20*/  IMAD.IADD R224, R3, 0x1, R237 ;  /* 0x0000000103e07824 */ /* 0x000fe400078e02ed */
[----:B------:R-:W-:Y:S04]  /*cf30*/  LDSM.16.M88.4 R128, [R235+0xd900] ;  /* 0x00d90000eb80783b */ /* 0x000fe80000000200 */
[----:B------:R-:W-:Y:S01]  /*cf40*/  LDSM.16.M88.4 R124, [R235+0xe100] ;  /* 0x00e10000eb7c783b */ /* 0x000fe20000000200 */
[C---:B------:R-:W-:Y:S03]  /*cf50*/  HMMA.16816.F32 R8, R136.reuse, R10, RZ ;  /* 0x0000000a8808723c */ /* 0x040fe600000018ff */
[----:B------:R-:W-:Y:S04]  /*cf60*/  LDSM.16.M88.4 R120, [R235+0xe900] ;  /* 0x00e90000eb78783b */ /* 0x000fe80000000200 */
[----:B------:R-:W-:Y:S01]  /*cf70*/  LDSM.16.M88.4 R116, [R235+0xf100] ;  /* 0x00f10000eb74783b */ /* 0x000fe20000000200 */
[----:B------:R-:W-:Y:S01]  /*cf80*/  HMMA.16816.F32 R104, R136, R106, RZ ;  /* 0x0000006a8868723c */ /* 0x000fe200000018ff */
[----:B-1----:R-:W-:-:S02]  /*cf90*/  SHF.R.S32.HI R35, RZ, 0x1f, R32 ;  /* 0x0000001fff237819 */ /* 0x002fc40000011420 */
[----:B------:R-:W0:Y:S01]  /*cfa0*/  LDGDEPBAR ;  /* 0x00000000000079af */ /* 0x000e220000000000 */
[----:B------:R-:W-:-:S03]  /*cfb0*/  SHF.R.S32.HI R34, RZ, 0x1f, R33 ;  /* 0x0000001fff227819 */ /* 0x000fc60000011421 */
[----:B-----5:R-:W-:Y:S01]  /*cfc0*/  LDSM.16.M88.4 R64, [R238+0xc100] ;  /* 0x00c10000ee40783b */ /* 0x020fe20000000200 */
[C---:B------:R-:W-:Y:S08]  /*cfd0*/  HMMA.16816.F32 R100, R140.reuse, R44, R100 ;  /* 0x0000002c8c64723c */ /* 0x040ff00000001864 */
[C---:B------:R-:W-:Y:S01]  /*cfe0*/  HMMA.16816.F32 R96, R140.reuse, R46, R96 ;  /* 0x0000002e8c60723c */ /* 0x040fe20000001860 */
[----:B------:R-:W1:Y:S07]  /*cff0*/  LDSM.16.M88.4 R44, [R235+0x8100] ;  /* 0x00810000eb2c783b */ /* 0x000e6e0000000200 */
[C---:B--2---:R-:W-:Y:S08]  /*d000*/  HMMA.16816.F32 R92, R140.reuse, R40, R92 ;  /* 0x000000288c5c723c */ /* 0x044ff0000000185c */
[C---:B------:R-:W-:Y:S01]  /*d010*/  HMMA.16816.F32 R88, R140.reuse, R42, R88 ;  /* 0x0000002a8c58723c */ /* 0x040fe20000001858 */
[----:B------:R-:W2:Y:S07]  /*d020*/  LDSM.16.M88.4 R40, [R235+0x9100] ;  /* 0x00910000eb28783b */ /* 0x000eae0000000200 */
[C---:B------:R-:W-:Y:S08]  /*d030*/  HMMA.16816.F32 R84, R140.reuse, R36, R84 ;  /* 0x000000248c54723c */ /* 0x040ff00000001854 */
[----:B------:R-:W-:Y:S01]  /*d040*/  HMMA.16816.F32 R80, R140, R38, R80 ;  /* 0x000000268c50723c */ /* 0x000fe20000001850 */
[----:B------:R-:W5:Y:S07]  /*d050*/  LDSM.16.M88.4 R36, [R235+0x9900] ;  /* 0x00990000eb24783b */ /* 0x000f6e0000000200 */
[C---:B---3--:R-:W-:Y:S08]  /*d060*/  HMMA.16816.F32 R76, R136.reuse, R68, RZ ;  /* 0x00000044884c723c */ /* 0x048ff000000018ff */
        /* <DEDUP_REMOVED lines=9> */
[----:B------:R-:W3:Y:S07]  /*d100*/  LDSM.16.M88.4 R52, [R235+0x8900] ;  /* 0x00890000eb34783b */ /* 0x000eee0000000200 */
[C---:B------:R-:W-:Y:S08]  /*d110*/  HMMA.16816.F32 R76, R140.reuse, R48, R76 ;  /* 0x000000308c4c723c */ /* 0x040ff0000000184c */
[----:B------:R-:W-:Y:S01]  /*d120*/  HMMA.16816.F32 R68, R140, R50, R68 ;  /* 0x000000328c44723c */ /* 0x000fe20000001844 */
[----:B------:R-:W3:Y:S07]  /*d130*/  LDSM.16.M88.4 R48, [R235+0xa100] ;  /* 0x00a10000eb30783b */ /* 0x000eee0000000200 */
[C---:B-1----:R-:W-:Y:S08]  /*d140*/  HMMA.16816.F32 R28, R168.reuse, R44, R28 ;  /* 0x0000002ca81c723c */ /* 0x042ff0000000181c */
[C---:B------:R-:W-:Y:S01]  /*d150*/  HMMA.16816.F32 R24, R168.reuse, R46, R24 ;  /* 0x0000002ea818723c */ /* 0x040fe20000001818 */
[----:B------:R-:W1:Y:S07]  /*d160*/  LDSM.16.M88.4 R44, [R235+0xa900] ;  /* 0x00a90000eb2c783b */ /* 0x000e6e0000000200 */
[C---:B--2---:R-:W-:Y:S08]  /*d170*/  HMMA.16816.F32 R12, R168.reuse, R40, R12 ;  /* 0x00000028a80c723c */ /* 0x044ff0000000180c */
[C---:B------:R-:W-:Y:S01]  /*d180*/  HMMA.16816.F32 R8, R168.reuse, R42, R8 ;  /* 0x0000002aa808723c */ /* 0x040fe20000001808 */
[----:B------:R-:W2:Y:S07]  /*d190*/  LDSM.16.M88.4 R40, [R235+0xb900] ;  /* 0x00b90000eb28783b */ /* 0x000eae0000000200 */
[C---:B-----5:R-:W-:Y:S08]  /*d1a0*/  HMMA.16816.F32 R108, R168.reuse, R36, R108 ;  /* 0x00000024a86c723c */ /* 0x060ff0000000186c */
[C---:B------:R-:W-:Y:S01]  /*d1b0*/  HMMA.16816.F32 R104, R168.reuse, R38, R104 ;  /* 0x00000026a868723c */ /* 0x040fe20000001868 */
[----:B------:R-:W5:Y:S07]  /*d1c0*/  LDSM.16.M88.4 R36, [R224] ;  /* 0x00000000e024783b */ /* 0x000f6e0000000200 */
[C---:B---3--:R-:W-:Y:S08]  /*d1d0*/  HMMA.16816.F32 R20, R168.reuse, R52, R20 ;  /* 0x00000034a814723c */ /* 0x048ff00000001814 */
[C---:B------:R-:W-:Y:S01]  /*d1e0*/  HMMA.16816.F32 R16, R168.reuse, R54, R16 ;  /* 0x00000036a810723c */ /* 0x040fe20000001810 */
[----:B------:R-:W3:Y:S07]  /*d1f0*/  LDSM.16.M88.4 R52, [R235+0xb100] ;  /* 0x00b10000eb34783b */ /* 0x000eee0000000200 */
[C---:B------:R-:W-:Y:S08]  /*d200*/  HMMA.16816.F32 R100, R168.reuse, R48, R100 ;  /* 0x00000030a864723c */ /* 0x040ff00000001864 */
[C---:B------:R-:W-:Y:S01]  /*d210*/  HMMA.16816.F32 R96, R168.reuse, R50, R96 ;  /* 0x00000032a860723c */ /* 0x040fe20000001860 */
[----:B------:R-:W3:Y:S07]  /*d220*/  LDSM.16.M88.4 R48, [R224+0x800] ;  /* 0x00080000e030783b */ /* 0x000eee0000000200 */
[C---:B-1----:R-:W-:Y:S08]  /*d230*/  HMMA.16816.F32 R92, R168.reuse, R44, R92 ;  /* 0x0000002ca85c723c */ /* 0x042ff0000000185c */
[C---:B------:R-:W-:Y:S01]  /*d240*/  HMMA.16816.F32 R88, R168.reuse, R46, R88 ;  /* 0x0000002ea858723c */ /* 0x040fe20000001858 */
[----:B------:R-:W1:Y:S07]  /*d250*/  LDSM.16.M88.4 R44, [R224+0x1000] ;  /* 0x00100000e02c783b */ /* 0x000e6e0000000200 */
[C---:B--2---:R-:W-:Y:S08]  /*d260*/  HMMA.16816.F32 R76, R168.reuse, R40, R76 ;  /* 0x00000028a84c723c */ /* 0x044ff0000000184c */
[----:B------:R-:W-:Y:S01]  /*d270*/  HMMA.16816.F32 R68, R168, R42, R68 ;  /* 0x0000002aa844723c */ /* 0x000fe20000001844 */
[----:B------:R-:W2:Y:S07]  /*d280*/  LDSM.16.M88.4 R40, [R224+0x2000] ;  /* 0x00200000e028783b */ /* 0x000eae0000000200 */
[C---:B-----5:R-:W-:Y:S08]  /*d290*/  HMMA.16816.F32 R28, R172.reuse, R36, R28 ;  /* 0x00000024ac1c723c */ /* 0x060ff0000000181c */
[----:B------:R-:W-:Y:S01]  /*d2a0*/  HMMA.16816.F32 R24, R172, R38, R24 ;  /* 0x00000026ac18723c */ /* 0x000fe20000001818 */
[----:B------:R-:W5:Y:S07]  /*d2b0*/  LDSM.16.M88.4 R36, [R224+0x2800] ;  /* 0x00280000e024783b */ /* 0x000f6e0000000200 */
[C---:B---3--:R-:W-:Y:S08]  /*d2c0*/  HMMA.16816.F32 R84, R168.reuse, R52, R84 ;  /* 0x00000034a854723c */ /* 0x048ff00000001854 */
[----:B------:R-:W-:Y:S01]  /*d2d0*/  HMMA.16816.F32 R80, R168, R54, R80 ;  /* 0x00000036a850723c */ /* 0x000fe20000001850 */
        /* <DEDUP_REMOVED lines=12> */
[----:B------:R-:W5:Y:S07]  /*d3a0*/  LDSM.16.M88.4 R36, [R238+0xe900] ;  /* 0x00e90000ee24783b */ /* 0x000f6e0000000200 */
[C---:B---3--:R-:W-:Y:S08]  /*d3b0*/  HMMA.16816.F32 R108, R172.reuse, R52, R108 ;  /* 0x00000034ac6c723c */ /* 0x048ff0000000186c */
[C---:B------:R-:W-:Y:S01]  /*d3c0*/  HMMA.16816.F32 R104, R172.reuse, R54, R104 ;  /* 0x00000036ac68723c */ /* 0x040fe20000001868 */
[----:B------:R-:W3:Y:S07]  /*d3d0*/  LDSM.16.M88.4 R52, [R238+0xd900] ;  /* 0x00d90000ee34783b */ /* 0x000eee0000000200 */
[C---:B------:R-:W-:Y:S08]  /*d3e0*/  HMMA.16816.F32 R84, R172.reuse, R48, R84 ;  /* 0x00000030ac54723c */ /* 0x040ff00000001854 */
        /* <DEDUP_REMOVED lines=8> */
[C---:B-----5:R-:W-:Y:S08]  /*d470*/  HMMA.16816.F32 R92, R176.reuse, R36, R92 ;  /* 0x00000024b05c723c */ /* 0x060ff0000000185c */
[C---:B------:R-:W-:Y:S01]  /*d480*/  HMMA.16816.F32 R88, R176.reuse, R38, R88 ;  /* 0x00000026b058723c */ /* 0x040fe20000001858 */
[----:B------:R-:W5:Y:S07]  /*d490*/  LDSM.16.M88.4 R36, [R237+0x5800] ;  /* 0x00580000ed24783b */ /* 0x000f6e0000000200 */
[C---:B------:R-:W-:Y:S08]  /*d4a0*/  HMMA.16816.F32 R28, R176.reuse, R64, R28 ;  /* 0x00000040b01c723c */ /* 0x040ff0000000181c */
[C---:B------:R-:W-:Y:S01]  /*d4b0*/  HMMA.16816.F32 R24, R176.reuse, R66, R24 ;  /* 0x00000042b018723c */ /* 0x040fe20000001818 */
[----:B------:R-:W1:Y:S07]  /*d4c0*/  LDSM.16.M88.4 R64, [R237+0x4800] ;  /* 0x00480000ed40783b */ /* 0x000e6e0000000200 */
[C---:B------:R-:W-:Y:S08]  /*d4d0*/  HMMA.16816.F32 R12, R176.reuse, R56, R12 ;  /* 0x00000038b00c723c */ /* 0x040ff0000000180c */
[C---:B------:R-:W-:Y:S01]  /*d4e0*/  HMMA.16816.F32 R8, R176.reuse, R58, R8 ;  /* 0x0000003ab008723c */ /* 0x040fe20000001808 */
[----:B------:R-:W-:Y:S07]  /*d4f0*/  LDSM.16.M88.4 R56, [R237+0x6800] ;  /* 0x00680000ed38783b */ /* 0x000fee0000000200 */
[C---:B---3--:R-:W-:Y:S08]  /*d500*/  HMMA.16816.F32 R108, R176.reuse, R52, R108 ;  /* 0x00000034b06c723c */ /* 0x048ff0000000186c */
[C---:B------:R-:W-:Y:S01]  /*d510*/  HMMA.16816.F32 R104, R176.reuse, R54, R104 ;  /* 0x00000036b068723c */ /* 0x040fe20000001868 */
[----:B------:R-:W-:Y:S07]  /*d520*/  LDSM.16.M88.4 R52, [R237+0x7000] ;  /* 0x00700000ed34783b */ /* 0x000fee0000000200 */
[C---:B------:R-:W-:Y:S08]  /*d530*/  HMMA.16816.F32 R20, R176.reuse, R60, R20 ;  /* 0x0000003cb014723c */ /* 0x040ff00000001814 */
        /* <DEDUP_REMOVED lines=19> */
[----:B------:R-:W1:Y:S07]  /*d670*/  LDSM.16.M88.4 R64, [R224+0x4000] ;  /* 0x00400000e040783b */ /* 0x000e6e0000000200 */
[C---:B---3--:R-:W-:Y:S08]  /*d680*/  HMMA.16816.F32 R100, R184.reuse, R60, R100 ;  /* 0x0000003cb864723c */ /* 0x048ff00000001864 */
[C---:B------:R-:W-:Y:S01]  /*d690*/  HMMA.16816.F32 R96, R184.reuse, R62, R96 ;  /* 0x0000003eb860723c */ /* 0x040fe20000001860 */
[----:B------:R-:W3:Y:S07]  /*d6a0*/  LDSM.16.M88.4 R60, [R224+0x4800] ;  /* 0x00480000e03c783b */ /* 0x000eee0000000200 */
        /* <DEDUP_REMOVED lines=16> */
[----:B------:R-:W-:Y:S01]  /*d7b0*/  HMMA.16816.F32 R8, R196, R38, R8 ;  /* 0x00000026c408723c */ /* 0x000fe20000001808 */
[----:B------:R-:W5:Y:S01]  /*d7c0*/  LDSM.16.M88.4 R36, [R224+0x7800] ;  /* 0x00780000e024783b */ /* 0x000f620000000200 */
        /* <DEDUP_REMOVED lines=13> */
[C---:B---3--:R-:W-:Y:S08]  /*d8a0*/  HMMA.16816.F32 R20, R204.reuse, R60, R20 ;  /* 0x0000003ccc14723c */ /* 0x048ff00000001814 */
[C---:B------:R-:W-:Y:S08]  /*d8b0*/  HMMA.16816.F32 R16, R204.reuse, R62, R16 ;  /* 0x0000003ecc10723c */ /* 0x040ff00000001810 */
[C---:B------:R-:W-:Y:S08]  /*d8c0*/  HMMA.16816.F32 R12, R204.reuse, R56, R12 ;  /* 0x00000038cc0c723c */ /* 0x040ff0000000180c */
[C---:B------:R-:W-:Y:S08]  /*d8d0*/  HMMA.16816.F32 R8, R204.reuse, R58, R8 ;  /* 0x0000003acc08723c */ /* 0x040ff00000001808 */
[C---:B------:R-:W-:Y:S08]  /*d8e0*/  HMMA.16816.F32 R108, R204.reuse, R52, R108 ;  /* 0x00000034cc6c723c */ /* 0x040ff0000000186c */
[C---:B------:R-:W-:Y:S08]  /*d8f0*/  HMMA.16816.F32 R104, R204.reuse, R54, R104 ;  /* 0x00000036cc68723c */ /* 0x040ff00000001868 */
[C---:B------:R-:W-:Y:S08]  /*d900*/  HMMA.16816.F32 R100, R204.reuse, R48, R100 ;  /* 0x00000030cc64723c */ /* 0x040ff00000001864 */
[C---:B------:R-:W-:Y:S08]  /*d910*/  HMMA.16816.F32 R96, R204.reuse, R50, R96 ;  /* 0x00000032cc60723c */ /* 0x040ff00000001860 */
[C---:B-1----:R-:W-:Y:S08]  /*d920*/  HMMA.16816.F32 R92, R204.reuse, R44, R92 ;  /* 0x0000002ccc5c723c */ /* 0x042ff0000000185c */
[C---:B------:R-:W-:Y:S08]  /*d930*/  HMMA.16816.F32 R88, R204.reuse, R46, R88 ;  /* 0x0000002ecc58723c */ /* 0x040ff00000001858 */
[C---:B--2---:R-:W-:Y:S08]  /*d940*/  HMMA.16816.F32 R84, R204.reuse, R40, R84 ;  /* 0x00000028cc54723c */ /* 0x044ff00000001854 */
[C---:B------:R-:W-:Y:S08]  /*d950*/  HMMA.16816.F32 R80, R204.reuse, R42, R80 ;  /* 0x0000002acc50723c */ /* 0x040ff00000001850 */
[C---:B-----5:R-:W-:Y:S08]  /*d960*/  HMMA.16816.F32 R76, R204.reuse, R36, R76 ;  /* 0x00000024cc4c723c */ /* 0x060ff0000000184c */
[----:B------:R-:W-:Y:S01]  /*d970*/  HMMA.16816.F32 R68, R204, R38, R68 ;  /* 0x00000026cc44723c */ /* 0x000fe20000001844 */
[----:B------:R-:W-:Y:S06]  /*d980*/  BAR.SYNC.DEFER_BLOCKING 0x0 ;  /* 0x0000000000007b1d */ /* 0x000fec0000010000 */
[----:B------:R-:W-:Y:S05]  /*d990*/  @P0 BRA `(.L_x_136) ;  /* 0x0000047000000947 */ /* 0x000fea0003800000 */
[----:B----4-:R-:W-:Y:S01]  /*d9a0*/  IMAD.U32 R3, RZ, RZ, UR14 ;  /* 0x0000000eff037e24 */ /* 0x010fe2000f8e00ff */
[----:B------:R-:W-:Y:S01]  /*d9b0*/  ISETP.NE.AND P3, PT, R239, 0x1, PT ;  /* 0x00000001ef00780c */ /* 0x000fe20003f65270 */
[----:B------:R-:W-:-:S03]  /*d9c0*/  IMAD.MOV.U32 R241, RZ, RZ, RZ ;  /* 0x000000fffff17224 */ /* 0x000fc600078e00ff */
[----:B------:R-:W-:-:S04]  /*d9d0*/  IADD3 R3, R240, UR7, R3 ;  /* 0x00000007f0037c10 */ /* 0x000fc8000fffe003 */
[----:B------:R-:W-:-:S05]  /*d9e0*/  IADD3 R242, R3, -0x100, RZ ;  /* 0xffffff0003f27810 */ /* 0x000fca0007ffe0ff */
        /* <DEDUP_REMOVED lines=9> */
[----:B------:R-:W-:Y:S02]  /*da80*/  IADD3 R46, -R6, 0x10, RZ ;  /* 0x00000010062e7810 */ /* 0x000fe40007ffe1ff */
[----:B------:R-:W-:Y:S01]  /*da90*/  SHF.L.U64.HI R38, R32, 0x1, R35 ;  /* 0x0000000120267819 */ /* 0x000fe20000010223 */
[----:B------:R-:W-:Y:S01]  /*daa0*/  IMAD R242, R3, c[0x0][0x2b8], R242 ;  /* 0x0000ae0003f27a24 */ /* 0x000fe200078e02f2 */
[----:B------:R-:W-:Y:S02]  /*dab0*/  LOP3.LUT R46, R46, 0xf, RZ, 0xc0, !PT ;  /* 0x0000000f2e2e7812 */ /* 0x000fe400078ec0ff */
[----:B------:R-:W-:Y:S02]  /*dac0*/  SHF.L.U64.HI R7, R33, 0x1, R34 ;  /* 0x0000000121077819 */ /* 0x000fe40000010222 */
[----:B------:R-:W-:-:S05]  /*dad0*/  SHF.R.S32.HI R3, RZ, 0x1f, R242 ;  /* 0x0000001fff037819 */ /* 0x000fca00000114f2 */
        /* <DEDUP_REMOVED lines=51> */
.L_x_136:
[----:B----4-:R-:W-:Y:S01]  /*de10*/  LOP3.LUT R5, R5, 0xffffffe0, RZ, 0xc0, !PT ;  /* 0xffffffe005057812 */ /* 0x010fe200078ec0ff */
[----:B------:R-:W-:Y:S01]  /*de20*/  IMAD.MOV.U32 R37, RZ, RZ, -0x2 ;  /* 0xfffffffeff257424 */ /* 0x000fe200078e00ff */
[----:B------:R-:W0:Y:S01]  /*de30*/  LDGDEPBAR ;  /* 0x00000000000079af */ /* 0x000e220000000000 */
[----:B------:R-:W-:-:S02]  /*de40*/  IMAD.SHL.U32 R236, R4, 0x2, RZ ;  /* 0x0000000204ec7824 */ /* 0x000fc400078e00ff */
[----:B------:R-:W-:Y:S02]  /*de50*/  IMAD.IADD R73, R73, 0x1, -R5 ;  /* 0x0000000149497824 */ /* 0x000fe400078e0a05 */
[--C-:B------:R-:W-:Y:S01]  /*de60*/  IMAD R234, R2, 0x2, R236.reuse ;  /* 0x0000000202ea7824 */ /* 0x100fe200078e02ec */
[----:B------:R-:W-:Y:S01]  /*de70*/  LDSM.16.MT88.4 R124, [R236+0x100] ;  /* 0x00010000ec7c783b */ /* 0x000fe20000004200 */
[C---:B------:R-:W-:Y:S01]  /*de80*/  IMAD R233, R0.reuse, 0x2, R236 ;  /* 0x0000000200e97824 */ /* 0x040fe200078e02ec */
[----:B------:R-:W-:Y:S01]  /*de90*/  SHF.R.S32.HI R3, RZ, 0x1f, R73 ;  /* 0x0000001fff037819 */ /* 0x000fe20000011449 */
[----:B------:R-:W-:-:S03]  /*dea0*/  IMAD R232, R0, 0x2, R234 ;  /* 0x0000000200e87824 */ /* 0x000fc600078e02ea */
[----:B------:R-:W-:-:S04]  /*deb0*/  LEA.HI R3, R3, R73, RZ, 0x2 ;  /* 0x0000004903037211 */ /* 0x000fc800078f10ff */
[----:B------:R-:W-:-:S05]  /*dec0*/  LOP3.LUT R3, R3, 0x7ffffffc, RZ, 0xc0, !PT ;  /* 0x7ffffffc03037812 */ /* 0x000fca00078ec0ff */
[----:B------:R-:W-:Y:S02]  /*ded0*/  IMAD.IADD R3, R73, 0x1, -R3 ;  /* 0x0000000149037824 */ /* 0x000fe400078e0a03 */
[----:B------:R-:W-:Y:S02]  /*dee0*/  LDSM.16.MT88.4 R72, [R234+0x100] ;  /* 0x00010000ea48783b */ /* 0x000fe40000004200 */
[----:B------:R-:W-:-:S05]  /*def0*/  IMAD R37, R3, R37, UR24 ;  /* 0x0000001803257e24 */ /* 0x000fca000f8e0225 */
[C---:B------:R-:W-:Y:S02]  /*df00*/  ISETP.GT.AND P1, PT, R37.reuse, RZ, PT ;  /* 0x000000ff2500720c */ /* 0x040fe40003f24270 */
[C---:B------:R-:W-:Y:S02]  /*df10*/  ISETP.GT.AND P2, PT, R37.reuse, 0x8, PT ;  /* 0x000000082500780c */ /* 0x040fe40003f44270 */
[C---:B------:R-:W-:Y:S02]  /*df20*/  ISETP.GT.AND P0, PT, R37.reuse, 0x1, PT ;  /* 0x000000012500780c */ /* 0x040fe40003f04270 */
[----:B------:R-:W-:Y:S02]  /*df30*/  FSEL R6, R30, -INF , P1 ;  /* 0xff8000001e067808 */ /* 0x000fe40000800000 */
[----:B------:R-:W-:Y:S02]  /*df40*/  FSEL R3, R28, -INF , P1 ;  /* 0xff8000001c037808 */ /* 0x000fe40000800000 */
[----:B------:R-:W-:-:S02]  /*df50*/  ISETP.GT.AND P1, PT, R37, 0x10, PT ;  /* 0x000000102500780c */ /* 0x000fc40003f24270 */
[----:B------:R-:W-:Y:S02]  /*df60*/  FSEL R26, R26, -INF , P2 ;  /* 0xff8000001a1a7808 */ /* 0x000fe40001000000 */
[----:B------:R-:W-:Y:S02]  /*df70*/  FSEL R24, R24, -INF , P2 ;  /* 0xff80000018187808 */ /* 0x000fe40001000000 */
[----:B------:R-:W-:Y:S02]  /*df80*/  ISETP.GT.AND P2, PT, R37, 0x20, PT ;  /* 0x000000202500780c */ /* 0x000fe40003f44270 */
[----:B------:R-:W-:Y:S02]  /*df90*/  FSEL R7, R29, -INF , P0 ;  /* 0xff8000001d077808 */ /* 0x000fe40000000000 */
[----:B------:R-:W-:Y:S02]  /*dfa0*/  FSEL R22, R22, -INF , P1 ;  /* 0xff80000016167808 */ /* 0x000fe40000800000 */
[----:B------:R-:W-:-:S02]  /*dfb0*/  FSEL R20, R20, -INF , P1 ;  /* 0xff80000014147808 */ /* 0x000fc40000800000 */
[----:B------:R-:W-:Y:S02]  /*dfc0*/  FSEL R5, R31, -INF , P0 ;  /* 0xff8000001f057808 */ /* 0x000fe40000000000 */
[C---:B------:R-:W-:Y:S02]  /*dfd0*/  ISETP.GT.AND P1, PT, R37.reuse, 0x28, PT ;  /* 0x000000282500780c */ /* 0x040fe40003f24270 */
[----:B------:R-:W-:Y:S02]  /*dfe0*/  FSEL R30, R12, -INF , P2 ;  /* 0xff8000000c1e7808 */ /* 0x000fe40001000000 */
[----:B------:R-:W-:Y:S02]  /*dff0*/  ISETP.GT.AND P0, PT, R37, 0x9, PT ;  /* 0x000000092500780c */ /* 0x000fe40003f04270 */
[----:B------:R-:W-:Y:S02]  /*e000*/  FMNMX.FTZ R12, R3, R7, !PT ;  /* 0x00000007030c7209 */ /* 0x000fe40007810000 */
[----:B------:R-:W-:-:S02]  /*e010*/  FSEL R29, R8, -INF , P1 ;  /* 0xff800000081d7808 */ /* 0x000fc40000800000 */
[----:B------:R-:W-:Y:S02]  /*e020*/  FSEL R27, R27, -INF , P0 ;  /* 0xff8000001b1b7808 */ /* 0x000fe40000000000 */
[----:B------:R-:W-:Y:S02]  /*e030*/  FSEL R25, R25, -INF , P0 ;  /* 0xff80000019197808 */ /* 0x000fe40000000000 */
[----:B------:R-:W-:Y:S02]  /*e040*/  FMNMX.FTZ R8, R24, R12, !PT ;  /* 0x0000000c18087209 */ /* 0x000fe40007810000 */
[----:B------:R-:W-:Y:S02]  /*e050*/  ISETP.GT.AND P0, PT, R37, 0x11, PT ;  /* 0x000000112500780c */ /* 0x000fe40003f04270 */
[----:B------:R-:W-:Y:S02]  /*e060*/  FMNMX.FTZ R8, R25, R8, !PT ;  /* 0x0000000819087209 */ /* 0x000fe40007810000 */
[----:B------:R-:W-:-:S02]  /*e070*/  FSEL R23, R23, -INF , P0 ;  /* 0xff80000017177808 */ /* 0x000fc40000000000 */
[----:B------:R-:W-:Y:S02]  /*e080*/  FSEL R21, R21, -INF , P0 ;  /* 0xff80000015157808 */ /* 0x000fe40000000000 */
[C---:B------:R-:W-:Y:S02]  /*e090*/  ISETP.GT.AND P0, PT, R37.reuse, 0x19, PT ;  /* 0x000000192500780c */ /* 0x040fe40003f04270 */
[----:B------:R-:W-:Y:S02]  /*e0a0*/  ISETP.GT.AND P3, PT, R37, 0x18, PT ;  /* 0x000000182500780c */ /* 0x000fe40003f64270 */
[----:B------:R-:W-:Y:S02]  /*e0b0*/  FMNMX.FTZ R8, R20, R8, !PT ;  /* 0x0000000814087209 */ /* 0x000fe40007810000 */
[----:B------:R-:W-:Y:S02]  /*e0c0*/  FSEL R31, R19, -INF , P0 ;  /* 0xff800000131f7808 */ /* 0x000fe40000000000 */
[----:B------:R-:W-:-:S02]  /*e0d0*/  FSEL R17, R17, -INF , P0 ;  /* 0xff80000011117808 */ /* 0x000fc40000000000 */
[----:B------:R-:W-:Y:S02]  /*e0e0*/  ISETP.GT.AND P0, PT, R37, 0x21, PT ;  /* 0x000000212500780c */ /* 0x000fe40003f04270 */
[----:B------:R-:W-:Y:S02]  /*e0f0*/  FSEL R16, R16, -INF , P3 ;  /* 0xff80000010107808 */ /* 0x000fe40001800000 */
[----:B------:R-:W-:Y:S02]  /*e100*/  FMNMX.FTZ R8, R21, R8, !PT ;  /* 0x0000000815087209 */ /* 0x000fe40007810000 */
[----:B------:R-:W-:Y:S02]  /*e110*/  FSEL R195, R15, -INF , P0 ;  /* 0xff8000000fc37808 */ /* 0x000fe40000000000 */
[----:B------:R-:W-:Y:S02]  /*e120*/  FSEL R28, R13, -INF , P0 ;  /* 0xff8000000d1c7808 */ /* 0x000fe40000000000 */
[----:B------:R-:W-:-:S02]  /*e130*/  ISETP.GT.AND P0, PT, R37, 0x29, PT ;  /* 0x000000292500780c */ /* 0x000fc40003f04270 */
[----:B------:R-:W-:Y:S02]  /*e140*/  FMNMX.FTZ R8, R16, R8, !PT ;  /* 0x0000000810087209 */ /* 0x000fe40007810000 */
[----:B--2---:R-:W-:Y:S02]  /*e150*/  FSEL R40, R9, -INF , P0 ;  /* 0xff80000009287808 */ /* 0x004fe40000000000 */
[----:B------:R-:W-:Y:S02]  /*e160*/  FMNMX.FTZ R8, R17, R8, !PT ;  /* 0x0000000811087209 */ /* 0x000fe40007810000 */
[----:B------:R-:W-:Y:S02]  /*e170*/  FMNMX.FTZ R9, R6, R5, !PT ;  /* 0x0000000506097209 */ /* 0x000fe40007810000 */
[----:B------:R-:W-:Y:S02]  /*e180*/  FMNMX.FTZ R8, R30, R8, !PT ;  /* 0x000000081e087209 */ /* 0x000fe40007810000 */
[----:B------:R-:W-:-:S02]  /*e190*/  FMNMX.FTZ R9, R26, R9, !PT ;  /* 0x000000091a097209 */ /* 0x000fc40007810000 */
[----:B------:R-:W-:Y:S02]  /*e1a0*/  FMNMX.FTZ R8, R28, R8, !PT ;  /* 0x000000081c087209 */ /* 0x000fe40007810000 */
[----:B------:R-:W-:Y:S02]  /*e1b0*/  FMNMX.FTZ R9, R27, R9, !PT ;  /* 0x000000091b097209 */ /* 0x000fe40007810000 */
[----:B------:R-:W-:Y:S02]  /*e1c0*/  FSEL R194, R10, -INF , P1 ;  /* 0xff8000000ac27808 */ /* 0x000fe40000800000 */
[----:B------:R-:W-:Y:S02]  /*e1d0*/  ISETP.GT.AND P1, PT, R37, 0x30, PT ;  /* 0x000000302500780c */ /* 0x000fe40003f24270 */
[----:B------:R-:W-:Y:S02]  /*e1e0*/  FMNMX.FTZ R8, R29, R8, !PT ;  /* 0x000000081d087209 */ /* 0x000fe40007810000 */
[----:B------:R-:W-:-:S02]  /*e1f0*/  FMNMX.FTZ R9, R22, R9, !PT ;  /* 0x0000000916097209 */ /* 0x000fc40007810000 */
[----:B------:R-:W-:Y:S02]  /*e200*/  FSEL R193, R11, -INF , P0 ;  /* 0xff8000000bc17808 */ /* 0x000fe40000000000 */
[----:B------:R-:W-:Y:S02]  /*e210*/  ISETP.GT.AND P0, PT, R37, 0x31, PT ;  /* 0x000000312500780c */ /* 0x000fe40003f04270 */
[----:B------:R-:W-:Y:S02]  /*e220*/  FSEL R145, R108, -INF , P1 ;  /* 0xff8000006c917808 */ /* 0x000fe40000800000 */
[----:B------:R-:W-:Y:S02]  /*e230*/  FMNMX.FTZ R8, R40, R8, !PT ;  /* 0x0000000828087209 */ /* 0x000fe40007810000 */
[----:B------:R-:W-:Y:S02]  /*e240*/  FSEL R36, R18, -INF , P3 ;  /* 0xff80000012247808 */ /* 0x000fe40001800000 */
[----:B------:R-:W-:-:S02]  /*e250*/  FMNMX.FTZ R9, R23, R9, !PT ;  /* 0x0000000917097209 */ /* 0x000fc40007810000 */
[----:B------:R-:W-:Y:S02]  /*e260*/  FSEL R41, R14, -INF , P2 ;  /* 0xff8000000e297808 */ /* 0x000fe40001000000 */
[----:B------:R-:W-:Y:S01]  /*e270*/  ISETP.GT.AND P2, PT, R37, 0x38, PT ;  /* 0x000000382500780c */ /* 0x000fe20003f44270 */
[----:B------:R-:W-:Y:S01]  /*e280*/  LDSM.16.MT88.4 R12, [R232+0x900] ;  /* 0x00090000e80c783b */ /* 0x000fe20000004200 */
[----:B------:R-:W-:Y:S02]  /*e290*/  FSEL R146, R109, -INF , P0 ;  /* 0xff8000006d927808 */ /* 0x000fe40000000000 */
[----:B------:R-:W-:Y:S02]  /*e2a0*/  FMNMX.FTZ R8, R145, R8, !PT ;  /* 0x0000000891087209 */ /* 0x000fe40007810000 */
[----:B------:R-:W-:Y:S02]  /*e2b0*/  FMNMX.FTZ R9, R36, R9, !PT ;  /* 0x0000000924097209 */ /* 0x000fe40007810000 */
[----:B------:R-:W-:-:S02]  /*e2c0*/  FSEL R151, R111, -INF , P0 ;  /* 0xff8000006f977808 */ /* 0x000fc40000000000 */
[----:B------:R-:W-:Y:S02]  /*e2d0*/  ISETP.GT.AND P0, PT, R37, 0x39, PT ;  /* 0x000000392500780c */ /* 0x000fe40003f04270 */
[----:B------:R-:W-:Y:S02]  /*e2e0*/  FSEL R148, R104, -INF , P2 ;  /* 0xff80000068947808 */ /* 0x000fe40001000000 */
[----:B------:R-:W-:Y:S02]  /*e2f0*/  FMNMX.FTZ R8, R146, R8, !PT ;  /* 0x0000000892087209 */ /* 0x000fe40007810000 */
[----:B------:R-:W-:Y:S02]  /*e300*/  FMNMX.FTZ R9, R31, R9, !PT ;  /* 0x000000091f097209 */ /* 0x000fe40007810000 */
[----:B------:R-:W-:Y:S02]  /*e310*/  FSEL R150, R110, -INF , P1 ;  /* 0xff8000006e967808 */ /* 0x000fe40000800000 */
[----:B------:R-:W-:Y:S01]  /*e320*/  FSEL R147, R105, -INF , P0 ;  /* 0xff80000069937808 */ /* 0x000fe20000000000 */
[----:B------:R-:W-:Y:S01]  /*e330*/  LDSM.16.MT88.4 R108, [R233+0x4100] ;  /* 0x00410000e96c783b */ /* 0x000fe20000004200 */
[----:B------:R-:W-:-:S02]  /*e340*/  ISETP.GT.AND P1, PT, R37, 0x40, PT ;  /* 0x000000402500780c */ /* 0x000fc40003f24270 */
[----:B------:R-:W-:Y:S02]  /*e350*/  FMNMX.FTZ R8, R148, R8, !PT ;  /* 0x0000000894087209 */ /* 0x000fe40007810000 */
[----:B------:R-:W-:Y:S02]  /*e360*/  FMNMX.FTZ R9, R41, R9, !PT ;  /* 0x0000000929097209 */ /* 0x000fe40007810000 */
[----:B------:R-:W-:Y:S02]  /*e370*/  FSEL R191, R107, -INF , P0 ;  /* 0xff8000006bbf7808 */ /* 0x000fe40000000000 */
[----:B------:R-:W-:Y:S02]  /*e380*/  ISETP.GT.AND P0, PT, R37, 0x41, PT ;  /* 0x000000412500780c */ /* 0x000fe40003f04270 */
[----:B------:R-:W-:Y:S02]  /*e390*/  FSEL R190, R100, -INF , P1 ;  /* 0xff80000064be7808 */ /* 0x000fe40000800000 */
[----:B------:R-:W-:-:S02]  /*e3a0*/  FMNMX.FTZ R8, R147, R8, !PT ;  /* 0x0000000893087209 */ /* 0x000fc40007810000 */
[----:B------:R-:W-:Y:S02]  /*e3b0*/  FMNMX.FTZ R9, R195, R9, !PT ;  /* 0x00000009c3097209 */ /* 0x000fe40007810000 */
[----:B------:R-:W-:Y:S02]  /*e3c0*/  FSEL R161, R102, -INF , P1 ;  /* 0xff80000066a17808 */ /* 0x000fe40000800000 */
[----:B------:R-:W-:Y:S02]  /*e3d0*/  FSEL R160, R101, -INF , P0 ;  /* 0xff80000065a07808 */ /* 0x000fe40000000000 */
[----:B------:R-:W-:Y:S02]  /*e3e0*/  ISETP.GT.AND P1, PT, R37, 0x48, PT ;  /* 0x000000482500780c */ /* 0x000fe40003f24270 */
[----:B------:R-:W-:Y:S02]  /*e3f0*/  FMNMX.FTZ R8, R190, R8, !PT ;  /* 0x00000008be087209 */ /* 0x000fe40007810000 */
        /* <DEDUP_REMOVED lines=8> */
[----:B------:R-:W-:Y:S02]  /*e480*/  FSEL R159, R97, -INF , P0 ;  /* 0xff800000619f7808 */ /* 0x000fe40000000000 */
[----:B------:R-:W-:Y:S02]  /*e490*/  ISETP.GT.AND P1, PT, R37, 0x50, PT ;  /* 0x000000502500780c */ /* 0x000fe40003f24270 */
[----:B------:R-:W-:Y:S02]  /*e4a0*/  FMNMX.FTZ R8, R189, R8, !PT ;  /* 0x00000008bd087209 */ /* 0x000fe40007810000 */
[----:B------:R-:W-:Y:S02]  /*e4b0*/  FMNMX.FTZ R9, R150, R9, !PT ;  /* 0x0000000996097209 */ /* 0x000fe40007810000 */
[----:B------:R-:W-:Y:S02]  /*e4c0*/  FSEL R165, R99, -INF , P0 ;  /* 0xff80000063a57808 */ /* 0x000fe40000000000 */
[----:B------:R-:W-:Y:S01]  /*e4d0*/  ISETP.GT.AND P0, PT, R37, 0x51, PT ;  /* 0x000000512500780c */ /* 0x000fe20003f04270 */
[----:B------:R-:W-:Y:S01]  /*e4e0*/  LDSM.16.MT88.4 R96, [R236+0x4100] ;  /* 0x00410000ec60783b */ /* 0x000fe20000004200 */
[----:B------:R-:W-:-:S02]  /*e4f0*/  FSEL R188, R92, -INF , P1 ;  /* 0xff8000005cbc7808 */ /* 0x000fc40000800000 */
[----:B------:R-:W-:Y:S02]  /*e500*/  FMNMX.FTZ R8, R159, R8, !PT ;  /* 0x000000089f087209 */ /* 0x000fe40007810000 */
[----:B------:R-:W-:Y:S02]  /*e510*/  FSEL R192, R106, -INF , P2 ;  /* 0xff8000006ac07808 */ /* 0x000fe40001000000 */
[----:B------:R-:W-:Y:S02]  /*e520*/  FMNMX.FTZ R9, R151, R9, !PT ;  /* 0x0000000997097209 */ /* 0x000fe40007810000 */
[----:B------:R-:W-:Y:S02]  /*e530*/  FSEL R180, R94, -INF , P1 ;  /* 0xff8000005eb47808 */ /* 0x000fe40000800000 */
[----:B------:R-:W-:Y:S02]  /*e540*/  FSEL R183, R93, -INF , P0 ;  /* 0xff8000005db77808 */ /* 0x000fe40000000000 */
        /* <DEDUP_REMOVED lines=25> */
[----:B------:R-:W-:-:S02]  /*e6e0*/  ISETP.GT.AND P0, PT, R37, 0x69, PT ;  /* 0x000000692500780c */ /* 0x000fc40003f04270 */
[----:B------:R-:W-:Y:S02]  /*e6f0*/  FSEL R156, R80, -INF , P1 ;  /* 0xff800000509c7808 */ /* 0x000fe40000800000 */
[----:B------:R-:W-:Y:S02]  /*e700*/  FMNMX.FTZ R8, R157, R8, !PT ;  /* 0x000000089d087209 */ /* 0x000fe40007810000 */
[----:B------:R-:W-:Y:S02]  /*e710*/  FMNMX.FTZ R9, R165, R9, !PT ;  /* 0x00000009a5097209 */ /* 0x000fe40007810000 */
[----:B------:R-:W-:Y:S02]  /*e720*/  FSEL R149, R83, -INF , P0 ;  /* 0xff80000053957808 */ /* 0x000fe40000000000 */
[----:B------:R-:W-:Y:S02]  /*e730*/  FSEL R155, R81, -INF , P0 ;  /* 0xff800000519b7808 */ /* 0x000fe40000000000 */
[----:B------:R-:W-:-:S02]  /*e740*/  ISETP.GT.AND P0, PT, R37, 0x70, PT ;  /* 0x000000702500780c */ /* 0x000fc40003f04270 */
[----:B------:R-:W-:Y:S02]  /*e750*/  FMNMX.FTZ R8, R156, R8, !PT ;  /* 0x000000089c087209 */ /* 0x000fe40007810000 */
[----:B------:R-:W-:Y:S02]  /*e760*/  FMNMX.FTZ R9, R180, R9, !PT ;  /* 0x00000009b4097209 */ /* 0x000fe40007810000 */
[----:B------:R-:W-:Y:S02]  /*e770*/  ISETP.GT.AND P2, PT, R37, 0x71, PT ;  /* 0x000000712500780c */ /* 0x000fe40003f44270 */
[----:B------:R-:W-:Y:S02]  /*e780*/  FSEL R144, R76, -INF , P0 ;  /* 0xff8000004c907808 */ /* 0x000fe40000000000 */
        /* <DEDUP_REMOVED lines=14> */
[----:B------:R-:W-:-:S02]  /*e870*/  FMNMX.FTZ R8, R134, R8, !PT ;  /* 0x0000000886087209 */ /* 0x000fc40007810000 */
[----:B------:R-:W-:Y:S02]  /*e880*/  FMNMX.FTZ R9, R154, R9, !PT ;  /* 0x000000099a097209 */ /* 0x000fe40007810000 */
[----:B------:R-:W-:Y:S02]  /*e890*/  FMNMX.FTZ R8, R67, R8, !PT ;  /* 0x0000000843087209 */ /* 0x000fe40007810000 */
[----:B------:R-:W-:Y:S02]  /*e8a0*/  FMNMX.FTZ R10, R153, R9, !PT ;  /* 0x00000009990a7209 */ /* 0x000fe40007810000 */
[----:B------:R-:W-:Y:S01]  /*e8b0*/  FSEL R65, R79, -INF , P2 ;  /* 0xff8000004f417808 */ /* 0x000fe20001000000 */
[----:B------:R-:W1:Y:S01]  /*e8c0*/  SHFL.BFLY PT, R9, R8, 0x2, 0x1f ;  /* 0x0c401f0008097f89 */ /* 0x000e6200000e0000 */
[----:B------:R-:W-:Y:S02]  /*e8d0*/  FMNMX.FTZ R10, R152, R10, !PT ;  /* 0x0000000a980a7209 */ /* 0x000fe40007810000 */
[----:B------:R-:W-:-:S02]  /*e8e0*/  FSEL R64, R70, -INF , P1 ;  /* 0xff80000046407808 */ /* 0x000fc40000800000 */
[----:B------:R-:W-:Y:S02]  /*e8f0*/  FMNMX.FTZ R10, R149, R10, !PT ;  /* 0x0000000a950a7209 */ /* 0x000fe40007810000 */
[----:B------:R-:W-:Y:S02]  /*e900*/  FSEL R62, R71, -INF , P0 ;  /* 0xff800000473e7808 */ /* 0x000fe40000000000 */
[----:B------:R-:W-:-:S04]  /*e910*/  FMNMX.FTZ R10, R66, R10, !PT ;  /* 0x0000000a420a7209 */ /* 0x000fc80007810000 */
[----:B------:R-:W-:-:S04]  /*e920*/  FMNMX.FTZ R10, R65, R10, !PT ;  /* 0x0000000a410a7209 */ /* 0x000fc80007810000 */
        /* <DEDUP_REMOVED lines=49> */
[--C-:B------:R-:W-:Y:S01]  /*ec40*/  FFMA.FTZ R41, R195, c[0x0][0x2d0], -R63.reuse ;  /* 0x0000b400c3297a23 */ /* 0x100fe2000001083f */
[----:B------:R-:W1:Y:S01]  /*ec50*/  LDSM.16.MT88.4 R28, [R233+0x4900] ;  /* 0x00490000e91c783b */ /* 0x000e620000004200 */
        /* <DEDUP_REMOVED lines=117> */
[C---:B-----5:R-:W-:Y:S02]  /*f3b0*/  HMMA.16816.F32 R120, R4.reuse, R36, R120 ;  /* 0x000000240478723c */ /* 0x060fe40000001878 */
        /* <DEDUP_REMOVED lines=70> */
[----:B---3--:R-:W-:Y:S01]  /*f820*/  F2FP.PACK_AB R5, R151, R150 ;  /* 0x000000969705723e */ /* 0x008fe200000000ff */
        /* <DEDUP_REMOVED lines=189> */
[----:B------:R-:W-:Y:S01]  /*10400*/  IADD3 R244, R243, 0x100, RZ ;  /* 0x00000100f3f47810 */ /* 0x000fe20007ffe0ff */
[----:B------:R-:W-:-:S02]  /*10410*/  ULDC UR5, c[0x0][0x210] ;  /* 0x0000840000057ab9 */ /* 0x000fc40000000800 */
[----:B------:R-:W-:Y:S02]  /*10420*/  ULDC UR4, c[0x0][0x1e8] ;  /* 0x00007a0000047ab9 */ /* 0x000fe40000000800 */
[----:B------:R-:W-:Y:S02]  /*10430*/  ULEA.HI.SX32 UR8, UR8, 0xfffffffe, 0x19 ;  /* 0xfffffffe08087891 */ /* 0x000fe4000f8fca3f */
[----:B------:R-:W-:Y:S02]  /*10440*/  UIMAD UR5, UR11, UR5, URZ ;  /* 0x000000050b0572a4 */ /* 0x000fe4000f8e023f */
[----:B------:R-:W-:Y:S02]  /*10450*/  UIMAD UR4, UR11, UR4, URZ ;  /* 0x000000040b0472a4 */ /* 0x000fe4000f8e023f */
[----:B------:R-:W-:Y:S02]  /*10460*/  ULDC.64 UR16, c[0x0][0x118] ;  /* 0x0000460000107ab9 */ /* 0x000fe40000000a00 */
[----:B------:R-:W-:Y:S01]  /*10470*/  ULDC.64 UR12, c[0x0][0x118] ;  /* 0x00004600000c7ab9 */ /* 0x000fe20000000a00 */
[----:B------:R-:W-:Y:S05]  /*10480*/  BRA `(.L_x_138) ;  /* 0x000003d000007947 */ /* 0x000fea0003800000 */
.L_x_140:
[----:B------:R-:W-:Y:S01]  /*10490*/  ULEA UR7, UR8, UR14, 0x7 ;  /* 0x0000000e08077291 */ /* 0x000fe2000f8e383f */
[----:B------:R-:W-:Y:S01]  /*104a0*/  ISETP.NE.AND P3, PT, R239, 0x1, PT ;  /* 0x00000001ef00780c */ /* 0x000fe20003f65270 */
[----:B------:R-:W-:Y:S04]  /*104b0*/  IMAD.MOV.U32 R241, RZ, RZ, RZ ;  /* 0x000000fffff17224 */ /* 0x000fe800078e00ff */
        /* <DEDUP_REMOVED lines=35> */
[C---:B--2---:R-:W-:Y:S01]  /*106f0*/  IMAD.X R149, R146.reuse, 0x1, R248, P2 ;  /* 0x0000000192957824 */ /* 0x044fe200010e06f8 */
[C---:B---3--:R-:W-:Y:S01]  /*10700*/  IADD3 R150, P0, R135.reuse, R247, RZ ;  /* 0x000000f787967210 */ /* 0x048fe20007f1e0ff */
[----:B------:R-:W-:Y:S03]  /*10710*/  IMAD.X R153, R146, 0x1, R246, P1 ;  /* 0x0000000192997824 */ /* 0x000fe600008e06f6 */
[----:B------:R2:W-:Y:S01]  /*10720*/  LDGSTS.E.BYPASS.LTC128B.128 [R243+0x8100], [R148.64], !P5 ;  /* 0x0810000094f37fae */ /* 0x0005e2000e901d4c */
[C---:B----4-:R-:W-:Y:S01]  /*10730*/  IMAD.X R151, R144.reuse, 0x1, R248, P0 ;  /* 0x0000000190977824 */ /* 0x050fe200000e06f8 */
[----:B------:R-:W-:Y:S02]  /*10740*/  IADD3 R146, P0, R135, R245, RZ ;  /* 0x000000f587927210 */ /* 0x000fe40007f1e0ff */
[----:B------:R3:W-:Y:S04]  /*10750*/  LDGSTS.E.BYPASS.LTC128B.128 [R243+0xc100], [R152.64], !P4 ;  /* 0x0c10000098f37fae */ /* 0x0007e8000e101d4c */
[----:B------:R4:W-:Y:S01]  /*10760*/  LDGSTS.E.BYPASS.LTC128B.128 [R243+0x9100], [R150.64], !P5 ;  /* 0x0910000096f37fae */ /* 0x0009e2000e901d4c */
[----:B------:R-:W-:Y:S01]  /*10770*/  IMAD.X R147, R144, 0x1, R246, P0 ;  /* 0x0000000190937824 */ /* 0x000fe200000e06f6 */
[C---:B-----5:R-:W-:Y:S04]  /*10780*/  IADD3 R144, P1, R132.reuse, R247, RZ ;  /* 0x000000f784907210 */ /* 0x060fe80007f3e0ff */
[----:B------:R3:W-:Y:S01]  /*10790*/  LDGSTS.E.BYPASS.LTC128B.128 [R243+0xd100], [R146.64], !P4 ;  /* 0x0d10000092f37fae */ /* 0x0007e2000e101d4c */
[----:B------:R-:W-:Y:S01]  /*107a0*/  IADD3 R132, P0, R132, R245, RZ ;  /* 0x000000f584847210 */ /* 0x000fe20007f1e0ff */
[--C-:B-1----:R-:W-:Y:S01]  /*107b0*/  IMAD.X R145, R3, 0x1, R248.reuse, P1 ;  /* 0x0000000103917824 */ /* 0x102fe200008e06f8 */
[C---:B--2---:R-:W-:Y:S05]  /*107c0*/  IADD3 R148, P3, R133.reuse, R247, RZ ;  /* 0x000000f785947210 */ /* 0x044fea0007f7e0ff */
[C---:B------:R-:W-:Y:S01]  /*107d0*/  IMAD.X R149, R134.reuse, 0x1, R248, P3 ;  /* 0x0000000186957824 */ /* 0x040fe200018e06f8 */
[----:B----4-:R-:W-:Y:S01]  /*107e0*/  IADD3 R150, P2, R133, R245, RZ ;  /* 0x000000f585967210 */ /* 0x010fe20007f5e0ff */
[--C-:B------:R-:W-:Y:S03]  /*107f0*/  IMAD.X R133, R3, 0x1, R246.reuse, P0 ;  /* 0x0000000103857824 */ /* 0x100fe600000e06f6 */
[----:B------:R3:W-:Y:S01]  /*10800*/  LDGSTS.E.BYPASS.LTC128B.128 [R243+0xa100], [R148.64], !P5 ;  /* 0x0a10000094f37fae */ /* 0x0007e2000e901d4c */
[----:B------:R-:W-:Y:S05]  /*10810*/  IMAD.X R151, R134, 0x1, R246, P2 ;  /* 0x0000000186977824 */ /* 0x000fea00010e06f6 */
[----:B------:R3:W-:Y:S04]  /*10820*/  LDGSTS.E.BYPASS.LTC128B.128 [R243+0xe100], [R150.64], !P4 ;  /* 0x0e10000096f37fae */ /* 0x0007e8000e101d4c */
[----:B------:R3:W-:Y:S04]  /*10830*/  LDGSTS.E.BYPASS.LTC128B.128 [R243+0xb100], [R144.64], !P5 ;  /* 0x0b10000090f37fae */ /* 0x0007e8000e901d4c */
[----:B------:R3:W-:Y:S01]  /*10840*/  LDGSTS.E.BYPASS.LTC128B.128 [R243+0xf100], [R132.64], !P4 ;  /* 0x0f10000084f37fae */ /* 0x0007e2000e101d4c */
[----:B------:R-:W-:-:S05]  /*10850*/  BRA `(.L_x_139) ;  /* 0x00000f8000007947 */ /* 0x000fca0003800000 */
.L_x_138:
        /* <DEDUP_REMOVED lines=248> */
.L_x_139:
        /* <DEDUP_REMOVED lines=566> */
.L_x_137:
        /* <DEDUP_REMOVED lines=91> */
.L_x_107:
[----:B------:R-:W-:Y:S02]  /*140f0*/  USHF.R.S32.HI UR8, URZ, 0x1f, UR11 ;  /* 0x0000001f3f087899 */ /* 0x000fe4000801140b */
[----:B------:R-:W-:Y:S01]  /*14100*/  ULDC.64 UR12, c[0x0][0x118] ;  /* 0x00004600000c7ab9 */ /* 0x000fe20000000a00 */
[----:B------:R-:W-:Y:S05]  /*14110*/  @P2 BRA `(.L_x_141) ;  /* 0x000013c000002947 */ /* 0x000fea0003800000 */
[----:B------:R-:W1:Y:S01]  /*14120*/  S2R R0, SR_TID.X ;  /* 0x0000000000007919 */ /* 0x000e620000002100 */
        /* <DEDUP_REMOVED lines=63> */
[----:B------:R-:W-:Y:S01]  /*14520*/  IMAD.IADD R16, R13, 0x1, R14 ;  /* 0x000000010d107824 */ /* 0x000fe200078e020e */
[----:B------:R-:W-:Y:S01]  /*14530*/  F2FP.PACK_AB R106, R107, R106 ;  /* 0x0000006a6b6a723e */ /* 0x000fe200000000ff */
[----:B------:R-:W-:Y:S01]  /*14540*/  STS [R12+0x80], R128 ;  /* 0x000080800c007388 */ /* 0x000fe20000000800 */
[----:B------:R-:W-:Y:S02]  /*14550*/  F2FP.PACK_AB R108, R109, R108 ;  /* 0x0000006c6d6c723e */ /* 0x000fe400000000ff */
[----:B------:R-:W-:Y:S01]  /*14560*/  F2FP.PACK_AB R110, R111, R110 ;  /* 0x0000006e6f6e723e */ /* 0x000fe200000000ff */
[----:B------:R-:W-:Y:S01]  /*14570*/  STS [R12+0x480], R130 ;  /* 0x000480820c007388 */ /* 0x000fe20000000800 */
[----:B------:R-:W-:-:S02]  /*14580*/  F2FP.PACK_AB R116, R117, R116 ;  /* 0x000000747574723e */ /* 0x000fc400000000ff */
[----:B------:R-:W-:Y:S01]  /*14590*/  F2FP.PACK_AB R118, R119, R118 ;  /* 0x000000767776723e */ /* 0x000fe200000000ff */
[----:B------:R-:W-:Y:S01]  /*145a0*/  STS [R4], R124 ;  /* 0x0000007c04007388 */ /* 0x000fe20000000800 */
[----:B------:R-:W-:Y:S02]  /*145b0*/  F2FP.PACK_AB R2, R2, R114 ;  /* 0x000000720202723e */ /* 0x000fe400000000ff */
[----:B------:R-:W-:Y:S01]  /*145c0*/  PLOP3.LUT P0, PT, PT, PT, UP1, 0x80, 0x0 ;  /* 0x000000000000781c */ /* 0x000fe20003f0f018 */
[----:B------:R-:W-:Y:S04]  /*145d0*/  STS [R4+0x400], R126 ;  /* 0x0004007e04007388 */ /* 0x000fe80000000800 */
[----:B------:R-:W-:Y:S04]  /*145e0*/  STS [R14+0x80], R68 ;  /* 0x000080440e007388 */ /* 0x000fe80000000800 */
[----:B------:R-:W-:Y:S04]  /*145f0*/  STS [R14+0x480], R70 ;  /* 0x000480460e007388 */ /* 0x000fe80000000800 */
[----:B------:R1:W-:Y:S04]  /*14600*/  STS [R10], R6 ;  /* 0x000000060a007388 */ /* 0x0003e80000000800 */
[----:B------:R-:W-:Y:S04]  /*14610*/  STS [R10+0x400], R74 ;  /* 0x0004004a0a007388 */ /* 0x000fe80000000800 */
[----:B------:R-:W-:Y:S04]  /*14620*/  STS [R15+0x80], R76 ;  /* 0x0000804c0f007388 */ /* 0x000fe80000000800 */
[----:B------:R-:W-:Y:S01]  /*14630*/  STS [R15+0x480], R78 ;  /* 0x0004804e0f007388 */ /* 0x000fe20000000800 */
[----:B-1----:R-:W-:-:S02]  /*14640*/  IMAD.IADD R6, R13, 0x1, R4 ;  /* 0x000000010d067824 */ /* 0x002fc400078e0204 */
[----:B------:R-:W-:-:S03]  /*14650*/  IMAD.IADD R13, R10, 0x1, R13 ;  /* 0x000000010a0d7824 */ /* 0x000fc600078e020d */
        /* <DEDUP_REMOVED lines=17> */
[----:B------:R-:W-:Y:S01]  /*14770*/  STS [R6+0x4400], R110 ;  /* 0x0044006e06007388 */ /* 0x000fe20000000800 */
[----:B-1----:R-:W-:-:S03]  /*14780*/  IMAD.U32 R14, RZ, RZ, UR4 ;  /* 0x00000004ff0e7e24 */ /* 0x002fc6000f8e00ff */
[----:B------:R-:W-:Y:S04]  /*14790*/  STS [R16+0x4080], R116 ;  /* 0x0040807410007388 */ /* 0x000fe80000000800 */
[----:B------:R-:W-:Y:S04]  /*147a0*/  STS [R16+0x4480], R118 ;  /* 0x0044807610007388 */ /* 0x000fe80000000800 */
[----:B------:R-:W-:Y:S04]  /*147b0*/  STS [R13+0x4000], R112 ;  /* 0x004000700d007388 */ /* 0x000fe80000000800 */
[----:B------:R1:W-:Y:S01]  /*147c0*/  STS [R13+0x4400], R2 ;  /* 0x004400020d007388 */ /* 0x0003e20000000800 */
[----:B--2---:R-:W-:Y:S01]  /*147d0*/  IMAD.U32 R15, RZ, RZ, UR5 ;  /* 0x00000005ff0f7e24 */ /* 0x004fe2000f8e00ff */
[----:B------:R-:W-:-:S02]  /*147e0*/  ULDC.64 UR4, c[0x0][0x508] ;  /* 0x0001420000047ab9 */ /* 0x000fc40000000a00 */
[----:B------:R-:W-:Y:S01]  /*147f0*/  BAR.SYNC.DEFER_BLOCKING 0x1, 0x100 ;  /* 0x0044000000007b1d */ /* 0x000fe20000010000 */
[----:B------:R-:W-:-:S04]  /*14800*/  UISETP.NE.U32.AND UP0, UPT, URZ, UR4, UPT ;  /* 0x000000043f00728c */ /* 0x000fc8000bf05070 */
[----:B------:R-:W-:Y:S01]  /*14810*/  UISETP.NE.AND.EX UP0, UPT, URZ, UR5, UPT, UP0 ;  /* 0x000000053f00728c */ /* 0x000fe2000bf05300 */
[----:B------:R-:W2:Y:S02]  /*14820*/  @P0 LDG.E R4, [R14.64] ;  /* 0x0000000c0e040981 */ /* 0x000ea4000c1e1900 */
[----:B------:R-:W-:-:S03]  /*14830*/  ULDC.64 UR4, c[0x0][0x508] ;  /* 0x0001420000047ab9 */ /* 0x000fc60000000a00 */
[----:B------:R-:W-:-:S05]  /*14840*/  PLOP3.LUT P1, PT, PT, PT, UP0, 0x80, 0x0 ;  /* 0x000000000000781c */ /* 0x000fca0003f2f008 */
[----:B------:R-:W-:Y:S01]  /*14850*/  @UP0 UIMAD.WIDE UR4, UR19, UR6, UR4 ;  /* 0x00000006130402a5 */ /* 0x000fe2000f8e0204 */
[----:B-1----:R-:W-:-:S05]  /*14860*/  IMAD.MOV.U32 R2, RZ, RZ, c[0x0][0x388] ;  /* 0x0000e200ff027624 */ /* 0x002fca00078e00ff */
        /* <DEDUP_REMOVED lines=14> */
.L_x_142:
        /* <DEDUP_REMOVED lines=32> */
[----:B------:R-:W-:Y:S01]  /*14b50*/  USEL UR19, UR19, URZ, !UP1 ;  /* 0x0000003f13137287 */ /* 0x000fe2000c800000 */
[----:B------:R-:W-:Y:S01]  /*14b60*/  LOP3.LUT R11, R10, 0xfffffff8, RZ, 0xc0, !PT ;  /* 0xfffffff80a0b7812 */ /* 0x000fe200078ec0ff */
[----:B------:R-:W-:Y:S01]  /*14b70*/  UIMAD UR10, UR9, UR6, URZ ;  /* 0x00000006090a72a4 */ /* 0x000fe2000f8e023f */
[----:B------:R-:W-:Y:S01]  /*14b80*/  IMAD.MOV.U32 R16, RZ, RZ, R6 ;  /* 0x000000ffff107224 */ /* 0x000fe200078e0006 */
[----:B------:R-:W-:Y:S01]  /*14b90*/  UIMAD.WIDE.U32 UR20, UR19, UR6, UR20 ;  /* 0x00000006131472a5 */ /* 0x000fe2000f8e0014 */
[----:B------:R-:W-:Y:S01]  /*14ba0*/  @P1 IMAD.HI.U32 R5, R6, c[0x0][0x4ec], RZ ;  /* 0x00013b0006051a27 */ /* 0x000fe200078e00ff */
[----:B------:R-:W-:Y:S01]  /*14bb0*/  UIMAD UR7, UR19, UR7, UR10 ;  /* 0x00000007130772a4 */ /* 0x000fe2000f8e020a */
[----:B------:R-:W-:Y:S01]  /*14bc0*/  BSSY B0, `(.L_x_143) ;  /* 0x0000061000007945 */ /* 0x000fe20003800000 */
[----:B------:R-:W-:-:S02]  /*14bd0*/  ULDC.64 UR4, c[0x0][0x3a0] ;  /* 0x0000e80000047ab9 */ /* 0x000fc40000000a00 */
[----:B------:R-:W-:Y:S01]  /*14be0*/  @P1 SHF.R.U32.HI R16, RZ, c[0x0][0x4f0], R5 ;  /* 0x00013c00ff101a19 */ /* 0x000fe20000011605 */
[----:B------:R-:W-:Y:S02]  /*14bf0*/  UIMAD.WIDE.U32 UR16, UR14, UR4, URZ ;  /* 0x000000040e1072a5 */ /* 0x000fe4000f8e003f */
[----:B------:R-:W-:Y:S01]  /*14c00*/  UIMAD UR4, UR15, UR4, URZ ;  /* 0x000000040f0472a4 */ /* 0x000fe2000f8e023f */
[--C-:B------:R-:W-:Y:S01]  /*14c10*/  SHF.R.S32.HI R4, RZ, 0x1f, R16.reuse ;  /* 0x0000001fff047819 */ /* 0x100fe20000011410 */
[----:B------:R-:W-:Y:S01]  /*14c20*/  IMAD.MOV R5, RZ, RZ, -R16 ;  /* 0x000000ffff057224 */ /* 0x000fe200078e0a10 */
[----:B------:R-:W-:Y:S01]  /*14c30*/  IADD3 R16, P0, R16, UR20, RZ ;  /* 0x0000001410107c10 */ /* 0x000fe2000ff1e0ff */
[----:B------:R-:W-:Y:S02]  /*14c40*/  UIMAD UR14, UR14, UR5, UR4 ;  /* 0x000000050e0e72a4 */ /* 0x000fe4000f8e0204 */
[----:B------:R-:W-:Y:S01]  /*14c50*/  IMAD R5, R5, c[0x0][0x4e8], R6 ;  /* 0x00013a0005057a24 */ /* 0x000fe200078e0206 */
[----:B------:R-:W-:Y:S01]  /*14c60*/  LEA.HI R6, R3, R0, RZ, 0x6 ;  /* 0x0000000003067211 */ /* 0x000fe200078f30ff */
[----:B------:R-:W-:Y:S01]  /*14c70*/  IMAD.IADD R0, R0, 0x1, -R11 ;  /* 0x0000000100007824 */ /* 0x000fe200078e0a0b */
[----:B------:R-:W-:Y:S01]  /*14c80*/  MOV R3, UR7 ;  /* 0x0000000700037c02 */ /* 0x000fe20008000f00 */
[----:B------:R-:W-:Y:S01]  /*14c90*/  ULDC.64 UR4, c[0x0][0x3e8] ;  /* 0x0000fa0000047ab9 */ /* 0x000fe20000000a00 */
[----:B------:R-:W-:Y:S01]  /*14ca0*/  SHF.R.S32.HI R11, RZ, 0x1f, R5 ;  /* 0x0000001fff0b7819 */ /* 0x000fe20000011405 */
[----:B------:R-:W-:Y:S01]  /*14cb0*/  UIADD3 UR15, UR17, UR14, URZ ;  /* 0x0000000e110f7290 */ /* 0x000fe2000fffe03f */
[----:B------:R-:W-:Y:S01]  /*14cc0*/  IADD3.X R17, R4, UR21, R3, P0, !PT ;  /* 0x0000001504117c10 */ /* 0x000fe200087fe403 */
[----:B------:R-:W-:Y:S01]  /*14cd0*/  UIMAD UR8, UR8, UR4, URZ ;  /* 0x00000004080872a4 */ /* 0x000fe2000f8e023f */
[----:B------:R-:W-:Y:S01]  /*14ce0*/  SHF.R.S32.HI R3, RZ, 0x3, R10 ;  /* 0x00000003ff037819 */ /* 0x000fe2000001140a */
[----:B------:R-:W-:Y:S01]  /*14cf0*/  IMAD R4, R11, c[0x0][0x488], RZ ;  /* 0x000122000b047a24 */ /* 0x000fe200078e02ff */
[----:B------:R-:W-:Y:S01]  /*14d00*/  UMOV UR14, UR16 ;  /* 0x00000010000e7c82 */ /* 0x000fe20008000000 */
[----:B------:R-:W-:Y:S01]  /*14d10*/  IMAD.WIDE.U32 R16, R5, c[0x0][0x488], R16 ;  /* 0x0001220005107a25 */ /* 0x000fe200078e0010 */
[----:B------:R-:W-:Y:S01]  /*14d20*/  UIMAD UR8, UR11, UR5, UR8 ;  /* 0x000000050b0872a4 */ /* 0x000fe2000f8e0208 */
[----:B------:R-:W-:Y:S01]  /*14d30*/  SHF.L.U32 R6, R6, 0x3, RZ ;  /* 0x0000000306067819 */ /* 0x000fe200000006ff */
[----:B------:R-:W-:Y:S01]  /*14d40*/  UIMAD.WIDE.U32 UR14, UR11, UR4, UR14 ;  /* 0x000000040b0e72a5 */ /* 0x000fe2000f8e000e */
[----:B------:R-:W-:-:S02]  /*14d50*/  IMAD.SHL.U32 R12, R3, 0x40, RZ ;  /* 0x00000040030c7824 */ /* 0x000fc400078e00ff */
[----:B------:R-:W-:Y:S01]  /*14d60*/  IMAD R14, R0, 0x20, R3 ;  /* 0x00000020000e7824 */ /* 0x000fe200078e0203 */
[----:B------:R-:W-:Y:S01]  /*14d70*/  ULDC.64 UR4, c[0x0][0x3f0] ;  /* 0x0000fc0000047ab9 */ /* 0x000fe20000000a00 */
[----:B------:R-:W-:Y:S01]  /*14d80*/  IMAD R5, R5, c[0x0][0x48c], R4 ;  /* 0x0001230005057a24 */ /* 0x000fe200078e0204 */
[----:B------:R-:W-:Y:S01]  /*14d90*/  LOP3.LUT R12, R12, 0x1c0, RZ, 0xc0, !PT ;  /* 0x000001c00c0c7812 */ /* 0x000fe200078ec0ff */
[----:B------:R-:W-:Y:S01]  /*14da0*/  IMAD.SHL.U32 R0, R0, 0x8, RZ ;  /* 0x0000000800007824 */ /* 0x000fe200078e00ff */
[----:B------:R-:W-:Y:S01]  /*14db0*/  LEA R4, P0, R16, c[0x0][0x450], 0x2 ;  /* 0x0001140010047a11 */ /* 0x000fe200078010ff */
[----:B------:R-:W-:Y:S01]  /*14dc0*/  IMAD R14, R36, 0x80, R14 ;  /* 0x00000080240e7824 */ /* 0x000fe200078e020e */
[----:B------:R-:W-:Y:S01]  /*14dd0*/  IADD3 R5, R17, R5, RZ ;  /* 0x0000000511057210 */ /* 0x000fe20007ffe0ff */
[----:B------:R-:W-:Y:S01]  /*14de0*/  UIADD3 UR15, UR15, UR8, URZ ;  /* 0x000000080f0f7290 */ /* 0x000fe2000fffe03f */
[----:B------:R-:W-:Y:S01]  /*14df0*/  LOP3.LUT R10, R12, 0x38, R0, 0xf8, !PT ;  /* 0x000000380c0a7812 */ /* 0x000fe200078ef800 */
[----:B------:R-:W-:Y:S01]  /*14e00*/  @P1 IMAD.HI.U32 R11, R14, c[0x0][0x4ec], RZ ;  /* 0x00013b000e0b1a27 */ /* 0x000fe200078e00ff */
[----:B------:R-:W-:Y:S01]  /*14e10*/  SHF.R.U32.HI R12, RZ, 0x3, R12 ;  /* 0x00000003ff0c7819 */ /* 0x000fe2000001160c */
[----:B------:R-:W-:Y:S01]  /*14e20*/  UIMAD UR9, UR9, UR4, URZ ;  /* 0x00000004090972a4 */ /* 0x000fe2000f8e023f */
[----:B------:R-:W-:Y:S01]  /*14e30*/  LEA.HI.X R5, R16, c[0x0][0x454], R5, 0x2, P0 ;  /* 0x0001150010057a11 */ /* 0x000fe200000f1405 */
[--C-:B------:R-:W-:Y:S01]  /*14e40*/  IMAD.MOV.U32 R13, RZ, RZ, R14.reuse ;  /* 0x000000ffff0d7224 */ /* 0x100fe200078e000e */
[----:B------:R-:W-:Y:S01]  /*14e50*/  @P1 SHF.R.U32.HI R13, RZ, c[0x0][0x4f0], R11 ;  /* 0x00013c00ff0d1a19 */ /* 0x000fe2000001160b */
[----:B------:R-:W-:Y:S01]  /*14e60*/  UIMAD UR5, UR19, UR5, UR9 ;  /* 0x00000005130572a4 */ /* 0x000fe2000f8e0209 */
[----:B------:R-:W-:Y:S01]  /*14e70*/  LOP3.LUT R12, R10, R12, RZ, 0x3c, !PT ;  /* 0x0000000c0a0c7212 */ /* 0x000fe200078e3cff */
[----:B------:R-:W-:Y:S01]  /*14e80*/  SHFL.IDX PT, R11, R5, RZ, 0x1c1f ;  /* 0x001c1fff050b7589 */ /* 0x000fe200000e0000 */
[----:B------:R-:W-:Y:S01]  /*14e90*/  UIMAD.WIDE.U32 UR14, UR19, UR4, UR14 ;  /* 0x00000004130e72a5 */ /* 0x000fe2000f8e000e */
[--C-:B------:R-:W-:Y:S01]  /*14ea0*/  IMAD.MOV R15, RZ, RZ, -R13.reuse ;  /* 0x000000ffff0f7224 */ /* 0x100fe200078e0a0d */
[----:B------:R-:W-:Y:S01]  /*14eb0*/  SHF.R.S32.HI R16, RZ, 0x1f, R13 ;  /* 0x0000001fff107819 */ /* 0x000fe2000001140d */
[----:B------:R-:W1:Y:S01]  /*14ec0*/  SHFL.IDX PT, R10, R4, RZ, 0x1c1f ;  /* 0x001c1fff040a7589 */ /* 0x000e6200000e0000 */
[----:B------:R-:W-:Y:S01]  /*14ed0*/  UIADD3 UR5, UR15, UR5, URZ ;  /* 0x000000050f057290 */ /* 0x000fe2000fffe03f */
[----:B------:R-:W-:Y:S01]  /*14ee0*/  IMAD R15, R15, c[0x0][0x4e8], R14 ;  /* 0x00013a000f0f7a24 */ /* 0x000fe200078e020e */
[C---:B------:R-:W-:Y:S01]  /*14ef0*/  IADD3 R14, R9.reuse, 0x8, RZ ;  /* 0x00000008090e7810 */ /* 0x040fe20007ffe0ff */
[----:B------:R-:W-:Y:S01]  /*14f00*/  SHFL.IDX PT, R4, R4, 0x1, 0x1c1f ;  /* 0x003c1f0004047f89 */ /* 0x000fe200000e0000 */
[----:B------:R-:W-:Y:S01]  /*14f10*/  IMAD.U32 R19, RZ, RZ, UR15 ;  /* 0x0000000fff137e24 */ /* 0x000fe2000f8e00ff */
[-C--:B------:R-:W-:Y:S01]  /*14f20*/  ISETP.GE.OR P1, PT, R9, R2.reuse, P2 ;  /* 0x000000020900720c */ /* 0x080fe20001726670 */
[----:B------:R-:W-:Y:S01]  /*14f30*/  IMAD.U32 R18, RZ, RZ, UR14 ;  /* 0x0000000eff127e24 */ /* 0x000fe2000f8e00ff */
[----:B------:R-:W2:Y:S01]  /*14f40*/  SHFL.IDX PT, R5, R5, 0x1, 0x1c1f ;  /* 0x003c1f0005057f89 */ /* 0x000ea200000e0000 */
[----:B------:R-:W-:Y:S01]  /*14f50*/  IMAD.U32 R19, RZ, RZ, UR5 ;  /* 0x00000005ff137e24 */ /* 0x000fe2000f8e00ff */
[----:B------:R-:W-:Y:S01]  /*14f60*/  ISETP.GE.OR P0, PT, R14, R2, P2 ;  /* 0x000000020e00720c */ /* 0x000fe20001706670 */
[----:B------:R-:W-:Y:S01]  /*14f70*/  IMAD R16, R16, c[0x0][0x3e0], RZ ;  /* 0x0000f80010107a24 */ /* 0x000fe200078e02ff */
[----:B------:R-:W-:Y:S01]  /*14f80*/  SHF.R.S32.HI R9, RZ, 0x1f, R15 ;  /* 0x0000001fff097819 */ /* 0x000fe2000001140f */
[----:B------:R-:W-:Y:S01]  /*14f90*/  IMAD.WIDE.U32 R18, R13, c[0x0][0x3e0], R18 ;  /* 0x0000f8000d127a25 */ /* 0x000fe200078e0012 */
[----:B------:R-:W-:-:S02]  /*14fa0*/  LOP3.LUT R6, R12, 0x7ffffe00, R6, 0xf8, !PT ;  /* 0x7ffffe000c067812 */ /* 0x000fc400078ef806 */
[----:B------:R-:W-:Y:S01]  /*14fb0*/  IADD3 R37, R0, 0x40, RZ ;  /* 0x0000004000257810 */ /* 0x000fe20007ffe0ff */
[----:B------:R-:W-:Y:S02]  /*14fc0*/  IMAD R16, R13, c[0x0][0x3e4], R16 ;  /* 0x0000f9000d107a24 */ /* 0x000fe400078e0210 */
[----:B------:R-:W-:Y:S02]  /*14fd0*/  IMAD R9, R9, c[0x0][0x3d8], RZ ;  /* 0x0000f60009097a24 */ /* 0x000fe400078e02ff */
[----:B------:R-:W-:Y:S02]  /*14fe0*/  IMAD.IADD R19, R19, 0x1, R16 ;  /* 0x0000000113137824 */ /* 0x000fe400078e0210 */
[----:B------:R-:W-:Y:S01]  /*14ff0*/  IMAD.SHL.U32 R16, R6, 0x2, RZ ;  /* 0x0000000206107824 */ /* 0x000fe200078e00ff */
[----:B-1----:R1:W-:Y:S01]  /*15000*/  @!P1 ST.E [R10.64], R7 ;  /* 0x000000070a009985 */ /* 0x0023e2000c10190c */
[C---:B------:R-:W-:Y:S02]  /*15010*/  IMAD R17, R15.reuse, c[0x0][0x3dc], R9 ;  /* 0x0000f7000f117a24 */ /* 0x040fe400078e0209 */
[----:B------:R-:W-:-:S04]  /*15020*/  IMAD.WIDE.U32 R38, R15, c[0x0][0x3d8], R18 ;  /* 0x0000f6000f267a25 */ /* 0x000fc800078e0012 */
[----:B------:R-:W-:Y:S01]  /*15030*/  IMAD.IADD R17, R39, 0x1, R17 ;  /* 0x0000000127117824 */ /* 0x000fe200078e0211 */
[----:B--2---:R1:W-:Y:S01]  /*15040*/  @!P0 ST.E [R4.64], R8 ;  /* 0x0000000804008985 */ /* 0x0043e2000c10190c */
[----:B------:R-:W-:Y:S01]  /*15050*/  LEA R39, P0, R38, c[0x0][0x380], 0x1 ;  /* 0x0000e00026277a11 */ /* 0x000fe200078008ff */
[----:B------:R-:W-:Y:S02]  /*15060*/  IMAD R36, R36, 0x80, R3 ;  /* 0x0000008024247824 */ /* 0x000fe400078e0203 */
[----:B------:R1:W2:Y:S01]  /*15070*/  LDS.128 R28, [R16+0x1080] ;  /* 0x00108000101c7984 */ /* 0x0002a20000000c00 */
[----:B------:R-:W-:Y:S02]  /*15080*/  LEA.HI.X R38, R38, c[0x0][0x384], R17, 0x1, P0 ;  /* 0x0000e10026267a11 */ /* 0x000fe400000f0c11 */
[----:B------:R-:W-:Y:S01]  /*15090*/  ISETP.GE.AND P0, PT, R36, R2, PT ;  /* 0x000000022400720c */ /* 0x000fe20003f06270 */
[----:B------:R1:W3:Y:S04]  /*150a0*/  LDS.128 R24, [R16+0x2080] ;  /* 0x0020800010187984 */ /* 0x0002e80000000c00 */
        /* <DEDUP_REMOVED lines=18> */
.L_x_144:
[----:B------:R-:W-:Y:S05]  /*151d0*/  BSYNC B0 ;  /* 0x0000000000007941 */ /* 0x000fea0003800000 */
.L_x_143:
        /* <DEDUP_REMOVED lines=15> */
.L_x_146:
[----:B------:R-:W-:Y:S05]  /*152d0*/  BSYNC B0 ;  /* 0x0000000000007941 */ /* 0x000fea0003800000 */
.L_x_145:
        /* <DEDUP_REMOVED lines=15> */
.L_x_148:
[----:B------:R-:W-:Y:S05]  /*153d0*/  BSYNC B0 ;  /* 0x0000000000007941 */ /* 0x000fea0003800000 */
.L_x_147:
        /* <DEDUP_REMOVED lines=16> */
.L_x_141:
        /* <DEDUP_REMOVED lines=10> */
[----:B------:R-:W2:Y:S01]  /*15580*/  @P0 LDG.E R0, [R4.64] ;  /* 0x0000000c04000981 */ /* 0x000ea2000c1e1900 */
        /* <DEDUP_REMOVED lines=20> */
.L_x_149:
        /* <DEDUP_REMOVED lines=43> */
.L_x_151:
[----:B------:R-:W-:Y:S05]  /*15980*/  BSYNC B0 ;  /* 0x0000000000007941 */ /* 0x000fea0003800000 */
.L_x_150:
        /* <DEDUP_REMOVED lines=63> */
.L_x_153:
[----:B------:R-:W-:Y:S05]  /*15d80*/  BSYNC B0 ;  /* 0x0000000000007941 */ /* 0x000fea0003800000 */
.L_x_152:
        /* <DEDUP_REMOVED lines=15> */
.L_x_155:
[----:B------:R-:W-:Y:S05]  /*15e80*/  BSYNC B0 ;  /* 0x0000000000007941 */ /* 0x000fea0003800000 */
.L_x_154:
        /* <DEDUP_REMOVED lines=15> */
.L_x_157:
[----:B------:R-:W-:Y:S05]  /*15f80*/  BSYNC B0 ;  /* 0x0000000000007941 */ /* 0x000fea0003800000 */
.L_x_156:
        /* <DEDUP_REMOVED lines=16> */
.L_x_158:
        /* <DEDUP_REMOVED lines=15> */
.L_x_2025:


//--------------------- .text._ZN7cutlass13device_kernelIN5flash19enable_sm80_to_sm89INS1_16FlashAttnFwdSm80INS1_25CollectiveMainloopFwdSm80ILi8ELi1ELb1EN4cute5tupleIJNS5_1CILi128EEENS7_ILi96EEES8_EEELi128ENS_6half_tEfNS_4arch4Sm80ELb0ELb1ELb0ELb0ELb1ELb0ELb1ELb0EEENS1_21CollectiveEpilogueFwdINS6_IJS8_S8_S9_EEENS6_IJNS7_ILi1EEESH_SH_EEESB_SD_Li256ELb0ELb1ELb0ELb0EEENS1_19SingleTileSchedulerILb0ELb0ELb1ELi128EEEEEEEEEvNT_6ParamsE --------------------------
	.section	.text._ZN7cutlass13device_kernelIN5flash19enable_sm80_to_sm89INS1_16FlashAttnFwdSm80INS1_25CollectiveMainloopFwdSm80ILi8ELi1ELb1EN4cute5tupleIJNS5_1CILi128EEENS7_ILi96EEES8_EEELi128ENS_6half_tEfNS_4arch4Sm80ELb0ELb1ELb0ELb0ELb1ELb0ELb1ELb0EEENS1_21CollectiveEpilogueFwdINS6_IJS8_S8_S9_EEENS6_IJNS7_ILi1EEESH_SH_EEESB_SD_Li256ELb0ELb1ELb0ELb0EEENS1_19SingleTileSchedulerILb0ELb0ELb1ELi128EEEEEEEEEvNT_6ParamsE,"ax",@progbits
	.sectioninfo	@"SHI_REGISTERS=254"
	.align	128
.text._ZN7cutlass13device_kernelIN5flash19enable_sm80_to_sm89INS1_16FlashAttnFwdSm80INS1_25CollectiveMainloopFwdSm80ILi8ELi1ELb1EN4cute5tupleIJNS5_1CILi128EEENS7_ILi96EEES8_EEELi128ENS_6half_tEfNS_4arch4Sm80ELb0ELb1ELb0ELb0ELb1ELb0ELb1ELb0EEENS1_21CollectiveEpilogueFwdINS6_IJS8_S8_S9_EEENS6_IJNS7_ILi1EEESH_SH_EEESB_SD_Li256ELb0ELb1ELb0ELb0EEENS1_19SingleTileSchedulerILb0ELb0ELb1ELi128EEEEEEEEEvNT_6ParamsE:
        .type           _ZN7cutlass13device_kernelIN5flash19enable_sm80_to_sm89INS1_16FlashAttnFwdSm80INS1_25CollectiveMainloopFwdSm80ILi8ELi1ELb1EN4cute5tupleIJNS5_1CILi128EEENS7_ILi96EEES8_EEELi128ENS_6half_tEfNS_4arch4Sm80ELb0ELb1ELb0ELb0ELb1ELb0ELb1ELb0EEENS1_21CollectiveEpilogueFwdINS6_IJS8_S8_S9_EEENS6_IJNS7_ILi1EEESH_SH_EEESB_SD_Li256ELb0ELb1ELb0ELb0EEENS1_19SingleTileSchedulerILb0ELb0ELb1ELi128EEEEEEEEEvNT_6ParamsE,@function
        .size           _ZN7cutlass13device_kernelIN5flash19enable_sm80_to_sm89INS1_16FlashAttnFwdSm80INS1_25CollectiveMainloopFwdSm80ILi8ELi1ELb1EN4cute5tupleIJNS5_1CILi128EEENS7_ILi96EEES8_EEELi128ENS_6half_tEfNS_4arch4Sm80ELb0ELb1ELb0ELb0ELb1ELb0ELb1ELb0EEENS1_21CollectiveEpilogueFwdINS6_IJS8_S8_S9_EEENS6_IJNS7_ILi1EEESH_SH_EEESB_SD_Li256ELb0ELb1ELb0ELb0EEENS1_19SingleTileSchedulerILb0ELb0ELb1ELi128EEEEEEEEEvNT_6ParamsE,(.L_x_2026 - _ZN7cutlass13device_kernelIN5flash19enable_sm80_to_sm89INS1_16FlashAttnFwdSm80INS1_25CollectiveMainloopFwdSm80ILi8ELi1ELb1EN4cute5tupleIJNS5_1CILi128EEENS7_ILi96EEES8_EEELi128ENS_6half_tEfNS_4arch4Sm80ELb0ELb1ELb0ELb0ELb1ELb0ELb1ELb0EEENS1_21CollectiveEpilogueFwdINS6_IJS8_S8_S9_EEENS6_IJNS7_ILi1EEESH_SH_EEESB_SD_Li256ELb0ELb1ELb0ELb0EEENS1_19SingleTileSchedulerILb0ELb0ELb1ELi128EEEEEEEEEvNT_6ParamsE)
        .other          _ZN7cutlass13device_kernelIN5flash19enable_sm80_to_sm89INS1_16FlashAttnFwdSm80INS1_25CollectiveMainloopFwdSm80ILi8ELi1ELb1EN4cute5tupleIJNS5_1CILi128EEENS7_ILi96EEES8_EEELi128ENS_6half_tEfNS_4arch4Sm80ELb0ELb1ELb0ELb0ELb1ELb0ELb1ELb0EEENS1_21CollectiveEpilogueFwdINS6_IJS8_S8_S9_EEENS6_IJNS7_ILi1EEESH_SH_EEESB_SD_Li256ELb0ELb1ELb0ELb0EEENS1_19SingleTileSchedulerILb0ELb0ELb1ELi128EEEEEEEEEvNT_6ParamsE,@"STO_CUDA_ENTRY STV_DEFAULT"
_ZN7cutlass13device_kernelIN5flash19enable_sm80_to_sm89INS1_16FlashAttnFwdSm80INS1_25CollectiveMainloopFwdSm80ILi8ELi1ELb1EN4cute5tupleIJNS5_1CILi128EEENS7_ILi96EEES8_EEELi128ENS_6half_tEfNS_4arch4Sm80ELb0ELb1ELb0ELb0ELb1ELb0ELb1ELb0EEENS1_21CollectiveEpilogueFwdINS6_IJS8_S8_S9_EEENS6_IJNS7_ILi1EEESH_SH_EEESB_SD_Li256ELb0ELb1ELb0ELb0EEENS1_19SingleTileSchedulerILb0ELb0ELb1ELi128EEEEEEEEEvNT_6ParamsE:
[----:B------:R-:W-:Y:S02]  /*0000*/  MOV R1, c[0x0][0x28] ;  /* 0x00000a0000017a02 */ /* 0x000fe40000000f00 */
[----:B------:R-:W1:Y:S02]  /*0010*/  S2UR UR19, SR_CTAID.Z ;  /* 0x00000000001379c3 */ /* 0x000e640000002700 */
[----:B-1----:R-:W-:-:S13]  /*0020*/  ISETP.LE.AND P0, PT, RZ, UR19, PT ;  /* 0x00000013ff007c0c */ /* 0x002fda000bf03270 */
[----:B------:R-:W-:Y:S05]  /*0030*/  @!P0 EXIT ;  /* 0x000000000000894d */ /* 0x000fea0003800000 */
[----:B------:R-:W1:Y:S01]  /*0040*/  S2UR UR15, SR_CTAID.X ;  /* 0x00000000000f79c3 */ /* 0x000e620000002500 */
[----:B------:R-:W-:Y:S01]  /*0050*/  ULDC.64 UR4, c[0x0][0x370] ;  /* 0x0000dc0000047ab9 */ /* 0x000fe20000000a00 */
[----:B------:R-:W-:Y:S01]  /*0060*/  IMAD.MOV.U32 R219, RZ, RZ, RZ ;  /* 0x000000ffffdb7224 */ /* 0x000fe200078e00ff */
[----:B------:R-:W-:Y:S02]  /*0070*/  UISETP.NE.U32.AND UP0, UPT, URZ, UR4, UPT ;  /* 0x000000043f00728c */ /* 0x000fe4000bf05070 */
[----:B------:R-:W-:Y:S02]  /*0080*/  ULDC.64 UR6, c[0x0][0x370] ;  /* 0x0000dc0000067ab9 */ /* 0x000fe40000000a00 */
[----:B------:R-:W-:Y:S02]  /*0090*/  UISETP.NE.AND.EX UP0, UPT, URZ, UR5, UPT, UP0 ;  /* 0x000000053f00728c */ /* 0x000fe4000bf05300 */
[----:B------:R-:W-:Y:S02]  /*00a0*/  ULDC UR9, c[0x0][0x2c4] ;  /* 0x0000b10000097ab9 */ /* 0x000fe40000000800 */
[----:B------:R-:W-:-:S02]  /*00b0*/  UISETP.NE.AND UP1, UPT, UR9, 0x1, UPT ;  /* 0x000000010900788c */ /* 0x000fc4000bf25270 */
[----:B------:R-:W-:Y:S01]  /*00c0*/  PLOP3.LUT P0, PT, PT, PT, UP0, 0x80, 0x0 ;  /* 0x000000000000781c */ /* 0x000fe20003f0f008 */
[----:B------:R-:W-:-:S04]  /*00d0*/  ULDC.64 UR42, c[0x0][0x118] ;  /* 0x00004600002a7ab9 */ /* 0x000fc80000000a00 */
[----:B------:R-:W-:Y:S02]  /*00e0*/  @UP0 UMOV UR4, 0x4 ;  /* 0x0000000400040882 */ /* 0x000fe40000000000 */
[----:B------:R-:W-:Y:S02]  /*00f0*/  @UP0 UIMAD.WIDE UR4, UR19, UR4, UR6 ;  /* 0x00000004130402a5 */ /* 0x000fe4000f8e0206 */
[----:B-1----:R-:W-:-:S04]  /*0100*/  USHF.L.U32 UR15, UR15, 0x7, URZ ;  /* 0x000000070f0f7899 */ /* 0x002fc8000800063f */
[----:B------:R-:W-:Y:S01]  /*0110*/  MOV R2, UR4 ;  /* 0x0000000400027c02 */ /* 0x000fe20008000f00 */
[----:B------:R-:W-:Y:S01]  /*0120*/  IMAD.U32 R3, RZ, RZ, UR5 ;  /* 0x00000005ff037e24 */ /* 0x000fe2000f8e00ff */
[----:B------:R-:W-:Y:S02]  /*0130*/  @UP1 UIADD3 UR10, UR15, 0x7f, URZ ;  /* 0x0000007f0f0a1890 */ /* 0x000fe4000fffe03f */
[----:B------:R-:W-:Y:S02]  /*0140*/  ULDC.64 UR4, c[0x0][0x2c8] ;  /* 0x0000b20000047ab9 */ /* 0x000fe40000000a00 */
[----:B------:R-:W-:Y:S01]  /*0150*/  UIMAD.WIDE.U32 UR10, UR10, UR4, URZ ;  /* 0x000000040a0a72a5 */ /* 0x000fe2000f8e003f */
[----:B------:R-:W1:Y:S01]  /*0160*/  S2UR UR12, SR_CTAID.Y ;  /* 0x00000000000c79c3 */ /* 0x000e620000002600 */
[----:B------:R-:W-:Y:S01]  /*0170*/  UIADD3 UR6, UR15, 0x7f, URZ ;  /* 0x0000007f0f067890 */ /* 0x000fe2000fffe03f */
[----:B------:R-:W2:Y:S04]  /*0180*/  S2R R96, SR_TID.X ;  /* 0x0000000000607919 */ /* 0x000ea80000002100 */
[----:B------:R-:W-:Y:S01]  /*0190*/  @UP1 UMOV UR7, UR11 ;  /* 0x0000000b00071c82 */ /* 0x000fe20008000000 */
[----:B------:R3:W5:Y:S01]  /*01a0*/  @P0 LDG.E R219, [R2.64] ;  /* 0x0000002a02db0981 */ /* 0x000762000c1e1900 */
[----:B------:R-:W-:-:S02]  /*01b0*/  @UP1 USHF.R.U32.HI UR6, URZ, UR5, UR7 ;  /* 0x000000053f061299 */ /* 0x000fc40008011607 */
[----:B------:R-:W-:Y:S02]  /*01c0*/  ULDC UR8, c[0x0][0x2ac] ;  /* 0x0000ab0000087ab9 */ /* 0x000fe40000000800 */
[----:B------:R-:W-:Y:S02]  /*01d0*/  UMOV UR7, 0x1 ;  /* 0x0000000100077882 */ /* 0x000fe40000000000 */
[----:B------:R-:W-:Y:S02]  /*01e0*/  ULDC.64 UR4, c[0x0][0x328] ;  /* 0x0000ca0000047ab9 */ /* 0x000fe40000000a00 */
[----:B------:R-:W-:Y:S02]  /*01f0*/  UISETP.LE.AND UP0, UPT, UR7, UR5, UPT ;  /* 0x000000050700728c */ /* 0x000fe4000bf03270 */
[----:B------:R-:W-:Y:S02]  /*0200*/  ULDC UR11, c[0x0][0x1d0] ;  /* 0x00007400000b7ab9 */ /* 0x000fe40000000800 */
[----:B------:R-:W-:-:S02]  /*0210*/  UIMAD UR11, UR8, UR11, URZ ;  /* 0x0000000b080b72a4 */ /* 0x000fc4000f8e023f */
[----:B------:R-:W-:Y:S01]  /*0220*/  PLOP3.LUT P0, PT, PT, PT, UP0, 0x40, 0x0 ;  /* 0x000000000000781c */ /* 0x000fe20003f0e808 */
[----:B------:R-:W-:Y:S02]  /*0230*/  ULDC UR10, c[0x0][0x168] ;  /* 0x00005a00000a7ab9 */ /* 0x000fe40000000800 */
[----:B------:R-:W-:-:S04]  /*0240*/  UIADD3 UR10, UR11, -UR10, UR7 ;  /* 0x8000000a0b0a7290 */ /* 0x000fc8000fffe007 */
[----:B------:R-:W-:Y:S02]  /*0250*/  UIADD3 UR5, UR10, UR6, URZ ;  /* 0x000000060a057290 */ /* 0x000fe4000fffe03f */
[----:B-1----:R-:W-:Y:S02]  /*0260*/  USHF.R.S32.HI UR10, URZ, 0x1f, UR12 ;  /* 0x0000001f3f0a7899 */ /* 0x002fe4000801140c */
[----:B------:R-:W-:Y:S02]  /*0270*/  UIADD3 UR6, UR5, UR4, URZ ;  /* 0x0000000405067290 */ /* 0x000fe4000fffe03f */
[----:B------:R-:W-:Y:S05]  /*0280*/  @P0 BRA `(.L_x_159) ;  /* 0x0000016000000947 */ /* 0x000fea0003800000 */
[----:B--23--:R-:W-:Y:S01]  /*0290*/  ISETP.LT.AND P0, PT, RZ, UR5, PT ;  /* 0x00000005ff007c0c */ /* 0x00cfe2000bf01270 */
[----:B------:R-:W-:-:S12]  /*02a0*/  UIADD3 UR13, UR5, -0x1, URZ ;  /* 0xffffffff050d7890 */ /* 0x000fd8000fffe03f */
[----:B------:R-:W-:Y:S05]  /*02b0*/  @P0 BRA `(.L_x_160) ;  /* 0x0000009000000947 */ /* 0x000fea0003800000 */
[----:B------:R-:W-:Y:S02]  /*02c0*/  ULDC UR4, c[0x0][0x32c] ;  /* 0x0000cb0000047ab9 */ /* 0x000fe40000000800 */
[----:B------:R-:W-:Y:S02]  /*02d0*/  UISETP.NE.AND UP2, UPT, UR7, UR4, UPT ;  /* 0x000000040700728c */ /* 0x000fe4000bf45270 */
[----:B------:R-:W-:-:S03]  /*02e0*/  UIADD3 UR13, -UR5, URZ, URZ ;  /* 0x0000003f050d7290 */ /* 0x000fc6000fffe13f */
[----:B------:R-:W-:Y:S02]  /*02f0*/  ULDC.64 UR4, c[0x0][0x330] ;  /* 0x0000cc0000047ab9 */ /* 0x000fe40000000a00 */
[----:B------:R-:W-:-:S07]  /*0300*/  UIMAD.WIDE.U32 UR16, UR13, UR4, URZ ;  /* 0x000000040d1072a5 */ /* 0x000fce000f8e003f */
[----:B------:R-:W-:Y:S02]  /*0310*/  @UP2 UMOV UR7, UR17 ;  /* 0x0000001100072c82 */ /* 0x000fe40008000000 */
[----:B------:R-:W-:-:S04]  /*0320*/  @UP2 USHF.R.U32.HI UR13, URZ, UR5, UR7 ;  /* 0x000000053f0d2299 */ /* 0x000fc80008011607 */
[----:B------:R-:W-:Y:S01]  /*0330*/  ULOP3.LUT UR13, URZ, UR13, URZ, 0x33, !UPT ;  /* 0x0000000d3f0d7292 */ /* 0x000fe2000f8e333f */
[----:B------:R-:W-:Y:S05]  /*0340*/  BRA `(.L_x_161) ;  /* 0x0000006000007947 */ /* 0x000fea0003800000 */
.L_x_160:
[----:B------:R-:W-:Y:S02]  /*0350*/  ULDC UR4, c[0x0][0x32c] ;  /* 0x0000cb0000047ab9 */ /* 0x000fe40000000800 */
[----:B------:R-:W-:-:S03]  /*0360*/  UISETP.NE.AND UP2, UPT, UR7, UR4, UPT ;  /* 0x000000040700728c */ /* 0x000fc6000bf45270 */
[----:B------:R-:W-:Y:S02]  /*0370*/  ULDC.64 UR4, c[0x0][0x330] ;  /* 0x0000cc0000047ab9 */ /* 0x000fe40000000a00 */
[----:B------:R-:W-:-:S07]  /*0380*/  UIMAD.WIDE.U32 UR16, UR13, UR4, URZ ;  /* 0x000000040d1072a5 */ /* 0x000fce000f8e003f */
[----:B------:R-:W-:Y:S02]  /*0390*/  @UP2 UMOV UR7, UR17 ;  /* 0x0000001100072c82 */ /* 0x000fe40008000000 */
[----:B------:R-:W-:Y:S02]  /*03a0*/  @UP2 USHF.R.U32.HI UR13, URZ, UR5, UR7 ;  /* 0x000000053f0d2299 */ /* 0x000fe40008011607 */
.L_x_161:
[----:B------:R-:W-:Y:S02]  /*03b0*/  ULDC UR4, c[0x0][0x32c] ;  /* 0x0000cb0000047ab9 */ /* 0x000fe40000000800 */
[----:B------:R-:W-:-:S04]  /*03c0*/  UIMAD UR4, UR13, UR4, UR4 ;  /* 0x000000040d0472a4 */ /* 0x000fc8000f8e0204 */
[----:B------:R-:W-:-:S04]  /*03d0*/  UISETP.LT.AND UP2, UPT, UR6, UR4, UPT ;  /* 0x000000040600728c */ /* 0x000fc8000bf41270 */
[----:B------:R-:W-:Y:S02]  /*03e0*/  USEL UR6, UR6, UR4, UP2 ;  /* 0x0000000406067287 */ /* 0x000fe40009000000 */
.L_x_159:
[----:B--23--:R-:W-:Y:S01]  /*03f0*/  UIADD3 UR7, UR11, 0x5f, URZ ;  /* 0x0000005f0b077890 */ /* 0x00cfe2000fffe03f */
[----:B------:R-:W-:Y:S01]  /*0400*/  PLOP3.LUT P0, PT, PT, PT, UP0, 0x40, 0x0 ;  /* 0x000000000000781c */ /* 0x000fe20003f0e808 */
[----:B------:R-:W-:Y:S02]  /*0410*/  ULDC.64 UR4, c[0x0][0x2c8] ;  /* 0x0000b20000047ab9 */ /* 0x000fe40000000a00 */
[----:B------:R-:W-:Y:S02]  /*0420*/  UIMAD.WIDE.U32 UR16, UR15, UR4, URZ ;  /* 0x000000040f1072a5 */ /* 0x000fe4000f8e003f */
[----:B------:R-:W-:Y:S02]  /*0430*/  UIMAD.WIDE UR20, UR7, 0x2aaaaaab, URZ ;  /* 0x2aaaaaab071478a5 */ /* 0x000fe4000f8e023f */
[----:B------:R-:W-:Y:S02]  /*0440*/  UIADD3 UR6, UR6, 0x5f, URZ ;  /* 0x0000005f06067890 */ /* 0x000fe4000fffe03f */
[----:B------:R-:W-:-:S02]  /*0450*/  UMOV UR4, UR15 ;  /* 0x0000000f00047c82 */ /* 0x000fc40008000000 */
[----:B------:R-:W-:Y:S02]  /*0460*/  UIMAD.WIDE UR6, UR6, 0x2aaaaaab, URZ ;  /* 0x2aaaaaab060678a5 */ /* 0x000fe4000f8e023f */
[----:B------:R-:W-:Y:S02]  /*0470*/  @UP1 USHF.R.U32.HI UR4, URZ, UR5, UR17 ;  /* 0x000000053f041299 */ /* 0x000fe40008011611 */
[----:B------:R-:W-:Y:S02]  /*0480*/  USHF.R.U32.HI UR6, URZ, 0x1f, UR7 ;  /* 0x0000001f3f067899 */ /* 0x000fe40008011607 */
[----:B------:R-:W-:Y:S02]  /*0490*/  UMOV UR17, UR21 ;  /* 0x0000001500117c82 */ /* 0x000fe40008000000 */
[----:B------:R-:W-:Y:S02]  /*04a0*/  USHF.R.U32.HI UR13, URZ, 0x1f, UR17 ;  /* 0x0000001f3f0d7899 */ /* 0x000fe40008011611 */
[----:B------:R-:W-:-:S02]  /*04b0*/  ULDC UR14, c[0x0][0x168] ;  /* 0x00005a00000e7ab9 */ /* 0x000fc40000000800 */
[----:B------:R-:W-:Y:S02]  /*04c0*/  UIADD3 UR14, UR11, -UR14, URZ ;  /* 0x8000000e0b0e7290 */ /* 0x000fe4000fffe03f */
[----:B------:R-:W-:Y:S02]  /*04d0*/  ULEA.HI.SX32 UR13, UR17, UR13, 0x1c ;  /* 0x0000000d110d7291 */ /* 0x000fe4000f8fe23f */
[----:B------:R-:W-:Y:S02]  /*04e0*/  ULEA.HI.SX32 UR7, UR7, UR6, 0x1c ;  /* 0x0000000607077291 */ /* 0x000fe4000f8fe23f */
[----:B------:R-:W-:Y:S02]  /*04f0*/  UIADD3 UR4, UR14, UR4, URZ ;  /* 0x000000040e047290 */ /* 0x000fe4000fffe03f */
[----:B------:R-:W-:Y:S02]  /*0500*/  UISETP.LT.AND UP2, UPT, UR13, UR7, UPT ;  /* 0x000000070d00728c */ /* 0x000fe4000bf41270 */
[----:B------:R-:W-:-:S02]  /*0510*/  ULDC UR5, c[0x0][0x324] ;  /* 0x0000c90000057ab9 */ /* 0x000fc40000000800 */
[----:B------:R-:W-:Y:S02]  /*0520*/  UIADD3 UR6, UR4, -UR5, URZ ;  /* 0x8000000504067290 */ /* 0x000fe4000fffe03f */
[----:B------:R-:W-:Y:S01]  /*0530*/  USEL UR7, UR13, UR7, UP2 ;  /* 0x000000070d077287 */ /* 0x000fe20009000000 */
[----:B------:R-:W-:Y:S05]  /*0540*/  @P0 BRA `(.L_x_162) ;  /* 0x0000015000000947 */ /* 0x000fea0003800000 */
[----:B------:R-:W-:Y:S02]  /*0550*/  UMOV UR13, UR4 ;  /* 0x00000004000d7c82 */ /* 0x000fe40008000000 */
[----:B------:R-:W-:-:S06]  /*0560*/  UISETP.GT.AND UP2, UPT, UR13, -0x1, UPT ;  /* 0xffffffff0d00788c */ /* 0x000fcc000bf44270 */
[----:B------:R-:W-:-:S13]  /*0570*/  PLOP3.LUT P0, PT, PT, PT, UP2, 0x80, 0x0 ;  /* 0x000000000000781c */ /* 0x000fda0003f0f028 */
[----:B------:R-:W-:Y:S05]  /*0580*/  @P0 BRA `(.L_x_163) ;  /* 0x0000008000000947 */ /* 0x000fea0003800000 */
[----:B------:R-:W-:Y:S02]  /*0590*/  ULDC UR4, c[0x0][0x32c] ;  /* 0x0000cb0000047ab9 */ /* 0x000fe40000000800 */
[----:B------:R-:W-:Y:S02]  /*05a0*/  UISETP.NE.AND UP2, UPT, UR4, 0x1, UPT ;  /* 0x000000010400788c */ /* 0x000fe4000bf45270 */
[----:B------:R-:W-:Y:S02]  /*05b0*/  ULOP3.LUT UR13, URZ, UR13, URZ, 0x33, !UPT ;  /* 0x0000000d3f0d7292 */ /* 0x000fe4000f8e333f */
[----:B------:R-:W-:Y:S02]  /*05c0*/  ULDC.64 UR4, c[0x0][0x330] ;  /* 0x0000cc0000047ab9 */ /* 0x000fe40000000a00 */
[----:B------:R-:W-:-:S05]  /*05d0*/  UIMAD.WIDE.U32 UR16, UR13, UR4, URZ ;  /* 0x000000040d1072a5 */ /* 0x000fca000f8e003f */
[----:B------:R-:W-:-:S04]  /*05e0*/  @UP2 USHF.R.U32.HI UR13, URZ, UR5, UR17 ;  /* 0x000000053f0d2299 */ /* 0x000fc80008011611 */
[----:B------:R-:W-:Y:S01]  /*05f0*/  ULOP3.LUT UR13, URZ, UR13, URZ, 0x33, !UPT ;  /* 0x0000000d3f0d7292 */ /* 0x000fe2000f8e333f */
[----:B------:R-:W-:Y:S05]  /*0600*/  BRA `(.L_x_164) ;  /* 0x0000005000007947 */ /* 0x000fea0003800000 */
.L_x_163:
[----:B------:R-:W-:Y:S02]  /*0610*/  ULDC UR4, c[0x0][0x32c] ;  /* 0x0000cb0000047ab9 */ /* 0x000fe40000000800 */
[----:B------:R-:W-:-:S03]  /*0620*/  UISETP.NE.AND UP2, UPT, UR4, 0x1, UPT ;  /* 0x000000010400788c */ /* 0x000fc6000bf45270 */
[----:B------:R-:W-:Y:S02]  /*0630*/  ULDC.64 UR4, c[0x0][0x330] ;  /* 0x0000cc0000047ab9 */ /* 0x000fe40000000a00 */
[----:B------:R-:W-:-:S06]  /*0640*/  UIMAD.WIDE.U32 UR16, UR13, UR4, URZ ;  /* 0x000000040d1072a5 */ /* 0x000fcc000f8e003f */
[----:B------:R-:W-:Y:S02]  /*0650*/  @UP2 USHF.R.U32.HI UR13, URZ, UR5, UR17 ;  /* 0x000000053f0d2299 */ /* 0x000fe40008011611 */
.L_x_164:
[----:B------:R-:W-:Y:S02]  /*0660*/  ULDC UR4, c[0x0][0x32c] ;  /* 0x0000cb0000047ab9 */ /* 0x000fe40000000800 */
[----:B------:R-:W-:-:S04]  /*0670*/  UIMAD UR4, UR13, UR4, URZ ;  /* 0x000000040d0472a4 */ /* 0x000fc8000f8e023f */
[----:B------:R-:W-:-:S04]  /*0680*/  UISETP.LT.AND UP2, UPT, UR6, UR4, UPT ;  /* 0x000000040600728c */ /* 0x000fc8000bf41270 */
[----:B------:R-:W-:-:S04]  /*0690*/  USEL UR6, UR6, UR4, !UP2 ;  /* 0x0000000406067287 */ /* 0x000fc8000d000000 */
.L_x_162:
[----:B------:R-:W-:Y:S01]  /*06a0*/  UIMAD.WIDE UR4, UR6, 0x2aaaaaab, URZ ;  /* 0x2aaaaaab060478a5 */ /* 0x000fe2000f8e023f */
[----:B------:R-:W-:Y:S01]  /*06b0*/  PLOP3.LUT P2, PT, PT, PT, PT, 0x80, 0x0 ;  /* 0x000000000000781c */ /* 0x000fe20003f4f070 */
[----:B------:R-:W-:Y:S01]  /*06c0*/  CS2R R66, SRZ ;  /* 0x0000000000427805 */ /* 0x000fe2000001ff00 */
[----:B------:R-:W-:Y:S01]  /*06d0*/  IMAD.MOV.U32 R5, RZ, RZ, RZ ;  /* 0x000000ffff057224 */ /* 0x000fe200078e00ff */
[----:B------:R-:W-:Y:S01]  /*06e0*/  USHF.R.U32.HI UR4, URZ, 0x1f, UR5 ;  /* 0x0000001f3f047899 */ /* 0x000fe20008011605 */
[----:B------:R-:W-:Y:S01]  /*06f0*/  IMAD.MOV.U32 R64, RZ, RZ, RZ ;  /* 0x000000ffff407224 */ /* 0x000fe200078e00ff */
[----:B------:R-:W-:Y:S01]  /*0700*/  CS2R R62, SRZ ;  /* 0x00000000003e7805 */ /* 0x000fe2000001ff00 */
[----:B------:R-:W-:Y:S01]  /*0710*/  CS2R R60, SRZ ;  /* 0x00000000003c7805 */ /* 0x000fe2000001ff00 */
[----:B------:R-:W-:Y:S01]  /*0720*/  ULEA.HI.SX32 UR4, UR5, UR4, 0x1c ;  /* 0x0000000405047291 */ /* 0x000fe2000f8fe23f */
[----:B------:R-:W-:Y:S01]  /*0730*/  CS2R R58, SRZ ;  /* 0x00000000003a7805 */ /* 0x000fe2000001ff00 */
[----:B------:R-:W-:Y:S01]  /*0740*/  CS2R R56, SRZ ;  /* 0x0000000000387805 */ /* 0x000fe2000001ff00 */
[----:B------:R-:W-:Y:S01]  /*0750*/  CS2R R54, SRZ ;  /* 0x0000000000367805 */ /* 0x000fe2000001ff00 */
[----:B------:R-:W-:Y:S01]  /*0760*/  UISETP.LT.AND UP2, UPT, URZ, UR4, UPT ;  /* 0x000000043f00728c */ /* 0x000fe2000bf41270 */
[----:B------:R-:W-:Y:S01]  /*0770*/  CS2R R52, SRZ ;  /* 0x0000000000347805 */ /* 0x000fe2000001ff00 */
[----:B------:R-:W-:Y:S01]  /*0780*/  CS2R R106, SRZ ;  /* 0x00000000006a7805 */ /* 0x000fe2000001ff00 */
[----:B------:R-:W-:Y:S01]  /*0790*/  CS2R R104, SRZ ;  /* 0x0000000000687805 */ /* 0x000fe2000001ff00 */
[----:B------:R-:W-:Y:S01]  /*07a0*/  USEL UR6, URZ, UR4, !UP2 ;  /* 0x000000043f067287 */ /* 0x000fe2000d000000 */
[----:B------:R-:W-:Y:S01]  /*07b0*/  CS2R R110, SRZ ;  /* 0x00000000006e7805 */ /* 0x000fe2000001ff00 */
[----:B------:R-:W-:Y:S01]  /*07c0*/  CS2R R108, SRZ ;  /* 0x00000000006c7805 */ /* 0x000fe2000001ff00 */
[----:B------:R-:W-:Y:S01]  /*07d0*/  CS2R R102, SRZ ;  /* 0x0000000000667805 */ /* 0x000fe2000001ff00 */
[----:B------:R-:W-:Y:S01]  /*07e0*/  UISETP.GT.AND UP2, UPT, UR7, UR6, UPT ;  /* 0x000000060700728c */ /* 0x000fe2000bf44270 */
[----:B------:R-:W-:Y:S01]  /*07f0*/  CS2R R100, SRZ ;  /* 0x0000000000647805 */ /* 0x000fe2000001ff00 */
[----:B------:R-:W-:Y:S01]  /*0800*/  CS2R R98, SRZ ;  /* 0x0000000000627805 */ /* 0x000fe2000001ff00 */
[----:B------:R-:W-:Y:S01]  /*0810*/  MOV R97, RZ ;  /* 0x000000ff00617202 */ /* 0x000fe20000000f00 */
[----:B------:R-:W-:Y:S01]  /*0820*/  CS2R R6, SRZ ;  /* 0x0000000000067805 */ /* 0x000fe2000001ff00 */
[----:B------:R-:W-:Y:S01]  /*0830*/  CS2R R94, SRZ ;  /* 0x00000000005e7805 */ /* 0x000fe2000001ff00 */
[----:B------:R-:W-:Y:S01]  /*0840*/  PLOP3.LUT P0, PT, PT, PT, UP2, 0x80, 0x0 ;  /* 0x000000000000781c */ /* 0x000fe20003f0f028 */
        /* <DEDUP_REMOVED lines=27> */
[----:B------:R-:W-:Y:S01]  /*0a00*/  UMOV UR18, 0x60 ;  /* 0x0000006000127882 */ /* 0x000fe20000000000 */
[----:B------:R-:W-:Y:S01]  /*0a10*/  IMAD.MOV.U32 R0, RZ, RZ, c[0x0][0x2b8] ;  /* 0x0000ae00ff007624 */ /* 0x000fe200078e00ff */
[----:B------:R-:W-:Y:S01]  /*0a20*/  ULDC.64 UR4, c[0x0][0x2b0] ;  /* 0x0000ac0000047ab9 */ /* 0x000fe20000000a00 */
[----:B------:R-:W-:Y:S01]  /*0a30*/  LEA.HI R4, R99, R96, RZ, 0x3 ;  /* 0x0000006063047211 */ /* 0x000fe200078f18ff */
[----:B------:R1:W2:Y:S01]  /*0a40*/  @P0 LDG.E R2, [R2.64] ;  /* 0x0000002a02020981 */ /* 0x0002a2000c1e1900 */
[----:B------:R-:W-:Y:S01]  /*0a50*/  UIMAD UR13, UR7, UR18, -0x60 ;  /* 0xffffffa0070d74a4 */ /* 0x000fe2000f8e0212 */
[----:B------:R-:W-:Y:S01]  /*0a60*/  ISETP.NE.AND P3, PT, R0, 0x1, PT ;  /* 0x000000010000780c */ /* 0x000fe20003f65270 */
[----:B------:R-:W-:Y:S01]  /*0a70*/  IMAD.MOV.U32 R215, RZ, RZ, RZ ;  /* 0x000000ffffd77224 */ /* 0x000fe200078e00ff */
[----:B------:R-:W-:-:S02]  /*0a80*/  LOP3.LUT R19, R4, 0xfffffff8, RZ, 0xc0, !PT ;  /* 0xfffffff804137812 */ /* 0x000fc400078ec0ff */
[----:B------:R-:W-:-:S03]  /*0a90*/  SHF.R.S32.HI R4, RZ, 0x3, R4 ;  /* 0x00000003ff047819 */ /* 0x000fc60000011404 */
[----:B------:R-:W-:-:S04]  /*0aa0*/  IMAD.IADD R19, R96, 0x1, -R19 ;  /* 0x0000000160137824 */ /* 0x000fc800078e0a13 */
[----:B------:R-:W-:-:S05]  /*0ab0*/  IMAD R218, R19, 0x20, R4 ;  /* 0x0000002013da7824 */ /* 0x000fca00078e0204 */
[----:B------:R-:W-:Y:S01]  /*0ac0*/  IADD3 R216, R218, UR13, RZ ;  /* 0x0000000ddad87c10 */ /* 0x000fe2000fffe0ff */
[----:B------:R-:W-:Y:S03]  /*0ad0*/  BAR.SYNC.DEFER_BLOCKING 0x0 ;  /* 0x0000000000007b1d */ /* 0x000fe60000010000 */
[C---:B------:R-:W-:Y:S01]  /*0ae0*/  ISETP.GE.AND P2, PT, R216.reuse, UR11, PT ;  /* 0x0000000bd8007c0c */ /* 0x040fe2000bf46270 */
[----:B-----5:R-:W-:-:S03]  /*0af0*/  IMAD.IADD R216, R216, 0x1, R219 ;  /* 0x00000001d8d87824 */ /* 0x020fc600078e02db */
[----:B------:R-:W-:Y:S01]  /*0b00*/  ISETP.GT.OR P2, PT, R218, 0x5f, P2 ;  /* 0x0000005fda00780c */ /* 0x000fe20001744670 */
[----:B------:R-:W-:-:S04]  /*0b10*/  @P3 IMAD.HI.U32 R0, R216, c[0x0][0x2bc], RZ ;  /* 0x0000af00d8003a27 */ /* 0x000fc800078e00ff */
[----:B-1----:R-:W-:Y:S01]  /*0b20*/  IMAD.MOV.U32 R3, RZ, RZ, R216 ;  /* 0x000000ffff037224 */ /* 0x002fe200078e00d8 */
[----:B------:R-:W-:Y:S01]  /*0b30*/  @P3 SHF.R.U32.HI R3, RZ, c[0x0][0x2c0], R0 ;  /* 0x0000b000ff033a19 */ /* 0x000fe20000011600 */
[----:B------:R-:W-:Y:S01]  /*0b40*/  USHF.R.S32.HI UR20, URZ, 0x1f, UR19 ;  /* 0x0000001f3f147899 */ /* 0x000fe20008011413 */
[----:B--2---:R1:W2:Y:S02]  /*0b50*/  @P0 R2UR UR17, R2 ;  /* 0x00000000021103c2 */ /* 0x0042a400000e0000 */
[----:B--2---:R-:W-:Y:S02]  /*0b60*/  @!UP2 UMOV UR17, UR19 ;  /* 0x000000130011ac82 */ /* 0x004fe40008000000 */
[----:B------:R-:W-:Y:S02]  /*0b70*/  USHF.R.S32.HI UR16, URZ, 0x1f, UR17 ;  /* 0x0000001f3f107899 */ /* 0x000fe40008011411 */
[----:B------:R-:W-:Y:S02]  /*0b80*/  UIMAD.WIDE.U32 UR36, UR17, UR4, URZ ;  /* 0x00000004112472a5 */ /* 0x000fe4000f8e003f */
[----:B------:R-:W-:-:S04]  /*0b90*/  UIMAD UR16, UR16, UR4, URZ ;  /* 0x00000004101072a4 */ /* 0x000fc8000f8e023f */
[----:B------:R-:W-:Y:S01]  /*0ba0*/  UIMAD UR5, UR17, UR5, UR16 ;  /* 0x00000005110572a4 */ /* 0x000fe2000f8e0210 */
[----:B------:R-:W-:Y:S02]  /*0bb0*/  @!P2 IADD3 R5, P1, R3, UR36, RZ ;  /* 0x000000240305ac10 */ /* 0x000fe4000ff3e0ff */
[----:B------:R-:W-:Y:S02]  /*0bc0*/  ULDC.64 UR16, c[0x0][0x1b8] ;  /* 0x00006e0000107ab9 */ /* 0x000fe40000000a00 */
[----:B------:R-:W-:Y:S01]  /*0bd0*/  UIADD3 UR5, UR37, UR5, URZ ;  /* 0x0000000525057290 */ /* 0x000fe2000fffe03f */
[----:B------:R-:W-:-:S05]  /*0be0*/  @!P2 LEA R6, P0, R5, c[0x0][0x2a0], 0x2 ;  /* 0x0000a8000506aa11 */ /* 0x000fca00078010ff */
[----:B------:R-:W-:-:S04]  /*0bf0*/  @!P2 LEA.HI.X.SX32 R0, R3, UR5, 0x1, P1 ;  /* 0x000000050300ac11 */ /* 0x000fc800088f0eff */
[----:B------:R-:W-:-:S05]  /*0c00*/  @!P2 LEA.HI.X R7, R5, c[0x0][0x2a4], R0, 0x2, P0 ;  /* 0x0000a9000507aa11 */ /* 0x000fca00000f1400 */
[----:B------:R2:W3:Y:S01]  /*0c10*/  @!P2 LDG.E R215, [R6.64] ;  /* 0x0000002a06d7a981 */ /* 0x0004e2000c1e1900 */
[----:B------:R-:W-:Y:S01]  /*0c20*/  PLOP3.LUT P1, PT, PT, PT, UP1, 0x80, 0x0 ;  /* 0x000000000000781c */ /* 0x000fe20003f2f018 */
[----:B------:R-:W-:Y:S01]  /*0c30*/  UIMAD UR4, UR10, UR16, URZ ;  /* 0x000000100a0472a4 */ /* 0x000fe2000f8e023f */
[----:B------:R-:W-:Y:S01]  /*0c40*/  PLOP3.LUT P0, PT, PT, PT, UP1, 0x80, 0x0 ;  /* 0x000000000000781c */ /* 0x000fe20003f0f018 */
[----:B------:R-:W-:Y:S01]  /*0c50*/  UIMAD.WIDE.U32 UR22, UR12, UR16, URZ ;  /* 0x000000100c1672a5 */ /* 0x000fe2000f8e003f */
[----:B------:R-:W-:Y:S01]  /*0c60*/  IADD3 R0, R218, UR15, RZ ;  /* 0x0000000fda007c10 */ /* 0x000fe2000fffe0ff */
[----:B------:R-:W-:Y:S01]  /*0c70*/  UIMAD UR4, UR12, UR17, UR4 ;  /* 0x000000110c0472a4 */ /* 0x000fe2000f8e0204 */
[----:B------:R-:W-:Y:S01]  /*0c80*/  IMAD.SHL.U32 R230, R19, 0x8, RZ ;  /* 0x0000000813e67824 */ /* 0x000fe200078e00ff */
[-C--:B------:R-:W-:Y:S01]  /*0c90*/  LEA.HI R217, R99, R96.reuse, RZ, 0x6 ;  /* 0x0000006063d97211 */ /* 0x080fe200078f30ff */
[----:B------:R-:W-:Y:S01]  /*0ca0*/  ULDC.64 UR16, c[0x0][0x1c0] ;  /* 0x0000700000107ab9 */ /* 0x000fe20000000a00 */
[----:B------:R-:W-:Y:S01]  /*0cb0*/  IMAD.MOV R3, RZ, RZ, -R3 ;  /* 0x000000ffff037224 */ /* 0x000fe200078e0a03 */
[----:B------:R-:W-:Y:S01]  /*0cc0*/  UIADD3 UR23, UR23, UR4, URZ ;  /* 0x0000000417177290 */ /* 0x000fe2000fffe03f */
[----:B------:R-:W-:Y:S01]  /*0cd0*/  IADD3 R17, R230, 0x40, RZ ;  /* 0x00000040e6117810 */ /* 0x000fe20007ffe0ff */
[----:B------:R-:W-:Y:S01]  /*0ce0*/  UIMAD UR20, UR20, UR16, URZ ;  /* 0x00000010141472a4 */ /* 0x000fe2000f8e023f */
[----:B-1----:R-:W-:Y:S01]  /*0cf0*/  @P1 IMAD.HI.U32 R2, R0, c[0x0][0x2c8], RZ ;  /* 0x0000b20000021a27 */ /* 0x002fe200078e00ff */
[----:B------:R-:W-:Y:S01]  /*0d00*/  UIMAD.WIDE.U32 UR22, UR19, UR16, UR22 ;  /* 0x00000010131672a5 */ /* 0x000fe2000f8e0016 */
[----:B------:R-:W-:Y:S01]  /*0d10*/  ISETP.GE.AND P5, PT, R230, c[0x0][0x198], PT ;  /* 0x00006600e6007a0c */ /* 0x000fe20003fa6270 */
[----:B------:R-:W-:Y:S01]  /*0d20*/  UIMAD UR17, UR19, UR17, UR20 ;  /* 0x00000011131172a4 */ /* 0x000fe2000f8e0214 */
[----:B------:R-:W-:Y:S01]  /*0d30*/  IMAD R216, R3, c[0x0][0x2b8], R216 ;  /* 0x0000ae0003d87a24 */ /* 0x000fe200078e02d8 */
[----:B------:R-:W-:Y:S01]  /*0d40*/  ULDC UR4, c[0x0][0x168] ;  /* 0x00005a0000047ab9 */ /* 0x000fe20000000800 */
[----:B------:R-:W-:Y:S01]  /*0d50*/  IMAD.SHL.U32 R217, R217, 0x8, RZ ;  /* 0x00000008d9d97824 */ /* 0x000fe200078e00ff */
[----:B------:R-:W-:Y:S01]  /*0d60*/  UIADD3 UR17, UR23, UR17, URZ ;  /* 0x0000001117117290 */ /* 0x000fe2000fffe03f */
[----:B------:R-:W-:Y:S01]  /*0d70*/  IMAD.U32 R9, RZ, RZ, UR23 ;  /* 0x00000017ff097e24 */ /* 0x000fe2000f8e00ff */
[----:B------:R-:W-:Y:S01]  /*0d80*/  UIMAD UR9, UR9, UR4, URZ ;  /* 0x00000004090972a4 */ /* 0x000fe2000f8e023f */
[----:B------:R-:W-:Y:S01]  /*0d90*/  IMAD.U32 R8, RZ, RZ, UR22 ;  /* 0x00000016ff087e24 */ /* 0x000fe2000f8e00ff */
[----:B------:R-:W-:Y:S01]  /*0da0*/  SHF.R.S32.HI R13, RZ, 0x1f, R216 ;  /* 0x0000001fff0d7819 */ /* 0x000fe200000114d8 */
[----:B--2---:R-:W-:Y:S01]  /*0db0*/  IMAD.MOV.U32 R7, RZ, RZ, R0 ;  /* 0x000000ffff077224 */ /* 0x004fe200078e0000 */
[----:B------:R-:W-:Y:S01]  /*0dc0*/  @P0 SHF.R.U32.HI R7, RZ, c[0x0][0x2cc], R2 ;  /* 0x0000b300ff070a19 */ /* 0x000fe20000011602 */
[----:B------:R-:W-:Y:S01]  /*0dd0*/  IMAD.U32 R9, RZ, RZ, UR17 ;  /* 0x00000011ff097e24 */ /* 0x000fe2000f8e00ff */
[----:B------:R-:W-:Y:S01]  /*0de0*/  ISETP.GE.AND P6, PT, R17, c[0x0][0x198], PT ;  /* 0x0000660011007a0c */ /* 0x000fe20003fc6270 */
[----:B------:R-:W-:Y:S01]  /*0df0*/  IMAD.WIDE.U32 R24, R216, c[0x0][0x1e0], RZ ;  /* 0x00007800d8187a25 */ /* 0x000fe200078e00ff */
[--C-:B------:R-:W-:Y:S01]  /*0e00*/  SHF.R.S32.HI R2, RZ, 0x1f, R7.reuse ;  /* 0x0000001fff027819 */ /* 0x100fe20000011407 */
[----:B------:R-:W-:Y:S01]  /*0e10*/  ULDC.64 UR16, c[0x0][0x1e8] ;  /* 0x00007a0000107ab9 */ /* 0x000fe20000000a00 */
[-C--:B------:R-:W-:Y:S01]  /*0e20*/  LEA.HI R214, R99, R96.reuse, RZ, 0x4 ;  /* 0x0000006063d67211 */ /* 0x080fe200078f20ff */
[----:B------:R-:W-:Y:S01]  /*0e30*/  IMAD.MOV R5, RZ, RZ, -R7 ;  /* 0x000000ffff057224 */ /* 0x000fe200078e0a07 */
[----:B------:R-:W-:Y:S01]  /*0e40*/  UIMAD UR4, UR10, UR16, URZ ;  /* 0x000000100a0472a4 */ /* 0x000fe2000f8e023f */
[----:B------:R-:W-:Y:S01]  /*0e50*/  IMAD R2, R2, c[0x0][0x1b0], RZ ;  /* 0x00006c0002027a24 */ /* 0x000fe200078e02ff */
[----:B------:R-:W-:Y:S01]  /*0e60*/  UIMAD.WIDE.U32 UR40, UR12, UR16, URZ ;  /* 0x000000100c2872a5 */ /* 0x000fe2000f8e003f */
[----:B------:R-:W-:Y:S01]  /*0e70*/  IMAD R5, R5, c[0x0][0x2c4], R0 ;  /* 0x0000b10005057a24 */ /* 0x000fe200078e0200 */
[----:B------:R-:W-:Y:S01]  /*0e80*/  UIMAD UR4, UR12, UR17, UR4 ;  /* 0x000000110c0472a4 */ /* 0x000fe2000f8e0204 */
[C---:B------:R-:W-:Y:S01]  /*0e90*/  IMAD.WIDE.U32 R8, R7.reuse, c[0x0][0x1b0], R8 ;  /* 0x00006c0007087a25 */ /* 0x040fe200078e0008 */
[----:B------:R-:W-:Y:S01]  /*0ea0*/  SHF.R.S32.HI R15, RZ, 0x4, R214 ;  /* 0x00000004ff0f7819 */ /* 0x000fe200000114d6 */
[----:B------:R-:W-:Y:S01]  /*0eb0*/  ULDC.64 UR16, c[0x0][0x210] ;  /* 0x0000840000107ab9 */ /* 0x000fe20000000a00 */
[----:B------:R-:W-:Y:S01]  /*0ec0*/  SHF.R.S32.HI R0, RZ, 0x1f, R5 ;  /* 0x0000001fff007819 */ /* 0x000fe20000011405 */
[----:B------:R-:W-:Y:S01]  /*0ed0*/  IMAD R7, R7, c[0x0][0x1b4], R2 ;  /* 0x00006d0007077a24 */ /* 0x000fe200078e0202 */
[----:B------:R-:W-:Y:S01]  /*0ee0*/  LEA.HI R98, R99, R96, RZ, 0x5 ;  /* 0x0000006063627211 */ /* 0x000fe200078f28ff */
[----:B------:R-:W-:-:S02]  /*0ef0*/  UIMAD UR10, UR10, UR16, URZ ;  /* 0x000000100a0a72a4 */ /* 0x000fc4000f8e023f */
[----:B------:R-:W-:Y:S01]  /*0f00*/  IMAD.IADD R9, R9, 0x1, R7 ;  /* 0x0000000109097824 */ /* 0x000fe200078e0207 */
[----:B------:R-:W-:Y:S01]  /*0f10*/  SHF.R.S32.HI R97, RZ, 0x5, R98 ;  /* 0x00000005ff617819 */ /* 0x000fe20000011462 */
[----:B------:R-:W-:Y:S01]  /*0f20*/  IMAD R0, R0, c[0x0][0x1a8], RZ ;  /* 0x00006a0000007a24 */ /* 0x000fe200078e02ff */
[----:B------:R-:W-:Y:S01]  /*0f30*/  UIMAD.WIDE.U32 UR38, UR12, UR16, URZ ;  /* 0x000000100c2672a5 */ /* 0x000fe2000f8e003f */
[C---:B------:R-:W-:Y:S01]  /*0f40*/  IMAD.WIDE.U32 R6, R5.reuse, c[0x0][0x1a8], R8 ;  /* 0x00006a0005067a25 */ /* 0x040fe200078e0008 */
[----:B------:R-:W-:Y:S01]  /*0f50*/  SHF.R.S32.HI R8, RZ, 0x1f, R17 ;  /* 0x0000001fff087819 */ /* 0x000fe20000011411 */
[----:B------:R-:W-:Y:S02]  /*0f60*/  UIMAD UR10, UR12, UR17, UR10 ;  /* 0x000000110c0a72a4 */ /* 0x000fe4000f8e020a */
[----:B------:R-:W-:Y:S01]  /*0f70*/  IMAD R11, R5, c[0x0][0x1ac], R0 ;  /* 0x00006b00050b7a24 */ /* 0x000fe200078e0200 */
[----:B------:R-:W-:Y:S01]  /*0f80*/  LEA R16, P0, R6, c[0x0][0x160], 0x1 ;  /* 0x0000580006107a11 */ /* 0x000fe200078008ff */
[C---:B------:R-:W-:Y:S01]  /*0f90*/  IMAD.SHL.U32 R9, R4.reuse, 0x40, RZ ;  /* 0x0000004004097824 */ /* 0x040fe200078e00ff */
[----:B------:R-:W-:Y:S01]  /*0fa0*/  IADD3 R0, R4, UR15, RZ ;  /* 0x0000000f04007c10 */ /* 0x000fe2000fffe0ff */
[----:B------:R-:W-:Y:S01]  /*0fb0*/  IMAD.IADD R14, R7, 0x1, R11 ;  /* 0x00000001070e7824 */ /* 0x000fe200078e020b */
[----:B------:R-:W-:Y:S01]  /*0fc0*/  LEA.HI R229, R8, R17, RZ, 0x3 ;  /* 0x0000001108e57211 */ /* 0x000fe200078f18ff */
[----:B------:R-:W-:Y:S01]  /*0fd0*/  SHFL.IDX PT, R20, R16, 0x1, 0x181f ;  /* 0x00381f0010147f89 */ /* 0x000fe200000e0000 */
[----:B------:R-:W-:Y:S01]  /*0fe0*/  LOP3.LUT R9, R9, 0x1c0, RZ, 0xc0, !PT ;  /* 0x000001c009097812 */ /* 0x000fe200078ec0ff */
[----:B------:R-:W-:Y:S01]  /*0ff0*/  UIADD3 UR10, UR39, UR10, URZ ;  /* 0x0000000a270a7290 */ /* 0x000fe2000fffe03f */
[----:B------:R-:W-:Y:S01]  /*1000*/  LEA.HI.X R14, R6, c[0x0][0x164], R14, 0x1, P0 ;  /* 0x00005900060e7a11 */ /* 0x000fe200000f0c0e */
[----:B------:R-:W-:Y:S01]  /*1010*/  SHFL.IDX PT, R10, R16, 0x2, 0x181f ;  /* 0x00581f00100a7f89 */ /* 0x000fe200000e0000 */
[----:B------:R-:W-:Y:S01]  /*1020*/  SHF.R.U32.HI R5, RZ, 0x3, R9 ;  /* 0x00000003ff057819 */ /* 0x000fe20000011609 */
[----:B------:R-:W-:Y:S01]  /*1030*/  UIADD3 UR16, UR7, -0x1, URZ ;  /* 0xffffffff07107890 */ /* 0x000fe2000fffe03f */
[----:B------:R-:W-:Y:S01]  /*1040*/  LOP3.LUT R2, R9, 0x38, R230, 0xf8, !PT ;  /* 0x0000003809027812 */ /* 0x000fe200078ef8e6 */
[----:B------:R-:W-:Y:S01]  /*1050*/  SHFL.IDX PT, R6, R16, RZ, 0x181f ;  /* 0x00181fff10067589 */ /* 0x000fe200000e0000 */
[----:B------:R-:W-:Y:S01]  /*1060*/  ISETP.GE.AND P0, PT, R0, UR9, PT ;  /* 0x0000000900007c0c */ /* 0x000fe2000bf06270 */
[----:B------:R-:W-:Y:S01]  /*1070*/  UISETP.GT.AND UP2, UPT, UR16, UR6, UPT ;  /* 0x000000061000728c */ /* 0x000fe2000bf44270 */
[----:B------:R-:W-:Y:S01]  /*1080*/  LOP3.LUT R2, R2, R5, RZ, 0x3c, !PT ;  /* 0x0000000502027212 */ /* 0x000fe200078e3cff */
[----:B------:R-:W1:Y:S01]  /*1090*/  SHFL.IDX PT, R7, R14, RZ, 0x181f ;  /* 0x00181fff0e077589 */ /* 0x000e6200000e0000 */
[----:B------:R-:W-:-:S02]  /*10a0*/  IADD3 R3, R0, 0x20, RZ ;  /* 0x0000002000037810 */ /* 0x000fc40007ffe0ff */
[----:B------:R-:W-:Y:S01]  /*10b0*/  LOP3.LUT R217, R2, 0xfffffe00, R217, 0xf8, !PT ;  /* 0xfffffe0002d97812 */ /* 0x000fe200078ef8d9 */
[----:B------:R-:W2:Y:S01]  /*10c0*/  SHFL.IDX PT, R21, R14, 0x1, 0x181f ;  /* 0x00381f000e157f89 */ /* 0x000ea200000e0000 */
[----:B------:R-:W-:Y:S01]  /*10d0*/  ISETP.GE.AND P4, PT, R3, UR9, PT ;  /* 0x0000000903007c0c */ /* 0x000fe2000bf86270 */
[----:B------:R-:W-:Y:S01]  /*10e0*/  IMAD R3, R13, c[0x0][0x1e0], RZ ;  /* 0x000078000d037a24 */ /* 0x000fe200078e02ff */
[----:B------:R-:W-:Y:S01]  /*10f0*/  IADD3 R2, R0, 0x40, RZ ;  /* 0x0000004000027810 */ /* 0x000fe20007ffe0ff */
[----:B------:R-:W-:Y:S01]  /*1100*/  IMAD.SHL.U32 R217, R217, 0x2, RZ ;  /* 0x00000002d9d97824 */ /* 0x000fe200078e00ff */
[----:B------:R-:W-:Y:S01]  /*1110*/  LOP3.LUT R229, R229, 0xfffffff8, RZ, 0xc0, !PT ;  /* 0xfffffff8e5e57812 */ /* 0x000fe200078ec0ff */
[----:B------:R-:W-:Y:S01]  /*1120*/  IMAD R3, R216, c[0x0][0x1e4], R3 ;  /* 0x00007900d8037a24 */ /* 0x000fe200078e0203 */
[----:B------:R-:W-:Y:S01]  /*1130*/  IADD3 R0, R0, 0x60, RZ ;  /* 0x0000006000007810 */ /* 0x000fe20007ffe0ff */
[----:B------:R-:W4:Y:S01]  /*1140*/  SHFL.IDX PT, R11, R14, 0x2, 0x181f ;  /* 0x00581f000e0b7f89 */ /* 0x000f2200000e0000 */
[----:B------:R-:W-:Y:S01]  /*1150*/  ISETP.GE.AND P2, PT, R2, UR9, PT ;  /* 0x0000000902007c0c */ /* 0x000fe2000bf46270 */
[----:B------:R-:W-:Y:S01]  /*1160*/  IMAD.IADD R25, R25, 0x1, R3 ;  /* 0x0000000119197824 */ /* 0x000fe200078e0203 */
[----:B------:R-:W-:Y:S01]  /*1170*/  ISETP.GE.AND P1, PT, R0, UR9, PT ;  /* 0x0000000900007c0c */ /* 0x000fe2000bf26270 */
[----:B------:R-:W-:Y:S01]  /*1180*/  UIADD3 UR9, UR41, UR4, URZ ;  /* 0x0000000429097290 */ /* 0x000fe2000fffe03f */
[----:B------:R-:W-:Y:S01]  /*1190*/  SHF.R.S32.HI R232, RZ, 0x1f, R229 ;  /* 0x0000001fffe87819 */ /* 0x000fe200000114e5 */
[----:B------:R-:W-:Y:S01]  /*11a0*/  UIMAD UR4, UR7, -0x60, UR18 ;  /* 0xffffffa0070478a4 */ /* 0x000fe2000f8e0212 */
[----:B------:R-:W-:-:S02]  /*11b0*/  IADD3 R225, R217, 0x100, RZ ;  /* 0x00000100d9e17810 */ /* 0x000fc40007ffe0ff */
[C---:B------:R-:W-:Y:S01]  /*11c0*/  IADD3 R224, R217.reuse, 0x3100, RZ ;  /* 0x00003100d9e07810 */ /* 0x040fe20007ffe0ff */
[----:B------:R-:W-:Y:S01]  /*11d0*/  UIADD3 UR18, UR4, UR11, URZ ;  /* 0x0000000b04127290 */ /* 0x000fe2000fffe03f */
[C---:B------:R-:W-:Y:S01]  /*11e0*/  IADD3 R223, R217.reuse, 0x1100, RZ ;  /* 0x00001100d9df7810 */ /* 0x040fe20007ffe0ff */
[----:B-1----:R-:W-:Y:S01]  /*11f0*/  @!P0 IMAD.WIDE R8, R230, 0x2, R6 ;  /* 0x00000002e6088825 */ /* 0x002fe200078e0206 */
[----:B------:R-:W-:-:S03]  /*1200*/  IADD3 R222, R217, 0x4100, RZ ;  /* 0x00004100d9de7810 */ /* 0x000fc60007ffe0ff */
[C---:B------:R-:W-:Y:S01]  /*1210*/  @!P0 IMAD.WIDE R6, R229.reuse, 0x2, R6 ;  /* 0x00000002e5068825 */ /* 0x040fe200078e0206 */
[----:B------:R1:W-:Y:S03]  /*1220*/  @!P0 LDGSTS.E.BYPASS.LTC128B.128 [R217+0x100], [R8.64], !P5 ;  /* 0x0010000008d98fae */ /* 0x0003e6000e901d6a */
[--C-:B--2---:R-:W-:Y:S01]  /*1230*/  @!P4 IMAD.WIDE R22, R230, 0x2, R20.reuse ;  /* 0x00000002e616c825 */ /* 0x104fe200078e0214 */
[----:B------:R2:W-:Y:S03]  /*1240*/  @!P0 LDGSTS.E.BYPASS.LTC128B.128 [R217+0x4100], [R6.64], !P6 ;  /* 0x0410000006d98fae */ /* 0x0005e6000f101d6a */
[C---:B------:R-:W-:Y:S01]  /*1250*/  @!P4 IMAD.WIDE R20, R229.reuse, 0x2, R20 ;  /* 0x00000002e514c825 */ /* 0x040fe200078e0214 */
[----:B------:R3:W-:Y:S03]  /*1260*/  @!P4 LDGSTS.E.BYPASS.LTC128B.128 [R217+0x1100], [R22.64], !P5 ;  /* 0x0110000016d9cfae */ /* 0x0007e6000e901d6a */
[----:B----4-:R-:W-:Y:S01]  /*1270*/  @!P2 IMAD.WIDE R26, R229, 0x2, R10 ;  /* 0x00000002e51aa825 */ /* 0x010fe200078e020a */
[----:B------:R4:W-:Y:S01]  /*1280*/  @!P4 LDGSTS.E.BYPASS.LTC128B.128 [R217+0x5100], [R20.64], !P6 ;  /* 0x0510000014d9cfae */ /* 0x0009e2000f101d6a */
[----:B------:R-:W-:-:S04]  /*1290*/  ISETP.GE.AND P4, PT, R17, c[0x0][0x1d4], PT ;  /* 0x0000750011007a0c */ /* 0x000fc80003f86270 */
[----:B------:R-:W-:Y:S02]  /*12a0*/  SEL R231, RZ, 0x10, P4 ;  /* 0x00000010ffe77807 */ /* 0x000fe40002000000 */
[C---:B-1----:R-:W-:Y:S02]  /*12b0*/  LOP3.LUT R9, R214.reuse, 0xfffffff0, RZ, 0xc0, !PT ;  /* 0xfffffff0d6097812 */ /* 0x042fe400078ec0ff */
[----:B------:R-:W-:Y:S01]  /*12c0*/  LEA.HI R214, R214, R15, RZ, 0x1 ;  /* 0x0000000fd6d67211 */ /* 0x000fe200078f08ff */
[----:B--2---:R1:W-:Y:S02]  /*12d0*/  SHFL.IDX PT, R6, R16, 0x3, 0x181f ;  /* 0x00781f0010067f89 */ /* 0x0043e400000e0000 */
[----:B------:R-:W-:Y:S01]  /*12e0*/  IMAD.IADD R9, R96, 0x1, -R9 ;  /* 0x0000000160097824 */ /* 0x000fe200078e0a09 */
[----:B------:R-:W-:Y:S01]  /*12f0*/  LOP3.LUT R214, R214, 0xfffffffe, RZ, 0xc0, !PT ;  /* 0xfffffffed6d67812 */ /* 0x000fe200078ec0ff */
[----:B------:R2:W4:Y:S03]  /*1300*/  SHFL.IDX PT, R7, R14, 0x3, 0x181f ;  /* 0x00781f000e077f89 */ /* 0x00052600000e0000 */
[----:B------:R-:W-:Y:S01]  /*1310*/  SHF.R.S32.HI R2, RZ, 0x1f, R9 ;  /* 0x0000001fff027819 */ /* 0x000fe20000011409 */
[----:B------:R-:W-:-:S03]  /*1320*/  IMAD.IADD R214, R15, 0x1, -R214 ;  /* 0x000000010fd67824 */ /* 0x000fc600078e0ad6 */
[----:B------:R-:W-:Y:S01]  /*1330*/  LEA.HI R2, R2, R9, RZ, 0x3 ;  /* 0x0000000902027211 */ /* 0x000fe200078f18ff */
[----:B-1----:R-:W-:Y:S02]  /*1340*/  IMAD.MOV.U32 R16, RZ, RZ, 0x20 ;  /* 0x00000020ff107424 */ /* 0x002fe400078e00ff */
[----:B--2---:R-:W-:-:S04]  /*1350*/  @!P2 IMAD.WIDE R14, R230, 0x2, R10 ;  /* 0x00000002e60ea825 */ /* 0x004fc800078e020a */
[C-C-:B----4-:R-:W-:Y:S01]  /*1360*/  @!P1 IMAD.WIDE R10, R230.reuse, 0x2, R6.reuse ;  /* 0x00000002e60a9825 */ /* 0x150fe200078e0206 */
[----:B------:R1:W-:Y:S04]  /*1370*/  @!P2 LDGSTS.E.BYPASS.LTC128B.128 [R217+0x2100], [R14.64], !P5 ;  /* 0x021000000ed9afae */ /* 0x0003e8000e901d6a */
[----:B------:R2:W-:Y:S04]  /*1380*/  @!P2 LDGSTS.E.BYPASS.LTC128B.128 [R217+0x6100], [R26.64], !P6 ;  /* 0x061000001ad9afae */ /* 0x0005e8000f101d6a */
[----:B------:R4:W-:Y:S01]  /*1390*/  @!P1 LDGSTS.E.BYPASS.LTC128B.128 [R217+0x3100], [R10.64], !P5 ;  /* 0x031000000ad99fae */ /* 0x0009e2000e901d6a */
[----:B------:R-:W-:Y:S01]  /*13a0*/  ISETP.GE.AND P5, PT, R230, c[0x0][0x1d4], PT ;  /* 0x00007500e6007a0c */ /* 0x000fe20003fa6270 */
[----:B-1----:R-:W-:-:S04]  /*13b0*/  @!P1 IMAD.WIDE R14, R229, 0x2, R6 ;  /* 0x00000002e50e9825 */ /* 0x002fc800078e0206 */
[----:B------:R-:W-:Y:S01]  /*13c0*/  IMAD.SHL.U32 R6, R214, 0x8, RZ ;  /* 0x00000008d6067824 */ /* 0x000fe200078e00ff */
[----:B------:R1:W-:Y:S04]  /*13d0*/  @!P1 LDGSTS.E.BYPASS.LTC128B.128 [R217+0x7100], [R14.64], !P6 ;  /* 0x071000000ed99fae */ /* 0x0003e8000f101d6a */
[----:B------:R-:W0:Y:S01]  /*13e0*/  LDGDEPBAR ;  /* 0x00000000000079af */ /* 0x000e220000000000 */
[----:B-1----:R-:W-:Y:S01]  /*13f0*/  IMAD.WIDE.U32 R14, R216, c[0x0][0x208], RZ ;  /* 0x00008200d80e7a25 */ /* 0x002fe200078e00ff */
[----:B---3--:R-:W-:-:S03]  /*1400*/  SHF.R.S32.HI R12, RZ, 0x1f, R215 ;  /* 0x0000001fff0c7819 */ /* 0x008fc600000114d7 */
[----:B------:R-:W-:-:S04]  /*1410*/  IMAD.WIDE.U32 R24, R215, c[0x0][0x1f0], R24 ;  /* 0x00007c00d7187a25 */ /* 0x000fc800078e0018 */
[----:B------:R-:W-:Y:S01]  /*1420*/  IMAD R0, R12, c[0x0][0x1f0], RZ ;  /* 0x00007c000c007a24 */ /* 0x000fe200078e02ff */
[----:B------:R-:W-:Y:S02]  /*1430*/  IADD3 R8, P0, R24, UR40, RZ ;  /* 0x0000002818087c10 */ /* 0x000fe4000ff1e0ff */
[----:B------:R-:W-:Y:S01]  /*1440*/  IADD3 R24, -R4, UR18, RZ ;  /* 0x0000001204187c10 */ /* 0x000fe2000fffe1ff */
[----:B------:R-:W-:Y:S01]  /*1450*/  IMAD R5, R215, c[0x0][0x1f4], R0 ;  /* 0x00007d00d7057a24 */ /* 0x000fe200078e0200 */
[C---:B------:R-:W-:Y:S01]  /*1460*/  LOP3.LUT R0, R2.reuse, 0xfffffff8, RZ, 0xc0, !PT ;  /* 0xfffffff802007812 */ /* 0x040fe200078ec0ff */
[----:B------:R-:W-:Y:S01]  /*1470*/  IMAD.SHL.U32 R2, R2, 0x40, RZ ;  /* 0x0000004002027824 */ /* 0x000fe200078e00ff */
[----:B------:R-:W-:Y:S01]  /*1480*/  ISETP.GE.AND P2, PT, R24, 0x21, PT ;  /* 0x000000211800780c */ /* 0x000fe20003f46270 */
[----:B------:R-:W-:Y:S01]  /*1490*/  IMAD.SHL.U32 R4, R4, 0x8, RZ ;  /* 0x0000000804047824 */ /* 0x000fe200078e00ff */
[----:B------:R-:W-:Y:S01]  /*14a0*/  IADD3.X R5, R25, UR9, R5, P0, !PT ;  /* 0x0000000919057c10 */ /* 0x000fe200087fe405 */
[----:B------:R-:W-:Y:S01]  /*14b0*/  IMAD.IADD R0, R9, 0x1, -R0 ;  /* 0x0000000109007824 */ /* 0x000fe200078e0a00 */
[----:B------:R-:W-:Y:S01]  /*14c0*/  LEA R3, P0, R8, c[0x0][0x1c8], 0x1 ;  /* 0x0000720008037a11 */ /* 0x000fe200078008ff */
[----:B------:R-:W-:Y:S01]  /*14d0*/  IMAD.U32 R9, RZ, RZ, UR12 ;  /* 0x0000000cff097e24 */ /* 0x000fe2000f8e00ff */
[----:B------:R-:W-:Y:S01]  /*14e0*/  ISETP.GT.AND P1, PT, R24, 0x40, PT ;  /* 0x000000401800780c */ /* 0x000fe20003f24270 */
[----:B------:R-:W-:Y:S01]  /*14f0*/  IMAD.SHL.U32 R7, R0, 0x40, RZ ;  /* 0x0000004000077824 */ /* 0x000fe200078e00ff */
[----:B------:R-:W-:Y:S01]  /*1500*/  LEA.HI.X R5, R8, c[0x0][0x1cc], R5, 0x1, P0 ;  /* 0x0000730008057a11 */ /* 0x000fe200000f0c05 */
[----:B------:R-:W-:Y:S01]  /*1510*/  IMAD R8, R216, c[0x0][0x1e0], RZ ;  /* 0x00007800d8087a24 */ /* 0x000fe200078e02ff */
[----:B------:R-:W-:Y:S01]  /*1520*/  SHFL.IDX PT, R22, R3, RZ, 0x181f ;  /* 0x00181fff03167589 */ /* 0x000fe200000e0000 */
[----:B------:R-:W-:-:S02]  /*1530*/  ISETP.GE.AND P0, PT, R24, 0x1, PT ;  /* 0x000000011800780c */ /* 0x000fc40003f06270 */
[----:B------:R-:W-:Y:S01]  /*1540*/  IMAD R8, R215, c[0x0][0x1f0], R8 ;  /* 0x00007c00d7087a24 */ /* 0x000fe200078e0208 */
[----:B------:R-:W1:Y:S03]  /*1550*/  SHFL.IDX PT, R23, R5, RZ, 0x181f ;  /* 0x00181fff05177589 */ /* 0x000e6600000e0000 */
[----:B------:R-:W-:Y:S01]  /*1560*/  IMAD R8, R9, c[0x0][0x1e8], R8 ;  /* 0x00007a0009087a24 */ /* 0x000fe200078e0208 */
[----:B------:R3:W-:Y:S04]  /*1570*/  SHFL.IDX PT, R28, R3, 0x1, 0x181f ;  /* 0x00381f00031c7f89 */ /* 0x0007e800000e0000 */
[----:B------:R-:W-:Y:S01]  /*1580*/  LEA R8, R8, c[0x0][0x1c8], 0x1 ;  /* 0x0000720008087a11 */ /* 0x000fe200078e08ff */
[----:B------:R-:W1:Y:S04]  /*1590*/  SHFL.IDX PT, R29, R5, 0x1, 0x181f ;  /* 0x00381f00051d7f89 */ /* 0x000e6800000e0000 */
[----:B------:R1:W-:Y:S04]  /*15a0*/  SHFL.IDX PT, R20, R8, 0x2, 0x181f ;  /* 0x00581f0008147f89 */ /* 0x0003e800000e0000 */
[----:B------:R-:W4:Y:S01]  /*15b0*/  SHFL.IDX PT, R21, R5, 0x2, 0x181f ;  /* 0x00581f0005157f89 */ /* 0x000f2200000e0000 */
[----:B---3--:R-:W-:-:S04]  /*15c0*/  LOP3.LUT R3, R7, 0x1c0, RZ, 0xc0, !PT ;  /* 0x000001c007037812 */ /* 0x008fc800078ec0ff */
[----:B------:R-:W-:Y:S02]  /*15d0*/  LOP3.LUT R6, R3, 0x8, R6, 0xf8, !PT ;  /* 0x0000000803067812 */ /* 0x000fe400078ef806 */
[----:B------:R-:W-:Y:S01]  /*15e0*/  SHF.R.U32.HI R3, RZ, 0x3, R3 ;  /* 0x00000003ff037819 */ /* 0x000fe20000011603 */
[----:B-1----:R-:W-:-:S03]  /*15f0*/  @P0 IMAD.WIDE R8, R230, 0x2, R22 ;  /* 0x00000002e6080825 */ /* 0x002fc600078e0216 */
[----:B------:R-:W-:Y:S01]  /*1600*/  LOP3.LUT R3, R6, R3, RZ, 0x3c, !PT ;  /* 0x0000000306037212 */ /* 0x000fe200078e3cff */
[----:B------:R-:W-:Y:S01]  /*1610*/  @P0 IMAD.WIDE R22, R229, 0x2, R22 ;  /* 0x00000002e5160825 */ /* 0x000fe200078e0216 */
[----:B------:R1:W-:Y:S02]  /*1620*/  @P0 LDGSTS.E.BYPASS.LTC128B.128 [R217+0x8100], [R8.64], !P5 ;  /* 0x0810000008d90fae */ /* 0x0003e4000e901d6a */
[----:B------:R-:W-:Y:S01]  /*1630*/  LOP3.LUT R2, R3, 0xfffffe00, R2, 0xf8, !PT ;  /* 0xfffffe0003027812 */ /* 0x000fe200078ef802 */
[C-C-:B------:R-:W-:Y:S01]  /*1640*/  @P2 IMAD.WIDE R6, R230.reuse, 0x2, R28.reuse ;  /* 0x00000002e6062825 */ /* 0x140fe200078e021c */
[----:B------:R3:W-:Y:S03]  /*1650*/  @P0 LDGSTS.E.BYPASS.LTC128B.128 [R217+0xb100], [R22.64], !P4 ;  /* 0x0b10000016d90fae */ /* 0x0007e6000e101d6a */
[C---:B------:R-:W-:Y:S01]  /*1660*/  @P2 IMAD.WIDE R28, R229.reuse, 0x2, R28 ;  /* 0x00000002e51c2825 */ /* 0x040fe200078e021c */
[----:B------:R1:W-:Y:S03]  /*1670*/  @P2 LDGSTS.E.BYPASS.LTC128B.128 [R217+0x9100], [R6.64], !P5 ;  /* 0x0910000006d92fae */ /* 0x0003e6000e901d6a */
[--C-:B----4-:R-:W-:Y:S01]  /*1680*/  @P1 IMAD.WIDE R10, R230, 0x2, R20.reuse ;  /* 0x00000002e60a1825 */ /* 0x110fe200078e0214 */
[----:B------:R4:W-:Y:S03]  /*1690*/  @P2 LDGSTS.E.BYPASS.LTC128B.128 [R217+0xc100], [R28.64], !P4 ;  /* 0x0c1000001cd92fae */ /* 0x0009e6000e101d6a */
[----:B------:R-:W-:Y:S01]  /*16a0*/  @P1 IMAD.WIDE R20, R229, 0x2, R20 ;  /* 0x00000002e5141825 */ /* 0x000fe200078e0214 */
[----:B------:R2:W-:Y:S03]  /*16b0*/  @P1 LDGSTS.E.BYPASS.LTC128B.128 [R217+0xa100], [R10.64], !P5 ;  /* 0x0a1000000ad91fae */ /* 0x0005e6000e901d6a */
[----:B------:R-:W-:Y:S01]  /*16c0*/  IMAD.SHL.U32 R5, R19, 0x40, RZ ;  /* 0x0000004013057824 */ /* 0x000fe200078e00ff */
[----:B------:R3:W-:Y:S01]  /*16d0*/  @P1 LDGSTS.E.BYPASS.LTC128B.128 [R217+0xd100], [R20.64], !P4 ;  /* 0x0d10000014d91fae */ /* 0x0007e2000e101d6a */
[----:B------:R-:W-:-:S02]  /*16e0*/  R2P PR, R0, 0x6 ;  /* 0x0000000600007804 */ /* 0x000fc40000000000 */
[----:B------:R-:W-:Y:S01]  /*16f0*/  LOP3.LUT P0, RZ, R19, 0x2, RZ, 0xc0, !PT ;  /* 0x0000000213ff7812 */ /* 0x000fe2000780c0ff */
[----:B------:R-:W0:Y:S01]  /*1700*/  LDGDEPBAR ;  /* 0x00000000000079af */ /* 0x000e220000000000 */
[----:B------:R-:W-:-:S04]  /*1710*/  LOP3.LUT R5, R5, 0x1c0, RZ, 0xc0, !PT ;  /* 0x000001c005057812 */ /* 0x000fc800078ec0ff */
[----:B------:R-:W-:Y:S02]  /*1720*/  LOP3.LUT R3, R5, 0x8, R4, 0xf8, !PT ;  /* 0x0000000805037812 */ /* 0x000fe400078ef804 */
[----:B------:R-:W-:Y:S01]  /*1730*/  SHF.R.U32.HI R4, RZ, 0x3, R5 ;  /* 0x00000003ff047819 */ /* 0x000fe20000011605 */
[----:B------:R-:W-:Y:S02]  /*1740*/  IMAD.MOV.U32 R5, RZ, RZ, 0x10 ;  /* 0x00000010ff057424 */ /* 0x000fe400078e00ff */
[----:B-1----:R-:W-:Y:S01]  /*1750*/  IMAD R7, R97, 0x400, R2 ;  /* 0x0000040061077824 */ /* 0x002fe200078e0202 */
[----:B------:R-:W-:Y:S02]  /*1760*/  LOP3.LUT R3, R3, R4, RZ, 0x3c, !PT ;  /* 0x0000000403037212 */ /* 0x000fe400078e3cff */
[----:B------:R-:W-:Y:S01]  /*1770*/  SEL R5, R5, 0xfffffff0, !P1 ;  /* 0xfffffff005057807 */ /* 0x000fe20004800000 */
[----:B----4-:R-:W-:Y:S01]  /*1780*/  IMAD.WIDE R28, R229, 0x2, RZ ;  /* 0x00000002e51c7825 */ /* 0x010fe200078e02ff */
[----:B------:R-:W-:-:S03]  /*1790*/  LEA R4, R7, 0x100, 0x1 ;  /* 0x0000010007047811 */ /* 0x000fc600078e08ff */
[----:B------:R-:W-:Y:S01]  /*17a0*/  IMAD R214, R214, 0x200, R3 ;  /* 0x00000200d6d67824 */ /* 0x000fe200078e0203 */
[----:B------:R-:W-:Y:S01]  /*17b0*/  SEL R3, R16, 0xffffffe0, !P2 ;  /* 0xffffffe010037807 */ /* 0x000fe20005000000 */
[----:B------:R-:W-:Y:S01]  /*17c0*/  IMAD R6, R5, 0x2, R4 ;  /* 0x0000000205067824 */ /* 0x000fe200078e0204 */
[----:B------:R-:W-:Y:S01]  /*17d0*/  LOP3.LUT P2, RZ, R19, 0x4, RZ, 0xc0, !PT ;  /* 0x0000000413ff7812 */ /* 0x000fe2000784c0ff */
[----:B------:R-:W-:Y:S01]  /*17e0*/  IMAD.SHL.U32 R7, R7, 0x2, RZ ;  /* 0x0000000207077824 */ /* 0x000fe200078e00ff */
[----:B------:R-:W-:-:S04]  /*17f0*/  DEPBAR.LE SB0, 0x1 ;  /* 0x000080400000791a */ /* 0x000fc80000000000 */
[----:B------:R-:W-:Y:S01]  /*1800*/  BAR.SYNC.DEFER_BLOCKING 0x0 ;  /* 0x0000000000007b1d */ /* 0x000fe20000010000 */
[C---:B------:R-:W-:Y:S02]  /*1810*/  IMAD R4, R3.reuse, 0x2, R4 ;  /* 0x0000000203047824 */ /* 0x040fe400078e0204 */
[----:B------:R-:W-:Y:S02]  /*1820*/  IMAD R0, R3, 0x2, R6 ;  /* 0x0000000203007824 */ /* 0x000fe400078e0206 */
[----:B------:R-:W-:-:S05]  /*1830*/  IMAD.SHL.U32 R214, R214, 0x2, RZ ;  /* 0x00000002d6d67824 */ /* 0x000fca00078e00ff */
[C---:B------:R-:W-:Y:S01]  /*1840*/  IADD3 R213, R214.reuse, 0x8120, RZ ;  /* 0x00008120d6d57810 */ /* 0x040fe20007ffe0ff */
[----:B------:R-:W-:Y:S04]  /*1850*/  LDSM.16.M88.4 R124, [R7+0x100] ;  /* 0x00010000077c783b */ /* 0x000fe80000000200 */
[----:B------:R1:W-:Y:S04]  /*1860*/  LDSM.16.M88.4 R180, [R7+0x4100] ;  /* 0x0041000007b4783b */ /* 0x0003e80000000200 */
[----:B------:R-:W-:Y:S04]  /*1870*/  LDSM.16.M88.4 R144, [R6] ;  /* 0x000000000690783b */ /* 0x000fe80000000200 */
[----:B------:R-:W-:Y:S04]  /*1880*/  LDSM.16.M88.4 R184, [R6+0x4000] ;  /* 0x0040000006b8783b */ /* 0x000fe80000000200 */
[----:B------:R-:W-:Y:S04]  /*1890*/  LDSM.16.M88.4 R172, [R4] ;  /* 0x0000000004ac783b */ /* 0x000fe80000000200 */
[----:B------:R-:W-:Y:S04]  /*18a0*/  LDSM.16.M88.4 R188, [R4+0x4000] ;  /* 0x0040000004bc783b */ /* 0x000fe80000000200 */
[----:B------:R-:W-:Y:S01]  /*18b0*/  LDSM.16.M88.4 R176, [R0] ;  /* 0x0000000000b0783b */ /* 0x000fe20000000200 */
[----:B-1----:R-:W-:-:S03]  /*18c0*/  IADD3 R7, R214, 0x8100, RZ ;  /* 0x00008100d6077810 */ /* 0x002fc60007ffe0ff */
[----:B------:R1:W-:Y:S01]  /*18d0*/  LDSM.16.M88.4 R192, [R0+0x4000] ;  /* 0x0040000000c0783b */ /* 0x0003e20000000200 */
[----:B------:R-:W-:-:S03]  /*18e0*/  @P0 IADD3 R213, R7, -0x20, RZ ;  /* 0xffffffe007d50810 */ /* 0x000fc60007ffe0ff */
[----:B------:R-:W-:Y:S01]  /*18f0*/  BAR.SYNC.DEFER_BLOCKING 0x0 ;  /* 0x0000000000007b1d */ /* 0x000fe20000010000 */
[----:B------:R-:W-:Y:S01]  /*1900*/  IMAD R7, R13, c[0x0][0x208], RZ ;  /* 0x000082000d077a24 */ /* 0x000fe200078e02ff */
[C---:B------:R-:W-:Y:S02]  /*1910*/  IADD3 R207, R213.reuse, 0x800, RZ ;  /* 0x00000800d5cf7810 */ /* 0x040fe40007ffe0ff */
[C---:B------:R-:W-:Y:S02]  /*1920*/  IADD3 R206, R213.reuse, 0x1000, RZ ;  /* 0x00001000d5ce7810 */ /* 0x040fe40007ffe0ff */
[C---:B------:R-:W-:Y:S02]  /*1930*/  IADD3 R205, R213.reuse, 0x1800, RZ ;  /* 0x00001800d5cd7810 */ /* 0x040fe40007ffe0ff */
[C---:B------:R-:W-:Y:S02]  /*1940*/  IADD3 R204, R213.reuse, 0x2000, RZ ;  /* 0x00002000d5cc7810 */ /* 0x040fe40007ffe0ff */
[----:B------:R-:W-:-:S02]  /*1950*/  IADD3 R203, R213, 0x2800, RZ ;  /* 0x00002800d5cb7810 */ /* 0x000fc40007ffe0ff */
[C---:B------:R-:W-:Y:S02]  /*1960*/  IADD3 R201, R213.reuse, 0x3000, RZ ;  /* 0x00003000d5c97810 */ /* 0x040fe40007ffe0ff */
[C---:B------:R-:W-:Y:S02]  /*1970*/  IADD3 R200, R213.reuse, 0x3800, RZ ;  /* 0x00003800d5c87810 */ /* 0x040fe40007ffe0ff */
[C---:B------:R-:W-:Y:S01]  /*1980*/  IADD3 R199, R213.reuse, 0x4000, RZ ;  /* 0x00004000d5c77810 */ /* 0x040fe20007ffe0ff */
[----:B-1----:R-:W-:Y:S01]  /*1990*/  IMAD R0, R216, c[0x0][0x20c], R7 ;  /* 0x00008300d8007a24 */ /* 0x002fe200078e0207 */
[C---:B------:R-:W-:Y:S02]  /*19a0*/  IADD3 R198, R213.reuse, 0x4800, RZ ;  /* 0x00004800d5c67810 */ /* 0x040fe40007ffe0ff */
[----:B------:R-:W-:Y:S01]  /*19b0*/  IADD3 R197, R213, 0x5000, RZ ;  /* 0x00005000d5c57810 */ /* 0x000fe20007ffe0ff */
[----:B------:R-:W-:Y:S01]  /*19c0*/  IMAD.IADD R15, R15, 0x1, R0 ;  /* 0x000000010f0f7824 */ /* 0x000fe200078e0200 */
[----:B------:R-:W-:-:S04]  /*19d0*/  DEPBAR.LE SB0, 0x0 ;  /* 0x000080000000791a */ /* 0x000fc80000000000 */
[----:B------:R-:W-:Y:S01]  /*19e0*/  BAR.SYNC.DEFER_BLOCKING 0x0 ;  /* 0x0000000000007b1d */ /* 0x000fe20000010000 */
[----:B------:R-:W-:Y:S01]  /*19f0*/  IMAD.WIDE.U32 R6, R215, c[0x0][0x218], R14 ;  /* 0x00008600d7067a25 */ /* 0x000fe200078e000e */
[----:B------:R-:W-:-:S03]  /*1a00*/  IADD3 R196, R213, 0x5800, RZ ;  /* 0x00005800d5c47810 */ /* 0x000fc60007ffe0ff */
[----:B------:R-:W-:Y:S01]  /*1a10*/  IMAD R0, R12, c[0x0][0x218], RZ ;  /* 0x000086000c007a24 */ /* 0x000fe200078e02ff */
[----:B------:R-:W-:Y:S01]  /*1a20*/  IADD3 R25, P0, R6, UR38, RZ ;  /* 0x0000002606197c10 */ /* 0x000fe2000ff1e0ff */
[----:B--2---:R-:W1:Y:S04]  /*1a30*/  LDSM.16.M88.4 R8, [R214+0x8100] ;  /* 0x00810000d608783b */ /* 0x004e680000000200 */
[----:B---3--:R-:W-:Y:S04]  /*1a40*/  LDSM.16.M88.4 R20, [R213] ;  /* 0x00000000d514783b */ /* 0x008fe80000000200 */
[----:B------:R-:W2:Y:S04]  /*1a50*/  LDSM.16.M88.4 R68, [R214+0x8900] ;  /* 0x00890000d644783b */ /* 0x000ea80000000200 */
[----:B------:R-:W-:Y:S04]  /*1a60*/  LDSM.16.M88.4 R36, [R214+0xa900] ;  /* 0x00a90000d624783b */ /* 0x000fe80000000200 */
[----:B------:R-:W-:Y:S04]  /*1a70*/  LDSM.16.M88.4 R52, [R214+0x9900] ;  /* 0x00990000d634783b */ /* 0x000fe80000000200 */
[----:B------:R-:W-:Y:S04]  /*1a80*/  LDSM.16.M88.4 R60, [R214+0x9100] ;  /* 0x00910000d63c783b */ /* 0x000fe80000000200 */
[----:B------:R-:W-:Y:S04]  /*1a90*/  LDSM.16.M88.4 R44, [R214+0xa100] ;  /* 0x00a10000d62c783b */ /* 0x000fe80000000200 */
[----:B------:R-:W-:Y:S04]  /*1aa0*/  LDSM.16.M88.4 R80, [R213+0x800] ;  /* 0x00080000d550783b */ /* 0x000fe80000000200 */
[----:B------:R-:W-:Y:S04]  /*1ab0*/  LDSM.16.M88.4 R76, [R213+0x1000] ;  /* 0x00100000d54c783b */ /* 0x000fe80000000200 */
[----:B------:R-:W-:Y:S01]  /*1ac0*/  LDSM.16.M88.4 R32, [R213+0x1800] ;  /* 0x00180000d520783b */ /* 0x000fe20000000200 */
[C---:B-1----:R-:W-:Y:S07]  /*1ad0*/  HMMA.16816.F32 R12, R124.reuse, R8, RZ ;  /* 0x000000087c0c723c */ /* 0x042fee00000018ff */
[----:B------:R-:W-:Y:S01]  /*1ae0*/  IMAD R9, R215, c[0x0][0x21c], R0 ;  /* 0x00008700d7097a24 */ /* 0x000fe200078e0200 */
[----:B--2---:R-:W-:Y:S04]  /*1af0*/  HMMA.16816.F32 R72, R124, R68, RZ ;  /* 0x000000447c48723c */ /* 0x004fe800000018ff */
[----:B------:R-:W-:-:S02]  /*1b00*/  IADD3.X R6, R7, UR10, R9, P0, !PT ;  /* 0x0000000a07067c10 */ /* 0x000fc400087fe409 */
[C---:B------:R-:W-:Y:S02]  /*1b10*/  LEA R26, P0, R25.reuse, c[0x0][0x1f8], 0x1 ;  /* 0x00007e00191a7a11 */ /* 0x040fe400078008ff */
[----:B------:R-:W-:Y:S02]  /*1b20*/  HMMA.16816.F32 R8, R124, R10, RZ ;  /* 0x0000000a7c08723c */ /* 0x000fe400000018ff */
[----:B------:R-:W-:Y:S01]  /*1b30*/  LEA.HI.X R25, R25, c[0x0][0x1fc], R6, 0x1, P0 ;  /* 0x00007f0019197a11 */ /* 0x000fe200000f0c06 */
[----:B------:R-:W1:Y:S01]  /*1b40*/  SHFL.IDX PT, R27, R26, RZ, 0x181f ;  /* 0x00181fff1a1b7589 */ /* 0x000e6200000e0000 */
[----:B------:R-:W-:-:S03]  /*1b50*/  IMAD.WIDE R6, R230, 0x2, RZ ;  /* 0x00000002e6067825 */ /* 0x000fc600078e02ff */
[----:B------:R-:W2:Y:S01]  /*1b60*/  SHFL.IDX PT, R86, R26, 0x1, 0x181f ;  /* 0x00381f001a567f89 */ /* 0x000ea200000e0000 */
[----:B------:R-:W-:Y:S03]  /*1b70*/  HMMA.16816.F32 R12, R144, R20, R12 ;  /* 0x00000014900c723c */ /* 0x000fe6000000180c */
[----:B------:R-:W3:Y:S04]  /*1b80*/  SHFL.IDX PT, R18, R25, RZ, 0x181f ;  /* 0x00181fff19127589 */ /* 0x000ee800000e0000 */
[----:B------:R4:W4:Y:S01]  /*1b90*/  SHFL.IDX PT, R84, R26, 0x2, 0x181f ;  /* 0x00581f001a547f89 */ /* 0x00092200000e0000 */
[----:B------:R-:W-:Y:S03]  /*1ba0*/  HMMA.16816.F32 R68, R124, R70, RZ ;  /* 0x000000467c44723c */ /* 0x000fe600000018ff */
[----:B------:R-:W4:Y:S04]  /*1bb0*/  SHFL.IDX PT, R0, R25, 0x1, 0x181f ;  /* 0x00381f0019007f89 */ /* 0x000f2800000e0000 */
[----:B------:R-:W4:Y:S01]  /*1bc0*/  SHFL.IDX PT, R4, R25, 0x2, 0x181f ;  /* 0x00581f0019047f89 */ /* 0x000f2200000e0000 */
[----:B------:R-:W-:Y:S01]  /*1bd0*/  HMMA.16816.F32 R8, R144, R22, R8 ;  /* 0x000000169008723c */ /* 0x000fe20000001808 */
[----:B-1----:R-:W-:-:S02]  /*1be0*/  IADD3 R40, P1, R27, R6, RZ ;  /* 0x000000061b287210 */ /* 0x002fc40007f3e0ff */
[----:B--2---:R-:W-:-:S05]  /*1bf0*/  IADD3 R20, P6, R6, R86, RZ ;  /* 0x0000005606147210 */ /* 0x004fca0007fde0ff */
[----:B------:R-:W-:Y:S01]  /*1c00*/  HMMA.16816.F32 R56, R124, R52, RZ ;  /* 0x000000347c38723c */ /* 0x000fe200000018ff */
[----:B---3--:R-:W-:Y:S01]  /*1c10*/  IMAD.X R41, R18, 0x1, R7, P1 ;  /* 0x0000000112297824 */ /* 0x008fe200008e0607 */
[----:B----4-:R-:W-:Y:S02]  /*1c20*/  IADD3 R26, P0, R27, R28, RZ ;  /* 0x0000001c1b1a7210 */ /* 0x010fe40007f1e0ff */
[----:B------:R-:W-:-:S04]  /*1c30*/  IADD3 R6, P1, R6, R84, RZ ;  /* 0x0000005406067210 */ /* 0x000fc80007f3e0ff */
[C---:B------:R-:W-:Y:S01]  /*1c40*/  HMMA.16816.F32 R52, R124.reuse, R54, RZ ;  /* 0x000000367c34723c */ /* 0x040fe200000018ff */
[C---:B------:R-:W-:Y:S01]  /*1c50*/  IMAD.X R21, R7.reuse, 0x1, R0, P6 ;  /* 0x0000000107157824 */ /* 0x040fe200030e0600 */
[----:B------:R-:W-:Y:S01]  /*1c60*/  ISETP.GE.AND P6, PT, R230, c[0x0][0x1d4], PT ;  /* 0x00007500e6007a0c */ /* 0x000fe20003fc6270 */
[----:B------:R-:W-:Y:S01]  /*1c70*/  IMAD.X R27, R18, 0x1, R29, P0 ;  /* 0x00000001121b7824 */ /* 0x000fe200000e061d */
[C---:B------:R-:W-:Y:S01]  /*1c80*/  IADD3 R84, P0, R28.reuse, R84, RZ ;  /* 0x000000541c547210 */ /* 0x040fe20007f1e0ff */
[--C-:B------:R-:W-:Y:S01]  /*1c90*/  IMAD.X R7, R7, 0x1, R4.reuse, P1 ;  /* 0x0000000107077824 */ /* 0x100fe200008e0604 */
[----:B------:R-:W-:Y:S02]  /*1ca0*/  IADD3 R86, P1, R28, R86, RZ ;  /* 0x000000561c567210 */ /* 0x000fe40007f3e0ff */
[----:B------:R-:W-:Y:S01]  /*1cb0*/  HMMA.16816.F32 R64, R124, R60, RZ ;  /* 0x0000003c7c40723c */ /* 0x000fe200000018ff */
[C---:B------:R-:W-:Y:S01]  /*1cc0*/  IMAD.X R85, R29.reuse, 0x1, R4, P0 ;  /* 0x000000011d557824 */ /* 0x040fe200000e0604 */
[----:B------:R-:W-:Y:S01]  /*1cd0*/  ISETP.LT.OR P0, PT, R24, 0x1, P6 ;  /* 0x000000011800780c */ /* 0x000fe20003701670 */
[----:B------:R-:W-:Y:S01]  /*1ce0*/  IMAD.X R87, R29, 0x1, R0, P1 ;  /* 0x000000011d577824 */ /* 0x000fe200008e0600 */
[----:B------:R-:W-:Y:S01]  /*1cf0*/  ISETP.GE.AND P1, PT, R17, c[0x0][0x1d4], PT ;  /* 0x0000750011007a0c */ /* 0x000fe20003f26270 */
[----:B------:R-:W-:Y:S01]  /*1d00*/  LDSM.16.M88.4 R28, [R213+0x2000] ;  /* 0x00200000d51c783b */ /* 0x000fe20000000200 */
[----:B------:R-:W-:-:S02]  /*1d10*/  SEL R0, R16, 0xffffffe0, !P2 ;  /* 0xffffffe010007807 */ /* 0x000fc40005000000 */
[C---:B------:R-:W-:Y:S01]  /*1d20*/  HMMA.16816.F32 R48, R124.reuse, R44, RZ ;  /* 0x0000002c7c30723c */ /* 0x040fe200000018ff */
[----:B------:R-:W-:Y:S01]  /*1d30*/  ISETP.LT.OR P2, PT, R24, 0x1, P1 ;  /* 0x000000011800780c */ /* 0x000fe20000f41670 */
[----:B------:R-:W1:Y:S01]  /*1d40*/  LDSM.16.M88.4 R16, [R213+0x2800] ;  /* 0x00280000d510783b */ /* 0x000e620000000200 */
[C---:B------:R-:W-:Y:S02]  /*1d50*/  IMAD R211, R0.reuse, 0x2, R214 ;  /* 0x0000000200d37824 */ /* 0x040fe400078e02d6 */
[----:B------:R-:W-:Y:S02]  /*1d60*/  IMAD R202, R0, 0x2, R213 ;  /* 0x0000000200ca7824 */ /* 0x000fe400078e02d5 */
[----:B------:R-:W-:Y:S01]  /*1d70*/  @!PT LDS RZ, [RZ] ;  /* 0x00000000fffff984 */ /* 0x000fe20000000800 */
[----:B------:R-:W-:Y:S01]  /*1d80*/  @!PT LDS RZ, [RZ] ;  /* 0x00000000fffff984 */ /* 0x000fe20000000800 */
[----:B------:R-:W-:Y:S01]  /*1d90*/  @!PT LDS RZ, [RZ] ;  /* 0x00000000fffff984 */ /* 0x000fe20000000800 */
[----:B------:R2:W-:Y:S01]  /*1da0*/  LDGSTS.E.BYPASS.LTC128B.128 [R217+0x100], [R40.64], !P0 ;  /* 0x0010000028d97fae */ /* 0x0005e2000c101d6a */
[C---:B------:R-:W-:Y:S01]  /*1db0*/  ISETP.LT.OR P0, PT, R24.reuse, 0x21, P6 ;  /* 0x000000211800780c */ /* 0x040fe20003701670 */
[----:B------:R-:W-:Y:S01]  /*1dc0*/  HMMA.16816.F32 R60, R124, R62, RZ ;  /* 0x0000003e7c3c723c */ /* 0x000fe200000018ff */
[----:B------:R-:W-:-:S04]  /*1dd0*/  ISETP.LT.OR P6, PT, R24, 0x41, P6 ;  /* 0x000000411800780c */ /* 0x000fc800037c1670 */
[----:B------:R3:W-:Y:S01]  /*1de0*/  LDGSTS.E.BYPASS.LTC128B.128 [R217+0x3100], [R26.64], !P2 ;  /* 0x031000001ad97fae */ /* 0x0007e2000d101d6a */
[C---:B------:R-:W-:Y:S02]  /*1df0*/  ISETP.LT.OR P2, PT, R24.reuse, 0x21, P1 ;  /* 0x000000211800780c */ /* 0x040fe40000f41670 */
[----:B------:R-:W-:Y:S01]  /*1e00*/  ISETP.LT.OR P1, PT, R24, 0x41, P1 ;  /* 0x000000411800780c */ /* 0x000fe20000f21670 */
[----:B------:R-:W-:Y:S03]  /*1e10*/  HMMA.16816.F32 R44, R124, R46, RZ ;  /* 0x0000002e7c2c723c */ /* 0x000fe600000018ff */
[----:B------:R4:W-:Y:S01]  /*1e20*/  LDGSTS.E.BYPASS.LTC128B.128 [R217+0x1100], [R20.64], !P0 ;  /* 0x0110000014d97fae */ /* 0x0009e2000c101d6a */
[----:B------:R-:W-:-:S04]  /*1e30*/  PLOP3.LUT P0, PT, PT, PT, UP2, 0x80, 0x0 ;  /* 0x000000000000781c */ /* 0x000fc80003f0f028 */
[C---:B------:R-:W-:Y:S02]  /*1e40*/  HMMA.16816.F32 R72, R144.reuse, R80, R72 ;  /* 0x000000509048723c */ /* 0x040fe40000001848 */
[----:B------:R1:W-:Y:S04]  /*1e50*/  LDGSTS.E.BYPASS.LTC128B.128 [R217+0x4100], [R86.64], !P2 ;  /* 0x0410000056d97fae */ /* 0x0003e8000d101d6a */
[----:B------:R1:W-:Y:S02]  /*1e60*/  LDGSTS.E.BYPASS.LTC128B.128 [R217+0x2100], [R6.64], !P6 ;  /* 0x0210000006d97fae */ /* 0x0003e4000f101d6a */
[----:B------:R-:W-:Y:S02]  /*1e70*/  HMMA.16816.F32 R68, R144, R82, R68 ;  /* 0x000000529044723c */ /* 0x000fe40000001844 */
[----:B------:R1:W-:Y:S01]  /*1e80*/  LDGSTS.E.BYPASS.LTC128B.128 [R217+0x5100], [R84.64], !P1 ;  /* 0x0510000054d97fae */ /* 0x0003e2000c901d6a */
[----:B------:R-:W-:-:S03]  /*1e90*/  ISETP.GT.AND P1, PT, R218, 0x5f, PT ;  /* 0x0000005fda00780c */ /* 0x000fc60003f24270 */
[----:B------:R-:W-:Y:S02]  /*1ea0*/  LDSM.16.M88.4 R92, [R211+0x9900] ;  /* 0x00990000d35c783b */ /* 0x000fe40000000200 */
[C---:B--2---:R-:W-:Y:S02]  /*1eb0*/  HMMA.16816.F32 R40, R124.reuse, R36, RZ ;  /* 0x000000247c28723c */ /* 0x044fe400000018ff */
[----:B---3--:R-:W-:Y:S04]  /*1ec0*/  LDSM.16.M88.4 R24, [R211+0x8100] ;  /* 0x00810000d318783b */ /* 0x008fe80000000200 */
[----:B------:R-:W-:Y:S02]  /*1ed0*/  LDSM.16.M88.4 R88, [R211+0xa100] ;  /* 0x00a10000d358783b */ /* 0x000fe40000000200 */
[----:B------:R-:W-:Y:S02]  /*1ee0*/  HMMA.16816.F32 R36, R124, R38, RZ ;  /* 0x000000267c24723c */ /* 0x000fe400000018ff */
[----:B----4-:R-:W2:Y:S04]  /*1ef0*/  LDSM.16.M88.4 R20, [R211+0x8900] ;  /* 0x00890000d314783b */ /* 0x010ea80000000200 */
[----:B------:R-:W-:Y:S02]  /*1f00*/  LDSM.16.M88.4 R80, [R202] ;  /* 0x00000000ca50783b */ /* 0x000fe40000000200 */
[C---:B------:R-:W-:Y:S02]  /*1f10*/  HMMA.16816.F32 R56, R144.reuse, R32, R56 ;  /* 0x000000209038723c */ /* 0x040fe40000001838 */
[----:B------:R-:W0:Y:S04]  /*1f20*/  LDGDEPBAR ;  /* 0x00000000000079af */ /* 0x000e280000000000 */
[----:B-1----:R-:W-:Y:S02]  /*1f30*/  LDSM.16.M88.4 R84, [R211+0xa900] ;  /* 0x00a90000d354783b */ /* 0x002fe40000000200 */
[C---:B------:R-:W-:Y:S08]  /*1f40*/  HMMA.16816.F32 R40, R144.reuse, R16, R40 ;  /* 0x000000109028723c */ /* 0x040ff00000001828 */
[C---:B------:R-:W-:Y:S01]  /*1f50*/  HMMA.16816.F32 R36, R144.reuse, R18, R36 ;  /* 0x000000129024723c */ /* 0x040fe20000001824 */
[----:B------:R-:W1:Y:S07]  /*1f60*/  LDSM.16.M88.4 R16, [R211+0x9100] ;  /* 0x00910000d310783b */ /* 0x000e6e0000000200 */
[C---:B------:R-:W-:Y:S01]  /*1f70*/  HMMA.16816.F32 R52, R144.reuse, R34, R52 ;  /* 0x000000229034723c */ /* 0x040fe20000001834 */
[----:B------:R-:W-:Y:S07]  /*1f80*/  LDSM.16.M88.4 R32, [R202+0x1000] ;  /* 0x00100000ca20783b */ /* 0x000fee0000000200 */
[C---:B------:R-:W-:Y:S08]  /*1f90*/  HMMA.16816.F32 R64, R144.reuse, R76, R64 ;  /* 0x0000004c9040723c */ /* 0x040ff00000001840 */
[C---:B------:R-:W-:Y:S01]  /*1fa0*/  HMMA.16816.F32 R60, R144.reuse, R78, R60 ;  /* 0x0000004e903c723c */ /* 0x040fe2000000183c */
[----:B------:R-:W-:Y:S07]  /*1fb0*/  LDSM.16.M88.4 R76, [R202+0x800] ;  /* 0x00080000ca4c783b */ /* 0x000fee0000000200 */
[C---:B------:R-:W-:Y:S08]  /*1fc0*/  HMMA.16816.F32 R48, R144.reuse, R28, R48 ;  /* 0x0000001c9030723c */ /* 0x040ff00000001830 */
[----:B------:R-:W-:Y:S01]  /*1fd0*/  HMMA.16816.F32 R44, R144, R30, R44 ;  /* 0x0000001e902c723c */ /* 0x000fe2000000182c */
[----:B------:R-:W3:Y:S07]  /*1fe0*/  LDSM.16.M88.4 R28, [R202+0x1800] ;  /* 0x00180000ca1c783b */ /* 0x000eee0000000200 */
        /* <DEDUP_REMOVED lines=21> */
[C---:B---3--:R-:W-:Y:S08]  /*2140*/  HMMA.16816.F32 R56, R176.reuse, R28, R56 ;  /* 0x0000001cb038723c */ /* 0x048ff00000001838 */
[C---:B------:R-:W-:Y:S01]  /*2150*/  HMMA.16816.F32 R52, R176.reuse, R30, R52 ;  /* 0x0000001eb034723c */ /* 0x040fe20000001834 */
[----:B------:R-:W-:Y:S07]  /*2160*/  LDSM.16.M88.4 R28, [R213+0x3800] ;  /* 0x00380000d51c783b */ /* 0x000fee0000000200 */
[C---:B------:R-:W-:Y:S08]  /*2170*/  HMMA.16816.F32 R72, R176.reuse, R76, R72 ;  /* 0x0000004cb048723c */ /* 0x040ff00000001848 */
[C---:B------:R-:W-:Y:S01]  /*2180*/  HMMA.16816.F32 R68, R176.reuse, R78, R68 ;  /* 0x0000004eb044723c */ /* 0x040fe20000001844 */
[----:B------:R-:W3:Y:S07]  /*2190*/  LDSM.16.M88.4 R76, [R214+0xd900] ;  /* 0x00d90000d64c783b */ /* 0x000eee0000000200 */
[C---:B--2---:R-:W-:Y:S08]  /*21a0*/  HMMA.16816.F32 R40, R176.reuse, R20, R40 ;  /* 0x00000014b028723c */ /* 0x044ff00000001828 */
[C---:B------:R-:W-:Y:S01]  /*21b0*/  HMMA.16816.F32 R36, R176.reuse, R22, R36 ;  /* 0x00000016b024723c */ /* 0x040fe20000001824 */
[----:B------:R-:W2:Y:S07]  /*21c0*/  LDSM.16.M88.4 R20, [R213+0x4800] ;  /* 0x00480000d514783b */ /* 0x000eae0000000200 */
[C---:B------:R-:W-:Y:S08]  /*21d0*/  HMMA.16816.F32 R64, R176.reuse, R32, R64 ;  /* 0x00000020b040723c */ /* 0x040ff00000001840 */
[C---:B------:R-:W-:Y:S01]  /*21e0*/  HMMA.16816.F32 R60, R176.reuse, R34, R60 ;  /* 0x00000022b03c723c */ /* 0x040fe2000000183c */
[----:B------:R-:W2:Y:S07]  /*21f0*/  LDSM.16.M88.4 R32, [R213+0x3000] ;  /* 0x00300000d520783b */ /* 0x000eae0000000200 */
[C---:B----4-:R-:W-:Y:S08]  /*2200*/  HMMA.16816.F32 R48, R176.reuse, R24, R48 ;  /* 0x00000018b030723c */ /* 0x050ff00000001830 */
[----:B------:R-:W-:Y:S01]  /*2210*/  HMMA.16816.F32 R44, R176, R26, R44 ;  /* 0x0000001ab02c723c */ /* 0x000fe2000000182c */
[----:B------:R-:W4:Y:S07]  /*2220*/  LDSM.16.M88.4 R24, [R213+0x4000] ;  /* 0x00400000d518783b */ /* 0x000f2e0000000200 */
[C---:B-1----:R-:W-:Y:S08]  /*2230*/  HMMA.16816.F32 R12, R180.reuse, R16, R12 ;  /* 0x00000010b40c723c */ /* 0x042ff0000000180c */
[C---:B------:R-:W-:Y:S01]  /*2240*/  HMMA.16816.F32 R8, R180.reuse, R18, R8 ;  /* 0x00000012b408723c */ /* 0x040fe20000001808 */
[----:B------:R-:W1:Y:S07]  /*2250*/  LDSM.16.M88.4 R16, [R213+0x5000] ;  /* 0x00500000d510783b */ /* 0x000e6e0000000200 */
[C---:B------:R-:W-:Y:S08]  /*2260*/  HMMA.16816.F32 R56, R180.reuse, R84, R56 ;  /* 0x00000054b438723c */ /* 0x040ff00000001838 */
[C---:B------:R-:W-:Y:S01]  /*2270*/  HMMA.16816.F32 R52, R180.reuse, R86, R52 ;  /* 0x00000056b434723c */ /* 0x040fe20000001834 */
[----:B------:R-:W1:Y:S07]  /*2280*/  LDSM.16.M88.4 R84, [R213+0x5800] ;  /* 0x00580000d554783b */ /* 0x000e6e0000000200 */
[C---:B------:R-:W-:Y:S08]  /*2290*/  HMMA.16816.F32 R72, R180.reuse, R92, R72 ;  /* 0x0000005cb448723c */ /* 0x040ff00000001848 */
[C---:B------:R-:W-:Y:S08]  /*22a0*/  HMMA.16816.F32 R68, R180.reuse, R94, R68 ;  /* 0x0000005eb444723c */ /* 0x040ff00000001844 */
[C---:B------:R-:W-:Y:S08]  /*22b0*/  HMMA.16816.F32 R64, R180.reuse, R88, R64 ;  /* 0x00000058b440723c */ /* 0x040ff00000001840 */
[C---:B------:R-:W-:Y:S01]  /*22c0*/  HMMA.16816.F32 R60, R180.reuse, R90, R60 ;  /* 0x0000005ab43c723c */ /* 0x040fe2000000183c */
[----:B------:R-:W-:Y:S07]  /*22d0*/  LDSM.16.M88.4 R88, [R202+0x3000] ;  /* 0x00300000ca58783b */ /* 0x000fee0000000200 */
[C---:B------:R-:W-:Y:S08]  /*22e0*/  HMMA.16816.F32 R48, R180.reuse, R80, R48 ;  /* 0x00000050b430723c */ /* 0x040ff00000001830 */
[C---:B------:R-:W-:Y:S08]  /*22f0*/  HMMA.16816.F32 R44, R180.reuse, R82, R44 ;  /* 0x00000052b42c723c */ /* 0x040ff0000000182c */
[C---:B---3--:R-:W-:Y:S01]  /*2300*/  HMMA.16816.F32 R80, R180.reuse, R76, R40 ;  /* 0x0000004cb450723c */ /* 0x048fe20000001828 */
[----:B------:R-:W3:Y:S07]  /*2310*/  LDSM.16.M88.4 R40, [R211+0xb100] ;  /* 0x00b10000d328783b */ /* 0x000eee0000000200 */
[----:B------:R-:W-:Y:S01]  /*2320*/  HMMA.16816.F32 R76, R180, R78, R36 ;  /* 0x0000004eb44c723c */ /* 0x000fe20000001824 */
[----:B------:R-:W1:Y:S07]  /*2330*/  LDSM.16.M88.4 R36, [R211+0xb900] ;  /* 0x00b90000d324783b */ /* 0x000e6e0000000200 */
[C---:B--2---:R-:W-:Y:S08]  /*2340*/  HMMA.16816.F32 R56, R184.reuse, R20, R56 ;  /* 0x00000014b838723c */ /* 0x044ff00000001838 */
[C---:B------:R-:W-:Y:S01]  /*2350*/  HMMA.16816.F32 R52, R184.reuse, R22, R52 ;  /* 0x00000016b834723c */ /* 0x040fe20000001834 */
[----:B------:R-:W2:Y:S07]  /*2360*/  LDSM.16.M88.4 R20, [R211+0xc900] ;  /* 0x00c90000d314783b */ /* 0x000eae0000000200 */
[C---:B------:R-:W-:Y:S08]  /*2370*/  HMMA.16816.F32 R12, R184.reuse, R32, R12 ;  /* 0x00000020b80c723c */ /* 0x040ff0000000180c */
[C---:B------:R-:W-:Y:S01]  /*2380*/  HMMA.16816.F32 R8, R184.reuse, R34, R8 ;  /* 0x00000022b808723c */ /* 0x040fe20000001808 */
[----:B------:R-:W-:Y:S07]  /*2390*/  LDSM.16.M88.4 R32, [R202+0x4800] ;  /* 0x00480000ca20783b */ /* 0x000fee0000000200 */
[C---:B------:R-:W-:Y:S08]  /*23a0*/  HMMA.16816.F32 R72, R184.reuse, R28, R72 ;  /* 0x0000001cb848723c */ /* 0x040ff00000001848 */
[C---:B------:R-:W-:Y:S01]  /*23b0*/  HMMA.16816.F32 R68, R184.reuse, R30, R68 ;  /* 0x0000001eb844723c */ /* 0x040fe20000001844 */
[----:B------:R-:W-:Y:S07]  /*23c0*/  LDSM.16.M88.4 R28, [R211+0xd900] ;  /* 0x00d90000d31c783b */ /* 0x000fee0000000200 */
[C---:B----4-:R-:W-:Y:S08]  /*23d0*/  HMMA.16816.F32 R64, R184.reuse, R24, R64 ;  /* 0x00000018b840723c */ /* 0x050ff00000001840 */
[C---:B------:R-:W-:Y:S01]  /*23e0*/  HMMA.16816.F32 R60, R184.reuse, R26, R60 ;  /* 0x0000001ab83c723c */ /* 0x040fe2000000183c */
[----:B------:R-:W4:Y:S07]  /*23f0*/  LDSM.16.M88.4 R24, [R211+0xc100] ;  /* 0x00c10000d318783b */ /* 0x000f2e0000000200 */
[C---:B-1----:R-:W-:Y:S08]  /*2400*/  HMMA.16816.F32 R48, R184.reuse, R16, R48 ;  /* 0x00000010b830723c */ /* 0x042ff00000001830 */
[C---:B------:R-:W-:Y:S01]  /*2410*/  HMMA.16816.F32 R44, R184.reuse, R18, R44 ;  /* 0x00000012b82c723c */ /* 0x040fe2000000182c */
[----:B------:R-:W1:Y:S07]  /*2420*/  LDSM.16.M88.4 R16, [R211+0xd100] ;  /* 0x00d10000d310783b */ /* 0x000e6e0000000200 */
[C---:B------:R-:W-:Y:S08]  /*2430*/  HMMA.16816.F32 R80, R184.reuse, R84, R80 ;  /* 0x00000054b850723c */ /* 0x040ff00000001850 */
[----:B------:R-:W-:Y:S01]  /*2440*/  HMMA.16816.F32 R76, R184, R86, R76 ;  /* 0x00000056b84c723c */ /* 0x000fe2000000184c */
[----:B------:R-:W1:Y:S07]  /*2450*/  LDSM.16.M88.4 R84, [R202+0x3800] ;  /* 0x00380000ca54783b */ /* 0x000e6e0000000200 */
[C---:B---3--:R-:W-:Y:S08]  /*2460*/  HMMA.16816.F32 R12, R188.reuse, R40, R12 ;  /* 0x00000028bc0c723c */ /* 0x048ff0000000180c */
[C---:B------:R-:W-:Y:S01]  /*2470*/  HMMA.16816.F32 R8, R188.reuse, R42, R8 ;  /* 0x0000002abc08723c */ /* 0x040fe20000001808 */
[----:B------:R-:W3:Y:S07]  /*2480*/  LDSM.16.M88.4 R40, [R202+0x4000] ;  /* 0x00400000ca28783b */ /* 0x000eee0000000200 */
[C---:B------:R-:W-:Y:S08]  /*2490*/  HMMA.16816.F32 R72, R188.reuse, R36, R72 ;  /* 0x00000024bc48723c */ /* 0x040ff00000001848 */
[C---:B------:R-:W-:Y:S01]  /*24a0*/  HMMA.16816.F32 R68, R188.reuse, R38, R68 ;  /* 0x00000026bc44723c */ /* 0x040fe20000001844 */
[----:B------:R-:W3:Y:S07]  /*24b0*/  LDSM.16.M88.4 R36, [R202+0x5000] ;  /* 0x00500000ca24783b */ /* 0x000eee0000000200 */
[C---:B--2---:R-:W-:Y:S08]  /*24c0*/  HMMA.16816.F32 R56, R188.reuse, R20, R56 ;  /* 0x00000014bc38723c */ /* 0x044ff00000001838 */
[----:B------:R-:W-:Y:S01]  /*24d0*/  HMMA.16816.F32 R52, R188, R22, R52 ;  /* 0x00000016bc34723c */ /* 0x000fe20000001834 */
[----:B------:R-:W2:Y:S01]  /*24e0*/  LDSM.16.M88.4 R20, [R202+0x5800] ;  /* 0x00580000ca14783b */ /* 0x000ea20000000200 */
[----:B------:R-:W-:-:S06]  /*24f0*/  DEPBAR.LE SB0, 0x0 ;  /* 0x000080000000791a */ /* 0x000fcc0000000000 */
[C---:B----4-:R-:W-:Y:S08]  /*2500*/  HMMA.16816.F32 R64, R188.reuse, R24, R64 ;  /* 0x00000018bc40723c */ /* 0x050ff00000001840 */
[C---:B------:R-:W-:Y:S08]  /*2510*/  HMMA.16816.F32 R60, R188.reuse, R26, R60 ;  /* 0x0000001abc3c723c */ /* 0x040ff0000000183c */
[C---:B-1----:R-:W-:Y:S08]  /*2520*/  HMMA.16816.F32 R48, R188.reuse, R16, R48 ;  /* 0x00000010bc30723c */ /* 0x042ff00000001830 */
[C---:B------:R-:W-:Y:S08]  /*2530*/  HMMA.16816.F32 R44, R188.reuse, R18, R44 ;  /* 0x00000012bc2c723c */ /* 0x040ff0000000182c */
[C---:B------:R-:W-:Y:S08]  /*2540*/  HMMA.16816.F32 R80, R188.reuse, R28, R80 ;  /* 0x0000001cbc50723c */ /* 0x040ff00000001850 */
[----:B------:R-:W-:Y:S08]  /*2550*/  HMMA.16816.F32 R76, R188, R30, R76 ;  /* 0x0000001ebc4c723c */ /* 0x000ff0000000184c */
[C---:B------:R-:W-:Y:S07]  /*2560*/  HMMA.16816.F32 R16, R192.reuse, R88, R12 ;  /* 0x00000058c010723c */ /* 0x040fee000000180c */
[----:B------:R-:W-:Y:S01]  /*2570*/  SHF.R.S32.HI R13, RZ, 0x1f, R230 ;  /* 0x0000001fff0d7819 */ /* 0x000fe200000114e6 */
[C---:B------:R-:W-:Y:S08]  /*2580*/  HMMA.16816.F32 R8, R192.reuse, R90, R8 ;  /* 0x0000005ac008723c */ /* 0x040ff00000001808 */
        /* <DEDUP_REMOVED lines=8> */
[C---:B--2---:R-:W-:Y:S08]  /*2610*/  HMMA.16816.F32 R80, R192.reuse, R20, R80 ;  /* 0x00000014c050723c */ /* 0x044ff00000001850 */
[----:B------:R-:W-:Y:S01]  /*2620*/  HMMA.16816.F32 R76, R192, R22, R76 ;  /* 0x00000016c04c723c */ /* 0x000fe2000000184c */
[----:B------:R-:W-:Y:S06]  /*2630*/  BAR.SYNC.DEFER_BLOCKING 0x0 ;  /* 0x0000000000007b1d */ /* 0x000fec0000010000 */
[----:B------:R-:W-:Y:S05]  /*2640*/  @!P0 BRA `(.L_x_166) ;  /* 0x000003d000008947 */ /* 0x000fea0003800000 */
[----:B------:R-:W-:Y:S01]  /*2650*/  IADD3 R216, R218, UR13, R219 ;  /* 0x0000000ddad87c10 */ /* 0x000fe2000fffe0db */
[----:B------:R-:W-:-:S03]  /*2660*/  IMAD.MOV.U32 R215, RZ, RZ, RZ ;  /* 0x000000ffffd77224 */ /* 0x000fc600078e00ff */
        /* <DEDUP_REMOVED lines=8> */
[----:B------:R-:W2:Y:S01]  /*26f0*/  @!P1 LDG.E R215, [R6.64] ;  /* 0x0000002a06d79981 */ /* 0x000ea2000c1e1900 */
[----:B------:R-:W-:Y:S01]  /*2700*/  IMAD.MOV R15, RZ, RZ, -R0 ;  /* 0x000000ffff0f7224 */ /* 0x000fe200078e0a00 */
[----:B------:R-:W-:Y:S01]  /*2710*/  IADD3 R24, -R231, 0x10, RZ ;  /* 0x00000010e7187810 */ /* 0x000fe20007ffe1ff */
[----:B------:R-:W-:Y:S02]  /*2720*/  IMAD.SHL.U32 R4, R230, 0x2, RZ ;  /* 0x00000002e6047824 */ /* 0x000fe400078e00ff */
[----:B------:R-:W-:Y:S01]  /*2730*/  IMAD R216, R15, c[0x0][0x2b8], R216 ;  /* 0x0000ae000fd87a24 */ /* 0x000fe200078e02d8 */
[----:B------:R-:W-:-:S03]  /*2740*/  LOP3.LUT R24, R24, 0xf, RZ, 0xc0, !PT ;  /* 0x0000000f18187812 */ /* 0x000fc600078ec0ff */
[----:B------:R-:W-:Y:S01]  /*2750*/  IMAD.WIDE.U32 R14, R216, c[0x0][0x1e0], RZ ;  /* 0x00007800d80e7a25 */ /* 0x000fe200078e00ff */
[----:B------:R-:W-:-:S05]  /*2760*/  SHF.R.S32.HI R21, RZ, 0x1f, R216 ;  /* 0x0000001fff157819 */ /* 0x000fca00000114d8 */
[----:B------:R-:W-:-:S04]  /*2770*/  IMAD R21, R21, c[0x0][0x1e0], RZ ;  /* 0x0000780015157a24 */ /* 0x000fc800078e02ff */
[----:B------:R-:W-:-:S04]  /*2780*/  IMAD R21, R216, c[0x0][0x1e4], R21 ;  /* 0x00007900d8157a24 */ /* 0x000fc800078e0215 */
[----:B------:R-:W-:Y:S01]  /*2790*/  IMAD.IADD R15, R15, 0x1, R21 ;  /* 0x000000010f0f7824 */ /* 0x000fe200078e0215 */
[----:B--2---:R-:W-:-:S03]  /*27a0*/  SHF.R.S32.HI R0, RZ, 0x1f, R215 ;  /* 0x0000001fff007819 */ /* 0x004fc600000114d7 */
[----:B------:R-:W-:Y:S01]  /*27b0*/  IMAD.WIDE.U32 R6, R215, c[0x0][0x1f0], R14 ;  /* 0x00007c00d7067a25 */ /* 0x000fe200078e000e */
[----:B------:R-:W-:-:S03]  /*27c0*/  SEL R14, RZ, 0x10, P5 ;  /* 0x00000010ff0e7807 */ /* 0x000fc60002800000 */
[----:B------:R-:W-:Y:S01]  /*27d0*/  IMAD R0, R0, c[0x0][0x1f0], RZ ;  /* 0x00007c0000007a24 */ /* 0x000fe200078e02ff */
[----:B------:R-:W-:Y:S02]  /*27e0*/  IADD3 R22, P0, R6, UR40, RZ ;  /* 0x0000002806167c10 */ /* 0x000fe4000ff1e0ff */
[----:B------:R-:W-:Y:S01]  /*27f0*/  IADD3 R26, -R14, 0x10, RZ ;  /* 0x000000100e1a7810 */ /* 0x000fe20007ffe1ff */
[----:B------:R-:W-:-:S03]  /*2800*/  IMAD R0, R215, c[0x0][0x1f4], R0 ;  /* 0x00007d00d7007a24 */ /* 0x000fc600078e0200 */
[----:B------:R-:W-:Y:S02]  /*2810*/  LOP3.LUT R26, R26, 0xf, RZ, 0xc0, !PT ;  /* 0x0000000f1a1a7812 */ /* 0x000fe400078ec0ff */
[----:B------:R-:W-:Y:S02]  /*2820*/  IADD3.X R7, R7, UR9, R0, P0, !PT ;  /* 0x0000000907077c10 */ /* 0x000fe400087fe400 */
[----:B------:R-:W-:Y:S02]  /*2830*/  LEA R6, P0, R22, c[0x0][0x1c8], 0x1 ;  /* 0x0000720016067a11 */ /* 0x000fe400078008ff */
[----:B------:R-:W-:Y:S02]  /*2840*/  SHF.L.U64.HI R0, R230, 0x1, R13 ;  /* 0x00000001e6007819 */ /* 0x000fe4000001020d */
[----:B------:R-:W-:Y:S01]  /*2850*/  LEA.HI.X R22, R22, c[0x0][0x1cc], R7, 0x1, P0 ;  /* 0x0000730016167a11 */ /* 0x000fe200000f0c07 */
[----:B------:R-:W1:Y:S01]  /*2860*/  SHFL.IDX PT, R25, R6, 0x2, 0x181f ;  /* 0x00581f0006197f89 */ /* 0x000e6200000e0000 */
[----:B------:R-:W-:-:S03]  /*2870*/  IMAD.SHL.U32 R7, R229, 0x2, RZ ;  /* 0x00000002e5077824 */ /* 0x000fc600078e00ff */
[----:B------:R-:W2:Y:S04]  /*2880*/  SHFL.IDX PT, R15, R22, 0x2, 0x181f ;  /* 0x00581f00160f7f89 */ /* 0x000ea800000e0000 */
[----:B------:R-:W3:Y:S04]  /*2890*/  SHFL.IDX PT, R20, R6, RZ, 0x181f ;  /* 0x00181fff06147589 */ /* 0x000ee800000e0000 */
[----:B------:R4:W-:Y:S04]  /*28a0*/  SHFL.IDX PT, R12, R6, 0x1, 0x181f ;  /* 0x00381f00060c7f89 */ /* 0x0009e800000e0000 */
[----:B------:R-:W5:Y:S04]  /*28b0*/  SHFL.IDX PT, R23, R22, RZ, 0x181f ;  /* 0x00181fff16177589 */ /* 0x000f6800000e0000 */
[----:B------:R5:W5:Y:S01]  /*28c0*/  SHFL.IDX PT, R21, R22, 0x1, 0x181f ;  /* 0x00381f0016157f89 */ /* 0x000b6200000e0000 */
[----:B-1----:R-:W-:-:S04]  /*28d0*/  IADD3 R26, P2, P0, R26, R25, R4 ;  /* 0x000000191a1a7210 */ /* 0x002fc8000785e004 */
[----:B--2---:R-:W-:Y:S02]  /*28e0*/  IADD3.X R27, RZ, R15, R0, P2, P0 ;  /* 0x0000000fff1b7210 */ /* 0x004fe400017e0400 */
[----:B------:R-:W-:Y:S02]  /*28f0*/  IADD3 R24, P2, P0, R24, R25, R7 ;  /* 0x0000001918187210 */ /* 0x000fe4000785e007 */
[----:B---3--:R-:W-:Y:S02]  /*2900*/  IADD3 R28, P6, R20, R4, RZ ;  /* 0x00000004141c7210 */ /* 0x008fe40007fde0ff */
[----:B----4-:R-:W-:-:S04]  /*2910*/  SHF.L.U64.HI R6, R229, 0x1, R232 ;  /* 0x00000001e5067819 */ /* 0x010fc800000102e8 */
[----:B------:R-:W-:Y:S01]  /*2920*/  IADD3.X R25, RZ, R15, R6, P2, P0 ;  /* 0x0000000fff197210 */ /* 0x000fe200017e0406 */
[--C-:B-----5:R-:W-:Y:S01]  /*2930*/  IMAD.X R29, R23, 0x1, R0.reuse, P6 ;  /* 0x00000001171d7824 */ /* 0x120fe200030e0600 */
[----:B------:R-:W-:Y:S02]  /*2940*/  IADD3 R30, P0, R12, R4, RZ ;  /* 0x000000040c1e7210 */ /* 0x000fe40007f1e0ff */
[-C--:B------:R-:W-:Y:S02]  /*2950*/  IADD3 R22, P2, R20, R7.reuse, RZ ;  /* 0x0000000714167210 */ /* 0x080fe40007f5e0ff */
[----:B------:R-:W-:Y:S01]  /*2960*/  IADD3 R20, P6, R12, R7, RZ ;  /* 0x000000070c147210 */ /* 0x000fe20007fde0ff */
[----:B------:R-:W-:Y:S01]  /*2970*/  IMAD.X R31, R21, 0x1, R0, P0 ;  /* 0x00000001151f7824 */ /* 0x000fe200000e0600 */
[----:B------:R-:W-:Y:S01]  /*2980*/  ISETP.NE.U32.AND P0, PT, R231, RZ, PT ;  /* 0x000000ffe700720c */ /* 0x000fe20003f05070 */
[--C-:B------:R-:W-:Y:S01]  /*2990*/  IMAD.X R23, R23, 0x1, R6.reuse, P2 ;  /* 0x0000000117177824 */ /* 0x100fe200010e0606 */
[----:B------:R-:W-:Y:S01]  /*29a0*/  ISETP.NE.U32.AND P2, PT, R14, RZ, PT ;  /* 0x000000ff0e00720c */ /* 0x000fe20003f45070 */
[----:B------:R-:W-:Y:S01]  /*29b0*/  IMAD.X R21, R21, 0x1, R6, P6 ;  /* 0x0000000115157824 */ /* 0x000fe200030e0606 */
[----:B------:R1:W-:Y:S04]  /*29c0*/  LDGSTS.E.BYPASS.LTC128B.128 [R217+0x8100], [R28.64], !P5 ;  /* 0x081000001cd97fae */ /* 0x0003e8000e901d6a */
[----:B------:R1:W-:Y:S04]  /*29d0*/  LDGSTS.E.BYPASS.LTC128B.128 [R217+0xb100], [R22.64], !P4 ;  /* 0x0b10000016d97fae */ /* 0x0003e8000e101d6a */
[----:B------:R1:W-:Y:S04]  /*29e0*/  LDGSTS.E.BYPASS.LTC128B.128 [R217+0x9100], [R30.64], !P5 ;  /* 0x091000001ed97fae */ /* 0x0003e8000e901d6a */
[----:B------:R1:W-:Y:S04]  /*29f0*/  LDGSTS.E.BYPASS.LTC128B.128 [R217+0xc100], [R20.64], !P4 ;  /* 0x0c10000014d97fae */ /* 0x0003e8000e101d6a */
[----:B------:R1:W-:Y:S04]  /*2a00*/  LDGSTS.E.BYPASS.LTC128B.128.ZFILL [R217+0xa100], [R26.64], P2 ;  /* 0x0a1000001ad97fae */ /* 0x0003e80009141d6a */
[----:B------:R1:W-:Y:S02]  /*2a10*/  LDGSTS.E.BYPASS.LTC128B.128.ZFILL [R217+0xd100], [R24.64], P0 ;  /* 0x0d10000018d97fae */ /* 0x0003e40008141d6a */
.L_x_166:
[----:B------:R-:W-:Y:S01]  /*2a20*/  LOP3.LUT R7, R98, 0xffffffe0, RZ, 0xc0, !PT ;  /* 0xffffffe062077812 */ /* 0x000fe200078ec0ff */
[----:B------:R-:W-:Y:S01]  /*2a30*/  ULDC UR13, c[0x0][0x324] ;  /* 0x0000c900000d7ab9 */ /* 0x000fe20000000800 */
[----:B------:R-:W-:Y:S01]  /*2a40*/  LEA.HI R15, R99, R96, RZ, 0x2 ;  /* 0x00000060630f7211 */ /* 0x000fe200078f10ff */
[----:B------:R-:W-:Y:S01]  /*2a50*/  ULDC UR16, c[0x0][0x1d0] ;  /* 0x0000740000107ab9 */ /* 0x000fe20000000800 */
[----:B------:R-:W-:Y:S01]  /*2a60*/  SHF.R.S32.HI R12, RZ, 0x1f, R97 ;  /* 0x0000001fff0c7819 */ /* 0x000fe20000011461 */
[----:B------:R-:W-:Y:S01]  /*2a70*/  IMAD.IADD R0, R96, 0x1, -R7 ;  /* 0x0000000160007824 */ /* 0x000fe200078e0a07 */
[----:B------:R-:W-:Y:S01]  /*2a80*/  LOP3.LUT R15, R15, 0xfffffffc, RZ, 0xc0, !PT ;  /* 0xfffffffc0f0f7812 */ /* 0x000fe200078ec0ff */
[----:B------:R-:W-:Y:S01]  /*2a90*/  ULOP3.LUT UR13, URZ, UR13, URZ, 0x33, !UPT ;  /* 0x0000000d3f0d7292 */ /* 0x000fe2000f8e333f */
[----:B------:R-:W-:Y:S01]  /*2aa0*/  LEA.HI R12, R12, R97, RZ, 0x3 ;  /* 0x000000610c0c7211 */ /* 0x000fe200078f18ff */
[----:B------:R-:W-:Y:S01]  /*2ab0*/  UIMAD UR16, UR8, UR16, UR4 ;  /* 0x00000010081072a4 */ /* 0x000fe2000f8e0204 */
[----:B------:R-:W-:Y:S01]  /*2ac0*/  SHF.R.S32.HI R7, RZ, 0x1f, R0 ;  /* 0x0000001fff077819 */ /* 0x000fe20000011400 */
[----:B------:R-:W-:Y:S01]  /*2ad0*/  IMAD.IADD R96, R96, 0x1, -R15 ;  /* 0x0000000160607824 */ /* 0x000fe200078e0a0f */
[----:B------:R-:W-:Y:S01]  /*2ae0*/  LOP3.LUT R12, R12, 0xffffff8, RZ, 0xc0, !PT ;  /* 0x0ffffff80c0c7812 */ /* 0x000fe200078ec0ff */
[----:B------:R-:W0:Y:S01]  /*2af0*/  LDGDEPBAR ;  /* 0x00000000000079af */ /* 0x000e220000000000 */
[----:B------:R-:W-:-:S02]  /*2b00*/  LEA.HI R4, R7, R0, RZ, 0x2 ;  /* 0x0000000007047211 */ /* 0x000fc400078f10ff */
[----:B------:R-:W-:Y:S01]  /*2b10*/  LEA.HI R6, R96, R96, RZ, 0x1 ;  /* 0x0000006060067211 */ /* 0x000fe200078f08ff */
[----:B------:R-:W-:Y:S01]  /*2b20*/  IMAD.IADD R12, R97, 0x1, -R12 ;  /* 0x00000001610c7824 */ /* 0x000fe200078e0a0c */
[----:B------:R-:W-:Y:S02]  /*2b30*/  PLOP3.LUT P2, PT, PT, PT, UP1, 0x80, 0x0 ;  /* 0x000000000000781c */ /* 0x000fe40003f4f018 */
[----:B------:R-:W-:Y:S02]  /*2b40*/  LEA.HI.SX32 R7, R4, UR15, 0x1e ;  /* 0x0000000f04077c11 */ /* 0x000fe4000f8ff2ff */
[----:B------:R-:W-:Y:S02]  /*2b50*/  LOP3.LUT R15, R6, 0x1ffffffe, RZ, 0xc0, !PT ;  /* 0x1ffffffe060f7812 */ /* 0x000fe400078ec0ff */
[----:B------:R-:W-:Y:S01]  /*2b60*/  PLOP3.LUT P0, PT, PT, PT, UP1, 0x80, 0x0 ;  /* 0x000000000000781c */ /* 0x000fe20003f0f018 */
[----:B------:R-:W-:Y:S01]  /*2b70*/  IMAD R7, R12, 0x10, R7 ;  /* 0x000000100c077824 */ /* 0x000fe200078e0207 */
[----:B------:R-:W-:Y:S01]  /*2b80*/  LOP3.LUT R221, R4, 0x7ffffffc, RZ, 0xc0, !PT ;  /* 0x7ffffffc04dd7812 */ /* 0x000fe200078ec0ff */
[----:B------:R-:W-:-:S04]  /*2b90*/  IMAD.IADD R220, R96, 0x1, -R15 ;  /* 0x0000000160dc7824 */ /* 0x000fc800078e0a0f */
[----:B------:R-:W-:Y:S02]  /*2ba0*/  IMAD R220, R220, 0x8, R7 ;  /* 0x00000008dcdc7824 */ /* 0x000fe400078e0207 */
[----:B------:R-:W-:Y:S02]  /*2bb0*/  IMAD.IADD R221, R0, 0x1, -R221 ;  /* 0x0000000100dd7824 */ /* 0x000fe400078e0add */
[----:B------:R-:W-:-:S04]  /*2bc0*/  @P2 IMAD.HI.U32 R6, R220, c[0x0][0x2c8], RZ ;  /* 0x0000b200dc062a27 */ /* 0x000fc800078e00ff */
[----:B-1----:R-:W-:Y:S01]  /*2bd0*/  IMAD.MOV.U32 R25, RZ, RZ, R220 ;  /* 0x000000ffff197224 */ /* 0x002fe200078e00dc */
[----:B------:R-:W-:Y:S01]  /*2be0*/  @P0 SHF.R.U32.HI R25, RZ, c[0x0][0x2cc], R6 ;  /* 0x0000b300ff190a19 */ /* 0x000fe20000011606 */
[----:B------:R-:W-:Y:S01]  /*2bf0*/  IMAD.U32 R0, RZ, RZ, UR18 ;  /* 0x00000012ff007e24 */ /* 0x000fe2000f8e00ff */
[----:B------:R-:W-:Y:S01]  /*2c00*/  PLOP3.LUT P0, PT, PT, PT, UP0, 0x40, 0x0 ;  /* 0x000000000000781c */ /* 0x000fe20003f0e808 */
[----:B------:R-:W-:Y:S02]  /*2c10*/  IMAD.SHL.U32 R221, R221, 0x2, RZ ;  /* 0x00000002dddd7824 */ /* 0x000fe400078e00ff */
[----:B------:R-:W1:Y:S03]  /*2c20*/  SHFL.IDX PT, R4, R25, RZ, 0x1c1f ;  /* 0x001c1fff19047589 */ /* 0x000e6600000e0000 */
[C---:B------:R-:W-:Y:S02]  /*2c30*/  IADD3 R0, -R221.reuse, 0x1, R0 ;  /* 0x00000001dd007810 */ /* 0x040fe40007ffe100 */
[----:B------:R-:W-:-:S02]  /*2c40*/  IADD3 R22, -R221, UR16, RZ ;  /* 0x00000010dd167c10 */ /* 0x000fc4000fffe1ff */
[----:B------:R-:W-:Y:S02]  /*2c50*/  IADD3 R15, R0, -c[0x0][0x168], RZ ;  /* 0x80005a00000f7a10 */ /* 0x000fe40007ffe0ff */
[----:B------:R-:W-:Y:S02]  /*2c60*/  IADD3 R0, -R221, UR4, RZ ;  /* 0x00000004dd007c10 */ /* 0x000fe4000fffe1ff */
[C---:B------:R-:W-:Y:S02]  /*2c70*/  IADD3 R21, R15.reuse, c[0x0][0x328], RZ ;  /* 0x0000ca000f157a10 */ /* 0x040fe40007ffe0ff */
[----:B------:R-:W-:-:S03]  /*2c80*/  IADD3 R15, R15, UR13, RZ ;  /* 0x0000000d0f0f7c10 */ /* 0x000fc6000fffe0ff */
[--C-:B-1----:R-:W-:Y:S02]  /*2c90*/  IMAD.IADD R7, R21, 0x1, R4.reuse ;  /* 0x0000000115077824 */ /* 0x102fe400078e0204 */
[----:B------:R-:W-:-:S03]  /*2ca0*/  IMAD.IADD R23, R15, 0x1, R4 ;  /* 0x000000010f177824 */ /* 0x000fc600078e0204 */
[----:B------:R-:W-:Y:S01]  /*2cb0*/  IMNMX R24, R7, R22, PT ;  /* 0x0000001607187217 */ /* 0x000fe20003800200 */
[----:B------:R-:W-:Y:S05]  /*2cc0*/  @P0 BRA `(.L_x_167) ;  /* 0x0000015000000947 */ /* 0x000fea0003800000 */
[----:B------:R-:W-:Y:S01]  /*2cd0*/  IMAD.U32 R7, RZ, RZ, UR11 ;  /* 0x0000000bff077e24 */ /* 0x000fe2000f8e00ff */
[----:B------:R-:W-:Y:S04]  /*2ce0*/  BSSY B0, `(.L_x_168) ;  /* 0x000000f000007945 */ /* 0x000fe80003800000 */
[----:B------:R-:W-:-:S04]  /*2cf0*/  IADD3 R7, R7, -c[0x0][0x168], R4 ;  /* 0x80005a0007077a10 */ /* 0x000fc80007ffe004 */
[----:B------:R-:W-:-:S13]  /*2d00*/  ISETP.GT.AND P0, PT, R7, -0x1, PT ;  /* 0xffffffff0700780c */ /* 0x000fda0003f04270 */
[----:B------:R-:W-:Y:S05]  /*2d10*/  @P0 BRA `(.L_x_169) ;  /* 0x0000007000000947 */ /* 0x000fea0003800000 */
[----:B------:R-:W-:Y:S01]  /*2d20*/  IMAD.MOV.U32 R4, RZ, RZ, c[0x0][0x32c] ;  /* 0x0000cb00ff047624 */ /* 0x000fe200078e00ff */
[----:B------:R-:W-:-:S04]  /*2d30*/  LOP3.LUT R7, RZ, R7, RZ, 0x33, !PT ;  /* 0x00000007ff077212 */ /* 0x000fc800078e33ff */
[----:B------:R-:W-:-:S13]  /*2d40*/  ISETP.NE.AND P0, PT, R4, 0x1, PT ;  /* 0x000000010400780c */ /* 0x000fda0003f05270 */
[----:B------:R-:W-:-:S05]  /*2d50*/  @P0 IMAD.HI.U32 R4, R7, c[0x0][0x330], RZ ;  /* 0x0000cc0007040a27 */ /* 0x000fca00078e00ff */
[----:B------:R-:W-:-:S04]  /*2d60*/  @P0 SHF.R.U32.HI R7, RZ, c[0x0][0x334], R4 ;  /* 0x0000cd00ff070a19 */ /* 0x000fc80000011604 */
[----:B------:R-:W-:Y:S01]  /*2d70*/  LOP3.LUT R7, RZ, R7, RZ, 0x33, !PT ;  /* 0x00000007ff077212 */ /* 0x000fe200078e33ff */
[----:B------:R-:W-:Y:S05]  /*2d80*/  BRA `(.L_x_170) ;  /* 0x0000004000007947 */ /* 0x000fea0003800000 */
.L_x_169:
[----:B------:R-:W-:-:S04]  /*2d90*/  MOV R4, c[0x0][0x32c] ;  /* 0x0000cb0000047a02 */ /* 0x000fc80000000f00 */
[----:B------:R-:W-:-:S13]  /*2da0*/  ISETP.NE.AND P0, PT, R4, 0x1, PT ;  /* 0x000000010400780c */ /* 0x000fda0003f05270 */
[----:B------:R-:W-:-:S05]  /*2db0*/  @P0 IMAD.HI.U32 R4, R7, c[0x0][0x330], RZ ;  /* 0x0000cc0007040a27 */ /* 0x000fca00078e00ff */
[----:B------:R-:W-:Y:S02]  /*2dc0*/  @P0 SHF.R.U32.HI R7, RZ, c[0x0][0x334], R4 ;  /* 0x0000cd00ff070a19 */ /* 0x000fe40000011604 */
.L_x_170:
[----:B------:R-:W-:Y:S05]  /*2dd0*/  BSYNC B0 ;  /* 0x0000000000007941 */ /* 0x000fea0003800000 */
.L_x_168:
[----:B------:R-:W-:-:S05]  /*2de0*/  IMAD R4, R7, c[0x0][0x32c], R0 ;  /* 0x0000cb0007047a24 */ /* 0x000fca00078e0200 */
[----:B------:R-:W-:Y:S02]  /*2df0*/  IADD3 R7, R4, c[0x0][0x32c], RZ ;  /* 0x0000cb0004077a10 */ /* 0x000fe40007ffe0ff */
[----:B------:R-:W-:Y:S02]  /*2e00*/  IMNMX R23, R23, R4, !PT ;  /* 0x0000000417177217 */ /* 0x000fe40007800200 */
[----:B------:R-:W-:Y:S02]  /*2e10*/  IMNMX R24, R24, R7, PT ;  /* 0x0000000718187217 */ /* 0x000fe40003800200 */
.L_x_167:
[----:B------:R-:W-:Y:S01]  /*2e20*/  UISETP.GE.AND UP3, UPT, UR4, 0x2, UPT ;  /* 0x000000020400788c */ /* 0x000fe2000bf66270 */
[----:B------:R-:W1:Y:S01]  /*2e30*/  SHFL.IDX PT, R26, R25, 0x1, 0x1c1f ;  /* 0x003c1f00191a7f89 */ /* 0x000e6200000e0000 */
[----:B------:R-:W-:Y:S02]  /*2e40*/  UISETP.GE.AND UP4, UPT, UR4, 0x1, UPT ;  /* 0x000000010400788c */ /* 0x000fe4000bf86270 */
[----:B------:R-:W-:Y:S02]  /*2e50*/  UISETP.GE.AND UP2, UPT, UR4, 0x9, UPT ;  /* 0x000000090400788c */ /* 0x000fe4000bf46270 */
[----:B------:R-:W-:Y:S01]  /*2e60*/  PLOP3.LUT P6, PT, PT, PT, UP3, 0x40, 0x0 ;  /* 0x000000000000781c */ /* 0x000fe20003fce838 */
[----:B------:R-:W-:Y:S01]  /*2e70*/  UP2UR UR33, UPR, URZ, 0x8 ;  /* 0x000000083f217883 */ /* 0x000fe20008000000 */
[----:B------:R-:W-:Y:S01]  /*2e80*/  PLOP3.LUT P0, PT, PT, PT, UP4, 0x40, 0x0 ;  /* 0x000000000000781c */ /* 0x000fe20003f0e848 */
[----:B------:R-:W-:Y:S01]  /*2e90*/  UP2UR UR32, UPR, URZ, 0x4 ;  /* 0x000000043f207883 */ /* 0x000fe20008000000 */
[C---:B------:R-:W-:Y:S01]  /*2ea0*/  ISETP.GT.AND P6, PT, R23.reuse, 0x1, P6 ;  /* 0x000000011700780c */ /* 0x040fe200037c4270 */
[----:B------:R-:W-:Y:S01]  /*2eb0*/  UISETP.GE.AND UP3, UPT, UR4, 0xa, UPT ;  /* 0x0000000a0400788c */ /* 0x000fe2000bf66270 */
[C---:B------:R-:W-:Y:S01]  /*2ec0*/  ISETP.GT.AND P0, PT, R23.reuse, RZ, P0 ;  /* 0x000000ff1700720c */ /* 0x040fe20000704270 */
[----:B------:R-:W-:Y:S01]  /*2ed0*/  UP2UR UR34, UPR, URZ, 0x10 ;  /* 0x000000103f227883 */ /* 0x000fe20008000000 */
[----:B------:R-:W-:Y:S01]  /*2ee0*/  PLOP3.LUT P2, PT, PT, PT, UP2, 0x40, 0x0 ;  /* 0x000000000000781c */ /* 0x000fe20003f4e828 */
[----:B------:R-:W-:Y:S01]  /*2ef0*/  UISETP.GE.AND UP2, UPT, UR4, 0x11, UPT ;  /* 0x000000110400788c */ /* 0x000fe2000bf46270 */
[C---:B------:R-:W-:Y:S01]  /*2f00*/  ISETP.LT.OR P6, PT, R24.reuse, 0x2, P6 ;  /* 0x000000021800780c */ /* 0x040fe200037c1670 */
[----:B------:R-:W-:Y:S01]  /*2f10*/  UISETP.GE.AND UP4, UPT, UR4, 0x52, UPT ;  /* 0x000000520400788c */ /* 0x000fe2000bf86270 */
[----:B------:R-:W-:Y:S01]  /*2f20*/  ISETP.LT.OR P0, PT, R24, 0x1, P0 ;  /* 0x000000011800780c */ /* 0x000fe20000701670 */
[----:B------:R-:W-:Y:S01]  /*2f30*/  UP2UR UR30, UPR, URZ, 0x4 ;  /* 0x000000043f1e7883 */ /* 0x000fe20008000000 */
[----:B------:R-:W-:Y:S01]  /*2f40*/  ISETP.GT.AND P2, PT, R23, 0x8, P2 ;  /* 0x000000081700780c */ /* 0x000fe20001744270 */
[----:B------:R-:W-:Y:S01]  /*2f50*/  UISETP.GE.AND UP6, UPT, UR4, 0x4a, UPT ;  /* 0x0000004a0400788c */ /* 0x000fe2000bfc6270 */
[----:B------:R-:W-:Y:S01]  /*2f60*/  FSEL R12, R17, -INF , !P6 ;  /* 0xff800000110c7808 */ /* 0x000fe20007000000 */
[----:B------:R-:W-:Y:S01]  /*2f70*/  UISETP.GE.AND UP5, UPT, UR4, 0x51, UPT ;  /* 0x000000510400788c */ /* 0x000fe2000bfa6270 */
[----:B------:R-:W-:Y:S01]  /*2f80*/  FSEL R7, R16, -INF , !P0 ;  /* 0xff80000010077808 */ /* 0x000fe20004000000 */
[----:B------:R-:W-:Y:S01]  /*2f90*/  UP2UR UR31, UPR, URZ, 0x8 ;  /* 0x000000083f1f7883 */ /* 0x000fe20008000000 */
[----:B------:R-:W-:Y:S01]  /*2fa0*/  PLOP3.LUT P6, PT, PT, PT, UP2, 0x40, 0x0 ;  /* 0x000000000000781c */ /* 0x000fe20003fce828 */
[----:B------:R-:W-:Y:S01]  /*2fb0*/  UISETP.GE.AND UP2, UPT, UR4, 0x12, UPT ;  /* 0x000000120400788c */ /* 0x000fe2000bf46270 */
[----:B------:R-:W-:Y:S01]  /*2fc0*/  PLOP3.LUT P0, PT, PT, PT, UP3, 0x40, 0x0 ;  /* 0x000000000000781c */ /* 0x000fe20003f0e838 */
[----:B------:R-:W-:Y:S01]  /*2fd0*/  UISETP.GE.AND UP3, UPT, UR4, 0x59, UPT ;  /* 0x000000590400788c */ /* 0x000fe2000bf66270 */
[----:B------:R-:W-:Y:S01]  /*2fe0*/  ISETP.LT.OR P2, PT, R24, 0x9, P2 ;  /* 0x000000091800780c */ /* 0x000fe20001741670 */
[----:B------:R-:W-:Y:S01]  /*2ff0*/  UP2UR UR29, UPR, URZ, 0x4 ;  /* 0x000000043f1d7883 */ /* 0x000fe20008000000 */
[----:B------:R-:W-:Y:S01]  /*3000*/  ISETP.GT.AND P0, PT, R23, 0x9, P0 ;  /* 0x000000091700780c */ /* 0x000fe20000704270 */
[----:B-1----:R-:W-:Y:S01]  /*3010*/  IMAD.IADD R21, R21, 0x1, R26 ;  /* 0x0000000115157824 */ /* 0x002fe200078e021a */
[----:B------:R-:W-:-:S02]  /*3020*/  FSEL R20, R8, -INF , !P2 ;  /* 0xff80000008147808 */ /* 0x000fc40005000000 */
[----:B------:R-:W-:Y:S01]  /*3030*/  PLOP3.LUT P2, PT, PT, PT, UP2, 0x40, 0x0 ;  /* 0x000000000000781c */ /* 0x000fe20003f4e828 */
[----:B------:R-:W-:Y:S01]  /*3040*/  UISETP.GE.AND UP2, UPT, UR4, 0x19, UPT ;  /* 0x000000190400788c */ /* 0x000fe2000bf46270 */
[C---:B------:R-:W-:Y:S02]  /*3050*/  ISETP.LT.OR P0, PT, R24.reuse, 0xa, P0 ;  /* 0x0000000a1800780c */ /* 0x040fe40000701670 */
[----:B------:R-:W-:Y:S01]  /*3060*/  ISETP.GT.AND P6, PT, R23, 0x10, P6 ;  /* 0x000000101700780c */ /* 0x000fe200037c4270 */
[----:B------:R-:W-:Y:S01]  /*3070*/  UP2UR UR28, UPR, URZ, 0x4 ;  /* 0x000000043f1c7883 */ /* 0x000fe20008000000 */
[----:B------:R-:W-:Y:S02]  /*3080*/  FSEL R16, R9, -INF , !P0 ;  /* 0xff80000009107808 */ /* 0x000fe40004000000 */
[----:B------:R-:W-:Y:S01]  /*3090*/  PLOP3.LUT P0, PT, PT, PT, UP2, 0x40, 0x0 ;  /* 0x000000000000781c */ /* 0x000fe20003f0e828 */
[----:B------:R-:W-:Y:S01]  /*30a0*/  UISETP.GE.AND UP2, UPT, UR4, 0x1a, UPT ;  /* 0x0000001a0400788c */ /* 0x000fe2000bf46270 */
[----:B------:R-:W-:-:S02]  /*30b0*/  ISETP.LT.OR P6, PT, R24, 0x11, P6 ;  /* 0x000000111800780c */ /* 0x000fc400037c1670 */
[C---:B------:R-:W-:Y:S01]  /*30c0*/  ISETP.GT.AND P2, PT, R23.reuse, 0x11, P2 ;  /* 0x000000111700780c */ /* 0x040fe20001744270 */
[----:B------:R-:W-:Y:S01]  /*30d0*/  UP2UR UR27, UPR, URZ, 0x4 ;  /* 0x000000043f1b7883 */ /* 0x000fe20008000000 */
[----:B------:R-:W-:Y:S02]  /*30e0*/  FSEL R14, R72, -INF , !P6 ;  /* 0xff800000480e7808 */ /* 0x000fe40007000000 */
[----:B------:R-:W-:Y:S01]  /*30f0*/  PLOP3.LUT P6, PT, PT, PT, UP2, 0x40, 0x0 ;  /* 0x000000000000781c */ /* 0x000fe20003fce828 */
[----:B------:R-:W-:Y:S01]  /*3100*/  UISETP.GE.AND UP2, UPT, UR4, 0x21, UPT ;  /* 0x000000210400788c */ /* 0x000fe2000bf46270 */
[----:B------:R-:W-:Y:S02]  /*3110*/  ISETP.LT.OR P2, PT, R24, 0x12, P2 ;  /* 0x000000121800780c */ /* 0x000fe40001741670 */
[----:B------:R-:W-:Y:S01]  /*3120*/  ISETP.GT.AND P0, PT, R23, 0x18, P0 ;  /* 0x000000181700780c */ /* 0x000fe20000704270 */
[----:B------:R-:W-:Y:S01]  /*3130*/  UP2UR UR26, UPR, URZ, 0x4 ;  /* 0x000000043f1a7883 */ /* 0x000fe20008000000 */
[----:B------:R-:W-:-:S02]  /*3140*/  FSEL R6, R73, -INF , !P2 ;  /* 0xff80000049067808 */ /* 0x000fc40005000000 */
[----:B------:R-:W-:Y:S01]  /*3150*/  PLOP3.LUT P2, PT, PT, PT, UP2, 0x40, 0x0 ;  /* 0x000000000000781c */ /* 0x000fe20003f4e828 */
[----:B------:R-:W-:Y:S01]  /*3160*/  UISETP.GE.AND UP2, UPT, UR4, 0x22, UPT ;  /* 0x000000220400788c */ /* 0x000fe2000bf46270 */
[----:B------:R-:W-:Y:S02]  /*3170*/  ISETP.LT.OR P0, PT, R24, 0x19, P0 ;  /* 0x000000191800780c */ /* 0x000fe40000701670 */
[----:B------:R-:W-:Y:S01]  /*3180*/  ISETP.GT.AND P6, PT, R23, 0x19, P6 ;  /* 0x000000191700780c */ /* 0x000fe200037c4270 */
[----:B------:R-:W-:Y:S01]  /*3190*/  UP2UR UR25, UPR, URZ, 0x4 ;  /* 0x000000043f197883 */ /* 0x000fe20008000000 */
[----:B------:R-:W-:Y:S02]  /*31a0*/  FSEL R4, R68, -INF , !P0 ;  /* 0xff80000044047808 */ /* 0x000fe40004000000 */
[----:B------:R-:W-:Y:S01]  /*31b0*/  PLOP3.LUT P0, PT, PT, PT, UP2, 0x40, 0x0 ;  /* 0x000000000000781c */ /* 0x000fe20003f0e828 */
[----:B------:R-:W-:Y:S01]  /*31c0*/  UISETP.GE.AND UP2, UPT, UR4, 0x29, UPT ;  /* 0x000000290400788c */ /* 0x000fe2000bf46270 */
[----:B------:R-:W-:-:S02]  /*31d0*/  ISETP.LT.OR P6, PT, R24, 0x1a, P6 ;  /* 0x0000001a1800780c */ /* 0x000fc400037c1670 */
[----:B------:R-:W-:Y:S01]  /*31e0*/  ISETP.GT.AND P2, PT, R23, 0x20, P2 ;  /* 0x000000201700780c */ /* 0x000fe20001744270 */
        /* <DEDUP_REMOVED lines=52> */
[----:B------:R-:W-:-:S02]  /*3530*/  ISETP.GT.AND P2, PT, R23, 0x41, P2 ;  /* 0x000000411700780c */ /* 0x000fc40001744270 */
[----:B------:R-:W-:Y:S02]  /*3540*/  ISETP.GT.AND P0, PT, R23, 0x48, P0 ;  /* 0x000000481700780c */ /* 0x000fe40000704270 */
[C---:B------:R-:W-:Y:S02]  /*3550*/  ISETP.LT.OR P6, PT, R24.reuse, 0x41, P6 ;  /* 0x000000411800780c */ /* 0x040fe400037c1670 */
[C---:B------:R-:W-:Y:S02]  /*3560*/  ISETP.LT.OR P0, PT, R24.reuse, 0x49, P0 ;  /* 0x000000491800780c */ /* 0x040fe40000701670 */
[----:B------:R-:W-:Y:S02]  /*3570*/  ISETP.LT.OR P2, PT, R24, 0x42, P2 ;  /* 0x000000421800780c */ /* 0x000fe40001741670 */
[----:B------:R-:W-:Y:S02]  /*3580*/  FSEL R154, R44, -INF , !P0 ;  /* 0xff8000002c9a7808 */ /* 0x000fe40004000000 */
[----:B------:R-:W-:-:S02]  /*3590*/  PLOP3.LUT P0, PT, PT, PT, UP4, 0x40, 0x0 ;  /* 0x000000000000781c */ /* 0x000fc40003f0e848 */
[----:B------:R-:W-:Y:S02]  /*35a0*/  FSEL R156, R48, -INF , !P6 ;  /* 0xff800000309c7808 */ /* 0x000fe40007000000 */
[----:B------:R-:W-:Y:S02]  /*35b0*/  FSEL R152, R49, -INF , !P2 ;  /* 0xff80000031987808 */ /* 0x000fe40005000000 */
[----:B------:R-:W-:Y:S02]  /*35c0*/  PLOP3.LUT P6, PT, PT, PT, UP6, 0x40, 0x0 ;  /* 0x000000000000781c */ /* 0x000fe40003fce868 */
[----:B------:R-:W-:Y:S02]  /*35d0*/  PLOP3.LUT P2, PT, PT, PT, UP5, 0x40, 0x0 ;  /* 0x000000000000781c */ /* 0x000fe40003f4e858 */
[C---:B------:R-:W-:Y:S02]  /*35e0*/  ISETP.GT.AND P0, PT, R23.reuse, 0x51, P0 ;  /* 0x000000511700780c */ /* 0x040fe40000704270 */
        /* <DEDUP_REMOVED lines=13> */
[C---:B------:R-:W-:Y:S02]  /*36c0*/  ISETP.LT.OR P6, PT, R24.reuse, 0x59, P6 ;  /* 0x000000591800780c */ /* 0x040fe400037c1670 */
[----:B------:R-:W-:Y:S01]  /*36d0*/  ISETP.LT.OR P2, PT, R24, 0x5a, P2 ;  /* 0x0000005a1800780c */ /* 0x000fe20001741670 */
[----:B------:R-:W-:Y:S01]  /*36e0*/  IMAD.IADD R24, R15, 0x1, R26 ;  /* 0x000000010f187824 */ /* 0x000fe200078e021a */
[----:B------:R-:W-:Y:S02]  /*36f0*/  IMNMX R22, R21, R22, PT ;  /* 0x0000001615167217 */ /* 0x000fe40003800200 */
[----:B------:R-:W-:Y:S02]  /*3700*/  FSEL R132, R76, -INF , !P6 ;  /* 0xff8000004c847808 */ /* 0x000fe40007000000 */
[----:B------:R-:W-:Y:S01]  /*3710*/  FSEL R130, R77, -INF , !P2 ;  /* 0xff8000004d827808 */ /* 0x000fe20005000000 */
        /* <DEDUP_REMOVED lines=13> */
.L_x_173:
[----:B------:R-:W-:-:S04]  /*37f0*/  MOV R9, c[0x0][0x32c] ;  /* 0x0000cb0000097a02 */ /* 0x000fc80000000f00 */
[----:B------:R-:W-:-:S13]  /*3800*/  ISETP.NE.AND P0, PT, R9, 0x1, PT ;  /* 0x000000010900780c */ /* 0x000fda0003f05270 */
[----:B------:R-:W-:-:S05]  /*3810*/  @P0 IMAD.HI.U32 R9, R15, c[0x0][0x330], RZ ;  /* 0x0000cc000f090a27 */ /* 0x000fca00078e00ff */
[----:B------:R-:W-:Y:S02]  /*3820*/  @P0 SHF.R.U32.HI R15, RZ, c[0x0][0x334], R9 ;  /* 0x0000cd00ff0f0a19 */ /* 0x000fe40000011609 */
.L_x_174:
[----:B------:R-:W-:Y:S05]  /*3830*/  BSYNC B0 ;  /* 0x0000000000007941 */ /* 0x000fea0003800000 */
.L_x_172:
[----:B------:R-:W-:-:S05]  /*3840*/  IMAD R15, R15, c[0x0][0x32c], R0 ;  /* 0x0000cb000f0f7a24 */ /* 0x000fca00078e0200 */
[----:B------:R-:W-:Y:S02]  /*3850*/  IADD3 R9, R15, c[0x0][0x32c], RZ ;  /* 0x0000cb000f097a10 */ /* 0x000fe40007ffe0ff */
[----:B------:R-:W-:Y:S02]  /*3860*/  IMNMX R24, R24, R15, !PT ;  /* 0x0000000f18187217 */ /* 0x000fe40007800200 */
[----:B------:R-:W-:Y:S02]  /*3870*/  IMNMX R22, R22, R9, PT ;  /* 0x0000000916167217 */ /* 0x000fe40003800200 */
.L_x_171:
[----:B------:R-:W-:Y:S01]  /*3880*/  UP2UR UR4, UPR, URZ, 0x10 ;  /* 0x000000103f047883 */ /* 0x000fe20008000000 */
[----:B------:R-:W-:Y:S01]  /*3890*/  FMNMX.FTZ R25, R7, R12, !PT ;  /* 0x0000000c07197209 */ /* 0x000fe20007810000 */
[----:B------:R-:W-:Y:S01]  /*38a0*/  UISETP.NE.AND UP4, UPT, UR30, URZ, UPT ;  /* 0x0000003f1e00728c */ /* 0x000fe2000bf85270 */
[----:B------:R-:W-:Y:S01]  /*38b0*/  IMAD.SHL.U32 R212, R2, 0x2, RZ ;  /* 0x0000000202d47824 */ /* 0x000fe200078e00ff */
[----:B------:R-:W-:Y:S01]  /*38c0*/  UP2UR UR30, UPR, URZ, 0x8 ;  /* 0x000000083f1e7883 */ /* 0x000fe20008000000 */
[----:B------:R-:W-:Y:S01]  /*38d0*/  FMNMX.FTZ R25, R20, R25, !PT ;  /* 0x0000001914197209 */ /* 0x000fe20007810000 */
[----:B------:R-:W-:Y:S01]  /*38e0*/  UISETP.NE.AND UP3, UPT, UR32, URZ, UPT ;  /* 0x0000003f2000728c */ /* 0x000fe2000bf65270 */
[----:B------:R-:W-:Y:S01]  /*38f0*/  IMAD R210, R5, 0x2, R212 ;  /* 0x0000000205d27824 */ /* 0x000fe200078e02d4 */
[----:B------:R-:W-:Y:S01]  /*3900*/  UP2UR UR32, UPR, URZ, 0x4 ;  /* 0x000000043f207883 */ /* 0x000fe20008000000 */
[----:B------:R-:W-:Y:S01]  /*3910*/  FMNMX.FTZ R25, R16, R25, !PT ;  /* 0x0000001910197209 */ /* 0x000fe20007810000 */
[----:B------:R-:W-:Y:S01]  /*3920*/  UISETP.NE.AND UP2, UPT, UR31, URZ, UPT ;  /* 0x0000003f1f00728c */ /* 0x000fe2000bf45270 */
[C---:B------:R-:W-:Y:S01]  /*3930*/  IMAD R208, R3.reuse, 0x2, R210 ;  /* 0x0000000203d07824 */ /* 0x040fe200078e02d2 */
[----:B------:R-:W-:Y:S01]  /*3940*/  UP2UR UR31, UPR, URZ, 0x2 ;  /* 0x000000023f1f7883 */ /* 0x000fe20008000000 */
[----:B------:R-:W-:Y:S01]  /*3950*/  PLOP3.LUT P0, PT, PT, PT, UP3, 0x40, 0x0 ;  /* 0x000000000000781c */ /* 0x000fe20003f0e838 */
[----:B------:R-:W-:Y:S01]  /*3960*/  UISETP.NE.AND UP1, UPT, UR33, URZ, UPT ;  /* 0x0000003f2100728c */ /* 0x000fe2000bf25270 */
[----:B------:R-:W-:Y:S01]  /*3970*/  FMNMX.FTZ R25, R14, R25, !PT ;  /* 0x000000190e197209 */ /* 0x000fe20007810000 */
[----:B------:R-:W-:Y:S01]  /*3980*/  UP2UR UR33, UPR, URZ, 0x1 ;  /* 0x000000013f217883 */ /* 0x000fe20008000000 */
[----:B------:R-:W-:Y:S01]  /*3990*/  ISETP.GT.AND P0, PT, R24, 0x8, P0 ;  /* 0x000000081800780c */ /* 0x000fe20000704270 */
[----:B------:R-:W-:Y:S01]  /*39a0*/  UISETP.NE.AND UP0, UPT, UR34, URZ, UPT ;  /* 0x0000003f2200728c */ /* 0x000fe2000bf05270 */
[----:B------:R-:W-:Y:S01]  /*39b0*/  FMNMX.FTZ R25, R6, R25, !PT ;  /* 0x0000001906197209 */ /* 0x000fe20007810000 */
[----:B------:R-:W-:Y:S01]  /*39c0*/  UISETP.NE.AND UP3, UPT, UR28, URZ, UPT ;  /* 0x0000003f1c00728c */ /* 0x000fe2000bf65270 */
[----:B------:R-:W-:Y:S01]  /*39d0*/  PLOP3.LUT P2, PT, PT, PT, UP1, 0x40, 0x0 ;  /* 0x000000000000781c */ /* 0x000fe20003f4e818 */
[----:B------:R-:W-:Y:S01]  /*39e0*/  UISETP.NE.AND UP1, UPT, UR26, URZ, UPT ;  /* 0x0000003f1a00728c */ /* 0x000fe2000bf25270 */
[----:B------:R-:W-:Y:S01]  /*39f0*/  ISETP.LT.OR P0, PT, R22, 0x9, P0 ;  /* 0x000000091600780c */ /* 0x000fe20000701670 */
[----:B------:R-:W-:Y:S01]  /*3a00*/  LDSM.16.MT88.4 R92, [R208+0x100] ;  /* 0x00010000d05c783b */ /* 0x000fe20000004200 */
[----:B------:R-:W-:Y:S01]  /*3a10*/  PLOP3.LUT P6, PT, PT, PT, UP0, 0x40, 0x0 ;  /* 0x000000000000781c */ /* 0x000fe20003fce808 */
[----:B------:R-:W-:Y:S01]  /*3a20*/  UISETP.NE.AND UP0, UPT, UR29, URZ, UPT ;  /* 0x0000003f1d00728c */ /* 0x000fe2000bf05270 */
[C---:B------:R-:W-:Y:S01]  /*3a30*/  ISETP.GT.AND P2, PT, R24.reuse, 0x1, P2 ;  /* 0x000000011800780c */ /* 0x040fe20001744270 */
[----:B------:R-:W-:Y:S01]  /*3a40*/  LDSM.16.MT88.4 R100, [R212+0x3100] ;  /* 0x00310000d464783b */ /* 0x000fe20000004200 */
[----:B------:R-:W-:Y:S01]  /*3a50*/  ISETP.GT.AND P6, PT, R24, RZ, P6 ;  /* 0x000000ff1800720c */ /* 0x000fe200037c4270 */
[----:B------:R-:W-:Y:S01]  /*3a60*/  IMAD R209, R3, 0x2, R212 ;  /* 0x0000000203d17824 */ /* 0x000fe200078e02d4 */
[C---:B------:R-:W-:Y:S01]  /*3a70*/  ISETP.LT.OR P2, PT, R22.reuse, 0x2, P2 ;  /* 0x000000021600780c */ /* 0x040fe20001741670 */
[----:B------:R-:W-:Y:S01]  /*3a80*/  LDSM.16.MT88.4 R104, [R210+0x3100] ;  /* 0x00310000d268783b */ /* 0x000fe20000004200 */
[----:B------:R-:W-:-:S02]  /*3a90*/  ISETP.LT.OR P6, PT, R22, 0x1, P6 ;  /* 0x000000011600780c */ /* 0x000fc400037c1670 */
[----:B------:R-:W-:Y:S01]  /*3aa0*/  FSEL R23, R19, -INF , !P2 ;  /* 0xff80000013177808 */ /* 0x000fe20005000000 */
[----:B------:R-:W-:Y:S01]  /*3ab0*/  LDSM.16.MT88.4 R84, [R209+0x100] ;  /* 0x00010000d154783b */ /* 0x000fe20000004200 */
[----:B------:R-:W-:Y:S02]  /*3ac0*/  FSEL R18, R18, -INF , !P6 ;  /* 0xff80000012127808 */ /* 0x000fe40007000000 */
[----:B------:R-:W-:Y:S01]  /*3ad0*/  PLOP3.LUT P6, PT, PT, PT, UP2, 0x40, 0x0 ;  /* 0x000000000000781c */ /* 0x000fe20003fce828 */
[----:B------:R-:W-:Y:S01]  /*3ae0*/  UISETP.NE.AND UP2, UPT, UR27, URZ, UPT ;  /* 0x0000003f1b00728c */ /* 0x000fe2000bf45270 */
[----:B------:R-:W-:Y:S01]  /*3af0*/  PLOP3.LUT P2, PT, PT, PT, UP4, 0x40, 0x0 ;  /* 0x000000000000781c */ /* 0x000fe20003f4e848 */
[----:B------:R-:W-:Y:S01]  /*3b00*/  UISETP.NE.AND UP4, UPT, UR20, URZ, UPT ;  /* 0x0000003f1400728c */ /* 0x000fe2000bf85270 */
[----:B------:R-:W-:Y:S01]  /*3b10*/  ISETP.GT.AND P6, PT, R24, 0x9, P6 ;  /* 0x000000091800780c */ /* 0x000fe200037c4270 */
[----:B------:R-:W-:Y:S01]  /*3b20*/  LDSM.16.MT88.4 R28, [R212+0x900] ;  /* 0x00090000d41c783b */ /* 0x000fe20000004200 */
[----:B------:R-:W-:-:S02]  /*3b30*/  FSEL R21, R10, -INF , !P0 ;  /* 0xff8000000a157808 */ /* 0x000fc40004000000 */
[----:B------:R-:W-:Y:S01]  /*3b40*/  PLOP3.LUT P0, PT, PT, PT, UP0, 0x40, 0x0 ;  /* 0x000000000000781c */ /* 0x000fe20003f0e808 */
[----:B------:R-:W-:Y:S01]  /*3b50*/  UISETP.NE.AND UP0, UPT, UR25, URZ, UPT ;  /* 0x0000003f1900728c */ /* 0x000fe2000bf05270 */
[----:B------:R-:W-:Y:S02]  /*3b60*/  ISETP.LT.OR P6, PT, R22, 0xa, P6 ;  /* 0x0000000a1600780c */ /* 0x000fe400037c1670 */
[----:B------:R-:W-:Y:S02]  /*3b70*/  ISETP.GT.AND P2, PT, R24, 0x10, P2 ;  /* 0x000000101800780c */ /* 0x000fe40001744270 */
[----:B------:R-:W-:Y:S02]  /*3b80*/  FMNMX.FTZ R25, R4, R25, !PT ;  /* 0x0000001904197209 */ /* 0x000fe40007810000 */
[----:B------:R-:W-:Y:S02]  /*3b90*/  FSEL R19, R11, -INF , !P6 ;  /* 0xff8000000b137808 */ /* 0x000fe40007000000 */
[----:B------:R-:W-:-:S02]  /*3ba0*/  ISETP.LT.OR P2, PT, R22, 0x11, P2 ;  /* 0x000000111600780c */ /* 0x000fc40001741670 */
[----:B------:R-:W-:Y:S02]  /*3bb0*/  ISETP.GT.AND P0, PT, R24, 0x11, P0 ;  /* 0x000000111800780c */ /* 0x000fe40000704270 */
[----:B------:R-:W-:Y:S02]  /*3bc0*/  FMNMX.FTZ R0, R18, R23, !PT ;  /* 0x0000001712007209 */ /* 0x000fe40007810000 */
[----:B------:R-:W-:Y:S01]  /*3bd0*/  PLOP3.LUT P6, PT, PT, PT, UP3, 0x40, 0x0 ;  /* 0x000000000000781c */ /* 0x000fe20003fce838 */
[----:B------:R-:W-:Y:S01]  /*3be0*/  UISETP.NE.AND UP3, UPT, UR24, URZ, UPT ;  /* 0x0000003f1800728c */ /* 0x000fe2000bf65270 */
[----:B------:R-:W-:Y:S02]  /*3bf0*/  FMNMX.FTZ R25, R8, R25, !PT ;  /* 0x0000001908197209 */ /* 0x000fe40007810000 */
[----:B------:R-:W-:Y:S02]  /*3c00*/  FSEL R17, R74, -INF , !P2 ;  /* 0xff8000004a117808 */ /* 0x000fe40005000000 */
[----:B------:R-:W-:-:S02]  /*3c10*/  ISETP.LT.OR P0, PT, R22, 0x12, P0 ;  /* 0x000000121600780c */ /* 0x000fc40000701670 */
[----:B------:R-:W-:Y:S02]  /*3c20*/  FMNMX.FTZ R0, R21, R0, !PT ;  /* 0x0000000015007209 */ /* 0x000fe40007810000 */
[----:B------:R-:W-:Y:S01]  /*3c30*/  PLOP3.LUT P2, PT, PT, PT, UP2, 0x40, 0x0 ;  /* 0x000000000000781c */ /* 0x000fe20003f4e828 */
[----:B------:R-:W-:Y:S01]  /*3c40*/  UISETP.NE.AND UP2, UPT, UR23, URZ, UPT ;  /* 0x0000003f1700728c */ /* 0x000fe2000bf45270 */
[----:B------:R-:W-:Y:S02]  /*3c50*/  ISETP.GT.AND P6, PT, R24, 0x18, P6 ;  /* 0x000000181800780c */ /* 0x000fe400037c4270 */
[----:B------:R-:W-:Y:S02]  /*3c60*/  FMNMX.FTZ R25, R36, R25, !PT ;  /* 0x0000001924197209 */ /* 0x000fe40007810000 */
[----:B------:R-:W-:Y:S02]  /*3c70*/  FSEL R15, R75, -INF , !P0 ;  /* 0xff8000004b0f7808 */ /* 0x000fe40004000000 */
[----:B------:R-:W-:-:S02]  /*3c80*/  FMNMX.FTZ R0, R19, R0, !PT ;  /* 0x0000000013007209 */ /* 0x000fc40007810000 */
[----:B------:R-:W-:Y:S01]  /*3c90*/  PLOP3.LUT P0, PT, PT, PT, UP1, 0x40, 0x0 ;  /* 0x000000000000781c */ /* 0x000fe20003f0e818 */
[----:B------:R-:W-:Y:S01]  /*3ca0*/  UISETP.NE.AND UP1, UPT, UR22, URZ, UPT ;  /* 0x0000003f1600728c */ /* 0x000fe2000bf25270 */
[----:B------:R-:W-:Y:S02]  /*3cb0*/  ISETP.LT.OR P6, PT, R22, 0x19, P6 ;  /* 0x000000191600780c */ /* 0x000fe400037c1670 */
[----:B------:R-:W-:Y:S02]  /*3cc0*/  ISETP.GT.AND P2, PT, R24, 0x19, P2 ;  /* 0x000000191800780c */ /* 0x000fe40001744270 */
[----:B------:R-:W-:Y:S02]  /*3cd0*/  FMNMX.FTZ R25, R34, R25, !PT ;  /* 0x0000001922197209 */ /* 0x000fe40007810000 */
[----:B------:R-:W-:Y:S02]  /*3ce0*/  FMNMX.FTZ R0, R17, R0, !PT ;  /* 0x0000000011007209 */ /* 0x000fe40007810000 */
[----:B------:R-:W-:-:S02]  /*3cf0*/  FSEL R11, R70, -INF , !P6 ;  /* 0xff800000460b7808 */ /* 0x000fc40007000000 */
[----:B------:R-:W-:Y:S02]  /*3d00*/  ISETP.LT.OR P2, PT, R22, 0x1a, P2 ;  /* 0x0000001a1600780c */ /* 0x000fe40001741670 */
[----:B------:R-:W-:Y:S02]  /*3d10*/  ISETP.GT.AND P0, PT, R24, 0x20, P0 ;  /* 0x000000201800780c */ /* 0x000fe40000704270 */
[----:B------:R-:W-:Y:S02]  /*3d20*/  FMNMX.FTZ R25, R32, R25, !PT ;  /* 0x0000001920197209 */ /* 0x000fe40007810000 */
[----:B------:R-:W-:Y:S01]  /*3d30*/  PLOP3.LUT P6, PT, PT, PT, UP0, 0x40, 0x0 ;  /* 0x000000000000781c */ /* 0x000fe20003fce808 */
[----:B------:R-:W-:Y:S01]  /*3d40*/  UISETP.NE.AND UP0, UPT, UR21, URZ, UPT ;  /* 0x0000003f1500728c */ /* 0x000fe2000bf05270 */
[----:B------:R-:W-:Y:S02]  /*3d50*/  FMNMX.FTZ R0, R15, R0, !PT ;  /* 0x000000000f007209 */ /* 0x000fe40007810000 */
[----:B------:R-:W-:-:S02]  /*3d60*/  FSEL R9, R71, -INF , !P2 ;  /* 0xff80000047097808 */ /* 0x000fc40005000000 */
[----:B------:R-:W-:Y:S01]  /*3d70*/  ISETP.LT.OR P0, PT, R22, 0x21, P0 ;  /* 0x000000211600780c */ /* 0x000fe20000701670 */
[----:B------:R-:W-:Y:S01]  /*3d80*/  LDSM.16.MT88.4 R68, [R212+0x100] ;  /* 0x00010000d444783b */ /* 0x000fe20000004200 */
[----:B------:R-:W-:Y:S02]  /*3d90*/  FMNMX.FTZ R25, R120, R25, !PT ;  /* 0x0000001978197209 */ /* 0x000fe40007810000 */
[----:B------:R-:W-:Y:S01]  /*3da0*/  PLOP3.LUT P2, PT, PT, PT, UP3, 0x40, 0x0 ;  /* 0x000000000000781c */ /* 0x000fe20003f4e838 */
[----:B------:R-:W-:Y:S01]  /*3db0*/  UISETP.NE.AND UP3, UPT, UR19, URZ, UPT ;  /* 0x0000003f1300728c */ /* 0x000fe2000bf65270 */
[----:B------:R-:W-:Y:S02]  /*3dc0*/  ISETP.GT.AND P6, PT, R24, 0x21, P6 ;  /* 0x000000211800780c */ /* 0x000fe400037c4270 */
[----:B------:R-:W-:Y:S02]  /*3dd0*/  FMNMX.FTZ R0, R11, R0, !PT ;  /* 0x000000000b007209 */ /* 0x000fe40007810000 */
[----:B------:R-:W-:-:S02]  /*3de0*/  FSEL R141, R66, -INF , !P0 ;  /* 0xff800000428d7808 */ /* 0x000fc40004000000 */
[----:B------:R-:W-:Y:S02]  /*3df0*/  FMNMX.FTZ R25, R138, R25, !PT ;  /* 0x000000198a197209 */ /* 0x000fe40007810000 */
[----:B------:R-:W-:Y:S01]  /*3e00*/  PLOP3.LUT P0, PT, PT, PT, UP2, 0x40, 0x0 ;  /* 0x000000000000781c */ /* 0x000fe20003f0e828 */
[----:B------:R-:W-:Y:S01]  /*3e10*/  UISETP.NE.AND UP2, UPT, UR18, URZ, UPT ;  /* 0x0000003f1200728c */ /* 0x000fe2000bf45270 */
[----:B------:R-:W-:Y:S02]  /*3e20*/  ISETP.LT.OR P6, PT, R22, 0x22, P6 ;  /* 0x000000221600780c */ /* 0x000fe400037c1670 */
[----:B------:R-:W-:Y:S02]  /*3e30*/  ISETP.GT.AND P2, PT, R24, 0x28, P2 ;  /* 0x000000281800780c */ /* 0x000fe40001744270 */
[----:B------:R-:W-:Y:S02]  /*3e40*/  FMNMX.FTZ R0, R9, R0, !PT ;  /* 0x0000000009007209 */ /* 0x000fe40007810000 */
[----:B------:R-:W-:-:S02]  /*3e50*/  FMNMX.FTZ R25, R148, R25, !PT ;  /* 0x0000001994197209 */ /* 0x000fc40007810000 */
[----:B------:R-:W-:Y:S02]  /*3e60*/  FSEL R121, R67, -INF , !P6 ;  /* 0xff80000043797808 */ /* 0x000fe40007000000 */
[----:B------:R-:W-:Y:S02]  /*3e70*/  ISETP.LT.OR P2, PT, R22, 0x29, P2 ;  /* 0x000000291600780c */ /* 0x000fe40001741670 */
[----:B------:R-:W-:Y:S02]  /*3e80*/  ISETP.GT.AND P0, PT, R24, 0x29, P0 ;  /* 0x000000291800780c */ /* 0x000fe40000704270 */
[----:B------:R-:W-:Y:S01]  /*3e90*/  PLOP3.LUT P6, PT, PT, PT, UP1, 0x40, 0x0 ;  /* 0x000000000000781c */ /* 0x000fe20003fce818 */
[----:B------:R-:W-:Y:S01]  /*3ea0*/  UISETP.NE.AND UP1, UPT, UR17, URZ, UPT ;  /* 0x0000003f1100728c */ /* 0x000fe2000bf25270 */
[----:B------:R-:W-:Y:S02]  /*3eb0*/  FMNMX.FTZ R0, R141, R0, !PT ;  /* 0x000000008d007209 */ /* 0x000fe40007810000 */
[----:B------:R-:W-:-:S02]  /*3ec0*/  FMNMX.FTZ R25, R142, R25, !PT ;  /* 0x000000198e197209 */ /* 0x000fc40007810000 */
[----:B------:R-:W-:Y:S02]  /*3ed0*/  FSEL R139, R62, -INF , !P2 ;  /* 0xff8000003e8b7808 */ /* 0x000fe40005000000 */
[----:B------:R-:W-:Y:S02]  /*3ee0*/  ISETP.LT.OR P0, PT, R22, 0x2a, P0 ;  /* 0x0000002a1600780c */ /* 0x000fe40000701670 */
[----:B------:R-:W-:Y:S01]  /*3ef0*/  PLOP3.LUT P2, PT, PT, PT, UP0, 0x40, 0x0 ;  /* 0x000000000000781c */ /* 0x000fe20003f4e808 */
[----:B------:R-:W-:Y:S01]  /*3f00*/  UISETP.NE.AND UP0, UPT, UR16, URZ, UPT ;  /* 0x0000003f1000728c */ /* 0x000fe2000bf05270 */
[----:B------:R-:W-:Y:S02]  /*3f10*/  ISETP.GT.AND P6, PT, R24, 0x30, P6 ;  /* 0x000000301800780c */ /* 0x000fe400037c4270 */
[----:B------:R-:W-:Y:S01]  /*3f20*/  FMNMX.FTZ R0, R121, R0, !PT ;  /* 0x0000000079007209 */ /* 0x000fe20007810000 */
[----:B------:R-:W-:Y:S01]  /*3f30*/  ULDC.64 UR16, c[0x0][0x2c8] ;  /* 0x0000b20000107ab9 */ /* 0x000fe20000000a00 */
[----:B------:R-:W-:Y:S01]  /*3f40*/  FMNMX.FTZ R25, R140, R25, !PT ;  /* 0x000000198c197209 */ /* 0x000fe20007810000 */
[----:B------:R-:W-:Y:S01]  /*3f50*/  UIMAD.WIDE.U32 UR18, UR15, UR16, URZ ;  /* 0x000000100f1272a5 */ /* 0x000fe2000f8e003f */
[----:B------:R-:W-:-:S02]  /*3f60*/  FSEL R131, R63, -INF , !P0 ;  /* 0xff8000003f837808 */ /* 0x000fc40004000000 */
[----:B------:R-:W-:Y:S01]  /*3f70*/  PLOP3.LUT P0, PT, PT, PT, UP4, 0x40, 0x0 ;  /* 0x000000000000781c */ /* 0x000fe20003f0e848 */
[----:B------:R-:W-:Y:S01]  /*3f80*/  UISETP.NE.AND UP4, UPT, UR4, URZ, UPT ;  /* 0x0000003f0400728c */ /* 0x000fe2000bf85270 */
[----:B------:R-:W-:Y:S01]  /*3f90*/  ISETP.LT.OR P6, PT, R22, 0x31, P6 ;  /* 0x000000311600780c */ /* 0x000fe200037c1670 */
[----:B------:R-:W-:Y:S01]  /*3fa0*/  UIADD3 UR4, UR7, -0x2, URZ ;  /* 0xfffffffe07047890 */ /* 0x000fe2000fffe03f */
[----:B------:R-:W-:Y:S02]  /*3fb0*/  ISETP.GT.AND P2, PT, R24, 0x31, P2 ;  /* 0x000000311800780c */ /* 0x000fe40001744270 */
[----:B------:R-:W-:Y:S01]  /*3fc0*/  FMNMX.FTZ R0, R139, R0, !PT ;  /* 0x000000008b007209 */ /* 0x000fe20007810000 */
[----:B------:R-:W-:Y:S01]  /*3fd0*/  ULDC UR7, c[0x0][0x328] ;  /* 0x0000ca0000077ab9 */ /* 0x000fe20000000800 */
[----:B------:R-:W-:Y:S01]  /*3fe0*/  FMNMX.FTZ R25, R156, R25, !PT ;  /* 0x000000199c197209 */ /* 0x000fe20007810000 */
[----:B------:R-:W-:Y:S01]  /*3ff0*/  IMAD.U32 R168, RZ, RZ, UR4 ;  /* 0x00000004ffa87e24 */ /* 0x000fe2000f8e00ff */
[----:B------:R-:W-:-:S02]  /*4000*/  FSEL R161, R58, -INF , !P6 ;  /* 0xff8000003aa17808 */ /* 0x000fc40007000000 */
[----:B------:R-:W-:Y:S02]  /*4010*/  ISETP.LT.OR P2, PT, R22, 0x32, P2 ;  /* 0x000000321600780c */ /* 0x000fe40001741670 */
[----:B------:R-:W-:Y:S02]  /*4020*/  ISETP.GT.AND P0, PT, R24, 0x38, P0 ;  /* 0x000000381800780c */ /* 0x000fe40000704270 */
[----:B------:R-:W-:Y:S01]  /*4030*/  PLOP3.LUT P6, PT, PT, PT, UP3, 0x40, 0x0 ;  /* 0x000000000000781c */ /* 0x000fe20003fce838 */
[----:B------:R-:W-:Y:S01]  /*4040*/  UISETP.NE.AND UP3, UPT, UR30, URZ, UPT ;  /* 0x0000003f1e00728c */ /* 0x000fe2000bf65270 */
[----:B------:R-:W-:Y:S02]  /*4050*/  FMNMX.FTZ R0, R131, R0, !PT ;  /* 0x0000000083007209 */ /* 0x000fe40007810000 */
[----:B------:R-:W-:Y:S02]  /*4060*/  FMNMX.FTZ R25, R152, R25, !PT ;  /* 0x0000001998197209 */ /* 0x000fe40007810000 */
[----:B------:R-:W-:-:S02]  /*4070*/  FSEL R149, R59, -INF , !P2 ;  /* 0xff8000003b957808 */ /* 0x000fc40005000000 */
[----:B------:R-:W-:Y:S01]  /*4080*/  ISETP.LT.OR P0, PT, R22, 0x39, P0 ;  /* 0x000000391600780c */ /* 0x000fe20000701670 */
[----:B------:R-:W-:Y:S01]  /*4090*/  LDSM.16.MT88.4 R56, [R209+0x3100] ;  /* 0x00310000d138783b */ /* 0x000fe20000004200 */
[----:B------:R-:W-:Y:S01]  /*40a0*/  PLOP3.LUT P2, PT, PT, PT, UP2, 0x40, 0x0 ;  /* 0x000000000000781c */ /* 0x000fe20003f4e828 */
[----:B------:R-:W-:Y:S01]  /*40b0*/  UISETP.NE.AND UP2, UPT, UR32, URZ, UPT ;  /* 0x0000003f2000728c */ /* 0x000fe2000bf45270 */
[----:B------:R-:W-:Y:S02]  /*40c0*/  ISETP.GT.AND P6, PT, R24, 0x39, P6 ;  /* 0x000000391800780c */ /* 0x000fe400037c4270 */
[----:B------:R-:W-:Y:S02]  /*40d0*/  FMNMX.FTZ R0, R161, R0, !PT ;  /* 0x00000000a1007209 */ /* 0x000fe40007810000 */
[----:B------:R-:W-:Y:S02]  /*40e0*/  FMNMX.FTZ R25, R154, R25, !PT ;  /* 0x000000199a197209 */ /* 0x000fe40007810000 */
[----:B------:R-:W-:-:S02]  /*40f0*/  FSEL R159, R54, -INF , !P0 ;  /* 0xff800000369f7808 */ /* 0x000fc40004000000 */
[----:B------:R-:W-:Y:S01]  /*4100*/  PLOP3.LUT P0, PT, PT, PT, UP1, 0x40, 0x0 ;  /* 0x000000000000781c */ /* 0x000fe20003f0e818 */
[----:B------:R-:W-:Y:S01]  /*4110*/  UISETP.NE.AND UP1, UPT, UR31, URZ, UPT ;  /* 0x0000003f1f00728c */ /* 0x000fe2000bf25270 */
[----:B------:R-:W-:Y:S02]  /*4120*/  ISETP.LT.OR P6, PT, R22, 0x3a, P6 ;  /* 0x0000003a1600780c */ /* 0x000fe400037c1670 */
[----:B------:R-:W-:Y:S02]  /*4130*/  ISETP.GT.AND P2, PT, R24, 0x40, P2 ;  /* 0x000000401800780c */ /* 0x000fe40001744270 */
[----:B------:R-:W-:Y:S02]  /*4140*/  FMNMX.FTZ R0, R149, R0, !PT ;  /* 0x0000000095007209 */ /* 0x000fe40007810000 */
[----:B------:R-:W-:Y:S02]  /*4150*/  FMNMX.FTZ R25, R150, R25, !PT ;  /* 0x0000001996197209 */ /* 0x000fe40007810000 */
[----:B------:R-:W-:-:S02]  /*4160*/  FSEL R153, R55, -INF , !P6 ;  /* 0xff80000037997808 */ /* 0x000fc40007000000 */
[----:B------:R-:W-:Y:S01]  /*4170*/  ISETP.GT.AND P0, PT, R24, 0x41, P0 ;  /* 0x000000411800780c */ /* 0x000fe20000704270 */
[----:B------:R-:W-:Y:S01]  /*4180*/  @UP1 USHF.R.U32.HI UR15, URZ, UR17, UR19 ;  /* 0x000000113f0f1299 */ /* 0x000fe20008011613 */
[----:B------:R-:W-:Y:S02]  /*4190*/  ISETP.LT.OR P2, PT, R22, 0x41, P2 ;  /* 0x000000411600780c */ /* 0x000fe40001741670 */
[----:B------:R-:W-:Y:S01]  /*41a0*/  FMNMX.FTZ R0, R159, R0, !PT ;  /* 0x000000009f007209 */ /* 0x000fe20007810000 */
[----:B------:R-:W-:Y:S01]  /*41b0*/  UIADD3 UR14, UR14, UR15, URZ ;  /* 0x0000000f0e0e7290 */ /* 0x000fe2000fffe03f */
[----:B------:R-:W-:Y:S01]  /*41c0*/  PLOP3.LUT P6, PT, PT, PT, UP0, 0x40, 0x0 ;  /* 0x000000000000781c */ /* 0x000fe20003fce808 */
[----:B------:R-:W-:Y:S01]  /*41d0*/  UISETP.NE.AND UP0, UPT, UR33, URZ, UPT ;  /* 0x0000003f2100728c */ /* 0x000fe2000bf05270 */
[----:B------:R-:W-:Y:S01]  /*41e0*/  FMNMX.FTZ R25, R136, R25, !PT ;  /* 0x0000001988197209 */ /* 0x000fe20007810000 */
[----:B------:R-:W-:Y:S01]  /*41f0*/  UIADD3 UR7, UR14, UR7, URZ ;  /* 0x000000070e077290 */ /* 0x000fe2000fffe03f */
[----:B------:R-:W-:-:S02]  /*4200*/  ISETP.LT.OR P0, PT, R22, 0x42, P0 ;  /* 0x000000421600780c */ /* 0x000fc40000701670 */
[----:B------:R-:W-:Y:S02]  /*4210*/  FSEL R155, R50, -INF , !P2 ;  /* 0xff800000329b7808 */ /* 0x000fe40005000000 */
[----:B------:R-:W-:Y:S02]  /*4220*/  FMNMX.FTZ R0, R153, R0, !PT ;  /* 0x0000000099007209 */ /* 0x000fe40007810000 */
[----:B------:R-:W-:Y:S02]  /*4230*/  PLOP3.LUT P2, PT, PT, PT, UP6, 0x40, 0x0 ;  /* 0x000000000000781c */ /* 0x000fe40003f4e868 */
[----:B------:R-:W-:Y:S02]  /*4240*/  ISETP.GT.AND P6, PT, R24, 0x48, P6 ;  /* 0x000000481800780c */ /* 0x000fe400037c4270 */
[----:B------:R-:W-:Y:S02]  /*4250*/  FMNMX.FTZ R25, R134, R25, !PT ;  /* 0x0000001986197209 */ /* 0x000fe40007810000 */
[----:B------:R-:W-:-:S02]  /*4260*/  FSEL R157, R51, -INF , !P0 ;  /* 0xff800000339d7808 */ /* 0x000fc40004000000 */
[----:B------:R-:W-:Y:S02]  /*4270*/  FMNMX.FTZ R0, R155, R0, !PT ;  /* 0x000000009b007209 */ /* 0x000fe40007810000 */
[----:B------:R-:W-:Y:S02]  /*4280*/  PLOP3.LUT P0, PT, PT, PT, UP5, 0x40, 0x0 ;  /* 0x000000000000781c */ /* 0x000fe40003f0e858 */
[----:B------:R-:W-:Y:S02]  /*4290*/  ISETP.GT.AND P2, PT, R24, 0x49, P2 ;  /* 0x000000491800780c */ /* 0x000fe40001744270 */
[----:B------:R-:W-:Y:S02]  /*42a0*/  ISETP.LT.OR P6, PT, R22, 0x49, P6 ;  /* 0x000000491600780c */ /* 0x000fe400037c1670 */
[----:B------:R-:W-:Y:S02]  /*42b0*/  FMNMX.FTZ R25, R132, R25, !PT ;  /* 0x0000001984197209 */ /* 0x000fe40007810000 */
[----:B------:R-:W-:-:S02]  /*42c0*/  FMNMX.FTZ R10, R157, R0, !PT ;  /* 0x000000009d0a7209 */ /* 0x000fc40007810000 */
[----:B------:R-:W-:Y:S02]  /*42d0*/  ISETP.LT.OR P2, PT, R22, 0x4a, P2 ;  /* 0x0000004a1600780c */ /* 0x000fe40001741670 */
[----:B------:R-:W-:Y:S02]  /*42e0*/  FSEL R151, R46, -INF , !P6 ;  /* 0xff8000002e977808 */ /* 0x000fe40007000000 */
[----:B------:R-:W-:Y:S02]  /*42f0*/  ISETP.GT.AND P0, PT, R24, 0x50, P0 ;  /* 0x000000501800780c */ /* 0x000fe40000704270 */
[----:B------:R-:W-:Y:S02]  /*4300*/  FMNMX.FTZ R0, R130, R25, !PT ;  /* 0x0000001982007209 */ /* 0x000fe40007810000 */
[----:B------:R-:W-:Y:S02]  /*4310*/  PLOP3.LUT P6, PT, PT, PT, UP4, 0x40, 0x0 ;  /* 0x000000000000781c */ /* 0x000fe40003fce848 */
[----:B------:R-:W-:Y:S01]  /*4320*/  FSEL R143, R47, -INF , !P2 ;  /* 0xff8000002f8f7808 */ /* 0x000fe20005000000 */
[----:B------:R-:W1:Y:S01]  /*4330*/  SHFL.BFLY PT, R25, R0, 0x2, 0x1f ;  /* 0x0c401f0000197f89 */ /* 0x000e6200000e0000 */
[----:B------:R-:W-:-:S02]  /*4340*/  ISETP.LT.OR P0, PT, R22, 0x51, P0 ;  /* 0x000000511600780c */ /* 0x000fc40000701670 */
[----:B------:R-:W-:Y:S02]  /*4350*/  PLOP3.LUT P2, PT, PT, PT, UP3, 0x40, 0x0 ;  /* 0x000000000000781c */ /* 0x000fe40003f4e838 */
[----:B------:R-:W-:Y:S02]  /*4360*/  ISETP.GT.AND P6, PT, R24, 0x51, P6 ;  /* 0x000000511800780c */ /* 0x000fe400037c4270 */
[----:B------:R-:W-:Y:S02]  /*4370*/  FMNMX.FTZ R10, R151, R10, !PT ;  /* 0x0000000a970a7209 */ /* 0x000fe40007810000 */
[----:B------:R-:W-:Y:S02]  /*4380*/  FSEL R135, R82, -INF , !P0 ;  /* 0xff80000052877808 */ /* 0x000fe40004000000 */
[----:B------:R-:W-:Y:S02]  /*4390*/  PLOP3.LUT P0, PT, PT, PT, UP2, 0x40, 0x0 ;  /* 0x000000000000781c */ /* 0x000fe40003f0e828 */
[----:B------:R-:W-:-:S02]  /*43a0*/  ISETP.LT.OR P6, PT, R22, 0x52, P6 ;  /* 0x000000521600780c */ /* 0x000fc400037c1670 */
[C---:B------:R-:W-:Y:S02]  /*43b0*/  ISETP.GT.AND P2, PT, R24.reuse, 0x58, P2 ;  /* 0x000000581800780c */ /* 0x040fe40001744270 */
[----:B------:R-:W-:Y:S02]  /*43c0*/  FMNMX.FTZ R10, R143, R10, !PT ;  /* 0x0000000a8f0a7209 */ /* 0x000fe40007810000 */
[----:B------:R-:W-:Y:S02]  /*43d0*/  ISETP.GT.AND P0, PT, R24, 0x59, P0 ;  /* 0x000000591800780c */ /* 0x000fe40000704270 */
[----:B------:R-:W-:Y:S02]  /*43e0*/  FSEL R133, R83, -INF , !P6 ;  /* 0xff80000053857808 */ /* 0x000fe40007000000 */
[----:B------:R-:W-:Y:S02]  /*43f0*/  ISETP.LT.OR P2, PT, R22, 0x59, P2 ;  /* 0x000000591600780c */ /* 0x000fe40001741670 */
[----:B------:R-:W-:-:S02]  /*4400*/  FMNMX.FTZ R10, R135, R10, !PT ;  /* 0x0000000a870a7209 */ /* 0x000fc40007810000 */
[----:B------:R-:W-:Y:S02]  /*4410*/  ISETP.LT.OR P0, PT, R22, 0x5a, P0 ;  /* 0x0000005a1600780c */ /* 0x000fe40000701670 */
[----:B------:R-:W-:Y:S02]  /*4420*/  FSEL R129, R78, -INF , !P2 ;  /* 0xff8000004e817808 */ /* 0x000fe40005000000 */
[----:B------:R-:W-:Y:S02]  /*4430*/  FMNMX.FTZ R10, R133, R10, !PT ;  /* 0x0000000a850a7209 */ /* 0x000fe40007810000 */
[----:B------:R-:W-:Y:S02]  /*4440*/  FSEL R123, R79, -INF , !P0 ;  /* 0xff8000004f7b7808 */ /* 0x000fe40004000000 */
[----:B------:R-:W-:Y:S01]  /*4450*/  FMNMX.FTZ R10, R129, R10, !PT ;  /* 0x0000000a810a7209 */ /* 0x000fe20007810000 */
[----:B------:R-:W-:Y:S01]  /*4460*/  LDSM.16.MT88.4 R76, [R210+0x100] ;  /* 0x00010000d24c783b */ /* 0x000fe20000004200 */
[----:B-1----:R-:W-:-:S02]  /*4470*/  FMNMX.FTZ R27, R0, R25, !PT ;  /* 0x00000019001b7209 */ /* 0x002fc40007810000 */
[----:B------:R-:W-:-:S03]  /*4480*/  FMNMX.FTZ R22, R123, R10, !PT ;  /* 0x0000000a7b167209 */ /* 0x000fc60007810000 */
[----:B------:R-:W1:Y:S04]  /*4490*/  SHFL.BFLY PT, R0, R27, 0x1, 0x1f ;  /* 0x0c201f001b007f89 */ /* 0x000e6800000e0000 */
[----:B------:R-:W2:Y:S01]  /*44a0*/  SHFL.BFLY PT, R25, R22, 0x2, 0x1f ;  /* 0x0c401f0016197f89 */ /* 0x000ea200000e0000 */
[----:B-1----:R-:W-:Y:S02]  /*44b0*/  FMNMX.FTZ R0, R27, R0, !PT ;  /* 0x000000001b007209 */ /* 0x002fe40007810000 */
[----:B--2---:R-:W-:-:S03]  /*44c0*/  FMNMX.FTZ R25, R22, R25, !PT ;  /* 0x0000001916197209 */ /* 0x004fc60007810000 */
[C---:B------:R-:W-:Y:S01]  /*44d0*/  FMUL.FTZ R137, R0.reuse, c[0x0][0x2d0] ;  /* 0x0000b40000897a20 */ /* 0x040fe20000410000 */
[----:B------:R-:W-:Y:S01]  /*44e0*/  FSETP.NEU.FTZ.AND P0, PT, R0, -INF , PT ;  /* 0xff8000000000780b */ /* 0x000fe20003f1d000 */
[----:B------:R-:W1:Y:S03]  /*44f0*/  SHFL.BFLY PT, R10, R25, 0x1, 0x1f ;  /* 0x0c201f00190a7f89 */ /* 0x000e6600000e0000 */
[----:B------:R-:W-:-:S05]  /*4500*/  FSEL R137, R137, RZ, P0 ;  /* 0x000000ff89897208 */ /* 0x000fca0000000000 */
[--C-:B------:R-:W-:Y:S02]  /*4510*/  FFMA.FTZ R48, R12, c[0x0][0x2d0], -R137.reuse ;  /* 0x0000b4000c307a23 */ /* 0x100fe40000010889 */
[--C-:B------:R-:W-:Y:S02]  /*4520*/  FFMA.FTZ R49, R7, c[0x0][0x2d0], -R137.reuse ;  /* 0x0000b40007317a23 */ /* 0x100fe40000010889 */
[--C-:B------:R-:W-:Y:S02]  /*4530*/  FFMA.FTZ R46, R20, c[0x0][0x2d0], -R137.reuse ;  /* 0x0000b400142e7a23 */ /* 0x100fe40000010889 */
[--C-:B------:R-:W-:Y:S01]  /*4540*/  FFMA.FTZ R43, R16, c[0x0][0x2d0], -R137.reuse ;  /* 0x0000b400102b7a23 */ /* 0x100fe20000010889 */
[----:B------:R-:W-:Y:S01]  /*4550*/  MUFU.EX2 R48, R48 ;  /* 0x0000003000307308 */ /* 0x000fe20000000800 */
[--C-:B------:R-:W-:Y:S02]  /*4560*/  FFMA.FTZ R42, R6, c[0x0][0x2d0], -R137.reuse ;  /* 0x0000b400062a7a23 */ /* 0x100fe40000010889 */
[----:B------:R-:W-:-:S02]  /*4570*/  FFMA.FTZ R41, R4, c[0x0][0x2d0], -R137 ;  /* 0x0000b40004297a23 */ /* 0x000fc40000010889 */
[----:B------:R-:W2:Y:S01]  /*4580*/  LDSM.16.MT88.4 R4, [R208+0x3100] ;  /* 0x00310000d004783b */ /* 0x000ea20000004200 */
[--C-:B------:R-:W-:Y:S02]  /*4590*/  FFMA.FTZ R47, R14, c[0x0][0x2d0], -R137.reuse ;  /* 0x0000b4000e2f7a23 */ /* 0x100fe40000010889 */
[----:B------:R-:W3:Y:S01]  /*45a0*/  MUFU.EX2 R49, R49 ;  /* 0x0000003100317308 */ /* 0x000ee20000000800 */
[--C-:B------:R-:W-:Y:S01]  /*45b0*/  FFMA.FTZ R14, R8, c[0x0][0x2d0], -R137.reuse ;  /* 0x0000b400080e7a23 */ /* 0x100fe20000010889 */
[----:B-1----:R-:W-:Y:S01]  /*45c0*/  FMNMX.FTZ R12, R25, R10, !PT ;  /* 0x0000000a190c7209 */ /* 0x002fe20007810000 */
[--C-:B------:R-:W-:Y:S01]  /*45d0*/  FFMA.FTZ R119, R36, c[0x0][0x2d0], -R137.reuse ;  /* 0x0000b40024777a23 */ /* 0x100fe20000010889 */
[----:B------:R-:W-:Y:S01]  /*45e0*/  LDSM.16.MT88.4 R24, [R210+0x900] ;  /* 0x00090000d218783b */ /* 0x000fe20000004200 */
[--C-:B------:R-:W-:Y:S01]  /*45f0*/  FFMA.FTZ R116, R34, c[0x0][0x2d0], -R137.reuse ;  /* 0x0000b40022747a23 */ /* 0x100fe20000010889 */
[C---:B------:R-:W-:Y:S01]  /*4600*/  FSETP.NEU.FTZ.AND P0, PT, R12.reuse, -INF , PT ;  /* 0xff8000000c00780b */ /* 0x040fe20003f1d000 */
[----:B------:R-:W-:Y:S01]  /*4610*/  FMUL.FTZ R122, R12, c[0x0][0x2d0] ;  /* 0x0000b4000c7a7a20 */ /* 0x000fe20000410000 */
[----:B------:R-:W-:Y:S01]  /*4620*/  MUFU.EX2 R46, R46 ;  /* 0x0000002e002e7308 */ /* 0x000fe20000000800 */
[--C-:B------:R-:W-:Y:S01]  /*4630*/  FFMA.FTZ R118, R32, c[0x0][0x2d0], -R137.reuse ;  /* 0x0000b40020767a23 */ /* 0x100fe20000010889 */
[----:B------:R-:W-:Y:S01]  /*4640*/  LDSM.16.MT88.4 R36, [R210+0x3900] ;  /* 0x00390000d224783b */ /* 0x000fe20000004200 */
[--C-:B------:R-:W-:Y:S01]  /*4650*/  FFMA.FTZ R117, R120, c[0x0][0x2d0], -R137.reuse ;  /* 0x0000b40078757a23 */ /* 0x100fe20000010889 */
[----:B------:R-:W-:Y:S01]  /*4660*/  FSEL R122, R122, RZ, P0 ;  /* 0x000000ff7a7a7208 */ /* 0x000fe20000000000 */
[----:B------:R-:W-:Y:S01]  /*4670*/  FFMA.FTZ R138, R138, c[0x0][0x2d0], -R137 ;  /* 0x0000b4008a8a7a23 */ /* 0x000fe20000010889 */
[----:B------:R-:W-:Y:S01]  /*4680*/  LDSM.16.MT88.4 R32, [R209+0x3900] ;  /* 0x00390000d120783b */ /* 0x000fe20000004200 */
[----:B---3--:R-:W-:Y:S01]  /*4690*/  F2FP.PACK_AB R64, R48, R49 ;  /* 0x000000313040723e */ /* 0x008fe200000000ff */
[----:B------:R-:W1:Y:S01]  /*46a0*/  MUFU.EX2 R43, R43 ;  /* 0x0000002b002b7308 */ /* 0x000e620000000800 */
[--C-:B------:R-:W-:Y:S01]  /*46b0*/  FFMA.FTZ R50, R18, c[0x0][0x2d0], -R122.reuse ;  /* 0x0000b40012327a23 */ /* 0x100fe2000001087a */
[----:B------:R-:W-:Y:S01]  /*46c0*/  PLOP3.LUT P0, PT, PT, PT, UP0, 0x40, 0x0 ;  /* 0x000000000000781c */ /* 0x000fe20003f0e808 */
[----:B------:R-:W-:-:S02]  /*46d0*/  FFMA.FTZ R51, R23, c[0x0][0x2d0], -R122 ;  /* 0x0000b40017337a23 */ /* 0x000fc4000001087a */
[--C-:B------:R-:W-:Y:S02]  /*46e0*/  FFMA.FTZ R45, R21, c[0x0][0x2d0], -R122.reuse ;  /* 0x0000b400152d7a23 */ /* 0x100fe4000001087a */
[--C-:B------:R-:W-:Y:S01]  /*46f0*/  FFMA.FTZ R44, R19, c[0x0][0x2d0], -R122.reuse ;  /* 0x0000b400132c7a23 */ /* 0x100fe2000001087a */
[----:B------:R-:W-:Y:S01]  /*4700*/  MUFU.EX2 R50, R50 ;  /* 0x0000003200327308 */ /* 0x000fe20000000800 */
[--C-:B------:R-:W-:Y:S01]  /*4710*/  FFMA.FTZ R40, R17, c[0x0][0x2d0], -R122.reuse ;  /* 0x0000b40011287a23 */ /* 0x100fe2000001087a */
[----:B------:R-:W-:Y:S01]  /*4720*/  LDSM.16.MT88.4 R20, [R209+0x900] ;  /* 0x00090000d114783b */ /* 0x000fe20000004200 */
[--C-:B------:R-:W-:Y:S02]  /*4730*/  FFMA.FTZ R3, R11, c[0x0][0x2d0], -R122.reuse ;  /* 0x0000b4000b037a23 */ /* 0x100fe4000001087a */
[--C-:B------:R-:W-:Y:S01]  /*4740*/  FFMA.FTZ R2, R9, c[0x0][0x2d0], -R122.reuse ;  /* 0x0000b40009027a23 */ /* 0x100fe2000001087a */
[----:B------:R-:W3:Y:S01]  /*4750*/  LDSM.16.MT88.4 R16, [R208+0x900] ;  /* 0x00090000d010783b */ /* 0x000ee20000004200 */
[--C-:B------:R-:W-:Y:S01]  /*4760*/  FFMA.FTZ R15, R15, c[0x0][0x2d0], -R122.reuse ;  /* 0x0000b4000f0f7a23 */ /* 0x100fe2000001087a */
[----:B------:R-:W4:Y:S01]  /*4770*/  MUFU.EX2 R51, R51 ;  /* 0x0000003300337308 */ /* 0x000f220000000800 */
[----:B-1----:R-:W-:Y:S01]  /*4780*/  F2FP.PACK_AB R66, R43, R46 ;  /* 0x0000002e2b42723e */ /* 0x002fe200000000ff */
[----:B------:R-:W1:Y:S01]  /*4790*/  LDSM.16.MT88.4 R8, [R212+0x3900] ;  /* 0x00390000d408783b */ /* 0x000e620000004200 */
[----:B------:R-:W-:-:S02]  /*47a0*/  FFMA.FTZ R120, R141, c[0x0][0x2d0], -R122 ;  /* 0x0000b4008d787a23 */ /* 0x000fc4000001087a */
[--C-:B------:R-:W-:Y:S02]  /*47b0*/  FFMA.FTZ R121, R121, c[0x0][0x2d0], -R122.reuse ;  /* 0x0000b40079797a23 */ /* 0x100fe4000001087a */
[--C-:B------:R-:W-:Y:S01]  /*47c0*/  FFMA.FTZ R128, R139, c[0x0][0x2d0], -R122.reuse ;  /* 0x0000b4008b807a23 */ /* 0x100fe2000001087a */
[----:B------:R-:W-:Y:S01]  /*47d0*/  MUFU.EX2 R45, R45 ;  /* 0x0000002d002d7308 */ /* 0x000fe20000000800 */
[--C-:B------:R-:W-:Y:S02]  /*47e0*/  FFMA.FTZ R131, R131, c[0x0][0x2d0], -R122.reuse ;  /* 0x0000b40083837a23 */ /* 0x100fe4000001087a */
[--C-:B------:R-:W-:Y:S02]  /*47f0*/  FFMA.FTZ R139, R148, c[0x0][0x2d0], -R137.reuse ;  /* 0x0000b400948b7a23 */ /* 0x100fe40000010889 */
[--C-:B------:R-:W-:Y:S02]  /*4800*/  FFMA.FTZ R141, R142, c[0x0][0x2d0], -R137.reuse ;  /* 0x0000b4008e8d7a23 */ /* 0x100fe40000010889 */
[----:B------:R-:W-:Y:S01]  /*4810*/  FFMA.FTZ R140, R140, c[0x0][0x2d0], -R137 ;  /* 0x0000b4008c8c7a23 */ /* 0x000fe20000010889 */
[----:B------:R-:W5:Y:S01]  /*4820*/  MUFU.EX2 R44, R44 ;  /* 0x0000002c002c7308 */ /* 0x000f620000000800 */
[----:B----4-:R-:W-:Y:S01]  /*4830*/  F2FP.PACK_AB R65, R51, R50 ;  /* 0x000000323341723e */ /* 0x010fe200000000ff */
        /* <DEDUP_REMOVED lines=8> */
[----:B-----5:R-:W-:Y:S01]  /*48c0*/  F2FP.PACK_AB R67, R44, R45 ;  /* 0x0000002d2c43723e */ /* 0x020fe200000000ff */
[----:B------:R-:W4:Y:S01]  /*48d0*/  MUFU.EX2 R42, R42 ;  /* 0x0000002a002a7308 */ /* 0x000f220000000800 */
[----:B------:R-:W-:-:S02]  /*48e0*/  FFMA.FTZ R156, R156, c[0x0][0x2d0], -R137 ;  /* 0x0000b4009c9c7a23 */ /* 0x000fc40000010889 */
[--C-:B------:R-:W-:Y:S02]  /*48f0*/  FFMA.FTZ R150, R150, c[0x0][0x2d0], -R137.reuse ;  /* 0x0000b40096967a23 */ /* 0x100fe40000010889 */
[--C-:B------:R-:W-:Y:S01]  /*4900*/  FFMA.FTZ R155, R157, c[0x0][0x2d0], -R122.reuse ;  /* 0x0000b4009d9b7a23 */ /* 0x100fe2000001087a */
[C---:B------:R-:W-:Y:S01]  /*4910*/  HMMA.16816.F32 R88, R64.reuse, R92, RZ ;  /* 0x0000005c4058723c */ /* 0x040fe200000018ff */
[--C-:B------:R-:W-:Y:S01]  /*4920*/  FFMA.FTZ R151, R151, c[0x0][0x2d0], -R122.reuse ;  /* 0x0000b40097977a23 */ /* 0x100fe2000001087a */
[----:B------:R-:W-:Y:S01]  /*4930*/  MUFU.EX2 R41, R41 ;  /* 0x0000002900297308 */ /* 0x000fe20000000800 */
[----:B------:R-:W-:Y:S02]  /*4940*/  FFMA.FTZ R154, R143, c[0x0][0x2d0], -R122 ;  /* 0x0000b4008f9a7a23 */ /* 0x000fe4000001087a */
[--C-:B------:R-:W-:Y:S02]  /*4950*/  FFMA.FTZ R136, R136, c[0x0][0x2d0], -R137.reuse ;  /* 0x0000b40088887a23 */ /* 0x100fe40000010889 */
[--C-:B------:R-:W-:Y:S01]  /*4960*/  FFMA.FTZ R143, R134, c[0x0][0x2d0], -R137.reuse ;  /* 0x0000b400868f7a23 */ /* 0x100fe20000010889 */
[----:B------:R-:W-:Y:S01]  /*4970*/  HMMA.16816.F32 R92, R64, R94, RZ ;  /* 0x0000005e405c723c */ /* 0x000fe200000018ff */
[--C-:B------:R-:W-:Y:S01]  /*4980*/  FFMA.FTZ R132, R132, c[0x0][0x2d0], -R137.reuse ;  /* 0x0000b40084847a23 */ /* 0x100fe20000010889 */
[----:B------:R-:W-:Y:S01]  /*4990*/  MUFU.EX2 R14, R14 ;  /* 0x0000000e000e7308 */ /* 0x000fe20000000800 */
[----:B------:R-:W-:-:S02]  /*49a0*/  FFMA.FTZ R137, R130, c[0x0][0x2d0], -R137 ;  /* 0x0000b40082897a23 */ /* 0x000fc40000010889 */
[--C-:B------:R-:W-:Y:S02]  /*49b0*/  FFMA.FTZ R130, R135, c[0x0][0x2d0], -R122.reuse ;  /* 0x0000b40087827a23 */ /* 0x100fe4000001087a */
[--C-:B------:R-:W-:Y:S01]  /*49c0*/  FFMA.FTZ R133, R133, c[0x0][0x2d0], -R122.reuse ;  /* 0x0000b40085857a23 */ /* 0x100fe2000001087a */
[C---:B------:R-:W-:Y:S01]  /*49d0*/  HMMA.16816.F32 R96, R64.reuse, R100, RZ ;  /* 0x000000644060723c */ /* 0x040fe200000018ff */
[----:B------:R-:W-:Y:S01]  /*49e0*/  FFMA.FTZ R227, R123, c[0x0][0x2d0], -R122 ;  /* 0x0000b4007be37a23 */ /* 0x000fe2000001087a */
[----:B------:R-:W-:Y:S01]  /*49f0*/  MUFU.EX2 R40, R40 ;  /* 0x0000002800287308 */ /* 0x000fe20000000800 */
[----:B------:R-:W-:Y:S02]  /*4a00*/  FADD.FTZ R49, R49, R48 ;  /* 0x0000003031317221 */ /* 0x000fe40000010000 */
[----:B------:R-:W-:Y:S02]  /*4a10*/  FADD.FTZ R50, R50, R51 ;  /* 0x0000003332327221 */ /* 0x000fe40000010000 */
[----:B------:R-:W-:Y:S01]  /*4a20*/  FADD.FTZ R46, R46, R49 ;  /* 0x000000312e2e7221 */ /* 0x000fe20000010000 */
[----:B------:R-:W-:Y:S02]  /*4a30*/  HMMA.16816.F32 R100, R64, R102, RZ ;  /* 0x000000664064723c */ /* 0x000fe400000018ff */
[----:B------:R-:W5:Y:S01]  /*4a40*/  MUFU.EX2 R15, R15 ;  /* 0x0000000f000f7308 */ /* 0x000f620000000800 */
[----:B------:R-:W-:-:S05]  /*4a50*/  FADD.FTZ R46, R43, R46 ;  /* 0x0000002e2b2e7221 */ /* 0x000fca0000010000 */
[C---:B------:R-:W-:Y:S02]  /*4a60*/  HMMA.16816.F32 R112, R64.reuse, R68, RZ ;  /* 0x000000444070723c */ /* 0x040fe400000018ff */
[----:B------:R-:W-:Y:S06]  /*4a70*/  MUFU.EX2 R3, R3 ;  /* 0x0000000300037308 */ /* 0x000fec0000000800 */
[C---:B------:R-:W-:Y:S02]  /*4a80*/  HMMA.16816.F32 R72, R64.reuse, R76, RZ ;  /* 0x0000004c4048723c */ /* 0x040fe400000018ff */
[----:B------:R-:W1:Y:S06]  /*4a90*/  MUFU.EX2 R2, R2 ;  /* 0x0000000200027308 */ /* 0x000e6c0000000800 */
        /* <DEDUP_REMOVED lines=16> */
[C---:B--2---:R-:W-:Y:S02]  /*4ba0*/  HMMA.16816.F32 R60, R64.reuse, R4, RZ ;  /* 0x00000004403c723c */ /* 0x044fe400000018ff */
[----:B------:R-:W-:Y:S05]  /*4bb0*/  MUFU.EX2 R138, R138 ;  /* 0x0000008a008a7308 */ /* 0x000fea0000000800 */
[----:B----4-:R-:W-:Y:S01]  /*4bc0*/  F2FP.PACK_AB R4, R42, R47 ;  /* 0x0000002f2a04723e */ /* 0x010fe200000000ff */
[----:B------:R-:W-:Y:S01]  /*4bd0*/  HMMA.16816.F32 R64, R64, R6, RZ ;  /* 0x000000064040723c */ /* 0x000fe200000018ff */
[----:B-----5:R-:W-:Y:S01]  /*4be0*/  F2FP.PACK_AB R5, R15, R40 ;  /* 0x000000280f05723e */ /* 0x020fe200000000ff */
[----:B------:R-:W2:Y:S01]  /*4bf0*/  MUFU.EX2 R139, R139 ;  /* 0x0000008b008b7308 */ /* 0x000ea20000000800 */
[----:B------:R-:W-:-:S04]  /*4c00*/  FADD.FTZ R47, R47, R46 ;  /* 0x0000002e2f2f7221 */ /* 0x000fc80000010000 */
[----:B------:R-:W-:Y:S01]  /*4c10*/  F2FP.PACK_AB R6, R14, R41 ;  /* 0x000000290e06723e */ /* 0x000fe200000000ff */
[----:B------:R-:W-:Y:S01]  /*4c20*/  FADD.FTZ R42, R42, R47 ;  /* 0x0000002f2a2a7221 */ /* 0x000fe20000010000 */
[----:B-1----:R-:W-:Y:S01]  /*4c30*/  F2FP.PACK_AB R7, R2, R3 ;  /* 0x000000030207723e */ /* 0x002fe200000000ff */
[----:B------:R-:W-:Y:S02]  /*4c40*/  MUFU.EX2 R141, R141 ;  /* 0x0000008d008d7308 */ /* 0x000fe40000000800 */
[----:B------:R-:W-:-:S04]  /*4c50*/  FADD.FTZ R41, R41, R42 ;  /* 0x0000002a29297221 */ /* 0x000fc80000010000 */
[C---:B---3--:R-:W-:Y:S01]  /*4c60*/  HMMA.16816.F32 R88, R4.reuse, R16, R88 ;  /* 0x000000100458723c */ /* 0x048fe20000001858 */
[----:B------:R-:W-:Y:S01]  /*4c70*/  FADD.FTZ R14, R14, R41 ;  /* 0x000000290e0e7221 */ /* 0x000fe20000010000 */
[----:B------:R-:W1:Y:S06]  /*4c80*/  MUFU.EX2 R140, R140 ;  /* 0x0000008c008c7308 */ /* 0x000e6c0000000800 */
[C---:B------:R-:W-:Y:S01]  /*4c90*/  HMMA.16816.F32 R92, R4.reuse, R18, R92 ;  /* 0x00000012045c723c */ /* 0x040fe2000000185c */
[----:B------:R-:W3:Y:S01]  /*4ca0*/  LDSM.16.MT88.4 R16, [R208+0x3900] ;  /* 0x00390000d010783b */ /* 0x000ee20000004200 */
[----:B------:R-:W-:Y:S06]  /*4cb0*/  MUFU.EX2 R142, R142 ;  /* 0x0000008e008e7308 */ /* 0x000fec0000000800 */
[C---:B------:R-:W-:Y:S02]  /*4cc0*/  HMMA.16816.F32 R96, R4.reuse, R8, R96 ;  /* 0x000000080460723c */ /* 0x040fe40000001860 */
[----:B------:R-:W4:Y:S06]  /*4cd0*/  MUFU.EX2 R149, R149 ;  /* 0x0000009500957308 */ /* 0x000f2c0000000800 */
[C---:B------:R-:W-:Y:S01]  /*4ce0*/  HMMA.16816.F32 R100, R4.reuse, R10, R100 ;  /* 0x0000000a0464723c */ /* 0x040fe20000001864 */
[----:B------:R-:W5:Y:S01]  /*4cf0*/  LDSM.16.MT88.4 R8, [R208+0x1100] ;  /* 0x00110000d008783b */ /* 0x000f620000004200 */
[----:B------:R-:W-:Y:S06]  /*4d00*/  MUFU.EX2 R148, R148 ;  /* 0x0000009400947308 */ /* 0x000fec0000000800 */
[C---:B------:R-:W-:Y:S02]  /*4d10*/  HMMA.16816.F32 R112, R4.reuse, R28, R112 ;  /* 0x0000001c0470723c */ /* 0x040fe40000001870 */
[----:B------:R-:W1:Y:S06]  /*4d20*/  MUFU.EX2 R153, R153 ;  /* 0x0000009900997308 */ /* 0x000e6c0000000800 */
[C---:B------:R-:W-:Y:S01]  /*4d30*/  HMMA.16816.F32 R68, R4.reuse, R30, R68 ;  /* 0x0000001e0444723c */ /* 0x040fe20000001844 */
[----:B------:R-:W-:Y:S01]  /*4d40*/  LDSM.16.MT88.4 R28, [R212+0x1100] ;  /* 0x00110000d41c783b */ /* 0x000fe20000004200 */
[----:B------:R-:W-:Y:S06]  /*4d50*/  MUFU.EX2 R156, R156 ;  /* 0x0000009c009c7308 */ /* 0x000fec0000000800 */
[C---:B------:R-:W-:Y:S02]  /*4d60*/  HMMA.16816.F32 R72, R4.reuse, R24, R72 ;  /* 0x000000180448723c */ /* 0x040fe40000001848 */
[----:B------:R-:W1:Y:S06]  /*4d70*/  MUFU.EX2 R159, R159 ;  /* 0x0000009f009f7308 */ /* 0x000e6c0000000800 */
[C---:B------:R-:W-:Y:S01]  /*4d80*/  HMMA.16816.F32 R76, R4.reuse, R26, R76 ;  /* 0x0000001a044c723c */ /* 0x040fe2000000184c */
[----:B------:R-:W1:Y:S01]  /*4d90*/  LDSM.16.MT88.4 R24, [R210+0x1100] ;  /* 0x00110000d218783b */ /* 0x000e620000004200 */
        /* <DEDUP_REMOVED lines=16> */
[C---:B---3--:R-:W-:Y:S02]  /*4ea0*/  HMMA.16816.F32 R60, R4.reuse, R16, R60 ;  /* 0x00000010043c723c */ /* 0x048fe4000000183c */
[----:B------:R-:W3:Y:S06]  /*4eb0*/  MUFU.EX2 R143, R143 ;  /* 0x0000008f008f7308 */ /* 0x000eec0000000800 */
[----:B------:R-:W-:Y:S01]  /*4ec0*/  HMMA.16816.F32 R64, R4, R18, R64 ;  /* 0x000000120440723c */ /* 0x000fe20000001840 */
[----:B------:R-:W2:Y:S01]  /*4ed0*/  LDSM.16.MT88.4 R16, [R212+0x4100] ;  /* 0x00410000d410783b */ /* 0x000ea20000004200 */
[----:B------:R-:W-:Y:S05]  /*4ee0*/  MUFU.EX2 R132, R132 ;  /* 0x0000008400847308 */ /* 0x000fea0000000800 */
[C---:B------:R-:W-:Y:S01]  /*4ef0*/  F2FP.PACK_AB R4, R116.reuse, R119 ;  /* 0x000000777404723e */ /* 0x040fe200000000ff */
[----:B------:R-:W-:Y:S01]  /*4f00*/  FADD.FTZ R119, R119, R14 ;  /* 0x0000000e77777221 */ /* 0x000fe20000010000 */
[----:B------:R-:W-:Y:S01]  /*4f10*/  F2FP.PACK_AB R6, R117, R118 ;  /* 0x000000767506723e */ /* 0x000fe200000000ff */
[----:B------:R-:W1:Y:S01]  /*4f20*/  MUFU.EX2 R137, R137 ;  /* 0x0000008900897308 */ /* 0x000e620000000800 */
[----:B------:R-:W-:Y:S01]  /*4f30*/  F2FP.PACK_AB R5, R121, R120 ;  /* 0x000000787905723e */ /* 0x000fe200000000ff */
[----:B------:R-:W-:Y:S01]  /*4f40*/  FADD.FTZ R119, R116, R119 ;  /* 0x0000007774777221 */ /* 0x000fe20000010000 */
[----:B------:R-:W-:-:S03]  /*4f50*/  F2FP.PACK_AB R7, R131, R128 ;  /* 0x000000808307723e */ /* 0x000fc600000000ff */
[----:B------:R-:W-:Y:S02]  /*4f60*/  FADD.FTZ R118, R118, R119 ;  /* 0x0000007776767221 */ /* 0x000fe40000010000 */
[----:B------:R-:W-:Y:S02]  /*4f70*/  MUFU.EX2 R130, R130 ;  /* 0x0000008200827308 */ /* 0x000fe40000000800 */
[----:B-----5:R-:W-:Y:S01]  /*4f80*/  HMMA.16816.F32 R88, R4, R8, R88 ;  /* 0x000000080458723c */ /* 0x020fe20000001858 */
[----:B------:R-:W-:-:S05]  /*4f90*/  FADD.FTZ R117, R117, R118 ;  /* 0x0000007675757221 */ /* 0x000fca0000010000 */
[----:B------:R-:W5:Y:S02]  /*4fa0*/  MUFU.EX2 R133, R133 ;  /* 0x0000008500857308 */ /* 0x000f640000000800 */
[C---:B------:R-:W-:Y:S01]  /*4fb0*/  HMMA.16816.F32 R92, R4.reuse, R10, R92 ;  /* 0x0000000a045c723c */ /* 0x040fe2000000185c */
[----:B------:R-:W3:Y:S05]  /*4fc0*/  LDSM.16.MT88.4 R8, [R208+0x4100] ;  /* 0x00410000d008783b */ /* 0x000eea0000004200 */
[----:B------:R-:W-:Y:S02]  /*4fd0*/  MUFU.EX2 R227, R227 ;  /* 0x000000e300e37308 */ /* 0x000fe40000000800 */
[C---:B-1----:R-:W-:Y:S08]  /*4fe0*/  HMMA.16816.F32 R72, R4.reuse, R24, R72 ;  /* 0x000000180448723c */ /* 0x042ff00000001848 */
[C---:B--2---:R-:W-:Y:S08]  /*4ff0*/  HMMA.16816.F32 R96, R4.reuse, R16, R96 ;  /* 0x000000100460723c */ /* 0x044ff00000001860 */
[C---:B------:R-:W-:Y:S01]  /*5000*/  HMMA.16816.F32 R100, R4.reuse, R18, R100 ;  /* 0x000000120464723c */ /* 0x040fe20000001864 */
[----:B------:R-:W1:Y:S07]  /*5010*/  LDSM.16.MT88.4 R16, [R208+0x1900] ;  /* 0x00190000d010783b */ /* 0x000e6e0000004200 */
[C---:B------:R-:W-:Y:S01]  /*5020*/  HMMA.16816.F32 R76, R4.reuse, R26, R76 ;  /* 0x0000001a044c723c */ /* 0x040fe2000000184c */
[----:B------:R-:W-:Y:S07]  /*5030*/  LDSM.16.MT88.4 R24, [R210+0x1900] ;  /* 0x00190000d218783b */ /* 0x000fee0000004200 */
[C---:B------:R-:W-:Y:S08]  /*5040*/  HMMA.16816.F32 R108, R4.reuse, R36, R108 ;  /* 0x00000024046c723c */ /* 0x040ff0000000186c */
[C---:B---3--:R-:W-:Y:S08]  /*5050*/  HMMA.16816.F32 R60, R4.reuse, R8, R60 ;  /* 0x00000008043c723c */ /* 0x048ff0000000183c */
[C---:B------:R-:W-:Y:S01]  /*5060*/  HMMA.16816.F32 R64, R4.reuse, R10, R64 ;  /* 0x0000000a0440723c */ /* 0x040fe20000001840 */
[----:B------:R-:W2:Y:S07]  /*5070*/  LDSM.16.MT88.4 R8, [R212+0x4900] ;  /* 0x00490000d408783b */ /* 0x000eae0000004200 */
[C---:B------:R-:W-:Y:S01]  /*5080*/  HMMA.16816.F32 R104, R4.reuse, R38, R104 ;  /* 0x000000260468723c */ /* 0x040fe20000001868 */
[----:B------:R-:W3:Y:S07]  /*5090*/  LDSM.16.MT88.4 R36, [R210+0x4900] ;  /* 0x00490000d224783b */ /* 0x000eee0000004200 */
[C---:B------:R-:W-:Y:S08]  /*50a0*/  HMMA.16816.F32 R112, R4.reuse, R28, R112 ;  /* 0x0000001c0470723c */ /* 0x040ff00000001870 */
[C---:B------:R-:W-:Y:S01]  /*50b0*/  HMMA.16816.F32 R68, R4.reuse, R30, R68 ;  /* 0x0000001e0444723c */ /* 0x040fe20000001844 */
[----:B------:R-:W1:Y:S07]  /*50c0*/  LDSM.16.MT88.4 R28, [R212+0x1900] ;  /* 0x00190000d41c783b */ /* 0x000e6e0000004200 */
[C---:B------:R-:W-:Y:S08]  /*50d0*/  HMMA.16816.F32 R80, R4.reuse, R20, R80 ;  /* 0x000000140450723c */ /* 0x040ff00000001850 */
[C---:B------:R-:W-:Y:S01]  /*50e0*/  HMMA.16816.F32 R84, R4.reuse, R22, R84 ;  /* 0x000000160454723c */ /* 0x040fe20000001854 */
[----:B------:R-:W2:Y:S07]  /*50f0*/  LDSM.16.MT88.4 R20, [R209+0x1900] ;  /* 0x00190000d114783b */ /* 0x000eae0000004200 */
[C---:B------:R-:W-:Y:S08]  /*5100*/  HMMA.16816.F32 R52, R4.reuse, R32, R52 ;  /* 0x000000200434723c */ /* 0x040ff00000001834 */
[----:B------:R-:W-:Y:S01]  /*5110*/  HMMA.16816.F32 R56, R4, R34, R56 ;  /* 0x000000220438723c */ /* 0x000fe20000001838 */
[----:B------:R-:W3:Y:S06]  /*5120*/  LDSM.16.MT88.4 R32, [R209+0x4900] ;  /* 0x00490000d120783b */ /* 0x000eec0000004200 */
[----:B------:R-:W-:Y:S01]  /*5130*/  F2FP.PACK_AB R4, R139, R138 ;  /* 0x0000008a8b04723e */ /* 0x000fe200000000ff */
[----:B------:R-:W-:Y:S01]  /*5140*/  FADD.FTZ R138, R138, R117 ;  /* 0x000000758a8a7221 */ /* 0x000fe20000010000 */
[----:B------:R-:W-:-:S02]  /*5150*/  F2FP.PACK_AB R6, R140, R141 ;  /* 0x0000008d8c06723e */ /* 0x000fc400000000ff */
[----:B----4-:R-:W-:Y:S01]  /*5160*/  F2FP.PACK_AB R5, R149, R142 ;  /* 0x0000008e9505723e */ /* 0x010fe200000000ff */
[----:B------:R-:W-:Y:S01]  /*5170*/  FADD.FTZ R138, R139, R138 ;  /* 0x0000008a8b8a7221 */ /* 0x000fe20000010000 */
[----:B------:R-:W-:-:S03]  /*5180*/  F2FP.PACK_AB R7, R153, R148 ;  /* 0x000000949907723e */ /* 0x000fc600000000ff */
[----:B------:R-:W-:-:S04]  /*5190*/  FADD.FTZ R141, R141, R138 ;  /* 0x0000008a8d8d7221 */ /* 0x000fc80000010000 */
[----:B-1----:R-:W-:Y:S01]  /*51a0*/  HMMA.16816.F32 R88, R4, R16, R88 ;  /* 0x000000100458723c */ /* 0x002fe20000001858 */
[----:B------:R-:W-:-:S07]  /*51b0*/  FADD.FTZ R141, R140, R141 ;  /* 0x0000008d8c8d7221 */ /* 0x000fce0000010000 */
[C---:B------:R-:W-:Y:S01]  /*51c0*/  HMMA.16816.F32 R92, R4.reuse, R18, R92 ;  /* 0x00000012045c723c */ /* 0x040fe2000000185c */
[----:B------:R-:W1:Y:S07]  /*51d0*/  LDSM.16.MT88.4 R16, [R208+0x4900] ;  /* 0x00490000d010783b */ /* 0x000e6e0000004200 */
[C---:B--2---:R-:W-:Y:S08]  /*51e0*/  HMMA.16816.F32 R96, R4.reuse, R8, R96 ;  /* 0x000000080460723c */ /* 0x044ff00000001860 */
[C---:B------:R-:W-:Y:S01]  /*51f0*/  HMMA.16816.F32 R100, R4.reuse, R10, R100 ;  /* 0x0000000a0464723c */ /* 0x040fe20000001864 */
[----:B------:R-:W2:Y:S07]  /*5200*/  LDSM.16.MT88.4 R8, [R208+0x2100] ;  /* 0x00210000d008783b */ /* 0x000eae0000004200 */
[C---:B------:R-:W-:Y:S08]  /*5210*/  HMMA.16816.F32 R72, R4.reuse, R24, R72 ;  /* 0x000000180448723c */ /* 0x040ff00000001848 */
[C---:B------:R-:W-:Y:S01]  /*5220*/  HMMA.16816.F32 R76, R4.reuse, R26, R76 ;  /* 0x0000001a044c723c */ /* 0x040fe2000000184c */
[----:B------:R-:W4:Y:S07]  /*5230*/  LDSM.16.MT88.4 R24, [R210+0x2100] ;  /* 0x00210000d218783b */ /* 0x000f2e0000004200 */
[C---:B---3--:R-:W-:Y:S08]  /*5240*/  HMMA.16816.F32 R108, R4.reuse, R36, R108 ;  /* 0x00000024046c723c */ /* 0x048ff0000000186c */
[C---:B------:R-:W-:Y:S01]  /*5250*/  HMMA.16816.F32 R104, R4.reuse, R38, R104 ;  /* 0x000000260468723c */ /* 0x040fe20000001868 */
[----:B------:R-:W3:Y:S07]  /*5260*/  LDSM.16.MT88.4 R36, [R210+0x5100] ;  /* 0x00510000d224783b */ /* 0x000eee0000004200 */
[C---:B------:R-:W-:Y:S08]  /*5270*/  HMMA.16816.F32 R112, R4.reuse, R28, R112 ;  /* 0x0000001c0470723c */ /* 0x040ff00000001870 */
[C---:B------:R-:W-:Y:S01]  /*5280*/  HMMA.16816.F32 R68, R4.reuse, R30, R68 ;  /* 0x0000001e0444723c */ /* 0x040fe20000001844 */
[----:B------:R-:W2:Y:S07]  /*5290*/  LDSM.16.MT88.4 R28, [R212+0x2100] ;  /* 0x00210000d41c783b */ /* 0x000eae0000004200 */
[C---:B------:R-:W-:Y:S08]  /*52a0*/  HMMA.16816.F32 R80, R4.reuse, R20, R80 ;  /* 0x000000140450723c */ /* 0x040ff00000001850 */
[C---:B------:R-:W-:Y:S01]  /*52b0*/  HMMA.16816.F32 R84, R4.reuse, R22, R84 ;  /* 0x000000160454723c */ /* 0x040fe20000001854 */
[----:B------:R-:W2:Y:S07]  /*52c0*/  LDSM.16.MT88.4 R20, [R209+0x2100] ;  /* 0x00210000d114783b */ /* 0x000eae0000004200 */
        /* <DEDUP_REMOVED lines=8> */
[----:B------:R-:W-:-:S02]  /*5350*/  F2FP.PACK_AB R6, R150, R161 ;  /* 0x000000a19606723e */ /* 0x000fc400000000ff */
[----:B------:R-:W-:Y:S01]  /*5360*/  F2FP.PACK_AB R5, R155, R152 ;  /* 0x000000989b05723e */ /* 0x000fe200000000ff */
[----:B------:R-:W-:Y:S01]  /*5370*/  FADD.FTZ R156, R159, R156 ;  /* 0x0000009c9f9c7221 */ /* 0x000fe20000010000 */
[----:B------:R-:W-:-:S03]  /*5380*/  F2FP.PACK_AB R7, R154, R151 ;  /* 0x000000979a07723e */ /* 0x000fc600000000ff */
[----:B------:R-:W-:-:S04]  /*5390*/  FADD.FTZ R161, R161, R156 ;  /* 0x0000009ca1a17221 */ /* 0x000fc80000010000 */
[----:B--2---:R-:W-:Y:S01]  /*53a0*/  HMMA.16816.F32 R88, R4, R8, R88 ;  /* 0x000000080458723c */ /* 0x004fe20000001858 */
[----:B------:R-:W-:-:S07]  /*53b0*/  FADD.FTZ R161, R150, R161 ;  /* 0x000000a196a17221 */ /* 0x000fce0000010000 */
[C---:B------:R-:W-:Y:S01]  /*53c0*/  HMMA.16816.F32 R92, R4.reuse, R10, R92 ;  /* 0x0000000a045c723c */ /* 0x040fe2000000185c */
[----:B------:R-:W2:Y:S07]  /*53d0*/  LDSM.16.MT88.4 R8, [R208+0x5100] ;  /* 0x00510000d008783b */ /* 0x000eae0000004200 */
[C---:B----4-:R-:W-:Y:S08]  /*53e0*/  HMMA.16816.F32 R72, R4.reuse, R24, R72 ;  /* 0x000000180448723c */ /* 0x050ff00000001848 */
[C---:B------:R-:W-:Y:S01]  /*53f0*/  HMMA.16816.F32 R76, R4.reuse, R26, R76 ;  /* 0x0000001a044c723c */ /* 0x040fe2000000184c */
[----:B------:R-:W4:Y:S07]  /*5400*/  LDSM.16.MT88.4 R24, [R210+0x2900] ;  /* 0x00290000d218783b */ /* 0x000f2e0000004200 */
[C---:B---3--:R-:W-:Y:S07]  /*5410*/  HMMA.16816.F32 R108, R4.reuse, R36, R108 ;  /* 0x00000024046c723c */ /* 0x048fee000000186c */
[----:B------:R-:W-:Y:S01]  /*5420*/  FFMA.FTZ R36, R129, c[0x0][0x2d0], -R122 ;  /* 0x0000b40081247a23 */ /* 0x000fe2000001087a */
[C---:B------:R-:W-:Y:S05]  /*5430*/  HMMA.16816.F32 R112, R4.reuse, R28, R112 ;  /* 0x0000001c0470723c */ /* 0x040fea0000001870 */
[----:B------:R-:W3:Y:S03]  /*5440*/  MUFU.EX2 R36, R36 ;  /* 0x0000002400247308 */ /* 0x000ee60000000800 */
[C---:B------:R-:W-:Y:S01]  /*5450*/  HMMA.16816.F32 R68, R4.reuse, R30, R68 ;  /* 0x0000001e0444723c */ /* 0x040fe20000001844 */
[----:B------:R-:W-:Y:S07]  /*5460*/  LDSM.16.MT88.4 R28, [R212+0x2900] ;  /* 0x00290000d41c783b */ /* 0x000fee0000004200 */
[C---:B------:R-:W-:Y:S08]  /*5470*/  HMMA.16816.F32 R80, R4.reuse, R20, R80 ;  /* 0x000000140450723c */ /* 0x040ff00000001850 */
[C---:B------:R-:W-:Y:S01]  /*5480*/  HMMA.16816.F32 R84, R4.reuse, R22, R84 ;  /* 0x000000160454723c */ /* 0x040fe20000001854 */
[----:B------:R-:W2:Y:S07]  /*5490*/  LDSM.16.MT88.4 R20, [R209+0x2900] ;  /* 0x00290000d114783b */ /* 0x000eae0000004200 */
[C---:B-1----:R-:W-:Y:S08]  /*54a0*/  HMMA.16816.F32 R96, R4.reuse, R16, R96 ;  /* 0x000000100460723c */ /* 0x042ff00000001860 */
[C---:B------:R-:W-:Y:S01]  /*54b0*/  HMMA.16816.F32 R100, R4.reuse, R18, R100 ;  /* 0x000000120464723c */ /* 0x040fe20000001864 */
[----:B------:R-:W1:Y:S07]  /*54c0*/  LDSM.16.MT88.4 R16, [R208+0x2900] ;  /* 0x00290000d010783b */ /* 0x000e6e0000004200 */
[C---:B------:R-:W-:Y:S08]  /*54d0*/  HMMA.16816.F32 R104, R4.reuse, R38, R104 ;  /* 0x000000260468723c */ /* 0x040ff00000001868 */
[C---:B------:R-:W-:Y:S08]  /*54e0*/  HMMA.16816.F32 R52, R4.reuse, R32, R52 ;  /* 0x000000200434723c */ /* 0x040ff00000001834 */
[C---:B------:R-:W-:Y:S08]  /*54f0*/  HMMA.16816.F32 R56, R4.reuse, R34, R56 ;  /* 0x000000220438723c */ /* 0x040ff00000001838 */
[C---:B--2---:R-:W-:Y:S08]  /*5500*/  HMMA.16816.F32 R60, R4.reuse, R8, R60 ;  /* 0x00000008043c723c */ /* 0x044ff0000000183c */
[----:B------:R-:W-:Y:S01]  /*5510*/  HMMA.16816.F32 R64, R4, R10, R64 ;  /* 0x0000000a0440723c */ /* 0x000fe20000001840 */
[----:B------:R-:W2:Y:S06]  /*5520*/  LDSM.16.MT88.4 R8, [R212+0x5900] ;  /* 0x00590000d408783b */ /* 0x000eac0000004200 */
[----:B------:R-:W-:Y:S01]  /*5530*/  F2FP.PACK_AB R4, R143, R136 ;  /* 0x000000888f04723e */ /* 0x000fe200000000ff */
[----:B------:R-:W-:Y:S01]  /*5540*/  FADD.FTZ R136, R136, R161 ;  /* 0x000000a188887221 */ /* 0x000fe20000010000 */
[----:B------:R-:W-:-:S02]  /*5550*/  F2FP.PACK_AB R6, R137, R132 ;  /* 0x000000848906723e */ /* 0x000fc400000000ff */
[----:B-----5:R-:W-:Y:S01]  /*5560*/  F2FP.PACK_AB R5, R133, R130 ;  /* 0x000000828505723e */ /* 0x020fe200000000ff */
[----:B------:R-:W-:Y:S01]  /*5570*/  FADD.FTZ R143, R143, R136 ;  /* 0x000000888f8f7221 */ /* 0x000fe20000010000 */
[----:B---3--:R-:W-:-:S03]  /*5580*/  F2FP.PACK_AB R7, R227, R36 ;  /* 0x00000024e307723e */ /* 0x008fc600000000ff */
[----:B------:R-:W-:-:S04]  /*5590*/  FADD.FTZ R132, R132, R143 ;  /* 0x0000008f84847221 */ /* 0x000fc80000010000 */
[----:B----4-:R-:W-:Y:S01]  /*55a0*/  HMMA.16816.F32 R72, R4, R24, R72 ;  /* 0x000000180448723c */ /* 0x010fe20000001848 */
[----:B------:R-:W-:-:S06]  /*55b0*/  FADD.FTZ R228, R137, R132 ;  /* 0x0000008489e47221 */ /* 0x000fcc0000010000 */
[----:B------:R-:W-:Y:S01]  /*55c0*/  FADD.FTZ R25, R45, R50 ;  /* 0x000000322d197221 */ /* 0x000fe20000010000 */
[----:B------:R-:W-:Y:S03]  /*55d0*/  HMMA.16816.F32 R80, R4, R20, R80 ;  /* 0x000000140450723c */ /* 0x000fe60000001850 */
[----:B------:R-:W-:-:S04]  /*55e0*/  FADD.FTZ R25, R44, R25 ;  /* 0x000000192c197221 */ /* 0x000fc80000010000 */
[----:B------:R-:W-:Y:S01]  /*55f0*/  FADD.FTZ R24, R40, R25 ;  /* 0x0000001928187221 */ /* 0x000fe20000010000 */
[----:B------:R-:W-:Y:S01]  /*5600*/  HMMA.16816.F32 R84, R4, R22, R84 ;  /* 0x000000160454723c */ /* 0x000fe20000001854 */
[----:B------:R-:W3:Y:S02]  /*5610*/  LDSM.16.MT88.4 R20, [R210+0x5900] ;  /* 0x00590000d214783b */ /* 0x000ee40000004200 */
[----:B------:R-:W-:-:S04]  /*5620*/  FADD.FTZ R24, R15, R24 ;  /* 0x000000180f187221 */ /* 0x000fc80000010000 */
[----:B------:R-:W-:Y:S01]  /*5630*/  FADD.FTZ R3, R3, R24 ;  /* 0x0000001803037221 */ /* 0x000fe20000010000 */
[----:B-1----:R-:W-:Y:S03]  /*5640*/  HMMA.16816.F32 R88, R4, R16, R88 ;  /* 0x000000100458723c */ /* 0x002fe60000001858 */
[----:B------:R-:W-:-:S04]  /*5650*/  FADD.FTZ R3, R2, R3 ;  /* 0x0000000302037221 */ /* 0x000fc80000010000 */
[----:B------:R-:W-:Y:S01]  /*5660*/  FADD.FTZ R120, R120, R3 ;  /* 0x0000000378787221 */ /* 0x000fe20000010000 */
[----:B------:R-:W-:Y:S01]  /*5670*/  HMMA.16816.F32 R92, R4, R18, R92 ;  /* 0x00000012045c723c */ /* 0x000fe2000000185c */
[----:B------:R-:W1:Y:S02]  /*5680*/  LDSM.16.MT88.4 R16, [R209+0x5900] ;  /* 0x00590000d110783b */ /* 0x000e640000004200 */
[----:B------:R-:W-:-:S04]  /*5690*/  FADD.FTZ R121, R121, R120 ;  /* 0x0000007879797221 */ /* 0x000fc80000010000 */
[----:B------:R-:W-:Y:S01]  /*56a0*/  FADD.FTZ R128, R128, R121 ;  /* 0x0000007980807221 */ /* 0x000fe20000010000 */
[----:B--2---:R-:W-:Y:S03]  /*56b0*/  HMMA.16816.F32 R96, R4, R8, R96 ;  /* 0x000000080460723c */ /* 0x004fe60000001860 */
[----:B------:R-:W-:-:S04]  /*56c0*/  FADD.FTZ R131, R131, R128 ;  /* 0x0000008083837221 */ /* 0x000fc80000010000 */
[----:B------:R-:W-:Y:S01]  /*56d0*/  FADD.FTZ R142, R142, R131 ;  /* 0x000000838e8e7221 */ /* 0x000fe20000010000 */
[----:B------:R-:W-:Y:S01]  /*56e0*/  HMMA.16816.F32 R100, R4, R10, R100 ;  /* 0x0000000a0464723c */ /* 0x000fe20000001864 */
[----:B------:R-:W2:Y:S02]  /*56f0*/  LDSM.16.MT88.4 R8, [R208+0x5900] ;  /* 0x00590000d008783b */ /* 0x000ea40000004200 */
[----:B------:R-:W-:-:S04]  /*5700*/  FADD.FTZ R149, R149, R142 ;  /* 0x0000008e95957221 */ /* 0x000fc80000010000 */
[----:B------:R-:W-:Y:S01]  /*5710*/  FADD.FTZ R148, R148, R149 ;  /* 0x0000009594947221 */ /* 0x000fe20000010000 */
[----:B------:R-:W-:Y:S03]  /*5720*/  HMMA.16816.F32 R112, R4, R28, R112 ;  /* 0x0000001c0470723c */ /* 0x000fe60000001870 */
        /* <DEDUP_REMOVED lines=8> */
[----:B---3--:R-:W-:Y:S03]  /*57b0*/  HMMA.16816.F32 R108, R4, R20, R108 ;  /* 0x00000014046c723c */ /* 0x008fe6000000186c */
[----:B------:R-:W-:-:S04]  /*57c0*/  FADD.FTZ R133, R133, R130 ;  /* 0x0000008285857221 */ /* 0x000fc80000010000 */
[----:B------:R-:W-:Y:S01]  /*57d0*/  FADD.FTZ R36, R36, R133 ;  /* 0x0000008524247221 */ /* 0x000fe20000010000 */
[----:B------:R-:W-:Y:S03]  /*57e0*/  HMMA.16816.F32 R104, R4, R22, R104 ;  /* 0x000000160468723c */ /* 0x000fe60000001868 */
[----:B------:R-:W-:-:S05]  /*57f0*/  FADD.FTZ R227, R227, R36 ;  /* 0x00000024e3e37221 */ /* 0x000fca0000010000 */
[C---:B-1----:R-:W-:Y:S08]  /*5800*/  HMMA.16816.F32 R52, R4.reuse, R16, R52 ;  /* 0x000000100434723c */ /* 0x042ff00000001834 */
[C---:B------:R-:W-:Y:S08]  /*5810*/  HMMA.16816.F32 R56, R4.reuse, R18, R56 ;  /* 0x000000120438723c */ /* 0x040ff00000001838 */
[C---:B--2---:R-:W-:Y:S08]  /*5820*/  HMMA.16816.F32 R60, R4.reuse, R8, R60 ;  /* 0x00000008043c723c */ /* 0x044ff0000000183c */
[----:B------:R-:W-:Y:S01]  /*5830*/  HMMA.16816.F32 R64, R4, R10, R64 ;  /* 0x0000000a0440723c */ /* 0x000fe20000001840 */
[----:B------:R-:W-:Y:S07]  /*5840*/  @P0 BRA `(.L_x_175) ;  /* 0x0000015000000947 */ /* 0x000fee0003800000 */
[----:B------:R-:W-:Y:S01]  /*5850*/  ISETP.LT.AND P0, PT, RZ, UR14, PT ;  /* 0x0000000eff007c0c */ /* 0x000fe2000bf01270 */
[----:B------:R-:W-:-:S02]  /*5860*/  UIADD3 UR16, UR14, -0x1, URZ ;  /* 0xffffffff0e107890 */ /* 0x000fc4000fffe03f */
[----:B------:R-:W-:-:S10]  /*5870*/  ULDC UR4, c[0x0][0x32c] ;  /* 0x0000cb0000047ab9 */ /* 0x000fd40000000800 */
[----:B------:R-:W-:Y:S05]  /*5880*/  @P0 BRA `(.L_x_176) ;  /* 0x0000008000000947 */ /* 0x000fea0003800000 */
[----:B------:R-:W-:Y:S02]  /*5890*/  UISETP.NE.AND UP2, UPT, UR4, 0x1, UPT ;  /* 0x000000010400788c */ /* 0x000fe4000bf45270 */
[----:B------:R-:W-:-:S03]  /*58a0*/  UIADD3 UR16, -UR14, URZ, URZ ;  /* 0x0000003f0e107290 */ /* 0x000fc6000fffe13f */
[----:B------:R-:W-:Y:S02]  /*58b0*/  ULDC.64 UR14, c[0x0][0x330] ;  /* 0x0000cc00000e7ab9 */ /* 0x000fe40000000a00 */
[----:B------:R-:W-:-:S07]  /*58c0*/  UIMAD.WIDE.U32 UR18, UR16, UR14, URZ ;  /* 0x0000000e101272a5 */ /* 0x000fce000f8e003f */
[----:B------:R-:W-:Y:S02]  /*58d0*/  @UP2 UMOV UR17, UR19 ;  /* 0x0000001300112c82 */ /* 0x000fe40008000000 */
[----:B------:R-:W-:-:S04]  /*58e0*/  @UP2 USHF.R.U32.HI UR16, URZ, UR15, UR17 ;  /* 0x0000000f3f102299 */ /* 0x000fc80008011611 */
[----:B------:R-:W-:Y:S01]  /*58f0*/  ULOP3.LUT UR16, URZ, UR16, URZ, 0x33, !UPT ;  /* 0x000000103f107292 */ /* 0x000fe2000f8e333f */
[----:B------:R-:W-:Y:S05]  /*5900*/  BRA `(.L_x_177) ;  /* 0x0000005000007947 */ /* 0x000fea0003800000 */
.L_x_176:
[----:B------:R-:W-:Y:S02]  /*5910*/  UISETP.NE.AND UP2, UPT, UR4, 0x1, UPT ;  /* 0x000000010400788c */ /* 0x000fe4000bf45270 */
[----:B------:R-:W-:Y:S02]  /*5920*/  ULDC.64 UR14, c[0x0][0x330] ;  /* 0x0000cc00000e7ab9 */ /* 0x000fe40000000a00 */
[----:B------:R-:W-:-:S07]  /*5930*/  UIMAD.WIDE.U32 UR18, UR16, UR14, URZ ;  /* 0x0000000e101272a5 */ /* 0x000fce000f8e003f */
[----:B------:R-:W-:Y:S02]  /*5940*/  @UP2 UMOV UR17, UR19 ;  /* 0x0000001300112c82 */ /* 0x000fe40008000000 */
[----:B------:R-:W-:Y:S02]  /*5950*/  @UP2 USHF.R.U32.HI UR16, URZ, UR15, UR17 ;  /* 0x0000000f3f102299 */ /* 0x000fe40008011611 */
.L_x_177:
[----:B------:R-:W-:Y:S02]  /*5960*/  ULDC UR14, c[0x0][0x32c] ;  /* 0x0000cb00000e7ab9 */ /* 0x000fe40000000800 */
[----:B------:R-:W-:-:S04]  /*5970*/  UIMAD UR14, UR16, UR4, UR14 ;  /* 0x00000004100e72a4 */ /* 0x000fc8000f8e020e */
[----:B------:R-:W-:-:S04]  /*5980*/  UISETP.LT.AND UP2, UPT, UR7, UR14, UPT ;  /* 0x0000000e0700728c */ /* 0x000fc8000bf41270 */
[----:B------:R-:W-:-:S04]  /*5990*/  USEL UR7, UR7, UR14, UP2 ;  /* 0x0000000e07077287 */ /* 0x000fc80009000000 */
.L_x_175:
[----:B------:R-:W-:-:S07]  /*59a0*/  UIMAD.WIDE UR14, UR7, 0x2aaaaaab, URZ ;  /* 0x2aaaaaab070e78a5 */ /* 0x000fce000f8e023f */
[----:B------:R-:W-:Y:S02]  /*59b0*/  UMOV UR7, UR15 ;  /* 0x0000000f00077c82 */ /* 0x000fe40008000000 */
[----:B------:R-:W-:-:S04]  /*59c0*/  USHF.R.U32.HI UR4, URZ, 0x1f, UR7 ;  /* 0x0000001f3f047899 */ /* 0x000fc80008011607 */
[----:B------:R-:W-:-:S04]  /*59d0*/  ULEA.HI.SX32 UR4, UR7, UR4, 0x1c ;  /* 0x0000000407047291 */ /* 0x000fc8000f8fe23f */
[----:B------:R-:W-:-:S04]  /*59e0*/  UISETP.LT.AND UP2, UPT, UR6, UR4, UPT ;  /* 0x000000040600728c */ /* 0x000fc8000bf41270 */
[----:B------:R-:W-:-:S06]  /*59f0*/  USEL UR4, UR6, UR4, !UP2 ;  /* 0x0000000406047287 */ /* 0x000fcc000d000000 */
[----:B------:R-:W-:-:S13]  /*5a00*/  ISETP.GE.AND P0, PT, R168, UR4, PT ;  /* 0x00000004a8007c0c */ /* 0x000fda000bf06270 */
[----:B------:R-:W-:Y:S05]  /*5a10*/  @!P0 BRA `(.L_x_178) ;  /* 0x00003f8000008947 */ /* 0x000fea0003800000 */
[C---:B------:R-:W-:Y:S01]  /*5a20*/  SHF.L.U64.HI R236, R230.reuse, 0x1, R13 ;  /* 0x00000001e6ec7819 */ /* 0x040fe2000001020d */
[----:B------:R-:W-:Y:S01]  /*5a30*/  IMAD.MOV.U32 R2, RZ, RZ, R12 ;  /* 0x000000ffff027224 */ /* 0x000fe200078e000c */
[----:B------:R-:W-:Y:S01]  /*5a40*/  MOV R3, R0 ;  /* 0x0000000000037202 */ /* 0x000fe20000000f00 */
[----:B------:R-:W-:Y:S01]  /*5a50*/  IMAD.MOV.U32 R238, RZ, RZ, R168 ;  /* 0x000000ffffee7224 */ /* 0x000fe200078e00a8 */
[----:B------:R-:W-:Y:S01]  /*5a60*/  SHF.L.U32 R235, R230, 0x1, RZ ;  /* 0x00000001e6eb7819 */ /* 0x000fe200000006ff */
[C---:B------:R-:W-:Y:S01]  /*5a70*/  IMAD.SHL.U32 R233, R229.reuse, 0x2, RZ ;  /* 0x00000002e5e97824 */ /* 0x040fe200078e00ff */
[----:B------:R-:W-:Y:S02]  /*5a80*/  SHF.L.U64.HI R234, R229, 0x1, R232 ;  /* 0x00000001e5ea7819 */ /* 0x000fe400000102e8 */
.L_x_189:
[----:B------:R-:W-:Y:S04]  /*5a90*/  DEPBAR.LE SB0, 0x0 ;  /* 0x000080000000791a */ /* 0x000fe80000000000 */
[----:B------:R-:W-:Y:S01]  /*5aa0*/  BAR.SYNC.DEFER_BLOCKING 0x0 ;  /* 0x0000000000007b1d */ /* 0x000fe20000010000 */
[----:B------:R-:W-:Y:S05]  /*5ab0*/  ISETP.LT.AND P0, PT, R238, UR6, PT ;  /* 0x00000006ee007c0c */ /* 0x000fea000bf01270 */
[----:B------:R1:W2:Y:S04]  /*5ac0*/  LDSM.16.M88.4 R116, [R214+0x8100] ;  /* 0x00810000d674783b */ /* 0x0002a80000000200 */
[----:B------:R1:W3:Y:S04]  /*5ad0*/  LDSM.16.M88.4 R120, [R214+0x8900] ;  /* 0x00890000d678783b */ /* 0x0002e80000000200 */
[----:B------:R1:W4:Y:S04]  /*5ae0*/  LDSM.16.M88.4 R128, [R214+0x9100] ;  /* 0x00910000d680783b */ /* 0x0003280000000200 */
[----:B------:R1:W1:Y:S04]  /*5af0*/  LDSM.16.M88.4 R132, [R214+0x9900] ;  /* 0x00990000d684783b */ /* 0x0002680000000200 */
[----:B------:R1:W1:Y:S04]  /*5b00*/  LDSM.16.M88.4 R136, [R214+0xa100] ;  /* 0x00a10000d688783b */ /* 0x0002680000000200 */
[----:B------:R1:W1:Y:S04]  /*5b10*/  LDSM.16.M88.4 R140, [R214+0xa900] ;  /* 0x00a90000d68c783b */ /* 0x0002680000000200 */
[----:B------:R1:W1:Y:S04]  /*5b20*/  LDSM.16.M88.4 R148, [R213] ;  /* 0x00000000d594783b */ /* 0x0002680000000200 */
[----:B------:R1:W1:Y:S04]  /*5b30*/  LDSM.16.M88.4 R152, [R207] ;  /* 0x00000000cf98783b */ /* 0x0002680000000200 */
[----:B------:R1:W1:Y:S04]  /*5b40*/  LDSM.16.M88.4 R156, [R206] ;  /* 0x00000000ce9c783b */ /* 0x0002680000000200 */
[----:B------:R1:W1:Y:S04]  /*5b50*/  LDSM.16.M88.4 R160, [R205] ;  /* 0x00000000cda0783b */ /* 0x0002680000000200 */
[----:B------:R1:W1:Y:S04]  /*5b60*/  LDSM.16.M88.4 R164, [R204] ;  /* 0x00000000cca4783b */ /* 0x0002680000000200 */
[----:B------:R1:W1:Y:S01]  /*5b70*/  LDSM.16.M88.4 R168, [R203] ;  /* 0x00000000cba8783b */ /* 0x0002620000000200 */
[----:B------:R-:W-:-:S05]  /*5b80*/  @P0 BRA `(.L_x_179) ;  /* 0x0000028000000947 */ /* 0x000fca0003800000 */
[----:B--23--:R-:W-:Y:S01]  /*5b90*/  SHF.R.S32.HI R5, RZ, 0x1f, R216 ;  /* 0x0000001fff057819 */ /* 0x00cfe200000114d8 */
[----:B------:R-:W-:Y:S01]  /*5ba0*/  IMAD.WIDE.U32 R6, R216, c[0x0][0x208], RZ ;  /* 0x00008200d8067a25 */ /* 0x000fe200078e00ff */
[----:B------:R-:W-:Y:S03]  /*5bb0*/  SHF.R.S32.HI R4, RZ, 0x1f, R215 ;  /* 0x0000001fff047819 */ /* 0x000fe600000114d7 */
[----:B------:R-:W-:Y:S02]  /*5bc0*/  IMAD R5, R5, c[0x0][0x208], RZ ;  /* 0x0000820005057a24 */ /* 0x000fe400078e02ff */
[----:B------:R-:W-:Y:S02]  /*5bd0*/  IMAD R4, R4, c[0x0][0x218], RZ ;  /* 0x0000860004047a24 */ /* 0x000fe400078e02ff */
[----:B------:R-:W-:Y:S02]  /*5be0*/  IMAD R5, R216, c[0x0][0x20c], R5 ;  /* 0x00008300d8057a24 */ /* 0x000fe400078e0205 */
[----:B------:R-:W-:Y:S02]  /*5bf0*/  IMAD R4, R215, c[0x0][0x21c], R4 ;  /* 0x00008700d7047a24 */ /* 0x000fe400078e0204 */
[----:B------:R-:W-:Y:S04]  /*5c00*/  IMAD.IADD R7, R7, 0x1, R5 ;  /* 0x0000000107077824 */ /* 0x000fe800078e0205 */
[----:B------:R-:W-:Y:S05]  /*5c10*/  IMAD.WIDE.U32 R6, R215, c[0x0][0x218], R6 ;  /* 0x00008600d7067a25 */ /* 0x000fea00078e0006 */
[----:B------:R-:W-:Y:S04]  /*5c20*/  IADD3 R0, P0, R6, UR38, RZ ;  /* 0x0000002606007c10 */ /* 0x000fe8000ff1e0ff */
[----:B------:R-:W-:Y:S02]  /*5c30*/  IADD3.X R7, R7, UR10, R4, P0, !PT ;  /* 0x0000000a07077c10 */ /* 0x000fe400087fe404 */
[C---:B------:R-:W-:Y:S04]  /*5c40*/  LEA R14, P0, R0.reuse, c[0x0][0x1f8], 0x1 ;  /* 0x00007e00000e7a11 */ /* 0x040fe800078008ff */
[----:B------:R-:W-:Y:S01]  /*5c50*/  LEA.HI.X R16, R0, c[0x0][0x1fc], R7, 0x1, P0 ;  /* 0x00007f0000107a11 */ /* 0x000fe200000f0c07 */
[----:B------:R-:W2:Y:S01]  /*5c60*/  SHFL.IDX PT, R8, R14, RZ, 0x181f ;  /* 0x00181fff0e087589 */ /* 0x000ea200000e0000 */
[----:B------:R-:W-:Y:S03]  /*5c70*/  IADD3 R0, -R231, 0x10, RZ ;  /* 0x00000010e7007810 */ /* 0x000fe60007ffe1ff */
[----:B------:R-:W3:Y:S01]  /*5c80*/  SHFL.IDX PT, R9, R16, RZ, 0x181f ;  /* 0x00181fff10097589 */ /* 0x000ee200000e0000 */
[----:B------:R-:W-:Y:S03]  /*5c90*/  LOP3.LUT R0, R0, 0xf, RZ, 0xc0, !PT ;  /* 0x0000000f00007812 */ /* 0x000fe600078ec0ff */
[----:B------:R-:W5:Y:S04]  /*5ca0*/  SHFL.IDX PT, R6, R14, 0x1, 0x181f ;  /* 0x00381f000e067f89 */ /* 0x000f6800000e0000 */
[----:B------:R-:W4:Y:S04]  /*5cb0*/  SHFL.IDX PT, R4, R14, 0x2, 0x181f ;  /* 0x00581f000e047f89 */ /* 0x000f2800000e0000 */
[----:B------:R-:W1:Y:S04]  /*5cc0*/  SHFL.IDX PT, R7, R16, 0x1, 0x181f ;  /* 0x00381f0010077f89 */ /* 0x000e6800000e0000 */
[----:B------:R-:W1:Y:S01]  /*5cd0*/  SHFL.IDX PT, R5, R16, 0x2, 0x181f ;  /* 0x00581f0010057f89 */ /* 0x000e6200000e0000 */
[C---:B--2---:R-:W-:Y:S02]  /*5ce0*/  IADD3 R10, P2, R8.reuse, R235, RZ ;  /* 0x000000eb080a7210 */ /* 0x044fe40007f5e0ff */
[----:B------:R-:W-:Y:S03]  /*5cf0*/  IADD3 R12, P0, R8, R233, RZ ;  /* 0x000000e9080c7210 */ /* 0x000fe60007f1e0ff */
[C---:B---3--:R-:W-:Y:S02]  /*5d00*/  IMAD.X R11, R9.reuse, 0x1, R236, P2 ;  /* 0x00000001090b7824 */ /* 0x048fe400010e06ec */
[----:B------:R-:W-:Y:S01]  /*5d10*/  IMAD.X R13, R9, 0x1, R234, P0 ;  /* 0x00000001090d7824 */ /* 0x000fe200000e06ea */
[C---:B-----5:R-:W-:Y:S02]  /*5d20*/  IADD3 R8, P6, R6.reuse, R235, RZ ;  /* 0x000000eb06087210 */ /* 0x060fe40007fde0ff */
[----:B------:R2:W-:Y:S01]  /*5d30*/  LDGSTS.E.BYPASS.LTC128B.128 [R225], [R10.64], !P5 ;  /* 0x000000000ae17fae */ /* 0x0005e2000e901d6a */
[----:B------:R-:W-:Y:S02]  /*5d40*/  IADD3 R6, P2, R6, R233, RZ ;  /* 0x000000e906067210 */ /* 0x000fe40007f5e0ff */
[----:B----4-:R-:W-:Y:S01]  /*5d50*/  IADD3 R14, P0, R4, R235, RZ ;  /* 0x000000eb040e7210 */ /* 0x010fe20007f1e0ff */
[----:B------:R2:W-:Y:S01]  /*5d60*/  LDGSTS.E.BYPASS.LTC128B.128 [R224], [R12.64], !P4 ;  /* 0x000000000ce07fae */ /* 0x0005e2000e101d6a */
[C---:B-1----:R-:W-:Y:S02]  /*5d70*/  IMAD.X R9, R7.reuse, 0x1, R236, P6 ;  /* 0x0000000107097824 */ /* 0x042fe400030e06ec */
[----:B------:R-:W-:Y:S01]  /*5d80*/  IMAD.X R7, R7, 0x1, R234, P2 ;  /* 0x0000000107077824 */ /* 0x000fe200010e06ea */
[----:B------:R-:W-:Y:S01]  /*5d90*/  IADD3 R4, P6, P2, R0, R4, R233 ;  /* 0x0000000400047210 */ /* 0x000fe20007ade0e9 */
[----:B------:R-:W-:Y:S01]  /*5da0*/  IMAD.X R15, R5, 0x1, R236, P0 ;  /* 0x00000001050f7824 */ /* 0x000fe200000e06ec */
[----:B------:R2:W-:Y:S01]  /*5db0*/  LDGSTS.E.BYPASS.LTC128B.128 [R223], [R8.64], !P5 ;  /* 0x0000000008df7fae */ /* 0x0005e2000e901d6a */
[----:B------:R-:W-:Y:S02]  /*5dc0*/  ISETP.NE.U32.AND P0, PT, R231, RZ, PT ;  /* 0x000000ffe700720c */ /* 0x000fe40003f05070 */
[----:B------:R-:W-:Y:S01]  /*5dd0*/  IADD3.X R5, RZ, R5, R234, P6, P2 ;  /* 0x00000005ff057210 */ /* 0x000fe200037e44ea */
[----:B------:R2:W-:Y:S04]  /*5de0*/  LDGSTS.E.BYPASS.LTC128B.128 [R222], [R6.64], !P4 ;  /* 0x0000000006de7fae */ /* 0x0005e8000e101d6a */
[----:B------:R2:W-:Y:S06]  /*5df0*/  LDGSTS.E.BYPASS.LTC128B.128 [R225+0x2000], [R14.64], !P5 ;  /* 0x020000000ee17fae */ /* 0x0005ec000e901d6a */
[----:B------:R2:W-:Y:S02]  /*5e00*/  LDGSTS.E.BYPASS.LTC128B.128.ZFILL [R225+0x5000], [R4.64], P0 ;  /* 0x0500000004e17fae */ /* 0x0005e40008141d6a */
.L_x_179:
[C---:B--23--:R-:W-:Y:S01]  /*5e10*/  HMMA.16816.F32 R4, R124.reuse, R116, RZ ;  /* 0x000000747c04723c */ /* 0x04cfe200000018ff */
[----:B------:R-:W0:Y:S02]  /*5e20*/  LDGDEPBAR ;  /* 0x00000000000079af */ /* 0x000e240000000000 */
[----:B------:R-:W-:Y:S05]  /*5e30*/  ISETP.GT.AND P0, PT, R238, UR6, PT ;  /* 0x00000006ee007c0c */ /* 0x000fea000bf04270 */
[C---:B------:R-:W-:Y:S01]  /*5e40*/  HMMA.16816.F32 R8, R124.reuse, R118, RZ ;  /* 0x000000767c08723c */ /* 0x040fe200000018ff */
[----:B------:R-:W2:Y:S07]  /*5e50*/  LDSM.16.M88.4 R116, [R211+0x8100] ;  /* 0x00810000d374783b */ /* 0x000eae0000000200 */
[C---:B------:R-:W-:Y:S08]  /*5e60*/  HMMA.16816.F32 R12, R124.reuse, R120, RZ ;  /* 0x000000787c0c723c */ /* 0x040ff000000018ff */
[C---:B------:R-:W-:Y:S01]  /*5e70*/  HMMA.16816.F32 R16, R124.reuse, R122, RZ ;  /* 0x0000007a7c10723c */ /* 0x040fe200000018ff */
[----:B------:R-:W3:Y:S07]  /*5e80*/  LDSM.16.M88.4 R120, [R211+0x8900] ;  /* 0x00890000d378783b */ /* 0x000eee0000000200 */
[C---:B----4-:R-:W-:Y:S08]  /*5e90*/  HMMA.16816.F32 R20, R124.reuse, R128, RZ ;  /* 0x000000807c14723c */ /* 0x050ff000000018ff */
[C---:B------:R-:W-:Y:S01]  /*5ea0*/  HMMA.16816.F32 R24, R124.reuse, R130, RZ ;  /* 0x000000827c18723c */ /* 0x040fe200000018ff */
[----:B------:R-:W4:Y:S07]  /*5eb0*/  LDSM.16.M88.4 R128, [R211+0x9100] ;  /* 0x00910000d380783b */ /* 0x000f2e0000000200 */
[C---:B-1----:R-:W-:Y:S08]  /*5ec0*/  HMMA.16816.F32 R28, R124.reuse, R132, RZ ;  /* 0x000000847c1c723c */ /* 0x042ff000000018ff */
[C---:B------:R-:W-:Y:S01]  /*5ed0*/  HMMA.16816.F32 R32, R124.reuse, R134, RZ ;  /* 0x000000867c20723c */ /* 0x040fe200000018ff */
[----:B------:R-:W1:Y:S07]  /*5ee0*/  LDSM.16.M88.4 R132, [R211+0x9900] ;  /* 0x00990000d384783b */ /* 0x000e6e0000000200 */
[C---:B------:R-:W-:Y:S08]  /*5ef0*/  HMMA.16816.F32 R36, R124.reuse, R136, RZ ;  /* 0x000000887c24723c */ /* 0x040ff000000018ff */
[C---:B------:R-:W-:Y:S01]  /*5f00*/  HMMA.16816.F32 R40, R124.reuse, R138, RZ ;  /* 0x0000008a7c28723c */ /* 0x040fe200000018ff */
[----:B------:R-:W5:Y:S07]  /*5f10*/  LDSM.16.M88.4 R136, [R211+0xa100] ;  /* 0x00a10000d388783b */ /* 0x000f6e0000000200 */
[C---:B------:R-:W-:Y:S08]  /*5f20*/  HMMA.16816.F32 R44, R124.reuse, R140, RZ ;  /* 0x0000008c7c2c723c */ /* 0x040ff000000018ff */
[----:B------:R-:W-:Y:S01]  /*5f30*/  HMMA.16816.F32 R48, R124, R142, RZ ;  /* 0x0000008e7c30723c */ /* 0x000fe200000018ff */
[----:B------:R-:W1:Y:S07]  /*5f40*/  LDSM.16.M88.4 R140, [R211+0xa900] ;  /* 0x00a90000d38c783b */ /* 0x000e6e0000000200 */
[C---:B------:R-:W-:Y:S08]  /*5f50*/  HMMA.16816.F32 R4, R144.reuse, R148, R4 ;  /* 0x000000949004723c */ /* 0x040ff00000001804 */
[C---:B------:R-:W-:Y:S01]  /*5f60*/  HMMA.16816.F32 R8, R144.reuse, R150, R8 ;  /* 0x000000969008723c */ /* 0x040fe20000001808 */
[----:B------:R-:W1:Y:S07]  /*5f70*/  LDSM.16.M88.4 R148, [R202] ;  /* 0x00000000ca94783b */ /* 0x000e6e0000000200 */
        /* <DEDUP_REMOVED lines=13> */
[----:B------:R-:W-:Y:S08]  /*6050*/  HMMA.16816.F32 R48, R144, R170, R48 ;  /* 0x000000aa9030723c */ /* 0x000ff00000001830 */
        /* <DEDUP_REMOVED lines=12> */
[C---:B-----5:R-:W-:Y:S08]  /*6120*/  HMMA.16816.F32 R36, R172.reuse, R136, R36 ;  /* 0x00000088ac24723c */ /* 0x060ff00000001824 */
[C---:B------:R-:W-:Y:S01]  /*6130*/  HMMA.16816.F32 R40, R172.reuse, R138, R40 ;  /* 0x0000008aac28723c */ /* 0x040fe20000001828 */
[----:B------:R-:W5:Y:S07]  /*6140*/  LDSM.16.M88.4 R136, [R214+0xc100] ;  /* 0x00c10000d688783b */ /* 0x000f6e0000000200 */
[C---:B------:R-:W-:Y:S08]  /*6150*/  HMMA.16816.F32 R44, R172.reuse, R140, R44 ;  /* 0x0000008cac2c723c */ /* 0x040ff0000000182c */
[----:B------:R-:W-:Y:S01]  /*6160*/  HMMA.16816.F32 R48, R172, R142, R48 ;  /* 0x0000008eac30723c */ /* 0x000fe20000001830 */
[----:B------:R-:W1:Y:S07]  /*6170*/  LDSM.16.M88.4 R140, [R214+0xc900] ;  /* 0x00c90000d68c783b */ /* 0x000e6e0000000200 */
        /* <DEDUP_REMOVED lines=8> */
[----:B------:R-:W1:Y:S07]  /*6200*/  LDSM.16.M88.4 R152, [R201] ;  /* 0x00000000c998783b */ /* 0x000e6e0000000200 */
[C---:B------:R-:W-:Y:S08]  /*6210*/  HMMA.16816.F32 R28, R176.reuse, R156, R28 ;  /* 0x0000009cb01c723c */ /* 0x040ff0000000181c */
[C---:B------:R-:W-:Y:S01]  /*6220*/  HMMA.16816.F32 R32, R176.reuse, R158, R32 ;  /* 0x0000009eb020723c */ /* 0x040fe20000001820 */
[----:B------:R-:W1:Y:S07]  /*6230*/  LDSM.16.M88.4 R156, [R200] ;  /* 0x00000000c89c783b */ /* 0x000e6e0000000200 */
[C---:B------:R-:W-:Y:S08]  /*6240*/  HMMA.16816.F32 R36, R176.reuse, R160, R36 ;  /* 0x000000a0b024723c */ /* 0x040ff00000001824 */
[C---:B------:R-:W-:Y:S01]  /*6250*/  HMMA.16816.F32 R40, R176.reuse, R162, R40 ;  /* 0x000000a2b028723c */ /* 0x040fe20000001828 */
[----:B------:R-:W2:Y:S07]  /*6260*/  LDSM.16.M88.4 R160, [R199] ;  /* 0x00000000c7a0783b */ /* 0x000eae0000000200 */
[C---:B---3--:R-:W-:Y:S08]  /*6270*/  HMMA.16816.F32 R44, R176.reuse, R120, R44 ;  /* 0x00000078b02c723c */ /* 0x048ff0000000182c */
[----:B------:R-:W-:Y:S01]  /*6280*/  HMMA.16816.F32 R48, R176, R122, R48 ;  /* 0x0000007ab030723c */ /* 0x000fe20000001830 */
[----:B------:R-:W3:Y:S07]  /*6290*/  LDSM.16.M88.4 R120, [R198] ;  /* 0x00000000c678783b */ /* 0x000eee0000000200 */
[C---:B----4-:R-:W-:Y:S08]  /*62a0*/  HMMA.16816.F32 R4, R180.reuse, R128, R4 ;  /* 0x00000080b404723c */ /* 0x050ff00000001804 */
[C---:B------:R-:W-:Y:S01]  /*62b0*/  HMMA.16816.F32 R8, R180.reuse, R130, R8 ;  /* 0x00000082b408723c */ /* 0x040fe20000001808 */
[----:B------:R-:W4:Y:S07]  /*62c0*/  LDSM.16.M88.4 R128, [R197] ;  /* 0x00000000c580783b */ /* 0x000f2e0000000200 */
[C---:B-1----:R-:W-:Y:S08]  /*62d0*/  HMMA.16816.F32 R12, R180.reuse, R132, R12 ;  /* 0x00000084b40c723c */ /* 0x042ff0000000180c */
[C---:B------:R-:W-:Y:S01]  /*62e0*/  HMMA.16816.F32 R16, R180.reuse, R134, R16 ;  /* 0x00000086b410723c */ /* 0x040fe20000001810 */
[----:B------:R-:W1:Y:S07]  /*62f0*/  LDSM.16.M88.4 R132, [R196] ;  /* 0x00000000c484783b */ /* 0x000e6e0000000200 */
[C---:B-----5:R-:W-:Y:S08]  /*6300*/  HMMA.16816.F32 R20, R180.reuse, R136, R20 ;  /* 0x00000088b414723c */ /* 0x060ff00000001814 */
[C---:B------:R-:W-:Y:S01]  /*6310*/  HMMA.16816.F32 R24, R180.reuse, R138, R24 ;  /* 0x0000008ab418723c */ /* 0x040fe20000001818 */
[----:B------:R-:W5:Y:S07]  /*6320*/  LDSM.16.M88.4 R136, [R211+0xb100] ;  /* 0x00b10000d388783b */ /* 0x000f6e0000000200 */
[C---:B------:R-:W-:Y:S08]  /*6330*/  HMMA.16816.F32 R28, R180.reuse, R140, R28 ;  /* 0x0000008cb41c723c */ /* 0x040ff0000000181c */
[C---:B------:R-:W-:Y:S01]  /*6340*/  HMMA.16816.F32 R32, R180.reuse, R142, R32 ;  /* 0x0000008eb420723c */ /* 0x040fe20000001820 */
[----:B------:R-:W-:Y:S07]  /*6350*/  LDSM.16.M88.4 R140, [R211+0xc100] ;  /* 0x00c10000d38c783b */ /* 0x000fee0000000200 */
[C---:B--2---:R-:W-:Y:S08]  /*6360*/  HMMA.16816.F32 R36, R180.reuse, R116, R36 ;  /* 0x00000074b424723c */ /* 0x044ff00000001824 */
[C---:B------:R-:W-:Y:S01]  /*6370*/  HMMA.16816.F32 R40, R180.reuse, R118, R40 ;  /* 0x00000076b428723c */ /* 0x040fe20000001828 */
[----:B------:R-:W2:Y:S07]  /*6380*/  LDSM.16.M88.4 R116, [R211+0xb900] ;  /* 0x00b90000d374783b */ /* 0x000eae0000000200 */
        /* <DEDUP_REMOVED lines=14> */
[----:B------:R-:W3:Y:S07]  /*6470*/  LDSM.16.M88.4 R120, [R202+0x3000] ;  /* 0x00300000ca78783b */ /* 0x000eee0000000200 */
[C---:B----4-:R-:W-:Y:S08]  /*6480*/  HMMA.16816.F32 R36, R184.reuse, R128, R36 ;  /* 0x00000080b824723c */ /* 0x050ff00000001824 */
[C---:B------:R-:W-:Y:S01]  /*6490*/  HMMA.16816.F32 R40, R184.reuse, R130, R40 ;  /* 0x00000082b828723c */ /* 0x040fe20000001828 */
[----:B------:R-:W4:Y:S07]  /*64a0*/  LDSM.16.M88.4 R128, [R202+0x3800] ;  /* 0x00380000ca80783b */ /* 0x000f2e0000000200 */
[C---:B-1----:R-:W-:Y:S08]  /*64b0*/  HMMA.16816.F32 R44, R184.reuse, R132, R44 ;  /* 0x00000084b82c723c */ /* 0x042ff0000000182c */
[----:B------:R-:W-:Y:S01]  /*64c0*/  HMMA.16816.F32 R48, R184, R134, R48 ;  /* 0x00000086b830723c */ /* 0x000fe20000001830 */
[----:B------:R-:W1:Y:S07]  /*64d0*/  LDSM.16.M88.4 R132, [R202+0x4000] ;  /* 0x00400000ca84783b */ /* 0x000e6e0000000200 */
[C---:B-----5:R-:W-:Y:S08]  /*64e0*/  HMMA.16816.F32 R4, R188.reuse, R136, R4 ;  /* 0x00000088bc04723c */ /* 0x060ff00000001804 */
[C---:B------:R-:W-:Y:S01]  /*64f0*/  HMMA.16816.F32 R8, R188.reuse, R138, R8 ;  /* 0x0000008abc08723c */ /* 0x040fe20000001808 */
[----:B------:R-:W5:Y:S01]  /*6500*/  LDSM.16.M88.4 R136, [R202+0x5800] ;  /* 0x00580000ca88783b */ /* 0x000f620000000200 */
[----:B------:R-:W-:Y:S06]  /*6510*/  DEPBAR.LE SB0, 0x0 ;  /* 0x000080000000791a */ /* 0x000fec0000000000 */
[C---:B--2---:R-:W-:Y:S01]  /*6520*/  HMMA.16816.F32 R12, R188.reuse, R116, R12 ;  /* 0x00000074bc0c723c */ /* 0x044fe2000000180c */
[----:B------:R-:W-:Y:S07]  /*6530*/  BAR.SYNC.DEFER_BLOCKING 0x0 ;  /* 0x0000000000007b1d */ /* 0x000fee0000010000 */
        /* <DEDUP_REMOVED lines=9> */
[C---:B---3--:R-:W-:Y:S08]  /*65d0*/  HMMA.16816.F32 R4, R192.reuse, R120, R4 ;  /* 0x00000078c004723c */ /* 0x048ff00000001804 */
[C---:B------:R-:W-:Y:S08]  /*65e0*/  HMMA.16816.F32 R8, R192.reuse, R122, R8 ;  /* 0x0000007ac008723c */ /* 0x040ff00000001808 */
        /* <DEDUP_REMOVED lines=8> */
[C---:B-----5:R-:W-:Y:S08]  /*6670*/  HMMA.16816.F32 R44, R192.reuse, R136, R44 ;  /* 0x00000088c02c723c */ /* 0x060ff0000000182c */
[----:B------:R-:W-:Y:S01]  /*6680*/  HMMA.16816.F32 R48, R192, R138, R48 ;  /* 0x0000008ac030723c */ /* 0x000fe20000001830 */
[----:B------:R-:W-:-:S07]  /*6690*/  @!P0 BRA `(.L_x_180) ;  /* 0x0000035000008947 */ /* 0x000fce0003800000 */
[----:B------:R-:W-:Y:S02]  /*66a0*/  IMAD R119, R238, 0x60, R219 ;  /* 0x00000060ee777824 */ /* 0x000fe400078e02db */
[----:B------:R-:W-:Y:S03]  /*66b0*/  IMAD.MOV.U32 R215, RZ, RZ, RZ ;  /* 0x000000ffffd77224 */ /* 0x000fe600078e00ff */
[----:B------:R-:W-:Y:S05]  /*66c0*/  IADD3 R216, R119, -0x60, R218 ;  /* 0xffffffa077d87810 */ /* 0x000fea0007ffe0da */
[----:B------:R-:W-:Y:S04]  /*66d0*/  @P3 IMAD.HI.U32 R118, R216, c[0x0][0x2bc], RZ ;  /* 0x0000af00d8763a27 */ /* 0x000fe800078e00ff */
[----:B------:R-:W-:Y:S01]  /*66e0*/  IMAD.MOV.U32 R0, RZ, RZ, R216 ;  /* 0x000000ffff007224 */ /* 0x000fe200078e00d8 */
[----:B------:R-:W-:Y:S04]  /*66f0*/  @P3 SHF.R.U32.HI R0, RZ, c[0x0][0x2c0], R118 ;  /* 0x0000b000ff003a19 */ /* 0x000fe80000011676 */
[C---:B------:R-:W-:Y:S04]  /*6700*/  @!P1 IADD3 R119, P0, R0.reuse, UR36, RZ ;  /* 0x0000002400779c10 */ /* 0x040fe8000ff1e0ff */
[----:B------:R-:W-:Y:S02]  /*6710*/  @!P1 LEA.HI.X.SX32 R118, R0, UR5, 0x1, P0 ;  /* 0x0000000500769c11 */ /* 0x000fe400080f0eff */
[C---:B------:R-:W-:Y:S04]  /*6720*/  @!P1 LEA R116, P0, R119.reuse, c[0x0][0x2a0], 0x2 ;  /* 0x0000a80077749a11 */ /* 0x040fe800078010ff */
[----:B------:R-:W-:Y:S01]  /*6730*/  @!P1 LEA.HI.X R117, R119, c[0x0][0x2a4], R118, 0x2, P0 ;  /* 0x0000a90077759a11 */ /* 0x000fe200000f1476 */
[----:B------:R-:W-:Y:S04]  /*6740*/  IMAD.MOV R119, RZ, RZ, -R0 ;  /* 0x000000ffff777224 */ /* 0x000fe800078e0a00 */
[----:B------:R-:W2:Y:S01]  /*6750*/  @!P1 LDG.E R215, [R116.64] ;  /* 0x0000002a74d79981 */ /* 0x000ea2000c1e1900 */
[----:B------:R-:W-:Y:S04]  /*6760*/  IMAD R216, R119, c[0x0][0x2b8], R216 ;  /* 0x0000ae0077d87a24 */ /* 0x000fe800078e02d8 */
[C---:B------:R-:W-:Y:S01]  /*6770*/  IMAD.WIDE.U32 R118, R216.reuse, c[0x0][0x1e0], RZ ;  /* 0x00007800d8767a25 */ /* 0x040fe200078e00ff */
[----:B------:R-:W-:Y:S05]  /*6780*/  SHF.R.S32.HI R121, RZ, 0x1f, R216 ;  /* 0x0000001fff797819 */ /* 0x000fea00000114d8 */
[----:B------:R-:W-:Y:S04]  /*6790*/  IMAD R121, R121, c[0x0][0x1e0], RZ ;  /* 0x0000780079797a24 */ /* 0x000fe800078e02ff */
[----:B------:R-:W-:Y:S04]  /*67a0*/  IMAD R121, R216, c[0x0][0x1e4], R121 ;  /* 0x00007900d8797a24 */ /* 0x000fe800078e0279 */
[----:B------:R-:W-:Y:S01]  /*67b0*/  IMAD.IADD R119, R119, 0x1, R121 ;  /* 0x0000000177777824 */ /* 0x000fe200078e0279 */
[----:B--2---:R-:W-:Y:S03]  /*67c0*/  SHF.R.S32.HI R0, RZ, 0x1f, R215 ;  /* 0x0000001fff007819 */ /* 0x004fe600000114d7 */
[C---:B------:R-:W-:Y:S04]  /*67d0*/  IMAD.WIDE.U32 R118, R215.reuse, c[0x0][0x1f0], R118 ;  /* 0x00007c00d7767a25 */ /* 0x040fe800078e0076 */
[----:B------:R-:W-:Y:S01]  /*67e0*/  IMAD R0, R0, c[0x0][0x1f0], RZ ;  /* 0x00007c0000007a24 */ /* 0x000fe200078e02ff */
[----:B------:R-:W-:Y:S03]  /*67f0*/  IADD3 R117, P0, R118, UR40, RZ ;  /* 0x0000002876757c10 */ /* 0x000fe6000ff1e0ff */
[----:B------:R-:W-:Y:S05]  /*6800*/  IMAD R0, R215, c[0x0][0x1f4], R0 ;  /* 0x00007d00d7007a24 */ /* 0x000fea00078e0200 */
[----:B------:R-:W-:Y:S02]  /*6810*/  IADD3.X R0, R119, UR9, R0, P0, !PT ;  /* 0x0000000977007c10 */ /* 0x000fe400087fe400 */
[C---:B------:R-:W-:Y:S04]  /*6820*/  LEA R130, P0, R117.reuse, c[0x0][0x1c8], 0x1 ;  /* 0x0000720075827a11 */ /* 0x040fe800078008ff */
[----:B------:R-:W-:Y:S01]  /*6830*/  LEA.HI.X R132, R117, c[0x0][0x1cc], R0, 0x1, P0 ;  /* 0x0000730075847a11 */ /* 0x000fe200000f0c00 */
[----:B------:R-:W1:Y:S01]  /*6840*/  SHFL.IDX PT, R120, R130, RZ, 0x181f ;  /* 0x00181fff82787589 */ /* 0x000e6200000e0000 */
[----:B------:R-:W-:Y:S03]  /*6850*/  IADD3 R0, -R231, 0x10, RZ ;  /* 0x00000010e7007810 */ /* 0x000fe60007ffe1ff */
[----:B------:R-:W2:Y:S01]  /*6860*/  SHFL.IDX PT, R121, R132, RZ, 0x181f ;  /* 0x00181fff84797589 */ /* 0x000ea200000e0000 */
[----:B------:R-:W-:Y:S03]  /*6870*/  LOP3.LUT R0, R0, 0xf, RZ, 0xc0, !PT ;  /* 0x0000000f00007812 */ /* 0x000fe600078ec0ff */
[----:B------:R-:W3:Y:S04]  /*6880*/  SHFL.IDX PT, R118, R130, 0x1, 0x181f ;  /* 0x00381f0082767f89 */ /* 0x000ee800000e0000 */
[----:B------:R-:W4:Y:S04]  /*6890*/  SHFL.IDX PT, R116, R130, 0x2, 0x181f ;  /* 0x00581f0082747f89 */ /* 0x000f2800000e0000 */
[----:B------:R-:W5:Y:S04]  /*68a0*/  SHFL.IDX PT, R119, R132, 0x1, 0x181f ;  /* 0x00381f0084777f89 */ /* 0x000f6800000e0000 */
[----:B------:R-:W5:Y:S01]  /*68b0*/  SHFL.IDX PT, R117, R132, 0x2, 0x181f ;  /* 0x00581f0084757f89 */ /* 0x000f6200000e0000 */
[C---:B-1----:R-:W-:Y:S02]  /*68c0*/  IADD3 R122, P2, R120.reuse, R235, RZ ;  /* 0x000000eb787a7210 */ /* 0x042fe40007f5e0ff */
[----:B------:R-:W-:Y:S03]  /*68d0*/  IADD3 R128, P0, R120, R233, RZ ;  /* 0x000000e978807210 */ /* 0x000fe60007f1e0ff */
[C---:B--2---:R-:W-:Y:S02]  /*68e0*/  IMAD.X R123, R121.reuse, 0x1, R236, P2 ;  /* 0x00000001797b7824 */ /* 0x044fe400010e06ec */
[----:B------:R-:W-:Y:S01]  /*68f0*/  IMAD.X R129, R121, 0x1, R234, P0 ;  /* 0x0000000179817824 */ /* 0x000fe200000e06ea */
[C---:B---3--:R-:W-:Y:S02]  /*6900*/  IADD3 R120, P6, R118.reuse, R235, RZ ;  /* 0x000000eb76787210 */ /* 0x048fe40007fde0ff */
[----:B------:R1:W-:Y:S01]  /*6910*/  LDGSTS.E.BYPASS.LTC128B.128 [R217+0x8100], [R122.64], !P5 ;  /* 0x081000007ad97fae */ /* 0x0003e2000e901d6a */
[----:B------:R-:W-:Y:S02]  /*6920*/  IADD3 R118, P2, R118, R233, RZ ;  /* 0x000000e976767210 */ /* 0x000fe40007f5e0ff */
[----:B----4-:R-:W-:Y:S01]  /*6930*/  IADD3 R130, P0, R116, R235, RZ ;  /* 0x000000eb74827210 */ /* 0x010fe20007f1e0ff */
[----:B------:R1:W-:Y:S01]  /*6940*/  LDGSTS.E.BYPASS.LTC128B.128 [R217+0xb100], [R128.64], !P4 ;  /* 0x0b10000080d97fae */ /* 0x0003e2000e101d6a */
[C---:B-----5:R-:W-:Y:S02]  /*6950*/  IMAD.X R121, R119.reuse, 0x1, R236, P6 ;  /* 0x0000000177797824 */ /* 0x060fe400030e06ec */
[----:B------:R-:W-:Y:S01]  /*6960*/  IMAD.X R119, R119, 0x1, R234, P2 ;  /* 0x0000000177777824 */ /* 0x000fe200010e06ea */
[----:B------:R-:W-:Y:S01]  /*6970*/  IADD3 R116, P6, P2, R0, R116, R233 ;  /* 0x0000007400747210 */ /* 0x000fe20007ade0e9 */
[----:B------:R-:W-:Y:S01]  /*6980*/  IMAD.X R131, R117, 0x1, R236, P0 ;  /* 0x0000000175837824 */ /* 0x000fe200000e06ec */
[----:B------:R1:W-:Y:S01]  /*6990*/  LDGSTS.E.BYPASS.LTC128B.128 [R217+0x9100], [R120.64], !P5 ;  /* 0x0910000078d97fae */ /* 0x0003e2000e901d6a */
[----:B------:R-:W-:Y:S02]  /*69a0*/  ISETP.NE.U32.AND P0, PT, R231, RZ, PT ;  /* 0x000000ffe700720c */ /* 0x000fe40003f05070 */
[----:B------:R-:W-:Y:S01]  /*69b0*/  IADD3.X R117, RZ, R117, R234, P6, P2 ;  /* 0x00000075ff757210 */ /* 0x000fe200037e44ea */
[----:B------:R1:W-:Y:S04]  /*69c0*/  LDGSTS.E.BYPASS.LTC128B.128 [R217+0xc100], [R118.64], !P4 ;  /* 0x0c10000076d97fae */ /* 0x0003e8000e101d6a */
[----:B------:R1:W-:Y:S06]  /*69d0*/  LDGSTS.E.BYPASS.LTC128B.128 [R217+0xa100], [R130.64], !P5 ;  /* 0x0a10000082d97fae */ /* 0x0003ec000e901d6a */
[----:B------:R1:W-:Y:S02]  /*69e0*/  LDGSTS.E.BYPASS.LTC128B.128.ZFILL [R217+0xd100], [R116.64], P0 ;  /* 0x0d10000074d97fae */ /* 0x0003e40008141d6a */
.L_x_180:
[----:B-1----:R-:W-:Y:S01]  /*69f0*/  IMAD.MOV.U32 R119, RZ, RZ, R220 ;  /* 0x000000ffff777224 */ /* 0x002fe200078e00dc */
[----:B------:R-:W-:Y:S01]  /*6a00*/  PLOP3.LUT P2, PT, PT, PT, UP1, 0x80, 0x0 ;  /* 0x000000000000781c */ /* 0x000fe20003f4f018 */
[----:B------:R-:W0:Y:S01]  /*6a10*/  LDGDEPBAR ;  /* 0x00000000000079af */ /* 0x000e220000000000 */
[----:B------:R-:W-:Y:S01]  /*6a20*/  PLOP3.LUT P0, PT, PT, PT, UP1, 0x80, 0x0 ;  /* 0x000000000000781c */ /* 0x000fe20003f0f018 */
[----:B------:R-:W-:Y:S05]  /*6a30*/  IMAD R122, R238, -0x60, RZ ;  /* 0xffffffa0ee7a7824 */ /* 0x000fea00078e02ff */
[----:B------:R-:W-:Y:S05]  /*6a40*/  IADD3 R117, -R221, 0x1, R122 ;  /* 0x00000001dd757810 */ /* 0x000fea0007ffe17a */
[----:B------:R-:W-:Y:S05]  /*6a50*/  @P2 IMAD.HI.U32 R0, R220, c[0x0][0x2c8], RZ ;  /* 0x0000b200dc002a27 */ /* 0x000fea00078e00ff */
[----:B------:R-:W-:Y:S01]  /*6a60*/  @P0 SHF.R.U32.HI R119, RZ, c[0x0][0x2cc], R0 ;  /* 0x0000b300ff770a19 */ /* 0x000fe20000011600 */
[----:B------:R-:W-:Y:S01]  /*6a70*/  IMAD.U32 R0, RZ, RZ, UR8 ;  /* 0x00000008ff007e24 */ /* 0x000fe2000f8e00ff */
[----:B------:R-:W-:Y:S03]  /*6a80*/  PLOP3.LUT P0, PT, PT, PT, UP0, 0x40, 0x0 ;  /* 0x000000000000781c */ /* 0x000fe60003f0e808 */
[----:B------:R-:W1:Y:S01]  /*6a90*/  SHFL.IDX PT, R129, R119, RZ, 0x1c1f ;  /* 0x001c1fff77817589 */ /* 0x000e6200000e0000 */
[----:B------:R-:W-:Y:S05]  /*6aa0*/  IMAD R117, R0, c[0x0][0x1d0], R117 ;  /* 0x0000740000757a24 */ /* 0x000fea00078e0275 */
[----:B------:R-:W-:Y:S04]  /*6ab0*/  IADD3 R0, R117, -c[0x0][0x168], RZ ;  /* 0x80005a0075007a10 */ /* 0x000fe80007ffe0ff */
[C---:B------:R-:W-:Y:S02]  /*6ac0*/  IADD3 R117, R0.reuse, c[0x0][0x328], RZ ;  /* 0x0000ca0000757a10 */ /* 0x040fe40007ffe0ff */
[----:B------:R-:W-:Y:S03]  /*6ad0*/  IADD3 R0, R0, UR13, RZ ;  /* 0x0000000d00007c10 */ /* 0x000fe6000fffe0ff */
[----:B-1----:R-:W-:Y:S02]  /*6ae0*/  IMAD.IADD R123, R117, 0x1, R129 ;  /* 0x00000001757b7824 */ /* 0x002fe400078e0281 */
[----:B------:R-:W-:Y:S01]  /*6af0*/  IMAD.IADD R121, R129, 0x1, R0 ;  /* 0x0000000181797824 */ /* 0x000fe200078e0200 */
[----:B------:R-:W-:-:S05]  /*6b00*/  @P0 BRA `(.L_x_181) ;  /* 0x000001a000000947 */ /* 0x000fca0003800000 */
[----:B------:R-:W-:Y:S01]  /*6b10*/  MOV R116, UR8 ;  /* 0x0000000800747c02 */ /* 0x000fe20008000f00 */
[----:B------:R-:W-:Y:S04]  /*6b20*/  BSSY B0, `(.L_x_182) ;  /* 0x0000013000007945 */ /* 0x000fe80003800000 */
[----:B------:R-:W-:Y:S05]  /*6b30*/  IMAD R129, R116, c[0x0][0x1d0], R129 ;  /* 0x0000740074817a24 */ /* 0x000fea00078e0281 */
[----:B------:R-:W-:Y:S04]  /*6b40*/  IADD3 R118, R129, -c[0x0][0x168], RZ ;  /* 0x80005a0081767a10 */ /* 0x000fe80007ffe0ff */
[----:B------:R-:W-:Y:S11]  /*6b50*/  ISETP.GT.AND P0, PT, R118, -0x1, PT ;  /* 0xffffffff7600780c */ /* 0x000ff60003f04270 */
[----:B------:R-:W-:Y:S02]  /*6b60*/  @!UPT UIADD3 URZ, URZ, URZ, URZ ;  /* 0x0000003f3f3ff290 */ /* 0x000fe4000fffe03f */
[----:B------:R-:W-:-:S05]  /*6b70*/  @P0 BRA `(.L_x_183) ;  /* 0x0000008000000947 */ /* 0x000fca0003800000 */
[----:B------:R-:W-:Y:S01]  /*6b80*/  LOP3.LUT R118, RZ, R118, RZ, 0x33, !PT ;  /* 0x00000076ff767212 */ /* 0x000fe200078e33ff */
[----:B------:R-:W-:Y:S05]  /*6b90*/  IMAD.MOV.U32 R116, RZ, RZ, c[0x0][0x32c] ;  /* 0x0000cb00ff747624 */ /* 0x000fea00078e00ff */
[----:B------:R-:W-:Y:S11]  /*6ba0*/  ISETP.NE.AND P0, PT, R116, 0x1, PT ;  /* 0x000000017400780c */ /* 0x000ff60003f05270 */
[----:B------:R-:W-:Y:S02]  /*6bb0*/  @!UPT UIADD3 URZ, URZ, URZ, URZ ;  /* 0x0000003f3f3ff290 */ /* 0x000fe4000fffe03f */
[----:B------:R-:W-:Y:S05]  /*6bc0*/  @P0 IMAD.HI.U32 R116, R118, c[0x0][0x330], RZ ;  /* 0x0000cc0076740a27 */ /* 0x000fea00078e00ff */
[----:B------:R-:W-:Y:S04]  /*6bd0*/  @P0 SHF.R.U32.HI R118, RZ, c[0x0][0x334], R116 ;  /* 0x0000cd00ff760a19 */ /* 0x000fe80000011674 */
[----:B------:R-:W-:Y:S01]  /*6be0*/  LOP3.LUT R118, RZ, R118, RZ, 0x33, !PT ;  /* 0x00000076ff767212 */ /* 0x000fe200078e33ff */
[----:B------:R-:W-:-:S05]  /*6bf0*/  BRA `(.L_x_184) ;  /* 0x0000005000007947 */ /* 0x000fca0003800000 */
.L_x_183:
[----:B------:R-:W-:Y:S04]  /*6c00*/  MOV R116, c[0x0][0x32c] ;  /* 0x0000cb0000747a02 */ /* 0x000fe80000000f00 */
[----:B------:R-:W-:Y:S11]  /*6c10*/  ISETP.NE.AND P0, PT, R116, 0x1, PT ;  /* 0x000000017400780c */ /* 0x000ff60003f05270 */
[----:B------:R-:W-:Y:S02]  /*6c20*/  @!UPT UIADD3 URZ, URZ, URZ, URZ ;  /* 0x0000003f3f3ff290 */ /* 0x000fe4000fffe03f */
[----:B------:R-:W-:Y:S05]  /*6c30*/  @P0 IMAD.HI.U32 R116, R118, c[0x0][0x330], RZ ;  /* 0x0000cc0076740a27 */ /* 0x000fea00078e00ff */
[----:B------:R-:W-:Y:S02]  /*6c40*/  @P0 SHF.R.U32.HI R118, RZ, c[0x0][0x334], R116 ;  /* 0x0000cd00ff760a19 */ /* 0x000fe40000011674 */
.L_x_184:
[----:B------:R-:W-:Y:S05]  /*6c50*/  BSYNC B0 ;  /* 0x0000000000007941 */ /* 0x000fea0003800000 */
.L_x_182:
[----:B------:R-:W-:Y:S04]  /*6c60*/  IMAD.IADD R129, R122, 0x1, -R221 ;  /* 0x000000017a817824 */ /* 0x000fe800078e0add */
[----:B------:R-:W-:Y:S05]  /*6c70*/  IMAD R118, R118, c[0x0][0x32c], R129 ;  /* 0x0000cb0076767a24 */ /* 0x000fea00078e0281 */
[----:B------:R-:W-:Y:S02]  /*6c80*/  IADD3 R116, R118, c[0x0][0x32c], RZ ;  /* 0x0000cb0076747a10 */ /* 0x000fe40007ffe0ff */
[----:B------:R-:W-:Y:S02]  /*6c90*/  IMNMX R121, R121, R118, !PT ;  /* 0x0000007679797217 */ /* 0x000fe40007800200 */
[----:B------:R-:W-:Y:S02]  /*6ca0*/  IMNMX R123, R123, R116, PT ;  /* 0x000000747b7b7217 */ /* 0x000fe40003800200 */
.L_x_181:
[C---:B------:R-:W-:Y:S02]  /*6cb0*/  ISETP.GE.AND P0, PT, R122.reuse, 0x1, PT ;  /* 0x000000017a00780c */ /* 0x040fe40003f06270 */
[----:B------:R-:W-:Y:S02]  /*6cc0*/  ISETP.GE.AND P2, PT, R122, 0x2, PT ;  /* 0x000000027a00780c */ /* 0x000fe40003f46270 */
[----:B------:R-:W-:Y:S02]  /*6cd0*/  LOP3.LUT R226, R226, 0xffdfffff, RZ, 0xc0, !PT ;  /* 0xffdfffffe2e27812 */ /* 0x000fe400078ec0ff */
[----:B------:R-:W-:Y:S07]  /*6ce0*/  ISETP.GE.AND P6, PT, R122, 0x59, PT ;  /* 0x000000597a00780c */ /* 0x000fee0003fc6270 */
[----:B------:R-:W-:Y:S02]  /*6cf0*/  @P0 LOP3.LUT R226, R226, 0x200000, RZ, 0xfc, !PT ;  /* 0x00200000e2e20812 */ /* 0x000fe400078efcff */
[----:B------:R-:W-:Y:S02]  /*6d00*/  ISETP.GT.AND P0, PT, R121, RZ, !P0 ;  /* 0x000000ff7900720c */ /* 0x000fe40004704270 */
[----:B------:R-:W-:Y:S02]  /*6d10*/  LOP3.LUT R226, R226, 0xffefffff, RZ, 0xc0, !PT ;  /* 0xffefffffe2e27812 */ /* 0x000fe400078ec0ff */
[----:B------:R-:W-:Y:S02]  /*6d20*/  ISETP.LT.OR P0, PT, R123, 0x1, P0 ;  /* 0x000000017b00780c */ /* 0x000fe40000701670 */
[----:B------:R-:W-:Y:S02]  /*6d30*/  @P2 LOP3.LUT R226, R226, 0x100000, RZ, 0xfc, !PT ;  /* 0x00100000e2e22812 */ /* 0x000fe400078efcff */
[----:B------:R-:W-:Y:S02]  /*6d40*/  FSEL R120, R4, -INF , !P0 ;  /* 0xff80000004787808 */ /* 0x000fe40004000000 */
[----:B------:R-:W-:Y:S01]  /*6d50*/  ISETP.GT.AND P0, PT, R121, 0x1, !P2 ;  /* 0x000000017900780c */ /* 0x000fe20005704270 */
[----:B------:R-:W1:Y:S01]  /*6d60*/  SHFL.IDX PT, R4, R119, 0x1, 0x1c1f ;  /* 0x003c1f0077047f89 */ /* 0x000e6200000e0000 */
[----:B------:R-:W-:Y:S02]  /*6d70*/  ISETP.GE.AND P2, PT, R122, 0x9, PT ;  /* 0x000000097a00780c */ /* 0x000fe40003f46270 */
[----:B------:R-:W-:Y:S02]  /*6d80*/  ISETP.LT.OR P0, PT, R123, 0x2, P0 ;  /* 0x000000027b00780c */ /* 0x000fe40000701670 */
[----:B------:R-:W-:Y:S02]  /*6d90*/  LOP3.LUT R226, R226, 0xfff7ffff, RZ, 0xc0, !PT ;  /* 0xfff7ffffe2e27812 */ /* 0x000fe400078ec0ff */
[----:B------:R-:W-:Y:S02]  /*6da0*/  FSEL R118, R5, -INF , !P0 ;  /* 0xff80000005767808 */ /* 0x000fe40004000000 */
[----:B------:R-:W-:Y:S04]  /*6db0*/  ISETP.GT.AND P0, PT, R121, 0x8, !P2 ;  /* 0x000000087900780c */ /* 0x000fe80005704270 */
[----:B------:R-:W-:Y:S02]  /*6dc0*/  ISETP.LT.OR P0, PT, R123, 0x9, P0 ;  /* 0x000000097b00780c */ /* 0x000fe40000701670 */
[----:B------:R-:W-:Y:S02]  /*6dd0*/  @P2 LOP3.LUT R226, R226, 0x80000, RZ, 0xfc, !PT ;  /* 0x00080000e2e22812 */ /* 0x000fe400078efcff */
[----:B------:R-:W-:Y:S02]  /*6de0*/  ISETP.GE.AND P2, PT, R122, 0xa, PT ;  /* 0x0000000a7a00780c */ /* 0x000fe40003f46270 */
[----:B------:R-:W-:Y:S02]  /*6df0*/  LOP3.LUT R226, R226, 0xfffbffff, RZ, 0xc0, !PT ;  /* 0xfffbffffe2e27812 */ /* 0x000fe400078ec0ff */
[----:B------:R-:W-:Y:S02]  /*6e00*/  FSEL R116, R8, -INF , !P0 ;  /* 0xff80000008747808 */ /* 0x000fe40004000000 */
[----:B------:R-:W-:Y:S01]  /*6e10*/  ISETP.GT.AND P0, PT, R121, 0x9, !P2 ;  /* 0x000000097900780c */ /* 0x000fe20005704270 */
[--C-:B-1----:R-:W-:Y:S02]  /*6e20*/  IMAD.IADD R117, R117, 0x1, R4.reuse ;  /* 0x0000000175757824 */ /* 0x102fe400078e0204 */
[----:B------:R-:W-:Y:S01]  /*6e30*/  IMAD.IADD R0, R0, 0x1, R4 ;  /* 0x0000000100007824 */ /* 0x000fe200078e0204 */
[----:B------:R-:W-:Y:S03]  /*6e40*/  ISETP.LT.OR P0, PT, R123, 0xa, P0 ;  /* 0x0000000a7b00780c */ /* 0x000fe60000701670 */
[----:B------:R-:W-:Y:S02]  /*6e50*/  @P2 LOP3.LUT R226, R226, 0x40000, RZ, 0xfc, !PT ;  /* 0x00040000e2e22812 */ /* 0x000fe400078efcff */
[----:B------:R-:W-:Y:S02]  /*6e60*/  ISETP.GE.AND P2, PT, R122, 0x11, PT ;  /* 0x000000117a00780c */ /* 0x000fe40003f46270 */
[----:B------:R-:W-:Y:S02]  /*6e70*/  LOP3.LUT R226, R226, 0xfffdffff, RZ, 0xc0, !PT ;  /* 0xfffdffffe2e27812 */ /* 0x000fe400078ec0ff */
[----:B------:R-:W-:Y:S02]  /*6e80*/  FSEL R8, R9, -INF , !P0 ;  /* 0xff80000009087808 */ /* 0x000fe40004000000 */
[----:B------:R-:W-:Y:S04]  /*6e90*/  ISETP.GT.AND P0, PT, R121, 0x10, !P2 ;  /* 0x000000107900780c */ /* 0x000fe80005704270 */
        /* <DEDUP_REMOVED lines=93> */
[----:B------:R-:W-:Y:S02]  /*7470*/  FSEL R150, R41, -INF , !P0 ;  /* 0xff80000029967808 */ /* 0x000fe40004000000 */
[----:B------:R-:W-:Y:S02]  /*7480*/  LOP3.LUT R226, R226, 0xfffffffd, RZ, 0xc0, !PT ;  /* 0xfffffffde2e27812 */ /* 0x000fe400078ec0ff */
[----:B------:R-:W-:Y:S04]  /*7490*/  ISETP.GT.AND P0, PT, R121, 0x50, !P2 ;  /* 0x000000507900780c */ /* 0x000fe80005704270 */
[----:B------:R-:W-:Y:S03]  /*74a0*/  ISETP.LT.OR P0, PT, R123, 0x51, P0 ;  /* 0x000000517b00780c */ /* 0x000fe60000701670 */
[----:B------:R-:W-:Y:S02]  /*74b0*/  @P2 LOP3.LUT R226, R226, 0x2, RZ, 0xfc, !PT ;  /* 0x00000002e2e22812 */ /* 0x000fe400078efcff */
[----:B------:R-:W-:Y:S02]  /*74c0*/  ISETP.GE.AND P2, PT, R122, 0x52, PT ;  /* 0x000000527a00780c */ /* 0x000fe40003f46270 */
[----:B------:R-:W-:Y:S02]  /*74d0*/  FSEL R142, R44, -INF , !P0 ;  /* 0xff8000002c8e7808 */ /* 0x000fe40004000000 */
[----:B------:R-:W-:Y:S02]  /*74e0*/  ISETP.GT.AND P0, PT, R121, 0x51, !P2 ;  /* 0x000000517900780c */ /* 0x000fe40005704270 */
[----:B------:R-:W-:Y:S02]  /*74f0*/  LOP3.LUT R226, R226, 0xfffffffe, RZ, 0xc0, !PT ;  /* 0xfffffffee2e27812 */ /* 0x000fe400078ec0ff */
[----:B------:R-:W-:Y:S04]  /*7500*/  ISETP.LT.OR P0, PT, R123, 0x52, P0 ;  /* 0x000000527b00780c */ /* 0x000fe80000701670 */
[----:B------:R-:W-:Y:S02]  /*7510*/  FSEL R141, R45, -INF , !P0 ;  /* 0xff8000002d8d7808 */ /* 0x000fe40004000000 */
[----:B------:R-:W-:Y:S02]  /*7520*/  ISETP.GT.AND P0, PT, R121, 0x58, !P6 ;  /* 0x000000587900780c */ /* 0x000fe40007704270 */
[----:B------:R-:W-:Y:S02]  /*7530*/  @P2 LOP3.LUT R226, R226, 0x1, RZ, 0xfc, !PT ;  /* 0x00000001e2e22812 */ /* 0x000fe400078efcff */
[----:B------:R-:W-:Y:S02]  /*7540*/  ISETP.LT.OR P0, PT, R123, 0x59, P0 ;  /* 0x000000597b00780c */ /* 0x000fe40000701670 */
[----:B------:R-:W-:Y:S02]  /*7550*/  ISETP.GE.AND P2, PT, R122, 0x5a, PT ;  /* 0x0000005a7a00780c */ /* 0x000fe40003f46270 */
[----:B------:R-:W-:Y:S02]  /*7560*/  FSEL R138, R48, -INF , !P0 ;  /* 0xff800000308a7808 */ /* 0x000fe40004000000 */
[----:B------:R-:W-:Y:S04]  /*7570*/  ISETP.GT.AND P0, PT, R121, 0x59, !P2 ;  /* 0x000000597900780c */ /* 0x000fe80005704270 */
[----:B------:R-:W-:Y:S04]  /*7580*/  ISETP.LT.OR P0, PT, R123, 0x5a, P0 ;  /* 0x0000005a7b00780c */ /* 0x000fe80000701670 */
[----:B------:R-:W-:Y:S02]  /*7590*/  FSEL R136, R49, -INF , !P0 ;  /* 0xff80000031887808 */ /* 0x000fe40004000000 */
[----:B------:R-:W-:Y:S11]  /*75a0*/  PLOP3.LUT P0, PT, PT, PT, UP0, 0x40, 0x0 ;  /* 0x000000000000781c */ /* 0x000ff60003f0e808 */
[----:B------:R-:W-:Y:S02]  /*75b0*/  @!UPT UIADD3 URZ, URZ, URZ, URZ ;  /* 0x0000003f3f3ff290 */ /* 0x000fe4000fffe03f */
        /* <DEDUP_REMOVED lines=16> */
.L_x_187:
[----:B------:R-:W-:Y:S04]  /*76c0*/  MOV R4, c[0x0][0x32c] ;  /* 0x0000cb0000047a02 */ /* 0x000fe80000000f00 */
[----:B------:R-:W-:Y:S11]  /*76d0*/  ISETP.NE.AND P0, PT, R4, 0x1, PT ;  /* 0x000000010400780c */ /* 0x000ff60003f05270 */
[----:B------:R-:W-:Y:S02]  /*76e0*/  @!UPT UIADD3 URZ, URZ, URZ, URZ ;  /* 0x0000003f3f3ff290 */ /* 0x000fe4000fffe03f */
[----:B------:R-:W-:Y:S05]  /*76f0*/  @P0 IMAD.HI.U32 R4, R5, c[0x0][0x330], RZ ;  /* 0x0000cc0005040a27 */ /* 0x000fea00078e00ff */
[----:B------:R-:W-:Y:S02]  /*7700*/  @P0 SHF.R.U32.HI R5, RZ, c[0x0][0x334], R4 ;  /* 0x0000cd00ff050a19 */ /* 0x000fe40000011604 */
.L_x_188:
[----:B------:R-:W-:Y:S05]  /*7710*/  BSYNC B0 ;  /* 0x0000000000007941 */ /* 0x000fea0003800000 */
.L_x_186:
[----:B------:R-:W-:Y:S04]  /*7720*/  IMAD.IADD R122, R122, 0x1, -R221 ;  /* 0x000000017a7a7824 */ /* 0x000fe800078e0add */
[----:B------:R-:W-:Y:S05]  /*7730*/  IMAD R122, R5, c[0x0][0x32c], R122 ;  /* 0x0000cb00057a7a24 */ /* 0x000fea00078e027a */
[----:B------:R-:W-:Y:S02]  /*7740*/  IADD3 R4, R122, c[0x0][0x32c], RZ ;  /* 0x0000cb007a047a10 */ /* 0x000fe40007ffe0ff */
[----:B------:R-:W-:Y:S02]  /*7750*/  IMNMX R0, R0, R122, !PT ;  /* 0x0000007a00007217 */ /* 0x000fe40007800200 */
[----:B------:R-:W-:Y:S02]  /*7760*/  IMNMX R117, R117, R4, PT ;  /* 0x0000000475757217 */ /* 0x000fe40003800200 */
.L_x_185:
[----:B------:R-:W-:Y:S02]  /*7770*/  LOP3.LUT P0, RZ, R226, 0x200000, RZ, 0xc0, !PT ;  /* 0x00200000e2ff7812 */ /* 0x000fe4000780c0ff */
[C---:B------:R-:W-:Y:S02]  /*7780*/  ISETP.GT.AND P6, PT, R0.reuse, 0x58, !P6 ;  /* 0x000000580000780c */ /* 0x040fe400077c4270 */
[C---:B------:R-:W-:Y:S02]  /*7790*/  ISETP.GT.AND P0, PT, R0.reuse, RZ, !P0 ;  /* 0x000000ff0000720c */ /* 0x040fe40004704270 */
[C---:B------:R-:W-:Y:S02]  /*77a0*/  ISETP.LT.OR P6, PT, R117.reuse, 0x59, P6 ;  /* 0x000000597500780c */ /* 0x040fe400037c1670 */
[----:B------:R-:W-:Y:S02]  /*77b0*/  ISETP.LT.OR P0, PT, R117, 0x1, P0 ;  /* 0x000000017500780c */ /* 0x000fe40000701670 */
[----:B------:R-:W-:Y:S02]  /*77c0*/  ISETP.GT.AND P2, PT, R0, 0x59, !P2 ;  /* 0x000000590000780c */ /* 0x000fe40005744270 */
[----:B------:R-:W-:Y:S02]  /*77d0*/  FSEL R17, R6, -INF , !P0 ;  /* 0xff80000006117808 */ /* 0x000fe40004000000 */
[----:B------:R-:W-:Y:S02]  /*77e0*/  LOP3.LUT P0, RZ, R226, 0x100000, RZ, 0xc0, !PT ;  /* 0x00100000e2ff7812 */ /* 0x000fe4000780c0ff */
[----:B------:R-:W-:Y:S02]  /*77f0*/  FMNMX.FTZ R4, R17, R2, !PT ;  /* 0x0000000211047209 */ /* 0x000fe40007810000 */
[----:B------:R-:W-:Y:S02]  /*7800*/  ISETP.GT.AND P0, PT, R0, 0x1, !P0 ;  /* 0x000000010000780c */ /* 0x000fe40004704270 */
[----:B------:R-:W-:Y:S02]  /*7810*/  FSEL R135, R50, -INF , !P6 ;  /* 0xff80000032877808 */ /* 0x000fe40007000000 */
[C---:B------:R-:W-:Y:S02]  /*7820*/  ISETP.LT.OR P0, PT, R117.reuse, 0x2, P0 ;  /* 0x000000027500780c */ /* 0x040fe40000701670 */
[----:B------:R-:W-:Y:S02]  /*7830*/  ISETP.LT.OR P2, PT, R117, 0x5a, P2 ;  /* 0x0000005a7500780c */ /* 0x000fe40001741670 */
[----:B------:R-:W-:Y:S02]  /*7840*/  FSEL R13, R7, -INF , !P0 ;  /* 0xff800000070d7808 */ /* 0x000fe40004000000 */
[----:B------:R-:W-:Y:S02]  /*7850*/  LOP3.LUT P0, RZ, R226, 0x80000, RZ, 0xc0, !PT ;  /* 0x00080000e2ff7812 */ /* 0x000fe4000780c0ff */
[----:B------:R-:W-:Y:S02]  /*7860*/  FMNMX.FTZ R7, R120, R3, !PT ;  /* 0x0000000378077209 */ /* 0x000fe40007810000 */
[----:B------:R-:W-:Y:S02]  /*7870*/  ISETP.GT.AND P0, PT, R0, 0x8, !P0 ;  /* 0x000000080000780c */ /* 0x000fe40004704270 */
[----:B------:R-:W-:Y:S02]  /*7880*/  FMNMX.FTZ R7, R118, R7, !PT ;  /* 0x0000000776077209 */ /* 0x000fe40007810000 */
[C---:B------:R-:W-:Y:S02]  /*7890*/  ISETP.LT.OR P0, PT, R117.reuse, 0x9, P0 ;  /* 0x000000097500780c */ /* 0x040fe40000701670 */
[----:B------:R-:W-:Y:S02]  /*78a0*/  FMNMX.FTZ R7, R116, R7, !PT ;  /* 0x0000000774077209 */ /* 0x000fe40007810000 */
[----:B------:R-:W-:Y:S02]  /*78b0*/  FSEL R9, R10, -INF , !P0 ;  /* 0xff8000000a097808 */ /* 0x000fe40004000000 */
[----:B------:R-:W-:Y:S02]  /*78c0*/  LOP3.LUT P0, RZ, R226, 0x40000, RZ, 0xc0, !PT ;  /* 0x00040000e2ff7812 */ /* 0x000fe4000780c0ff */
[----:B------:R-:W-:Y:S02]  /*78d0*/  FMNMX.FTZ R7, R8, R7, !PT ;  /* 0x0000000708077209 */ /* 0x000fe40007810000 */
[----:B------:R-:W-:Y:S02]  /*78e0*/  ISETP.GT.AND P0, PT, R0, 0x9, !P0 ;  /* 0x000000090000780c */ /* 0x000fe40004704270 */
[----:B------:R-:W-:Y:S02]  /*78f0*/  FMNMX.FTZ R7, R244, R7, !PT ;  /* 0x00000007f4077209 */ /* 0x000fe40007810000 */
[----:B------:R-:W-:Y:S02]  /*7900*/  ISETP.LT.OR P0, PT, R117, 0xa, P0 ;  /* 0x0000000a7500780c */ /* 0x000fe40000701670 */
        /* <DEDUP_REMOVED lines=44> */
[----:B------:R-:W-:Y:S01]  /*7bd0*/  LOP3.LUT P0, RZ, R226, 0x800, RZ, 0xc0, !PT ;  /* 0x00000800e2ff7812 */ /* 0x000fe2000780c0ff */
[----:B------:R-:W-:Y:S01]  /*7be0*/  LDSM.16.MT88.4 R20, [R210+0x100] ;  /* 0x00010000d214783b */ /* 0x000fe20000004200 */
        /* <DEDUP_REMOVED lines=28> */
[----:B------:R-:W1:Y:S01]  /*7db0*/  SHFL.BFLY PT, R6, R5, 0x2, 0x1f ;  /* 0x0c401f0005067f89 */ /* 0x000e6200000e0000 */
[----:B------:R-:W-:Y:S02]  /*7dc0*/  FMNMX.FTZ R4, R241, R4, !PT ;  /* 0x00000004f1047209 */ /* 0x000fe40007810000 */
[----:B------:R-:W-:Y:S04]  /*7dd0*/  ISETP.GT.AND P0, PT, R0, 0x38, !P0 ;  /* 0x000000380000780c */ /* 0x000fe80004704270 */
[----:B------:R-:W-:Y:S01]  /*7de0*/  ISETP.LT.OR P0, PT, R117, 0x39, P0 ;  /* 0x000000397500780c */ /* 0x000fe20000701670 */
[----:B------:R-:W-:Y:S03]  /*7df0*/  LDSM.16.MT88.4 R28, [R209+0x100] ;  /* 0x00010000d11c783b */ /* 0x000fe60000004200 */
[----:B------:R-:W-:Y:S02]  /*7e00*/  FSEL R239, R34, -INF , !P0 ;  /* 0xff80000022ef7808 */ /* 0x000fe40004000000 */
[----:B------:R-:W-:Y:S02]  /*7e10*/  LOP3.LUT P0, RZ, R226, 0x40, RZ, 0xc0, !PT ;  /* 0x00000040e2ff7812 */ /* 0x000fe4000780c0ff */
[----:B------:R-:W-:Y:S02]  /*7e20*/  FMNMX.FTZ R4, R239, R4, !PT ;  /* 0x00000004ef047209 */ /* 0x000fe40007810000 */
[----:B------:R-:W-:Y:S04]  /*7e30*/  ISETP.GT.AND P0, PT, R0, 0x39, !P0 ;  /* 0x000000390000780c */ /* 0x000fe80004704270 */
[----:B------:R-:W-:Y:S04]  /*7e40*/  ISETP.LT.OR P0, PT, R117, 0x3a, P0 ;  /* 0x0000003a7500780c */ /* 0x000fe80000701670 */
        /* <DEDUP_REMOVED lines=9> */
[----:B------:R-:W-:Y:S02]  /*7ee0*/  ISETP.LT.OR P0, PT, R117, 0x42, P0 ;  /* 0x000000427500780c */ /* 0x000fe40000701670 */
[----:B-1----:R-:W-:Y:S02]  /*7ef0*/  FMNMX.FTZ R6, R5, R6, !PT ;  /* 0x0000000605067209 */ /* 0x002fe40007810000 */
        /* <DEDUP_REMOVED lines=18> */
[----:B------:R-:W-:Y:S04]  /*8020*/  LOP3.LUT P0, RZ, R226, 0x1, RZ, 0xc0, !PT ;  /* 0x00000001e2ff7812 */ /* 0x000fe8000780c0ff */
[----:B------:R-:W-:Y:S02]  /*8030*/  ISETP.GT.AND P0, PT, R0, 0x51, !P0 ;  /* 0x000000510000780c */ /* 0x000fe40004704270 */
[----:B------:R-:W-:Y:S02]  /*8040*/  FMNMX.FTZ R0, R149, R4, !PT ;  /* 0x0000000495007209 */ /* 0x000fe40007810000 */
[----:B------:R-:W-:Y:S02]  /*8050*/  ISETP.LT.OR P0, PT, R117, 0x52, P0 ;  /* 0x000000527500780c */ /* 0x000fe40000701670 */
[----:B------:R-:W-:Y:S02]  /*8060*/  FSEL R117, R51, -INF , !P2 ;  /* 0xff80000033757808 */ /* 0x000fe40005000000 */
[----:B------:R-:W-:Y:S02]  /*8070*/  FSEL R139, R47, -INF , !P0 ;  /* 0xff8000002f8b7808 */ /* 0x000fe40004000000 */
[----:B------:R-:W-:Y:S02]  /*8080*/  LDSM.16.MT88.4 R44, [R212+0x3100] ;  /* 0x00310000d42c783b */ /* 0x000fe40000004200 */
[----:B------:R-:W-:Y:S04]  /*8090*/  FMNMX.FTZ R0, R139, R0, !PT ;  /* 0x000000008b007209 */ /* 0x000fe80007810000 */
[----:B------:R-:W-:Y:S04]  /*80a0*/  FMNMX.FTZ R0, R135, R0, !PT ;  /* 0x0000000087007209 */ /* 0x000fe80007810000 */
[----:B------:R-:W-:Y:S02]  /*80b0*/  FMNMX.FTZ R7, R117, R0, !PT ;  /* 0x0000000075077209 */ /* 0x000fe40007810000 */
[----:B-1----:R-:W-:Y:S03]  /*80c0*/  FMNMX.FTZ R0, R6, R15, !PT ;  /* 0x0000000f06007209 */ /* 0x002fe60007810000 */
[----:B------:R-:W1:Y:S01]  /*80d0*/  SHFL.BFLY PT, R4, R7, 0x2, 0x1f ;  /* 0x0c401f0007047f89 */ /* 0x000e6200000e0000 */
[C---:B------:R-:W-:Y:S01]  /*80e0*/  FSETP.NEU.FTZ.AND P0, PT, R0.reuse, -INF , PT ;  /* 0xff8000000000780b */ /* 0x040fe20003f1d000 */
[C---:B------:R-:W-:Y:S03]  /*80f0*/  FMUL.FTZ R151, R0.reuse, c[0x0][0x2d0] ;  /* 0x0000b40000977a20 */ /* 0x040fe60000410000 */
[----:B------:R-:W-:Y:S02]  /*8100*/  FSEL R6, R0, RZ, P0 ;  /* 0x000000ff00067208 */ /* 0x000fe40000000000 */
[----:B------:R-:W-:Y:S03]  /*8110*/  FSEL R151, R151, RZ, P0 ;  /* 0x000000ff97977208 */ /* 0x000fe60000000000 */
[----:B------:R-:W-:Y:S02]  /*8120*/  FADD.FTZ R3, -R6, R3 ;  /* 0x0000000306037221 */ /* 0x000fe40000010100 */
        /* <DEDUP_REMOVED lines=8> */
[--C-:B------:R-:W-:Y:S02]  /*81b0*/  FFMA.FTZ R143, R242, c[0x0][0x2d0], -R151.reuse ;  /* 0x0000b400f28f7a23 */ /* 0x100fe40000010897 */
[--C-:B------:R-:W-:Y:S02]  /*81c0*/  FFMA.FTZ R154, R154, c[0x0][0x2d0], -R151.reuse ;  /* 0x0000b4009a9a7a23 */ /* 0x100fe40000010897 */
[----:B------:R-:W1:Y:S01]  /*81d0*/  SHFL.BFLY PT, R4, R5, 0x1, 0x1f ;  /* 0x0c201f0005047f89 */ /* 0x000e6200000e0000 */
        /* <DEDUP_REMOVED lines=8> */
[--C-:B------:R-:W-:Y:S02]  /*8260*/  FFMA.FTZ R141, R141, c[0x0][0x2d0], -R151.reuse ;  /* 0x0000b4008d8d7a23 */ /* 0x100fe40000010897 */
[----:B------:R-:W-:Y:S05]  /*8270*/  FFMA.FTZ R138, R138, c[0x0][0x2d0], -R151 ;  /* 0x0000b4008a8a7a23 */ /* 0x000fea0000010897 */
[----:B------:R-:W3:Y:S01]  /*8280*/  MUFU.EX2 R129, R129 ;  /* 0x0000008100817308 */ /* 0x000ee20000000800 */
[----:B-1----:R-:W-:Y:S01]  /*8290*/  FMNMX.FTZ R116, R5, R4, !PT ;  /* 0x0000000405747209 */ /* 0x002fe20007810000 */
[----:B------:R-:W-:Y:S01]  /*82a0*/  FMUL.FTZ R4, R3, c[0x0][0x2d0] ;  /* 0x0000b40003047a20 */ /* 0x000fe20000410000 */
[----:B--2---:R-:W-:Y:S02]  /*82b0*/  F2FP.PACK_AB R120, R119, R128 ;  /* 0x000000807778723e */ /* 0x004fe400000000ff */
[C---:B------:R-:W-:Y:S01]  /*82c0*/  FSETP.NEU.FTZ.AND P0, PT, R116.reuse, -INF , PT ;  /* 0xff8000007400780b */ /* 0x040fe20003f1d000 */
[C---:B------:R-:W-:Y:S04]  /*82d0*/  FMUL.FTZ R134, R116.reuse, c[0x0][0x2d0] ;  /* 0x0000b40074867a20 */ /* 0x040fe80000410000 */
[----:B------:R-:W1:Y:S01]  /*82e0*/  MUFU.EX2 R3, R4 ;  /* 0x0000000400037308 */ /* 0x000e620000000800 */
[----:B------:R-:W-:Y:S02]  /*82f0*/  FSEL R5, R116, RZ, P0 ;  /* 0x000000ff74057208 */ /* 0x000fe40000000000 */
[----:B------:R-:W-:Y:S02]  /*8300*/  FSEL R134, R134, RZ, P0 ;  /* 0x000000ff86867208 */ /* 0x000fe40000000000 */
[----:B------:R-:W-:Y:S01]  /*8310*/  ISETP.GT.AND P0, PT, R238, UR4, PT ;  /* 0x00000004ee007c0c */ /* 0x000fe2000bf04270 */
[----:B------:R-:W-:Y:S02]  /*8320*/  FADD.FTZ R5, -R5, R2 ;  /* 0x0000000205057221 */ /* 0x000fe40000010100 */
[--C-:B------:R-:W-:Y:S02]  /*8330*/  FFMA.FTZ R132, R13, c[0x0][0x2d0], -R134.reuse ;  /* 0x0000b4000d847a23 */ /* 0x100fe40000010886 */
[----:B------:R-:W2:Y:S01]  /*8340*/  LDSM.16.MT88.4 R12, [R212+0x100] ;  /* 0x00010000d40c783b */ /* 0x000ea20000004200 */
[--C-:B------:R-:W-:Y:S01]  /*8350*/  FFMA.FTZ R133, R17, c[0x0][0x2d0], -R134.reuse ;  /* 0x0000b40011857a23 */ /* 0x100fe20000010886 */
[----:B------:R-:W-:Y:S01]  /*8360*/  MUFU.EX2 R137, R137 ;  /* 0x0000008900897308 */ /* 0x000fe20000000800 */
[--C-:B------:R-:W-:Y:S01]  /*8370*/  FFMA.FTZ R131, R9, c[0x0][0x2d0], -R134.reuse ;  /* 0x0000b40009837a23 */ /* 0x100fe20000010886 */
[----:B---3--:R-:W-:Y:S01]  /*8380*/  F2FP.PACK_AB R122, R129, R118 ;  /* 0x00000076817a723e */ /* 0x008fe200000000ff */
[--C-:B------:R-:W-:Y:S02]  /*8390*/  FFMA.FTZ R130, R11, c[0x0][0x2d0], -R134.reuse ;  /* 0x0000b4000b827a23 */ /* 0x100fe40000010886 */
[----:B------:R-:W-:Y:S02]  /*83a0*/  FMUL.FTZ R2, R5, c[0x0][0x2d0] ;  /* 0x0000b40005027a20 */ /* 0x000fe40000410000 */
[--C-:B------:R-:W-:Y:S02]  /*83b0*/  FFMA.FTZ R165, R165, c[0x0][0x2d0], -R134.reuse ;  /* 0x0000b400a5a57a23 */ /* 0x100fe40000010886 */
[--C-:B------:R-:W-:Y:S01]  /*83c0*/  FFMA.FTZ R167, R167, c[0x0][0x2d0], -R134.reuse ;  /* 0x0000b400a7a77a23 */ /* 0x100fe20000010886 */
[----:B------:R-:W-:Y:S01]  /*83d0*/  MUFU.EX2 R133, R133 ;  /* 0x0000008500857308 */ /* 0x000fe20000000800 */
[--C-:B------:R-:W-:Y:S02]  /*83e0*/  FFMA.FTZ R241, R241, c[0x0][0x2d0], -R134.reuse ;  /* 0x0000b400f1f17a23 */ /* 0x100fe40000010886 */
[C---:B-1----:R-:W-:Y:S02]  /*83f0*/  FMUL.FTZ R4, R3.reuse, R112 ;  /* 0x0000007003047220 */ /* 0x042fe40000410000 */
[C---:B------:R-:W-:Y:S02]  /*8400*/  FMUL.FTZ R5, R3.reuse, R113 ;  /* 0x0000007103057220 */ /* 0x040fe40000410000 */
[C---:B------:R-:W-:Y:S02]  /*8410*/  FMUL.FTZ R8, R3.reuse, R68 ;  /* 0x0000004403087220 */ /* 0x040fe40000410000 */
[C---:B------:R-:W-:Y:S01]  /*8420*/  FMUL.FTZ R9, R3.reuse, R69 ;  /* 0x0000004503097220 */ /* 0x040fe20000410000 */
[----:B------:R-:W1:Y:S01]  /*8430*/  MUFU.EX2 R2, R2 ;  /* 0x0000000200027308 */ /* 0x000e620000000800 */
[C---:B------:R-:W-:Y:S02]  /*8440*/  FMUL.FTZ R16, R3.reuse, R76 ;  /* 0x0000004c03107220 */ /* 0x040fe40000410000 */
[C---:B------:R-:W-:Y:S02]  /*8450*/  FMUL.FTZ R17, R3.reuse, R77 ;  /* 0x0000004d03117220 */ /* 0x040fe40000410000 */
[C---:B------:R-:W-:Y:S02]  /*8460*/  FMUL.FTZ R24, R3.reuse, R84 ;  /* 0x0000005403187220 */ /* 0x040fe40000410000 */
[C---:B------:R-:W-:Y:S02]  /*8470*/  FMUL.FTZ R25, R3.reuse, R85 ;  /* 0x0000005503197220 */ /* 0x040fe40000410000 */
[C---:B------:R-:W-:Y:S01]  /*8480*/  FMUL.FTZ R32, R3.reuse, R92 ;  /* 0x0000005c03207220 */ /* 0x040fe20000410000 */
[----:B------:R-:W3:Y:S01]  /*8490*/  MUFU.EX2 R132, R132 ;  /* 0x0000008400847308 */ /* 0x000ee20000000800 */
[C---:B------:R-:W-:Y:S02]  /*84a0*/  FMUL.FTZ R33, R3.reuse, R93 ;  /* 0x0000005d03217220 */ /* 0x040fe40000410000 */
[C---:B------:R-:W-:Y:S02]  /*84b0*/  FMUL.FTZ R40, R3.reuse, R100 ;  /* 0x0000006403287220 */ /* 0x040fe40000410000 */
[C---:B------:R-:W-:Y:S02]  /*84c0*/  FMUL.FTZ R41, R3.reuse, R101 ;  /* 0x0000006503297220 */ /* 0x040fe40000410000 */
[C---:B------:R-:W-:Y:S02]  /*84d0*/  FMUL.FTZ R48, R3.reuse, R104 ;  /* 0x0000006803307220 */ /* 0x040fe40000410000 */
[C---:B------:R-:W-:Y:S01]  /*84e0*/  FMUL.FTZ R49, R3.reuse, R105 ;  /* 0x0000006903317220 */ /* 0x040fe20000410000 */
[----:B------:R-:W-:Y:S01]  /*84f0*/  MUFU.EX2 R131, R131 ;  /* 0x0000008300837308 */ /* 0x000fe20000000800 */
[C---:B------:R-:W-:Y:S02]  /*8500*/  FMUL.FTZ R52, R3.reuse, R52 ;  /* 0x0000003403347220 */ /* 0x040fe40000410000 */
[C---:B------:R-:W-:Y:S02]  /*8510*/  FMUL.FTZ R53, R3.reuse, R53 ;  /* 0x0000003503357220 */ /* 0x040fe40000410000 */
[C---:B-1----:R-:W-:Y:S02]  /*8520*/  FMUL.FTZ R6, R2.reuse, R114 ;  /* 0x0000007202067220 */ /* 0x042fe40000410000 */
[C---:B------:R-:W-:Y:S02]  /*8530*/  FMUL.FTZ R7, R2.reuse, R115 ;  /* 0x0000007302077220 */ /* 0x040fe40000410000 */
[C---:B------:R-:W-:Y:S01]  /*8540*/  FMUL.FTZ R10, R2.reuse, R70 ;  /* 0x00000046020a7220 */ /* 0x040fe20000410000 */
[----:B------:R-:W1:Y:S01]  /*8550*/  MUFU.EX2 R130, R130 ;  /* 0x0000008200827308 */ /* 0x000e620000000800 */
[C---:B------:R-:W-:Y:S02]  /*8560*/  FMUL.FTZ R11, R2.reuse, R71 ;  /* 0x00000047020b7220 */ /* 0x040fe40000410000 */
[----:B------:R-:W-:Y:S01]  /*8570*/  FMUL.FTZ R18, R2, R78 ;  /* 0x0000004e02127220 */ /* 0x000fe20000410000 */
[----:B---3--:R-:W-:Y:S01]  /*8580*/  F2FP.PACK_AB R121, R132, R133 ;  /* 0x000000858479723e */ /* 0x008fe200000000ff */
[C---:B------:R-:W-:Y:S01]  /*8590*/  FMUL.FTZ R19, R2.reuse, R79 ;  /* 0x0000004f02137220 */ /* 0x040fe20000410000 */
[----:B------:R-:W3:Y:S01]  /*85a0*/  LDSM.16.MT88.4 R68, [R210+0x3100] ;  /* 0x00310000d244783b */ /* 0x000ee20000004200 */
[C---:B------:R-:W-:Y:S02]  /*85b0*/  FMUL.FTZ R26, R2.reuse, R86 ;  /* 0x00000056021a7220 */ /* 0x040fe40000410000 */
[C---:B------:R-:W-:Y:S01]  /*85c0*/  FMUL.FTZ R27, R2.reuse, R87 ;  /* 0x00000057021b7220 */ /* 0x040fe20000410000 */
[----:B------:R-:W4:Y:S01]  /*85d0*/  MUFU.EX2 R140, R140 ;  /* 0x0000008c008c7308 */ /* 0x000f220000000800 */
[C---:B------:R-:W-:Y:S02]  /*85e0*/  FMUL.FTZ R34, R2.reuse, R94 ;  /* 0x0000005e02227220 */ /* 0x040fe40000410000 */
[C---:B------:R-:W-:Y:S01]  /*85f0*/  FMUL.FTZ R35, R2.reuse, R95 ;  /* 0x0000005f02237220 */ /* 0x040fe20000410000 */
[----:B------:R-:W-:Y:S01]  /*8600*/  LDSM.16.MT88.4 R76, [R208+0x3100] ;  /* 0x00310000d04c783b */ /* 0x000fe20000004200 */
[C---:B------:R-:W-:Y:S02]  /*8610*/  FMUL.FTZ R42, R2.reuse, R102 ;  /* 0x00000066022a7220 */ /* 0x040fe40000410000 */
[C---:B------:R-:W-:Y:S02]  /*8620*/  FMUL.FTZ R43, R2.reuse, R103 ;  /* 0x00000067022b7220 */ /* 0x040fe40000410000 */
[C---:B------:R-:W-:Y:S01]  /*8630*/  FMUL.FTZ R50, R2.reuse, R106 ;  /* 0x0000006a02327220 */ /* 0x040fe20000410000 */
[----:B------:R-:W-:Y:S01]  /*8640*/  MUFU.EX2 R143, R143 ;  /* 0x0000008f008f7308 */ /* 0x000fe20000000800 */
[C---:B------:R-:W-:Y:S01]  /*8650*/  FMUL.FTZ R51, R2.reuse, R107 ;  /* 0x0000006b02337220 */ /* 0x040fe20000410000 */
[----:B------:R-:W-:Y:S01]  /*8660*/  LDSM.16.MT88.4 R84, [R209+0x900] ;  /* 0x00090000d154783b */ /* 0x000fe20000004200 */
[----:B------:R-:W-:Y:S01]  /*8670*/  FMUL.FTZ R54, R2, R54 ;  /* 0x0000003602367220 */ /* 0x000fe20000410000 */
[----:B-1----:R-:W-:Y:S01]  /*8680*/  F2FP.PACK_AB R123, R130, R131 ;  /* 0x00000083827b723e */ /* 0x002fe200000000ff */
[C---:B------:R-:W-:Y:S02]  /*8690*/  FMUL.FTZ R55, R2.reuse, R55 ;  /* 0x0000003702377220 */ /* 0x040fe40000410000 */
[C---:B------:R-:W-:Y:S02]  /*86a0*/  FMUL.FTZ R56, R3.reuse, R56 ;  /* 0x0000003803387220 */ /* 0x040fe40000410000 */
[C---:B------:R-:W-:Y:S01]  /*86b0*/  FMUL.FTZ R57, R3.reuse, R57 ;  /* 0x0000003903397220 */ /* 0x040fe20000410000 */
[----:B------:R-:W-:Y:S01]  /*86c0*/  LDSM.16.MT88.4 R92, [R208+0x4900] ;  /* 0x00490000d05c783b */ /* 0x000fe20000004200 */
[C---:B--2---:R-:W-:Y:S01]  /*86d0*/  HMMA.16816.F32 R4, R120.reuse, R12, R4 ;  /* 0x0000000c7804723c */ /* 0x044fe20000001804 */
[----:B------:R-:W-:Y:S04]  /*86e0*/  MUFU.EX2 R154, R154 ;  /* 0x0000009a009a7308 */ /* 0x000fe80000000800 */
[C---:B------:R-:W-:Y:S02]  /*86f0*/  FMUL.FTZ R58, R2.reuse, R58 ;  /* 0x0000003a023a7220 */ /* 0x040fe40000410000 */
[----:B------:R-:W-:Y:S01]  /*8700*/  LDSM.16.MT88.4 R100, [R208+0x2900] ;  /* 0x00290000d064783b */ /* 0x000fe20000004200 */
[C---:B------:R-:W-:Y:S03]  /*8710*/  HMMA.16816.F32 R8, R120.reuse, R14, R8 ;  /* 0x0000000e7808723c */ /* 0x040fe60000001808 */
[----:B------:R-:W-:Y:S01]  /*8720*/  MUFU.EX2 R158, R158 ;  /* 0x0000009e009e7308 */ /* 0x000fe20000000800 */
[C---:B------:R-:W-:Y:S02]  /*8730*/  FMUL.FTZ R12, R3.reuse, R72 ;  /* 0x00000048030c7220 */ /* 0x040fe40000410000 */
[C---:B------:R-:W-:Y:S01]  /*8740*/  FMUL.FTZ R13, R3.reuse, R73 ;  /* 0x00000049030d7220 */ /* 0x040fe20000410000 */
[----:B------:R-:W-:Y:S01]  /*8750*/  LDSM.16.MT88.4 R104, [R212+0x5900] ;  /* 0x00590000d468783b */ /* 0x000fe20000004200 */
[C---:B------:R-:W-:Y:S04]  /*8760*/  FMUL.FTZ R14, R2.reuse, R74 ;  /* 0x0000004a020e7220 */ /* 0x040fe80000410000 */
[C---:B------:R-:W-:Y:S01]  /*8770*/  FMUL.FTZ R15, R2.reuse, R75 ;  /* 0x0000004b020f7220 */ /* 0x040fe20000410000 */
[----:B------:R-:W-:Y:S01]  /*8780*/  MUFU.EX2 R165, R165 ;  /* 0x000000a500a57308 */ /* 0x000fe20000000800 */
[C---:B------:R-:W-:Y:S01]  /*8790*/  FMUL.FTZ R59, R2.reuse, R59 ;  /* 0x0000003b023b7220 */ /* 0x040fe20000410000 */
[----:B------:R-:W1:Y:S01]  /*87a0*/  LDSM.16.MT88.4 R72, [R209+0x3100] ;  /* 0x00310000d148783b */ /* 0x000e620000004200 */
[C---:B------:R-:W-:Y:S02]  /*87b0*/  FMUL.FTZ R60, R3.reuse, R60 ;  /* 0x0000003c033c7220 */ /* 0x040fe40000410000 */
[C---:B------:R-:W-:Y:S01]  /*87c0*/  FMUL.FTZ R61, R3.reuse, R61 ;  /* 0x0000003d033d7220 */ /* 0x040fe20000410000 */
[C---:B------:R-:W-:Y:S03]  /*87d0*/  HMMA.16816.F32 R12, R120.reuse, R20, R12 ;  /* 0x00000014780c723c */ /* 0x040fe6000000180c */
[C---:B------:R-:W-:Y:S01]  /*87e0*/  FMUL.FTZ R62, R2.reuse, R62 ;  /* 0x0000003e023e7220 */ /* 0x040fe20000410000 */
[----:B------:R-:W-:Y:S01]  /*87f0*/  MUFU.EX2 R167, R167 ;  /* 0x000000a700a77308 */ /* 0x000fe20000000800 */
[C---:B------:R-:W-:Y:S02]  /*8800*/  FMUL.FTZ R63, R2.reuse, R63 ;  /* 0x0000003f023f7220 */ /* 0x040fe40000410000 */
[C---:B------:R-:W-:Y:S01]  /*8810*/  FMUL.FTZ R20, R3.reuse, R80 ;  /* 0x0000005003147220 */ /* 0x040fe20000410000 */
[C---:B------:R-:W-:Y:S04]  /*8820*/  HMMA.16816.F32 R16, R120.reuse, R22, R16 ;  /* 0x000000167810723c */ /* 0x040fe80000001810 */
[C---:B------:R-:W-:Y:S02]  /*8830*/  FMUL.FTZ R21, R3.reuse, R81 ;  /* 0x0000005103157220 */ /* 0x040fe40000410000 */
[C---:B------:R-:W-:Y:S01]  /*8840*/  FMUL.FTZ R64, R3.reuse, R64 ;  /* 0x0000004003407220 */ /* 0x040fe20000410000 */
[----:B------:R-:W-:Y:S01]  /*8850*/  MUFU.EX2 R166, R166 ;  /* 0x000000a600a67308 */ /* 0x000fe20000000800 */
[C---:B------:R-:W-:Y:S04]  /*8860*/  FMUL.FTZ R22, R2.reuse, R82 ;  /* 0x0000005202167220 */ /* 0x040fe80000410000 */
[C---:B------:R-:W-:Y:S02]  /*8870*/  FMUL.FTZ R23, R2.reuse, R83 ;  /* 0x0000005302177220 */ /* 0x040fe40000410000 */
[----:B------:R-:W2:Y:S01]  /*8880*/  LDSM.16.MT88.4 R80, [R212+0x900] ;  /* 0x00090000d450783b */ /* 0x000ea20000004200 */
[----:B------:R-:W-:Y:S02]  /*8890*/  FMUL.FTZ R65, R3, R65 ;  /* 0x0000004103417220 */ /* 0x000fe40000410000 */
[C---:B------:R-:W-:Y:S01]  /*88a0*/  FMUL.FTZ R66, R2.reuse, R66 ;  /* 0x0000004202427220 */ /* 0x040fe20000410000 */
[----:B------:R-:W-:Y:S01]  /*88b0*/  MUFU.EX2 R168, R168 ;  /* 0x000000a800a87308 */ /* 0x000fe20000000800 */
[C---:B------:R-:W-:Y:S03]  /*88c0*/  HMMA.16816.F32 R20, R120.reuse, R28, R20 ;  /* 0x0000001c7814723c */ /* 0x040fe60000001814 */
[C---:B------:R-:W-:Y:S02]  /*88d0*/  FMUL.FTZ R67, R2.reuse, R67 ;  /* 0x0000004302437220 */ /* 0x040fe40000410000 */
[--C-:B------:R-:W-:Y:S02]  /*88e0*/  FFMA.FTZ R239, R239, c[0x0][0x2d0], -R134.reuse ;  /* 0x0000b400efef7a23 */ /* 0x100fe40000010886 */
[C---:B------:R-:W-:Y:S01]  /*88f0*/  FMUL.FTZ R28, R3.reuse, R88 ;  /* 0x00000058031c7220 */ /* 0x040fe20000410000 */
[C---:B------:R-:W-:Y:S01]  /*8900*/  HMMA.16816.F32 R24, R120.reuse, R30, R24 ;  /* 0x0000001e7818723c */ /* 0x040fe20000001818 */
[----:B------:R-:W-:Y:S03]  /*8910*/  MUFU.EX2 R241, R241 ;  /* 0x000000f100f17308 */ /* 0x000fe60000000800 */
[----:B------:R-:W-:Y:S02]  /*8920*/  FMUL.FTZ R29, R3, R89 ;  /* 0x00000059031d7220 */ /* 0x000fe40000410000 */
[--C-:B------:R-:W-:Y:S02]  /*8930*/  FFMA.FTZ R157, R157, c[0x0][0x2d0], -R134.reuse ;  /* 0x0000b4009d9d7a23 */ /* 0x100fe40000010886 */
[C---:B------:R-:W-:Y:S03]  /*8940*/  FMUL.FTZ R30, R2.reuse, R90 ;  /* 0x0000005a021e7220 */ /* 0x040fe60000410000 */
[----:B------:R-:W-:Y:S01]  /*8950*/  MUFU.EX2 R239, R239 ;  /* 0x000000ef00ef7308 */ /* 0x000fe20000000800 */
[C---:B------:R-:W-:Y:S02]  /*8960*/  FMUL.FTZ R31, R2.reuse, R91 ;  /* 0x0000005b021f7220 */ /* 0x040fe40000410000 */
[----:B------:R-:W-:Y:S01]  /*8970*/  LDSM.16.MT88.4 R88, [R208+0x900] ;  /* 0x00090000d058783b */ /* 0x000fe20000004200 */
[--C-:B------:R-:W-:Y:S02]  /*8980*/  FFMA.FTZ R155, R155, c[0x0][0x2d0], -R134.reuse ;  /* 0x0000b4009b9b7a23 */ /* 0x100fe40000010886 */
[--C-:B------:R-:W-:Y:S02]  /*8990*/  FFMA.FTZ R139, R139, c[0x0][0x2d0], -R134.reuse ;  /* 0x0000b4008b8b7a23 */ /* 0x100fe40000010886 */
[C---:B------:R-:W-:Y:S02]  /*89a0*/  HMMA.16816.F32 R28, R120.reuse, R36, R28 ;  /* 0x00000024781c723c */ /* 0x040fe4000000181c */
[----:B------:R-:W-:Y:S01]  /*89b0*/  MUFU.EX2 R160, R160 ;  /* 0x000000a000a07308 */ /* 0x000fe20000000800 */
[----:B------:R-:W-:Y:S02]  /*89c0*/  FFMA.FTZ R135, R135, c[0x0][0x2d0], -R134 ;  /* 0x0000b40087877a23 */ /* 0x000fe40000010886 */
[C---:B------:R-:W-:Y:S02]  /*89d0*/  FFMA.FTZ R128, R3.reuse, R228, R128 ;  /* 0x000000e403807223 */ /* 0x040fe40000010080 */
[C---:B------:R-:W-:Y:S01]  /*89e0*/  FMUL.FTZ R36, R3.reuse, R96 ;  /* 0x0000006003247220 */ /* 0x040fe20000410000 */
[C---:B------:R-:W-:Y:S04]  /*89f0*/  HMMA.16816.F32 R32, R120.reuse, R38, R32 ;  /* 0x000000267820723c */ /* 0x040fe80000001820 */
[----:B------:R-:W-:Y:S01]  /*8a00*/  FMUL.FTZ R37, R3, R97 ;  /* 0x0000006103257220 */ /* 0x000fe20000410000 */
[----:B------:R-:W-:Y:S01]  /*8a10*/  MUFU.EX2 R152, R152 ;  /* 0x0000009800987308 */ /* 0x000fe20000000800 */
[C---:B------:R-:W-:Y:S02]  /*8a20*/  FFMA.FTZ R133, R2.reuse, R227, R133 ;  /* 0x000000e302857223 */ /* 0x040fe40000010085 */
[C---:B------:R-:W-:Y:S04]  /*8a30*/  FMUL.FTZ R38, R2.reuse, R98 ;  /* 0x0000006202267220 */ /* 0x040fe80000410000 */
[----:B------:R-:W-:Y:S02]  /*8a40*/  FMUL.FTZ R39, R2, R99 ;  /* 0x0000006302277220 */ /* 0x000fe40000410000 */
[----:B------:R-:W-:Y:S01]  /*8a50*/  LDSM.16.MT88.4 R96, [R209+0x2900] ;  /* 0x00290000d160783b */ /* 0x000fe20000004200 */
[----:B------:R-:W-:Y:S01]  /*8a60*/  MUFU.EX2 R157, R157 ;  /* 0x0000009d009d7308 */ /* 0x000fe20000000800 */
[----:B------:R-:W-:Y:S02]  /*8a70*/  FADD.FTZ R119, R119, R128 ;  /* 0x0000008077777221 */ /* 0x000fe40000010000 */
[----:B------:R-:W-:Y:S01]  /*8a80*/  FADD.FTZ R132, R132, R133 ;  /* 0x0000008584847221 */ /* 0x000fe20000010000 */
[C---:B------:R-:W-:Y:S03]  /*8a90*/  HMMA.16816.F32 R36, R120.reuse, R44, R36 ;  /* 0x0000002c7824723c */ /* 0x040fe60000001824 */
[----:B------:R-:W-:Y:S02]  /*8aa0*/  FADD.FTZ R118, R118, R119 ;  /* 0x0000007776767221 */ /* 0x000fe40000010000 */
[----:B------:R-:W-:Y:S01]  /*8ab0*/  FADD.FTZ R131, R131, R132 ;  /* 0x0000008483837221 */ /* 0x000fe20000010000 */
[----:B------:R-:W-:Y:S01]  /*8ac0*/  MUFU.EX2 R155, R155 ;  /* 0x0000009b009b7308 */ /* 0x000fe20000000800 */
[C---:B------:R-:W-:Y:S01]  /*8ad0*/  FMUL.FTZ R44, R3.reuse, R108 ;  /* 0x0000006c032c7220 */ /* 0x040fe20000410000 */
[C---:B------:R-:W-:Y:S04]  /*8ae0*/  HMMA.16816.F32 R40, R120.reuse, R46, R40 ;  /* 0x0000002e7828723c */ /* 0x040fe80000001828 */
[----:B------:R-:W-:Y:S02]  /*8af0*/  FMUL.FTZ R45, R3, R109 ;  /* 0x0000006d032d7220 */ /* 0x000fe40000410000 */
[--C-:B------:R-:W-:Y:S02]  /*8b00*/  FFMA.FTZ R108, R148, c[0x0][0x2d0], -R151.reuse ;  /* 0x0000b400946c7a23 */ /* 0x100fe40000010897 */
[C---:B------:R-:W-:Y:S01]  /*8b10*/  FMUL.FTZ R46, R2.reuse, R110 ;  /* 0x0000006e022e7220 */ /* 0x040fe20000410000 */
[----:B------:R-:W-:Y:S03]  /*8b20*/  MUFU.EX2 R142, R142 ;  /* 0x0000008e008e7308 */ /* 0x000fe60000000800 */
[----:B------:R-:W-:Y:S02]  /*8b30*/  FMUL.FTZ R47, R2, R111 ;  /* 0x0000006f022f7220 */ /* 0x000fe40000410000 */
[--C-:B------:R-:W-:Y:S02]  /*8b40*/  FFMA.FTZ R109, R247, c[0x0][0x2d0], -R134.reuse ;  /* 0x0000b400f76d7a23 */ /* 0x100fe40000010886 */
[--C-:B------:R-:W-:Y:S02]  /*8b50*/  FFMA.FTZ R110, R245, c[0x0][0x2d0], -R134.reuse ;  /* 0x0000b400f56e7a23 */ /* 0x100fe40000010886 */
[--C-:B------:R-:W-:Y:S01]  /*8b60*/  FFMA.FTZ R111, R161, c[0x0][0x2d0], -R134.reuse ;  /* 0x0000b400a16f7a23 */ /* 0x100fe20000010886 */
[C---:B---3--:R-:W-:Y:S01]  /*8b70*/  HMMA.16816.F32 R44, R120.reuse, R68, R44 ;  /* 0x00000044782c723c */ /* 0x048fe2000000182c */
[----:B------:R-:W3:Y:S02]  /*8b80*/  MUFU.EX2 R108, R108 ;  /* 0x0000006c006c7308 */ /* 0x000ee40000000800 */
[--C-:B------:R-:W-:Y:S02]  /*8b90*/  FFMA.FTZ R148, R159, c[0x0][0x2d0], -R134.reuse ;  /* 0x0000b4009f947a23 */ /* 0x100fe40000010886 */
[--C-:B------:R-:W-:Y:S02]  /*8ba0*/  FFMA.FTZ R159, R164, c[0x0][0x2d0], -R151.reuse ;  /* 0x0000b400a49f7a23 */ /* 0x100fe40000010897 */
[----:B----4-:R-:W-:Y:S01]  /*8bb0*/  F2FP.PACK_AB R68, R140, R137 ;  /* 0x000000898c44723e */ /* 0x010fe200000000ff */
[C---:B------:R-:W-:Y:S03]  /*8bc0*/  HMMA.16816.F32 R48, R120.reuse, R70, R48 ;  /* 0x000000467830723c */ /* 0x040fe60000001830 */
[----:B------:R-:W-:Y:S01]  /*8bd0*/  MUFU.EX2 R109, R109 ;  /* 0x0000006d006d7308 */ /* 0x000fe20000000800 */
[--C-:B------:R-:W-:Y:S02]  /*8be0*/  FFMA.FTZ R161, R162, c[0x0][0x2d0], -R151.reuse ;  /* 0x0000b400a2a17a23 */ /* 0x100fe40000010897 */
[--C-:B------:R-:W-:Y:S02]  /*8bf0*/  FFMA.FTZ R162, R237, c[0x0][0x2d0], -R134.reuse ;  /* 0x0000b400eda27a23 */ /* 0x100fe40000010886 */
[C---:B-1----:R-:W-:Y:S04]  /*8c00*/  HMMA.16816.F32 R52, R120.reuse, R72, R52 ;  /* 0x000000487834723c */ /* 0x042fe80000001834 */
[--C-:B------:R-:W-:Y:S01]  /*8c10*/  FFMA.FTZ R164, R169, c[0x0][0x2d0], -R134.reuse ;  /* 0x0000b400a9a47a23 */ /* 0x100fe20000010886 */
[----:B------:R-:W1:Y:S01]  /*8c20*/  MUFU.EX2 R110, R110 ;  /* 0x0000006e006e7308 */ /* 0x000e620000000800 */
[--C-:B------:R-:W-:Y:S02]  /*8c30*/  FFMA.FTZ R169, R240, c[0x0][0x2d0], -R151.reuse ;  /* 0x0000b400f0a97a23 */ /* 0x100fe40000010897 */
[C---:B------:R-:W-:Y:S01]  /*8c40*/  HMMA.16816.F32 R56, R120.reuse, R74, R56 ;  /* 0x0000004a7838723c */ /* 0x040fe20000001838 */
[----:B------:R-:W4:Y:S03]  /*8c50*/  LDSM.16.MT88.4 R72, [R210+0x900] ;  /* 0x00090000d248783b */ /* 0x000f260000004200 */
[----:B---3--:R-:W-:Y:S01]  /*8c60*/  F2FP.PACK_AB R70, R108, R143 ;  /* 0x0000008f6c46723e */ /* 0x008fe200000000ff */
[--C-:B------:R-:W-:Y:S02]  /*8c70*/  FFMA.FTZ R237, R170, c[0x0][0x2d0], -R151.reuse ;  /* 0x0000b400aaed7a23 */ /* 0x100fe40000010897 */
[----:B------:R-:W-:Y:S01]  /*8c80*/  MUFU.EX2 R111, R111 ;  /* 0x0000006f006f7308 */ /* 0x000fe20000000800 */
[C---:B------:R-:W-:Y:S04]  /*8c90*/  HMMA.16816.F32 R60, R120.reuse, R76, R60 ;  /* 0x0000004c783c723c */ /* 0x040fe8000000183c */
[--C-:B------:R-:W-:Y:S02]  /*8ca0*/  FFMA.FTZ R170, R243, c[0x0][0x2d0], -R134.reuse ;  /* 0x0000b400f3aa7a23 */ /* 0x100fe40000010886 */
[--C-:B------:R-:W-:Y:S02]  /*8cb0*/  FFMA.FTZ R240, R171, c[0x0][0x2d0], -R134.reuse ;  /* 0x0000b400abf07a23 */ /* 0x100fe40000010886 */
[----:B------:R-:W-:Y:S01]  /*8cc0*/  HMMA.16816.F32 R64, R120, R78, R64 ;  /* 0x0000004e7840723c */ /* 0x000fe20000001840 */
[----:B------:R-:W3:Y:S01]  /*8cd0*/  MUFU.EX2 R148, R148 ;  /* 0x0000009400947308 */ /* 0x000ee20000000800 */
[----:B------:R-:W5:Y:S02]  /*8ce0*/  LDSM.16.MT88.4 R76, [R212+0x3900] ;  /* 0x00390000d44c783b */ /* 0x000f640000004200 */
[--C-:B------:R-:W-:Y:S01]  /*8cf0*/  FFMA.FTZ R171, R156, c[0x0][0x2d0], -R151.reuse ;  /* 0x0000b4009cab7a23 */ /* 0x100fe20000010897 */
[----:B-1----:R-:W-:Y:S01]  /*8d00*/  F2FP.PACK_AB R69, R110, R109 ;  /* 0x0000006d6e45723e */ /* 0x002fe200000000ff */
[--C-:B------:R-:W-:Y:S02]  /*8d10*/  FFMA.FTZ R243, R150, c[0x0][0x2d0], -R151.reuse ;  /* 0x0000b40096f37a23 */ /* 0x100fe40000010897 */
[--C-:B------:R-:W-:Y:S03]  /*8d20*/  FFMA.FTZ R150, R163, c[0x0][0x2d0], -R134.reuse ;  /* 0x0000b400a3967a23 */ /* 0x100fe60000010886 */
[----:B------:R-:W1:Y:S01]  /*8d30*/  MUFU.EX2 R159, R159 ;  /* 0x0000009f009f7308 */ /* 0x000e620000000800 */
[--C-:B------:R-:W-:Y:S02]  /*8d40*/  FFMA.FTZ R156, R153, c[0x0][0x2d0], -R134.reuse ;  /* 0x0000b400999c7a23 */ /* 0x100fe40000010886 */
[----:B------:R-:W-:Y:S02]  /*8d50*/  FFMA.FTZ R151, R136, c[0x0][0x2d0], -R151 ;  /* 0x0000b40088977a23 */ /* 0x000fe40000010897 */
[--C-:B------:R-:W-:Y:S02]  /*8d60*/  FFMA.FTZ R136, R149, c[0x0][0x2d0], -R134.reuse ;  /* 0x0000b40095887a23 */ /* 0x100fe40000010886 */
[----:B------:R-:W-:Y:S02]  /*8d70*/  FFMA.FTZ R134, R117, c[0x0][0x2d0], -R134 ;  /* 0x0000b40075867a23 */ /* 0x000fe40000010886 */
[----:B------:R-:W-:Y:S01]  /*8d80*/  FADD.FTZ R118, R129, R118 ;  /* 0x0000007681767221 */ /* 0x000fe20000010000 */
[----:B------:R-:W1:Y:S01]  /*8d90*/  MUFU.EX2 R161, R161 ;  /* 0x000000a100a17308 */ /* 0x000e620000000800 */
[----:B------:R-:W-:Y:S02]  /*8da0*/  FADD.FTZ R130, R130, R131 ;  /* 0x0000008382827221 */ /* 0x000fe40000010000 */
[----:B------:R-:W-:Y:S01]  /*8db0*/  FADD.FTZ R137, R137, R118 ;  /* 0x0000007689897221 */ /* 0x000fe20000010000 */
[----:B---3--:R-:W-:Y:S01]  /*8dc0*/  F2FP.PACK_AB R71, R148, R111 ;  /* 0x0000006f9447723e */ /* 0x008fe200000000ff */
[----:B------:R-:W-:Y:S02]  /*8dd0*/  FADD.FTZ R109, R109, R130 ;  /* 0x000000826d6d7221 */ /* 0x000fe40000010000 */
[----:B------:R-:W-:Y:S02]  /*8de0*/  FADD.FTZ R140, R140, R137 ;  /* 0x000000898c8c7221 */ /* 0x000fe40000010000 */
[----:B------:R-:W-:Y:S01]  /*8df0*/  FADD.FTZ R110, R110, R109 ;  /* 0x0000006d6e6e7221 */ /* 0x000fe20000010000 */
[----:B------:R-:W3:Y:S01]  /*8e00*/  MUFU.EX2 R162, R162 ;  /* 0x000000a200a27308 */ /* 0x000ee20000000800 */
[C---:B--2---:R-:W-:Y:S05]  /*8e10*/  HMMA.16816.F32 R4, R68.reuse, R80, R4 ;  /* 0x000000504404723c */ /* 0x044fea0000001804 */
[----:B------:R-:W-:Y:S02]  /*8e20*/  FADD.FTZ R143, R143, R140 ;  /* 0x0000008c8f8f7221 */ /* 0x000fe40000010000 */
[----:B------:R-:W-:Y:S01]  /*8e30*/  FADD.FTZ R3, R111, R110 ;  /* 0x0000006e6f037221 */ /* 0x000fe20000010000 */
[C---:B------:R-:W-:Y:S01]  /*8e40*/  HMMA.16816.F32 R8, R68.reuse, R82, R8 ;  /* 0x000000524408723c */ /* 0x040fe20000001808 */
[----:B------:R-:W-:Y:S01]  /*8e50*/  LDSM.16.MT88.4 R80, [R209+0x3900] ;  /* 0x00390000d150783b */ /* 0x000fe20000004200 */
[----:B------:R-:W2:Y:S02]  /*8e60*/  MUFU.EX2 R164, R164 ;  /* 0x000000a400a47308 */ /* 0x000ea40000000800 */
[----:B------:R-:W-:Y:S02]  /*8e70*/  FADD.FTZ R108, R108, R143 ;  /* 0x0000008f6c6c7221 */ /* 0x000fe40000010000 */
[----:B------:R-:W-:Y:S02]  /*8e80*/  FADD.FTZ R3, R148, R3 ;  /* 0x0000000394037221 */ /* 0x000fe40000010000 */
[C---:B----4-:R-:W-:Y:S04]  /*8e90*/  HMMA.16816.F32 R12, R68.reuse, R72, R12 ;  /* 0x00000048440c723c */ /* 0x050fe8000000180c */
[----:B------:R-:W-:Y:S04]  /*8ea0*/  MUFU.EX2 R169, R169 ;  /* 0x000000a900a97308 */ /* 0x000fe80000000800 */
[C---:B------:R-:W-:Y:S01]  /*8eb0*/  HMMA.16816.F32 R16, R68.reuse, R74, R16 ;  /* 0x0000004a4410723c */ /* 0x040fe20000001810 */
[----:B------:R-:W4:Y:S05]  /*8ec0*/  LDSM.16.MT88.4 R72, [R210+0x3900] ;  /* 0x00390000d248783b */ /* 0x000f2a0000004200 */
[----:B------:R-:W-:Y:S02]  /*8ed0*/  MUFU.EX2 R237, R237 ;  /* 0x000000ed00ed7308 */ /* 0x000fe40000000800 */
[C---:B------:R-:W-:Y:S08]  /*8ee0*/  HMMA.16816.F32 R20, R68.reuse, R84, R20 ;  /* 0x000000544414723c */ /* 0x040ff00000001814 */
[C---:B------:R-:W-:Y:S01]  /*8ef0*/  HMMA.16816.F32 R24, R68.reuse, R86, R24 ;  /* 0x000000564418723c */ /* 0x040fe20000001818 */
[----:B------:R-:W1:Y:S01]  /*8f00*/  LDSM.16.MT88.4 R84, [R208+0x3900] ;  /* 0x00390000d054783b */ /* 0x000e620000004200 */
[----:B------:R-:W-:Y:S06]  /*8f10*/  MUFU.EX2 R170, R170 ;  /* 0x000000aa00aa7308 */ /* 0x000fec0000000800 */
[C---:B------:R-:W-:Y:S04]  /*8f20*/  HMMA.16816.F32 R28, R68.reuse, R88, R28 ;  /* 0x00000058441c723c */ /* 0x040fe8000000181c */
[----:B------:R-:W-:Y:S04]  /*8f30*/  MUFU.EX2 R240, R240 ;  /* 0x000000f000f07308 */ /* 0x000fe80000000800 */
[C---:B------:R-:W-:Y:S01]  /*8f40*/  HMMA.16816.F32 R32, R68.reuse, R90, R32 ;  /* 0x0000005a4420723c */ /* 0x040fe20000001820 */
[----:B------:R-:W-:Y:S05]  /*8f50*/  LDSM.16.MT88.4 R88, [R208+0x4100] ;  /* 0x00410000d058783b */ /* 0x000fea0000004200 */
[----:B------:R-:W-:Y:S02]  /*8f60*/  MUFU.EX2 R171, R171 ;  /* 0x000000ab00ab7308 */ /* 0x000fe40000000800 */
[C---:B-----5:R-:W-:Y:S08]  /*8f70*/  HMMA.16816.F32 R36, R68.reuse, R76, R36 ;  /* 0x0000004c4424723c */ /* 0x060ff00000001824 */
[C---:B------:R-:W-:Y:S01]  /*8f80*/  HMMA.16816.F32 R40, R68.reuse, R78, R40 ;  /* 0x0000004e4428723c */ /* 0x040fe20000001828 */
[----:B------:R-:W-:Y:S01]  /*8f90*/  LDSM.16.MT88.4 R76, [R210+0x1100] ;  /* 0x00110000d24c783b */ /* 0x000fe20000004200 */
[----:B------:R-:W-:Y:S06]  /*8fa0*/  MUFU.EX2 R243, R243 ;  /* 0x000000f300f37308 */ /* 0x000fec0000000800 */
[C---:B----4-:R-:W-:Y:S04]  /*8fb0*/  HMMA.16816.F32 R44, R68.reuse, R72, R44 ;  /* 0x00000048442c723c */ /* 0x050fe8000000182c */
[----:B------:R-:W-:Y:S04]  /*8fc0*/  MUFU.EX2 R150, R150 ;  /* 0x0000009600967308 */ /* 0x000fe80000000800 */
[C---:B------:R-:W-:Y:S01]  /*8fd0*/  HMMA.16816.F32 R48, R68.reuse, R74, R48 ;  /* 0x0000004a4430723c */ /* 0x040fe20000001830 */
[----:B------:R-:W4:Y:S05]  /*8fe0*/  LDSM.16.MT88.4 R72, [R212+0x1100] ;  /* 0x00110000d448783b */ /* 0x000f2a0000004200 */
[----:B------:R-:W-:Y:S02]  /*8ff0*/  MUFU.EX2 R156, R156 ;  /* 0x0000009c009c7308 */ /* 0x000fe40000000800 */
[C---:B------:R-:W-:Y:S08]  /*9000*/  HMMA.16816.F32 R52, R68.reuse, R80, R52 ;  /* 0x000000504434723c */ /* 0x040ff00000001834 */
[C---:B------:R-:W-:Y:S01]  /*9010*/  HMMA.16816.F32 R56, R68.reuse, R82, R56 ;  /* 0x000000524438723c */ /* 0x040fe20000001838 */
[----:B------:R-:W5:Y:S01]  /*9020*/  LDSM.16.MT88.4 R80, [R209+0x1100] ;  /* 0x00110000d150783b */ /* 0x000f620000004200 */
[----:B------:R-:W2:Y:S06]  /*9030*/  MUFU.EX2 R141, R141 ;  /* 0x0000008d008d7308 */ /* 0x000eac0000000800 */
[C---:B-1----:R-:W-:Y:S04]  /*9040*/  HMMA.16816.F32 R60, R68.reuse, R84, R60 ;  /* 0x00000054443c723c */ /* 0x042fe8000000183c */
[----:B------:R-:W-:Y:S04]  /*9050*/  MUFU.EX2 R138, R138 ;  /* 0x0000008a008a7308 */ /* 0x000fe80000000800 */
[----:B------:R-:W-:Y:S01]  /*9060*/  HMMA.16816.F32 R64, R68, R86, R64 ;  /* 0x000000564440723c */ /* 0x000fe20000001840 */
[----:B------:R-:W1:Y:S05]  /*9070*/  LDSM.16.MT88.4 R84, [R208+0x1100] ;  /* 0x00110000d054783b */ /* 0x000e6a0000004200 */
[----:B------:R-:W5:Y:S01]  /*9080*/  MUFU.EX2 R151, R151 ;  /* 0x0000009700977308 */ /* 0x000f620000000800 */
[----:B------:R-:W-:Y:S01]  /*9090*/  F2FP.PACK_AB R68, R154, R159 ;  /* 0x0000009f9a44723e */ /* 0x000fe200000000ff */
[----:B------:R-:W-:Y:S01]  /*90a0*/  FADD.FTZ R159, R159, R108 ;  /* 0x0000006c9f9f7221 */ /* 0x000fe20000010000 */
[----:B------:R-:W-:Y:S03]  /*90b0*/  F2FP.PACK_AB R70, R161, R158 ;  /* 0x0000009ea146723e */ /* 0x000fe600000000ff */
[----:B---3--:R-:W-:Y:S01]  /*90c0*/  F2FP.PACK_AB R69, R165, R162 ;  /* 0x000000a2a545723e */ /* 0x008fe200000000ff */
[----:B------:R-:W-:Y:S01]  /*90d0*/  FADD.FTZ R162, R162, R3 ;  /* 0x00000003a2a27221 */ /* 0x000fe20000010000 */
[----:B--2---:R-:W-:Y:S01]  /*90e0*/  F2FP.PACK_AB R71, R167, R164 ;  /* 0x000000a4a747723e */ /* 0x004fe200000000ff */
[----:B------:R-:W-:Y:S01]  /*90f0*/  FADD.FTZ R159, R154, R159 ;  /* 0x0000009f9a9f7221 */ /* 0x000fe20000010000 */
[----:B------:R-:W-:Y:S01]  /*9100*/  F2FP.PACK_AB R120, R141, R142 ;  /* 0x0000008e8d78723e */ /* 0x000fe200000000ff */
[----:B------:R-:W-:Y:S01]  /*9110*/  MUFU.EX2 R136, R136 ;  /* 0x0000008800887308 */ /* 0x000fe20000000800 */
[----:B------:R-:W-:Y:S02]  /*9120*/  FADD.FTZ R165, R165, R162 ;  /* 0x000000a2a5a57221 */ /* 0x000fe40000010000 */
[----:B------:R-:W-:Y:S01]  /*9130*/  FADD.FTZ R158, R158, R159 ;  /* 0x0000009f9e9e7221 */ /* 0x000fe20000010000 */
[C---:B----4-:R-:W-:Y:S03]  /*9140*/  HMMA.16816.F32 R4, R68.reuse, R72, R4 ;  /* 0x000000484404723c */ /* 0x050fe60000001804 */
[----:B------:R-:W-:Y:S02]  /*9150*/  FADD.FTZ R164, R164, R165 ;  /* 0x000000a5a4a47221 */ /* 0x000fe40000010000 */
[----:B------:R-:W-:Y:S01]  /*9160*/  FADD.FTZ R161, R161, R158 ;  /* 0x0000009ea1a17221 */ /* 0x000fe20000010000 */
[----:B------:R-:W2:Y:S01]  /*9170*/  MUFU.EX2 R139, R139 ;  /* 0x0000008b008b7308 */ /* 0x000ea20000000800 */
[----:B------:R-:W-:Y:S01]  /*9180*/  FADD.FTZ R167, R167, R164 ;  /* 0x000000a4a7a77221 */ /* 0x000fe20000010000 */
[C---:B------:R-:W-:Y:S01]  /*9190*/  HMMA.16816.F32 R8, R68.reuse, R74, R8 ;  /* 0x0000004a4408723c */ /* 0x040fe20000001808 */
[----:B------:R-:W3:Y:S03]  /*91a0*/  LDSM.16.MT88.4 R72, [R212+0x4100] ;  /* 0x00410000d448783b */ /* 0x000ee60000004200 */
[----:B-----5:R-:W-:Y:S01]  /*91b0*/  F2FP.PACK_AB R122, R151, R138 ;  /* 0x0000008a977a723e */ /* 0x020fe200000000ff */
[----:B------:R-:W-:Y:S03]  /*91c0*/  FADD.FTZ R2, R170, R167 ;  /* 0x000000a7aa027221 */ /* 0x000fe60000010000 */
[C---:B------:R-:W-:Y:S01]  /*91d0*/  HMMA.16816.F32 R12, R68.reuse, R76, R12 ;  /* 0x0000004c440c723c */ /* 0x040fe2000000180c */
[----:B------:R-:W-:Y:S03]  /*91e0*/  MUFU.EX2 R135, R135 ;  /* 0x0000008700877308 */ /* 0x000fe60000000800 */
[----:B------:R-:W-:Y:S04]  /*91f0*/  FADD.FTZ R2, R241, R2 ;  /* 0x00000002f1027221 */ /* 0x000fe80000010000 */
[C---:B------:R-:W-:Y:S01]  /*9200*/  HMMA.16816.F32 R16, R68.reuse, R78, R16 ;  /* 0x0000004e4410723c */ /* 0x040fe20000001810 */
[----:B------:R-:W4:Y:S02]  /*9210*/  LDSM.16.MT88.4 R76, [R210+0x4100] ;  /* 0x00410000d24c783b */ /* 0x000f240000004200 */
[----:B------:R-:W5:Y:S01]  /*9220*/  MUFU.EX2 R134, R134 ;  /* 0x0000008600867308 */ /* 0x000f620000000800 */
[----:B------:R-:W-:Y:S01]  /*9230*/  FADD.FTZ R3, R239, R2 ;  /* 0x00000002ef037221 */ /* 0x000fe20000010000 */
[----:B--2---:R-:W-:Y:S03]  /*9240*/  F2FP.PACK_AB R121, R139, R136 ;  /* 0x000000888b79723e */ /* 0x004fe600000000ff */
[C---:B------:R-:W-:Y:S04]  /*9250*/  HMMA.16816.F32 R20, R68.reuse, R80, R20 ;  /* 0x000000504414723c */ /* 0x040fe80000001814 */
[----:B------:R-:W-:Y:S04]  /*9260*/  FADD.FTZ R3, R240, R3 ;  /* 0x00000003f0037221 */ /* 0x000fe80000010000 */
[C---:B------:R-:W-:Y:S01]  /*9270*/  HMMA.16816.F32 R24, R68.reuse, R82, R24 ;  /* 0x000000524418723c */ /* 0x040fe20000001818 */
[----:B------:R-:W2:Y:S03]  /*9280*/  LDSM.16.MT88.4 R80, [R209+0x4100] ;  /* 0x00410000d150783b */ /* 0x000ea60000004200 */
[----:B------:R-:W-:Y:S04]  /*9290*/  FADD.FTZ R2, R150, R3 ;  /* 0x0000000396027221 */ /* 0x000fe80000010000 */
[C---:B-1----:R-:W-:Y:S04]  /*92a0*/  HMMA.16816.F32 R28, R68.reuse, R84, R28 ;  /* 0x00000054441c723c */ /* 0x042fe8000000181c */
[----:B-----5:R-:W-:Y:S01]  /*92b0*/  F2FP.PACK_AB R123, R134, R135 ;  /* 0x00000087867b723e */ /* 0x020fe200000000ff */
[----:B------:R-:W-:Y:S03]  /*92c0*/  FADD.FTZ R2, R157, R2 ;  /* 0x000000029d027221 */ /* 0x000fe60000010000 */
[C---:B------:R-:W-:Y:S01]  /*92d0*/  HMMA.16816.F32 R32, R68.reuse, R86, R32 ;  /* 0x000000564420723c */ /* 0x040fe20000001820 */
[----:B------:R-:W1:Y:S03]  /*92e0*/  LDSM.16.MT88.4 R84, [R212+0x1900] ;  /* 0x00190000d454783b */ /* 0x000e660000004200 */
[----:B------:R-:W-:Y:S02]  /*92f0*/  FADD.FTZ R3, R155, R2 ;  /* 0x000000029b037221 */ /* 0x000fe40000010000 */
[----:B------:R-:W-:Y:S02]  /*9300*/  IMAD.MOV.U32 R2, RZ, RZ, R116 ;  /* 0x000000ffff027224 */ /* 0x000fe400078e0074 */
[C---:B---3--:R-:W-:Y:S04]  /*9310*/  HMMA.16816.F32 R36, R68.reuse, R72, R36 ;  /* 0x000000484424723c */ /* 0x048fe80000001824 */
[----:B------:R-:W-:Y:S04]  /*9320*/  FADD.FTZ R3, R156, R3 ;  /* 0x000000039c037221 */ /* 0x000fe80000010000 */
[C---:B------:R-:W-:Y:S01]  /*9330*/  HMMA.16816.F32 R40, R68.reuse, R74, R40 ;  /* 0x0000004a4428723c */ /* 0x040fe20000001828 */
[----:B------:R-:W3:Y:S03]  /*9340*/  LDSM.16.MT88.4 R72, [R210+0x1900] ;  /* 0x00190000d248783b */ /* 0x000ee60000004200 */
[----:B------:R-:W-:Y:S02]  /*9350*/  FADD.FTZ R136, R136, R3 ;  /* 0x0000000388887221 */ /* 0x000fe40000010000 */
[----:B------:R-:W-:Y:S02]  /*9360*/  IMAD.MOV.U32 R3, RZ, RZ, R0 ;  /* 0x000000ffff037224 */ /* 0x000fe400078e0000 */
[C---:B----4-:R-:W-:Y:S04]  /*9370*/  HMMA.16816.F32 R44, R68.reuse, R76, R44 ;  /* 0x0000004c442c723c */ /* 0x050fe8000000182c */
[----:B------:R-:W-:Y:S04]  /*9380*/  FADD.FTZ R136, R139, R136 ;  /* 0x000000888b887221 */ /* 0x000fe80000010000 */
[C---:B------:R-:W-:Y:S01]  /*9390*/  HMMA.16816.F32 R48, R68.reuse, R78, R48 ;  /* 0x0000004e4430723c */ /* 0x040fe20000001830 */
[----:B------:R-:W4:Y:S03]  /*93a0*/  LDSM.16.MT88.4 R76, [R209+0x1900] ;  /* 0x00190000d14c783b */ /* 0x000f260000004200 */
[----:B------:R-:W-:Y:S04]  /*93b0*/  FADD.FTZ R135, R135, R136 ;  /* 0x0000008887877221 */ /* 0x000fe80000010000 */
[C---:B--2---:R-:W-:Y:S04]  /*93c0*/  HMMA.16816.F32 R52, R68.reuse, R80, R52 ;  /* 0x000000504434723c */ /* 0x044fe80000001834 */
[----:B------:R-:W-:Y:S04]  /*93d0*/  FADD.FTZ R227, R134, R135 ;  /* 0x0000008786e37221 */ /* 0x000fe80000010000 */
[C---:B------:R-:W-:Y:S01]  /*93e0*/  HMMA.16816.F32 R56, R68.reuse, R82, R56 ;  /* 0x000000524438723c */ /* 0x040fe20000001838 */
[----:B------:R-:W2:Y:S07]  /*93f0*/  LDSM.16.MT88.4 R80, [R208+0x1900] ;  /* 0x00190000d050783b */ /* 0x000eae0000004200 */
[C---:B------:R-:W-:Y:S08]  /*9400*/  HMMA.16816.F32 R60, R68.reuse, R88, R60 ;  /* 0x00000058443c723c */ /* 0x040ff0000000183c */
[----:B------:R-:W-:Y:S01]  /*9410*/  HMMA.16816.F32 R64, R68, R90, R64 ;  /* 0x0000005a4440723c */ /* 0x000fe20000001840 */
[----:B------:R-:W-:Y:S06]  /*9420*/  LDSM.16.MT88.4 R88, [R209+0x4900] ;  /* 0x00490000d158783b */ /* 0x000fec0000004200 */
[----:B------:R-:W-:Y:S01]  /*9430*/  F2FP.PACK_AB R68, R169, R166 ;  /* 0x000000a6a944723e */ /* 0x000fe200000000ff */
[----:B------:R-:W-:Y:S01]  /*9440*/  FADD.FTZ R166, R166, R161 ;  /* 0x000000a1a6a67221 */ /* 0x000fe20000010000 */
[----:B------:R-:W-:Y:S03]  /*9450*/  F2FP.PACK_AB R70, R237, R168 ;  /* 0x000000a8ed46723e */ /* 0x000fe600000000ff */
[----:B------:R-:W-:Y:S01]  /*9460*/  F2FP.PACK_AB R69, R241, R170 ;  /* 0x000000aaf145723e */ /* 0x000fe200000000ff */
[----:B------:R-:W-:Y:S01]  /*9470*/  FADD.FTZ R169, R169, R166 ;  /* 0x000000a6a9a97221 */ /* 0x000fe20000010000 */
[----:B------:R-:W-:Y:S03]  /*9480*/  F2FP.PACK_AB R71, R240, R239 ;  /* 0x000000eff047723e */ /* 0x000fe600000000ff */
[----:B------:R-:W-:Y:S04]  /*9490*/  FADD.FTZ R168, R168, R169 ;  /* 0x000000a9a8a87221 */ /* 0x000fe80000010000 */
[C---:B-1----:R-:W-:Y:S03]  /*94a0*/  HMMA.16816.F32 R4, R68.reuse, R84, R4 ;  /* 0x000000544404723c */ /* 0x042fe60000001804 */
[----:B------:R-:W-:Y:S01]  /*94b0*/  FADD.FTZ R237, R237, R168 ;  /* 0x000000a8eded7221 */ /* 0x000fe20000010000 */
[----:B------:R-:W-:Y:S04]  /*94c0*/  IADD3 R168, R238, -0x1, RZ ;  /* 0xffffffffeea87810 */ /* 0x000fe80007ffe0ff */
[C---:B------:R-:W-:Y:S01]  /*94d0*/  HMMA.16816.F32 R8, R68.reuse, R86, R8 ;  /* 0x000000564408723c */ /* 0x040fe20000001808 */
[----:B------:R-:W1:Y:S03]  /*94e0*/  LDSM.16.MT88.4 R84, [R212+0x4900] ;  /* 0x00490000d454783b */ /* 0x000e660000004200 */
[----:B------:R-:W-:Y:S04]  /*94f0*/  IMAD.MOV.U32 R238, RZ, RZ, R168 ;  /* 0x000000ffffee7224 */ /* 0x000fe800078e00a8 */
[C---:B---3--:R-:W-:Y:S08]  /*9500*/  HMMA.16816.F32 R12, R68.reuse, R72, R12 ;  /* 0x00000048440c723c */ /* 0x048ff0000000180c */
[C---:B------:R-:W-:Y:S01]  /*9510*/  HMMA.16816.F32 R16, R68.reuse, R74, R16 ;  /* 0x0000004a4410723c */ /* 0x040fe20000001810 */
[----:B------:R-:W3:Y:S07]  /*9520*/  LDSM.16.MT88.4 R72, [R210+0x4900] ;  /* 0x00490000d248783b */ /* 0x000eee0000004200 */
[C---:B----4-:R-:W-:Y:S08]  /*9530*/  HMMA.16816.F32 R20, R68.reuse, R76, R20 ;  /* 0x0000004c4414723c */ /* 0x050ff00000001814 */
[C---:B------:R-:W-:Y:S01]  /*9540*/  HMMA.16816.F32 R24, R68.reuse, R78, R24 ;  /* 0x0000004e4418723c */ /* 0x040fe20000001818 */
[----:B------:R-:W4:Y:S07]  /*9550*/  LDSM.16.MT88.4 R76, [R212+0x2100] ;  /* 0x00210000d44c783b */ /* 0x000f2e0000004200 */
[C---:B--2---:R-:W-:Y:S08]  /*9560*/  HMMA.16816.F32 R28, R68.reuse, R80, R28 ;  /* 0x00000050441c723c */ /* 0x044ff0000000181c */
[C---:B------:R-:W-:Y:S01]  /*9570*/  HMMA.16816.F32 R32, R68.reuse, R82, R32 ;  /* 0x000000524420723c */ /* 0x040fe20000001820 */
[----:B------:R-:W2:Y:S07]  /*9580*/  LDSM.16.MT88.4 R80, [R210+0x2100] ;  /* 0x00210000d250783b */ /* 0x000eae0000004200 */
[C---:B-1----:R-:W-:Y:S08]  /*9590*/  HMMA.16816.F32 R36, R68.reuse, R84, R36 ;  /* 0x000000544424723c */ /* 0x042ff00000001824 */
[C---:B------:R-:W-:Y:S01]  /*95a0*/  HMMA.16816.F32 R40, R68.reuse, R86, R40 ;  /* 0x000000564428723c */ /* 0x040fe20000001828 */
[----:B------:R-:W-:Y:S07]  /*95b0*/  LDSM.16.MT88.4 R84, [R208+0x2100] ;  /* 0x00210000d054783b */ /* 0x000fee0000004200 */
[C---:B---3--:R-:W-:Y:S08]  /*95c0*/  HMMA.16816.F32 R44, R68.reuse, R72, R44 ;  /* 0x00000048442c723c */ /* 0x048ff0000000182c */
[C---:B------:R-:W-:Y:S01]  /*95d0*/  HMMA.16816.F32 R48, R68.reuse, R74, R48 ;  /* 0x0000004a4430723c */ /* 0x040fe20000001830 */
[----:B------:R-:W1:Y:S07]  /*95e0*/  LDSM.16.MT88.4 R72, [R209+0x2100] ;  /* 0x00210000d148783b */ /* 0x000e6e0000004200 */
[C---:B------:R-:W-:Y:S08]  /*95f0*/  HMMA.16816.F32 R52, R68.reuse, R88, R52 ;  /* 0x000000584434723c */ /* 0x040ff00000001834 */
[C---:B------:R-:W-:Y:S01]  /*9600*/  HMMA.16816.F32 R56, R68.reuse, R90, R56 ;  /* 0x0000005a4438723c */ /* 0x040fe20000001838 */
[----:B------:R-:W-:Y:S07]  /*9610*/  LDSM.16.MT88.4 R88, [R209+0x5100] ;  /* 0x00510000d158783b */ /* 0x000fee0000004200 */
        /* <DEDUP_REMOVED lines=10> */
[C---:B----4-:R-:W-:Y:S03]  /*96c0*/  HMMA.16816.F32 R4, R68.reuse, R76, R4 ;  /* 0x0000004c4404723c */ /* 0x050fe60000001804 */
[----:B------:R-:W-:Y:S04]  /*96d0*/  FADD.FTZ R243, R243, R152 ;  /* 0x00000098f3f37221 */ /* 0x000fe80000010000 */
[----:B------:R-:W-:Y:S01]  /*96e0*/  FADD.FTZ R142, R142, R243 ;  /* 0x000000f38e8e7221 */ /* 0x000fe20000010000 */
[C---:B------:R-:W-:Y:S01]  /*96f0*/  HMMA.16816.F32 R8, R68.reuse, R78, R8 ;  /* 0x0000004e4408723c */ /* 0x040fe20000001808 */
[----:B------:R-:W3:Y:S03]  /*9700*/  LDSM.16.MT88.4 R76, [R212+0x5100] ;  /* 0x00510000d44c783b */ /* 0x000ee60000004200 */
[----:B------:R-:W-:Y:S04]  /*9710*/  FADD.FTZ R141, R141, R142 ;  /* 0x0000008e8d8d7221 */ /* 0x000fe80000010000 */
[C---:B--2---:R-:W-:Y:S04]  /*9720*/  HMMA.16816.F32 R12, R68.reuse, R80, R12 ;  /* 0x00000050440c723c */ /* 0x044fe8000000180c */
[----:B------:R-:W-:Y:S04]  /*9730*/  FADD.FTZ R138, R138, R141 ;  /* 0x0000008d8a8a7221 */ /* 0x000fe80000010000 */
[C---:B------:R-:W-:Y:S01]  /*9740*/  HMMA.16816.F32 R16, R68.reuse, R82, R16 ;  /* 0x000000524410723c */ /* 0x040fe20000001810 */
[----:B------:R-:W2:Y:S03]  /*9750*/  LDSM.16.MT88.4 R80, [R210+0x5100] ;  /* 0x00510000d250783b */ /* 0x000ea60000004200 */
[----:B------:R-:W-:Y:S04]  /*9760*/  FADD.FTZ R228, R151, R138 ;  /* 0x0000008a97e47221 */ /* 0x000fe80000010000 */
[C---:B-1----:R-:W-:Y:S08]  /*9770*/  HMMA.16816.F32 R20, R68.reuse, R72, R20 ;  /* 0x000000484414723c */ /* 0x042ff00000001814 */
[C---:B------:R-:W-:Y:S01]  /*9780*/  HMMA.16816.F32 R24, R68.reuse, R74, R24 ;  /* 0x0000004a4418723c */ /* 0x040fe20000001818 */
[----:B------:R-:W1:Y:S07]  /*9790*/  LDSM.16.MT88.4 R72, [R208+0x5100] ;  /* 0x00510000d048783b */ /* 0x000e6e0000004200 */
[C---:B------:R-:W-:Y:S08]  /*97a0*/  HMMA.16816.F32 R28, R68.reuse, R84, R28 ;  /* 0x00000054441c723c */ /* 0x040ff0000000181c */
[C---:B------:R-:W-:Y:S01]  /*97b0*/  HMMA.16816.F32 R32, R68.reuse, R86, R32 ;  /* 0x000000564420723c */ /* 0x040fe20000001820 */
[----:B------:R-:W4:Y:S07]  /*97c0*/  LDSM.16.MT88.4 R84, [R212+0x2900] ;  /* 0x00290000d454783b */ /* 0x000f2e0000004200 */
[C---:B---3--:R-:W-:Y:S08]  /*97d0*/  HMMA.16816.F32 R36, R68.reuse, R76, R36 ;  /* 0x0000004c4424723c */ /* 0x048ff00000001824 */
[C---:B------:R-:W-:Y:S08]  /*97e0*/  HMMA.16816.F32 R40, R68.reuse, R78, R40 ;  /* 0x0000004e4428723c */ /* 0x040ff00000001828 */
[C---:B--2---:R-:W-:Y:S08]  /*97f0*/  HMMA.16816.F32 R44, R68.reuse, R80, R44 ;  /* 0x00000050442c723c */ /* 0x044ff0000000182c */
[C---:B------:R-:W-:Y:S08]  /*9800*/  HMMA.16816.F32 R48, R68.reuse, R82, R48 ;  /* 0x000000524430723c */ /* 0x040ff00000001830 */
[C---:B------:R-:W-:Y:S08]  /*9810*/  HMMA.16816.F32 R52, R68.reuse, R88, R52 ;  /* 0x000000584434723c */ /* 0x040ff00000001834 */
[C---:B------:R-:W-:Y:S08]  /*9820*/  HMMA.16816.F32 R56, R68.reuse, R90, R56 ;  /* 0x0000005a4438723c */ /* 0x040ff00000001838 */
[C---:B-1----:R-:W-:Y:S08]  /*9830*/  HMMA.16816.F32 R60, R68.reuse, R72, R60 ;  /* 0x00000048443c723c */ /* 0x042ff0000000183c */
[----:B------:R-:W-:Y:S08]  /*9840*/  HMMA.16816.F32 R64, R68, R74, R64 ;  /* 0x0000004a4440723c */ /* 0x000ff00000001840 */
[C---:B----4-:R-:W-:Y:S01]  /*9850*/  HMMA.16816.F32 R112, R120.reuse, R84, R4 ;  /* 0x000000547870723c */ /* 0x050fe20000001804 */
[----:B------:R-:W1:Y:S07]  /*9860*/  LDSM.16.MT88.4 R4, [R210+0x5900] ;  /* 0x00590000d204783b */ /* 0x000e6e0000004200 */
[C---:B------:R-:W-:Y:S01]  /*9870*/  HMMA.16816.F32 R68, R120.reuse, R86, R8 ;  /* 0x000000567844723c */ /* 0x040fe20000001808 */
[----:B------:R-:W2:Y:S07]  /*9880*/  LDSM.16.MT88.4 R8, [R209+0x5900] ;  /* 0x00590000d108783b */ /* 0x000eae0000004200 */
[C---:B------:R-:W-:Y:S01]  /*9890*/  HMMA.16816.F32 R72, R120.reuse, R92, R12 ;  /* 0x0000005c7848723c */ /* 0x040fe2000000180c */
[----:B------:R-:W3:Y:S07]  /*98a0*/  LDSM.16.MT88.4 R12, [R208+0x5900] ;  /* 0x00590000d00c783b */ /* 0x000eee0000004200 */
        /* <DEDUP_REMOVED lines=11> */
[C---:B---3--:R-:W-:Y:S07]  /*9960*/  HMMA.16816.F32 R60, R120.reuse, R12, R60 ;  /* 0x0000000c783c723c */ /* 0x048fee000000183c */
[----:B------:R-:W-:Y:S01]  /*9970*/  IMAD.MOV.U32 R12, RZ, RZ, R116 ;  /* 0x000000ffff0c7224 */ /* 0x000fe200078e0074 */
[----:B------:R-:W-:Y:S01]  /*9980*/  HMMA.16816.F32 R64, R120, R14, R64 ;  /* 0x0000000e7840723c */ /* 0x000fe20000001840 */
[----:B------:R-:W-:-:S07]  /*9990*/  @P0 BRA `(.L_x_189) ;  /* 0xffffc0f000000947 */ /* 0x000fce000383ffff */
.L_x_178:
[----:B------:R-:W1:Y:S01]  /*99a0*/  S2UR UR4, SR_CTAID.X ;  /* 0x00000000000479c3 */ /* 0x000e620000002500 */
[----:B------:R-:W-:Y:S01]  /*99b0*/  ULDC.64 UR14, c[0x0][0x2c8] ;  /* 0x0000b200000e7ab9 */ /* 0x000fe20000000a00 */
[----:B------:R-:W-:Y:S01]  /*99c0*/  PLOP3.LUT P0, PT, PT, PT, UP0, 0x40, 0x0 ;  /* 0x000000000000781c */ /* 0x000fe20003f0e808 */
[----:B------:R-:W-:-:S02]  /*99d0*/  ULDC UR7, c[0x0][0x168] ;  /* 0x00005a0000077ab9 */ /* 0x000fc40000000800 */
[----:B-1----:R-:W-:-:S04]  /*99e0*/  ULEA UR4, UR4, 0x7f, 0x7 ;  /* 0x0000007f04047891 */ /* 0x002fc8000f8e383f */
[----:B------:R-:W-:Y:S02]  /*99f0*/  UIMAD.WIDE.U32 UR16, UR4, UR14, URZ ;  /* 0x0000000e041072a5 */ /* 0x000fe4000f8e003f */
[----:B------:R-:W-:Y:S02]  /*9a00*/  UIADD3 UR14, -UR7, 0x1, URZ ;  /* 0x00000001070e7890 */ /* 0x000fe4000fffe13f */
[----:B------:R-:W-:Y:S02]  /*9a10*/  @UP1 USHF.R.U32.HI UR4, URZ, UR15, UR17 ;  /* 0x0000000f3f041299 */ /* 0x000fe40008011611 */
[----:B------:R-:W-:Y:S02]  /*9a20*/  ULDC UR7, c[0x0][0x1d0] ;  /* 0x0000740000077ab9 */ /* 0x000fe40000000800 */
[----:B------:R-:W-:-:S04]  /*9a30*/  UIMAD UR7, UR8, UR7, UR14 ;  /* 0x00000007080772a4 */ /* 0x000fc8000f8e020e */
[----:B------:R-:W-:-:S03]  /*9a40*/  UIADD3 UR7, UR7, UR4, URZ ;  /* 0x0000000407077290 */ /* 0x000fc6000fffe03f */
[----:B------:R-:W-:Y:S02]  /*9a50*/  ULDC UR4, c[0x0][0x324] ;  /* 0x0000c90000047ab9 */ /* 0x000fe40000000800 */
[----:B------:R-:W-:Y:S01]  /*9a60*/  UIADD3 UR4, UR7, -UR4, URZ ;  /* 0x8000000407047290 */ /* 0x000fe2000fffe03f */
[----:B------:R-:W-:Y:S05]  /*9a70*/  @P0 BRA `(.L_x_190) ;  /* 0x0000014000000947 */ /* 0x000fea0003800000 */
        /* <DEDUP_REMOVED lines=11> */
.L_x_191:
[----:B------:R-:W-:Y:S02]  /*9b30*/  ULDC UR8, c[0x0][0x32c] ;  /* 0x0000cb0000087ab9 */ /* 0x000fe40000000800 */
[----:B------:R-:W-:Y:S02]  /*9b40*/  UISETP.NE.AND UP2, UPT, UR8, 0x1, UPT ;  /* 0x000000010800788c */ /* 0x000fe4000bf45270 */
[----:B------:R-:W-:Y:S02]  /*9b50*/  ULDC.64 UR14, c[0x0][0x330] ;  /* 0x0000cc00000e7ab9 */ /* 0x000fe40000000a00 */
[----:B------:R-:W-:-:S07]  /*9b60*/  UIMAD.WIDE.U32 UR16, UR7, UR14, URZ ;  /* 0x0000000e071072a5 */ /* 0x000fce000f8e003f */
[----:B------:R-:W-:Y:S02]  /*9b70*/  @UP2 USHF.R.U32.HI UR7, URZ, UR15, UR17 ;  /* 0x0000000f3f072299 */ /* 0x000fe40008011611 */
.L_x_192:
[----:B------:R-:W-:Y:S02]  /*9b80*/  ULDC UR8, c[0x0][0x32c] ;  /* 0x0000cb0000087ab9 */ /* 0x000fe40000000800 */
[----:B------:R-:W-:-:S04]  /*9b90*/  UIMAD UR8, UR7, UR8, URZ ;  /* 0x00000008070872a4 */ /* 0x000fc8000f8e023f */
[----:B------:R-:W-:-:S04]  /*9ba0*/  UISETP.LT.AND UP2, UPT, UR4, UR8, UPT ;  /* 0x000000080400728c */ /* 0x000fc8000bf41270 */
[----:B------:R-:W-:-:S04]  /*9bb0*/  USEL UR4, UR4, UR8, !UP2 ;  /* 0x0000000804047287 */ /* 0x000fc8000d000000 */
.L_x_190:
[----:B------:R-:W-:-:S04]  /*9bc0*/  UIADD3 UR4, UR4, 0x5f, URZ ;  /* 0x0000005f04047890 */ /* 0x000fc8000fffe03f */
        /* <DEDUP_REMOVED lines=8> */
[----:B------:R-:W-:Y:S01]  /*9c50*/  SHF.R.S32.HI R235, RZ, 0x1f, R230 ;  /* 0x0000001fffeb7819 */ /* 0x000fe200000114e6 */
[----:B------:R-:W-:Y:S01]  /*9c60*/  IMAD.MOV.U32 R117, RZ, RZ, R12 ;  /* 0x000000ffff757224 */ /* 0x000fe200078e000c */
[----:B------:R-:W-:Y:S01]  /*9c70*/  MOV R236, R168 ;  /* 0x000000a800ec7202 */ /* 0x000fe20000000f00 */
[----:B------:R-:W-:Y:S01]  /*9c80*/  IMAD.MOV.U32 R3, RZ, RZ, R0 ;  /* 0x000000ffff037224 */ /* 0x000fe200078e0000 */
[C---:B------:R-:W-:Y:S01]  /*9c90*/  SHF.L.U64.HI R233, R229.reuse, 0x1, R232 ;  /* 0x00000001e5e97819 */ /* 0x040fe200000102e8 */
[C---:B------:R-:W-:Y:S01]  /*9ca0*/  IMAD.SHL.U32 R234, R230.reuse, 0x2, RZ ;  /* 0x00000002e6ea7824 */ /* 0x040fe200078e00ff */
[----:B------:R-:W-:Y:S02]  /*9cb0*/  SHF.L.U32 R118, R229, 0x1, RZ ;  /* 0x00000001e5767819 */ /* 0x000fe400000006ff */
[----:B------:R-:W-:Y:S02]  /*9cc0*/  SHF.L.U64.HI R235, R230, 0x1, R235 ;  /* 0x00000001e6eb7819 */ /* 0x000fe400000102eb */
.L_x_196:
        /* <DEDUP_REMOVED lines=36> */
[----:B------:R1:W1:Y:S01]  /*9f10*/  SHFL.IDX PT, R0, R6, 0x2, 0x181f ;  /* 0x00581f0006007f89 */ /* 0x00026200000e0000 */
        /* <DEDUP_REMOVED lines=19> */
.L_x_194:
[C---:B--23--:R-:W-:Y:S01]  /*a050*/  HMMA.16816.F32 R4, R124.reuse, R120, RZ ;  /* 0x000000787c04723c */ /* 0x04cfe200000018ff */
[----:B------:R-:W-:Y:S02]  /*a060*/  LDSM.16.M88.4 R156, [R202+0x1000] ;  /* 0x00100000ca9c783b */ /* 0x000fe40000000200 */
[----:B------:R-:W-:Y:S05]  /*a070*/  ISETP.GT.AND P0, PT, R236, UR6, PT ;  /* 0x00000006ec007c0c */ /* 0x000fea000bf04270 */
[C---:B------:R-:W-:Y:S01]  /*a080*/  HMMA.16816.F32 R8, R124.reuse, R122, RZ ;  /* 0x0000007a7c08723c */ /* 0x040fe200000018ff */
[----:B------:R-:W0:Y:S07]  /*a090*/  LDGDEPBAR ;  /* 0x00000000000079af */ /* 0x000e2e0000000000 */
[C---:B------:R-:W-:Y:S01]  /*a0a0*/  HMMA.16816.F32 R12, R124.reuse, R16, RZ ;  /* 0x000000107c0c723c */ /* 0x040fe200000018ff */
[----:B------:R-:W2:Y:S07]  /*a0b0*/  LDSM.16.M88.4 R120, [R211+0x8100] ;  /* 0x00810000d378783b */ /* 0x000eae0000000200 */
[C---:B------:R-:W-:Y:S01]  /*a0c0*/  HMMA.16816.F32 R16, R124.reuse, R18, RZ ;  /* 0x000000127c10723c */ /* 0x040fe200000018ff */
[----:B------:R-:W-:Y:S07]  /*a0d0*/  LDSM.16.M88.4 R160, [R202+0x1800] ;  /* 0x00180000caa0783b */ /* 0x000fee0000000200 */
[C---:B----4-:R-:W-:Y:S01]  /*a0e0*/  HMMA.16816.F32 R20, R124.reuse, R24, RZ ;  /* 0x000000187c14723c */ /* 0x050fe200000018ff */
[----:B------:R-:W-:Y:S07]  /*a0f0*/  LDSM.16.M88.4 R164, [R202+0x2000] ;  /* 0x00200000caa4783b */ /* 0x000fee0000000200 */
[C---:B------:R-:W-:Y:S01]  /*a100*/  HMMA.16816.F32 R24, R124.reuse, R26, RZ ;  /* 0x0000001a7c18723c */ /* 0x040fe200000018ff */
[----:B------:R-:W-:Y:S07]  /*a110*/  LDSM.16.M88.4 R168, [R202+0x5000] ;  /* 0x00500000caa8783b */ /* 0x000fee0000000200 */
[C---:B-1----:R-:W-:Y:S08]  /*a120*/  HMMA.16816.F32 R28, R124.reuse, R32, RZ ;  /* 0x000000207c1c723c */ /* 0x042ff000000018ff */
[C---:B------:R-:W-:Y:S08]  /*a130*/  HMMA.16816.F32 R32, R124.reuse, R34, RZ ;  /* 0x000000227c20723c */ /* 0x040ff000000018ff */
[C---:B------:R-:W-:Y:S08]  /*a140*/  HMMA.16816.F32 R36, R124.reuse, R40, RZ ;  /* 0x000000287c24723c */ /* 0x040ff000000018ff */
[C---:B------:R-:W-:Y:S08]  /*a150*/  HMMA.16816.F32 R40, R124.reuse, R42, RZ ;  /* 0x0000002a7c28723c */ /* 0x040ff000000018ff */
[C---:B------:R-:W-:Y:S08]  /*a160*/  HMMA.16816.F32 R44, R124.reuse, R48, RZ ;  /* 0x000000307c2c723c */ /* 0x040ff000000018ff */
[----:B------:R-:W-:Y:S08]  /*a170*/  HMMA.16816.F32 R48, R124, R50, RZ ;  /* 0x000000327c30723c */ /* 0x000ff000000018ff */
[C---:B------:R-:W-:Y:S08]  /*a180*/  HMMA.16816.F32 R4, R144.reuse, R128, R4 ;  /* 0x000000809004723c */ /* 0x040ff00000001804 */
[C---:B------:R-:W-:Y:S01]  /*a190*/  HMMA.16816.F32 R8, R144.reuse, R130, R8 ;  /* 0x000000829008723c */ /* 0x040fe20000001808 */
[----:B------:R-:W1:Y:S07]  /*a1a0*/  LDSM.16.M88.4 R128, [R211+0x8900] ;  /* 0x00890000d380783b */ /* 0x000e6e0000000200 */
[C---:B------:R-:W-:Y:S08]  /*a1b0*/  HMMA.16816.F32 R12, R144.reuse, R132, R12 ;  /* 0x00000084900c723c */ /* 0x040ff0000000180c */
[C---:B------:R-:W-:Y:S01]  /*a1c0*/  HMMA.16816.F32 R16, R144.reuse, R134, R16 ;  /* 0x000000869010723c */ /* 0x040fe20000001810 */
[----:B------:R-:W3:Y:S07]  /*a1d0*/  LDSM.16.M88.4 R132, [R211+0x9100] ;  /* 0x00910000d384783b */ /* 0x000eee0000000200 */
[C---:B------:R-:W-:Y:S08]  /*a1e0*/  HMMA.16816.F32 R20, R144.reuse, R136, R20 ;  /* 0x000000889014723c */ /* 0x040ff00000001814 */
[C---:B------:R-:W-:Y:S01]  /*a1f0*/  HMMA.16816.F32 R24, R144.reuse, R138, R24 ;  /* 0x0000008a9018723c */ /* 0x040fe20000001818 */
[----:B------:R-:W4:Y:S07]  /*a200*/  LDSM.16.M88.4 R136, [R211+0x9900] ;  /* 0x00990000d388783b */ /* 0x000f2e0000000200 */
[C---:B------:R-:W-:Y:S08]  /*a210*/  HMMA.16816.F32 R28, R144.reuse, R140, R28 ;  /* 0x0000008c901c723c */ /* 0x040ff0000000181c */
[C---:B------:R-:W-:Y:S01]  /*a220*/  HMMA.16816.F32 R32, R144.reuse, R142, R32 ;  /* 0x0000008e9020723c */ /* 0x040fe20000001820 */
[----:B------:R-:W5:Y:S07]  /*a230*/  LDSM.16.M88.4 R140, [R211+0xa100] ;  /* 0x00a10000d38c783b */ /* 0x000f6e0000000200 */
[C---:B------:R-:W-:Y:S08]  /*a240*/  HMMA.16816.F32 R36, R144.reuse, R148, R36 ;  /* 0x000000949024723c */ /* 0x040ff00000001824 */
[C---:B------:R-:W-:Y:S01]  /*a250*/  HMMA.16816.F32 R40, R144.reuse, R150, R40 ;  /* 0x000000969028723c */ /* 0x040fe20000001828 */
[----:B------:R-:W3:Y:S07]  /*a260*/  LDSM.16.M88.4 R148, [R211+0xa900] ;  /* 0x00a90000d394783b */ /* 0x000eee0000000200 */
[C---:B------:R-:W-:Y:S08]  /*a270*/  HMMA.16816.F32 R44, R144.reuse, R152, R44 ;  /* 0x00000098902c723c */ /* 0x040ff0000000182c */
[----:B------:R-:W-:Y:S01]  /*a280*/  HMMA.16816.F32 R48, R144, R154, R48 ;  /* 0x0000009a9030723c */ /* 0x000fe20000001830 */
[----:B------:R-:W4:Y:S07]  /*a290*/  LDSM.16.M88.4 R152, [R202] ;  /* 0x00000000ca98783b */ /* 0x000f2e0000000200 */
[C---:B--2---:R-:W-:Y:S08]  /*a2a0*/  HMMA.16816.F32 R4, R172.reuse, R120, R4 ;  /* 0x00000078ac04723c */ /* 0x044ff00000001804 */
[C---:B------:R-:W-:Y:S01]  /*a2b0*/  HMMA.16816.F32 R8, R172.reuse, R122, R8 ;  /* 0x0000007aac08723c */ /* 0x040fe20000001808 */
[----:B------:R-:W2:Y:S07]  /*a2c0*/  LDSM.16.M88.4 R120, [R202+0x800] ;  /* 0x00080000ca78783b */ /* 0x000eae0000000200 */
[C---:B-1----:R-:W-:Y:S08]  /*a2d0*/  HMMA.16816.F32 R12, R172.reuse, R128, R12 ;  /* 0x00000080ac0c723c */ /* 0x042ff0000000180c */
[C---:B------:R-:W-:Y:S01]  /*a2e0*/  HMMA.16816.F32 R16, R172.reuse, R130, R16 ;  /* 0x00000082ac10723c */ /* 0x040fe20000001810 */
[----:B------:R-:W1:Y:S07]  /*a2f0*/  LDSM.16.M88.4 R128, [R202+0x2800] ;  /* 0x00280000ca80783b */ /* 0x000e6e0000000200 */
        /* <DEDUP_REMOVED lines=20> */
[----:B------:R-:W2:Y:S07]  /*a440*/  LDSM.16.M88.4 R156, [R201] ;  /* 0x00000000c99c783b */ /* 0x000eae0000000200 */
[C---:B------:R-:W-:Y:S08]  /*a450*/  HMMA.16816.F32 R28, R176.reuse, R160, R28 ;  /* 0x000000a0b01c723c */ /* 0x040ff0000000181c */
[C---:B------:R-:W-:Y:S01]  /*a460*/  HMMA.16816.F32 R32, R176.reuse, R162, R32 ;  /* 0x000000a2b020723c */ /* 0x040fe20000001820 */
[----:B------:R-:W2:Y:S07]  /*a470*/  LDSM.16.M88.4 R160, [R200] ;  /* 0x00000000c8a0783b */ /* 0x000eae0000000200 */
[C---:B------:R-:W-:Y:S08]  /*a480*/  HMMA.16816.F32 R36, R176.reuse, R164, R36 ;  /* 0x000000a4b024723c */ /* 0x040ff00000001824 */
[C---:B------:R-:W-:Y:S01]  /*a490*/  HMMA.16816.F32 R40, R176.reuse, R166, R40 ;  /* 0x000000a6b028723c */ /* 0x040fe20000001828 */
[----:B------:R-:W2:Y:S07]  /*a4a0*/  LDSM.16.M88.4 R164, [R199] ;  /* 0x00000000c7a4783b */ /* 0x000eae0000000200 */
[C---:B-1----:R-:W-:Y:S08]  /*a4b0*/  HMMA.16816.F32 R44, R176.reuse, R128, R44 ;  /* 0x00000080b02c723c */ /* 0x042ff0000000182c */
[----:B------:R-:W-:Y:S01]  /*a4c0*/  HMMA.16816.F32 R48, R176, R130, R48 ;  /* 0x00000082b030723c */ /* 0x000fe20000001830 */
[----:B------:R-:W1:Y:S07]  /*a4d0*/  LDSM.16.M88.4 R128, [R198] ;  /* 0x00000000c680783b */ /* 0x000e6e0000000200 */
[C---:B---3--:R-:W-:Y:S08]  /*a4e0*/  HMMA.16816.F32 R4, R180.reuse, R132, R4 ;  /* 0x00000084b404723c */ /* 0x048ff00000001804 */
[C---:B------:R-:W-:Y:S01]  /*a4f0*/  HMMA.16816.F32 R8, R180.reuse, R134, R8 ;  /* 0x00000086b408723c */ /* 0x040fe20000001808 */
[----:B------:R-:W3:Y:S07]  /*a500*/  LDSM.16.M88.4 R132, [R197] ;  /* 0x00000000c584783b */ /* 0x000eee0000000200 */
[C---:B----4-:R-:W-:Y:S08]  /*a510*/  HMMA.16816.F32 R12, R180.reuse, R136, R12 ;  /* 0x00000088b40c723c */ /* 0x050ff0000000180c */
[C---:B------:R-:W-:Y:S01]  /*a520*/  HMMA.16816.F32 R16, R180.reuse, R138, R16 ;  /* 0x0000008ab410723c */ /* 0x040fe20000001810 */
[----:B------:R-:W4:Y:S07]  /*a530*/  LDSM.16.M88.4 R136, [R196] ;  /* 0x00000000c488783b */ /* 0x000f2e0000000200 */
        /* <DEDUP_REMOVED lines=14> */
[----:B------:R-:W2:Y:S07]  /*a620*/  LDSM.16.M88.4 R156, [R211+0xd100] ;  /* 0x00d10000d39c783b */ /* 0x000eae0000000200 */
[C---:B------:R-:W-:Y:S08]  /*a630*/  HMMA.16816.F32 R12, R184.reuse, R160, R12 ;  /* 0x000000a0b80c723c */ /* 0x040ff0000000180c */
[C---:B------:R-:W-:Y:S01]  /*a640*/  HMMA.16816.F32 R16, R184.reuse, R162, R16 ;  /* 0x000000a2b810723c */ /* 0x040fe20000001810 */
[----:B------:R-:W2:Y:S07]  /*a650*/  LDSM.16.M88.4 R160, [R211+0xd900] ;  /* 0x00d90000d3a0783b */ /* 0x000eae0000000200 */
        /* <DEDUP_REMOVED lines=8> */
[----:B------:R-:W3:Y:S07]  /*a6e0*/  LDSM.16.M88.4 R132, [R202+0x3800] ;  /* 0x00380000ca84783b */ /* 0x000eee0000000200 */
[C---:B----4-:R-:W-:Y:S08]  /*a6f0*/  HMMA.16816.F32 R44, R184.reuse, R136, R44 ;  /* 0x00000088b82c723c */ /* 0x050ff0000000182c */
[----:B------:R-:W-:Y:S01]  /*a700*/  HMMA.16816.F32 R48, R184, R138, R48 ;  /* 0x0000008ab830723c */ /* 0x000fe20000001830 */
[----:B------:R-:W4:Y:S07]  /*a710*/  LDSM.16.M88.4 R136, [R202+0x4000] ;  /* 0x00400000ca88783b */ /* 0x000f2e0000000200 */
        /* <DEDUP_REMOVED lines=15> */
[C---:B-1----:R-:W-:Y:S08]  /*a810*/  HMMA.16816.F32 R4, R192.reuse, R128, R4 ;  /* 0x00000080c004723c */ /* 0x042ff00000001804 */
[C---:B------:R-:W-:Y:S08]  /*a820*/  HMMA.16816.F32 R8, R192.reuse, R130, R8 ;  /* 0x00000082c008723c */ /* 0x040ff00000001808 */
[C---:B---3--:R-:W-:Y:S08]  /*a830*/  HMMA.16816.F32 R12, R192.reuse, R132, R12 ;  /* 0x00000084c00c723c */ /* 0x048ff0000000180c */
[C---:B------:R-:W-:Y:S08]  /*a840*/  HMMA.16816.F32 R16, R192.reuse, R134, R16 ;  /* 0x00000086c010723c */ /* 0x040ff00000001810 */
[C---:B----4-:R-:W-:Y:S08]  /*a850*/  HMMA.16816.F32 R20, R192.reuse, R136, R20 ;  /* 0x00000088c014723c */ /* 0x050ff00000001814 */
        /* <DEDUP_REMOVED lines=41> */
[----:B------:R5:W5:Y:S01]  /*aaf0*/  SHFL.IDX PT, R0, R134, 0x2, 0x181f ;  /* 0x00581f0086007f89 */ /* 0x000b6200000e0000 */
        /* <DEDUP_REMOVED lines=19> */
.L_x_195:
[----:B------:R-:W-:Y:S01]  /*ac30*/  FMNMX.FTZ R0, R4, R3, !PT ;  /* 0x0000000304007209 */ /* 0x000fe20007810000 */
[----:B-1----:R-:W-:Y:S01]  /*ac40*/  LDSM.16.MT88.4 R132, [R209+0x100] ;  /* 0x00010000d184783b */ /* 0x002fe20000004200 */
        /* <DEDUP_REMOVED lines=46> */
[----:B------:R-:W-:Y:S02]  /*af30*/  ISETP.GT.AND P0, PT, R236, UR4, PT ;  /* 0x00000004ec007c0c */ /* 0x000fe4000bf04270 */
[----:B------:R-:W-:Y:S02]  /*af40*/  FMNMX.FTZ R120, R49, R0, !PT ;  /* 0x0000000031787209 */ /* 0x000fe40007810000 */
[----:B------:R-:W-:Y:S03]  /*af50*/  FMNMX.FTZ R0, R50, R123, !PT ;  /* 0x0000007b32007209 */ /* 0x000fe60007810000 */
[----:B------:R-:W-:Y:S01]  /*af60*/  SHFL.BFLY PT, R123, R120, 0x2, 0x1f ;  /* 0x0c401f00787b7f89 */ /* 0x000fe200000e0000 */
[----:B------:R-:W-:Y:S07]  /*af70*/  FMNMX.FTZ R121, R51, R0, !PT ;  /* 0x0000000033797209 */ /* 0x000fee0007810000 */
[----:B------:R-:W1:Y:S02]  /*af80*/  SHFL.BFLY PT, R0, R121, 0x2, 0x1f ;  /* 0x0c401f0079007f89 */ /* 0x000e6400000e0000 */
[----:B-1----:R-:W-:Y:S02]  /*af90*/  FMNMX.FTZ R119, R121, R0, !PT ;  /* 0x0000000079777209 */ /* 0x002fe40007810000 */
[----:B------:R-:W-:Y:S04]  /*afa0*/  FMNMX.FTZ R129, R120, R123, !PT ;  /* 0x0000007b78817209 */ /* 0x000fe80007810000 */
[----:B------:R-:W-:Y:S08]  /*afb0*/  LDSM.16.MT88.4 R120, [R212+0x100] ;  /* 0x00010000d478783b */ /* 0x000ff00000004200 */
[----:B------:R-:W1:Y:S08]  /*afc0*/  SHFL.BFLY PT, R2, R129, 0x1, 0x1f ;  /* 0x0c201f0081027f89 */ /* 0x000e7000000e0000 */
[----:B------:R-:W2:Y:S01]  /*afd0*/  SHFL.BFLY PT, R116, R119, 0x1, 0x1f ;  /* 0x0c201f0077747f89 */ /* 0x000ea200000e0000 */
[----:B-1----:R-:W-:Y:S07]  /*afe0*/  FMNMX.FTZ R0, R129, R2, !PT ;  /* 0x0000000281007209 */ /* 0x002fee0007810000 */
[----:B------:R-:W1:Y:S01]  /*aff0*/  LDSM.16.MT88.4 R128, [R210+0x100] ;  /* 0x00010000d280783b */ /* 0x000e620000004200 */
[C---:B------:R-:W-:Y:S02]  /*b000*/  FADD.FTZ R2, -R0.reuse, R3 ;  /* 0x0000000300027221 */ /* 0x040fe40000010100 */
[----:B------:R-:W-:Y:S01]  /*b010*/  FMUL.FTZ R151, R0, c[0x0][0x2d0] ;  /* 0x0000b40000977a20 */ /* 0x000fe20000410000 */
[----:B--2---:R-:W-:Y:S01]  /*b020*/  FMNMX.FTZ R116, R119, R116, !PT ;  /* 0x0000007477747209 */ /* 0x004fe20007810000 */
[----:B------:R-:W-:Y:S02]  /*b030*/  FMUL.FTZ R3, R2, c[0x0][0x2d0] ;  /* 0x0000b40002037a20 */ /* 0x000fe40000410000 */
[----:B------:R-:W-:Y:S02]  /*b040*/  FFMA.FTZ R142, R4, c[0x0][0x2d0], -R151 ;  /* 0x0000b400048e7a23 */ /* 0x000fe40000010897 */
[C---:B------:R-:W-:Y:S02]  /*b050*/  FADD.FTZ R2, -R116.reuse, R117 ;  /* 0x0000007574027221 */ /* 0x040fe40000010100 */
[----:B------:R-:W-:Y:S01]  /*b060*/  FMUL.FTZ R143, R116, c[0x0][0x2d0] ;  /* 0x0000b400748f7a20 */ /* 0x000fe20000410000 */
[----:B------:R-:W2:Y:S01]  /*b070*/  MUFU.EX2 R3, R3 ;  /* 0x0000000300037308 */ /* 0x000ea20000000800 */
[----:B------:R-:W-:Y:S02]  /*b080*/  FMUL.FTZ R117, R2, c[0x0][0x2d0] ;  /* 0x0000b40002757a20 */ /* 0x000fe40000410000 */
[--C-:B------:R-:W-:Y:S02]  /*b090*/  FFMA.FTZ R5, R5, c[0x0][0x2d0], -R151.reuse ;  /* 0x0000b40005057a23 */ /* 0x100fe40000010897 */
[--C-:B------:R-:W-:Y:S02]  /*b0a0*/  FFMA.FTZ R119, R8, c[0x0][0x2d0], -R151.reuse ;  /* 0x0000b40008777a23 */ /* 0x100fe40000010897 */
[----:B------:R-:W-:Y:S02]  /*b0b0*/  FFMA.FTZ R140, R9, c[0x0][0x2d0], -R151 ;  /* 0x0000b400098c7a23 */ /* 0x000fe40000010897 */
[--C-:B------:R-:W-:Y:S01]  /*b0c0*/  FFMA.FTZ R6, R6, c[0x0][0x2d0], -R143.reuse ;  /* 0x0000b40006067a23 */ /* 0x100fe2000001088f */
[----:B------:R3:W4:Y:S01]  /*b0d0*/  MUFU.EX2 R2, R117 ;  /* 0x0000007500027308 */ /* 0x0007220000000800 */
[--C-:B------:R-:W-:Y:S02]  /*b0e0*/  FFMA.FTZ R7, R7, c[0x0][0x2d0], -R143.reuse ;  /* 0x0000b40007077a23 */ /* 0x100fe4000001088f */
[----:B------:R-:W-:Y:S02]  /*b0f0*/  FFMA.FTZ R148, R11, c[0x0][0x2d0], -R143 ;  /* 0x0000b4000b947a23 */ /* 0x000fe4000001088f */
[--C-:B------:R-:W-:Y:S02]  /*b100*/  FFMA.FTZ R157, R36, c[0x0][0x2d0], -R151.reuse ;  /* 0x0000b400249d7a23 */ /* 0x100fe40000010897 */
[----:B------:R-:W-:Y:S02]  /*b110*/  FFMA.FTZ R158, R37, c[0x0][0x2d0], -R151 ;  /* 0x0000b400259e7a23 */ /* 0x000fe40000010897 */
[--C-:B------:R-:W-:Y:S01]  /*b120*/  FFMA.FTZ R159, R38, c[0x0][0x2d0], -R143.reuse ;  /* 0x0000b400269f7a23 */ /* 0x100fe2000001088f */
[----:B------:R-:W-:Y:S01]  /*b130*/  MUFU.EX2 R142, R142 ;  /* 0x0000008e008e7308 */ /* 0x000fe20000000800 */
[--C-:B------:R-:W-:Y:S02]  /*b140*/  FFMA.FTZ R160, R39, c[0x0][0x2d0], -R143.reuse ;  /* 0x0000b40027a07a23 */ /* 0x100fe4000001088f */
[----:B------:R-:W-:Y:S01]  /*b150*/  LDSM.16.MT88.4 R36, [R209+0x4900] ;  /* 0x00490000d124783b */ /* 0x000fe20000004200 */
[C---:B--2---:R-:W-:Y:S02]  /*b160*/  FMUL.FTZ R8, R3.reuse, R112 ;  /* 0x0000007003087220 */ /* 0x044fe40000410000 */
[C---:B------:R-:W-:Y:S02]  /*b170*/  FMUL.FTZ R9, R3.reuse, R113 ;  /* 0x0000007103097220 */ /* 0x040fe40000410000 */
[C---:B------:R-:W-:Y:S02]  /*b180*/  FMUL.FTZ R68, R3.reuse, R68 ;  /* 0x0000004403447220 */ /* 0x040fe40000410000 */
[----:B------:R-:W2:Y:S01]  /*b190*/  MUFU.EX2 R5, R5 ;  /* 0x0000000500057308 */ /* 0x000ea20000000800 */
[C---:B------:R-:W-:Y:S02]  /*b1a0*/  FMUL.FTZ R69, R3.reuse, R69 ;  /* 0x0000004503457220 */ /* 0x040fe40000410000 */
[C---:B------:R-:W-:Y:S02]  /*b1b0*/  FMUL.FTZ R72, R3.reuse, R72 ;  /* 0x0000004803487220 */ /* 0x040fe40000410000 */
[----:B---3--:R-:W-:Y:S02]  /*b1c0*/  FFMA.FTZ R117, R10, c[0x0][0x2d0], -R143 ;  /* 0x0000b4000a757a23 */ /* 0x008fe4000001088f */
[C---:B----4-:R-:W-:Y:S02]  /*b1d0*/  FMUL.FTZ R10, R2.reuse, R114 ;  /* 0x00000072020a7220 */ /* 0x050fe40000410000 */
[C---:B------:R-:W-:Y:S01]  /*b1e0*/  FMUL.FTZ R11, R2.reuse, R115 ;  /* 0x00000073020b7220 */ /* 0x040fe20000410000 */
[----:B------:R-:W-:Y:S01]  /*b1f0*/  MUFU.EX2 R119, R119 ;  /* 0x0000007700777308 */ /* 0x000fe20000000800 */
[C---:B------:R-:W-:Y:S02]  /*b200*/  FMUL.FTZ R70, R2.reuse, R70 ;  /* 0x0000004602467220 */ /* 0x040fe40000410000 */
[C---:B------:R-:W-:Y:S02]  /*b210*/  FMUL.FTZ R71, R2.reuse, R71 ;  /* 0x0000004702477220 */ /* 0x040fe40000410000 */
[C---:B------:R-:W-:Y:S02]  /*b220*/  FMUL.FTZ R73, R3.reuse, R73 ;  /* 0x0000004903497220 */ /* 0x040fe40000410000 */
[C---:B------:R-:W-:Y:S02]  /*b230*/  FMUL.FTZ R74, R2.reuse, R74 ;  /* 0x0000004a024a7220 */ /* 0x040fe40000410000 */
[C---:B------:R-:W-:Y:S01]  /*b240*/  FMUL.FTZ R75, R2.reuse, R75 ;  /* 0x0000004b024b7220 */ /* 0x040fe20000410000 */
[----:B------:R-:W3:Y:S01]  /*b250*/  MUFU.EX2 R140, R140 ;  /* 0x0000008c008c7308 */ /* 0x000ee20000000800 */
[C---:B------:R-:W-:Y:S02]  /*b260*/  FMUL.FTZ R76, R3.reuse, R76 ;  /* 0x0000004c034c7220 */ /* 0x040fe40000410000 */
[----:B------:R-:W-:Y:S01]  /*b270*/  FMUL.FTZ R77, R3, R77 ;  /* 0x0000004d034d7220 */ /* 0x000fe20000410000 */
[----:B--2---:R-:W-:Y:S01]  /*b280*/  F2FP.PACK_AB R112, R5, R142 ;  /* 0x0000008e0570723e */ /* 0x004fe200000000ff */
[C---:B------:R-:W-:Y:S02]  /*b290*/  FMUL.FTZ R78, R2.reuse, R78 ;  /* 0x0000004e024e7220 */ /* 0x040fe40000410000 */
[C---:B------:R-:W-:Y:S02]  /*b2a0*/  FMUL.FTZ R79, R2.reuse, R79 ;  /* 0x0000004f024f7220 */ /* 0x040fe40000410000 */
[C---:B------:R-:W-:Y:S01]  /*b2b0*/  FMUL.FTZ R80, R3.reuse, R80 ;  /* 0x0000005003507220 */ /* 0x040fe20000410000 */
[----:B------:R-:W-:Y:S01]  /*b2c0*/  MUFU.EX2 R6, R6 ;  /* 0x0000000600067308 */ /* 0x000fe20000000800 */
[C---:B------:R-:W-:Y:S02]  /*b2d0*/  FMUL.FTZ R81, R3.reuse, R81 ;  /* 0x0000005103517220 */ /* 0x040fe40000410000 */
[C---:B------:R-:W-:Y:S02]  /*b2e0*/  FMUL.FTZ R82, R2.reuse, R82 ;  /* 0x0000005202527220 */ /* 0x040fe40000410000 */
[C---:B------:R-:W-:Y:S02]  /*b2f0*/  FMUL.FTZ R83, R2.reuse, R83 ;  /* 0x0000005302537220 */ /* 0x040fe40000410000 */
[C---:B------:R-:W-:Y:S02]  /*b300*/  FMUL.FTZ R84, R3.reuse, R84 ;  /* 0x0000005403547220 */ /* 0x040fe40000410000 */
[----:B------:R-:W-:Y:S01]  /*b310*/  FMUL.FTZ R85, R3, R85 ;  /* 0x0000005503557220 */ /* 0x000fe20000410000 */
[----:B------:R-:W2:Y:S01]  /*b320*/  MUFU.EX2 R7, R7 ;  /* 0x0000000700077308 */ /* 0x000ea20000000800 */
[C---:B------:R-:W-:Y:S02]  /*b330*/  FMUL.FTZ R86, R2.reuse, R86 ;  /* 0x0000005602567220 */ /* 0x040fe40000410000 */
[----:B------:R-:W-:Y:S01]  /*b340*/  FMUL.FTZ R87, R2, R87 ;  /* 0x0000005702577220 */ /* 0x000fe20000410000 */
[----:B---3--:R-:W-:Y:S01]  /*b350*/  F2FP.PACK_AB R114, R140, R119 ;  /* 0x000000778c72723e */ /* 0x008fe200000000ff */
[--C-:B------:R-:W-:Y:S02]  /*b360*/  FFMA.FTZ R161, R40, c[0x0][0x2d0], -R151.reuse ;  /* 0x0000b40028a17a23 */ /* 0x100fe40000010897 */
[----:B------:R-:W-:Y:S02]  /*b370*/  FFMA.FTZ R162, R41, c[0x0][0x2d0], -R151 ;  /* 0x0000b40029a27a23 */ /* 0x000fe40000010897 */
[--C-:B------:R-:W-:Y:S01]  /*b380*/  FFMA.FTZ R163, R42, c[0x0][0x2d0], -R143.reuse ;  /* 0x0000b4002aa37a23 */ /* 0x100fe2000001088f */
[----:B------:R-:W-:Y:S01]  /*b390*/  MUFU.EX2 R117, R117 ;  /* 0x0000007500757308 */ /* 0x000fe20000000800 */
[----:B------:R-:W-:Y:S02]  /*b3a0*/  FFMA.FTZ R164, R43, c[0x0][0x2d0], -R143 ;  /* 0x0000b4002ba47a23 */ /* 0x000fe4000001088f */
[----:B------:R-:W-:Y:S01]  /*b3b0*/  LDSM.16.MT88.4 R40, [R210+0x2900] ;  /* 0x00290000d228783b */ /* 0x000fe20000004200 */
[--C-:B------:R-:W-:Y:S02]  /*b3c0*/  FFMA.FTZ R165, R44, c[0x0][0x2d0], -R151.reuse ;  /* 0x0000b4002ca57a23 */ /* 0x100fe40000010897 */
[----:B------:R-:W-:Y:S02]  /*b3d0*/  FFMA.FTZ R166, R45, c[0x0][0x2d0], -R151 ;  /* 0x0000b4002da67a23 */ /* 0x000fe40000010897 */
[--C-:B------:R-:W-:Y:S02]  /*b3e0*/  FFMA.FTZ R167, R46, c[0x0][0x2d0], -R143.reuse ;  /* 0x0000b4002ea77a23 */ /* 0x100fe4000001088f */
[----:B------:R-:W3:Y:S01]  /*b3f0*/  MUFU.EX2 R148, R148 ;  /* 0x0000009400947308 */ /* 0x000ee20000000800 */
[----:B------:R-:W-:Y:S02]  /*b400*/  FFMA.FTZ R168, R47, c[0x0][0x2d0], -R143 ;  /* 0x0000b4002fa87a23 */ /* 0x000fe4000001088f */
[----:B------:R-:W-:Y:S01]  /*b410*/  LDSM.16.MT88.4 R44, [R209+0x2900] ;  /* 0x00290000d12c783b */ /* 0x000fe20000004200 */
        /* <DEDUP_REMOVED lines=10> */
[----:B------:R-:W-:Y:S01]  /*b4c0*/  MUFU.EX2 R158, R158 ;  /* 0x0000009e009e7308 */ /* 0x000fe20000000800 */
[C---:B------:R-:W-:Y:S02]  /*b4d0*/  FMUL.FTZ R96, R3.reuse, R96 ;  /* 0x0000006003607220 */ /* 0x040fe40000410000 */
[C---:B------:R-:W-:Y:S01]  /*b4e0*/  FMUL.FTZ R97, R3.reuse, R97 ;  /* 0x0000006103617220 */ /* 0x040fe20000410000 */
[----:B---3--:R-:W-:Y:S01]  /*b4f0*/  F2FP.PACK_AB R115, R148, R117 ;  /* 0x000000759473723e */ /* 0x008fe200000000ff */
[C---:B------:R-:W-:Y:S02]  /*b500*/  FMUL.FTZ R98, R2.reuse, R98 ;  /* 0x0000006202627220 */ /* 0x040fe40000410000 */
[C---:B------:R-:W-:Y:S02]  /*b510*/  FMUL.FTZ R99, R2.reuse, R99 ;  /* 0x0000006302637220 */ /* 0x040fe40000410000 */
[C---:B------:R-:W-:Y:S01]  /*b520*/  FMUL.FTZ R100, R3.reuse, R100 ;  /* 0x0000006403647220 */ /* 0x040fe20000410000 */
[----:B------:R-:W-:Y:S01]  /*b530*/  MUFU.EX2 R159, R159 ;  /* 0x0000009f009f7308 */ /* 0x000fe20000000800 */
[C---:B------:R-:W-:Y:S05]  /*b540*/  HMMA.16816.F32 R8, R112.reuse, R120, R8 ;  /* 0x000000787008723c */ /* 0x040fea0000001808 */
[C---:B------:R-:W-:Y:S02]  /*b550*/  FMUL.FTZ R101, R3.reuse, R101 ;  /* 0x0000006503657220 */ /* 0x040fe40000410000 */
[C---:B------:R-:W-:Y:S01]  /*b560*/  FMUL.FTZ R102, R2.reuse, R102 ;  /* 0x0000006602667220 */ /* 0x040fe20000410000 */
[C---:B------:R-:W-:Y:S01]  /*b570*/  HMMA.16816.F32 R68, R112.reuse, R122, R68 ;  /* 0x0000007a7044723c */ /* 0x040fe20000001844 */
[----:B------:R-:W2:Y:S01]  /*b580*/  LDSM.16.MT88.4 R120, [R208+0x100] ;  /* 0x00010000d078783b */ /* 0x000ea20000004200 */
[----:B------:R-:W-:Y:S02]  /*b590*/  MUFU.EX2 R160, R160 ;  /* 0x000000a000a07308 */ /* 0x000fe40000000800 */
[----:B------:R-:W-:Y:S02]  /*b5a0*/  FMUL.FTZ R103, R2, R103 ;  /* 0x0000006702677220 */ /* 0x000fe40000410000 */
[--C-:B------:R-:W-:Y:S02]  /*b5b0*/  FFMA.FTZ R141, R12, c[0x0][0x2d0], -R151.reuse ;  /* 0x0000b4000c8d7a23 */ /* 0x100fe40000010897 */
[C---:B-1----:R-:W-:Y:S04]  /*b5c0*/  HMMA.16816.F32 R72, R112.reuse, R128, R72 ;  /* 0x000000807048723c */ /* 0x042fe80000001848 */
[----:B------:R-:W-:Y:S01]  /*b5d0*/  FMUL.FTZ R12, R3, R108 ;  /* 0x0000006c030c7220 */ /* 0x000fe20000410000 */
[----:B------:R-:W-:Y:S01]  /*b5e0*/  MUFU.EX2 R141, R141 ;  /* 0x0000008d008d7308 */ /* 0x000fe20000000800 */
[----:B------:R-:W-:Y:S02]  /*b5f0*/  FFMA.FTZ R150, R13, c[0x0][0x2d0], -R151 ;  /* 0x0000b4000d967a23 */ /* 0x000fe40000010897 */
[C---:B------:R-:W-:Y:S01]  /*b600*/  HMMA.16816.F32 R76, R112.reuse, R130, R76 ;  /* 0x00000082704c723c */ /* 0x040fe2000000184c */
[----:B------:R-:W1:Y:S03]  /*b610*/  LDSM.16.MT88.4 R128, [R212+0x3100] ;  /* 0x00310000d480783b */ /* 0x000e660000004200 */
[----:B------:R-:W-:Y:S02]  /*b620*/  FMUL.FTZ R13, R3, R109 ;  /* 0x0000006d030d7220 */ /* 0x000fe40000410000 */
[--C-:B------:R-:W-:Y:S01]  /*b630*/  FFMA.FTZ R149, R14, c[0x0][0x2d0], -R143.reuse ;  /* 0x0000b4000e957a23 */ /* 0x100fe2000001088f */
[----:B------:R-:W3:Y:S01]  /*b640*/  MUFU.EX2 R150, R150 ;  /* 0x0000009600967308 */ /* 0x000ee20000000800 */
[C---:B------:R-:W-:Y:S04]  /*b650*/  HMMA.16816.F32 R80, R112.reuse, R132, R80 ;  /* 0x000000847050723c */ /* 0x040fe80000001850 */
[C---:B------:R-:W-:Y:S02]  /*b660*/  FMUL.FTZ R14, R2.reuse, R110 ;  /* 0x0000006e020e7220 */ /* 0x040fe40000410000 */
[----:B------:R-:W-:Y:S02]  /*b670*/  FFMA.FTZ R152, R15, c[0x0][0x2d0], -R143 ;  /* 0x0000b4000f987a23 */ /* 0x000fe4000001088f */
[C---:B------:R-:W-:Y:S01]  /*b680*/  HMMA.16816.F32 R84, R112.reuse, R134, R84 ;  /* 0x000000867054723c */ /* 0x040fe20000001854 */
[----:B------:R-:W4:Y:S01]  /*b690*/  LDSM.16.MT88.4 R132, [R210+0x3100] ;  /* 0x00310000d284783b */ /* 0x000f220000004200 */
[----:B------:R-:W-:Y:S02]  /*b6a0*/  MUFU.EX2 R149, R149 ;  /* 0x0000009500957308 */ /* 0x000fe40000000800 */
[C---:B------:R-:W-:Y:S02]  /*b6b0*/  FMUL.FTZ R15, R2.reuse, R111 ;  /* 0x0000006f020f7220 */ /* 0x040fe40000410000 */
[C---:B------:R-:W-:Y:S02]  /*b6c0*/  FMUL.FTZ R104, R3.reuse, R104 ;  /* 0x0000006803687220 */ /* 0x040fe40000410000 */
[C---:B------:R-:W-:Y:S01]  /*b6d0*/  FMUL.FTZ R105, R3.reuse, R105 ;  /* 0x0000006903697220 */ /* 0x040fe20000410000 */
[C---:B--2---:R-:W-:Y:S01]  /*b6e0*/  HMMA.16816.F32 R88, R112.reuse, R120, R88 ;  /* 0x000000787058723c */ /* 0x044fe20000001858 */
[----:B------:R-:W-:Y:S02]  /*b6f0*/  LDSM.16.MT88.4 R108, [R208+0x3100] ;  /* 0x00310000d06c783b */ /* 0x000fe40000004200 */
[C---:B------:R-:W-:Y:S01]  /*b700*/  FMUL.FTZ R106, R2.reuse, R106 ;  /* 0x0000006a026a7220 */ /* 0x040fe20000410000 */
[----:B------:R-:W2:Y:S01]  /*b710*/  MUFU.EX2 R152, R152 ;  /* 0x0000009800987308 */ /* 0x000ea20000000800 */
[C---:B------:R-:W-:Y:S02]  /*b720*/  FMUL.FTZ R107, R2.reuse, R107 ;  /* 0x0000006b026b7220 */ /* 0x040fe40000410000 */
[C---:B------:R-:W-:Y:S01]  /*b730*/  FMUL.FTZ R52, R3.reuse, R52 ;  /* 0x0000003403347220 */ /* 0x040fe20000410000 */
[C---:B------:R-:W-:Y:S01]  /*b740*/  HMMA.16816.F32 R92, R112.reuse, R122, R92 ;  /* 0x0000007a705c723c */ /* 0x040fe2000000185c */
[----:B------:R-:W5:Y:S03]  /*b750*/  LDSM.16.MT88.4 R120, [R209+0x3100] ;  /* 0x00310000d178783b */ /* 0x000f660000004200 */
[C---:B------:R-:W-:Y:S02]  /*b760*/  FMUL.FTZ R53, R3.reuse, R53 ;  /* 0x0000003503357220 */ /* 0x040fe40000410000 */
[C---:B------:R-:W-:Y:S01]  /*b770*/  FMUL.FTZ R54, R2.reuse, R54 ;  /* 0x0000003602367220 */ /* 0x040fe20000410000 */
[----:B------:R-:W-:Y:S01]  /*b780*/  MUFU.EX2 R161, R161 ;  /* 0x000000a100a17308 */ /* 0x000fe20000000800 */
[C---:B-1----:R-:W-:Y:S04]  /*b790*/  HMMA.16816.F32 R96, R112.reuse, R128, R96 ;  /* 0x000000807060723c */ /* 0x042fe80000001860 */
[C---:B------:R-:W-:Y:S02]  /*b7a0*/  FMUL.FTZ R55, R2.reuse, R55 ;  /* 0x0000003702377220 */ /* 0x040fe40000410000 */
[C---:B------:R-:W-:Y:S02]  /*b7b0*/  FMUL.FTZ R56, R3.reuse, R56 ;  /* 0x0000003803387220 */ /* 0x040fe40000410000 */
[C---:B------:R-:W-:Y:S01]  /*b7c0*/  HMMA.16816.F32 R100, R112.reuse, R130, R100 ;  /* 0x000000827064723c */ /* 0x040fe20000001864 */
[----:B------:R-:W1:Y:S01]  /*b7d0*/  LDSM.16.MT88.4 R128, [R212+0x900] ;  /* 0x00090000d480783b */ /* 0x000e620000004200 */
[----:B------:R-:W-:Y:S02]  /*b7e0*/  MUFU.EX2 R162, R162 ;  /* 0x000000a200a27308 */ /* 0x000fe40000000800 */
[C---:B------:R-:W-:Y:S02]  /*b7f0*/  FMUL.FTZ R57, R3.reuse, R57 ;  /* 0x0000003903397220 */ /* 0x040fe40000410000 */
[C---:B------:R-:W-:Y:S02]  /*b800*/  FMUL.FTZ R58, R2.reuse, R58 ;  /* 0x0000003a023a7220 */ /* 0x040fe40000410000 */
[C---:B----4-:R-:W-:Y:S04]  /*b810*/  HMMA.16816.F32 R12, R112.reuse, R132, R12 ;  /* 0x00000084700c723c */ /* 0x050fe8000000180c */
[----:B------:R-:W-:Y:S01]  /*b820*/  FMUL.FTZ R59, R2, R59 ;  /* 0x0000003b023b7220 */ /* 0x000fe20000410000 */
[----:B------:R-:W-:Y:S01]  /*b830*/  MUFU.EX2 R163, R163 ;  /* 0x000000a300a37308 */ /* 0x000fe20000000800 */
[----:B------:R-:W-:Y:S02]  /*b840*/  FMUL.FTZ R60, R3, R60 ;  /* 0x0000003c033c7220 */ /* 0x000fe40000410000 */
[C---:B------:R-:W-:Y:S01]  /*b850*/  HMMA.16816.F32 R104, R112.reuse, R134, R104 ;  /* 0x000000867068723c */ /* 0x040fe20000001868 */
[----:B------:R-:W4:Y:S03]  /*b860*/  LDSM.16.MT88.4 R132, [R210+0x900] ;  /* 0x00090000d284783b */ /* 0x000f260000004200 */
[--C-:B------:R-:W-:Y:S01]  /*b870*/  FFMA.FTZ R153, R16, c[0x0][0x2d0], -R151.reuse ;  /* 0x0000b40010997a23 */ /* 0x100fe20000010897 */
[----:B---3--:R-:W-:Y:S01]  /*b880*/  F2FP.PACK_AB R16, R150, R141 ;  /* 0x0000008d9610723e */ /* 0x008fe200000000ff */
[----:B------:R-:W-:Y:S01]  /*b890*/  FFMA.FTZ R154, R17, c[0x0][0x2d0], -R151 ;  /* 0x0000b400119a7a23 */ /* 0x000fe20000010897 */
[----:B--2---:R-:W-:Y:S01]  /*b8a0*/  F2FP.PACK_AB R17, R152, R149 ;  /* 0x000000959811723e */ /* 0x004fe200000000ff */
[--C-:B------:R-:W-:Y:S01]  /*b8b0*/  FFMA.FTZ R155, R18, c[0x0][0x2d0], -R143.reuse ;  /* 0x0000b400129b7a23 */ /* 0x100fe2000001088f */
[C---:B-----5:R-:W-:Y:S01]  /*b8c0*/  HMMA.16816.F32 R52, R112.reuse, R120, R52 ;  /* 0x000000787034723c */ /* 0x060fe20000001834 */
[----:B------:R-:W-:Y:S02]  /*b8d0*/  MUFU.EX2 R153, R153 ;  /* 0x0000009900997308 */ /* 0x000fe40000000800 */
[----:B------:R-:W-:Y:S02]  /*b8e0*/  FFMA.FTZ R156, R19, c[0x0][0x2d0], -R143 ;  /* 0x0000b400139c7a23 */ /* 0x000fe4000001088f */
[C---:B------:R-:W-:Y:S02]  /*b8f0*/  FMUL.FTZ R61, R3.reuse, R61 ;  /* 0x0000003d033d7220 */ /* 0x040fe40000410000 */
[C---:B------:R-:W-:Y:S01]  /*b900*/  FMUL.FTZ R62, R2.reuse, R62 ;  /* 0x0000003e023e7220 */ /* 0x040fe20000410000 */
[C---:B------:R-:W-:Y:S01]  /*b910*/  HMMA.16816.F32 R56, R112.reuse, R122, R56 ;  /* 0x0000007a7038723c */ /* 0x040fe20000001838 */
[----:B------:R-:W2:Y:S02]  /*b920*/  LDSM.16.MT88.4 R120, [R209+0x900] ;  /* 0x00090000d178783b */ /* 0x000ea40000004200 */
[----:B------:R-:W3:Y:S01]  /*b930*/  MUFU.EX2 R154, R154 ;  /* 0x0000009a009a7308 */ /* 0x000ee20000000800 */
[C---:B------:R-:W-:Y:S02]  /*b940*/  FMUL.FTZ R63, R2.reuse, R63 ;  /* 0x0000003f023f7220 */ /* 0x040fe40000410000 */
[C---:B------:R-:W-:Y:S02]  /*b950*/  FMUL.FTZ R64, R3.reuse, R64 ;  /* 0x0000004003407220 */ /* 0x040fe40000410000 */
[C---:B------:R-:W-:Y:S03]  /*b960*/  FMUL.FTZ R65, R3.reuse, R65 ;  /* 0x0000004103417220 */ /* 0x040fe60000410000 */
[C---:B------:R-:W-:Y:S02]  /*b970*/  HMMA.16816.F32 R60, R112.reuse, R108, R60 ;  /* 0x0000006c703c723c */ /* 0x040fe4000000183c */
[----:B------:R-:W-:Y:S01]  /*b980*/  MUFU.EX2 R155, R155 ;  /* 0x0000009b009b7308 */ /* 0x000fe20000000800 */
[C---:B------:R-:W-:Y:S02]  /*b990*/  FMUL.FTZ R66, R2.reuse, R66 ;  /* 0x0000004202427220 */ /* 0x040fe40000410000 */
[----:B------:R-:W-:Y:S02]  /*b9a0*/  FMUL.FTZ R67, R2, R67 ;  /* 0x0000004302437220 */ /* 0x000fe40000410000 */
[----:B------:R-:W-:Y:S02]  /*b9b0*/  FFMA.FTZ R48, R48, c[0x0][0x2d0], -R151 ;  /* 0x0000b40030307a23 */ /* 0x000fe40000010897 */
[----:B------:R-:W-:Y:S03]  /*b9c0*/  FFMA.FTZ R142, R3, R228, R142 ;  /* 0x000000e4038e7223 */ /* 0x000fe6000001008e */
[----:B------:R-:W-:Y:S01]  /*b9d0*/  HMMA.16816.F32 R64, R112, R110, R64 ;  /* 0x0000006e7040723c */ /* 0x000fe20000001840 */
[----:B------:R-:W5:Y:S01]  /*b9e0*/  MUFU.EX2 R156, R156 ;  /* 0x0000009c009c7308 */ /* 0x000f620000000800 */
[----:B------:R-:W2:Y:S01]  /*b9f0*/  LDSM.16.MT88.4 R108, [R212+0x3900] ;  /* 0x00390000d46c783b */ /* 0x000ea20000004200 */
[----:B------:R-:W-:Y:S01]  /*ba00*/  MOV R3, R0 ;  /* 0x0000000000037202 */ /* 0x000fe20000000f00 */
[----:B------:R-:W-:Y:S01]  /*ba10*/  FFMA.FTZ R6, R2, R227, R6 ;  /* 0x000000e302067223 */ /* 0x000fe20000010006 */
[----:B---3--:R-:W-:Y:S01]  /*ba20*/  F2FP.PACK_AB R18, R154, R153 ;  /* 0x000000999a12723e */ /* 0x008fe200000000ff */
[----:B------:R-:W-:Y:S02]  /*ba30*/  FADD.FTZ R142, R5, R142 ;  /* 0x0000008e058e7221 */ /* 0x000fe40000010000 */
[----:B------:R-:W-:Y:S02]  /*ba40*/  FADD.FTZ R6, R7, R6 ;  /* 0x0000000607067221 */ /* 0x000fe40000010000 */
[----:B------:R-:W3:Y:S01]  /*ba50*/  LDSM.16.MT88.4 R112, [R210+0x3900] ;  /* 0x00390000d270783b */ /* 0x000ee20000004200 */
[----:B------:R-:W-:Y:S01]  /*ba60*/  MUFU.EX2 R164, R164 ;  /* 0x000000a400a47308 */ /* 0x000fe20000000800 */
[----:B------:R-:W-:Y:S02]  /*ba70*/  FADD.FTZ R119, R119, R142 ;  /* 0x0000008e77777221 */ /* 0x000fe40000010000 */
[----:B------:R-:W-:Y:S02]  /*ba80*/  FADD.FTZ R117, R117, R6 ;  /* 0x0000000675757221 */ /* 0x000fe40000010000 */
[----:B------:R-:W-:Y:S02]  /*ba90*/  FADD.FTZ R140, R140, R119 ;  /* 0x000000778c8c7221 */ /* 0x000fe40000010000 */
[----:B------:R-:W-:Y:S01]  /*baa0*/  FADD.FTZ R148, R148, R117 ;  /* 0x0000007594947221 */ /* 0x000fe20000010000 */
[----:B------:R-:W-:Y:S01]  /*bab0*/  MOV R117, R116 ;  /* 0x0000007400757202 */ /* 0x000fe20000000f00 */
[----:B------:R-:W-:Y:S01]  /*bac0*/  FADD.FTZ R141, R141, R140 ;  /* 0x0000008c8d8d7221 */ /* 0x000fe20000010000 */
[----:B------:R-:W-:Y:S01]  /*bad0*/  MUFU.EX2 R165, R165 ;  /* 0x000000a500a57308 */ /* 0x000fe20000000800 */
[----:B------:R-:W-:Y:S02]  /*bae0*/  FADD.FTZ R149, R149, R148 ;  /* 0x0000009495957221 */ /* 0x000fe40000010000 */
[----:B------:R-:W-:Y:S01]  /*baf0*/  FADD.FTZ R150, R150, R141 ;  /* 0x0000008d96967221 */ /* 0x000fe20000010000 */
[----:B-----5:R-:W-:Y:S01]  /*bb00*/  F2FP.PACK_AB R19, R156, R155 ;  /* 0x0000009b9c13723e */ /* 0x020fe200000000ff */
[----:B------:R-:W-:Y:S02]  /*bb10*/  FADD.FTZ R152, R152, R149 ;  /* 0x0000009598987221 */ /* 0x000fe40000010000 */
[----:B------:R-:W-:Y:S02]  /*bb20*/  FADD.FTZ R153, R153, R150 ;  /* 0x0000009699997221 */ /* 0x000fe40000010000 */
[----:B------:R-:W-:Y:S01]  /*bb30*/  FADD.FTZ R5, R155, R152 ;  /* 0x000000989b057221 */ /* 0x000fe20000010000 */
[----:B------:R-:W-:Y:S01]  /*bb40*/  MUFU.EX2 R166, R166 ;  /* 0x000000a600a67308 */ /* 0x000fe20000000800 */
[C---:B-1----:R-:W-:Y:S05]  /*bb50*/  HMMA.16816.F32 R8, R16.reuse, R128, R8 ;  /* 0x000000801008723c */ /* 0x042fea0000001808 */
[----:B------:R-:W-:Y:S02]  /*bb60*/  FADD.FTZ R154, R154, R153 ;  /* 0x000000999a9a7221 */ /* 0x000fe40000010000 */
[--C-:B------:R-:W-:Y:S01]  /*bb70*/  FFMA.FTZ R129, R20, c[0x0][0x2d0], -R151.reuse ;  /* 0x0000b40014817a23 */ /* 0x100fe20000010897 */
[C---:B------:R-:W-:Y:S01]  /*bb80*/  HMMA.16816.F32 R68, R16.reuse, R130, R68 ;  /* 0x000000821044723c */ /* 0x040fe20000001844 */
[----:B------:R-:W-:Y:S03]  /*bb90*/  MUFU.EX2 R167, R167 ;  /* 0x000000a700a77308 */ /* 0x000fe60000000800 */
[----:B------:R-:W-:Y:S02]  /*bba0*/  FFMA.FTZ R128, R21, c[0x0][0x2d0], -R151 ;  /* 0x0000b40015807a23 */ /* 0x000fe40000010897 */
[----:B------:R-:W-:Y:S02]  /*bbb0*/  FADD.FTZ R5, R156, R5 ;  /* 0x000000059c057221 */ /* 0x000fe40000010000 */
[C---:B----4-:R-:W-:Y:S03]  /*bbc0*/  HMMA.16816.F32 R72, R16.reuse, R132, R72 ;  /* 0x000000841048723c */ /* 0x050fe60000001848 */
[----:B------:R-:W-:Y:S01]  /*bbd0*/  MUFU.EX2 R129, R129 ;  /* 0x0000008100817308 */ /* 0x000fe20000000800 */
[--C-:B------:R-:W-:Y:S02]  /*bbe0*/  FFMA.FTZ R130, R22, c[0x0][0x2d0], -R143.reuse ;  /* 0x0000b40016827a23 */ /* 0x100fe4000001088f */
[----:B------:R-:W-:Y:S02]  /*bbf0*/  FFMA.FTZ R131, R23, c[0x0][0x2d0], -R143 ;  /* 0x0000b40017837a23 */ /* 0x000fe4000001088f */
[C---:B------:R-:W-:Y:S01]  /*bc00*/  HMMA.16816.F32 R76, R16.reuse, R134, R76 ;  /* 0x00000086104c723c */ /* 0x040fe2000000184c */
[----:B------:R-:W-:Y:S03]  /*bc10*/  LDSM.16.MT88.4 R20, [R208+0x3900] ;  /* 0x00390000d014783b */ /* 0x000fe60000004200 */
[--C-:B------:R-:W-:Y:S01]  /*bc20*/  FFMA.FTZ R132, R24, c[0x0][0x2d0], -R151.reuse ;  /* 0x0000b40018847a23 */ /* 0x100fe20000010897 */
[----:B------:R-:W1:Y:S01]  /*bc30*/  MUFU.EX2 R128, R128 ;  /* 0x0000008000807308 */ /* 0x000e620000000800 */
[----:B------:R-:W-:Y:S02]  /*bc40*/  FFMA.FTZ R133, R25, c[0x0][0x2d0], -R151 ;  /* 0x0000b40019857a23 */ /* 0x000fe40000010897 */
[C---:B--2---:R-:W-:Y:S04]  /*bc50*/  HMMA.16816.F32 R80, R16.reuse, R120, R80 ;  /* 0x000000781050723c */ /* 0x044fe80000001850 */
[--C-:B------:R-:W-:Y:S02]  /*bc60*/  FFMA.FTZ R134, R26, c[0x0][0x2d0], -R143.reuse ;  /* 0x0000b4001a867a23 */ /* 0x100fe4000001088f */
[----:B------:R-:W-:Y:S01]  /*bc70*/  FFMA.FTZ R135, R27, c[0x0][0x2d0], -R143 ;  /* 0x0000b4001b877a23 */ /* 0x000fe2000001088f */
[----:B------:R-:W-:Y:S01]  /*bc80*/  MUFU.EX2 R130, R130 ;  /* 0x0000008200827308 */ /* 0x000fe20000000800 */
[C---:B------:R-:W-:Y:S01]  /*bc90*/  HMMA.16816.F32 R84, R16.reuse, R122, R84 ;  /* 0x0000007a1054723c */ /* 0x040fe20000001854 */
[----:B------:R-:W2:Y:S07]  /*bca0*/  LDSM.16.MT88.4 R120, [R209+0x3900] ;  /* 0x00390000d178783b */ /* 0x000eae0000004200 */
[C---:B------:R-:W-:Y:S01]  /*bcb0*/  HMMA.16816.F32 R88, R16.reuse, R136, R88 ;  /* 0x000000881058723c */ /* 0x040fe20000001858 */
[----:B------:R-:W-:Y:S01]  /*bcc0*/  LDSM.16.MT88.4 R24, [R210+0x1100] ;  /* 0x00110000d218783b */ /* 0x000fe20000004200 */
[----:B------:R-:W4:Y:S05]  /*bcd0*/  MUFU.EX2 R131, R131 ;  /* 0x0000008300837308 */ /* 0x000f2a0000000800 */
[--C-:B------:R-:W-:Y:S01]  /*bce0*/  FFMA.FTZ R136, R32, c[0x0][0x2d0], -R151.reuse ;  /* 0x0000b40020887a23 */ /* 0x100fe20000010897 */
[C---:B------:R-:W-:Y:S04]  /*bcf0*/  HMMA.16816.F32 R92, R16.reuse, R138, R92 ;  /* 0x0000008a105c723c */ /* 0x040fe8000000185c */
[----:B------:R-:W-:Y:S01]  /*bd00*/  FFMA.FTZ R137, R33, c[0x0][0x2d0], -R151 ;  /* 0x0000b40021897a23 */ /* 0x000fe20000010897 */
[----:B------:R-:W-:Y:S02]  /*bd10*/  MUFU.EX2 R132, R132 ;  /* 0x0000008400847308 */ /* 0x000fe40000000800 */
[--C-:B------:R-:W-:Y:S01]  /*bd20*/  FFMA.FTZ R138, R34, c[0x0][0x2d0], -R143.reuse ;  /* 0x0000b400228a7a23 */ /* 0x100fe2000001088f */
[C---:B------:R-:W-:Y:S04]  /*bd30*/  HMMA.16816.F32 R96, R16.reuse, R108, R96 ;  /* 0x0000006c1060723c */ /* 0x040fe80000001860 */
[----:B------:R-:W-:Y:S02]  /*bd40*/  FFMA.FTZ R139, R35, c[0x0][0x2d0], -R143 ;  /* 0x0000b400238b7a23 */ /* 0x000fe4000001088f */
[----:B------:R-:W-:Y:S01]  /*bd50*/  LDSM.16.MT88.4 R32, [R210+0x1900] ;  /* 0x00190000d220783b */ /* 0x000fe20000004200 */
[----:B------:R-:W5:Y:S01]  /*bd60*/  MUFU.EX2 R133, R133 ;  /* 0x0000008500857308 */ /* 0x000f620000000800 */
[C---:B------:R-:W-:Y:S06]  /*bd70*/  HMMA.16816.F32 R100, R16.reuse, R110, R100 ;  /* 0x0000006e1064723c */ /* 0x040fec0000001864 */
[----:B------:R-:W1:Y:S02]  /*bd80*/  LDSM.16.MT88.4 R108, [R212+0x1100] ;  /* 0x00110000d46c783b */ /* 0x000e640000004200 */
[C---:B---3--:R-:W-:Y:S01]  /*bd90*/  HMMA.16816.F32 R12, R16.reuse, R112, R12 ;  /* 0x00000070100c723c */ /* 0x048fe2000000180c */
[----:B------:R-:W-:Y:S07]  /*bda0*/  MUFU.EX2 R134, R134 ;  /* 0x0000008600867308 */ /* 0x000fee0000000800 */
[C---:B------:R-:W-:Y:S01]  /*bdb0*/  HMMA.16816.F32 R104, R16.reuse, R114, R104 ;  /* 0x000000721068723c */ /* 0x040fe20000001868 */
[----:B------:R-:W3:Y:S02]  /*bdc0*/  LDSM.16.MT88.4 R112, [R209+0x1100] ;  /* 0x00110000d170783b */ /* 0x000ee40000004200 */
[----:B------:R-:W-:Y:S05]  /*bdd0*/  MUFU.EX2 R136, R136 ;  /* 0x0000008800887308 */ /* 0x000fea0000000800 */
[C---:B--2---:R-:W-:Y:S05]  /*bde0*/  HMMA.16816.F32 R52, R16.reuse, R120, R52 ;  /* 0x000000781034723c */ /* 0x044fea0000001834 */
[----:B------:R2:W1:Y:S02]  /*bdf0*/  MUFU.EX2 R121, R135 ;  /* 0x0000008700797308 */ /* 0x0004640000000800 */
[--C-:B------:R-:W-:Y:S01]  /*be00*/  FFMA.FTZ R120, R28, c[0x0][0x2d0], -R151.reuse ;  /* 0x0000b4001c787a23 */ /* 0x100fe20000010897 */
[C---:B------:R-:W-:Y:S07]  /*be10*/  HMMA.16816.F32 R56, R16.reuse, R122, R56 ;  /* 0x0000007a1038723c */ /* 0x040fee0000001838 */
[----:B------:R-:W-:Y:S01]  /*be20*/  FFMA.FTZ R123, R29, c[0x0][0x2d0], -R151 ;  /* 0x0000b4001d7b7a23 */ /* 0x000fe20000010897 */
[C---:B------:R-:W-:Y:S01]  /*be30*/  HMMA.16816.F32 R60, R16.reuse, R20, R60 ;  /* 0x00000014103c723c */ /* 0x040fe2000000183c */
[----:B------:R-:W-:Y:S03]  /*be40*/  MUFU.EX2 R120, R120 ;  /* 0x0000007800787308 */ /* 0x000fe60000000800 */
[----:B------:R-:W-:Y:S02]  /*be50*/  FFMA.FTZ R122, R30, c[0x0][0x2d0], -R143 ;  /* 0x0000b4001e7a7a23 */ /* 0x000fe4000001088f */
[----:B------:R-:W-:Y:S02]  /*be60*/  FFMA.FTZ R151, R49, c[0x0][0x2d0], -R151 ;  /* 0x0000b40031977a23 */ /* 0x000fe40000010897 */
[----:B------:R-:W-:Y:S01]  /*be70*/  HMMA.16816.F32 R64, R16, R22, R64 ;  /* 0x000000161040723c */ /* 0x000fe20000001840 */
[----:B------:R-:W3:Y:S02]  /*be80*/  LDSM.16.MT88.4 R20, [R208+0x1100] ;  /* 0x00110000d014783b */ /* 0x000ee40000004200 */
[----:B------:R-:W3:Y:S01]  /*be90*/  MUFU.EX2 R123, R123 ;  /* 0x0000007b007b7308 */ /* 0x000ee20000000800 */
[--C-:B------:R-:W-:Y:S02]  /*bea0*/  FFMA.FTZ R49, R50, c[0x0][0x2d0], -R143.reuse ;  /* 0x0000b40032317a23 */ /* 0x100fe4000001088f */
[--C-:B--2---:R-:W-:Y:S01]  /*beb0*/  FFMA.FTZ R135, R31, c[0x0][0x2d0], -R143.reuse ;  /* 0x0000b4001f877a23 */ /* 0x104fe2000001088f */
[----:B-1----:R-:W-:Y:S01]  /*bec0*/  F2FP.PACK_AB R16, R128, R129 ;  /* 0x000000818010723e */ /* 0x002fe200000000ff */
[----:B------:R-:W-:Y:S01]  /*bed0*/  FFMA.FTZ R143, R51, c[0x0][0x2d0], -R143 ;  /* 0x0000b400338f7a23 */ /* 0x000fe2000001088f */
[----:B----4-:R-:W-:Y:S01]  /*bee0*/  F2FP.PACK_AB R17, R131, R130 ;  /* 0x000000828311723e */ /* 0x010fe200000000ff */
[----:B------:R-:W-:Y:S02]  /*bef0*/  LDSM.16.MT88.4 R28, [R209+0x4100] ;  /* 0x00410000d11c783b */ /* 0x000fe40000004200 */
[----:B-----5:R-:W-:Y:S01]  /*bf00*/  F2FP.PACK_AB R18, R133, R132 ;  /* 0x000000848512723e */ /* 0x020fe200000000ff */
[----:B------:R-:W-:Y:S01]  /*bf10*/  MUFU.EX2 R122, R122 ;  /* 0x0000007a007a7308 */ /* 0x000fe20000000800 */
[----:B------:R-:W-:Y:S01]  /*bf20*/  F2FP.PACK_AB R19, R121, R134 ;  /* 0x000000867913723e */ /* 0x000fe200000000ff */
[----:B------:R-:W-:Y:S02]  /*bf30*/  FADD.FTZ R129, R129, R154 ;  /* 0x0000009a81817221 */ /* 0x000fe40000010000 */
[----:B------:R-:W-:Y:S02]  /*bf40*/  FADD.FTZ R130, R130, R5 ;  /* 0x0000000582827221 */ /* 0x000fe40000010000 */
[----:B------:R-:W-:Y:S02]  /*bf50*/  FADD.FTZ R129, R128, R129 ;  /* 0x0000008180817221 */ /* 0x000fe40000010000 */
[C---:B------:R-:W-:Y:S02]  /*bf60*/  HMMA.16816.F32 R8, R16.reuse, R108, R8 ;  /* 0x0000006c1008723c */ /* 0x040fe40000001808 */
[----:B------:R-:W1:Y:S01]  /*bf70*/  MUFU.EX2 R135, R135 ;  /* 0x0000008700877308 */ /* 0x000e620000000800 */
[----:B------:R-:W-:Y:S02]  /*bf80*/  FADD.FTZ R131, R131, R130 ;  /* 0x0000008283837221 */ /* 0x000fe40000010000 */
[----:B------:R-:W-:Y:S02]  /*bf90*/  FADD.FTZ R132, R132, R129 ;  /* 0x0000008184847221 */ /* 0x000fe40000010000 */
[----:B------:R-:W-:Y:S01]  /*bfa0*/  FADD.FTZ R134, R134, R131 ;  /* 0x0000008386867221 */ /* 0x000fe20000010000 */
[C---:B------:R-:W-:Y:S01]  /*bfb0*/  HMMA.16816.F32 R68, R16.reuse, R110, R68 ;  /* 0x0000006e1044723c */ /* 0x040fe20000001844 */
[----:B------:R-:W2:Y:S03]  /*bfc0*/  LDSM.16.MT88.4 R108, [R212+0x4100] ;  /* 0x00410000d46c783b */ /* 0x000ea60000004200 */
[----:B------:R-:W4:Y:S01]  /*bfd0*/  MUFU.EX2 R137, R137 ;  /* 0x0000008900897308 */ /* 0x000f220000000800 */
[----:B------:R-:W-:Y:S02]  /*bfe0*/  FADD.FTZ R133, R133, R132 ;  /* 0x0000008485857221 */ /* 0x000fe40000010000 */
[----:B------:R-:W-:Y:S01]  /*bff0*/  FADD.FTZ R121, R121, R134 ;  /* 0x0000008679797221 */ /* 0x000fe20000010000 */
[C---:B------:R-:W-:Y:S06]  /*c000*/  HMMA.16816.F32 R72, R16.reuse, R24, R72 ;  /* 0x000000181048723c */ /* 0x040fec0000001848 */
[----:B------:R-:W-:Y:S02]  /*c010*/  MUFU.EX2 R138, R138 ;  /* 0x0000008a008a7308 */ /* 0x000fe40000000800 */
[C---:B------:R-:W-:Y:S01]  /*c020*/  HMMA.16816.F32 R76, R16.reuse, R26, R76 ;  /* 0x0000001a104c723c */ /* 0x040fe2000000184c */
[----:B------:R-:W5:Y:S07]  /*c030*/  LDSM.16.MT88.4 R24, [R210+0x4100] ;  /* 0x00410000d218783b */ /* 0x000f6e0000004200 */
[C---:B---3--:R-:W-:Y:S01]  /*c040*/  HMMA.16816.F32 R80, R16.reuse, R112, R80 ;  /* 0x000000701050723c */ /* 0x048fe20000001850 */
[----:B------:R-:W3:Y:S07]  /*c050*/  MUFU.EX2 R139, R139 ;  /* 0x0000008b008b7308 */ /* 0x000eee0000000800 */
[C---:B------:R-:W-:Y:S01]  /*c060*/  HMMA.16816.F32 R84, R16.reuse, R114, R84 ;  /* 0x000000721054723c */ /* 0x040fe20000001854 */
[----:B------:R-:W1:Y:S02]  /*c070*/  LDSM.16.MT88.4 R112, [R208+0x4100] ;  /* 0x00410000d070783b */ /* 0x000e640000004200 */
[----:B------:R-:W1:Y:S05]  /*c080*/  MUFU.EX2 R168, R168 ;  /* 0x000000a800a87308 */ /* 0x000e6a0000000800 */
[C---:B------:R-:W-:Y:S05]  /*c090*/  HMMA.16816.F32 R88, R16.reuse, R20, R88 ;  /* 0x000000141058723c */ /* 0x040fea0000001858 */
[----:B------:R-:W-:Y:S03]  /*c0a0*/  MUFU.EX2 R48, R48 ;  /* 0x0000003000307308 */ /* 0x000fe60000000800 */
[C---:B------:R-:W-:Y:S01]  /*c0b0*/  HMMA.16816.F32 R92, R16.reuse, R22, R92 ;  /* 0x00000016105c723c */ /* 0x040fe2000000185c */
[----:B------:R-:W1:Y:S06]  /*c0c0*/  LDSM.16.MT88.4 R20, [R212+0x1900] ;  /* 0x00190000d414783b */ /* 0x000e6c0000004200 */
[----:B------:R-:W1:Y:S01]  /*c0d0*/  MUFU.EX2 R151, R151 ;  /* 0x0000009700977308 */ /* 0x000e620000000800 */
[C---:B--2---:R-:W-:Y:S08]  /*c0e0*/  HMMA.16816.F32 R96, R16.reuse, R108, R96 ;  /* 0x0000006c1060723c */ /* 0x044ff00000001860 */
[C---:B------:R-:W-:Y:S01]  /*c0f0*/  HMMA.16816.F32 R100, R16.reuse, R110, R100 ;  /* 0x0000006e1064723c */ /* 0x040fe20000001864 */
[----:B------:R-:W-:Y:S01]  /*c100*/  LDSM.16.MT88.4 R108, [R208+0x4900] ;  /* 0x00490000d06c783b */ /* 0x000fe20000004200 */
[----:B------:R-:W-:Y:S06]  /*c110*/  MUFU.EX2 R49, R49 ;  /* 0x0000003100317308 */ /* 0x000fec0000000800 */
[C---:B-----5:R-:W-:Y:S04]  /*c120*/  HMMA.16816.F32 R12, R16.reuse, R24, R12 ;  /* 0x00000018100c723c */ /* 0x060fe8000000180c */
[----:B------:R-:W2:Y:S04]  /*c130*/  MUFU.EX2 R50, R143 ;  /* 0x0000008f00327308 */ /* 0x000ea80000000800 */
[C---:B------:R-:W-:Y:S01]  /*c140*/  HMMA.16816.F32 R104, R16.reuse, R26, R104 ;  /* 0x0000001a1068723c */ /* 0x040fe20000001868 */
[----:B------:R-:W5:Y:S07]  /*c150*/  LDSM.16.MT88.4 R24, [R209+0x1900] ;  /* 0x00190000d118783b */ /* 0x000f6e0000004200 */
[C---:B------:R-:W-:Y:S08]  /*c160*/  HMMA.16816.F32 R52, R16.reuse, R28, R52 ;  /* 0x0000001c1034723c */ /* 0x040ff00000001834 */
[C---:B------:R-:W-:Y:S01]  /*c170*/  HMMA.16816.F32 R56, R16.reuse, R30, R56 ;  /* 0x0000001e1038723c */ /* 0x040fe20000001838 */
[----:B------:R-:W2:Y:S07]  /*c180*/  LDSM.16.MT88.4 R28, [R208+0x1900] ;  /* 0x00190000d01c783b */ /* 0x000eae0000004200 */
[C---:B-1----:R-:W-:Y:S08]  /*c190*/  HMMA.16816.F32 R60, R16.reuse, R112, R60 ;  /* 0x00000070103c723c */ /* 0x042ff0000000183c */
[----:B------:R-:W-:Y:S07]  /*c1a0*/  HMMA.16816.F32 R64, R16, R114, R64 ;  /* 0x000000721040723c */ /* 0x000fee0000001840 */
[----:B------:R-:W-:Y:S01]  /*c1b0*/  F2FP.PACK_AB R16, R123, R120 ;  /* 0x000000787b10723e */ /* 0x000fe200000000ff */
[----:B------:R-:W-:Y:S01]  /*c1c0*/  FADD.FTZ R120, R120, R133 ;  /* 0x0000008578787221 */ /* 0x000fe20000010000 */
[----:B------:R-:W-:Y:S03]  /*c1d0*/  F2FP.PACK_AB R17, R135, R122 ;  /* 0x0000007a8711723e */ /* 0x000fe600000000ff */
[----:B----4-:R-:W-:Y:S01]  /*c1e0*/  F2FP.PACK_AB R18, R137, R136 ;  /* 0x000000888912723e */ /* 0x010fe200000000ff */
[----:B------:R-:W-:Y:S01]  /*c1f0*/  FADD.FTZ R122, R122, R121 ;  /* 0x000000797a7a7221 */ /* 0x000fe20000010000 */
[----:B---3--:R-:W-:Y:S01]  /*c200*/  F2FP.PACK_AB R19, R139, R138 ;  /* 0x0000008a8b13723e */ /* 0x008fe200000000ff */
[----:B------:R-:W-:Y:S02]  /*c210*/  FADD.FTZ R123, R123, R120 ;  /* 0x000000787b7b7221 */ /* 0x000fe40000010000 */
[----:B------:R-:W-:Y:S02]  /*c220*/  FADD.FTZ R135, R135, R122 ;  /* 0x0000007a87877221 */ /* 0x000fe40000010000 */
[----:B------:R-:W-:Y:S02]  /*c230*/  FADD.FTZ R136, R136, R123 ;  /* 0x0000007b88887221 */ /* 0x000fe40000010000 */
[C---:B------:R-:W-:Y:S03]  /*c240*/  HMMA.16816.F32 R8, R16.reuse, R20, R8 ;  /* 0x000000141008723c */ /* 0x040fe60000001808 */
[----:B------:R-:W-:Y:S02]  /*c250*/  FADD.FTZ R2, R138, R135 ;  /* 0x000000878a027221 */ /* 0x000fe40000010000 */
[----:B------:R-:W-:Y:S02]  /*c260*/  FADD.FTZ R136, R137, R136 ;  /* 0x0000008889887221 */ /* 0x000fe40000010000 */
[----:B------:R-:W-:Y:S01]  /*c270*/  FADD.FTZ R2, R139, R2 ;  /* 0x000000028b027221 */ /* 0x000fe20000010000 */
[C---:B------:R-:W-:Y:S01]  /*c280*/  HMMA.16816.F32 R68, R16.reuse, R22, R68 ;  /* 0x000000161044723c */ /* 0x040fe20000001844 */
[----:B------:R-:W1:Y:S07]  /*c290*/  LDSM.16.MT88.4 R20, [R212+0x4900] ;  /* 0x00490000d414783b */ /* 0x000e6e0000004200 */
[C---:B------:R-:W-:Y:S08]  /*c2a0*/  HMMA.16816.F32 R72, R16.reuse, R32, R72 ;  /* 0x000000201048723c */ /* 0x040ff00000001848 */
[C---:B------:R-:W-:Y:S01]  /*c2b0*/  HMMA.16816.F32 R76, R16.reuse, R34, R76 ;  /* 0x00000022104c723c */ /* 0x040fe2000000184c */
[----:B------:R-:W3:Y:S07]  /*c2c0*/  LDSM.16.MT88.4 R32, [R210+0x4900] ;  /* 0x00490000d220783b */ /* 0x000eee0000004200 */
[C---:B-----5:R-:W-:Y:S08]  /*c2d0*/  HMMA.16816.F32 R80, R16.reuse, R24, R80 ;  /* 0x000000181050723c */ /* 0x060ff00000001850 */
[C---:B------:R-:W-:Y:S01]  /*c2e0*/  HMMA.16816.F32 R84, R16.reuse, R26, R84 ;  /* 0x0000001a1054723c */ /* 0x040fe20000001854 */
[----:B------:R-:W4:Y:S07]  /*c2f0*/  LDSM.16.MT88.4 R24, [R212+0x2100] ;  /* 0x00210000d418783b */ /* 0x000f2e0000004200 */
[C---:B--2---:R-:W-:Y:S08]  /*c300*/  HMMA.16816.F32 R88, R16.reuse, R28, R88 ;  /* 0x0000001c1058723c */ /* 0x044ff00000001858 */
[C---:B------:R-:W-:Y:S01]  /*c310*/  HMMA.16816.F32 R92, R16.reuse, R30, R92 ;  /* 0x0000001e105c723c */ /* 0x040fe2000000185c */
[----:B------:R-:W-:Y:S07]  /*c320*/  LDSM.16.MT88.4 R28, [R209+0x2100] ;  /* 0x00210000d11c783b */ /* 0x000fee0000004200 */
[C---:B-1----:R-:W-:Y:S08]  /*c330*/  HMMA.16816.F32 R96, R16.reuse, R20, R96 ;  /* 0x000000141060723c */ /* 0x042ff00000001860 */
[C---:B------:R-:W-:Y:S01]  /*c340*/  HMMA.16816.F32 R100, R16.reuse, R22, R100 ;  /* 0x000000161064723c */ /* 0x040fe20000001864 */
[----:B------:R-:W1:Y:S07]  /*c350*/  LDSM.16.MT88.4 R20, [R210+0x2100] ;  /* 0x00210000d214783b */ /* 0x000e6e0000004200 */
[C---:B---3--:R-:W-:Y:S08]  /*c360*/  HMMA.16816.F32 R12, R16.reuse, R32, R12 ;  /* 0x00000020100c723c */ /* 0x048ff0000000180c */
[C---:B------:R-:W-:Y:S01]  /*c370*/  HMMA.16816.F32 R104, R16.reuse, R34, R104 ;  /* 0x000000221068723c */ /* 0x040fe20000001868 */
[----:B------:R-:W2:Y:S07]  /*c380*/  LDSM.16.MT88.4 R32, [R208+0x2100] ;  /* 0x00210000d020783b */ /* 0x000eae0000004200 */
[C---:B------:R-:W-:Y:S08]  /*c390*/  HMMA.16816.F32 R52, R16.reuse, R36, R52 ;  /* 0x000000241034723c */ /* 0x040ff00000001834 */
[C---:B------:R-:W-:Y:S01]  /*c3a0*/  HMMA.16816.F32 R56, R16.reuse, R38, R56 ;  /* 0x000000261038723c */ /* 0x040fe20000001838 */
[----:B------:R-:W-:Y:S07]  /*c3b0*/  LDSM.16.MT88.4 R36, [R209+0x5100] ;  /* 0x00510000d124783b */ /* 0x000fee0000004200 */
[C---:B------:R-:W-:Y:S08]  /*c3c0*/  HMMA.16816.F32 R60, R16.reuse, R108, R60 ;  /* 0x0000006c103c723c */ /* 0x040ff0000000183c */
[----:B------:R-:W-:Y:S07]  /*c3d0*/  HMMA.16816.F32 R64, R16, R110, R64 ;  /* 0x0000006e1040723c */ /* 0x000fee0000001840 */
[----:B------:R-:W-:Y:S01]  /*c3e0*/  F2FP.PACK_AB R16, R158, R157 ;  /* 0x0000009d9e10723e */ /* 0x000fe200000000ff */
        /* <DEDUP_REMOVED lines=13> */
[----:B------:R-:W3:Y:S07]  /*c4c0*/  LDSM.16.MT88.4 R24, [R212+0x5100] ;  /* 0x00510000d418783b */ /* 0x000eee0000004200 */
[C---:B-1----:R-:W-:Y:S08]  /*c4d0*/  HMMA.16816.F32 R72, R16.reuse, R20, R72 ;  /* 0x000000141048723c */ /* 0x042ff00000001848 */
[C---:B------:R-:W-:Y:S01]  /*c4e0*/  HMMA.16816.F32 R76, R16.reuse, R22, R76 ;  /* 0x00000016104c723c */ /* 0x040fe2000000184c */
[----:B------:R-:W1:Y:S07]  /*c4f0*/  LDSM.16.MT88.4 R20, [R210+0x5100] ;  /* 0x00510000d214783b */ /* 0x000e6e0000004200 */
[C---:B------:R-:W-:Y:S08]  /*c500*/  HMMA.16816.F32 R80, R16.reuse, R28, R80 ;  /* 0x0000001c1050723c */ /* 0x040ff00000001850 */
[C---:B------:R-:W-:Y:S01]  /*c510*/  HMMA.16816.F32 R84, R16.reuse, R30, R84 ;  /* 0x0000001e1054723c */ /* 0x040fe20000001854 */
[----:B------:R-:W4:Y:S07]  /*c520*/  LDSM.16.MT88.4 R28, [R208+0x5100] ;  /* 0x00510000d01c783b */ /* 0x000f2e0000004200 */
[C---:B--2---:R-:W-:Y:S08]  /*c530*/  HMMA.16816.F32 R88, R16.reuse, R32, R88 ;  /* 0x000000201058723c */ /* 0x044ff00000001858 */
[C---:B------:R-:W-:Y:S01]  /*c540*/  HMMA.16816.F32 R92, R16.reuse, R34, R92 ;  /* 0x00000022105c723c */ /* 0x040fe2000000185c */
[----:B------:R-:W2:Y:S07]  /*c550*/  LDSM.16.MT88.4 R32, [R212+0x2900] ;  /* 0x00290000d420783b */ /* 0x000eae0000004200 */
[C---:B---3--:R-:W-:Y:S08]  /*c560*/  HMMA.16816.F32 R96, R16.reuse, R24, R96 ;  /* 0x000000181060723c */ /* 0x048ff00000001860 */
[C---:B------:R-:W-:Y:S01]  /*c570*/  HMMA.16816.F32 R100, R16.reuse, R26, R100 ;  /* 0x0000001a1064723c */ /* 0x040fe20000001864 */
[----:B------:R-:W3:Y:S07]  /*c580*/  LDSM.16.MT88.4 R24, [R208+0x2900] ;  /* 0x00290000d018783b */ /* 0x000eee0000004200 */
[C---:B-1----:R-:W-:Y:S08]  /*c590*/  HMMA.16816.F32 R12, R16.reuse, R20, R12 ;  /* 0x00000014100c723c */ /* 0x042ff0000000180c */
[C---:B------:R-:W-:Y:S01]  /*c5a0*/  HMMA.16816.F32 R104, R16.reuse, R22, R104 ;  /* 0x000000161068723c */ /* 0x040fe20000001868 */
[----:B------:R-:W1:Y:S07]  /*c5b0*/  LDSM.16.MT88.4 R20, [R212+0x5900] ;  /* 0x00590000d414783b */ /* 0x000e6e0000004200 */
[C---:B------:R-:W-:Y:S08]  /*c5c0*/  HMMA.16816.F32 R52, R16.reuse, R36, R52 ;  /* 0x000000241034723c */ /* 0x040ff00000001834 */
[C---:B------:R-:W-:Y:S08]  /*c5d0*/  HMMA.16816.F32 R56, R16.reuse, R38, R56 ;  /* 0x000000261038723c */ /* 0x040ff00000001838 */
[C---:B----4-:R-:W-:Y:S08]  /*c5e0*/  HMMA.16816.F32 R60, R16.reuse, R28, R60 ;  /* 0x0000001c103c723c */ /* 0x050ff0000000183c */
        /* <DEDUP_REMOVED lines=10> */
[C---:B--2---:R-:W-:Y:S01]  /*c690*/  HMMA.16816.F32 R112, R16.reuse, R32, R8 ;  /* 0x000000201070723c */ /* 0x044fe20000001808 */
[----:B------:R-:W2:Y:S02]  /*c6a0*/  LDSM.16.MT88.4 R8, [R210+0x5900] ;  /* 0x00590000d208783b */ /* 0x000ea40000004200 */
[----:B------:R-:W-:Y:S01]  /*c6b0*/  FADD.FTZ R49, R49, R168 ;  /* 0x000000a831317221 */ /* 0x000fe20000010000 */
[----:B------:R-:W-:Y:S01]  /*c6c0*/  IADD3 R168, R236, -0x1, RZ ;  /* 0xffffffffeca87810 */ /* 0x000fe20007ffe0ff */
[----:B------:R-:W-:Y:S02]  /*c6d0*/  FADD.FTZ R228, R151, R48 ;  /* 0x0000003097e47221 */ /* 0x000fe40000010000 */
[----:B------:R-:W-:Y:S01]  /*c6e0*/  FADD.FTZ R227, R50, R49 ;  /* 0x0000003132e37221 */ /* 0x000fe20000010000 */
[C---:B------:R-:W-:Y:S04]  /*c6f0*/  HMMA.16816.F32 R68, R16.reuse, R34, R68 ;  /* 0x000000221044723c */ /* 0x040fe80000001844 */
[----:B------:R-:W-:Y:S04]  /*c700*/  MOV R236, R168 ;  /* 0x000000a800ec7202 */ /* 0x000fe80000000f00 */
[C---:B------:R-:W-:Y:S08]  /*c710*/  HMMA.16816.F32 R72, R16.reuse, R40, R72 ;  /* 0x000000281048723c */ /* 0x040ff00000001848 */
[C---:B------:R-:W-:Y:S08]  /*c720*/  HMMA.16816.F32 R76, R16.reuse, R42, R76 ;  /* 0x0000002a104c723c */ /* 0x040ff0000000184c */
[C---:B------:R-:W-:Y:S08]  /*c730*/  HMMA.16816.F32 R80, R16.reuse, R44, R80 ;  /* 0x0000002c1050723c */ /* 0x040ff00000001850 */
[C---:B------:R-:W-:Y:S08]  /*c740*/  HMMA.16816.F32 R84, R16.reuse, R46, R84 ;  /* 0x0000002e1054723c */ /* 0x040ff00000001854 */
[C---:B---3--:R-:W-:Y:S08]  /*c750*/  HMMA.16816.F32 R88, R16.reuse, R24, R88 ;  /* 0x000000181058723c */ /* 0x048ff00000001858 */
[C---:B------:R-:W-:Y:S01]  /*c760*/  HMMA.16816.F32 R92, R16.reuse, R26, R92 ;  /* 0x0000001a105c723c */ /* 0x040fe2000000185c */
[----:B------:R-:W3:Y:S07]  /*c770*/  LDSM.16.MT88.4 R24, [R209+0x5900] ;  /* 0x00590000d118783b */ /* 0x000eee0000004200 */
[C---:B-1----:R-:W-:Y:S08]  /*c780*/  HMMA.16816.F32 R96, R16.reuse, R20, R96 ;  /* 0x000000141060723c */ /* 0x042ff00000001860 */
[C---:B------:R-:W-:Y:S01]  /*c790*/  HMMA.16816.F32 R100, R16.reuse, R22, R100 ;  /* 0x000000161064723c */ /* 0x040fe20000001864 */
[----:B------:R-:W1:Y:S07]  /*c7a0*/  LDSM.16.MT88.4 R20, [R208+0x5900] ;  /* 0x00590000d014783b */ /* 0x000e6e0000004200 */
[C---:B--2---:R-:W-:Y:S07]  /*c7b0*/  HMMA.16816.F32 R108, R16.reuse, R8, R12 ;  /* 0x00000008106c723c */ /* 0x044fee000000180c */
[----:B------:R-:W-:Y:S01]  /*c7c0*/  MOV R12, R116 ;  /* 0x00000074000c7202 */ /* 0x000fe20000000f00 */
[C---:B------:R-:W-:Y:S08]  /*c7d0*/  HMMA.16816.F32 R104, R16.reuse, R10, R104 ;  /* 0x0000000a1068723c */ /* 0x040ff00000001868 */
[C---:B---3--:R-:W-:Y:S08]  /*c7e0*/  HMMA.16816.F32 R52, R16.reuse, R24, R52 ;  /* 0x000000181034723c */ /* 0x048ff00000001834 */
[C---:B------:R-:W-:Y:S08]  /*c7f0*/  HMMA.16816.F32 R56, R16.reuse, R26, R56 ;  /* 0x0000001a1038723c */ /* 0x040ff00000001838 */
[C---:B-1----:R-:W-:Y:S08]  /*c800*/  HMMA.16816.F32 R60, R16.reuse, R20, R60 ;  /* 0x00000014103c723c */ /* 0x042ff0000000183c */
[----:B------:R-:W-:Y:S01]  /*c810*/  HMMA.16816.F32 R64, R16, R22, R64 ;  /* 0x000000161040723c */ /* 0x000fe20000001840 */
[----:B------:R-:W-:-:S07]  /*c820*/  @P0 BRA `(.L_x_196) ;  /* 0xffffd4a000000947 */ /* 0x000fce000383ffff */
.L_x_193:
[----:B------:R-:W-:-:S13]  /*c830*/  ISETP.GE.AND P0, PT, R168, UR6, PT ;  /* 0x00000006a8007c0c */ /* 0x000fda000bf06270 */
[----:B------:R-:W-:Y:S05]  /*c840*/  @!P0 BRA `(.L_x_197) ;  /* 0x00003f0000008947 */ /* 0x000fea0003800000 */
[----:B------:R-:W-:Y:S01]  /*c850*/  SHF.R.S32.HI R169, RZ, 0x1f, R230 ;  /* 0x0000001fffa97819 */ /* 0x000fe200000114e6 */
[----:B------:R-:W-:Y:S01]  /*c860*/  IMAD.MOV.U32 R2, RZ, RZ, R12 ;  /* 0x000000ffff027224 */ /* 0x000fe200078e000c */
[C---:B------:R-:W-:Y:S01]  /*c870*/  SHF.L.U64.HI R232, R229.reuse, 0x1, R232 ;  /* 0x00000001e5e87819 */ /* 0x040fe200000102e8 */
[----:B------:R-:W-:Y:S01]  /*c880*/  IMAD.MOV.U32 R3, RZ, RZ, R0 ;  /* 0x000000ffff037224 */ /* 0x000fe200078e0000 */
[C---:B------:R-:W-:Y:S01]  /*c890*/  SHF.L.U64.HI R169, R230.reuse, 0x1, R169 ;  /* 0x00000001e6a97819 */ /* 0x040fe200000102a9 */
[----:B------:R-:W-:Y:S01]  /*c8a0*/  IMAD.SHL.U32 R229, R229, 0x2, RZ ;  /* 0x00000002e5e57824 */ /* 0x000fe200078e00ff */
[----:B------:R-:W-:Y:S02]  /*c8b0*/  SHF.L.U32 R230, R230, 0x1, RZ ;  /* 0x00000001e6e67819 */ /* 0x000fe400000006ff */
.L_x_207:
[----:B------:R-:W-:Y:S04]  /*c8c0*/  DEPBAR.LE SB0, 0x0 ;  /* 0x000080000000791a */ /* 0x000fe80000000000 */
[----:B------:R-:W-:Y:S01]  /*c8d0*/  BAR.SYNC.DEFER_BLOCKING 0x0 ;  /* 0x0000000000007b1d */ /* 0x000fe20000010000 */
[C---:B------:R-:W-:Y:S01]  /*c8e0*/  IMAD.WIDE.U32 R44, R216.reuse, c[0x0][0x208], RZ ;  /* 0x00008200d82c7a25 */ /* 0x040fe200078e00ff */
[----:B------:R-:W-:Y:S02]  /*c8f0*/  SHF.R.S32.HI R37, RZ, 0x1f, R216 ;  /* 0x0000001fff257819 */ /* 0x000fe400000114d8 */
[----:B------:R-:W-:Y:S03]  /*c900*/  SHF.R.S32.HI R129, RZ, 0x1f, R215 ;  /* 0x0000001fff817819 */ /* 0x000fe600000114d7 */
[----:B------:R-:W-:Y:S02]  /*c910*/  IMAD R37, R37, c[0x0][0x208], RZ ;  /* 0x0000820025257a24 */ /* 0x000fe400078e02ff */
[----:B------:R-:W-:Y:S04]  /*c920*/  IMAD R129, R129, c[0x0][0x218], RZ ;  /* 0x0000860081817a24 */ /* 0x000fe800078e02ff */
[----:B------:R-:W-:Y:S01]  /*c930*/  IMAD R129, R215, c[0x0][0x21c], R129 ;  /* 0x00008700d7817a24 */ /* 0x000fe200078e0281 */
[----:B------:R-:W1:Y:S05]  /*c940*/  LDSM.16.M88.4 R8, [R214+0x8100] ;  /* 0x00810000d608783b */ /* 0x000e6a0000000200 */
[----:B------:R-:W2:Y:S05]  /*c950*/  LDSM.16.M88.4 R16, [R214+0x8900] ;  /* 0x00890000d610783b */ /* 0x000eaa0000000200 */
[----:B------:R-:W3:Y:S05]  /*c960*/  LDSM.16.M88.4 R24, [R214+0x9100] ;  /* 0x00910000d618783b */ /* 0x000eea0000000200 */
[----:B------:R-:W4:Y:S05]  /*c970*/  LDSM.16.M88.4 R32, [R214+0x9900] ;  /* 0x00990000d620783b */ /* 0x000f2a0000000200 */
[----:B------:R-:W5:Y:S05]  /*c980*/  LDSM.16.M88.4 R40, [R214+0xa100] ;  /* 0x00a10000d628783b */ /* 0x000f6a0000000200 */
[----:B------:R-:W3:Y:S05]  /*c990*/  LDSM.16.M88.4 R48, [R214+0xa900] ;  /* 0x00a90000d630783b */ /* 0x000eea0000000200 */
[----:B------:R-:W3:Y:S05]  /*c9a0*/  LDSM.16.M88.4 R116, [R213] ;  /* 0x00000000d574783b */ /* 0x000eea0000000200 */
[----:B------:R-:W-:Y:S01]  /*c9b0*/  LDSM.16.M88.4 R120, [R207] ;  /* 0x00000000cf78783b */ /* 0x000fe20000000200 */
[C---:B-1----:R-:W-:Y:S04]  /*c9c0*/  HMMA.16816.F32 R4, R124.reuse, R8, RZ ;  /* 0x000000087c04723c */ /* 0x042fe800000018ff */
[----:B------:R-:W-:Y:S04]  /*c9d0*/  LDSM.16.M88.4 R136, [R203] ;  /* 0x00000000cb88783b */ /* 0x000fe80000000200 */
[C---:B------:R-:W-:Y:S08]  /*c9e0*/  HMMA.16816.F32 R8, R124.reuse, R10, RZ ;  /* 0x0000000a7c08723c */ /* 0x040ff000000018ff */
[C---:B--2---:R-:W-:Y:S08]  /*c9f0*/  HMMA.16816.F32 R12, R124.reuse, R16, RZ ;  /* 0x000000107c0c723c */ /* 0x044ff000000018ff */
[C---:B------:R-:W-:Y:S08]  /*ca00*/  HMMA.16816.F32 R16, R124.reuse, R18, RZ ;  /* 0x000000127c10723c */ /* 0x040ff000000018ff */
[C---:B---3--:R-:W-:Y:S08]  /*ca10*/  HMMA.16816.F32 R20, R124.reuse, R24, RZ ;  /* 0x000000187c14723c */ /* 0x048ff000000018ff */
[C---:B------:R-:W-:Y:S08]  /*ca20*/  HMMA.16816.F32 R24, R124.reuse, R26, RZ ;  /* 0x0000001a7c18723c */ /* 0x040ff000000018ff */
[C---:B----4-:R-:W-:Y:S07]  /*ca30*/  HMMA.16816.F32 R28, R124.reuse, R32, RZ ;  /* 0x000000207c1c723c */ /* 0x050fee00000018ff */
[----:B------:R-:W-:Y:S05]  /*ca40*/  IMAD R33, R216, c[0x0][0x20c], R37 ;  /* 0x00008300d8217a24 */ /* 0x000fea00078e0225 */
[----:B------:R-:W-:Y:S02]  /*ca50*/  IMAD.IADD R45, R45, 0x1, R33 ;  /* 0x000000012d2d7824 */ /* 0x000fe400078e0221 */
[C---:B------:R-:W-:Y:S02]  /*ca60*/  HMMA.16816.F32 R32, R124.reuse, R34, RZ ;  /* 0x000000227c20723c */ /* 0x040fe400000018ff */
[----:B------:R-:W-:Y:S05]  /*ca70*/  IMAD.WIDE.U32 R44, R215, c[0x0][0x218], R44 ;  /* 0x00008600d72c7a25 */ /* 0x000fea00078e002c */
[----:B------:R-:W-:Y:S01]  /*ca80*/  IADD3 R0, P0, R44, UR38, RZ ;  /* 0x000000262c007c10 */ /* 0x000fe2000ff1e0ff */
[C---:B-----5:R-:W-:Y:S04]  /*ca90*/  HMMA.16816.F32 R36, R124.reuse, R40, RZ ;  /* 0x000000287c24723c */ /* 0x060fe800000018ff */
[----:B------:R-:W-:Y:S02]  /*caa0*/  IADD3.X R129, R45, UR10, R129, P0, !PT ;  /* 0x0000000a2d817c10 */ /* 0x000fe400087fe481 */
[C---:B------:R-:W-:Y:S02]  /*cab0*/  LEA R151, P0, R0.reuse, c[0x0][0x1f8], 0x1 ;  /* 0x00007e0000977a11 */ /* 0x040fe400078008ff */
[C---:B------:R-:W-:Y:S03]  /*cac0*/  HMMA.16816.F32 R40, R124.reuse, R42, RZ ;  /* 0x0000002a7c28723c */ /* 0x040fe600000018ff */
[----:B------:R-:W1:Y:S01]  /*cad0*/  SHFL.IDX PT, R132, R151, RZ, 0x181f ;  /* 0x00181fff97847589 */ /* 0x000e6200000e0000 */
[----:B------:R-:W-:Y:S04]  /*cae0*/  LEA.HI.X R150, R0, c[0x0][0x1fc], R129, 0x1, P0 ;  /* 0x00007f0000967a11 */ /* 0x000fe800000f0c81 */
[C---:B------:R-:W-:Y:S01]  /*caf0*/  HMMA.16816.F32 R44, R124.reuse, R48, RZ ;  /* 0x000000307c2c723c */ /* 0x040fe200000018ff */
[----:B------:R-:W-:Y:S05]  /*cb00*/  LDSM.16.M88.4 R128, [R206] ;  /* 0x00000000ce80783b */ /* 0x000fea0000000200 */
[----:B------:R-:W2:Y:S02]  /*cb10*/  SHFL.IDX PT, R142, R151, 0x1, 0x181f ;  /* 0x00381f00978e7f89 */ /* 0x000ea400000e0000 */
[----:B------:R-:W-:Y:S03]  /*cb20*/  HMMA.16816.F32 R48, R124, R50, RZ ;  /* 0x000000327c30723c */ /* 0x000fe600000018ff */
[----:B------:R-:W-:Y:S05]  /*cb30*/  SHFL.IDX PT, R143, R150, 0x2, 0x181f ;  /* 0x00581f00968f7f89 */ /* 0x000fea00000e0000 */
[C---:B------:R-:W-:Y:S01]  /*cb40*/  HMMA.16816.F32 R4, R144.reuse, R116, R4 ;  /* 0x000000749004723c */ /* 0x040fe20000001804 */
[----:B------:R-:W3:Y:S04]  /*cb50*/  SHFL.IDX PT, R140, R150, RZ, 0x181f ;  /* 0x00181fff968c7589 */ /* 0x000ee800000e0000 */
[-C--:B-1----:R-:W-:Y:S01]  /*cb60*/  IADD3 R148, P2, R132, R230.reuse, RZ ;  /* 0x000000e684947210 */ /* 0x082fe20007f5e0ff */
[----:B------:R-:W1:Y:S02]  /*cb70*/  SHFL.IDX PT, R0, R150, 0x1, 0x181f ;  /* 0x00381f0096007f89 */ /* 0x000e6400000e0000 */
[C---:B------:R-:W-:Y:S03]  /*cb80*/  HMMA.16816.F32 R8, R144.reuse, R118, R8 ;  /* 0x000000769008723c */ /* 0x040fe60000001808 */
[----:B------:R-:W-:Y:S01]  /*cb90*/  LDSM.16.M88.4 R116, [R205] ;  /* 0x00000000cd74783b */ /* 0x000fe20000000200 */
[-C--:B--2---:R-:W-:Y:S04]  /*cba0*/  IADD3 R154, P6, R142, R229.reuse, RZ ;  /* 0x000000e58e9a7210 */ /* 0x084fe80007fde0ff */
[C---:B------:R-:W-:Y:S01]  /*cbb0*/  HMMA.16816.F32 R12, R144.reuse, R120, R12 ;  /* 0x00000078900c723c */ /* 0x040fe2000000180c */
[----:B------:R-:W2:Y:S06]  /*cbc0*/  SHFL.IDX PT, R141, R151, 0x2, 0x181f ;  /* 0x00581f00978d7f89 */ /* 0x000eac00000e0000 */
[-C--:B------:R-:W-:Y:S01]  /*cbd0*/  IADD3 R120, P0, R132, R229.reuse, RZ ;  /* 0x000000e584787210 */ /* 0x080fe20007f1e0ff */
[C---:B------:R-:W-:Y:S01]  /*cbe0*/  HMMA.16816.F32 R16, R144.reuse, R122, R16 ;  /* 0x0000007a9010723c */ /* 0x040fe20000001810 */
[----:B------:R-:W4:Y:S03]  /*cbf0*/  LDSM.16.M88.4 R132, [R204] ;  /* 0x00000000cc84783b */ /* 0x000f260000000200 */
[C-C-:B---3--:R-:W-:Y:S02]  /*cc00*/  IMAD.X R149, R140.reuse, 0x1, R169.reuse, P2 ;  /* 0x000000018c957824 */ /* 0x148fe400010e06a9 */
[--C-:B------:R-:W-:Y:S01]  /*cc10*/  IMAD.X R121, R140, 0x1, R232.reuse, P0 ;  /* 0x000000018c797824 */ /* 0x100fe200000e06e8 */
[-C--:B------:R-:W-:Y:S01]  /*cc20*/  IADD3 R152, P0, R142, R230.reuse, RZ ;  /* 0x000000e68e987210 */ /* 0x080fe20007f1e0ff */
[C---:B------:R-:W-:Y:S01]  /*cc30*/  HMMA.16816.F32 R20, R144.reuse, R128, R20 ;  /* 0x000000809014723c */ /* 0x040fe20000001814 */
[----:B------:R-:W-:Y:S01]  /*cc40*/  @!PT LDS RZ, [RZ] ;  /* 0x00000000fffff984 */ /* 0x000fe20000000800 */
[----:B------:R-:W-:Y:S01]  /*cc50*/  @!PT LDS RZ, [RZ] ;  /* 0x00000000fffff984 */ /* 0x000fe20000000800 */
[----:B------:R-:W-:Y:S01]  /*cc60*/  @!PT LDS RZ, [RZ] ;  /* 0x00000000fffff984 */ /* 0x000fe20000000800 */
[----:B------:R3:W-:Y:S03]  /*cc70*/  LDGSTS.E.BYPASS.LTC128B.128 [R225], [R148.64], !P5 ;  /* 0x0000000094e17fae */ /* 0x0007e6000e901d6a */
[C-C-:B-1----:R-:W-:Y:S02]  /*cc80*/  IMAD.X R153, R0.reuse, 0x1, R169.reuse, P0 ;  /* 0x0000000100997824 */ /* 0x142fe400000e06a9 */
[----:B------:R1:W-:Y:S01]  /*cc90*/  LDGSTS.E.BYPASS.LTC128B.128 [R224], [R120.64], !P4 ;  /* 0x0000000078e07fae */ /* 0x0003e2000e101d6a */
[--C-:B------:R-:W-:Y:S01]  /*cca0*/  IMAD.X R155, R0, 0x1, R232.reuse, P6 ;  /* 0x00000001009b7824 */ /* 0x100fe200030e06e8 */
[C---:B------:R-:W-:Y:S03]  /*ccb0*/  HMMA.16816.F32 R24, R144.reuse, R130, R24 ;  /* 0x000000829018723c */ /* 0x040fe60000001818 */
[----:B------:R5:W-:Y:S01]  /*ccc0*/  LDGSTS.E.BYPASS.LTC128B.128 [R223], [R152.64], !P5 ;  /* 0x0000000098df7fae */ /* 0x000be2000e901d6a */
[C---:B--2---:R-:W-:Y:S02]  /*ccd0*/  IADD3 R140, P2, R141.reuse, R230, RZ ;  /* 0x000000e68d8c7210 */ /* 0x044fe40007f5e0ff */
[----:B------:R-:W-:Y:S02]  /*cce0*/  IADD3 R150, P0, R141, R229, RZ ;  /* 0x000000e58d967210 */ /* 0x000fe40007f1e0ff */
[----:B------:R5:W-:Y:S01]  /*ccf0*/  LDGSTS.E.BYPASS.LTC128B.128 [R222], [R154.64], !P4 ;  /* 0x000000009ade7fae */ /* 0x000be2000e101d6a */
[C---:B------:R-:W-:Y:S01]  /*cd00*/  IMAD.X R141, R143.reuse, 0x1, R169, P2 ;  /* 0x000000018f8d7824 */ /* 0x040fe200010e06a9 */
[C---:B------:R-:W-:Y:S04]  /*cd10*/  HMMA.16816.F32 R28, R144.reuse, R116, R28 ;  /* 0x00000074901c723c */ /* 0x040fe8000000181c */
[----:B------:R2:W-:Y:S01]  /*cd20*/  LDGSTS.E.BYPASS.LTC128B.128 [R225+0x2000], [R140.64], !P5 ;  /* 0x020000008ce17fae */ /* 0x0005e2000e901d6a */
[----:B------:R-:W-:Y:S01]  /*cd30*/  IMAD.X R151, R143, 0x1, R232, P0 ;  /* 0x000000018f977824 */ /* 0x000fe200000e06e8 */
[----:B------:R-:W-:Y:S02]  /*cd40*/  ISETP.GT.AND P0, PT, R168, UR6, PT ;  /* 0x00000006a8007c0c */ /* 0x000fe4000bf04270 */
[C---:B------:R-:W-:Y:S02]  /*cd50*/  HMMA.16816.F32 R32, R144.reuse, R118, R32 ;  /* 0x000000769020723c */ /* 0x040fe40000001820 */
[----:B------:R3:W-:Y:S05]  /*cd60*/  LDGSTS.E.BYPASS.LTC128B.128 [R225+0x5000], [R150.64], !P4 ;  /* 0x0500000096e17fae */ /* 0x0007ea000e101d6a */
[----:B-1----:R-:W1:Y:S01]  /*cd70*/  LDSM.16.M88.4 R120, [R211+0x8100] ;  /* 0x00810000d378783b */ /* 0x002e620000000200 */
[C---:B----4-:R-:W-:Y:S04]  /*cd80*/  HMMA.16816.F32 R36, R144.reuse, R132, R36 ;  /* 0x000000849024723c */ /* 0x050fe80000001824 */
[----:B------:R-:W0:Y:S04]  /*cd90*/  LDGDEPBAR ;  /* 0x00000000000079af */ /* 0x000e280000000000 */
[C---:B------:R-:W-:Y:S01]  /*cda0*/  HMMA.16816.F32 R40, R144.reuse, R134, R40 ;  /* 0x000000869028723c */ /* 0x040fe20000001828 */
[----:B------:R-:W4:Y:S05]  /*cdb0*/  LDSM.16.M88.4 R128, [R211+0x8900] ;  /* 0x00890000d380783b */ /* 0x000f2a0000000200 */
[----:B------:R-:W4:Y:S02]  /*cdc0*/  LDSM.16.M88.4 R116, [R211+0x9100] ;  /* 0x00910000d374783b */ /* 0x000f240000000200 */
[C---:B------:R-:W-:Y:S03]  /*cdd0*/  HMMA.16816.F32 R44, R144.reuse, R136, R44 ;  /* 0x00000088902c723c */ /* 0x040fe6000000182c */
[----:B------:R-:W4:Y:S05]  /*cde0*/  LDSM.16.M88.4 R132, [R211+0x9900] ;  /* 0x00990000d384783b */ /* 0x000f2a0000000200 */
[----:B------:R-:W-:Y:S01]  /*cdf0*/  HMMA.16816.F32 R48, R144, R138, R48 ;  /* 0x0000008a9030723c */ /* 0x000fe20000001830 */
[----:B--2---:R-:W2:Y:S05]  /*ce00*/  LDSM.16.M88.4 R140, [R211+0xa100] ;  /* 0x00a10000d38c783b */ /* 0x004eaa0000000200 */
[----:B---3--:R-:W3:Y:S05]  /*ce10*/  LDSM.16.M88.4 R148, [R211+0xa900] ;  /* 0x00a90000d394783b */ /* 0x008eea0000000200 */
[----:B------:R-:W2:Y:S01]  /*ce20*/  LDSM.16.M88.4 R136, [R202] ;  /* 0x00000000ca88783b */ /* 0x000ea20000000200 */
[C---:B-1----:R-:W-:Y:S04]  /*ce30*/  HMMA.16816.F32 R4, R172.reuse, R120, R4 ;  /* 0x00000078ac04723c */ /* 0x042fe80000001804 */
[----:B-----5:R-:W-:Y:S05]  /*ce40*/  LDSM.16.M88.4 R152, [R202+0x1000] ;  /* 0x00100000ca98783b */ /* 0x020fea0000000200 */
[----:B------:R-:W-:Y:S01]  /*ce50*/  LDSM.16.M88.4 R156, [R202+0x1800] ;  /* 0x00180000ca9c783b */ /* 0x000fe20000000200 */
[C---:B------:R-:W-:Y:S04]  /*ce60*/  HMMA.16816.F32 R8, R172.reuse, R122, R8 ;  /* 0x0000007aac08723c */ /* 0x040fe80000001808 */
[----:B------:R-:W1:Y:S04]  /*ce70*/  LDSM.16.M88.4 R120, [R202+0x800] ;  /* 0x00080000ca78783b */ /* 0x000e680000000200 */
[C---:B----4-:R-:W-:Y:S01]  /*ce80*/  HMMA.16816.F32 R12, R172.reuse, R128, R12 ;  /* 0x00000080ac0c723c */ /* 0x050fe2000000180c */
[----:B------:R-:W4:Y:S05]  /*ce90*/  LDSM.16.M88.4 R160, [R202+0x2000] ;  /* 0x00200000caa0783b */ /* 0x000f2a0000000200 */
[----:B------:R-:W-:Y:S02]  /*cea0*/  LDSM.16.M88.4 R164, [R202+0x5000] ;  /* 0x00500000caa4783b */ /* 0x000fe40000000200 */
[C---:B------:R-:W-:Y:S03]  /*ceb0*/  HMMA.16816.F32 R16, R172.reuse, R130, R16 ;  /* 0x00000082ac10723c */ /* 0x040fe60000001810 */
[----:B------:R-:W-:Y:S05]  /*cec0*/  LDSM.16.M88.4 R128, [R214+0xb100] ;  /* 0x00b10000d680783b */ /* 0x000fea0000000200 */
[C---:B------:R-:W-:Y:S08]  /*ced0*/  HMMA.16816.F32 R20, R172.reuse, R116, R20 ;  /* 0x00000074ac14723c */ /* 0x040ff00000001814 */
[C---:B------:R-:W-:Y:S01]  /*cee0*/  HMMA.16816.F32 R24, R172.reuse, R118, R24 ;  /* 0x00000076ac18723c */ /* 0x040fe20000001818 */
[----:B------:R-:W5:Y:S07]  /*cef0*/  LDSM.16.M88.4 R116, [R202+0x2800] ;  /* 0x00280000ca74783b */ /* 0x000f6e0000000200 */
[C---:B------:R-:W-:Y:S08]  /*cf00*/  HMMA.16816.F32 R28, R172.reuse, R132, R28 ;  /* 0x00000084ac1c723c */ /* 0x040ff0000000181c */
        /* <DEDUP_REMOVED lines=16> */
[----:B------:R-:W1:Y:S07]  /*d010*/  LDSM.16.M88.4 R152, [R201] ;  /* 0x00000000c998783b */ /* 0x000e6e0000000200 */
[C---:B------:R-:W-:Y:S08]  /*d020*/  HMMA.16816.F32 R28, R176.reuse, R156, R28 ;  /* 0x0000009cb01c723c */ /* 0x040ff0000000181c */
[C---:B------:R-:W-:Y:S01]  /*d030*/  HMMA.16816.F32 R32, R176.reuse, R158, R32 ;  /* 0x0000009eb020723c */ /* 0x040fe20000001820 */
[----:B------:R-:W1:Y:S07]  /*d040*/  LDSM.16.M88.4 R156, [R200] ;  /* 0x00000000c89c783b */ /* 0x000e6e0000000200 */
[C---:B----4-:R-:W-:Y:S08]  /*d050*/  HMMA.16816.F32 R36, R176.reuse, R160, R36 ;  /* 0x000000a0b024723c */ /* 0x050ff00000001824 */
[C---:B------:R-:W-:Y:S01]  /*d060*/  HMMA.16816.F32 R40, R176.reuse, R162, R40 ;  /* 0x000000a2b028723c */ /* 0x040fe20000001828 */
[----:B------:R-:W4:Y:S07]  /*d070*/  LDSM.16.M88.4 R160, [R199] ;  /* 0x00000000c7a0783b */ /* 0x000f2e0000000200 */
[C---:B-----5:R-:W-:Y:S08]  /*d080*/  HMMA.16816.F32 R44, R176.reuse, R116, R44 ;  /* 0x00000074b02c723c */ /* 0x060ff0000000182c */
[----:B------:R-:W-:Y:S01]  /*d090*/  HMMA.16816.F32 R48, R176, R118, R48 ;  /* 0x00000076b030723c */ /* 0x000fe20000001830 */
[----:B------:R-:W5:Y:S07]  /*d0a0*/  LDSM.16.M88.4 R116, [R198] ;  /* 0x00000000c674783b */ /* 0x000f6e0000000200 */
[C---:B------:R-:W-:Y:S08]  /*d0b0*/  HMMA.16816.F32 R4, R180.reuse, R128, R4 ;  /* 0x00000080b404723c */ /* 0x040ff00000001804 */
[C---:B------:R-:W-:Y:S01]  /*d0c0*/  HMMA.16816.F32 R8, R180.reuse, R130, R8 ;  /* 0x00000082b408723c */ /* 0x040fe20000001808 */
[----:B------:R-:W1:Y:S07]  /*d0d0*/  LDSM.16.M88.4 R128, [R197] ;  /* 0x00000000c580783b */ /* 0x000e6e0000000200 */
[C---:B------:R-:W-:Y:S08]  /*d0e0*/  HMMA.16816.F32 R12, R180.reuse, R132, R12 ;  /* 0x00000084b40c723c */ /* 0x040ff0000000180c */
[C---:B------:R-:W-:Y:S01]  /*d0f0*/  HMMA.16816.F32 R16, R180.reuse, R134, R16 ;  /* 0x00000086b410723c */ /* 0x040fe20000001810 */
[----:B------:R-:W4:Y:S07]  /*d100*/  LDSM.16.M88.4 R132, [R196] ;  /* 0x00000000c484783b */ /* 0x000f2e0000000200 */
[C---:B--2---:R-:W-:Y:S08]  /*d110*/  HMMA.16816.F32 R20, R180.reuse, R140, R20 ;  /* 0x0000008cb414723c */ /* 0x044ff00000001814 */
[C---:B------:R-:W-:Y:S01]  /*d120*/  HMMA.16816.F32 R24, R180.reuse, R142, R24 ;  /* 0x0000008eb418723c */ /* 0x040fe20000001818 */
[----:B------:R-:W2:Y:S07]  /*d130*/  LDSM.16.M88.4 R140, [R211+0xb100] ;  /* 0x00b10000d38c783b */ /* 0x000eae0000000200 */
[C---:B---3--:R-:W-:Y:S08]  /*d140*/  HMMA.16816.F32 R28, R180.reuse, R148, R28 ;  /* 0x00000094b41c723c */ /* 0x048ff0000000181c */
[C---:B------:R-:W-:Y:S01]  /*d150*/  HMMA.16816.F32 R32, R180.reuse, R150, R32 ;  /* 0x00000096b420723c */ /* 0x040fe20000001820 */
[----:B------:R-:W-:Y:S07]  /*d160*/  LDSM.16.M88.4 R148, [R211+0xc900] ;  /* 0x00c90000d394783b */ /* 0x000fee0000000200 */
[C---:B-1----:R-:W-:Y:S08]  /*d170*/  HMMA.16816.F32 R36, R180.reuse, R120, R36 ;  /* 0x00000078b424723c */ /* 0x042ff00000001824 */
[C---:B------:R-:W-:Y:S01]  /*d180*/  HMMA.16816.F32 R40, R180.reuse, R122, R40 ;  /* 0x0000007ab428723c */ /* 0x040fe20000001828 */
[----:B------:R-:W1:Y:S07]  /*d190*/  LDSM.16.M88.4 R120, [R211+0xb900] ;  /* 0x00b90000d378783b */ /* 0x000e6e0000000200 */
[C---:B------:R-:W-:Y:S08]  /*d1a0*/  HMMA.16816.F32 R44, R180.reuse, R136, R44 ;  /* 0x00000088b42c723c */ /* 0x040ff0000000182c */
        /* <DEDUP_REMOVED lines=8> */
[C---:B----4-:R-:W-:Y:S08]  /*d230*/  HMMA.16816.F32 R20, R184.reuse, R160, R20 ;  /* 0x000000a0b814723c */ /* 0x050ff00000001814 */
[C---:B------:R-:W-:Y:S01]  /*d240*/  HMMA.16816.F32 R24, R184.reuse, R162, R24 ;  /* 0x000000a2b818723c */ /* 0x040fe20000001818 */
[----:B------:R-:W-:Y:S07]  /*d250*/  LDSM.16.M88.4 R160, [R202+0x4800] ;  /* 0x00480000caa0783b */ /* 0x000fee0000000200 */
[C---:B-----5:R-:W-:Y:S08]  /*d260*/  HMMA.16816.F32 R28, R184.reuse, R116, R28 ;  /* 0x00000074b81c723c */ /* 0x060ff0000000181c */
[C---:B------:R-:W-:Y:S01]  /*d270*/  HMMA.16816.F32 R32, R184.reuse, R118, R32 ;  /* 0x00000076b820723c */ /* 0x040fe20000001820 */
[----:B------:R-:W4:Y:S07]  /*d280*/  LDSM.16.M88.4 R116, [R202+0x3000] ;  /* 0x00300000ca74783b */ /* 0x000f2e0000000200 */
[C---:B------:R-:W-:Y:S08]  /*d290*/  HMMA.16816.F32 R36, R184.reuse, R128, R36 ;  /* 0x00000080b824723c */ /* 0x040ff00000001824 */
[C---:B------:R-:W-:Y:S01]  /*d2a0*/  HMMA.16816.F32 R40, R184.reuse, R130, R40 ;  /* 0x00000082b828723c */ /* 0x040fe20000001828 */
[----:B------:R-:W5:Y:S07]  /*d2b0*/  LDSM.16.M88.4 R128, [R202+0x3800] ;  /* 0x00380000ca80783b */ /* 0x000f6e0000000200 */
[C---:B------:R-:W-:Y:S08]  /*d2c0*/  HMMA.16816.F32 R44, R184.reuse, R132, R44 ;  /* 0x00000084b82c723c */ /* 0x040ff0000000182c */
[----:B------:R-:W-:Y:S01]  /*d2d0*/  HMMA.16816.F32 R48, R184, R134, R48 ;  /* 0x00000086b830723c */ /* 0x000fe20000001830 */
[----:B------:R-:W4:Y:S07]  /*d2e0*/  LDSM.16.M88.4 R132, [R202+0x4000] ;  /* 0x00400000ca84783b */ /* 0x000f2e0000000200 */
[C---:B--2---:R-:W-:Y:S08]  /*d2f0*/  HMMA.16816.F32 R4, R188.reuse, R140, R4 ;  /* 0x0000008cbc04723c */ /* 0x044ff00000001804 */
[C---:B------:R-:W-:Y:S01]  /*d300*/  HMMA.16816.F32 R8, R188.reuse, R142, R8 ;  /* 0x0000008ebc08723c */ /* 0x040fe20000001808 */
[----:B------:R-:W2:Y:S01]  /*d310*/  LDSM.16.M88.4 R140, [R202+0x5800] ;  /* 0x00580000ca8c783b */ /* 0x000ea20000000200 */
[----:B------:R-:W-:Y:S04]  /*d320*/  DEPBAR.LE SB0, 0x0 ;  /* 0x000080000000791a */ /* 0x000fe80000000000 */
[----:B------:R-:W-:Y:S02]  /*d330*/  BAR.SYNC.DEFER_BLOCKING 0x0 ;  /* 0x0000000000007b1d */ /* 0x000fe40000010000 */
[C---:B-1----:R-:W-:Y:S08]  /*d340*/  HMMA.16816.F32 R12, R188.reuse, R120, R12 ;  /* 0x00000078bc0c723c */ /* 0x042ff0000000180c */
        /* <DEDUP_REMOVED lines=19> */
[C---:B--2---:R-:W-:Y:S08]  /*d480*/  HMMA.16816.F32 R44, R192.reuse, R140, R44 ;  /* 0x0000008cc02c723c */ /* 0x044ff0000000182c */
        /* <DEDUP_REMOVED lines=33> */
[----:B------:R-:W5:Y:S01]  /*d6a0*/  SHFL.IDX PT, R116, R136, 0x2, 0x181f ;  /* 0x00581f0088747f89 */ /* 0x000f6200000e0000 */
[C---:B-1----:R-:W-:Y:S02]  /*d6b0*/  IADD3 R122, P0, R119.reuse, R230, RZ ;  /* 0x000000e6777a7210 */ /* 0x042fe40007f1e0ff */
[-C--:B------:R-:W-:Y:S03]  /*d6c0*/  IADD3 R128, P2, R119, R229.reuse, RZ ;  /* 0x000000e577807210 */ /* 0x080fe60007f5e0ff */
[C-C-:B--2---:R-:W-:Y:S01]  /*d6d0*/  IMAD.X R123, R120.reuse, 0x1, R169.reuse, P0 ;  /* 0x00000001787b7824 */ /* 0x144fe200000e06a9 */
[----:B------:R-:W-:Y:S02]  /*d6e0*/  IADD3.X R129, R120, R232, RZ, P2, !PT ;  /* 0x000000e878817210 */ /* 0x000fe400017fe4ff */
[CC--:B---3--:R-:W-:Y:S02]  /*d6f0*/  IADD3 R130, P0, R117.reuse, R230.reuse, RZ ;  /* 0x000000e675827210 */ /* 0x0c8fe40007f1e0ff */
[----:B------:R1:W-:Y:S01]  /*d700*/  LDGSTS.E.BYPASS.LTC128B.128 [R217+0x8100], [R122.64], !P5 ;  /* 0x081000007ad97fae */ /* 0x0003e2000e901d6a */
[-C--:B------:R-:W-:Y:S02]  /*d710*/  IADD3 R132, P6, R117, R229.reuse, RZ ;  /* 0x000000e575847210 */ /* 0x080fe40007fde0ff */
[----:B----4-:R-:W-:Y:S01]  /*d720*/  IMAD.X R131, R118, 0x1, R169, P0 ;  /* 0x0000000176837824 */ /* 0x010fe200000e06a9 */
[----:B------:R1:W-:Y:S01]  /*d730*/  LDGSTS.E.BYPASS.LTC128B.128 [R217+0xb100], [R128.64], !P4 ;  /* 0x0b10000080d97fae */ /* 0x0003e2000e101d6a */
[----:B-----5:R-:W-:Y:S01]  /*d740*/  IADD3 R120, P2, R0, R230, RZ ;  /* 0x000000e600787210 */ /* 0x020fe20007f5e0ff */
[--C-:B------:R-:W-:Y:S02]  /*d750*/  IMAD.X R133, R118, 0x1, R232.reuse, P6 ;  /* 0x0000000176857824 */ /* 0x100fe400030e06e8 */
[----:B------:R1:W-:Y:S01]  /*d760*/  LDGSTS.E.BYPASS.LTC128B.128 [R217+0x9100], [R130.64], !P5 ;  /* 0x0910000082d97fae */ /* 0x0003e2000e901d6a */
[----:B------:R-:W-:Y:S02]  /*d770*/  IADD3 R134, P0, R0, R229, RZ ;  /* 0x000000e500867210 */ /* 0x000fe40007f1e0ff */
[C---:B------:R-:W-:Y:S01]  /*d780*/  IADD3.X R121, R116.reuse, R169, RZ, P2, !PT ;  /* 0x000000a974797210 */ /* 0x040fe200017fe4ff */
[----:B------:R1:W-:Y:S02]  /*d790*/  LDGSTS.E.BYPASS.LTC128B.128 [R217+0xc100], [R132.64], !P4 ;  /* 0x0c10000084d97fae */ /* 0x0003e4000e101d6a */
[----:B------:R-:W-:Y:S02]  /*d7a0*/  IMAD.X R135, R116, 0x1, R232, P0 ;  /* 0x0000000174877824 */ /* 0x000fe400000e06e8 */
[----:B------:R1:W-:Y:S04]  /*d7b0*/  LDGSTS.E.BYPASS.LTC128B.128 [R217+0xa100], [R120.64], !P5 ;  /* 0x0a10000078d97fae */ /* 0x0003e8000e901d6a */
[----:B------:R1:W-:Y:S02]  /*d7c0*/  LDGSTS.E.BYPASS.LTC128B.128 [R217+0xd100], [R134.64], !P4 ;  /* 0x0d10000086d97fae */ /* 0x0003e4000e101d6a */
.L_x_198:
[----:B-1----:R-:W-:Y:S01]  /*d7d0*/  IMAD.MOV.U32 R122, RZ, RZ, R220 ;  /* 0x000000ffff7a7224 */ /* 0x002fe200078e00dc */
[----:B------:R-:W-:Y:S01]  /*d7e0*/  PLOP3.LUT P2, PT, PT, PT, UP1, 0x80, 0x0 ;  /* 0x000000000000781c */ /* 0x000fe20003f4f018 */
[----:B------:R-:W0:Y:S01]  /*d7f0*/  LDGDEPBAR ;  /* 0x00000000000079af */ /* 0x000e220000000000 */
[----:B------:R-:W-:Y:S01]  /*d800*/  PLOP3.LUT P0, PT, PT, PT, UP1, 0x80, 0x0 ;  /* 0x000000000000781c */ /* 0x000fe20003f0f018 */
[----:B------:R-:W-:Y:S02]  /*d810*/  IMAD R128, R168, -0x60, RZ ;  /* 0xffffffa0a8807824 */ /* 0x000fe400078e02ff */
[----:B------:R-:W-:Y:S03]  /*d820*/  IMAD.U32 R116, RZ, RZ, UR11 ;  /* 0x0000000bff747e24 */ /* 0x000fe6000f8e00ff */
[----:B------:R-:W-:Y:S04]  /*d830*/  IADD3 R117, -R221, 0x1, R128 ;  /* 0x00000001dd757810 */ /* 0x000fe80007ffe180 */
[----:B------:R-:W-:Y:S01]  /*d840*/  IADD3 R116, R117, -c[0x0][0x168], R116 ;  /* 0x80005a0075747a10 */ /* 0x000fe20007ffe074 */
[----:B------:R-:W-:Y:S03]  /*d850*/  @P2 IMAD.HI.U32 R0, R220, c[0x0][0x2c8], RZ ;  /* 0x0000b200dc002a27 */ /* 0x000fe600078e00ff */
[----:B------:R-:W-:Y:S02]  /*d860*/  IADD3 R118, R116, c[0x0][0x328], RZ ;  /* 0x0000ca0074767a10 */ /* 0x000fe40007ffe0ff */
[----:B------:R-:W-:Y:S01]  /*d870*/  @P0 SHF.R.U32.HI R122, RZ, c[0x0][0x2cc], R0 ;  /* 0x0000b300ff7a0a19 */ /* 0x000fe20000011600 */
[----:B------:R-:W-:Y:S01]  /*d880*/  IMAD.IADD R0, R128, 0x1, -R221 ;  /* 0x0000000180007824 */ /* 0x000fe200078e0add */
[----:B------:R-:W-:Y:S02]  /*d890*/  PLOP3.LUT P0, PT, PT, PT, UP0, 0x40, 0x0 ;  /* 0x000000000000781c */ /* 0x000fe40003f0e808 */
[----:B------:R-:W-:Y:S01]  /*d8a0*/  IADD3 R116, R116, UR13, RZ ;  /* 0x0000000d74747c10 */ /* 0x000fe2000fffe0ff */
[----:B------:R-:W1:Y:S02]  /*d8b0*/  SHFL.IDX PT, R119, R122, RZ, 0x1c1f ;  /* 0x001c1fff7a777589 */ /* 0x000e6400000e0000 */
[--C-:B-1----:R-:W-:Y:S02]  /*d8c0*/  IMAD.IADD R130, R118, 0x1, R119.reuse ;  /* 0x0000000176827824 */ /* 0x102fe400078e0277 */
[----:B------:R-:W-:Y:S06]  /*d8d0*/  IMAD.IADD R129, R116, 0x1, R119 ;  /* 0x0000000174817824 */ /* 0x000fec00078e0277 */
[----:B------:R-:W-:-:S05]  /*d8e0*/  @P0 BRA `(.L_x_199) ;  /* 0x0000019000000947 */ /* 0x000fca0003800000 */
[----:B------:R-:W-:Y:S01]  /*d8f0*/  MOV R117, c[0x0][0x2ac] ;  /* 0x0000ab0000757a02 */ /* 0x000fe20000000f00 */
        /* <DEDUP_REMOVED lines=14> */
.L_x_201:
[----:B------:R-:W-:Y:S04]  /*d9e0*/  MOV R117, c[0x0][0x32c] ;  /* 0x0000cb0000757a02 */ /* 0x000fe80000000f00 */
[----:B------:R-:W-:Y:S11]  /*d9f0*/  ISETP.NE.AND P0, PT, R117, 0x1, PT ;  /* 0x000000017500780c */ /* 0x000ff60003f05270 */
[----:B------:R-:W-:Y:S02]  /*da00*/  @!UPT UIADD3 URZ, URZ, URZ, URZ ;  /* 0x0000003f3f3ff290 */ /* 0x000fe4000fffe03f */
[----:B------:R-:W-:Y:S05]  /*da10*/  @P0 IMAD.HI.U32 R117, R119, c[0x0][0x330], RZ ;  /* 0x0000cc0077750a27 */ /* 0x000fea00078e00ff */
[----:B------:R-:W-:Y:S02]  /*da20*/  @P0 SHF.R.U32.HI R119, RZ, c[0x0][0x334], R117 ;  /* 0x0000cd00ff770a19 */ /* 0x000fe40000011675 */
.L_x_202:
[----:B------:R-:W-:Y:S05]  /*da30*/  BSYNC B0 ;  /* 0x0000000000007941 */ /* 0x000fea0003800000 */
.L_x_200:
[----:B------:R-:W-:Y:S05]  /*da40*/  IMAD R120, R119, c[0x0][0x32c], R0 ;  /* 0x0000cb0077787a24 */ /* 0x000fea00078e0200 */
[----:B------:R-:W-:Y:S02]  /*da50*/  IADD3 R117, R120, c[0x0][0x32c], RZ ;  /* 0x0000cb0078757a10 */ /* 0x000fe40007ffe0ff */
[----:B------:R-:W-:Y:S02]  /*da60*/  IMNMX R129, R129, R120, !PT ;  /* 0x0000007881817217 */ /* 0x000fe40007800200 */
[----:B------:R-:W-:Y:S02]  /*da70*/  IMNMX R130, R130, R117, PT ;  /* 0x0000007582827217 */ /* 0x000fe40003800200 */
.L_x_199:
[C---:B------:R-:W-:Y:S02]  /*da80*/  ISETP.GE.AND P0, PT, R128.reuse, 0x2, PT ;  /* 0x000000028000780c */ /* 0x040fe40003f06270 */
[----:B------:R-:W-:Y:S02]  /*da90*/  ISETP.GE.AND P2, PT, R128, 0x9, PT ;  /* 0x000000098000780c */ /* 0x000fe40003f46270 */
[----:B------:R-:W-:Y:S02]  /*daa0*/  LOP3.LUT R226, R226, 0xffefffff, RZ, 0xc0, !PT ;  /* 0xffefffffe2e27812 */ /* 0x000fe400078ec0ff */
[----:B------:R-:W-:Y:S07]  /*dab0*/  ISETP.GE.AND P6, PT, R128, 0x59, PT ;  /* 0x000000598000780c */ /* 0x000fee0003fc6270 */
[----:B------:R-:W-:Y:S02]  /*dac0*/  @P0 LOP3.LUT R226, R226, 0x100000, RZ, 0xfc, !PT ;  /* 0x00100000e2e20812 */ /* 0x000fe400078efcff */
[----:B------:R-:W-:Y:S02]  /*dad0*/  ISETP.GT.AND P0, PT, R129, 0x1, !P0 ;  /* 0x000000018100780c */ /* 0x000fe40004704270 */
[----:B------:R-:W-:Y:S02]  /*dae0*/  LOP3.LUT R226, R226, 0xfff7ffff, RZ, 0xc0, !PT ;  /* 0xfff7ffffe2e27812 */ /* 0x000fe400078ec0ff */
[----:B------:R-:W-:Y:S02]  /*daf0*/  ISETP.LT.OR P0, PT, R130, 0x2, P0 ;  /* 0x000000028200780c */ /* 0x000fe40000701670 */
[----:B------:R-:W-:Y:S02]  /*db00*/  @P2 LOP3.LUT R226, R226, 0x80000, RZ, 0xfc, !PT ;  /* 0x00080000e2e22812 */ /* 0x000fe400078efcff */
[----:B------:R-:W-:Y:S02]  /*db10*/  FSEL R251, R5, -INF , !P0 ;  /* 0xff80000005fb7808 */ /* 0x000fe40004000000 */
[C---:B------:R-:W-:Y:S02]  /*db20*/  ISETP.GT.AND P0, PT, R129.reuse, 0x8, !P2 ;  /* 0x000000088100780c */ /* 0x040fe40005704270 */
        /* <DEDUP_REMOVED lines=10> */
[C---:B------:R-:W-:Y:S04]  /*dbd0*/  ISETP.GT.AND P0, PT, R129.reuse, 0x10, !P2 ;  /* 0x000000108100780c */ /* 0x040fe80005704270 */
        /* <DEDUP_REMOVED lines=11> */
[C---:B------:R-:W-:Y:S01]  /*dc90*/  ISETP.GT.AND P0, PT, R129.reuse, 0x18, !P2 ;  /* 0x000000188100780c */ /* 0x040fe20005704270 */
[----:B------:R-:W1:Y:S03]  /*dca0*/  SHFL.IDX PT, R13, R122, 0x1, 0x1c1f ;  /* 0x003c1f007a0d7f89 */ /* 0x000e6600000e0000 */
        /* <DEDUP_REMOVED lines=8> */
[----:B------:R-:W-:Y:S01]  /*dd30*/  ISETP.GE.AND P2, PT, R128, 0x21, PT ;  /* 0x000000218000780c */ /* 0x000fe20003f46270 */
[--C-:B-1----:R-:W-:Y:S01]  /*dd40*/  IMAD.IADD R118, R118, 0x1, R13.reuse ;  /* 0x0000000176767824 */ /* 0x102fe200078e020d */
[----:B------:R-:W-:Y:S01]  /*dd50*/  LOP3.LUT R226, R226, 0xffffdfff, RZ, 0xc0, !PT ;  /* 0xffffdfffe2e27812 */ /* 0x000fe200078ec0ff */
[----:B------:R-:W-:Y:S01]  /*dd60*/  IMAD.IADD R5, R116, 0x1, R13 ;  /* 0x0000000174057824 */ /* 0x000fe200078e020d */
        /* <DEDUP_REMOVED lines=82> */
[----:B------:R-:W-:Y:S02]  /*e290*/  @P2 LOP3.LUT R226, R226, 0x1, RZ, 0xfc, !PT ;  /* 0x00000001e2e22812 */ /* 0x000fe400078efcff */
[----:B------:R-:W-:Y:S02]  /*e2a0*/  ISETP.GE.AND P2, PT, R128, 0x1, PT ;  /* 0x000000018000780c */ /* 0x000fe40003f46270 */
[C---:B------:R-:W-:Y:S02]  /*e2b0*/  ISETP.GT.AND P0, PT, R129.reuse, 0x58, !P6 ;  /* 0x000000588100780c */ /* 0x040fe40007704270 */
[----:B------:R-:W-:Y:S02]  /*e2c0*/  LOP3.LUT R226, R226, 0xffdfffff, RZ, 0xc0, !PT ;  /* 0xffdfffffe2e27812 */ /* 0x000fe400078ec0ff */
[----:B------:R-:W-:Y:S04]  /*e2d0*/  ISETP.LT.OR P0, PT, R130, 0x59, P0 ;  /* 0x000000598200780c */ /* 0x000fe80000701670 */
[----:B------:R-:W-:Y:S02]  /*e2e0*/  FSEL R120, R48, -INF , !P0 ;  /* 0xff80000030787808 */ /* 0x000fe40004000000 */
[C---:B------:R-:W-:Y:S02]  /*e2f0*/  ISETP.GT.AND P0, PT, R129.reuse, RZ, !P2 ;  /* 0x000000ff8100720c */ /* 0x040fe40005704270 */
        /* <DEDUP_REMOVED lines=25> */
.L_x_205:
[----:B------:R-:W-:Y:S04]  /*e490*/  MOV R4, c[0x0][0x32c] ;  /* 0x0000cb0000047a02 */ /* 0x000fe80000000f00 */
[----:B------:R-:W-:Y:S11]  /*e4a0*/  ISETP.NE.AND P0, PT, R4, 0x1, PT ;  /* 0x000000010400780c */ /* 0x000ff60003f05270 */
[----:B------:R-:W-:Y:S02]  /*e4b0*/  @!UPT UIADD3 URZ, URZ, URZ, URZ ;  /* 0x0000003f3f3ff290 */ /* 0x000fe4000fffe03f */
[----:B------:R-:W-:Y:S05]  /*e4c0*/  @P0 IMAD.HI.U32 R4, R13, c[0x0][0x330], RZ ;  /* 0x0000cc000d040a27 */ /* 0x000fea00078e00ff */
[----:B------:R-:W-:Y:S02]  /*e4d0*/  @P0 SHF.R.U32.HI R13, RZ, c[0x0][0x334], R4 ;  /* 0x0000cd00ff0d0a19 */ /* 0x000fe40000011604 */
.L_x_206:
[----:B------:R-:W-:Y:S05]  /*e4e0*/  BSYNC B0 ;  /* 0x0000000000007941 */ /* 0x000fea0003800000 */
.L_x_204:
[----:B------:R-:W-:Y:S05]  /*e4f0*/  IMAD R0, R13, c[0x0][0x32c], R0 ;  /* 0x0000cb000d007a24 */ /* 0x000fea00078e0200 */
[----:B------:R-:W-:Y:S02]  /*e500*/  IADD3 R13, R0, c[0x0][0x32c], RZ ;  /* 0x0000cb00000d7a10 */ /* 0x000fe40007ffe0ff */
[----:B------:R-:W-:Y:S02]  /*e510*/  IMNMX R5, R5, R0, !PT ;  /* 0x0000000005057217 */ /* 0x000fe40007800200 */
[----:B------:R-:W-:Y:S02]  /*e520*/  IMNMX R118, R118, R13, PT ;  /* 0x0000000d76767217 */ /* 0x000fe40003800200 */
.L_x_203:
[----:B------:R-:W-:Y:S02]  /*e530*/  LOP3.LUT P0, RZ, R226, 0x200000, RZ, 0xc0, !PT ;  /* 0x00200000e2ff7812 */ /* 0x000fe4000780c0ff */
[----:B------:R-:W-:Y:S02]  /*e540*/  FMNMX.FTZ R4, R8, R3, !PT ;  /* 0x0000000308047209 */ /* 0x000fe40007810000 */
[----:B------:R-:W-:Y:S02]  /*e550*/  ISETP.GT.AND P0, PT, R5, RZ, !P0 ;  /* 0x000000ff0500720c */ /* 0x000fe40004704270 */
        /* <DEDUP_REMOVED lines=76> */
[C---:B------:R-:W-:Y:S02]  /*ea20*/  ISETP.GT.AND P0, PT, R5.reuse, 0x29, !P0 ;  /* 0x000000290500780c */ /* 0x040fe40004704270 */
[----:B------:R-:W-:Y:S02]  /*ea30*/  FMNMX.FTZ R7, R44, R13, !PT ;  /* 0x0000000d2c077209 */ /* 0x000fe40007810000 */
[----:B------:R-:W-:Y:S02]  /*ea40*/  ISETP.LT.OR P0, PT, R118, 0x2a, P0 ;  /* 0x0000002a7600780c */ /* 0x000fe40000701670 */
[----:B------:R-:W-:Y:S01]  /*ea50*/  ISETP.GT.AND P6, PT, R5, 0x58, !P6 ;  /* 0x000000580500780c */ /* 0x000fe200077c4270 */
[----:B------:R-:W1:Y:S01]  /*ea60*/  SHFL.BFLY PT, R6, R7, 0x2, 0x1f ;  /* 0x0c401f0007067f89 */ /* 0x000e6200000e0000 */
[----:B------:R-:W-:Y:S02]  /*ea70*/  FSEL R157, R27, -INF , !P0 ;  /* 0xff8000001b9d7808 */ /* 0x000fe40004000000 */
[----:B------:R-:W-:Y:S02]  /*ea80*/  LOP3.LUT P0, RZ, R226, 0x200, RZ, 0xc0, !PT ;  /* 0x00000200e2ff7812 */ /* 0x000fe4000780c0ff */
[----:B------:R-:W-:Y:S02]  /*ea90*/  FMNMX.FTZ R0, R157, R0, !PT ;  /* 0x000000009d007209 */ /* 0x000fe40007810000 */
[C---:B------:R-:W-:Y:S02]  /*eaa0*/  ISETP.GT.AND P0, PT, R5.reuse, 0x30, !P0 ;  /* 0x000000300500780c */ /* 0x040fe40004704270 */
        /* <DEDUP_REMOVED lines=11> */
[----:B------:R-:W-:Y:S01]  /*eb60*/  LOP3.LUT P0, RZ, R226, 0x80, RZ, 0xc0, !PT ;  /* 0x00000080e2ff7812 */ /* 0x000fe2000780c0ff */
[----:B------:R-:W-:Y:S01]  /*eb70*/  LDSM.16.MT88.4 R28, [R209+0x3100] ;  /* 0x00310000d11c783b */ /* 0x000fe20000004200 */
[----:B------:R-:W-:Y:S02]  /*eb80*/  FMNMX.FTZ R0, R167, R0, !PT ;  /* 0x00000000a7007209 */ /* 0x000fe40007810000 */
[----:B------:R-:W-:Y:S02]  /*eb90*/  ISETP.GT.AND P0, PT, R5, 0x38, !P0 ;  /* 0x000000380500780c */ /* 0x000fe40004704270 */
[----:B------:R-:W-:Y:S02]  /*eba0*/  FSEL R13, R51, -INF , !P2 ;  /* 0xff800000330d7808 */ /* 0x000fe40005000000 */
        /* <DEDUP_REMOVED lines=14> */
[----:B------:R-:W-:Y:S02]  /*ec90*/  ISETP.GT.AND P0, PT, R5, 0x41, !P0 ;  /* 0x000000410500780c */ /* 0x000fe40004704270 */
[----:B-1----:R-:W-:Y:S02]  /*eca0*/  FMNMX.FTZ R6, R7, R6, !PT ;  /* 0x0000000607067209 */ /* 0x002fe40007810000 */
[----:B------:R-:W-:Y:S03]  /*ecb0*/  ISETP.LT.OR P0, PT, R118, 0x42, P0 ;  /* 0x000000427600780c */ /* 0x000fe60000701670 */
[----:B------:R-:W1:Y:S01]  /*ecc0*/  SHFL.BFLY PT, R15, R6, 0x1, 0x1f ;  /* 0x0c201f00060f7f89 */ /* 0x000e6200000e0000 */
        /* <DEDUP_REMOVED lines=20> */
[----:B------:R-:W-:Y:S04]  /*ee10*/  FSEL R47, R47, -INF , !P0 ;  /* 0xff8000002f2f7808 */ /* 0x000fe80004000000 */
        /* <DEDUP_REMOVED lines=16> */
[----:B------:R-:W-:Y:S01]  /*ef20*/  LDSM.16.MT88.4 R40, [R208+0x4900] ;  /* 0x00490000d028783b */ /* 0x000fe20000004200 */
[--C-:B------:R-:W-:Y:S01]  /*ef30*/  FFMA.FTZ R119, R119, c[0x0][0x2d0], -R46.reuse ;  /* 0x0000b40077777a23 */ /* 0x100fe2000001082e */
[----:B-1----:R-:W-:Y:S01]  /*ef40*/  FMNMX.FTZ R5, R7, R4, !PT ;  /* 0x0000000407057209 */ /* 0x002fe20007810000 */
[--C-:B------:R-:W-:Y:S02]  /*ef50*/  FFMA.FTZ R122, R249, c[0x0][0x2d0], -R46.reuse ;  /* 0x0000b400f97a7a23 */ /* 0x100fe4000001082e */
[--C-:B------:R-:W-:Y:S02]  /*ef60*/  FFMA.FTZ R128, R245, c[0x0][0x2d0], -R46.reuse ;  /* 0x0000b400f5807a23 */ /* 0x100fe4000001082e */
[----:B------:R-:W1:Y:S01]  /*ef70*/  MUFU.EX2 R15, R15 ;  /* 0x0000000f000f7308 */ /* 0x000e620000000800 */
[----:B------:R-:W2:Y:S01]  /*ef80*/  SHFL.BFLY PT, R4, R5, 0x1, 0x1f ;  /* 0x0c201f0005047f89 */ /* 0x000ea200000e0000 */
[--C-:B------:R-:W-:Y:S02]  /*ef90*/  FFMA.FTZ R141, R141, c[0x0][0x2d0], -R46.reuse ;  /* 0x0000b4008d8d7a23 */ /* 0x100fe4000001082e */
[--C-:B------:R-:W-:Y:S02]  /*efa0*/  FFMA.FTZ R130, R239, c[0x0][0x2d0], -R46.reuse ;  /* 0x0000b400ef827a23 */ /* 0x100fe4000001082e */
[--C-:B------:R-:W-:Y:S02]  /*efb0*/  FFMA.FTZ R132, R155, c[0x0][0x2d0], -R46.reuse ;  /* 0x0000b4009b847a23 */ /* 0x100fe4000001082e */
[--C-:B------:R-:W-:Y:S02]  /*efc0*/  FFMA.FTZ R149, R149, c[0x0][0x2d0], -R46.reuse ;  /* 0x0000b40095957a23 */ /* 0x100fe4000001082e */
[----:B------:R-:W-:Y:S01]  /*efd0*/  MUFU.EX2 R14, R14 ;  /* 0x0000000e000e7308 */ /* 0x000fe20000000800 */
[--C-:B------:R-:W-:Y:S02]  /*efe0*/  FFMA.FTZ R138, R233, c[0x0][0x2d0], -R46.reuse ;  /* 0x0000b400e98a7a23 */ /* 0x100fe4000001082e */
[--C-:B------:R-:W-:Y:S02]  /*eff0*/  FFMA.FTZ R159, R159, c[0x0][0x2d0], -R46.reuse ;  /* 0x0000b4009f9f7a23 */ /* 0x100fe4000001082e */
[--C-:B------:R-:W-:Y:S02]  /*f000*/  FFMA.FTZ R140, R171, c[0x0][0x2d0], -R46.reuse ;  /* 0x0000b400ab8c7a23 */ /* 0x100fe4000001082e */
[--C-:B------:R-:W-:Y:S02]  /*f010*/  FFMA.FTZ R163, R163, c[0x0][0x2d0], -R46.reuse ;  /* 0x0000b400a3a37a23 */ /* 0x100fe4000001082e */
[--C-:B------:R-:W-:Y:S01]  /*f020*/  FFMA.FTZ R150, R153, c[0x0][0x2d0], -R46.reuse ;  /* 0x0000b40099967a23 */ /* 0x100fe2000001082e */
[----:B------:R-:W3:Y:S01]  /*f030*/  MUFU.EX2 R49, R49 ;  /* 0x0000003100317308 */ /* 0x000ee20000000800 */
[--C-:B------:R-:W-:Y:S02]  /*f040*/  FFMA.FTZ R143, R143, c[0x0][0x2d0], -R46.reuse ;  /* 0x0000b4008f8f7a23 */ /* 0x100fe4000001082e */
[--C-:B------:R-:W-:Y:S01]  /*f050*/  FFMA.FTZ R137, R137, c[0x0][0x2d0], -R46.reuse ;  /* 0x0000b40089897a23 */ /* 0x100fe2000001082e */
[----:B-1----:R-:W-:Y:S01]  /*f060*/  F2FP.PACK_AB R16, R15, R48 ;  /* 0x000000300f10723e */ /* 0x002fe200000000ff */
[--C-:B------:R-:W-:Y:S01]  /*f070*/  FFMA.FTZ R123, R123, c[0x0][0x2d0], -R46.reuse ;  /* 0x0000b4007b7b7a23 */ /* 0x100fe2000001082e */
[----:B--2---:R-:W-:Y:S01]  /*f080*/  FMNMX.FTZ R12, R5, R4, !PT ;  /* 0x00000004050c7209 */ /* 0x004fe20007810000 */
[----:B------:R-:W-:Y:S02]  /*f090*/  FMUL.FTZ R4, R3, c[0x0][0x2d0] ;  /* 0x0000b40003047a20 */ /* 0x000fe40000410000 */
[--C-:B------:R-:W-:Y:S01]  /*f0a0*/  FFMA.FTZ R158, R121, c[0x0][0x2d0], -R46.reuse ;  /* 0x0000b400799e7a23 */ /* 0x100fe2000001082e */
[C---:B------:R-:W-:Y:S01]  /*f0b0*/  FSETP.NEU.FTZ.AND P0, PT, R12.reuse, -INF , PT ;  /* 0xff8000000c00780b */ /* 0x040fe20003f1d000 */
[----:B------:R-:W-:Y:S01]  /*f0c0*/  FMUL.FTZ R118, R12, c[0x0][0x2d0] ;  /* 0x0000b4000c767a20 */ /* 0x000fe20000410000 */
[----:B------:R-:W1:Y:S01]  /*f0d0*/  MUFU.EX2 R3, R4 ;  /* 0x0000000400037308 */ /* 0x000e620000000800 */
[----:B------:R-:W-:Y:S01]  /*f0e0*/  FFMA.FTZ R120, R120, c[0x0][0x2d0], -R46 ;  /* 0x0000b40078787a23 */ /* 0x000fe2000001082e */
[----:B------:R-:W-:Y:S02]  /*f0f0*/  FSEL R5, R12, RZ, P0 ;  /* 0x000000ff0c057208 */ /* 0x000fe40000000000 */
[----:B------:R-:W-:Y:S02]  /*f100*/  FSEL R118, R118, RZ, P0 ;  /* 0x000000ff76767208 */ /* 0x000fe40000000000 */
[----:B------:R-:W-:Y:S01]  /*f110*/  ISETP.GT.AND P0, PT, R168, UR6, PT ;  /* 0x00000006a8007c0c */ /* 0x000fe2000bf04270 */
[----:B------:R-:W-:Y:S02]  /*f120*/  FADD.FTZ R5, -R5, R2 ;  /* 0x0000000205057221 */ /* 0x000fe40000010100 */
[--C-:B------:R-:W-:Y:S01]  /*f130*/  FFMA.FTZ R50, R11, c[0x0][0x2d0], -R118.reuse ;  /* 0x0000b4000b327a23 */ /* 0x100fe20000010876 */
[----:B------:R-:W-:Y:S01]  /*f140*/  MUFU.EX2 R119, R119 ;  /* 0x0000007700777308 */ /* 0x000fe20000000800 */
[----:B------:R-:W2:Y:S01]  /*f150*/  LDSM.16.MT88.4 R8, [R212+0x100] ;  /* 0x00010000d408783b */ /* 0x000ea20000004200 */
[--C-:B------:R-:W-:Y:S01]  /*f160*/  FFMA.FTZ R117, R25, c[0x0][0x2d0], -R118.reuse ;  /* 0x0000b40019757a23 */ /* 0x100fe20000010876 */
[----:B---3--:R-:W-:Y:S01]  /*f170*/  F2FP.PACK_AB R18, R49, R14 ;  /* 0x0000000e3112723e */ /* 0x008fe200000000ff */
[--C-:B------:R-:W-:Y:S02]  /*f180*/  FFMA.FTZ R116, R21, c[0x0][0x2d0], -R118.reuse ;  /* 0x0000b40015747a23 */ /* 0x100fe40000010876 */
[--C-:B------:R-:W-:Y:S02]  /*f190*/  FFMA.FTZ R51, R17, c[0x0][0x2d0], -R118.reuse ;  /* 0x0000b40011337a23 */ /* 0x100fe40000010876 */
[----:B------:R-:W-:Y:S01]  /*f1a0*/  FMUL.FTZ R2, R5, c[0x0][0x2d0] ;  /* 0x0000b40005027a20 */ /* 0x000fe20000410000 */
[----:B------:R-:W3:Y:S01]  /*f1b0*/  LDSM.16.MT88.4 R20, [R210+0x100] ;  /* 0x00010000d214783b */ /* 0x000ee20000004200 */
[----:B------:R-:W-:Y:S01]  /*f1c0*/  MUFU.EX2 R117, R117 ;  /* 0x0000007500757308 */ /* 0x000fe20000000800 */
[--C-:B------:R-:W-:Y:S02]  /*f1d0*/  FFMA.FTZ R160, R47, c[0x0][0x2d0], -R118.reuse ;  /* 0x0000b4002fa07a23 */ /* 0x100fe40000010876 */
[--C-:B------:R-:W-:Y:S02]  /*f1e0*/  FFMA.FTZ R156, R133, c[0x0][0x2d0], -R118.reuse ;  /* 0x0000b400859c7a23 */ /* 0x100fe40000010876 */
[C---:B-1----:R-:W-:Y:S02]  /*f1f0*/  FMUL.FTZ R4, R3.reuse, R112 ;  /* 0x0000007003047220 */ /* 0x042fe40000410000 */
[----:B------:R-:W1:Y:S01]  /*f200*/  LDSM.16.MT88.4 R24, [R209+0x100] ;  /* 0x00010000d118783b */ /* 0x000e620000004200 */
[C---:B------:R-:W-:Y:S02]  /*f210*/  FMUL.FTZ R5, R3.reuse, R113 ;  /* 0x0000007103057220 */ /* 0x040fe40000410000 */
[----:B------:R-:W4:Y:S01]  /*f220*/  MUFU.EX2 R116, R116 ;  /* 0x0000007400747308 */ /* 0x000f220000000800 */
        /* <DEDUP_REMOVED lines=10> */
[C---:B------:R-:W-:Y:S01]  /*f2d0*/  FMUL.FTZ R85, R3.reuse, R85 ;  /* 0x0000005503557220 */ /* 0x040fe20000410000 */
[----:B------:R-:W5:Y:S01]  /*f2e0*/  MUFU.EX2 R50, R50 ;  /* 0x0000003200327308 */ /* 0x000f620000000800 */
[C---:B------:R-:W-:Y:S02]  /*f2f0*/  FMUL.FTZ R88, R3.reuse, R88 ;  /* 0x0000005803587220 */ /* 0x040fe40000410000 */
[----:B------:R-:W-:Y:S01]  /*f300*/  FMUL.FTZ R89, R3, R89 ;  /* 0x0000005903597220 */ /* 0x000fe20000410000 */
[----:B----4-:R-:W-:Y:S01]  /*f310*/  F2FP.PACK_AB R17, R116, R117 ;  /* 0x000000757411723e */ /* 0x010fe200000000ff */
[--C-:B------:R-:W-:Y:S02]  /*f320*/  FFMA.FTZ R133, R45, c[0x0][0x2d0], -R118.reuse ;  /* 0x0000b4002d857a23 */ /* 0x100fe40000010876 */
[C---:B------:R-:W-:Y:S02]  /*f330*/  FMUL.FTZ R96, R3.reuse, R96 ;  /* 0x0000006003607220 */ /* 0x040fe40000410000 */
[C---:B------:R-:W-:Y:S01]  /*f340*/  FMUL.FTZ R97, R3.reuse, R97 ;  /* 0x0000006103617220 */ /* 0x040fe20000410000 */
[----:B------:R-:W4:Y:S01]  /*f350*/  MUFU.EX2 R2, R2 ;  /* 0x0000000200027308 */ /* 0x000f220000000800 */
[C---:B------:R-:W-:Y:S02]  /*f360*/  FMUL.FTZ R100, R3.reuse, R100 ;  /* 0x0000006403647220 */ /* 0x040fe40000410000 */
[C---:B------:R-:W-:Y:S02]  /*f370*/  FMUL.FTZ R101, R3.reuse, R101 ;  /* 0x0000006503657220 */ /* 0x040fe40000410000 */
[C---:B------:R-:W-:Y:S02]  /*f380*/  FMUL.FTZ R104, R3.reuse, R104 ;  /* 0x0000006803687220 */ /* 0x040fe40000410000 */
[C---:B------:R-:W-:Y:S02]  /*f390*/  FMUL.FTZ R105, R3.reuse, R105 ;  /* 0x0000006903697220 */ /* 0x040fe40000410000 */
[C---:B------:R-:W-:Y:S01]  /*f3a0*/  FMUL.FTZ R52, R3.reuse, R52 ;  /* 0x0000003403347220 */ /* 0x040fe20000410000 */
[----:B------:R-:W1:Y:S01]  /*f3b0*/  MUFU.EX2 R122, R122 ;  /* 0x0000007a007a7308 */ /* 0x000e620000000800 */
[C---:B------:R-:W-:Y:S02]  /*f3c0*/  FMUL.FTZ R53, R3.reuse, R53 ;  /* 0x0000003503357220 */ /* 0x040fe40000410000 */
[C---:B------:R-:W-:Y:S01]  /*f3d0*/  FMUL.FTZ R56, R3.reuse, R56 ;  /* 0x0000003803387220 */ /* 0x040fe20000410000 */
[----:B-----5:R-:W-:Y:S01]  /*f3e0*/  F2FP.PACK_AB R19, R50, R51 ;  /* 0x000000333213723e */ /* 0x020fe200000000ff */
[C---:B------:R-:W-:Y:S02]  /*f3f0*/  FMUL.FTZ R57, R3.reuse, R57 ;  /* 0x0000003903397220 */ /* 0x040fe40000410000 */
[C---:B------:R-:W-:Y:S02]  /*f400*/  FMUL.FTZ R60, R3.reuse, R60 ;  /* 0x0000003c033c7220 */ /* 0x040fe40000410000 */
[C---:B------:R-:W-:Y:S01]  /*f410*/  FMUL.FTZ R61, R3.reuse, R61 ;  /* 0x0000003d033d7220 */ /* 0x040fe20000410000 */
[----:B------:R-:W-:Y:S01]  /*f420*/  MUFU.EX2 R128, R128 ;  /* 0x0000008000807308 */ /* 0x000fe20000000800 */
[C---:B------:R-:W-:Y:S02]  /*f430*/  FMUL.FTZ R64, R3.reuse, R64 ;  /* 0x0000004003407220 */ /* 0x040fe40000410000 */
[C---:B------:R-:W-:Y:S02]  /*f440*/  FMUL.FTZ R65, R3.reuse, R65 ;  /* 0x0000004103417220 */ /* 0x040fe40000410000 */
[C---:B----4-:R-:W-:Y:S02]  /*f450*/  FMUL.FTZ R6, R2.reuse, R114 ;  /* 0x0000007202067220 */ /* 0x050fe40000410000 */
[C---:B------:R-:W-:Y:S02]  /*f460*/  FMUL.FTZ R7, R2.reuse, R115 ;  /* 0x0000007302077220 */ /* 0x040fe40000410000 */
[C---:B------:R-:W-:Y:S01]  /*f470*/  FMUL.FTZ R70, R2.reuse, R70 ;  /* 0x0000004602467220 */ /* 0x040fe20000410000 */
[----:B------:R-:W-:Y:S01]  /*f480*/  MUFU.EX2 R141, R141 ;  /* 0x0000008d008d7308 */ /* 0x000fe20000000800 */
[C---:B------:R-:W-:Y:S02]  /*f490*/  FMUL.FTZ R71, R2.reuse, R71 ;  /* 0x0000004702477220 */ /* 0x040fe40000410000 */
[C---:B------:R-:W-:Y:S01]  /*f4a0*/  FMUL.FTZ R74, R2.reuse, R74 ;  /* 0x0000004a024a7220 */ /* 0x040fe20000410000 */
[C---:B--2---:R-:W-:Y:S05]  /*f4b0*/  HMMA.16816.F32 R4, R16.reuse, R8, R4 ;  /* 0x000000081004723c */ /* 0x044fea0000001804 */
[C---:B------:R-:W-:Y:S01]  /*f4c0*/  FMUL.FTZ R75, R2.reuse, R75 ;  /* 0x0000004b024b7220 */ /* 0x040fe20000410000 */
[----:B------:R-:W-:Y:S01]  /*f4d0*/  MUFU.EX2 R130, R130 ;  /* 0x0000008200827308 */ /* 0x000fe20000000800 */
[C---:B------:R-:W-:Y:S01]  /*f4e0*/  FMUL.FTZ R78, R2.reuse, R78 ;  /* 0x0000004e024e7220 */ /* 0x040fe20000410000 */
[C---:B------:R-:W-:Y:S01]  /*f4f0*/  HMMA.16816.F32 R68, R16.reuse, R10, R68 ;  /* 0x0000000a1044723c */ /* 0x040fe20000001844 */
[----:B------:R-:W2:Y:S03]  /*f500*/  LDSM.16.MT88.4 R8, [R208+0x100] ;  /* 0x00010000d008783b */ /* 0x000ea60000004200 */
[C---:B------:R-:W-:Y:S02]  /*f510*/  FMUL.FTZ R79, R2.reuse, R79 ;  /* 0x0000004f024f7220 */ /* 0x040fe40000410000 */
[C---:B------:R-:W-:Y:S02]  /*f520*/  FMUL.FTZ R82, R2.reuse, R82 ;  /* 0x0000005202527220 */ /* 0x040fe40000410000 */
[C---:B---3--:R-:W-:Y:S01]  /*f530*/  HMMA.16816.F32 R72, R16.reuse, R20, R72 ;  /* 0x000000141048723c */ /* 0x048fe20000001848 */
[----:B------:R-:W-:Y:S03]  /*f540*/  MUFU.EX2 R132, R132 ;  /* 0x0000008400847308 */ /* 0x000fe60000000800 */
[C---:B------:R-:W-:Y:S02]  /*f550*/  FMUL.FTZ R83, R2.reuse, R83 ;  /* 0x0000005302537220 */ /* 0x040fe40000410000 */
[C---:B------:R-:W-:Y:S02]  /*f560*/  FMUL.FTZ R86, R2.reuse, R86 ;  /* 0x0000005602567220 */ /* 0x040fe40000410000 */
[C---:B------:R-:W-:Y:S01]  /*f570*/  HMMA.16816.F32 R76, R16.reuse, R22, R76 ;  /* 0x00000016104c723c */ /* 0x040fe2000000184c */
[----:B------:R-:W3:Y:S02]  /*f580*/  LDSM.16.MT88.4 R20, [R212+0x3100] ;  /* 0x00310000d414783b */ /* 0x000ee40000004200 */
[----:B------:R-:W-:Y:S01]  /*f590*/  MUFU.EX2 R149, R149 ;  /* 0x0000009500957308 */ /* 0x000fe20000000800 */
[C---:B------:R-:W-:Y:S02]  /*f5a0*/  FMUL.FTZ R87, R2.reuse, R87 ;  /* 0x0000005702577220 */ /* 0x040fe40000410000 */
[C---:B------:R-:W-:Y:S02]  /*f5b0*/  FMUL.FTZ R98, R2.reuse, R98 ;  /* 0x0000006202627220 */ /* 0x040fe40000410000 */
[C---:B-1----:R-:W-:Y:S04]  /*f5c0*/  HMMA.16816.F32 R80, R16.reuse, R24, R80 ;  /* 0x000000181050723c */ /* 0x042fe80000001850 */
[C---:B------:R-:W-:Y:S01]  /*f5d0*/  FMUL.FTZ R99, R2.reuse, R99 ;  /* 0x0000006302637220 */ /* 0x040fe20000410000 */
[----:B------:R-:W-:Y:S01]  /*f5e0*/  MUFU.EX2 R138, R138 ;  /* 0x0000008a008a7308 */ /* 0x000fe20000000800 */
[C---:B------:R-:W-:Y:S02]  /*f5f0*/  FMUL.FTZ R102, R2.reuse, R102 ;  /* 0x0000006602667220 */ /* 0x040fe40000410000 */
[C---:B------:R-:W-:Y:S01]  /*f600*/  HMMA.16816.F32 R84, R16.reuse, R26, R84 ;  /* 0x0000001a1054723c */ /* 0x040fe20000001854 */
[----:B------:R-:W1:Y:S03]  /*f610*/  LDSM.16.MT88.4 R24, [R210+0x3100] ;  /* 0x00310000d218783b */ /* 0x000e660000004200 */
[C---:B------:R-:W-:Y:S02]  /*f620*/  FMUL.FTZ R90, R2.reuse, R90 ;  /* 0x0000005a025a7220 */ /* 0x040fe40000410000 */
[C---:B------:R-:W-:Y:S01]  /*f630*/  FMUL.FTZ R91, R2.reuse, R91 ;  /* 0x0000005b025b7220 */ /* 0x040fe20000410000 */
[----:B------:R-:W-:Y:S01]  /*f640*/  MUFU.EX2 R159, R159 ;  /* 0x0000009f009f7308 */ /* 0x000fe20000000800 */
[C---:B------:R-:W-:Y:S04]  /*f650*/  FMUL.FTZ R103, R2.reuse, R103 ;  /* 0x0000006702677220 */ /* 0x040fe80000410000 */
[C---:B------:R-:W-:Y:S01]  /*f660*/  FMUL.FTZ R106, R2.reuse, R106 ;  /* 0x0000006a026a7220 */ /* 0x040fe20000410000 */
[C---:B--2---:R-:W-:Y:S03]  /*f670*/  HMMA.16816.F32 R88, R16.reuse, R8, R88 ;  /* 0x000000081058723c */ /* 0x044fe60000001858 */
[C---:B------:R-:W-:Y:S01]  /*f680*/  FMUL.FTZ R92, R3.reuse, R92 ;  /* 0x0000005c035c7220 */ /* 0x040fe20000410000 */
[----:B------:R-:W-:Y:S01]  /*f690*/  MUFU.EX2 R140, R140 ;  /* 0x0000008c008c7308 */ /* 0x000fe20000000800 */
[C---:B------:R-:W-:Y:S02]  /*f6a0*/  FMUL.FTZ R93, R3.reuse, R93 ;  /* 0x0000005d035d7220 */ /* 0x040fe40000410000 */
[C---:B------:R-:W-:Y:S02]  /*f6b0*/  FMUL.FTZ R94, R2.reuse, R94 ;  /* 0x0000005e025e7220 */ /* 0x040fe40000410000 */
[C---:B------:R-:W-:Y:S03]  /*f6c0*/  FMUL.FTZ R95, R2.reuse, R95 ;  /* 0x0000005f025f7220 */ /* 0x040fe60000410000 */
[C---:B------:R-:W-:Y:S02]  /*f6d0*/  FMUL.FTZ R8, R3.reuse, R108 ;  /* 0x0000006c03087220 */ /* 0x040fe40000410000 */
[----:B------:R-:W-:Y:S01]  /*f6e0*/  FMUL.FTZ R9, R3, R109 ;  /* 0x0000006d03097220 */ /* 0x000fe20000410000 */
[----:B------:R-:W-:Y:S01]  /*f6f0*/  MUFU.EX2 R163, R163 ;  /* 0x000000a300a37308 */ /* 0x000fe20000000800 */
[C---:B------:R-:W-:Y:S03]  /*f700*/  HMMA.16816.F32 R92, R16.reuse, R10, R92 ;  /* 0x0000000a105c723c */ /* 0x040fe6000000185c */
[C---:B------:R-:W-:Y:S02]  /*f710*/  FMUL.FTZ R107, R2.reuse, R107 ;  /* 0x0000006b026b7220 */ /* 0x040fe40000410000 */
[C---:B------:R-:W-:Y:S02]  /*f720*/  FMUL.FTZ R54, R2.reuse, R54 ;  /* 0x0000003602367220 */ /* 0x040fe40000410000 */
[C---:B------:R-:W-:Y:S01]  /*f730*/  FMUL.FTZ R10, R2.reuse, R110 ;  /* 0x0000006e020a7220 */ /* 0x040fe20000410000 */
[C---:B---3--:R-:W-:Y:S01]  /*f740*/  HMMA.16816.F32 R96, R16.reuse, R20, R96 ;  /* 0x000000141060723c */ /* 0x048fe20000001860 */
[----:B------:R-:W-:Y:S03]  /*f750*/  MUFU.EX2 R150, R150 ;  /* 0x0000009600967308 */ /* 0x000fe60000000800 */
[----:B------:R-:W-:Y:S02]  /*f760*/  FFMA.FTZ R110, R37, c[0x0][0x2d0], -R118 ;  /* 0x0000b400256e7a23 */ /* 0x000fe40000010876 */
[----:B------:R-:W-:Y:S01]  /*f770*/  LDSM.16.MT88.4 R36, [R208+0x900] ;  /* 0x00090000d024783b */ /* 0x000fe20000004200 */
[C---:B------:R-:W-:Y:S01]  /*f780*/  FMUL.FTZ R11, R2.reuse, R111 ;  /* 0x0000006f020b7220 */ /* 0x040fe20000410000 */
[C---:B------:R-:W-:Y:S03]  /*f790*/  HMMA.16816.F32 R100, R16.reuse, R22, R100 ;  /* 0x000000161064723c */ /* 0x040fe60000001864 */
[----:B------:R-:W-:Y:S01]  /*f7a0*/  MUFU.EX2 R110, R110 ;  /* 0x0000006e006e7308 */ /* 0x000fe20000000800 */
[----:B------:R-:W-:Y:S02]  /*f7b0*/  FMUL.FTZ R55, R2, R55 ;  /* 0x0000003702377220 */ /* 0x000fe40000410000 */
[----:B------:R-:W2:Y:S01]  /*f7c0*/  LDSM.16.MT88.4 R20, [R208+0x3100] ;  /* 0x00310000d014783b */ /* 0x000ea20000004200 */
[----:B------:R-:W-:Y:S01]  /*f7d0*/  FFMA.FTZ R109, R131, c[0x0][0x2d0], -R46 ;  /* 0x0000b400836d7a23 */ /* 0x000fe2000001082e */
[C---:B-1----:R-:W-:Y:S04]  /*f7e0*/  HMMA.16816.F32 R8, R16.reuse, R24, R8 ;  /* 0x000000181008723c */ /* 0x042fe80000001808 */
[----:B------:R-:W-:Y:S01]  /*f7f0*/  FFMA.FTZ R131, R33, c[0x0][0x2d0], -R118 ;  /* 0x0000b40021837a23 */ /* 0x000fe20000010876 */
[----:B------:R-:W1:Y:S01]  /*f800*/  MUFU.EX2 R109, R109 ;  /* 0x0000006d006d7308 */ /* 0x000e620000000800 */
[----:B------:R-:W-:Y:S01]  /*f810*/  LDSM.16.MT88.4 R32, [R209+0x900] ;  /* 0x00090000d120783b */ /* 0x000fe20000004200 */
[----:B------:R-:W-:Y:S01]  /*f820*/  FFMA.FTZ R46, R44, c[0x0][0x2d0], -R46 ;  /* 0x0000b4002c2e7a23 */ /* 0x000fe2000001082e */
[C---:B------:R-:W-:Y:S04]  /*f830*/  HMMA.16816.F32 R104, R16.reuse, R26, R104 ;  /* 0x0000001a1068723c */ /* 0x040fe80000001868 */
[C---:B------:R-:W-:Y:S02]  /*f840*/  FMUL.FTZ R58, R2.reuse, R58 ;  /* 0x0000003a023a7220 */ /* 0x040fe40000410000 */
[----:B------:R-:W3:Y:S01]  /*f850*/  LDSM.16.MT88.4 R24, [R212+0x900] ;  /* 0x00090000d418783b */ /* 0x000ee20000004200 */
[----:B------:R4:W-:Y:S01]  /*f860*/  MUFU.EX2 R121, R46 ;  /* 0x0000002e00797308 */ /* 0x0009e20000000800 */
[C---:B------:R-:W-:Y:S04]  /*f870*/  HMMA.16816.F32 R52, R16.reuse, R28, R52 ;  /* 0x0000001c1034723c */ /* 0x040fe80000001834 */
[C---:B------:R-:W-:Y:S02]  /*f880*/  FMUL.FTZ R59, R2.reuse, R59 ;  /* 0x0000003b023b7220 */ /* 0x040fe40000410000 */
[--C-:B------:R-:W-:Y:S02]  /*f890*/  FFMA.FTZ R108, R247, c[0x0][0x2d0], -R118.reuse ;  /* 0x0000b400f76c7a23 */ /* 0x100fe40000010876 */
[--C-:B------:R-:W-:Y:S01]  /*f8a0*/  FFMA.FTZ R111, R243, c[0x0][0x2d0], -R118.reuse ;  /* 0x0000b400f36f7a23 */ /* 0x100fe20000010876 */
[----:B------:R-:W5:Y:S02]  /*f8b0*/  MUFU.EX2 R131, R131 ;  /* 0x0000008300837308 */ /* 0x000f640000000800 */
[C---:B------:R-:W-:Y:S01]  /*f8c0*/  HMMA.16816.F32 R56, R16.reuse, R30, R56 ;  /* 0x0000001e1038723c */ /* 0x040fe20000001838 */
[----:B------:R-:W3:Y:S02]  /*f8d0*/  LDSM.16.MT88.4 R28, [R210+0x900] ;  /* 0x00090000d21c783b */ /* 0x000ee40000004200 */
[C---:B------:R-:W-:Y:S02]  /*f8e0*/  FMUL.FTZ R62, R2.reuse, R62 ;  /* 0x0000003e023e7220 */ /* 0x040fe40000410000 */
[C---:B------:R-:W-:Y:S02]  /*f8f0*/  FMUL.FTZ R63, R2.reuse, R63 ;  /* 0x0000003f023f7220 */ /* 0x040fe40000410000 */
[C---:B------:R-:W-:Y:S01]  /*f900*/  FMUL.FTZ R66, R2.reuse, R66 ;  /* 0x0000004202427220 */ /* 0x040fe20000410000 */
[----:B------:R-:W-:Y:S01]  /*f910*/  MUFU.EX2 R108, R108 ;  /* 0x0000006c006c7308 */ /* 0x000fe20000000800 */
[----:B------:R-:W-:Y:S03]  /*f920*/  FMUL.FTZ R67, R2, R67 ;  /* 0x0000004302437220 */ /* 0x000fe60000410000 */
[C---:B--2---:R-:W-:Y:S01]  /*f930*/  HMMA.16816.F32 R60, R16.reuse, R20, R60 ;  /* 0x00000014103c723c */ /* 0x044fe2000000183c */
[----:B----4-:R-:W-:Y:S02]  /*f940*/  LDSM.16.MT88.4 R44, [R209+0x2900] ;  /* 0x00290000d12c783b */ /* 0x010fe40000004200 */
[--C-:B------:R-:W-:Y:S02]  /*f950*/  FFMA.FTZ R134, R241, c[0x0][0x2d0], -R118.reuse ;  /* 0x0000b400f1867a23 */ /* 0x100fe40000010876 */
[--C-:B------:R-:W-:Y:S01]  /*f960*/  FFMA.FTZ R155, R237, c[0x0][0x2d0], -R118.reuse ;  /* 0x0000b400ed9b7a23 */ /* 0x100fe20000010876 */
[----:B------:R-:W2:Y:S01]  /*f970*/  MUFU.EX2 R111, R111 ;  /* 0x0000006f006f7308 */ /* 0x000ea20000000800 */
[--C-:B------:R-:W-:Y:S01]  /*f980*/  FFMA.FTZ R136, R235, c[0x0][0x2d0], -R118.reuse ;  /* 0x0000b400eb887a23 */ /* 0x100fe20000010876 */
[----:B------:R-:W-:Y:S01]  /*f990*/  HMMA.16816.F32 R64, R16, R22, R64 ;  /* 0x000000161040723c */ /* 0x000fe20000001840 */
[----:B------:R-:W4:Y:S03]  /*f9a0*/  LDSM.16.MT88.4 R20, [R212+0x3900] ;  /* 0x00390000d414783b */ /* 0x000f260000004200 */
[--C-:B------:R-:W-:Y:S02]  /*f9b0*/  FFMA.FTZ R157, R157, c[0x0][0x2d0], -R118.reuse ;  /* 0x0000b4009d9d7a23 */ /* 0x100fe40000010876 */
[--C-:B------:R-:W-:Y:S01]  /*f9c0*/  FFMA.FTZ R142, R231, c[0x0][0x2d0], -R118.reuse ;  /* 0x0000b400e78e7a23 */ /* 0x100fe20000010876 */
[----:B------:R-:W-:Y:S01]  /*f9d0*/  F2FP.PACK_AB R16, R122, R119 ;  /* 0x000000777a10723e */ /* 0x000fe200000000ff */
[----:B------:R-:W-:Y:S01]  /*f9e0*/  MUFU.EX2 R134, R134 ;  /* 0x0000008600867308 */ /* 0x000fe20000000800 */
[----:B-1----:R-:W-:Y:S03]  /*f9f0*/  F2FP.PACK_AB R18, R109, R128 ;  /* 0x000000806d12723e */ /* 0x002fe600000000ff */
[----:B-----5:R-:W-:Y:S01]  /*fa00*/  F2FP.PACK_AB R19, R131, R110 ;  /* 0x0000006e8313723e */ /* 0x020fe200000000ff */
[--C-:B------:R-:W-:Y:S02]  /*fa10*/  FFMA.FTZ R167, R167, c[0x0][0x2d0], -R118.reuse ;  /* 0x0000b400a7a77a23 */ /* 0x100fe40000010876 */
[--C-:B------:R-:W-:Y:S02]  /*fa20*/  FFMA.FTZ R148, R165, c[0x0][0x2d0], -R118.reuse ;  /* 0x0000b400a5947a23 */ /* 0x100fe40000010876 */
[--C-:B------:R-:W-:Y:S01]  /*fa30*/  FFMA.FTZ R161, R161, c[0x0][0x2d0], -R118.reuse ;  /* 0x0000b400a1a17a23 */ /* 0x100fe20000010876 */
[----:B------:R-:W1:Y:S01]  /*fa40*/  MUFU.EX2 R155, R155 ;  /* 0x0000009b009b7308 */ /* 0x000e620000000800 */
[--C-:B------:R-:W-:Y:S02]  /*fa50*/  FFMA.FTZ R151, R151, c[0x0][0x2d0], -R118.reuse ;  /* 0x0000b40097977a23 */ /* 0x100fe40000010876 */
[--C-:B------:R-:W-:Y:S01]  /*fa60*/  FFMA.FTZ R154, R139, c[0x0][0x2d0], -R118.reuse ;  /* 0x0000b4008b9a7a23 */ /* 0x100fe20000010876 */
[----:B--2---:R-:W-:Y:S01]  /*fa70*/  F2FP.PACK_AB R17, R111, R108 ;  /* 0x0000006c6f11723e */ /* 0x004fe200000000ff */
[--C-:B------:R-:W-:Y:S02]  /*fa80*/  FFMA.FTZ R135, R135, c[0x0][0x2d0], -R118.reuse ;  /* 0x0000b40087877a23 */ /* 0x100fe40000010876 */
[--C-:B------:R-:W-:Y:S02]  /*fa90*/  FFMA.FTZ R129, R129, c[0x0][0x2d0], -R118.reuse ;  /* 0x0000b40081817a23 */ /* 0x100fe40000010876 */
[----:B------:R-:W-:Y:S01]  /*faa0*/  FFMA.FTZ R118, R13, c[0x0][0x2d0], -R118 ;  /* 0x0000b4000d767a23 */ /* 0x000fe20000010876 */
[----:B------:R-:W-:Y:S01]  /*fab0*/  MUFU.EX2 R136, R136 ;  /* 0x0000008800887308 */ /* 0x000fe20000000800 */
[C---:B---3--:R-:W-:Y:S03]  /*fac0*/  HMMA.16816.F32 R4, R16.reuse, R24, R4 ;  /* 0x000000181004723c */ /* 0x048fe60000001804 */
[----:B------:R-:W-:Y:S02]  /*fad0*/  FFMA.FTZ R48, R3, R228, R48 ;  /* 0x000000e403307223 */ /* 0x000fe40000010030 */
[----:B------:R-:W-:Y:S02]  /*fae0*/  FFMA.FTZ R117, R2, R227, R117 ;  /* 0x000000e302757223 */ /* 0x000fe40000010075 */
[----:B------:R-:W-:Y:S01]  /*faf0*/  FADD.FTZ R15, R15, R48 ;  /* 0x000000300f0f7221 */ /* 0x000fe20000010000 */
[C---:B------:R-:W-:Y:S01]  /*fb00*/  HMMA.16816.F32 R68, R16.reuse, R26, R68 ;  /* 0x0000001a1044723c */ /* 0x040fe20000001844 */
[----:B------:R-:W2:Y:S01]  /*fb10*/  LDSM.16.MT88.4 R24, [R210+0x3900] ;  /* 0x00390000d218783b */ /* 0x000ea20000004200 */
[----:B------:R-:W3:Y:S02]  /*fb20*/  MUFU.EX2 R157, R157 ;  /* 0x0000009d009d7308 */ /* 0x000ee40000000800 */
[----:B------:R-:W-:Y:S02]  /*fb30*/  FADD.FTZ R116, R116, R117 ;  /* 0x0000007574747221 */ /* 0x000fe40000010000 */
[----:B------:R-:W-:Y:S02]  /*fb40*/  FADD.FTZ R14, R14, R15 ;  /* 0x0000000f0e0e7221 */ /* 0x000fe40000010000 */
[C---:B------:R-:W-:Y:S04]  /*fb50*/  HMMA.16816.F32 R72, R16.reuse, R28, R72 ;  /* 0x0000001c1048723c */ /* 0x040fe80000001848 */
[----:B------:R-:W-:Y:S01]  /*fb60*/  MUFU.EX2 R142, R142 ;  /* 0x0000008e008e7308 */ /* 0x000fe20000000800 */
[----:B------:R-:W-:Y:S02]  /*fb70*/  FADD.FTZ R3, R51, R116 ;  /* 0x0000007433037221 */ /* 0x000fe40000010000 */
[----:B------:R-:W-:Y:S01]  /*fb80*/  FADD.FTZ R14, R49, R14 ;  /* 0x0000000e310e7221 */ /* 0x000fe20000010000 */
[C---:B------:R-:W-:Y:S01]  /*fb90*/  HMMA.16816.F32 R76, R16.reuse, R30, R76 ;  /* 0x0000001e104c723c */ /* 0x040fe2000000184c */
[----:B------:R-:W5:Y:S03]  /*fba0*/  LDSM.16.MT88.4 R28, [R209+0x3900] ;  /* 0x00390000d11c783b */ /* 0x000f660000004200 */
[----:B------:R-:W-:Y:S02]  /*fbb0*/  FADD.FTZ R3, R50, R3 ;  /* 0x0000000332037221 */ /* 0x000fe40000010000 */
[----:B------:R-:W1:Y:S01]  /*fbc0*/  MUFU.EX2 R167, R167 ;  /* 0x000000a700a77308 */ /* 0x000e620000000800 */
[----:B------:R-:W-:Y:S01]  /*fbd0*/  FADD.FTZ R119, R119, R14 ;  /* 0x0000000e77777221 */ /* 0x000fe20000010000 */
[C---:B------:R-:W-:Y:S04]  /*fbe0*/  HMMA.16816.F32 R80, R16.reuse, R32, R80 ;  /* 0x000000201050723c */ /* 0x040fe80000001850 */
[----:B------:R-:W-:Y:S02]  /*fbf0*/  FADD.FTZ R108, R108, R3 ;  /* 0x000000036c6c7221 */ /* 0x000fe40000010000 */
[----:B------:R-:W-:Y:S02]  /*fc00*/  FADD.FTZ R119, R122, R119 ;  /* 0x000000777a777221 */ /* 0x000fe40000010000 */
[C---:B------:R-:W-:Y:S01]  /*fc10*/  HMMA.16816.F32 R84, R16.reuse, R34, R84 ;  /* 0x000000221054723c */ /* 0x040fe20000001854 */
[----:B------:R-:W1:Y:S01]  /*fc20*/  LDSM.16.MT88.4 R32, [R208+0x3900] ;  /* 0x00390000d020783b */ /* 0x000e620000004200 */
[----:B------:R-:W-:Y:S02]  /*fc30*/  MUFU.EX2 R148, R148 ;  /* 0x0000009400947308 */ /* 0x000fe40000000800 */
[----:B------:R-:W-:Y:S02]  /*fc40*/  FADD.FTZ R111, R111, R108 ;  /* 0x0000006c6f6f7221 */ /* 0x000fe40000010000 */
[----:B------:R-:W-:Y:S02]  /*fc50*/  FADD.FTZ R128, R128, R119 ;  /* 0x0000007780807221 */ /* 0x000fe40000010000 */
[C---:B------:R-:W-:Y:S04]  /*fc60*/  HMMA.16816.F32 R88, R16.reuse, R36, R88 ;  /* 0x000000241058723c */ /* 0x040fe80000001858 */
[----:B------:R-:W1:Y:S01]  /*fc70*/  MUFU.EX2 R161, R161 ;  /* 0x000000a100a17308 */ /* 0x000e620000000800 */
[----:B------:R-:W-:Y:S02]  /*fc80*/  FADD.FTZ R110, R110, R111 ;  /* 0x0000006f6e6e7221 */ /* 0x000fe40000010000 */
[----:B------:R-:W-:Y:S01]  /*fc90*/  FADD.FTZ R128, R109, R128 ;  /* 0x000000806d807221 */ /* 0x000fe20000010000 */
[C---:B------:R-:W-:Y:S01]  /*fca0*/  HMMA.16816.F32 R92, R16.reuse, R38, R92 ;  /* 0x00000026105c723c */ /* 0x040fe2000000185c */
[----:B------:R-:W-:Y:S03]  /*fcb0*/  LDSM.16.MT88.4 R36, [R208+0x4100] ;  /* 0x00410000d024783b */ /* 0x000fe60000004200 */
[----:B------:R-:W-:Y:S02]  /*fcc0*/  FADD.FTZ R131, R131, R110 ;  /* 0x0000006e83837221 */ /* 0x000fe40000010000 */
[----:B------:R-:W1:Y:S01]  /*fcd0*/  MUFU.EX2 R143, R143 ;  /* 0x0000008f008f7308 */ /* 0x000e620000000800 */
[----:B------:R-:W-:Y:S01]  /*fce0*/  IMAD.MOV.U32 R3, RZ, RZ, R0 ;  /* 0x000000ffff037224 */ /* 0x000fe200078e0000 */
[C---:B----4-:R-:W-:Y:S08]  /*fcf0*/  HMMA.16816.F32 R96, R16.reuse, R20, R96 ;  /* 0x000000141060723c */ /* 0x050ff00000001860 */
[C---:B------:R-:W-:Y:S01]  /*fd00*/  HMMA.16816.F32 R100, R16.reuse, R22, R100 ;  /* 0x000000161064723c */ /* 0x040fe20000001864 */
[----:B------:R-:W4:Y:S01]  /*fd10*/  LDSM.16.MT88.4 R20, [R212+0x1100] ;  /* 0x00110000d414783b */ /* 0x000f220000004200 */
[----:B------:R-:W-:Y:S06]  /*fd20*/  MUFU.EX2 R137, R137 ;  /* 0x0000008900897308 */ /* 0x000fec0000000800 */
[C---:B--2---:R-:W-:Y:S04]  /*fd30*/  HMMA.16816.F32 R8, R16.reuse, R24, R8 ;  /* 0x000000181008723c */ /* 0x044fe80000001808 */
[----:B------:R-:W2:Y:S04]  /*fd40*/  MUFU.EX2 R152, R152 ;  /* 0x0000009800987308 */ /* 0x000ea80000000800 */
[C---:B------:R-:W-:Y:S01]  /*fd50*/  HMMA.16816.F32 R104, R16.reuse, R26, R104 ;  /* 0x0000001a1068723c */ /* 0x040fe20000001868 */
[----:B------:R-:W2:Y:S05]  /*fd60*/  LDSM.16.MT88.4 R24, [R210+0x1100] ;  /* 0x00110000d218783b */ /* 0x000eaa0000004200 */
[----:B------:R-:W-:Y:S02]  /*fd70*/  MUFU.EX2 R151, R151 ;  /* 0x0000009700977308 */ /* 0x000fe40000000800 */
[C---:B-----5:R-:W-:Y:S08]  /*fd80*/  HMMA.16816.F32 R52, R16.reuse, R28, R52 ;  /* 0x0000001c1034723c */ /* 0x060ff00000001834 */
[C---:B------:R-:W-:Y:S01]  /*fd90*/  HMMA.16816.F32 R56, R16.reuse, R30, R56 ;  /* 0x0000001e1038723c */ /* 0x040fe20000001838 */
[----:B------:R-:W5:Y:S01]  /*fda0*/  LDSM.16.MT88.4 R28, [R209+0x1100] ;  /* 0x00110000d11c783b */ /* 0x000f620000004200 */
[----:B------:R-:W2:Y:S06]  /*fdb0*/  MUFU.EX2 R154, R154 ;  /* 0x0000009a009a7308 */ /* 0x000eac0000000800 */
[C---:B-1----:R-:W-:Y:S04]  /*fdc0*/  HMMA.16816.F32 R60, R16.reuse, R32, R60 ;  /* 0x00000020103c723c */ /* 0x042fe8000000183c */
[----:B------:R-:W-:Y:S04]  /*fdd0*/  MUFU.EX2 R135, R135 ;  /* 0x0000008700877308 */ /* 0x000fe80000000800 */
[----:B------:R-:W-:Y:S01]  /*fde0*/  HMMA.16816.F32 R64, R16, R34, R64 ;  /* 0x000000221040723c */ /* 0x000fe20000001840 */
[----:B------:R-:W1:Y:S05]  /*fdf0*/  LDSM.16.MT88.4 R32, [R208+0x1100] ;  /* 0x00110000d020783b */ /* 0x000e6a0000004200 */
[----:B------:R-:W1:Y:S01]  /*fe00*/  MUFU.EX2 R156, R156 ;  /* 0x0000009c009c7308 */ /* 0x000e620000000800 */
[----:B------:R-:W-:Y:S01]  /*fe10*/  F2FP.PACK_AB R16, R130, R141 ;  /* 0x0000008d8210723e */ /* 0x000fe200000000ff */
[----:B------:R-:W-:Y:S01]  /*fe20*/  FADD.FTZ R141, R141, R128 ;  /* 0x000000808d8d7221 */ /* 0x000fe20000010000 */
[----:B------:R-:W-:Y:S03]  /*fe30*/  F2FP.PACK_AB R18, R149, R132 ;  /* 0x000000849512723e */ /* 0x000fe600000000ff */
[----:B------:R-:W-:Y:S01]  /*fe40*/  F2FP.PACK_AB R17, R155, R134 ;  /* 0x000000869b11723e */ /* 0x000fe200000000ff */
[----:B------:R-:W-:Y:S01]  /*fe50*/  FADD.FTZ R134, R134, R131 ;  /* 0x0000008386867221 */ /* 0x000fe20000010000 */
[----:B---3--:R-:W-:Y:S01]  /*fe60*/  F2FP.PACK_AB R19, R157, R136 ;  /* 0x000000889d13723e */ /* 0x008fe200000000ff */
[----:B------:R-:W-:Y:S01]  /*fe70*/  FADD.FTZ R141, R130, R141 ;  /* 0x0000008d828d7221 */ /* 0x000fe20000010000 */
[----:B------:R-:W-:Y:S01]  /*fe80*/  MUFU.EX2 R123, R123 ;  /* 0x0000007b007b7308 */ /* 0x000fe20000000800 */
[----:B------:R-:W-:Y:S02]  /*fe90*/  FADD.FTZ R155, R155, R134 ;  /* 0x000000869b9b7221 */ /* 0x000fe40000010000 */
[----:B------:R-:W-:Y:S02]  /*fea0*/  FADD.FTZ R132, R132, R141 ;  /* 0x0000008d84847221 */ /* 0x000fe40000010000 */
[C---:B----4-:R-:W-:Y:S03]  /*feb0*/  HMMA.16816.F32 R4, R16.reuse, R20, R4 ;  /* 0x000000141004723c */ /* 0x050fe60000001804 */
[----:B------:R-:W-:Y:S02]  /*fec0*/  FADD.FTZ R136, R136, R155 ;  /* 0x0000009b88887221 */ /* 0x000fe40000010000 */
[----:B------:R-:W3:Y:S01]  /*fed0*/  MUFU.EX2 R158, R158 ;  /* 0x0000009e009e7308 */ /* 0x000ee20000000800 */
[----:B------:R-:W-:Y:S02]  /*fee0*/  FADD.FTZ R149, R149, R132 ;  /* 0x0000008495957221 */ /* 0x000fe40000010000 */
[C---:B------:R-:W-:Y:S01]  /*fef0*/  HMMA.16816.F32 R68, R16.reuse, R22, R68 ;  /* 0x000000161044723c */ /* 0x040fe20000001844 */
[----:B------:R-:W4:Y:S03]  /*ff00*/  LDSM.16.MT88.4 R20, [R212+0x4100] ;  /* 0x00410000d414783b */ /* 0x000f260000004200 */
[----:B------:R-:W-:Y:S03]  /*ff10*/  FADD.FTZ R157, R157, R136 ;  /* 0x000000889d9d7221 */ /* 0x000fe60000010000 */
[----:B------:R-:W1:Y:S01]  /*ff20*/  MUFU.EX2 R120, R120 ;  /* 0x0000007800787308 */ /* 0x000e620000000800 */
[C---:B--2---:R-:W-:Y:S08]  /*ff30*/  HMMA.16816.F32 R72, R16.reuse, R24, R72 ;  /* 0x000000181048723c */ /* 0x044ff00000001848 */
[C---:B------:R-:W-:Y:S01]  /*ff40*/  HMMA.16816.F32 R76, R16.reuse, R26, R76 ;  /* 0x0000001a104c723c */ /* 0x040fe2000000184c */
[----:B------:R-:W2:Y:S01]  /*ff50*/  LDSM.16.MT88.4 R24, [R210+0x4100] ;  /* 0x00410000d218783b */ /* 0x000ea20000004200 */
[----:B------:R-:W-:Y:S06]  /*ff60*/  MUFU.EX2 R129, R129 ;  /* 0x0000008100817308 */ /* 0x000fec0000000800 */
[C---:B-----5:R-:W-:Y:S04]  /*ff70*/  HMMA.16816.F32 R80, R16.reuse, R28, R80 ;  /* 0x0000001c1050723c */ /* 0x060fe80000001850 */
[----:B------:R-:W5:Y:S04]  /*ff80*/  MUFU.EX2 R160, R160 ;  /* 0x000000a000a07308 */ /* 0x000f680000000800 */
[C---:B------:R-:W-:Y:S01]  /*ff90*/  HMMA.16816.F32 R84, R16.reuse, R30, R84 ;  /* 0x0000001e1054723c */ /* 0x040fe20000001854 */
[----:B------:R-:W3:Y:S05]  /*ffa0*/  LDSM.16.MT88.4 R28, [R209+0x4100] ;  /* 0x00410000d11c783b */ /* 0x000eea0000004200 */
[----:B------:R-:W-:Y:S02]  /*ffb0*/  MUFU.EX2 R133, R133 ;  /* 0x0000008500857308 */ /* 0x000fe40000000800 */
[C---:B-1----:R-:W-:Y:S08]  /*ffc0*/  HMMA.16816.F32 R88, R16.reuse, R32, R88 ;  /* 0x000000201058723c */ /* 0x042ff00000001858 */
[C---:B------:R-:W-:Y:S01]  /*ffd0*/  HMMA.16816.F32 R92, R16.reuse, R34, R92 ;  /* 0x00000022105c723c */ /* 0x040fe2000000185c */
[----:B------:R-:W1:Y:S01]  /*ffe0*/  LDSM.16.MT88.4 R32, [R212+0x1900] ;  /* 0x00190000d420783b */ /* 0x000e620000004200 */
[----:B------:R-:W1:Y:S06]  /*fff0*/  MUFU.EX2 R118, R118 ;  /* 0x0000007600767308 */ /* 0x000e6c0000000800 */
[C---:B----4-:R-:W-:Y:S08]  /*10000*/  HMMA.16816.F32 R96, R16.reuse, R20, R96 ;  /* 0x000000141060723c */ /* 0x050ff00000001860 */
        /* <DEDUP_REMOVED lines=20> */
[C---:B-1----:R-:W-:Y:S03]  /*10150*/  HMMA.16816.F32 R4, R16.reuse, R32, R4 ;  /* 0x000000201004723c */ /* 0x042fe60000001804 */
[----:B------:R-:W-:Y:S02]  /*10160*/  FADD.FTZ R2, R148, R167 ;  /* 0x000000a794027221 */ /* 0x000fe40000010000 */
[----:B------:R-:W-:Y:S02]  /*10170*/  FADD.FTZ R163, R163, R140 ;  /* 0x0000008ca3a37221 */ /* 0x000fe40000010000 */
[----:B------:R-:W-:Y:S01]  /*10180*/  FADD.FTZ R2, R161, R2 ;  /* 0x00000002a1027221 */ /* 0x000fe20000010000 */
[C---:B------:R-:W-:Y:S01]  /*10190*/  HMMA.16816.F32 R68, R16.reuse, R34, R68 ;  /* 0x000000221044723c */ /* 0x040fe20000001844 */
[----:B------:R-:W1:Y:S07]  /*101a0*/  LDSM.16.MT88.4 R32, [R212+0x4900] ;  /* 0x00490000d420783b */ /* 0x000e6e0000004200 */
        /* <DEDUP_REMOVED lines=11> */
[----:B------:R-:W-:Y:S07]  /*10260*/  LDSM.16.MT88.4 R32, [R208+0x2100] ;  /* 0x00210000d020783b */ /* 0x000fee0000004200 */
[C---:B----4-:R-:W-:Y:S08]  /*10270*/  HMMA.16816.F32 R8, R16.reuse, R20, R8 ;  /* 0x000000141008723c */ /* 0x050ff00000001808 */
        /* <DEDUP_REMOVED lines=14> */
[----:B------:R-:W-:Y:S01]  /*10360*/  FADD.FTZ R150, R143, R150 ;  /* 0x000000968f967221 */ /* 0x000fe20000010000 */
[----:B------:R-:W-:Y:S01]  /*10370*/  IADD3 R2, R168, -0x1, RZ ;  /* 0xffffffffa8027810 */ /* 0x000fe20007ffe0ff */
        /* <DEDUP_REMOVED lines=8> */
[----:B------:R-:W-:Y:S02]  /*10400*/  IMAD.MOV.U32 R168, RZ, RZ, R2 ;  /* 0x000000ffffa87224 */ /* 0x000fe400078e0002 */
[----:B------:R-:W-:Y:S02]  /*10410*/  IMAD.MOV.U32 R2, RZ, RZ, R12 ;  /* 0x000000ffff027224 */ /* 0x000fe400078e000c */
[C---:B---3--:R-:W-:Y:S08]  /*10420*/  HMMA.16816.F32 R72, R16.reuse, R28, R72 ;  /* 0x0000001c1048723c */ /* 0x048ff00000001848 */
        /* <DEDUP_REMOVED lines=12> */
[C---:B------:R-:W-:Y:S08]  /*104f0*/  HMMA.16816.F32 R104, R16.reuse, R30, R104 ;  /* 0x0000001e1068723c */ /* 0x040ff00000001868 */
[C---:B------:R-:W-:Y:S08]  /*10500*/  HMMA.16816.F32 R52, R16.reuse, R36, R52 ;  /* 0x000000241034723c */ /* 0x040ff00000001834 */
[C---:B------:R-:W-:Y:S08]  /*10510*/  HMMA.16816.F32 R56, R16.reuse, R38, R56 ;  /* 0x000000261038723c */ /* 0x040ff00000001838 */
[C---:B-1----:R-:W-:Y:S08]  /*10520*/  HMMA.16816.F32 R60, R16.reuse, R20, R60 ;  /* 0x00000014103c723c */ /* 0x042ff0000000183c */
[----:B------:R-:W-:Y:S01]  /*10530*/  HMMA.16816.F32 R64, R16, R22, R64 ;  /* 0x000000161040723c */ /* 0x000fe20000001840 */
[----:B------:R-:W1:Y:S06]  /*10540*/  LDSM.16.MT88.4 R20, [R212+0x5900] ;  /* 0x00590000d414783b */ /* 0x000e6c0000004200 */
[----:B------:R-:W-:Y:S01]  /*10550*/  F2FP.PACK_AB R16, R158, R123 ;  /* 0x0000007b9e10723e */ /* 0x000fe200000000ff */
[----:B------:R-:W-:Y:S01]  /*10560*/  FADD.FTZ R123, R123, R152 ;  /* 0x000000987b7b7221 */ /* 0x000fe20000010000 */
[----:B------:R-:W-:Y:S03]  /*10570*/  F2FP.PACK_AB R18, R121, R120 ;  /* 0x000000787912723e */ /* 0x000fe600000000ff */
[----:B-----5:R-:W-:Y:S01]  /*10580*/  F2FP.PACK_AB R17, R160, R129 ;  /* 0x00000081a011723e */ /* 0x020fe200000000ff */
[----:B------:R-:W-:Y:S01]  /*10590*/  FADD.FTZ R129, R129, R156 ;  /* 0x0000009c81817221 */ /* 0x000fe20000010000 */
[----:B------:R-:W-:Y:S01]  /*105a0*/  F2FP.PACK_AB R19, R118, R133 ;  /* 0x000000857613723e */ /* 0x000fe200000000ff */
[----:B------:R-:W-:Y:S02]  /*105b0*/  FADD.FTZ R123, R158, R123 ;  /* 0x0000007b9e7b7221 */ /* 0x000fe40000010000 */
[----:B------:R-:W-:Y:S02]  /*105c0*/  FADD.FTZ R160, R160, R129 ;  /* 0x00000081a0a07221 */ /* 0x000fe40000010000 */
[----:B------:R-:W-:Y:S02]  /*105d0*/  FADD.FTZ R120, R120, R123 ;  /* 0x0000007b78787221 */ /* 0x000fe40000010000 */
[C---:B----4-:R-:W-:Y:S01]  /*105e0*/  HMMA.16816.F32 R112, R16.reuse, R32, R4 ;  /* 0x000000201070723c */ /* 0x050fe20000001804 */
[----:B------:R-:W3:Y:S02]  /*105f0*/  LDSM.16.MT88.4 R4, [R210+0x5900] ;  /* 0x00590000d204783b */ /* 0x000ee40000004200 */
[----:B------:R-:W-:Y:S02]  /*10600*/  FADD.FTZ R133, R133, R160 ;  /* 0x000000a085857221 */ /* 0x000fe40000010000 */
[----:B------:R-:W-:Y:S02]  /*10610*/  FADD.FTZ R228, R121, R120 ;  /* 0x0000007879e47221 */ /* 0x000fe40000010000 */
[----:B------:R-:W-:Y:S01]  /*10620*/  FADD.FTZ R227, R118, R133 ;  /* 0x0000008576e37221 */ /* 0x000fe20000010000 */
[C---:B------:R-:W-:Y:S08]  /*10630*/  HMMA.16816.F32 R68, R16.reuse, R34, R68 ;  /* 0x000000221044723c */ /* 0x040ff00000001844 */
[C---:B------:R-:W-:Y:S08]  /*10640*/  HMMA.16816.F32 R72, R16.reuse, R40, R72 ;  /* 0x000000281048723c */ /* 0x040ff00000001848 */
[C---:B------:R-:W-:Y:S08]  /*10650*/  HMMA.16816.F32 R76, R16.reuse, R42, R76 ;  /* 0x0000002a104c723c */ /* 0x040ff0000000184c */
[C---:B------:R-:W-:Y:S08]  /*10660*/  HMMA.16816.F32 R80, R16.reuse, R44, R80 ;  /* 0x0000002c1050723c */ /* 0x040ff00000001850 */
[C---:B------:R-:W-:Y:S08]  /*10670*/  HMMA.16816.F32 R84, R16.reuse, R46, R84 ;  /* 0x0000002e1054723c */ /* 0x040ff00000001854 */
[C---:B--2---:R-:W-:Y:S08]  /*10680*/  HMMA.16816.F32 R88, R16.reuse, R24, R88 ;  /* 0x000000181058723c */ /* 0x044ff00000001858 */
[C---:B------:R-:W-:Y:S01]  /*10690*/  HMMA.16816.F32 R92, R16.reuse, R26, R92 ;  /* 0x0000001a105c723c */ /* 0x040fe2000000185c */
[----:B------:R-:W2:Y:S07]  /*106a0*/  LDSM.16.MT88.4 R24, [R209+0x5900] ;  /* 0x00590000d118783b */ /* 0x000eae0000004200 */
[C---:B-1----:R-:W-:Y:S08]  /*106b0*/  HMMA.16816.F32 R96, R16.reuse, R20, R96 ;  /* 0x000000141060723c */ /* 0x042ff00000001860 */
[C---:B------:R-:W-:Y:S01]  /*106c0*/  HMMA.16816.F32 R100, R16.reuse, R22, R100 ;  /* 0x000000161064723c */ /* 0x040fe20000001864 */
[----:B------:R-:W1:Y:S07]  /*106d0*/  LDSM.16.MT88.4 R20, [R208+0x5900] ;  /* 0x00590000d014783b */ /* 0x000e6e0000004200 */
[C---:B---3--:R-:W-:Y:S08]  /*106e0*/  HMMA.16816.F32 R108, R16.reuse, R4, R8 ;  /* 0x00000004106c723c */ /* 0x048ff00000001808 */
[C---:B------:R-:W-:Y:S08]  /*106f0*/  HMMA.16816.F32 R104, R16.reuse, R6, R104 ;  /* 0x000000061068723c */ /* 0x040ff00000001868 */
[C---:B--2---:R-:W-:Y:S08]  /*10700*/  HMMA.16816.F32 R52, R16.reuse, R24, R52 ;  /* 0x000000181034723c */ /* 0x044ff00000001834 */
[C---:B------:R-:W-:Y:S08]  /*10710*/  HMMA.16816.F32 R56, R16.reuse, R26, R56 ;  /* 0x0000001a1038723c */ /* 0x040ff00000001838 */
[C---:B-1----:R-:W-:Y:S08]  /*10720*/  HMMA.16816.F32 R60, R16.reuse, R20, R60 ;  /* 0x00000014103c723c */ /* 0x042ff0000000183c */
[----:B------:R-:W-:Y:S01]  /*10730*/  HMMA.16816.F32 R64, R16, R22, R64 ;  /* 0x000000161040723c */ /* 0x000fe20000001840 */
[----:B------:R-:W-:-:S07]  /*10740*/  @P0 BRA `(.L_x_207) ;  /* 0xffffc17000000947 */ /* 0x000fce000383ffff */
.L_x_197:
[----:B------:R-:W1:Y:S01]  /*10750*/  SHFL.BFLY PT, R3, R228, 0x2, 0x1f ;  /* 0x0c401f00e4037f89 */ /* 0x000e6200000e0000 */
[----:B------:R-:W-:Y:S01]  /*10760*/  CS2R R4, SRZ ;  /* 0x0000000000047805 */ /* 0x000fe2000001ff00 */
[----:B------:R-:W-:-:S02]  /*10770*/  MOV R8, 0xff800000 ;  /* 0xff80000000087802 */ /* 0x000fc40000000f00 */
[----:B------:R-:W2:Y:S01]  /*10780*/  SHFL.BFLY PT, R2, R227, 0x2, 0x1f ;  /* 0x0c401f00e3027f89 */ /* 0x000ea200000e0000 */
[----:B------:R-:W-:Y:S01]  /*10790*/  PLOP3.LUT P2, PT, PT, PT, PT, 0x8, 0x0 ;  /* 0x000000000000781c */ /* 0x000fe20003f4e170 */
[----:B-1----:R-:W-:Y:S02]  /*107a0*/  FADD.FTZ R6, R3, R228 ;  /* 0x000000e403067221 */ /* 0x002fe40000010000 */
[----:B--2---:R-:W-:-:S03]  /*107b0*/  FADD.FTZ R7, R2, R227 ;  /* 0x000000e302077221 */ /* 0x004fc60000010000 */
[----:B------:R-:W1:Y:S04]  /*107c0*/  SHFL.BFLY PT, R3, R6, 0x1, 0x1f ;  /* 0x0c201f0006037f89 */ /* 0x000e6800000e0000 */
[----:B------:R-:W2:Y:S01]  /*107d0*/  SHFL.BFLY PT, R2, R7, 0x1, 0x1f ;  /* 0x0c201f0007027f89 */ /* 0x000ea200000e0000 */
[----:B-1----:R-:W-:Y:S02]  /*107e0*/  FADD.FTZ R3, R6, R3 ;  /* 0x0000000306037221 */ /* 0x002fe40000010000 */
[----:B--2---:R-:W-:-:S03]  /*107f0*/  FADD.FTZ R2, R7, R2 ;  /* 0x0000000207027221 */ /* 0x004fc60000010000 */
[----:B------:R-:W-:Y:S02]  /*10800*/  FSETP.NE.FTZ.AND P1, PT, R3, RZ, PT ;  /* 0x000000ff0300720b */ /* 0x000fe40003f35000 */
[----:B------:R-:W-:Y:S02]  /*10810*/  MOV R7, 0xff800000 ;  /* 0xff80000000077802 */ /* 0x000fe40000000f00 */
[----:B------:R-:W-:-:S09]  /*10820*/  FSETP.NE.FTZ.AND P0, PT, R2, RZ, PT ;  /* 0x000000ff0200720b */ /* 0x000fd20003f15000 */
[----:B------:R-:W1:Y:S01]  /*10830*/  @P1 MUFU.RCP R5, R3 ;  /* 0x0000000300051308 */ /* 0x000e620000001000 */
[----:B------:R-:W-:-:S03]  /*10840*/  @P1 MOV R10, 0x3f317218 ;  /* 0x3f317218000a1802 */ /* 0x000fc60000000f00 */
[----:B------:R-:W-:Y:S02]  /*10850*/  @P0 MOV R9, 0x3f317218 ;  /* 0x3f31721800090802 */ /* 0x000fe40000000f00 */
        /* <DEDUP_REMOVED lines=12> */
[----:B------:R-:W-:Y:S02]  /*10920*/  FMUL.FTZ R77, R5, R77 ;  /* 0x0000004d054d7220 */ /* 0x000fe40000410000 */
        /* <DEDUP_REMOVED lines=58> */
[----:B------:R-:W-:Y:S02]  /*10cd0*/  @P1 FFMA.FTZ R7, R10, R0, R3 ;  /* 0x000000000a071223 */ /* 0x000fe40000010003 */
[----:B------:R-:W-:Y:S02]  /*10ce0*/  @P0 FFMA.FTZ R8, R9, R12, R11 ;  /* 0x0000000c09080223 */ /* 0x000fe4000001000b */
.L_x_165:
[----:B------:R-:W-:Y:S01]  /*10cf0*/  USHF.R.S32.HI UR6, URZ, 0x1f, UR12 ;  /* 0x0000001f3f067899 */ /* 0x000fe2000801140c */
[----:B------:R-:W-:Y:S05]  /*10d00*/  @P2 BRA `(.L_x_208) ;  /* 0x0000114000002947 */ /* 0x000fea0003800000 */
[----:B------:R-:W1:Y:S01]  /*10d10*/  S2R R0, SR_TID.X ;  /* 0x0000000000007919 */ /* 0x000e620000002100 */
[----:B------:R-:W-:Y:S01]  /*10d20*/  ULDC.64 UR4, c[0x0][0x490] ;  /* 0x0001240000047ab9 */ /* 0x000fe20000000a00 */
[----:B------:R-:W-:Y:S01]  /*10d30*/  IMAD.MOV.U32 R14, RZ, RZ, c[0x0][0x4e8] ;  /* 0x00013a00ff0e7624 */ /* 0x000fe200078e00ff */
[----:B------:R-:W-:Y:S01]  /*10d40*/  UIMAD UR7, UR6, UR4, URZ ;  /* 0x00000004060772a4 */ /* 0x000fe2000f8e023f */
[----:B------:R-:W2:Y:S01]  /*10d50*/  S2R R22, SR_CTAID.Z ;  /* 0x0000000000167919 */ /* 0x000ea20000002700 */
[----:B------:R-:W-:Y:S01]  /*10d60*/  UIMAD.WIDE.U32 UR8, UR12, UR4, URZ ;  /* 0x000000040c0872a5 */ /* 0x000fe2000f8e003f */
[----:B------:R-:W-:Y:S01]  /*10d70*/  F2FP.PACK_AB R112, R113, R112 ;  /* 0x000000707170723e */ /* 0x000fe200000000ff */
[----:B------:R-:W-:Y:S01]  /*10d80*/  UIMAD UR7, UR12, UR5, UR7 ;  /* 0x000000050c0772a4 */ /* 0x000fe2000f8e0207 */
[----:B------:R-:W-:Y:S01]  /*10d90*/  ISETP.NE.AND P0, PT, R14, 0x1, PT ;  /* 0x000000010e00780c */ /* 0x000fe20003f05270 */
[----:B------:R-:W-:Y:S01]  /*10da0*/  BSSY B0, `(.L_x_209) ;  /* 0x00000da000007945 */ /* 0x000fe20003800000 */
[----:B------:R-:W-:Y:S01]  /*10db0*/  ULDC.64 UR4, c[0x0][0x3e8] ;  /* 0x0000fa0000047ab9 */ /* 0x000fe20000000a00 */
[----:B------:R-:W-:Y:S01]  /*10dc0*/  IMAD.U32 R25, RZ, RZ, UR9 ;  /* 0x00000009ff197e24 */ /* 0x000fe2000f8e00ff */
[----:B------:R-:W-:Y:S01]  /*10dd0*/  UIMAD UR6, UR6, UR4, URZ ;  /* 0x00000004060672a4 */ /* 0x000fe2000f8e023f */
[----:B------:R-:W-:Y:S01]  /*10de0*/  IMAD.U32 R24, RZ, RZ, UR8 ;  /* 0x00000008ff187e24 */ /* 0x000fe2000f8e00ff */
[----:B------:R-:W-:Y:S01]  /*10df0*/  UIMAD.WIDE.U32 UR10, UR12, UR4, URZ ;  /* 0x000000040c0a72a5 */ /* 0x000fe2000f8e003f */
[----:B------:R-:W-:Y:S01]  /*10e00*/  F2FP.PACK_AB R114, R115, R114 ;  /* 0x000000727372723e */ /* 0x000fe200000000ff */
[----:B------:R-:W-:Y:S01]  /*10e10*/  UIMAD UR5, UR12, UR5, UR6 ;  /* 0x000000050c0572a4 */ /* 0x000fe2000f8e0206 */
[----:B------:R-:W-:Y:S01]  /*10e20*/  F2FP.PACK_AB R68, R69, R68 ;  /* 0x000000444544723e */ /* 0x000fe200000000ff */
[----:B------:R-:W-:Y:S01]  /*10e30*/  UIADD3 UR7, UR9, UR7, URZ ;  /* 0x0000000709077290 */ /* 0x000fe2000fffe03f */
[----:B------:R-:W-:Y:S01]  /*10e40*/  F2FP.PACK_AB R70, R71, R70 ;  /* 0x000000464746723e */ /* 0x000fe200000000ff */
[----:B------:R-:W-:Y:S01]  /*10e50*/  UIADD3 UR5, UR11, UR5, URZ ;  /* 0x000000050b057290 */ /* 0x000fe2000fffe03f */
[----:B------:R-:W-:Y:S01]  /*10e60*/  IMAD.U32 R29, RZ, RZ, UR11 ;  /* 0x0000000bff1d7e24 */ /* 0x000fe2000f8e00ff */
[----:B------:R-:W-:Y:S01]  /*10e70*/  F2FP.PACK_AB R72, R73, R72 ;  /* 0x000000484948723e */ /* 0x000fe200000000ff */
[----:B------:R-:W-:Y:S01]  /*10e80*/  IMAD.U32 R28, RZ, RZ, UR10 ;  /* 0x0000000aff1c7e24 */ /* 0x000fe2000f8e00ff */
[----:B-1----:R-:W-:Y:S01]  /*10e90*/  SHF.R.S32.HI R9, RZ, 0x1f, R0 ;  /* 0x0000001fff097819 */ /* 0x002fe20000011400 */
[----:B------:R-:W-:Y:S01]  /*10ea0*/  IMAD.U32 R25, RZ, RZ, UR7 ;  /* 0x00000007ff197e24 */ /* 0x000fe2000f8e00ff */
[----:B------:R-:W-:Y:S01]  /*10eb0*/  F2FP.PACK_AB R74, R75, R74 ;  /* 0x0000004a4b4a723e */ /* 0x000fe200000000ff */
[----:B------:R-:W-:Y:S01]  /*10ec0*/  IMAD.U32 R29, RZ, RZ, UR5 ;  /* 0x00000005ff1d7e24 */ /* 0x000fe2000f8e00ff */
[CC--:B------:R-:W-:Y:S01]  /*10ed0*/  LEA.HI R11, R9.reuse, R0.reuse, RZ, 0x2 ;  /* 0x00000000090b7211 */ /* 0x0c0fe200078f10ff */
[----:B--2---:R-:W-:Y:S01]  /*10ee0*/  IMAD.WIDE.U32 R24, R22, c[0x0][0x498], R24 ;  /* 0x0001260016187a25 */ /* 0x004fe200078e0018 */
[----:B------:R-:W-:-:S02]  /*10ef0*/  LEA.HI R3, R9, R0, RZ, 0x5 ;  /* 0x0000000009037211 */ /* 0x000fc400078f28ff */
[--C-:B------:R-:W-:Y:S02]  /*10f00*/  SHF.R.S32.HI R20, RZ, 0x2, R11.reuse ;  /* 0x00000002ff147819 */ /* 0x100fe4000001140b */
[----:B------:R-:W-:Y:S02]  /*10f10*/  SHF.R.S32.HI R13, RZ, 0x1f, R11 ;  /* 0x0000001fff0d7819 */ /* 0x000fe4000001140b */
[CC--:B------:R-:W-:Y:S02]  /*10f20*/  LEA.HI R10, R9.reuse, R0.reuse, RZ, 0x3 ;  /* 0x00000000090a7211 */ /* 0x0c0fe400078f18ff */
[----:B------:R-:W-:Y:S02]  /*10f30*/  LEA.HI R2, R9, R0, RZ, 0x6 ;  /* 0x0000000009027211 */ /* 0x000fe400078f30ff */
[----:B------:R-:W-:Y:S02]  /*10f40*/  LOP3.LUT R9, R3, 0xffffffe0, RZ, 0xc0, !PT ;  /* 0xffffffe003097812 */ /* 0x000fe400078ec0ff */
[----:B------:R-:W-:Y:S01]  /*10f50*/  LEA.HI R13, R13, R20, RZ, 0x3 ;  /* 0x000000140d0d7211 */ /* 0x000fe200078f18ff */
[----:B------:R-:W-:Y:S01]  /*10f60*/  IMAD.SHL.U32 R2, R2, 0x8, RZ ;  /* 0x0000000802027824 */ /* 0x000fe200078e00ff */
[----:B------:R-:W-:Y:S01]  /*10f70*/  LOP3.LUT R11, R11, 0xfffffffc, RZ, 0xc0, !PT ;  /* 0xfffffffc0b0b7812 */ /* 0x000fe200078ec0ff */
[----:B------:R-:W-:Y:S01]  /*10f80*/  IMAD.IADD R12, R0, 0x1, -R9 ;  /* 0x00000001000c7824 */ /* 0x000fe200078e0a09 */
[----:B------:R-:W-:-:S02]  /*10f90*/  LOP3.LUT R13, R13, 0xfffffff8, RZ, 0xc0, !PT ;  /* 0xfffffff80d0d7812 */ /* 0x000fc400078ec0ff */
[----:B------:R-:W-:Y:S01]  /*10fa0*/  LOP3.LUT R19, R10, 0xfffffff8, RZ, 0xc0, !PT ;  /* 0xfffffff80a137812 */ /* 0x000fe200078ec0ff */
[----:B------:R-:W-:Y:S01]  /*10fb0*/  IMAD.IADD R11, R0, 0x1, -R11 ;  /* 0x00000001000b7824 */ /* 0x000fe200078e0a0b */
[----:B------:R-:W-:Y:S01]  /*10fc0*/  SHF.R.S32.HI R9, RZ, 0x1f, R12 ;  /* 0x0000001fff097819 */ /* 0x000fe2000001140c */
[----:B------:R-:W-:Y:S01]  /*10fd0*/  IMAD.IADD R20, R20, 0x1, -R13 ;  /* 0x0000000114147824 */ /* 0x000fe200078e0a0d */
[----:B------:R-:W-:Y:S01]  /*10fe0*/  SHF.R.S32.HI R15, RZ, 0x1f, R22 ;  /* 0x0000001fff0f7819 */ /* 0x000fe20000011416 */
[----:B------:R-:W1:Y:S01]  /*10ff0*/  S2R R13, SR_CTAID.X ;  /* 0x00000000000d7919 */ /* 0x000e620000002500 */
[----:B------:R-:W-:Y:S01]  /*11000*/  SHF.R.S32.HI R26, RZ, 0x5, R3 ;  /* 0x00000005ff1a7819 */ /* 0x000fe20000011403 */
[----:B------:R-:W-:Y:S01]  /*11010*/  IMAD.IADD R19, R0, 0x1, -R19 ;  /* 0x0000000100137824 */ /* 0x000fe200078e0a13 */
[----:B------:R-:W-:Y:S02]  /*11020*/  SHF.R.S32.HI R3, RZ, 0x1f, R3 ;  /* 0x0000001fff037819 */ /* 0x000fe40000011403 */
[----:B------:R-:W-:Y:S01]  /*11030*/  SHF.R.S32.HI R10, RZ, 0x3, R10 ;  /* 0x00000003ff0a7819 */ /* 0x000fe2000001140a */
[----:B------:R-:W-:Y:S01]  /*11040*/  IMAD R17, R26, 0x200, R11 ;  /* 0x000002001a117824 */ /* 0x000fe200078e020b */
[----:B------:R-:W-:-:S02]  /*11050*/  LOP3.LUT P4, RZ, R12, 0x3, RZ, 0xc0, !PT ;  /* 0x000000030cff7812 */ /* 0x000fc4000788c0ff */
[----:B------:R-:W-:Y:S01]  /*11060*/  LEA.HI R12, R9, R12, RZ, 0x2 ;  /* 0x0000000c090c7211 */ /* 0x000fe200078f10ff */
[----:B------:R-:W-:Y:S01]  /*11070*/  IMAD R9, R15, c[0x0][0x498], RZ ;  /* 0x000126000f097a24 */ /* 0x000fe200078e02ff */
[----:B------:R-:W-:Y:S01]  /*11080*/  LEA.HI R3, R3, R26, RZ, 0x3 ;  /* 0x0000001a03037211 */ /* 0x000fe200078f18ff */
[----:B------:R-:W-:Y:S01]  /*11090*/  IMAD.SHL.U32 R0, R10, 0x40, RZ ;  /* 0x000000400a007824 */ /* 0x000fe200078e00ff */
[----:B------:R-:W-:Y:S01]  /*110a0*/  LEA.HI R4, R11, R11, RZ, 0x1 ;  /* 0x0000000b0b047211 */ /* 0x000fe200078f08ff */
[----:B------:R-:W-:Y:S01]  /*110b0*/  IMAD R16, R22, c[0x0][0x49c], R9 ;  /* 0x0001270016107a24 */ /* 0x000fe200078e0209 */
[----:B------:R-:W-:Y:S01]  /*110c0*/  LOP3.LUT R3, R3, 0xffffff8, RZ, 0xc0, !PT ;  /* 0x0ffffff803037812 */ /* 0x000fe200078ec0ff */
[----:B------:R-:W-:Y:S01]  /*110d0*/  IMAD.SHL.U32 R9, R19, 0x8, RZ ;  /* 0x0000000813097824 */ /* 0x000fe200078e00ff */
[----:B------:R-:W-:Y:S01]  /*110e0*/  LOP3.LUT R4, R4, 0x1ffffffe, RZ, 0xc0, !PT ;  /* 0x1ffffffe04047812 */ /* 0x000fe200078ec0ff */
[----:B------:R-:W-:Y:S01]  /*110f0*/  IMAD R15, R15, c[0x0][0x3f0], RZ ;  /* 0x0000fc000f0f7a24 */ /* 0x000fe200078e02ff */
[----:B------:R-:W-:Y:S01]  /*11100*/  LOP3.LUT R0, R0, 0x1c0, RZ, 0xc0, !PT ;  /* 0x000001c000007812 */ /* 0x000fe200078ec0ff */
[----:B------:R-:W-:Y:S01]  /*11110*/  IMAD.IADD R18, R26, 0x1, -R3 ;  /* 0x000000011a127824 */ /* 0x000fe200078e0a03 */
[----:B------:R-:W-:Y:S01]  /*11120*/  SHF.R.S32.HI R21, RZ, 0x2, R12 ;  /* 0x00000002ff157819 */ /* 0x000fe2000001140c */
[----:B------:R-:W-:Y:S01]  /*11130*/  IMAD.IADD R11, R11, 0x1, -R4 ;  /* 0x000000010b0b7824 */ /* 0x000fe200078e0a04 */
[----:B------:R-:W-:Y:S01]  /*11140*/  LOP3.LUT R4, R0, 0x38, R9, 0xf8, !PT ;  /* 0x0000003800047812 */ /* 0x000fe200078ef809 */
[----:B------:R-:W-:Y:S01]  /*11150*/  IMAD R15, R22, c[0x0][0x3f4], R15 ;  /* 0x0000fd00160f7a24 */ /* 0x000fe200078e020f */
[----:B------:R-:W-:Y:S01]  /*11160*/  SHF.R.U32.HI R3, RZ, 0x3, R0 ;  /* 0x00000003ff037819 */ /* 0x000fe20000011600 */
[----:B------:R-:W-:Y:S01]  /*11170*/  IMAD R0, R19, 0x20, R10 ;  /* 0x0000002013007824 */ /* 0x000fe200078e020a */
[----:B------:R-:W-:Y:S01]  /*11180*/  LOP3.LUT R19, R20, 0x1, RZ, 0xc0, !PT ;  /* 0x0000000114137812 */ /* 0x000fe200078ec0ff */
[----:B------:R-:W-:Y:S01]  /*11190*/  IMAD R18, R18, 0x10, R21 ;  /* 0x0000001012127824 */ /* 0x000fe200078e0215 */
[----:B------:R-:W-:Y:S01]  /*111a0*/  LOP3.LUT R3, R4, R3, RZ, 0x3c, !PT ;  /* 0x0000000304037212 */ /* 0x000fe200078e3cff */
[----:B-1----:R-:W-:Y:S01]  /*111b0*/  IMAD R0, R13, 0x80, R0 ;  /* 0x000000800d007824 */ /* 0x002fe200078e0200 */
[----:B------:R-:W-:Y:S01]  /*111c0*/  ISETP.NE.U32.AND P3, PT, R19, 0x1, PT ;  /* 0x000000011300780c */ /* 0x000fe20003f65070 */
[----:B------:R-:W-:Y:S01]  /*111d0*/  IMAD.WIDE.U32 R22, R22, c[0x0][0x3f0], R28 ;  /* 0x0000fc0016167a25 */ /* 0x000fe200078e001c */
[----:B------:R-:W-:-:S02]  /*111e0*/  LOP3.LUT R2, R3, 0x7ffffe00, R2, 0xf8, !PT ;  /* 0x7ffffe0003027812 */ /* 0x000fc400078ef802 */
[C---:B------:R-:W-:Y:S01]  /*111f0*/  R2P PR, R20.reuse, 0x6 ;  /* 0x0000000614007804 */ /* 0x040fe20000000000 */
[----:B------:R-:W-:Y:S01]  /*11200*/  IMAD.SHL.U32 R20, R20, 0x40, RZ ;  /* 0x0000004014147824 */ /* 0x000fe200078e00ff */
[----:B------:R-:W-:Y:S01]  /*11210*/  F2FP.PACK_AB R76, R77, R76 ;  /* 0x0000004c4d4c723e */ /* 0x000fe200000000ff */
[----:B------:R-:W-:Y:S01]  /*11220*/  @P0 IMAD.HI.U32 R4, R0, c[0x0][0x4ec], RZ ;  /* 0x00013b0000040a27 */ /* 0x000fe200078e00ff */
[----:B------:R-:W-:Y:S02]  /*11230*/  F2FP.PACK_AB R78, R79, R78 ;  /* 0x0000004e4f4e723e */ /* 0x000fe400000000ff */
[----:B------:R-:W-:Y:S01]  /*11240*/  LOP3.LUT R26, R20, 0x1c0, RZ, 0xc0, !PT ;  /* 0x000001c0141a7812 */ /* 0x000fe200078ec0ff */
[----:B------:R-:W-:Y:S01]  /*11250*/  IMAD.MOV.U32 R12, RZ, RZ, R0 ;  /* 0x000000ffff0c7224 */ /* 0x000fe200078e0000 */
[----:B------:R-:W-:Y:S01]  /*11260*/  @P0 SHF.R.U32.HI R12, RZ, c[0x0][0x4f0], R4 ;  /* 0x00013c00ff0c0a19 */ /* 0x000fe20000011604 */
[----:B------:R-:W-:Y:S01]  /*11270*/  IMAD R3, R14, c[0x0][0x388], RZ ;  /* 0x0000e2000e037a24 */ /* 0x000fe200078e02ff */
[----:B------:R-:W-:Y:S01]  /*11280*/  LEA.HI R26, R26, R26, RZ, 0x1d ;  /* 0x0000001a1a1a7211 */ /* 0x000fe200078fe8ff */
[----:B------:R-:W-:Y:S01]  /*11290*/  IMAD R4, R11, 0x8, R18 ;  /* 0x000000080b047824 */ /* 0x000fe200078e0212 */
[--C-:B------:R-:W-:Y:S01]  /*112a0*/  SHF.R.S32.HI R14, RZ, 0x1f, R12.reuse ;  /* 0x0000001fff0e7819 */ /* 0x100fe2000001140c */
[----:B------:R-:W-:Y:S01]  /*112b0*/  IMAD.MOV R11, RZ, RZ, -R12 ;  /* 0x000000ffff0b7224 */ /* 0x000fe200078e0a0c */
[----:B------:R-:W-:Y:S01]  /*112c0*/  F2FP.PACK_AB R80, R81, R80 ;  /* 0x000000505150723e */ /* 0x000fe200000000ff */
[----:B------:R-:W-:Y:S01]  /*112d0*/  IMAD.U32 R17, R17, 0x2, R26 ;  /* 0x0000000211117824 */ /* 0x000fe200078e001a */
[----:B------:R-:W-:Y:S01]  /*112e0*/  F2FP.PACK_AB R82, R83, R82 ;  /* 0x000000525352723e */ /* 0x000fe200000000ff */
[----:B------:R-:W-:Y:S01]  /*112f0*/  IMAD R4, R13, 0x80, R4 ;  /* 0x000000800d047824 */ /* 0x000fe200078e0204 */
[----:B------:R-:W-:Y:S01]  /*11300*/  F2FP.PACK_AB R84, R85, R84 ;  /* 0x000000545554723e */ /* 0x000fe200000000ff */
[----:B------:R-:W-:Y:S01]  /*11310*/  IMAD.IADD R23, R23, 0x1, R15 ;  /* 0x0000000117177824 */ /* 0x000fe200078e020f */
[----:B------:R-:W-:Y:S01]  /*11320*/  F2FP.PACK_AB R86, R87, R86 ;  /* 0x000000565756723e */ /* 0x000fe200000000ff */
[----:B------:R-:W-:Y:S01]  /*11330*/  IMAD R15, R14, c[0x0][0x3e0], RZ ;  /* 0x0000f8000e0f7a24 */ /* 0x000fe200078e02ff */
[----:B------:R-:W-:Y:S01]  /*11340*/  F2FP.PACK_AB R88, R89, R88 ;  /* 0x000000585958723e */ /* 0x000fe200000000ff */
[----:B------:R-:W-:Y:S01]  /*11350*/  IMAD.SHL.U32 R17, R17, 0x2, RZ ;  /* 0x0000000211117824 */ /* 0x000fe200078e00ff */
[----:B------:R-:W-:Y:S01]  /*11360*/  BAR.SYNC.DEFER_BLOCKING 0x1, 0x100 ;  /* 0x0044000000007b1d */ /* 0x000fe20000010000 */
[----:B------:R-:W-:Y:S01]  /*11370*/  IMAD R11, R11, c[0x0][0x4e8], R0 ;  /* 0x00013a000b0b7a24 */ /* 0x000fe200078e0200 */
[----:B------:R-:W-:Y:S01]  /*11380*/  F2FP.PACK_AB R90, R91, R90 ;  /* 0x0000005a5b5a723e */ /* 0x000fe200000000ff */
[----:B------:R-:W-:Y:S01]  /*11390*/  @P0 IMAD.HI.U32 R0, R4, c[0x0][0x4ec], RZ ;  /* 0x00013b0004000a27 */ /* 0x000fe200078e00ff */
[----:B------:R-:W-:-:S02]  /*113a0*/  IADD3 R21, R17, 0x70, RZ ;  /* 0x0000007011157810 */ /* 0x000fc40007ffe0ff */
[----:B------:R-:W-:Y:S01]  /*113b0*/  F2FP.PACK_AB R92, R93, R92 ;  /* 0x0000005c5d5c723e */ /* 0x000fe200000000ff */
[C---:B------:R-:W-:Y:S01]  /*113c0*/  IMAD.WIDE.U32 R22, R12.reuse, c[0x0][0x3e0], R22 ;  /* 0x0000f8000c167a25 */ /* 0x040fe200078e0016 */
[----:B------:R-:W-:Y:S02]  /*113d0*/  F2FP.PACK_AB R94, R95, R94 ;  /* 0x0000005e5f5e723e */ /* 0x000fe400000000ff */
[----:B------:R-:W-:Y:S01]  /*113e0*/  F2FP.PACK_AB R6, R97, R6 ;  /* 0x000000066106723e */ /* 0x000fe200000000ff */
[----:B------:R-:W-:Y:S01]  /*113f0*/  IMAD R15, R12, c[0x0][0x3e4], R15 ;  /* 0x0000f9000c0f7a24 */ /* 0x000fe200078e020f */
[----:B------:R-:W-:Y:S01]  /*11400*/  IADD3 R12, R17, 0x80, RZ ;  /* 0x00000080110c7810 */ /* 0x000fe20007ffe0ff */
[----:B------:R-:W-:Y:S01]  /*11410*/  IMAD.MOV.U32 R19, RZ, RZ, R4 ;  /* 0x000000ffff137224 */ /* 0x000fe200078e0004 */
[----:B------:R-:W-:Y:S01]  /*11420*/  @P0 SHF.R.U32.HI R19, RZ, c[0x0][0x4f0], R0 ;  /* 0x00013c00ff130a19 */ /* 0x000fe20000011600 */
[----:B------:R-:W-:Y:S01]  /*11430*/  IMAD.IADD R23, R23, 0x1, R15 ;  /* 0x0000000117177824 */ /* 0x000fe200078e020f */
[----:B------:R-:W-:Y:S01]  /*11440*/  @P3 IADD3 R21, R12, 0x10, RZ ;  /* 0x000000100c153810 */ /* 0x000fe20007ffe0ff */
[----:B------:R-:W-:Y:S01]  /*11450*/  IMAD.MOV.U32 R0, RZ, RZ, 0x20 ;  /* 0x00000020ff007424 */ /* 0x000fe200078e00ff */
[----:B------:R-:W-:Y:S01]  /*11460*/  SHF.R.S32.HI R12, RZ, 0x1f, R11 ;  /* 0x0000001fff0c7819 */ /* 0x000fe2000001140b */
[----:B------:R-:W-:Y:S01]  /*11470*/  IMAD.WIDE.U32 R22, R11, c[0x0][0x3d8], R22 ;  /* 0x0000f6000b167a25 */ /* 0x000fe200078e0016 */
[----:B------:R-:W-:-:S02]  /*11480*/  SHF.R.S32.HI R15, RZ, 0x1f, R19 ;  /* 0x0000001fff0f7819 */ /* 0x000fc40000011413 */
[----:B------:R-:W-:Y:S01]  /*11490*/  IADD3 R14, P0, R19, R24, RZ ;  /* 0x00000018130e7210 */ /* 0x000fe20007f1e0ff */
[----:B------:R-:W-:Y:S01]  /*114a0*/  IMAD.MOV R19, RZ, RZ, -R19 ;  /* 0x000000ffff137224 */ /* 0x000fe200078e0a13 */
[----:B------:R-:W-:Y:S01]  /*114b0*/  SEL R0, R0, 0xffffffe0, !P1 ;  /* 0xffffffe000007807 */ /* 0x000fe20004800000 */
[----:B------:R-:W-:Y:S01]  /*114c0*/  IMAD R12, R12, c[0x0][0x3d8], RZ ;  /* 0x0000f6000c0c7a24 */ /* 0x000fe200078e02ff */
[----:B------:R-:W-:Y:S01]  /*114d0*/  IADD3.X R15, R15, R25, R16, P0, !PT ;  /* 0x000000190f0f7210 */ /* 0x000fe200007fe410 */
[----:B------:R-:W-:Y:S01]  /*114e0*/  IMAD R25, R19, c[0x0][0x4e8], R4 ;  /* 0x00013a0013197a24 */ /* 0x000fe200078e0204 */
[----:B------:R-:W-:Y:S01]  /*114f0*/  STS [R17+0x80], R112 ;  /* 0x0000807011007388 */ /* 0x000fe20000000800 */
[----:B------:R-:W-:Y:S01]  /*11500*/  IMAD R4, R11, c[0x0][0x3dc], R12 ;  /* 0x0000f7000b047a24 */ /* 0x000fe200078e020c */
[----:B------:R-:W-:Y:S01]  /*11510*/  F2FP.PACK_AB R98, R99, R98 ;  /* 0x000000626362723e */ /* 0x000fe200000000ff */
[----:B------:R-:W-:Y:S01]  /*11520*/  IMAD.IADD R19, R17, 0x1, R0 ;  /* 0x0000000111137824 */ /* 0x000fe200078e0200 */
[----:B------:R-:W-:Y:S01]  /*11530*/  STS [R17+0x480], R114 ;  /* 0x0004807211007388 */ /* 0x000fe20000000800 */
[----:B------:R-:W-:Y:S01]  /*11540*/  IMAD.IADD R11, R0, 0x1, R21 ;  /* 0x00000001000b7824 */ /* 0x000fe200078e0215 */
[----:B------:R-:W-:Y:S01]  /*11550*/  SHF.R.S32.HI R0, RZ, 0x1f, R25 ;  /* 0x0000001fff007819 */ /* 0x000fe20000011419 */
[----:B------:R-:W-:Y:S01]  /*11560*/  IMAD.MOV.U32 R12, RZ, RZ, 0x40 ;  /* 0x00000040ff0c7424 */ /* 0x000fe200078e00ff */
[----:B------:R-:W-:Y:S01]  /*11570*/  STS [R21], R68 ;  /* 0x0000004415007388 */ /* 0x000fe20000000800 */
[----:B------:R-:W-:Y:S01]  /*11580*/  IMAD.WIDE.U32 R14, R25, c[0x0][0x488], R14 ;  /* 0x00012200190e7a25 */ /* 0x000fe200078e000e */
[----:B------:R-:W-:-:S02]  /*11590*/  F2FP.PACK_AB R100, R101, R100 ;  /* 0x000000646564723e */ /* 0x000fc400000000ff */
[----:B------:R-:W-:Y:S01]  /*115a0*/  SEL R12, R12, 0xffffffc0, !P2 ;  /* 0xffffffc00c0c7807 */ /* 0x000fe20005000000 */
[----:B------:R-:W-:Y:S01]  /*115b0*/  IMAD R0, R0, c[0x0][0x488], RZ ;  /* 0x0001220000007a24 */ /* 0x000fe200078e02ff */
[----:B------:R-:W-:Y:S01]  /*115c0*/  STS [R21+0x400], R70 ;  /* 0x0004004615007388 */ /* 0x000fe20000000800 */
[----:B------:R-:W-:Y:S01]  /*115d0*/  F2FP.PACK_AB R102, R103, R102 ;  /* 0x000000666766723e */ /* 0x000fe200000000ff */
[----:B------:R-:W-:Y:S01]  /*115e0*/  IMAD R20, R13, 0x80, R18 ;  /* 0x000000800d147824 */ /* 0x000fe200078e0212 */
[----:B------:R-:W-:Y:S01]  /*115f0*/  F2FP.PACK_AB R108, R109, R108 ;  /* 0x0000006c6d6c723e */ /* 0x000fe200000000ff */
[----:B------:R-:W-:Y:S01]  /*11600*/  IMAD R0, R25, c[0x0][0x48c], R0 ;  /* 0x0001230019007a24 */ /* 0x000fe200078e0200 */
[----:B------:R-:W-:Y:S01]  /*11610*/  STS [R19+0x80], R72 ;  /* 0x0000804813007388 */ /* 0x000fe20000000800 */
[--C-:B------:R-:W-:Y:S01]  /*11620*/  IMAD.IADD R25, R17, 0x1, R12.reuse ;  /* 0x0000000111197824 */ /* 0x100fe200078e020c */
[----:B------:R-:W-:Y:S01]  /*11630*/  F2FP.PACK_AB R110, R111, R110 ;  /* 0x0000006e6f6e723e */ /* 0x000fe200000000ff */
[C---:B------:R-:W-:Y:S01]  /*11640*/  IMAD.IADD R27, R12.reuse, 0x1, R21 ;  /* 0x000000010c1b7824 */ /* 0x040fe200078e0215 */
[----:B------:R-:W-:Y:S01]  /*11650*/  STS [R19+0x480], R74 ;  /* 0x0004804a13007388 */ /* 0x000fe20000000800 */
[----:B------:R-:W-:Y:S01]  /*11660*/  IMAD.IADD R29, R12, 0x1, R19 ;  /* 0x000000010c1d7824 */ /* 0x000fe200078e0213 */
[----:B------:R-:W-:Y:S01]  /*11670*/  F2FP.PACK_AB R104, R105, R104 ;  /* 0x000000686968723e */ /* 0x000fe200000000ff */
[----:B------:R-:W-:Y:S01]  /*11680*/  IMAD.IADD R31, R11, 0x1, R12 ;  /* 0x000000010b1f7824 */ /* 0x000fe200078e020c */
[----:B------:R-:W-:Y:S01]  /*11690*/  STS [R11], R76 ;  /* 0x0000004c0b007388 */ /* 0x000fe20000000800 */
[----:B------:R-:W-:Y:S01]  /*116a0*/  F2FP.PACK_AB R106, R107, R106 ;  /* 0x0000006a6b6a723e */ /* 0x000fe200000000ff */
[----:B------:R-:W-:Y:S01]  /*116b0*/  IMAD.IADD R15, R15, 0x1, R0 ;  /* 0x000000010f0f7824 */ /* 0x000fe200078e0200 */
[----:B------:R-:W-:Y:S01]  /*116c0*/  F2FP.PACK_AB R52, R53, R52 ;  /* 0x000000343534723e */ /* 0x000fe200000000ff */
[----:B------:R-:W-:Y:S01]  /*116d0*/  STS [R11+0x400], R78 ;  /* 0x0004004e0b007388 */ /* 0x000fe20000000800 */
[----:B------:R-:W-:Y:S01]  /*116e0*/  F2FP.PACK_AB R54, R55, R54 ;  /* 0x000000363736723e */ /* 0x000fe200000000ff */
[----:B------:R-:W-:Y:S01]  /*116f0*/  IMAD.SHL.U32 R2, R2, 0x2, RZ ;  /* 0x0000000202027824 */ /* 0x000fe200078e00ff */
[----:B------:R-:W-:Y:S01]  /*11700*/  LEA R16, P0, R14, c[0x0][0x450], 0x2 ;  /* 0x000114000e107a11 */ /* 0x000fe200078010ff */
[----:B------:R-:W-:Y:S01]  /*11710*/  STS [R25+0x80], R80 ;  /* 0x0000805019007388 */ /* 0x000fe20000000800 */
[----:B------:R-:W-:Y:S01]  /*11720*/  F2FP.PACK_AB R56, R57, R56 ;  /* 0x000000383938723e */ /* 0x000fe200000000ff */
[----:B------:R-:W-:Y:S01]  /*11730*/  IMAD R10, R13, 0x80, R10 ;  /* 0x000000800d0a7824 */ /* 0x000fe200078e020a */
[----:B------:R-:W-:Y:S01]  /*11740*/  F2FP.PACK_AB R58, R59, R58 ;  /* 0x0000003a3b3a723e */ /* 0x000fe200000000ff */
[----:B------:R-:W-:Y:S01]  /*11750*/  STS [R25+0x480], R82 ;  /* 0x0004805219007388 */ /* 0x000fe20000000800 */
[----:B------:R-:W-:-:S02]  /*11760*/  F2FP.PACK_AB R60, R61, R60 ;  /* 0x0000003c3d3c723e */ /* 0x000fc400000000ff */
[----:B------:R-:W-:Y:S01]  /*11770*/  F2FP.PACK_AB R62, R63, R62 ;  /* 0x0000003e3f3e723e */ /* 0x000fe200000000ff */
[----:B------:R-:W-:Y:S01]  /*11780*/  STS [R27], R84 ;  /* 0x000000541b007388 */ /* 0x000fe20000000800 */
[----:B------:R-:W-:Y:S02]  /*11790*/  F2FP.PACK_AB R5, R5, R64 ;  /* 0x000000400505723e */ /* 0x000fe400000000ff */
[----:B------:R-:W-:Y:S01]  /*117a0*/  F2FP.PACK_AB R66, R67, R66 ;  /* 0x000000424342723e */ /* 0x000fe200000000ff */
[----:B------:R-:W-:Y:S01]  /*117b0*/  STS [R27+0x400], R86 ;  /* 0x000400561b007388 */ /* 0x000fe20000000800 */
[----:B------:R-:W-:Y:S02]  /*117c0*/  LEA.HI.X R15, R14, c[0x0][0x454], R15, 0x2, P0 ;  /* 0x000115000e0f7a11 */ /* 0x000fe400000f140f */
[C---:B------:R-:W-:Y:S01]  /*117d0*/  IADD3 R18, R20.reuse, 0x8, RZ ;  /* 0x0000000814127810 */ /* 0x040fe20007ffe0ff */
[----:B------:R-:W-:Y:S01]  /*117e0*/  STS [R29+0x80], R88 ;  /* 0x000080581d007388 */ /* 0x000fe20000000800 */
[----:B------:R-:W-:-:S02]  /*117f0*/  ISETP.GE.OR P5, PT, R20, R3, P4 ;  /* 0x000000031400720c */ /* 0x000fc400027a6670 */
[----:B------:R-:W-:Y:S01]  /*11800*/  ISETP.GE.OR P4, PT, R18, R3, P4 ;  /* 0x000000031200720c */ /* 0x000fe20002786670 */
[----:B------:R-:W-:Y:S01]  /*11810*/  STS [R29+0x480], R90 ;  /* 0x0004805a1d007388 */ /* 0x000fe20000000800 */
[----:B------:R-:W-:-:S03]  /*11820*/  LEA R0, P0, R22, c[0x0][0x380], 0x1 ;  /* 0x0000e00016007a11 */ /* 0x000fc600078008ff */
        /* <DEDUP_REMOVED lines=18> */
[----:B------:R-:W-:Y:S04]  /*11950*/  SHFL.IDX PT, R32, R16, RZ, 0x1c1f ;  /* 0x001c1fff10207589 */ /* 0x000fe800000e0000 */
[----:B------:R-:W2:Y:S04]  /*11960*/  SHFL.IDX PT, R33, R15, RZ, 0x1c1f ;  /* 0x001c1fff0f217589 */ /* 0x000ea800000e0000 */
[----:B------:R-:W-:Y:S06]  /*11970*/  BAR.SYNC.DEFER_BLOCKING 0x1, 0x100 ;  /* 0x0044000000007b1d */ /* 0x000fec0000010000 */
[----:B------:R-:W-:Y:S01]  /*11980*/  SHFL.IDX PT, R34, R16, 0x1, 0x1c1f ;  /* 0x003c1f0010227f89 */ /* 0x000fe200000e0000 */
[----:B-1----:R-:W-:-:S03]  /*11990*/  IMAD.IADD R5, R23, 0x1, R4 ;  /* 0x0000000117057824 */ /* 0x002fc600078e0204 */
[----:B------:R-:W1:Y:S02]  /*119a0*/  SHFL.IDX PT, R35, R15, 0x1, 0x1c1f ;  /* 0x003c1f000f237f89 */ /* 0x000e6400000e0000 */
[----:B------:R-:W-:Y:S02]  /*119b0*/  LEA.HI.X R22, R22, c[0x0][0x384], R5, 0x1, P0 ;  /* 0x0000e10016167a11 */ /* 0x000fe400000f0c05 */
[----:B------:R-:W3:Y:S01]  /*119c0*/  SHFL.IDX PT, R20, R0, RZ, 0x181f ;  /* 0x00181fff00147589 */ /* 0x000ee200000e0000 */
[----:B------:R-:W-:-:S03]  /*119d0*/  ISETP.GE.AND P0, PT, R10, R3, PT ;  /* 0x000000030a00720c */ /* 0x000fc60003f06270 */
[----:B------:R-:W4:Y:S04]  /*119e0*/  SHFL.IDX PT, R21, R22, RZ, 0x181f ;  /* 0x00181fff16157589 */ /* 0x000f2800000e0000 */
[----:B--2---:R-:W-:Y:S04]  /*119f0*/  @!P5 ST.E [R32.64], R7 ;  /* 0x000000072000d985 */ /* 0x004fe8000c10192a */
[----:B-1----:R1:W-:Y:S04]  /*11a00*/  @!P4 ST.E [R34.64], R8 ;  /* 0x000000082200c985 */ /* 0x0023e8000c10192a */
[----:B------:R2:W2:Y:S04]  /*11a10*/  LDS.128 R48, [R2+0x1080] ;  /* 0x0010800002307984 */ /* 0x0004a80000000c00 */
[----:B------:R2:W2:Y:S04]  /*11a20*/  LDS.128 R44, [R2+0x2080] ;  /* 0x00208000022c7984 */ /* 0x0004a80000000c00 */
[----:B------:R2:W2:Y:S04]  /*11a30*/  LDS.128 R40, [R2+0x3080] ;  /* 0x0030800002287984 */ /* 0x0004a80000000c00 */
[----:B------:R2:W2:Y:S04]  /*11a40*/  LDS.128 R36, [R2+0x5080] ;  /* 0x0050800002247984 */ /* 0x0004a80000000c00 */
[----:B------:R2:W2:Y:S04]  /*11a50*/  LDS.128 R24, [R2+0x6080] ;  /* 0x0060800002187984 */ /* 0x0004a80000000c00 */
[----:B------:R2:W2:Y:S01]  /*11a60*/  LDS.128 R16, [R2+0x7080] ;  /* 0x0070800002107984 */ /* 0x0004a20000000c00 */
[----:B-1----:R-:W-:Y:S01]  /*11a70*/  IADD3 R8, R9, 0x40, RZ ;  /* 0x0000004009087810 */ /* 0x002fe20007ffe0ff */
[----:B------:R-:W-:Y:S05]  /*11a80*/  @P0 BRA `(.L_x_210) ;  /* 0x000000b000000947 */ /* 0x000fea0003800000 */
[----:B---34-:R-:W1:Y:S01]  /*11a90*/  LDS.128 R4, [R2+0x80] ;  /* 0x0000800002047984 */ /* 0x018e620000000c00 */
[----:B------:R-:W-:-:S02]  /*11aa0*/  ISETP.GE.AND P0, PT, R8, c[0x0][0x3c8], PT ;  /* 0x0000f20008007a0c */ /* 0x000fc40003f06270 */
[----:B------:R-:W-:Y:S01]  /*11ab0*/  ISETP.GE.AND P1, PT, R9, c[0x0][0x3c8], PT ;  /* 0x0000f20009007a0c */ /* 0x000fe20003f26270 */
[----:B------:R-:W3:Y:S10]  /*11ac0*/  LDS.128 R12, [R2+0x4080] ;  /* 0x00408000020c7984 */ /* 0x000ef40000000c00 */
[----:B------:R-:W-:-:S02]  /*11ad0*/  @!P0 SHF.R.S32.HI R11, RZ, 0x1f, R8 ;  /* 0x0000001fff0b8819 */ /* 0x000fc40000011408 */
[----:B------:R-:W-:Y:S02]  /*11ae0*/  @!P1 IMAD.WIDE R28, R9, 0x2, R20 ;  /* 0x00000002091c9825 */ /* 0x000fe400078e0214 */
[----:B------:R-:W-:-:S04]  /*11af0*/  @!P0 LEA.HI R11, R11, R8, RZ, 0x3 ;  /* 0x000000080b0b8211 */ /* 0x000fc800078f18ff */
[----:B------:R-:W-:-:S05]  /*11b00*/  @!P0 LOP3.LUT R11, R11, 0xfffffff8, RZ, 0xc0, !PT ;  /* 0xfffffff80b0b8812 */ /* 0x000fca00078ec0ff */
[----:B------:R-:W-:Y:S01]  /*11b10*/  @!P0 IMAD.WIDE R20, R11, 0x2, R20 ;  /* 0x000000020b148825 */ /* 0x000fe200078e0214 */
[----:B-1----:R1:W-:Y:S04]  /*11b20*/  @!P1 ST.E.128 [R28.64], R4 ;  /* 0x000000041c009985 */ /* 0x0023e8000c101d2a */
[----:B---3--:R1:W-:Y:S02]  /*11b30*/  @!P0 ST.E.128 [R20.64], R12 ;  /* 0x0000000c14008985 */ /* 0x0083e4000c101d2a */
.L_x_210:
[----:B---34-:R-:W-:Y:S05]  /*11b40*/  BSYNC B0 ;  /* 0x0000000000007941 */ /* 0x018fea0003800000 */
.L_x_209:
[----:B--2---:R-:W-:Y:S01]  /*11b50*/  IADD3 R2, R10, 0x20, RZ ;  /* 0x000000200a027810 */ /* 0x004fe20007ffe0ff */
[----:B-1----:R1:W2:Y:S01]  /*11b60*/  SHFL.IDX PT, R7, R22, 0x1, 0x181f ;  /* 0x00381f0016077f89 */ /* 0x0022a200000e0000 */
[----:B------:R-:W-:Y:S02]  /*11b70*/  BSSY B0, `(.L_x_211) ;  /* 0x000000d000007945 */ /* 0x000fe40003800000 */
[----:B------:R-:W-:Y:S01]  /*11b80*/  ISETP.GE.AND P0, PT, R2, R3, PT ;  /* 0x000000030200720c */ /* 0x000fe20003f06270 */
[----:B------:R1:W3:-:S12]  /*11b90*/  SHFL.IDX PT, R6, R0, 0x1, 0x181f ;  /* 0x00381f0000067f89 */ /* 0x0002d800000e0000 */
[----:B------:R-:W-:Y:S05]  /*11ba0*/  @P0 BRA `(.L_x_212) ;  /* 0x0000009000000947 */ /* 0x000fea0003800000 */
[----:B------:R-:W-:Y:S02]  /*11bb0*/  ISETP.GE.AND P0, PT, R8, c[0x0][0x3c8], PT ;  /* 0x0000f20008007a0c */ /* 0x000fe40003f06270 */
[----:B------:R-:W-:-:S11]  /*11bc0*/  ISETP.GE.AND P1, PT, R9, c[0x0][0x3c8], PT ;  /* 0x0000f20009007a0c */ /* 0x000fd60003f26270 */
[----:B------:R-:W-:-:S04]  /*11bd0*/  @!P0 SHF.R.S32.HI R5, RZ, 0x1f, R8 ;  /* 0x0000001fff058819 */ /* 0x000fc80000011408 */
[----:B------:R-:W-:Y:S01]  /*11be0*/  @!P0 LEA.HI R2, R5, R8, RZ, 0x3 ;  /* 0x0000000805028211 */ /* 0x000fe200078f18ff */
[----:B--23--:R-:W-:-:S03]  /*11bf0*/  @!P1 IMAD.WIDE R4, R9, 0x2, R6 ;  /* 0x0000000209049825 */ /* 0x00cfc600078e0206 */
[----:B------:R-:W-:Y:S02]  /*11c00*/  @!P0 LOP3.LUT R2, R2, 0xfffffff8, RZ, 0xc0, !PT ;  /* 0xfffffff802028812 */ /* 0x000fe400078ec0ff */
[----:B------:R2:W-:Y:S03]  /*11c10*/  @!P1 ST.E.128 [R4.64], R48 ;  /* 0x0000003004009985 */ /* 0x0005e6000c101d2a */
[----:B------:R-:W-:-:S05]  /*11c20*/  @!P0 IMAD.WIDE R6, R2, 0x2, R6 ;  /* 0x0000000202068825 */ /* 0x000fca00078e0206 */
[----:B------:R2:W-:Y:S02]  /*11c30*/  @!P0 ST.E.128 [R6.64], R36 ;  /* 0x0000002406008985 */ /* 0x0005e4000c101d2a */
.L_x_212:
[----:B------:R-:W-:Y:S05]  /*11c40*/  BSYNC B0 ;  /* 0x0000000000007941 */ /* 0x000fea0003800000 */
.L_x_211:
[----:B------:R-:W-:Y:S01]  /*11c50*/  IADD3 R2, R10, 0x40, RZ ;  /* 0x000000400a027810 */ /* 0x000fe20007ffe0ff */
[----:B--2---:R2:W4:Y:S01]  /*11c60*/  SHFL.IDX PT, R7, R22, 0x2, 0x181f ;  /* 0x00581f0016077f89 */ /* 0x00452200000e0000 */
[----:B------:R-:W-:Y:S02]  /*11c70*/  BSSY B0, `(.L_x_213) ;  /* 0x000000d000007945 */ /* 0x000fe40003800000 */
[----:B------:R-:W-:Y:S01]  /*11c80*/  ISETP.GE.AND P0, PT, R2, R3, PT ;  /* 0x000000030200720c */ /* 0x000fe20003f06270 */
[----:B---3--:R2:W3:-:S12]  /*11c90*/  SHFL.IDX PT, R6, R0, 0x2, 0x181f ;  /* 0x00581f0000067f89 */ /* 0x0084d800000e0000 */
[----:B------:R-:W-:Y:S05]  /*11ca0*/  @P0 BRA `(.L_x_214) ;  /* 0x0000009000000947 */ /* 0x000fea0003800000 */
[----:B------:R-:W-:Y:S02]  /*11cb0*/  ISETP.GE.AND P0, PT, R8, c[0x0][0x3c8], PT ;  /* 0x0000f20008007a0c */ /* 0x000fe40003f06270 */
[----:B------:R-:W-:-:S11]  /*11cc0*/  ISETP.GE.AND P1, PT, R9, c[0x0][0x3c8], PT ;  /* 0x0000f20009007a0c */ /* 0x000fd60003f26270 */
[----:B------:R-:W-:-:S04]  /*11cd0*/  @!P0 SHF.R.S32.HI R5, RZ, 0x1f, R8 ;  /* 0x0000001fff058819 */ /* 0x000fc80000011408 */
[----:B------:R-:W-:Y:S01]  /*11ce0*/  @!P0 LEA.HI R2, R5, R8, RZ, 0x3 ;  /* 0x0000000805028211 */ /* 0x000fe200078f18ff */
[----:B---34-:R-:W-:-:S03]  /*11cf0*/  @!P1 IMAD.WIDE R4, R9, 0x2, R6 ;  /* 0x0000000209049825 */ /* 0x018fc600078e0206 */
[----:B------:R-:W-:Y:S02]  /*11d00*/  @!P0 LOP3.LUT R2, R2, 0xfffffff8, RZ, 0xc0, !PT ;  /* 0xfffffff802028812 */ /* 0x000fe400078ec0ff */
[----:B------:R3:W-:Y:S03]  /*11d10*/  @!P1 ST.E.128 [R4.64], R44 ;  /* 0x0000002c04009985 */ /* 0x0007e6000c101d2a */
[----:B------:R-:W-:-:S05]  /*11d20*/  @!P0 IMAD.WIDE R6, R2, 0x2, R6 ;  /* 0x0000000202068825 */ /* 0x000fca00078e0206 */
[----:B------:R3:W-:Y:S02]  /*11d30*/  @!P0 ST.E.128 [R6.64], R24 ;  /* 0x0000001806008985 */ /* 0x0007e4000c101d2a */
.L_x_214:
[----:B------:R-:W-:Y:S05]  /*11d40*/  BSYNC B0 ;  /* 0x0000000000007941 */ /* 0x000fea0003800000 */
.L_x_213:
[----:B------:R-:W-:Y:S01]  /*11d50*/  IADD3 R10, R10, 0x60, RZ ;  /* 0x000000600a0a7810 */ /* 0x000fe20007ffe0ff */
[----:B---3--:R3:W1:Y:S03]  /*11d60*/  SHFL.IDX PT, R5, R22, 0x3, 0x181f ;  /* 0x00781f0016057f89 */ /* 0x00866600000e0000 */
[----:B------:R-:W-:Y:S01]  /*11d70*/  ISETP.GE.AND P0, PT, R10, R3, PT ;  /* 0x000000030a00720c */ /* 0x000fe20003f06270 */
[----:B------:R3:W2:-:S12]  /*11d80*/  SHFL.IDX PT, R4, R0, 0x3, 0x181f ;  /* 0x00781f0000047f89 */ /* 0x00069800000e0000 */
[----:B------:R-:W-:Y:S05]  /*11d90*/  @P0 EXIT ;  /* 0x000000000000094d */ /* 0x000fea0003800000 */
[----:B------:R-:W-:-:S13]  /*11da0*/  ISETP.GE.AND P0, PT, R9, c[0x0][0x3c8], PT ;  /* 0x0000f20009007a0c */ /* 0x000fda0003f06270 */
[----:B-12---:R-:W-:-:S05]  /*11db0*/  @!P0 IMAD.WIDE R2, R9, 0x2, R4 ;  /* 0x0000000209028825 */ /* 0x006fca00078e0204 */
[----:B------:R1:W-:Y:S01]  /*11dc0*/  @!P0 ST.E.128 [R2.64], R40 ;  /* 0x0000002802008985 */ /* 0x0003e2000c101d2a */
[----:B------:R-:W-:-:S13]  /*11dd0*/  ISETP.GE.AND P0, PT, R8, c[0x0][0x3c8], PT ;  /* 0x0000f20008007a0c */ /* 0x000fda0003f06270 */
[----:B------:R-:W-:Y:S05]  /*11de0*/  @P0 EXIT ;  /* 0x000000000000094d */ /* 0x000fea0003800000 */
[----:B-1----:R-:W-:-:S04]  /*11df0*/  SHF.R.S32.HI R3, RZ, 0x1f, R8 ;  /* 0x0000001fff037819 */ /* 0x002fc80000011408 */
[----:B------:R-:W-:-:S04]  /*11e00*/  LEA.HI R3, R3, R8, RZ, 0x3 ;  /* 0x0000000803037211 */ /* 0x000fc800078f18ff */
[----:B------:R-:W-:-:S05]  /*11e10*/  LOP3.LUT R3, R3, 0xfffffff8, RZ, 0xc0, !PT ;  /* 0xfffffff803037812 */ /* 0x000fca00078ec0ff */
[----:B------:R-:W-:-:S05]  /*11e20*/  IMAD.WIDE R4, R3, 0x2, R4 ;  /* 0x0000000203047825 */ /* 0x000fca00078e0204 */
[----:B------:R-:W-:Y:S01]  /*11e30*/  ST.E.128 [R4.64], R16 ;  /* 0x0000001004007985 */ /* 0x000fe2000c101d2a */
[----:B------:R-:W-:Y:S05]  /*11e40*/  EXIT ;  /* 0x000000000000794d */ /* 0x000fea0003800000 */
.L_x_208:
[----:B------:R-:W1:Y:S01]  /*11e50*/  S2R R5, SR_TID.X ;  /* 0x0000000000057919 */ /* 0x000e620000002100 */
[----:B------:R-:W-:Y:S03]  /*11e60*/  BSSY B0, `(.L_x_215) ;  /* 0x0000029000007945 */ /* 0x000fe60003800000 */
[----:B------:R-:W2:Y:S01]  /*11e70*/  S2R R8, SR_CTAID.Z ;  /* 0x0000000000087919 */ /* 0x000ea20000002700 */
[----:B-1----:R-:W-:Y:S02]  /*11e80*/  ISETP.GT.AND P0, PT, R5, 0x7f, PT ;  /* 0x0000007f0500780c */ /* 0x002fe40003f04270 */
[----:B--2---:R-:W-:-:S11]  /*11e90*/  SHF.R.S32.HI R11, RZ, 0x1f, R8 ;  /* 0x0000001fff0b7819 */ /* 0x004fd60000011408 */
[----:B------:R-:W-:Y:S05]  /*11ea0*/  @P0 BRA `(.L_x_216) ;  /* 0x0000024000000947 */ /* 0x000fea0003800000 */
[----:B------:R-:W1:Y:S01]  /*11eb0*/  S2R R4, SR_CTAID.X ;  /* 0x0000000000047919 */ /* 0x000e620000002500 */
[----:B------:R-:W-:-:S05]  /*11ec0*/  MOV R2, c[0x0][0x4e8] ;  /* 0x00013a0000027a02 */ /* 0x000fca0000000f00 */
[----:B------:R-:W-:Y:S01]  /*11ed0*/  IMAD R0, R2, c[0x0][0x388], RZ ;  /* 0x0000e20002007a24 */ /* 0x000fe200078e02ff */
[----:B-1----:R-:W-:-:S04]  /*11ee0*/  LEA R7, R4, R5, 0x7 ;  /* 0x0000000504077211 */ /* 0x002fc800078e38ff */
[----:B------:R-:W-:-:S13]  /*11ef0*/  ISETP.GE.AND P0, PT, R7, R0, PT ;  /* 0x000000000700720c */ /* 0x000fda0003f06270 */
[----:B------:R-:W-:Y:S05]  /*11f00*/  @P0 BRA `(.L_x_216) ;  /* 0x000001e000000947 */ /* 0x000fea0003800000 */
[----:B------:R-:W-:Y:S01]  /*11f10*/  ISETP.NE.AND P0, PT, R2, 0x1, PT ;  /* 0x000000010200780c */ /* 0x000fe20003f05270 */
[----:B------:R-:W-:Y:S01]  /*11f20*/  ULDC.64 UR4, c[0x0][0x490] ;  /* 0x0001240000047ab9 */ /* 0x000fe20000000a00 */
[----:B------:R-:W-:Y:S01]  /*11f30*/  IMAD.MOV.U32 R6, RZ, RZ, R7 ;  /* 0x000000ffff067224 */ /* 0x000fe200078e0007 */
[----:B------:R-:W-:Y:S02]  /*11f40*/  UIMAD UR7, UR6, UR4, URZ ;  /* 0x00000004060772a4 */ /* 0x000fe4000f8e023f */
[----:B------:R-:W-:Y:S02]  /*11f50*/  UIMAD.WIDE.U32 UR8, UR12, UR4, URZ ;  /* 0x000000040c0872a5 */ /* 0x000fe4000f8e003f */
[----:B------:R-:W-:-:S04]  /*11f60*/  UIMAD UR4, UR12, UR5, UR7 ;  /* 0x000000050c0472a4 */ /* 0x000fc8000f8e0207 */
[----:B------:R-:W-:Y:S01]  /*11f70*/  UIADD3 UR4, UR9, UR4, URZ ;  /* 0x0000000409047290 */ /* 0x000fe2000fffe03f */
[----:B------:R-:W-:Y:S01]  /*11f80*/  MOV R2, UR8 ;  /* 0x0000000800027c02 */ /* 0x000fe20008000f00 */
[----:B------:R-:W-:-:S04]  /*11f90*/  @P0 IMAD.HI.U32 R0, R7, c[0x0][0x4ec], RZ ;  /* 0x00013b0007000a27 */ /* 0x000fc800078e00ff */
[----:B------:R-:W-:Y:S01]  /*11fa0*/  MOV R13, UR4 ;  /* 0x00000004000d7c02 */ /* 0x000fe20008000f00 */
[----:B------:R-:W-:Y:S01]  /*11fb0*/  IMAD.MOV.U32 R12, RZ, RZ, R2 ;  /* 0x000000ffff0c7224 */ /* 0x000fe200078e0002 */
[----:B------:R-:W-:Y:S01]  /*11fc0*/  @P0 SHF.R.U32.HI R6, RZ, c[0x0][0x4f0], R0 ;  /* 0x00013c00ff060a19 */ /* 0x000fe20000011600 */
[----:B------:R-:W-:Y:S02]  /*11fd0*/  IMAD.U32 R3, RZ, RZ, UR9 ;  /* 0x00000009ff037e24 */ /* 0x000fe4000f8e00ff */
[----:B------:R-:W-:Y:S02]  /*11fe0*/  IMAD R3, R11, c[0x0][0x498], RZ ;  /* 0x000126000b037a24 */ /* 0x000fe400078e02ff */
[----:B------:R-:W-:Y:S02]  /*11ff0*/  IMAD.MOV R4, RZ, RZ, -R6 ;  /* 0x000000ffff047224 */ /* 0x000fe400078e0a06 */
[----:B------:R-:W-:-:S04]  /*12000*/  IMAD.WIDE.U32 R12, R8, c[0x0][0x498], R12 ;  /* 0x00012600080c7a25 */ /* 0x000fc800078e000c */
[----:B------:R-:W-:Y:S01]  /*12010*/  IMAD R4, R4, c[0x0][0x4e8], R7 ;  /* 0x00013a0004047a24 */ /* 0x000fe200078e0207 */
[----:B------:R-:W-:Y:S01]  /*12020*/  IADD3 R12, P0, R6, R12, RZ ;  /* 0x0000000c060c7210 */ /* 0x000fe20007f1e0ff */
[----:B------:R-:W-:Y:S01]  /*12030*/  IMAD R0, R8, c[0x0][0x49c], R3 ;  /* 0x0001270008007a24 */ /* 0x000fe200078e0203 */
[----:B------:R-:W-:Y:S02]  /*12040*/  SHF.R.S32.HI R3, RZ, 0x1f, R6 ;  /* 0x0000001fff037819 */ /* 0x000fe40000011406 */
[----:B------:R-:W-:Y:S02]  /*12050*/  SHF.R.S32.HI R2, RZ, 0x1f, R4 ;  /* 0x0000001fff027819 */ /* 0x000fe40000011404 */
[----:B------:R-:W-:-:S03]  /*12060*/  IADD3.X R13, R3, R13, R0, P0, !PT ;  /* 0x0000000d030d7210 */ /* 0x000fc600007fe400 */
[----:B------:R-:W-:Y:S02]  /*12070*/  IMAD R7, R2, c[0x0][0x488], RZ ;  /* 0x0001220002077a24 */ /* 0x000fe400078e02ff */
[----:B------:R-:W-:-:S04]  /*12080*/  IMAD.WIDE.U32 R12, R4, c[0x0][0x488], R12 ;  /* 0x00012200040c7a25 */ /* 0x000fc800078e000c */
[----:B------:R-:W-:Y:S01]  /*12090*/  IMAD R7, R4, c[0x0][0x48c], R7 ;  /* 0x0001230004077a24 */ /* 0x000fe200078e0207 */
[----:B------:R-:W-:-:S04]  /*120a0*/  LEA R2, P0, R12, c[0x0][0x450], 0x2 ;  /* 0x000114000c027a11 */ /* 0x000fc800078010ff */
[----:B------:R-:W-:-:S04]  /*120b0*/  IADD3 R7, R13, R7, RZ ;  /* 0x000000070d077210 */ /* 0x000fc80007ffe0ff */
[----:B------:R-:W-:Y:S02]  /*120c0*/  LEA.HI.X R3, R12, c[0x0][0x454], R7, 0x2, P0 ;  /* 0x000115000c037a11 */ /* 0x000fe400000f1407 */
[----:B------:R-:W-:-:S05]  /*120d0*/  MOV R7, 0xff800000 ;  /* 0xff80000000077802 */ /* 0x000fca0000000f00 */
[----:B------:R1:W-:Y:S02]  /*120e0*/  STG.E [R2.64], R7 ;  /* 0x0000000702007986 */ /* 0x0003e4000c10192a */
.L_x_216:
[----:B------:R-:W-:Y:S05]  /*120f0*/  BSYNC B0 ;  /* 0x0000000000007941 */ /* 0x000fea0003800000 */
.L_x_215:
[----:B-1----:R-:W1:Y:S01]  /*12100*/  S2R R7, SR_CTAID.X ;  /* 0x0000000000077919 */ /* 0x002e620000002500 */
[----:B------:R-:W-:Y:S01]  /*12110*/  SHF.R.S32.HI R6, RZ, 0x1f, R5 ;  /* 0x0000001fff067819 */ /* 0x000fe20000011405 */
[----:B------:R-:W-:Y:S01]  /*12120*/  IMAD.MOV.U32 R3, RZ, RZ, c[0x0][0x4e8] ;  /* 0x00013a00ff037624 */ /* 0x000fe200078e00ff */
[----:B------:R-:W-:Y:S01]  /*12130*/  ULDC.64 UR4, c[0x0][0x3e8] ;  /* 0x0000fa0000047ab9 */ /* 0x000fe20000000a00 */
[----:B------:R-:W-:Y:S01]  /*12140*/  IMAD R11, R11, c[0x0][0x3f0], RZ ;  /* 0x0000fc000b0b7a24 */ /* 0x000fe200078e02ff */
[----:B------:R-:W-:Y:S01]  /*12150*/  LEA.HI R6, R6, R5, RZ, 0x3 ;  /* 0x0000000506067211 */ /* 0x000fe200078f18ff */
[----:B------:R-:W-:Y:S01]  /*12160*/  UIMAD UR6, UR6, UR4, URZ ;  /* 0x00000004060672a4 */ /* 0x000fe2000f8e023f */
[C---:B------:R-:W-:Y:S01]  /*12170*/  ISETP.NE.AND P0, PT, R3.reuse, 0x1, PT ;  /* 0x000000010300780c */ /* 0x040fe20003f05270 */
[----:B------:R-:W-:Y:S01]  /*12180*/  UIMAD.WIDE.U32 UR8, UR12, UR4, URZ ;  /* 0x000000040c0872a5 */ /* 0x000fe2000f8e003f */
[----:B------:R-:W-:Y:S01]  /*12190*/  LOP3.LUT R0, R6, 0xfffffff8, RZ, 0xc0, !PT ;  /* 0xfffffff806007812 */ /* 0x000fe200078ec0ff */
[----:B------:R-:W-:Y:S01]  /*121a0*/  UIMAD UR4, UR12, UR5, UR6 ;  /* 0x000000050c0472a4 */ /* 0x000fe2000f8e0206 */
[----:B------:R-:W-:Y:S01]  /*121b0*/  SHF.R.S32.HI R6, RZ, 0x3, R6 ;  /* 0x00000003ff067819 */ /* 0x000fe20000011406 */
[----:B------:R-:W-:Y:S01]  /*121c0*/  IMAD R3, R3, c[0x0][0x388], RZ ;  /* 0x0000e20003037a24 */ /* 0x000fe200078e02ff */
[----:B------:R-:W-:Y:S01]  /*121d0*/  BSSY B0, `(.L_x_217) ;  /* 0x000002c000007945 */ /* 0x000fe20003800000 */
[----:B------:R-:W-:Y:S01]  /*121e0*/  IMAD.IADD R5, R5, 0x1, -R0 ;  /* 0x0000000105057824 */ /* 0x000fe200078e0a00 */
[----:B------:R-:W-:Y:S01]  /*121f0*/  UIADD3 UR4, UR9, UR4, URZ ;  /* 0x0000000409047290 */ /* 0x000fe2000fffe03f */
[----:B------:R-:W-:Y:S01]  /*12200*/  IMAD.U32 R13, RZ, RZ, UR9 ;  /* 0x00000009ff0d7e24 */ /* 0x000fe2000f8e00ff */
[----:B------:R-:W-:Y:S01]  /*12210*/  MOV R12, UR8 ;  /* 0x00000008000c7c02 */ /* 0x000fe20008000f00 */
[----:B------:R-:W-:Y:S01]  /*12220*/  IMAD R0, R8, c[0x0][0x3f4], R11 ;  /* 0x0000fd0008007a24 */ /* 0x000fe200078e020b */
[----:B------:R-:W-:-:S02]  /*12230*/  LEA R4, R5, R6, 0x5 ;  /* 0x0000000605047211 */ /* 0x000fc400078e28ff */
[----:B------:R-:W-:Y:S02]  /*12240*/  MOV R13, UR4 ;  /* 0x00000004000d7c02 */ /* 0x000fe40008000f00 */
[----:B------:R-:W-:Y:S01]  /*12250*/  SHF.L.U32 R5, R5, 0x3, RZ ;  /* 0x0000000305057819 */ /* 0x000fe200000006ff */
[C---:B-1----:R-:W-:Y:S01]  /*12260*/  IMAD R4, R7.reuse, 0x80, R4 ;  /* 0x0000008007047824 */ /* 0x042fe200078e0204 */
[----:B------:R-:W-:Y:S01]  /*12270*/  LEA R6, R7, R6, 0x7 ;  /* 0x0000000607067211 */ /* 0x000fe200078e38ff */
[----:B------:R-:W-:-:S04]  /*12280*/  IMAD.WIDE.U32 R12, R8, c[0x0][0x3f0], R12 ;  /* 0x0000fc00080c7a25 */ /* 0x000fc800078e000c */
[----:B------:R-:W-:-:S04]  /*12290*/  @P0 IMAD.HI.U32 R2, R4, c[0x0][0x4ec], RZ ;  /* 0x00013b0004020a27 */ /* 0x000fc800078e00ff */
[----:B------:R-:W-:Y:S01]  /*122a0*/  IMAD.MOV.U32 R9, RZ, RZ, R4 ;  /* 0x000000ffff097224 */ /* 0x000fe200078e0004 */
[----:B------:R-:W-:Y:S01]  /*122b0*/  @P0 SHF.R.U32.HI R9, RZ, c[0x0][0x4f0], R2 ;  /* 0x00013c00ff090a19 */ /* 0x000fe20000011602 */
[----:B------:R-:W-:-:S03]  /*122c0*/  IMAD.IADD R13, R13, 0x1, R0 ;  /* 0x000000010d0d7824 */ /* 0x000fc600078e0200 */
[----:B------:R-:W-:Y:S01]  /*122d0*/  SHF.R.S32.HI R2, RZ, 0x1f, R9 ;  /* 0x0000001fff027819 */ /* 0x000fe20000011409 */
[C---:B------:R-:W-:Y:S01]  /*122e0*/  IMAD.WIDE.U32 R12, R9.reuse, c[0x0][0x3e0], R12 ;  /* 0x0000f800090c7a25 */ /* 0x040fe200078e000c */
[----:B------:R-:W-:-:S03]  /*122f0*/  IADD3 R11, -R9, RZ, RZ ;  /* 0x000000ff090b7210 */ /* 0x000fc60007ffe1ff */
[----:B------:R-:W-:Y:S02]  /*12300*/  IMAD R2, R2, c[0x0][0x3e0], RZ ;  /* 0x0000f80002027a24 */ /* 0x000fe400078e02ff */
[----:B------:R-:W-:Y:S01]  /*12310*/  IMAD R11, R11, c[0x0][0x4e8], R4 ;  /* 0x00013a000b0b7a24 */ /* 0x000fe200078e0204 */
[----:B------:R-:W-:Y:S01]  /*12320*/  IADD3 R4, R5, 0x40, RZ ;  /* 0x0000004005047810 */ /* 0x000fe20007ffe0ff */
[----:B------:R-:W-:-:S03]  /*12330*/  IMAD R9, R9, c[0x0][0x3e4], R2 ;  /* 0x0000f90009097a24 */ /* 0x000fc600078e0202 */
[----:B------:R-:W-:Y:S02]  /*12340*/  SHF.R.S32.HI R0, RZ, 0x1f, R11 ;  /* 0x0000001fff007819 */ /* 0x000fe4000001140b */
[----:B------:R-:W-:-:S03]  /*12350*/  IADD3 R13, R13, R9, RZ ;  /* 0x000000090d0d7210 */ /* 0x000fc60007ffe0ff */
[----:B------:R-:W-:Y:S02]  /*12360*/  IMAD R0, R0, c[0x0][0x3d8], RZ ;  /* 0x0000f60000007a24 */ /* 0x000fe400078e02ff */
[----:B------:R-:W-:-:S04]  /*12370*/  IMAD.WIDE.U32 R12, R11, c[0x0][0x3d8], R12 ;  /* 0x0000f6000b0c7a25 */ /* 0x000fc800078e000c */
[----:B------:R-:W-:Y:S01]  /*12380*/  IMAD R0, R11, c[0x0][0x3dc], R0 ;  /* 0x0000f7000b007a24 */ /* 0x000fe200078e0200 */
[----:B------:R-:W-:-:S03]  /*12390*/  LEA R2, P0, R12, c[0x0][0x380], 0x1 ;  /* 0x0000e0000c027a11 */ /* 0x000fc600078008ff */
[----:B------:R-:W-:Y:S02]  /*123a0*/  IMAD.IADD R9, R13, 0x1, R0 ;  /* 0x000000010d097824 */ /* 0x000fe400078e0200 */
[----:B------:R1:W2:Y:S03]  /*123b0*/  SHFL.IDX PT, R8, R2, RZ, 0x181f ;  /* 0x00181fff02087589 */ /* 0x0002a600000e0000 */
[----:B------:R-:W-:Y:S02]  /*123c0*/  LEA.HI.X R0, R12, c[0x0][0x384], R9, 0x1, P0 ;  /* 0x0000e1000c007a11 */ /* 0x000fe400000f0c09 */
[----:B------:R-:W-:-:S03]  /*123d0*/  ISETP.GE.AND P0, PT, R6, R3, PT ;  /* 0x000000030600720c */ /* 0x000fc60003f06270 */
[----:B------:R1:W3:Y:S10]  /*123e0*/  SHFL.IDX PT, R9, R0, RZ, 0x181f ;  /* 0x00181fff00097589 */ /* 0x0002f400000e0000 */
        /* <DEDUP_REMOVED lines=10> */
.L_x_218:
[----:B------:R-:W-:Y:S05]  /*12490*/  BSYNC B0 ;  /* 0x0000000000007941 */ /* 0x000fea0003800000 */
.L_x_217:
[----:B--2---:R-:W-:Y:S01]  /*124a0*/  IADD3 R10, R6, 0x20, RZ ;  /* 0x00000020060a7810 */ /* 0x004fe20007ffe0ff */
[----:B---3--:R2:W3:Y:S01]  /*124b0*/  SHFL.IDX PT, R9, R0, 0x1, 0x181f ;  /* 0x00381f0000097f89 */ /* 0x0084e200000e0000 */
[----:B------:R-:W-:Y:S02]  /*124c0*/  BSSY B0, `(.L_x_219) ;  /* 0x000000d000007945 */ /* 0x000fe40003800000 */
[----:B------:R-:W-:Y:S01]  /*124d0*/  ISETP.GE.AND P0, PT, R10, R3, PT ;  /* 0x000000030a00720c */ /* 0x000fe20003f06270 */
[----:B------:R2:W4:-:S12]  /*124e0*/  SHFL.IDX PT, R8, R2, 0x1, 0x181f ;  /* 0x00381f0002087f89 */ /* 0x00051800000e0000 */
[----:B------:R-:W-:Y:S05]  /*124f0*/  @P0 BRA `(.L_x_220) ;  /* 0x0000009000000947 */ /* 0x000fea0003800000 */
[----:B------:R-:W-:Y:S02]  /*12500*/  ISETP.GE.AND P0, PT, R4, c[0x0][0x3c8], PT ;  /* 0x0000f20004007a0c */ /* 0x000fe40003f06270 */
[----:B------:R-:W-:-:S11]  /*12510*/  ISETP.GE.AND P1, PT, R5, c[0x0][0x3c8], PT ;  /* 0x0000f20005007a0c */ /* 0x000fd60003f26270 */
[----:B------:R-:W-:Y:S02]  /*12520*/  @!P0 SHF.R.S32.HI R7, RZ, 0x1f, R4 ;  /* 0x0000001fff078819 */ /* 0x000fe40000011404 */
[----:B---34-:R-:W-:Y:S02]  /*12530*/  @!P1 IMAD.WIDE R10, R5, 0x2, R8 ;  /* 0x00000002050a9825 */ /* 0x018fe400078e0208 */
[----:B------:R-:W-:-:S03]  /*12540*/  @!P0 LEA.HI R7, R7, R4, RZ, 0x3 ;  /* 0x0000000407078211 */ /* 0x000fc600078f18ff */
[----:B------:R3:W-:Y:S01]  /*12550*/  @!P1 ST.E.128 [R10.64], RZ ;  /* 0x000000ff0a009985 */ /* 0x0007e2000c101d2a */
[----:B------:R-:W-:-:S05]  /*12560*/  @!P0 LOP3.LUT R7, R7, 0xfffffff8, RZ, 0xc0, !PT ;  /* 0xfffffff807078812 */ /* 0x000fca00078ec0ff */
[----:B------:R-:W-:-:S05]  /*12570*/  @!P0 IMAD.WIDE R8, R7, 0x2, R8 ;  /* 0x0000000207088825 */ /* 0x000fca00078e0208 */
[----:B------:R3:W-:Y:S02]  /*12580*/  @!P0 ST.E.128 [R8.64], RZ ;  /* 0x000000ff08008985 */ /* 0x0007e4000c101d2a */
.L_x_220:
[----:B------:R-:W-:Y:S05]  /*12590*/  BSYNC B0 ;  /* 0x0000000000007941 */ /* 0x000fea0003800000 */
.L_x_219:
[----:B---3--:R-:W-:Y:S01]  /*125a0*/  IADD3 R10, R6, 0x40, RZ ;  /* 0x00000040060a7810 */ /* 0x008fe20007ffe0ff */
[----:B------:R3:W1:Y:S01]  /*125b0*/  SHFL.IDX PT, R9, R0, 0x2, 0x181f ;  /* 0x00581f0000097f89 */ /* 0x00066200000e0000 */
        /* <DEDUP_REMOVED lines=11> */
[----:B------:R-:W-:-:S05]  /*12670*/  @!P0 IMAD.WIDE R8, R7, 0x2, R8 ;  /* 0x0000000207088825 */ /* 0x000fca00078e0208 */
[----:B------:R1:W-:Y:S02]  /*12680*/  @!P0 ST.E.128 [R8.64], RZ ;  /* 0x000000ff08008985 */ /* 0x0003e4000c101d2a */
.L_x_222:
[----:B------:R-:W-:Y:S05]  /*12690*/  BSYNC B0 ;  /* 0x0000000000007941 */ /* 0x000fea0003800000 */
.L_x_221:
[----:B------:R-:W-:Y:S01]  /*126a0*/  IADD3 R6, R6, 0x60, RZ ;  /* 0x0000006006067810 */ /* 0x000fe20007ffe0ff */
[----:B-1----:R1:W2:Y:S03]  /*126b0*/  SHFL.IDX PT, R9, R0, 0x3, 0x181f ;  /* 0x00781f0000097f89 */ /* 0x0022a600000e0000 */
[----:B------:R-:W-:Y:S01]  /*126c0*/  ISETP.GE.AND P0, PT, R6, R3, PT ;  /* 0x000000030600720c */ /* 0x000fe20003f06270 */
[----:B----4-:R1:W4:-:S12]  /*126d0*/  SHFL.IDX PT, R8, R2, 0x3, 0x181f ;  /* 0x00781f0002087f89 */ /* 0x01031800000e0000 */
[----:B------:R-:W-:Y:S05]  /*126e0*/  @P0 EXIT ;  /* 0x000000000000094d */ /* 0x000fea0003800000 */
[----:B------:R-:W-:-:S13]  /*126f0*/  ISETP.GE.AND P0, PT, R5, c[0x0][0x3c8], PT ;  /* 0x0000f20005007a0c */ /* 0x000fda0003f06270 */
[----:B-1234-:R-:W-:-:S05]  /*12700*/  @!P0 IMAD.WIDE R2, R5, 0x2, R8 ;  /* 0x0000000205028825 */ /* 0x01efca00078e0208 */
        /* <DEDUP_REMOVED lines=9> */
.L_x_223:
        /* <DEDUP_REMOVED lines=14> */
.L_x_2026:


//--------------------- .text._ZN7cutlass13device_kernelIN5flash19enable_sm80_to_sm89INS1_16FlashAttnFwdSm80INS1_25CollectiveMainloopFwdSm80ILi8ELi1ELb1EN4cute5tupleIJNS5_1CILi128EEENS7_ILi96EEES8_EEELi128ENS_6half_tEfNS_4arch4Sm80ELb0ELb1ELb0ELb1ELb1ELb0ELb1ELb0EEENS1_21CollectiveEpilogueFwdINS6_IJS8_S8_S9_EEENS6_IJNS7_ILi1EEESH_SH_EEESB_SD_Li256ELb1ELb1ELb0ELb0EEENS1_19SingleTileSchedulerILb1ELb0ELb1ELi128EEEEEEEEEvNT_6ParamsE --------------------------
	.section	.text._ZN7cutlass13device_kernelIN5flash19enable_sm80_to_sm89INS1_16FlashAttnFwdSm80INS1_25CollectiveMainloopFwdSm80ILi8ELi1ELb1EN4cute5tupleIJNS5_1CILi128EEENS7_ILi96EEES8_EEELi128ENS_6half_tEfNS_4arch4Sm80ELb0ELb1ELb0ELb1ELb1ELb0ELb1ELb0EEENS1_21CollectiveEpilogueFwdINS6_IJS8_S8_S9_EEENS6_IJNS7_ILi1EEESH_SH_EEESB_SD_Li256ELb1ELb1ELb0ELb0EEENS1_19SingleTileSchedulerILb1ELb0ELb1ELi128EEEEEEEEEvNT_6ParamsE,"ax",@progbits
	.sectioninfo	@"SHI_REGISTERS=255"
	.align	128
.text._ZN7cutlass13device_kernelIN5flash19enable_sm80_to_sm89INS1_16FlashAttnFwdSm80INS1_25CollectiveMainloopFwdSm80ILi8ELi1ELb1EN4cute5tupleIJNS5_1CILi128EEENS7_ILi96EEES8_EEELi128ENS_6half_tEfNS_4arch4Sm80ELb0ELb1ELb0ELb1ELb1ELb0ELb1ELb0EEENS1_21CollectiveEpilogueFwdINS6_IJS8_S8_S9_EEENS6_IJNS7_ILi1EEESH_SH_EEESB_SD_Li256ELb1ELb1ELb0ELb0EEENS1_19SingleTileSchedulerILb1ELb0ELb1ELi128EEEEEEEEEvNT_6ParamsE:
        .type           _ZN7cutlass13device_kernelIN5flash19enable_sm80_to_sm89INS1_16FlashAttnFwdSm80INS1_25CollectiveMainloopFwdSm80ILi8ELi1ELb1EN4cute5tupleIJNS5_1CILi128EEENS7_ILi96EEES8_EEELi128ENS_6half_tEfNS_4arch4Sm80ELb0ELb1ELb0ELb1ELb1ELb0ELb1ELb0EEENS1_21CollectiveEpilogueFwdINS6_IJS8_S8_S9_EEENS6_IJNS7_ILi1EEESH_SH_EEESB_SD_Li256ELb1ELb1ELb0ELb0EEENS1_19SingleTileSchedulerILb1ELb0ELb1ELi128EEEEEEEEEvNT_6ParamsE,@function
        .size           _ZN7cutlass13device_kernelIN5flash19enable_sm80_to_sm89INS1_16FlashAttnFwdSm80INS1_25CollectiveMainloopFwdSm80ILi8ELi1ELb1EN4cute5tupleIJNS5_1CILi128EEENS7_ILi96EEES8_EEELi128ENS_6half_tEfNS_4arch4Sm80ELb0ELb1ELb0ELb1ELb1ELb0ELb1ELb0EEENS1_21CollectiveEpilogueFwdINS6_IJS8_S8_S9_EEENS6_IJNS7_ILi1EEESH_SH_EEESB_SD_Li256ELb1ELb1ELb0ELb0EEENS1_19SingleTileSchedulerILb1ELb0ELb1ELi128EEEEEEEEEvNT_6ParamsE,(.L_x_2027 - _ZN7cutlass13device_kernelIN5flash19enable_sm80_to_sm89INS1_16FlashAttnFwdSm80INS1_25CollectiveMainloopFwdSm80ILi8ELi1ELb1EN4cute5tupleIJNS5_1CILi128EEENS7_ILi96EEES8_EEELi128ENS_6half_tEfNS_4arch4Sm80ELb0ELb1ELb0ELb1ELb1ELb0ELb1ELb0EEENS1_21CollectiveEpilogueFwdINS6_IJS8_S8_S9_EEENS6_IJNS7_ILi1EEESH_SH_EEESB_SD_Li256ELb1ELb1ELb0ELb0EEENS1_19SingleTileSchedulerILb1ELb0ELb1ELi128EEEEEEEEEvNT_6ParamsE)
        .other          _ZN7cutlass13device_kernelIN5flash19enable_sm80_to_sm89INS1_16FlashAttnFwdSm80INS1_25CollectiveMainloopFwdSm80ILi8ELi1ELb1EN4cute5tupleIJNS5_1CILi128EEENS7_ILi96EEES8_EEELi128ENS_6half_tEfNS_4arch4Sm80ELb0ELb1ELb0ELb1ELb1ELb0ELb1ELb0EEENS1_21CollectiveEpilogueFwdINS6_IJS8_S8_S9_EEENS6_IJNS7_ILi1EEESH_SH_EEESB_SD_Li256ELb1ELb1ELb0ELb0EEENS1_19SingleTileSchedulerILb1ELb0ELb1ELi128EEEEEEEEEvNT_6ParamsE,@"STO_CUDA_ENTRY STV_DEFAULT"
_ZN7cutlass13device_kernelIN5flash19enable_sm80_to_sm89INS1_16FlashAttnFwdSm80INS1_25CollectiveMainloopFwdSm80ILi8ELi1ELb1EN4cute5tupleIJNS5_1CILi128EEENS7_ILi96EEES8_EEELi128ENS_6half_tEfNS_4arch4Sm80ELb0ELb1ELb0ELb1ELb1ELb0ELb1ELb0EEENS1_21CollectiveEpilogueFwdINS6_IJS8_S8_S9_EEENS6_IJNS7_ILi1EEESH_SH_EEESB_SD_Li256ELb1ELb1ELb0ELb0EEENS1_19SingleTileSchedulerILb1ELb0ELb1ELi128EEEEEEEEEvNT_6ParamsE:
[----:B------:R-:W-:Y:S02]  /*0000*/  MOV R1, c[0x0][0x28] ;  /* 0x00000a0000017a02 */ /* 0x000fe40000000f00 */
[----:B------:R-:W1:Y:S01]  /*0010*/  S2R R100, SR_TID.X ;  /* 0x0000000000647919 */ /* 0x000e620000002100 */
[----:B------:R-:W-:Y:S01]  /*0020*/  MOV R5, 0x4 ;  /* 0x0000000400057802 */ /* 0x000fe20000000f00 */
[----:B------:R-:W2:Y:S01]  /*0030*/  S2UR UR4, SR_CTAID.X ;  /* 0x00000000000479c3 */ /* 0x000ea20000002500 */
[----:B------:R-:W-:Y:S01]  /*0040*/  ULDC.64 UR6, c[0x0][0x118] ;  /* 0x0000460000067ab9 */ /* 0x000fe20000000a00 */
[----:B------:R-:W3:Y:S01]  /*0050*/  S2R R228, SR_CTAID.Z ;  /* 0x0000000000e47919 */ /* 0x000ee20000002700 */
[----:B-1----:R-:W-:Y:S01]  /*0060*/  SHF.R.U32.HI R0, RZ, 0x5, R100 ;  /* 0x00000005ff007819 */ /* 0x002fe20000011664 */
[----:B---3--:R-:W-:-:S05]  /*0070*/  IMAD.WIDE R2, R228, R5, c[0x0][0x568] ;  /* 0x00015a00e4027625 */ /* 0x008fca00078e0205 */
[----:B------:R-:W1:Y:S02]  /*0080*/  SHFL.IDX PT, R0, R0, RZ, 0x1f ;  /* 0x00001fff00007589 */ /* 0x000e6400000e0000 */
[----:B-1----:R-:W-:-:S13]  /*0090*/  ISETP.NE.AND P0, PT, R0, RZ, PT ;  /* 0x000000ff0000720c */ /* 0x002fda0003f05270 */
[----:B--2---:R-:W-:Y:S05]  /*00a0*/  @!P0 BRA `(.L_x_224) ;  /* 0x0000014000008947 */ /* 0x004fea0003800000 */
[----:B------:R-:W-:-:S04]  /*00b0*/  ISETP.NE.U32.AND P0, PT, RZ, c[0x0][0x568], PT ;  /* 0x00015a00ff007a0c */ /* 0x000fc80003f05070 */
[----:B------:R-:W-:-:S13]  /*00c0*/  ISETP.NE.AND.EX P0, PT, RZ, c[0x0][0x56c], PT, P0 ;  /* 0x00015b00ff007a0c */ /* 0x000fda0003f05300 */
[----:B------:R-:W-:Y:S05]  /*00d0*/  @!P0 BRA `(.L_x_225) ;  /* 0x0000002000008947 */ /* 0x000fea0003800000 */
[----:B------:R1:W5:Y:S01]  /*00e0*/  LDG.E R0, [R2.64] ;  /* 0x0000000602007981 */ /* 0x000362000c1e1900 */
[----:B------:R-:W-:Y:S05]  /*00f0*/  BRA `(.L_x_226) ;  /* 0x0000009000007947 */ /* 0x000fea0003800000 */
.L_x_225:
[----:B------:R-:W-:-:S04]  /*0100*/  ISETP.NE.U32.AND P0, PT, RZ, c[0x0][0x560], PT ;  /* 0x00015800ff007a0c */ /* 0x000fc80003f05070 */
[----:B------:R-:W-:-:S13]  /*0110*/  ISETP.NE.AND.EX P0, PT, RZ, c[0x0][0x564], PT, P0 ;  /* 0x00015900ff007a0c */ /* 0x000fda0003f05300 */
[----:B------:R-:W-:Y:S05]  /*0120*/  @!P0 BRA `(.L_x_227) ;  /* 0x0000005000008947 */ /* 0x000fea0003800000 */
[----:B------:R-:W-:-:S05]  /*0130*/  IMAD.WIDE R6, R228, R5, c[0x0][0x560] ;  /* 0x00015800e4067625 */ /* 0x000fca00078e0205 */
[----:B------:R-:W2:Y:S04]  /*0140*/  LDG.E R3, [R6.64] ;  /* 0x0000000606037981 */ /* 0x000ea8000c1e1900 */
[----:B------:R-:W2:Y:S02]  /*0150*/  LDG.E R0, [R6.64+0x4] ;  /* 0x0000040606007981 */ /* 0x000ea4000c1e1900 */
[----:B--2---:R-:W-:Y:S01]  /*0160*/  IADD3 R0, -R3, R0, RZ ;  /* 0x0000000003007210 */ /* 0x004fe20007ffe1ff */
[----:B------:R-:W-:Y:S05]  /*0170*/  BRA `(.L_x_226) ;  /* 0x0000001000007947 */ /* 0x000fea0003800000 */
.L_x_227:
[----:B------:R-:W-:-:S04]  /*0180*/  MOV R0, c[0x0][0x54c] ;  /* 0x0001530000007a02 */ /* 0x000fc80000000f00 */
.L_x_226:
[----:B------:R-:W-:Y:S01]  /*0190*/  USHF.L.U32 UR4, UR4, 0x7, URZ ;  /* 0x0000000704047899 */ /* 0x000fe2000800063f */
[----:B-----5:R-:W-:-:S05]  /*01a0*/  IMAD R0, R0, c[0x0][0x548], RZ ;  /* 0x0001520000007a24 */ /* 0x020fca00078e02ff */
[----:B------:R-:W-:-:S04]  /*01b0*/  MOV R15, UR4 ;  /* 0x00000004000f7c02 */ /* 0x000fc80008000f00 */
[----:B------:R-:W-:-:S04]  /*01c0*/  ISETP.GE.AND P0, PT, R15, R0, PT ;  /* 0x000000000f00720c */ /* 0x000fc80003f06270 */
[----:B------:R-:W-:Y:S01]  /*01d0*/  SEL R228, R228, 0xffffffff, !P0 ;  /* 0xffffffffe4e47807 */ /* 0x000fe20004000000 */
[----:B------:R-:W-:Y:S05]  /*01e0*/  BRA `(.L_x_228) ;  /* 0x0000013000007947 */ /* 0x000fea0003800000 */
.L_x_224:
[----:B------:R-:W-:-:S04]  /*01f0*/  ISETP.NE.U32.AND P0, PT, RZ, c[0x0][0x568], PT ;  /* 0x00015a00ff007a0c */ /* 0x000fc80003f05070 */
[----:B------:R-:W-:-:S13]  /*0200*/  ISETP.NE.AND.EX P0, PT, RZ, c[0x0][0x56c], PT, P0 ;  /* 0x00015b00ff007a0c */ /* 0x000fda0003f05300 */
[----:B------:R-:W-:Y:S05]  /*0210*/  @!P0 BRA `(.L_x_229) ;  /* 0x0000002000008947 */ /* 0x000fea0003800000 */
[----:B------:R1:W5:Y:S01]  /*0220*/  LDG.E R0, [R2.64] ;  /* 0x0000000602007981 */ /* 0x000362000c1e1900 */
[----:B------:R-:W-:Y:S05]  /*0230*/  BRA `(.L_x_230) ;  /* 0x0000009000007947 */ /* 0x000fea0003800000 */
.L_x_229:
        /* <DEDUP_REMOVED lines=8> */
.L_x_231:
[----:B------:R-:W-:-:S04]  /*02c0*/  MOV R0, c[0x0][0x54c] ;  /* 0x0001530000007a02 */ /* 0x000fc80000000f00 */
.L_x_230:
[----:B------:R-:W-:Y:S01]  /*02d0*/  USHF.L.U32 UR4, UR4, 0x7, URZ ;  /* 0x0000000704047899 */ /* 0x000fe2000800063f */
[----:B-----5:R-:W-:-:S05]  /*02e0*/  IMAD R0, R0, c[0x0][0x548], RZ ;  /* 0x0001520000007a24 */ /* 0x020fca00078e02ff */
[----:B------:R-:W-:-:S04]  /*02f0*/  MOV R15, UR4 ;  /* 0x00000004000f7c02 */ /* 0x000fc80008000f00 */
[----:B------:R-:W-:-:S04]  /*0300*/  ISETP.GE.AND P0, PT, R15, R0, PT ;  /* 0x000000000f00720c */ /* 0x000fc80003f06270 */
[----:B------:R-:W-:-:S04]  /*0310*/  SEL R228, R228, 0xffffffff, !P0 ;  /* 0xffffffffe4e47807 */ /* 0x000fc80004000000 */
.L_x_228:
[----:B------:R-:W-:-:S13]  /*0320*/  ISETP.GE.AND P0, PT, R228, RZ, PT ;  /* 0x000000ffe400720c */ /* 0x000fda0003f06270 */
[----:B------:R-:W-:Y:S05]  /*0330*/  @!P0 EXIT ;  /* 0x000000000000894d */ /* 0x000fea0003800000 */
[----:B------:R-:W-:Y:S01]  /*0340*/  ISETP.NE.U32.AND P2, PT, RZ, c[0x0][0x370], PT ;  /* 0x0000dc00ff007a0c */ /* 0x000fe20003f45070 */
[----:B------:R-:W-:Y:S01]  /*0350*/  IMAD.MOV.U32 R227, RZ, RZ, RZ ;  /* 0x000000ffffe37224 */ /* 0x000fe200078e00ff */
[----:B------:R-:W-:Y:S01]  /*0360*/  ISETP.NE.U32.AND P0, PT, RZ, c[0x0][0x360], PT ;  /* 0x0000d800ff007a0c */ /* 0x000fe20003f05070 */
[----:B------:R-:W-:Y:S01]  /*0370*/  IMAD.MOV.U32 R226, RZ, RZ, c[0x0][0x168] ;  /* 0x00005a00ffe27624 */ /* 0x000fe200078e00ff */
[----:B------:R-:W-:Y:S01]  /*0380*/  ISETP.NE.AND.EX P2, PT, RZ, c[0x0][0x374], PT, P2 ;  /* 0x0000dd00ff007a0c */ /* 0x000fe20003f45320 */
[----:B-1----:R-:W-:Y:S01]  /*0390*/  IMAD.MOV.U32 R2, RZ, RZ, RZ ;  /* 0x000000ffff027224 */ /* 0x002fe200078e00ff */
[----:B------:R-:W-:Y:S01]  /*03a0*/  ISETP.NE.AND.EX P0, PT, RZ, c[0x0][0x364], PT, P0 ;  /* 0x0000d900ff007a0c */ /* 0x000fe20003f05300 */
[----:B------:R-:W-:Y:S01]  /*03b0*/  IMAD.WIDE R8, R228, R5, c[0x0][0x348] ;  /* 0x0000d200e4087625 */ /* 0x000fe200078e0205 */
[----:B------:R-:W-:-:S04]  /*03c0*/  ISETP.NE.U32.AND P1, PT, RZ, c[0x0][0x348], PT ;  /* 0x0000d200ff007a0c */ /* 0x000fc80003f25070 */
[----:B------:R-:W-:-:S05]  /*03d0*/  ISETP.NE.AND.EX P1, PT, RZ, c[0x0][0x34c], PT, P1 ;  /* 0x0000d300ff007a0c */ /* 0x000fca0003f25310 */
[----:B------:R-:W-:-:S04]  /*03e0*/  @P2 IMAD.WIDE R12, R228, R5, c[0x0][0x370] ;  /* 0x0000dc00e40c2625 */ /* 0x000fc800078e0205 */
[----:B------:R-:W-:Y:S01]  /*03f0*/  @P0 IMAD.WIDE R10, R228, R5, c[0x0][0x360] ;  /* 0x0000d800e40a0625 */ /* 0x000fe200078e0205 */
[----:B------:R1:W5:Y:S04]  /*0400*/  @P2 LDG.E R227, [R12.64] ;  /* 0x000000060ce32981 */ /* 0x000368000c1e1900 */
[----:B------:R1:W5:Y:S04]  /*0410*/  @P1 LDG.E R2, [R8.64] ;  /* 0x0000000608021981 */ /* 0x000368000c1e1900 */
[----:B------:R1:W5:Y:S01]  /*0420*/  @P0 LDG.E R226, [R10.64] ;  /* 0x000000060ae20981 */ /* 0x000362000c1e1900 */
[----:B------:R-:W-:-:S02]  /*0430*/  ULDC UR5, c[0x0][0x2ac] ;  /* 0x0000ab0000057ab9 */ /* 0x000fc40000000800 */
[----:B------:R-:W-:Y:S01]  /*0440*/  ULDC UR4, c[0x0][0x1d0] ;  /* 0x0000740000047ab9 */ /* 0x000fe20000000800 */
[----:B------:R-:W2:Y:S01]  /*0450*/  S2R R220, SR_CTAID.Y ;  /* 0x0000000000dc7919 */ /* 0x000ea20000002600 */
[----:B------:R-:W-:-:S06]  /*0460*/  UIMAD UR4, UR5, UR4, URZ ;  /* 0x00000004050472a4 */ /* 0x000fcc000f8e023f */
[----:B------:R-:W-:Y:S01]  /*0470*/  IMAD.U32 R6, RZ, RZ, UR4 ;  /* 0x00000004ff067e24 */ /* 0x000fe2000f8e00ff */
[----:B--2---:R-:W-:Y:S01]  /*0480*/  SHF.R.S32.HI R0, RZ, 0x1f, R220 ;  /* 0x0000001fff007819 */ /* 0x004fe200000114dc */
[----:B------:R-:W-:Y:S05]  /*0490*/  @P0 BRA `(.L_x_232) ;  /* 0x0000004000000947 */ /* 0x000fea0003800000 */
[----:B-1----:R-:W-:Y:S05]  /*04a0*/  @!P1 BRA `(.L_x_232) ;  /* 0x0000003000009947 */ /* 0x002fea0003800000 */
[----:B-----5:R-:W2:Y:S04]  /*04b0*/  LDG.E R226, [R8.64] ;  /* 0x0000000608e27981 */ /* 0x020ea8000c1e1900 */
[----:B------:R-:W2:Y:S02]  /*04c0*/  LDG.E R3, [R8.64+0x4] ;  /* 0x0000040608037981 */ /* 0x000ea4000c1e1900 */
[----:B--2---:R-:W-:Y:S02]  /*04d0*/  IADD3 R226, -R226, R3, RZ ;  /* 0x00000003e2e27210 */ /* 0x004fe40007ffe1ff */
.L_x_232:
[----:B-1----:R-:W-:-:S04]  /*04e0*/  ISETP.NE.U32.AND P0, PT, RZ, c[0x0][0x368], PT ;  /* 0x0000da00ff007a0c */ /* 0x002fc80003f05070 */
[----:B------:R-:W-:-:S13]  /*04f0*/  ISETP.NE.AND.EX P0, PT, RZ, c[0x0][0x36c], PT, P0 ;  /* 0x0000db00ff007a0c */ /* 0x000fda0003f05300 */
[----:B------:R-:W-:Y:S05]  /*0500*/  @!P0 BRA `(.L_x_233) ;  /* 0x0000003000008947 */ /* 0x000fea0003800000 */
[----:B------:R-:W-:-:S06]  /*0510*/  IMAD.WIDE R6, R228, R5, c[0x0][0x368] ;  /* 0x0000da00e4067625 */ /* 0x000fcc00078e0205 */
[----:B------:R1:W5:Y:S01]  /*0520*/  LDG.E R6, [R6.64] ;  /* 0x0000000606067981 */ /* 0x000362000c1e1900 */
[----:B------:R-:W-:Y:S05]  /*0530*/  BRA `(.L_x_234) ;  /* 0x0000007000007947 */ /* 0x000fea0003800000 */
.L_x_233:
[----:B------:R-:W-:-:S04]  /*0540*/  ISETP.NE.U32.AND P0, PT, RZ, c[0x0][0x350], PT ;  /* 0x0000d400ff007a0c */ /* 0x000fc80003f05070 */
[----:B------:R-:W-:-:S13]  /*0550*/  ISETP.NE.AND.EX P0, PT, RZ, c[0x0][0x354], PT, P0 ;  /* 0x0000d500ff007a0c */ /* 0x000fda0003f05300 */
[----:B------:R-:W-:Y:S05]  /*0560*/  @!P0 BRA `(.L_x_234) ;  /* 0x0000004000008947 */ /* 0x000fea0003800000 */
[----:B------:R-:W-:-:S05]  /*0570*/  IMAD.WIDE R8, R228, R5, c[0x0][0x350] ;  /* 0x0000d400e4087625 */ /* 0x000fca00078e0205 */
[----:B------:R-:W2:Y:S04]  /*0580*/  LDG.E R3, [R8.64] ;  /* 0x0000000608037981 */ /* 0x000ea8000c1e1900 */
[----:B------:R-:W2:Y:S02]  /*0590*/  LDG.E R6, [R8.64+0x4] ;  /* 0x0000040608067981 */ /* 0x000ea4000c1e1900 */
[----:B--2---:R-:W-:-:S03]  /*05a0*/  IADD3 R6, -R3, R6, RZ ;  /* 0x0000000603067210 */ /* 0x004fc60007ffe1ff */
.L_x_234:
[----:B------:R-:W-:Y:S01]  /*05b0*/  IMAD.MOV.U32 R3, RZ, RZ, c[0x0][0x2c4] ;  /* 0x0000b100ff037624 */ /* 0x000fe200078e00ff */
[----:B-1----:R-:W-:Y:S01]  /*05c0*/  IADD3 R7, R15, 0x7f, RZ ;  /* 0x0000007f0f077810 */ /* 0x002fe20007ffe0ff */
[----:B-----5:R-:W-:-:S03]  /*05d0*/  IMAD.IADD R217, R6, 0x1, -R227 ;  /* 0x0000000106d97824 */ /* 0x020fc600078e0ae3 */
[----:B------:R-:W-:Y:S01]  /*05e0*/  ISETP.NE.AND P4, PT, R3, 0x1, PT ;  /* 0x000000010300780c */ /* 0x000fe20003f85270 */
[----:B------:R-:W-:Y:S01]  /*05f0*/  IMAD.MOV.U32 R3, RZ, RZ, c[0x0][0x32c] ;  /* 0x0000cb00ff037624 */ /* 0x000fe200078e00ff */
[----:B------:R-:W-:-:S04]  /*0600*/  IADD3 R6, R217, 0x1, -R226 ;  /* 0x00000001d9067810 */ /* 0x000fc80007ffe8e2 */
[----:B------:R-:W-:-:S07]  /*0610*/  ISETP.GE.AND P3, PT, R3, 0x1, PT ;  /* 0x000000010300780c */ /* 0x000fce0003f66270 */
[----:B------:R-:W-:-:S05]  /*0620*/  @P4 IADD3 R4, R15, 0x7f, RZ ;  /* 0x0000007f0f044810 */ /* 0x000fca0007ffe0ff */
[----:B------:R-:W-:-:S05]  /*0630*/  @P4 IMAD.HI.U32 R4, R4, c[0x0][0x2c8], RZ ;  /* 0x0000b20004044a27 */ /* 0x000fca00078e00ff */
[----:B------:R-:W-:-:S05]  /*0640*/  @P4 SHF.R.U32.HI R7, RZ, c[0x0][0x2cc], R4 ;  /* 0x0000b300ff074a19 */ /* 0x000fca0000011604 */
[----:B------:R-:W-:-:S05]  /*0650*/  IMAD.IADD R6, R6, 0x1, R7 ;  /* 0x0000000106067824 */ /* 0x000fca00078e0207 */
[----:B------:R-:W-:Y:S01]  /*0660*/  IADD3 R7, R6, c[0x0][0x328], RZ ;  /* 0x0000ca0006077a10 */ /* 0x000fe20007ffe0ff */
[----:B------:R-:W-:Y:S05]  /*0670*/  @!P3 BRA `(.L_x_235) ;  /* 0x000000e00000b947 */ /* 0x000fea0003800000 */
[C---:B------:R-:W-:Y:S02]  /*0680*/  ISETP.GT.AND P0, PT, R6.reuse, RZ, PT ;  /* 0x000000ff0600720c */ /* 0x040fe40003f04270 */
[----:B------:R-:W-:-:S11]  /*0690*/  IADD3 R4, R6, -0x1, RZ ;  /* 0xffffffff06047810 */ /* 0x000fd60007ffe0ff */
[----:B------:R-:W-:Y:S05]  /*06a0*/  @P0 BRA `(.L_x_236) ;  /* 0x0000006000000947 */ /* 0x000fea0003800000 */
[----:B------:R-:W-:Y:S01]  /*06b0*/  ISETP.NE.AND P0, PT, R3, 0x1, PT ;  /* 0x000000010300780c */ /* 0x000fe20003f05270 */
[----:B------:R-:W-:-:S12]  /*06c0*/  IMAD.MOV R6, RZ, RZ, -R6 ;  /* 0x000000ffff067224 */ /* 0x000fd800078e0a06 */
[----:B------:R-:W-:-:S05]  /*06d0*/  @P0 IMAD.HI.U32 R4, R6, c[0x0][0x330], RZ ;  /* 0x0000cc0006040a27 */ /* 0x000fca00078e00ff */
[----:B------:R-:W-:-:S04]  /*06e0*/  @P0 SHF.R.U32.HI R6, RZ, c[0x0][0x334], R4 ;  /* 0x0000cd00ff060a19 */ /* 0x000fc80000011604 */
[----:B------:R-:W-:Y:S01]  /*06f0*/  LOP3.LUT R4, RZ, R6, RZ, 0x33, !PT ;  /* 0x00000006ff047212 */ /* 0x000fe200078e33ff */
[----:B------:R-:W-:Y:S05]  /*0700*/  BRA `(.L_x_237) ;  /* 0x0000003000007947 */ /* 0x000fea0003800000 */
.L_x_236:
[----:B------:R-:W-:-:S13]  /*0710*/  ISETP.NE.AND P0, PT, R3, 0x1, PT ;  /* 0x000000010300780c */ /* 0x000fda0003f05270 */
[----:B------:R-:W-:-:S05]  /*0720*/  @P0 IMAD.HI.U32 R6, R4, c[0x0][0x330], RZ ;  /* 0x0000cc0004060a27 */ /* 0x000fca00078e00ff */
[----:B------:R-:W-:-:S05]  /*0730*/  @P0 SHF.R.U32.HI R4, RZ, c[0x0][0x334], R6 ;  /* 0x0000cd00ff040a19 */ /* 0x000fca0000011606 */
.L_x_237:
[----:B------:R-:W-:-:S05]  /*0740*/  IMAD R4, R4, R3, c[0x0][0x32c] ;  /* 0x0000cb0004047624 */ /* 0x000fca00078e0203 */
[----:B------:R-:W-:-:S04]  /*0750*/  IMNMX R7, R7, R4, PT ;  /* 0x0000000407077217 */ /* 0x000fc80003800200 */
.L_x_235:
[----:B------:R-:W-:Y:S01]  /*0760*/  IADD3 R7, R7, 0x5f, RZ ;  /* 0x0000005f07077810 */ /* 0x000fe20007ffe0ff */
[----:B------:R-:W-:Y:S01]  /*0770*/  @P4 IMAD.HI.U32 R4, R15, c[0x0][0x2c8], RZ ;  /* 0x0000b2000f044a27 */ /* 0x000fe200078e00ff */
[----:B------:R-:W-:-:S03]  /*0780*/  IADD3 R9, R217, 0x5f, RZ ;  /* 0x0000005fd9097810 */ /* 0x000fc60007ffe0ff */
[----:B------:R-:W-:-:S04]  /*0790*/  IMAD.HI R7, R7, 0x2aaaaaab, RZ ;  /* 0x2aaaaaab07077827 */ /* 0x000fc800078e02ff */
[----:B------:R-:W-:Y:S01]  /*07a0*/  IMAD.HI R9, R9, 0x2aaaaaab, RZ ;  /* 0x2aaaaaab09097827 */ /* 0x000fe200078e02ff */
[----:B------:R-:W-:-:S03]  /*07b0*/  SHF.R.U32.HI R6, RZ, 0x1f, R7 ;  /* 0x0000001fff067819 */ /* 0x000fc60000011607 */
[----:B------:R-:W-:Y:S01]  /*07c0*/  IMAD.MOV.U32 R11, RZ, RZ, R15 ;  /* 0x000000ffff0b7224 */ /* 0x000fe200078e000f */
[----:B------:R-:W-:Y:S01]  /*07d0*/  @P4 SHF.R.U32.HI R11, RZ, c[0x0][0x2cc], R4 ;  /* 0x0000b300ff0b4a19 */ /* 0x000fe20000011604 */
[----:B------:R-:W-:Y:S01]  /*07e0*/  IMAD.IADD R14, R217, 0x1, -R226 ;  /* 0x00000001d90e7824 */ /* 0x000fe200078e0ae2 */
[----:B------:R-:W-:Y:S02]  /*07f0*/  SHF.R.U32.HI R8, RZ, 0x1f, R9 ;  /* 0x0000001fff087819 */ /* 0x000fe40000011609 */
[----:B------:R-:W-:Y:S01]  /*0800*/  LEA.HI.SX32 R6, R7, R6, 0x1c ;  /* 0x0000000607067211 */ /* 0x000fe200078fe2ff */
[----:B------:R-:W-:Y:S01]  /*0810*/  IMAD.IADD R4, R14, 0x1, R11 ;  /* 0x000000010e047824 */ /* 0x000fe200078e020b */
[----:B------:R-:W-:-:S04]  /*0820*/  LEA.HI.SX32 R13, R9, R8, 0x1c ;  /* 0x00000008090d7211 */ /* 0x000fc800078fe2ff */
[----:B------:R-:W-:Y:S02]  /*0830*/  IADD3 R7, R4, -c[0x0][0x324], RZ ;  /* 0x8000c90004077a10 */ /* 0x000fe40007ffe0ff */
[----:B------:R-:W-:Y:S01]  /*0840*/  IMNMX R13, R13, R6, PT ;  /* 0x000000060d0d7217 */ /* 0x000fe20003800200 */
[----:B------:R-:W-:Y:S05]  /*0850*/  @!P3 BRA `(.L_x_238) ;  /* 0x000000d00000b947 */ /* 0x000fea0003800000 */
[----:B------:R-:W-:-:S13]  /*0860*/  ISETP.GT.AND P0, PT, R4, -0x1, PT ;  /* 0xffffffff0400780c */ /* 0x000fda0003f04270 */
[----:B------:R-:W-:Y:S05]  /*0870*/  @P0 BRA `(.L_x_239) ;  /* 0x0000006000000947 */ /* 0x000fea0003800000 */
[----:B------:R-:W-:Y:S02]  /*0880*/  ISETP.NE.AND P0, PT, R3, 0x1, PT ;  /* 0x000000010300780c */ /* 0x000fe40003f05270 */
[----:B------:R-:W-:-:S11]  /*0890*/  LOP3.LUT R4, RZ, R4, RZ, 0x33, !PT ;  /* 0x00000004ff047212 */ /* 0x000fd600078e33ff */
[----:B------:R-:W-:-:S05]  /*08a0*/  @P0 IMAD.HI.U32 R3, R4, c[0x0][0x330], RZ ;  /* 0x0000cc0004030a27 */ /* 0x000fca00078e00ff */
[----:B------:R-:W-:-:S04]  /*08b0*/  @P0 SHF.R.U32.HI R4, RZ, c[0x0][0x334], R3 ;  /* 0x0000cd00ff040a19 */ /* 0x000fc80000011603 */
[----:B------:R-:W-:Y:S01]  /*08c0*/  LOP3.LUT R4, RZ, R4, RZ, 0x33, !PT ;  /* 0x00000004ff047212 */ /* 0x000fe200078e33ff */
[----:B------:R-:W-:Y:S05]  /*08d0*/  BRA `(.L_x_240) ;  /* 0x0000003000007947 */ /* 0x000fea0003800000 */
.L_x_239:
[----:B------:R-:W-:-:S13]  /*08e0*/  ISETP.NE.AND P0, PT, R3, 0x1, PT ;  /* 0x000000010300780c */ /* 0x000fda0003f05270 */
[----:B------:R-:W-:-:S05]  /*08f0*/  @P0 IMAD.HI.U32 R3, R4, c[0x0][0x330], RZ ;  /* 0x0000cc0004030a27 */ /* 0x000fca00078e00ff */
[----:B------:R-:W-:-:S05]  /*0900*/  @P0 SHF.R.U32.HI R4, RZ, c[0x0][0x334], R3 ;  /* 0x0000cd00ff040a19 */ /* 0x000fca0000011603 */
.L_x_240:
[----:B------:R-:W-:-:S05]  /*0910*/  IMAD R4, R4, c[0x0][0x32c], RZ ;  /* 0x0000cb0004047a24 */ /* 0x000fca00078e02ff */
[----:B------:R-:W-:-:S05]  /*0920*/  IMNMX R7, R7, R4, !PT ;  /* 0x0000000407077217 */ /* 0x000fca0007800200 */
.L_x_238:
[----:B------:R-:W-:Y:S01]  /*0930*/  IMAD.HI R7, R7, 0x2aaaaaab, RZ ;  /* 0x2aaaaaab07077827 */ /* 0x000fe200078e02ff */
[----:B------:R-:W-:Y:S01]  /*0940*/  PLOP3.LUT P2, PT, PT, PT, PT, 0x80, 0x0 ;  /* 0x000000000000781c */ /* 0x000fe20003f4f070 */
[----:B------:R-:W-:Y:S01]  /*0950*/  CS2R R64, SRZ ;  /* 0x0000000000407805 */ /* 0x000fe2000001ff00 */
[----:B------:R-:W-:Y:S01]  /*0960*/  CS2R R62, SRZ ;  /* 0x00000000003e7805 */ /* 0x000fe2000001ff00 */
[----:B------:R-:W-:Y:S01]  /*0970*/  IMAD.MOV.U32 R3, RZ, RZ, RZ ;  /* 0x000000ffff037224 */ /* 0x000fe200078e00ff */
[----:B------:R-:W-:Y:S01]  /*0980*/  SHF.R.U32.HI R216, RZ, 0x1f, R7 ;  /* 0x0000001fffd87819 */ /* 0x000fe20000011607 */
[----:B------:R-:W-:Y:S01]  /*0990*/  IMAD.MOV.U32 R66, RZ, RZ, RZ ;  /* 0x000000ffff427224 */ /* 0x000fe200078e00ff */
[----:B------:R-:W-:Y:S01]  /*09a0*/  CS2R R60, SRZ ;  /* 0x00000000003c7805 */ /* 0x000fe2000001ff00 */
[----:B------:R-:W-:Y:S01]  /*09b0*/  CS2R R58, SRZ ;  /* 0x00000000003a7805 */ /* 0x000fe2000001ff00 */
[----:B------:R-:W-:Y:S01]  /*09c0*/  LEA.HI.SX32 R216, R7, R216, 0x1c ;  /* 0x000000d807d87211 */ /* 0x000fe200078fe2ff */
[----:B------:R-:W-:Y:S01]  /*09d0*/  CS2R R56, SRZ ;  /* 0x0000000000387805 */ /* 0x000fe2000001ff00 */
[----:B------:R-:W-:Y:S01]  /*09e0*/  CS2R R54, SRZ ;  /* 0x0000000000367805 */ /* 0x000fe2000001ff00 */
[----:B------:R-:W-:Y:S01]  /*09f0*/  CS2R R52, SRZ ;  /* 0x0000000000347805 */ /* 0x000fe2000001ff00 */
[----:B------:R-:W-:Y:S01]  /*0a00*/  IMNMX R216, RZ, R216, !PT ;  /* 0x000000d8ffd87217 */ /* 0x000fe20007800200 */
[----:B------:R-:W-:Y:S01]  /*0a10*/  CS2R R106, SRZ ;  /* 0x00000000006a7805 */ /* 0x000fe2000001ff00 */
[----:B------:R-:W-:Y:S01]  /*0a20*/  CS2R R104, SRZ ;  /* 0x0000000000687805 */ /* 0x000fe2000001ff00 */
[----:B------:R-:W-:Y:S01]  /*0a30*/  CS2R R110, SRZ ;  /* 0x00000000006e7805 */ /* 0x000fe2000001ff00 */
[----:B------:R-:W-:Y:S01]  /*0a40*/  ISETP.GT.AND P0, PT, R13, R216, PT ;  /* 0x000000d80d00720c */ /* 0x000fe20003f04270 */
[----:B------:R-:W-:Y:S01]  /*0a50*/  CS2R R108, SRZ ;  /* 0x00000000006c7805 */ /* 0x000fe2000001ff00 */
[----:B------:R-:W-:Y:S01]  /*0a60*/  CS2R R102, SRZ ;  /* 0x0000000000667805 */ /* 0x000fe2000001ff00 */
        /* <DEDUP_REMOVED lines=22> */
[----:B------:R-:W-:-:S04]  /*0bd0*/  ISETP.NE.U32.AND P0, PT, RZ, c[0x0][0x340], PT ;  /* 0x0000d000ff007a0c */ /* 0x000fc80003f05070 */
[----:B------:R-:W-:-:S13]  /*0be0*/  ISETP.NE.AND.EX P0, PT, RZ, c[0x0][0x344], PT, P0 ;  /* 0x0000d100ff007a0c */ /* 0x000fda0003f05300 */
[----:B------:R-:W-:-:S06]  /*0bf0*/  @P0 IMAD.WIDE R230, R228, R5, c[0x0][0x340] ;  /* 0x0000d000e4e60625 */ /* 0x000fcc00078e0205 */
[----:B------:R-:W2:Y:S01]  /*0c00*/  @P0 LDG.E R230, [R230.64] ;  /* 0x00000006e6e60981 */ /* 0x000ea2000c1e1900 */
[----:B------:R-:W-:Y:S01]  /*0c10*/  SHF.R.S32.HI R105, RZ, 0x1f, R100 ;  /* 0x0000001fff697819 */ /* 0x000fe20000011464 */
[----:B------:R-:W-:Y:S02]  /*0c20*/  IMAD.MOV.U32 R12, RZ, RZ, 0x60 ;  /* 0x00000060ff0c7424 */ /* 0x000fe400078e00ff */
[----:B------:R-:W-:Y:S01]  /*0c30*/  IMAD.MOV.U32 R3, RZ, RZ, c[0x0][0x2b8] ;  /* 0x0000ae00ff037624 */ /* 0x000fe200078e00ff */
[----:B------:R-:W-:Y:S01]  /*0c40*/  LEA.HI R16, R105, R100, RZ, 0x3 ;  /* 0x0000006469107211 */ /* 0x000fe200078f18ff */
[----:B------:R-:W-:Y:S02]  /*0c50*/  IMAD R103, R13, R12, -0x60 ;  /* 0xffffffa00d677424 */ /* 0x000fe400078e020c */
[----:B------:R-:W-:Y:S01]  /*0c60*/  IMAD.MOV.U32 R221, RZ, RZ, RZ ;  /* 0x000000ffffdd7224 */ /* 0x000fe200078e00ff */
[----:B------:R-:W-:Y:S02]  /*0c70*/  LOP3.LUT R9, R16, 0xfffffff8, RZ, 0xc0, !PT ;  /* 0xfffffff810097812 */ /* 0x000fe400078ec0ff */
[----:B------:R-:W-:-:S02]  /*0c80*/  SHF.R.S32.HI R16, RZ, 0x3, R16 ;  /* 0x00000003ff107819 */ /* 0x000fc40000011410 */
[----:B------:R-:W-:Y:S01]  /*0c90*/  ISETP.NE.AND P5, PT, R3, 0x1, PT ;  /* 0x000000010300780c */ /* 0x000fe20003fa5270 */
[----:B------:R-:W-:-:S04]  /*0ca0*/  IMAD.IADD R9, R100, 0x1, -R9 ;  /* 0x0000000164097824 */ /* 0x000fc800078e0a09 */
[----:B------:R-:W-:-:S04]  /*0cb0*/  IMAD R224, R9, 0x20, R16 ;  /* 0x0000002009e07824 */ /* 0x000fc800078e0210 */
[----:B------:R-:W-:-:S05]  /*0cc0*/  IMAD.IADD R222, R224, 0x1, R103 ;  /* 0x00000001e0de7824 */ /* 0x000fca00078e0267 */
[C---:B------:R-:W-:Y:S01]  /*0cd0*/  ISETP.GE.AND P2, PT, R222.reuse, R217, PT ;  /* 0x000000d9de00720c */ /* 0x040fe20003f46270 */
[----:B------:R-:W-:-:S03]  /*0ce0*/  IMAD.IADD R222, R222, 0x1, R227 ;  /* 0x00000001dede7824 */ /* 0x000fc600078e02e3 */
[----:B------:R-:W-:Y:S01]  /*0cf0*/  ISETP.GT.OR P2, PT, R224, 0x5f, P2 ;  /* 0x0000005fe000780c */ /* 0x000fe20001744670 */
[----:B------:R-:W-:-:S04]  /*0d00*/  @P5 IMAD.HI.U32 R4, R222, c[0x0][0x2bc], RZ ;  /* 0x0000af00de045a27 */ /* 0x000fc800078e00ff */
[----:B------:R-:W-:Y:S01]  /*0d10*/  IMAD.MOV.U32 R3, RZ, RZ, R222 ;  /* 0x000000ffff037224 */ /* 0x000fe200078e00de */
[----:B------:R-:W-:Y:S01]  /*0d20*/  @P5 SHF.R.U32.HI R3, RZ, c[0x0][0x2c0], R4 ;  /* 0x0000b000ff035a19 */ /* 0x000fe20000011604 */
[----:B------:R-:W-:Y:S01]  /*0d30*/  BAR.SYNC.DEFER_BLOCKING 0x0 ;  /* 0x0000000000007b1d */ /* 0x000fe20000010000 */
[----:B------:R-:W-:-:S04]  /*0d40*/  IMAD.WIDE.U32 R6, R2, c[0x0][0x178], RZ ;  /* 0x00005e0002067a25 */ /* 0x000fc800078e00ff */
[----:B------:R-:W-:-:S05]  /*0d50*/  @!P0 IMAD.MOV.U32 R230, RZ, RZ, R228 ;  /* 0x000000ffffe68224 */ /* 0x000fca00078e00e4 */
[----:B--2---:R-:W-:-:S05]  /*0d60*/  SHF.R.S32.HI R215, RZ, 0x1f, R230 ;  /* 0x0000001fffd77819 */ /* 0x004fca00000114e6 */
[----:B------:R-:W-:-:S04]  /*0d70*/  IMAD R215, R215, c[0x0][0x2b0], RZ ;  /* 0x0000ac00d7d77a24 */ /* 0x000fc800078e02ff */
[C---:B------:R-:W-:Y:S02]  /*0d80*/  IMAD R215, R230.reuse, c[0x0][0x2b4], R215 ;  /* 0x0000ad00e6d77a24 */ /* 0x040fe400078e02d7 */
[----:B------:R-:W-:-:S04]  /*0d90*/  IMAD.WIDE.U32 R230, R230, c[0x0][0x2b0], RZ ;  /* 0x0000ac00e6e67a25 */ /* 0x000fc800078e00ff */
[----:B------:R-:W-:Y:S01]  /*0da0*/  IMAD.IADD R215, R231, 0x1, R215 ;  /* 0x00000001e7d77824 */ /* 0x000fe200078e02d7 */
[----:B------:R-:W-:-:S04]  /*0db0*/  @!P2 IADD3 R5, P0, R3, R230, RZ ;  /* 0x000000e60305a210 */ /* 0x000fc80007f1e0ff */
[----:B------:R-:W-:Y:S02]  /*0dc0*/  @!P2 LEA.HI.X.SX32 R4, R3, R215, 0x1, P0 ;  /* 0x000000d70304a211 */ /* 0x000fe400000f0eff */
[----:B------:R-:W-:-:S04]  /*0dd0*/  @!P2 LEA R18, P0, R5, c[0x0][0x2a0], 0x2 ;  /* 0x0000a8000512aa11 */ /* 0x000fc800078010ff */
[----:B------:R-:W-:-:S05]  /*0de0*/  @!P2 LEA.HI.X R19, R5, c[0x0][0x2a4], R4, 0x2, P0 ;  /* 0x0000a9000513aa11 */ /* 0x000fca00000f1404 */
[----:B------:R1:W2:Y:S01]  /*0df0*/  @!P2 LDG.E R221, [R18.64] ;  /* 0x0000000612dda981 */ /* 0x0002a2000c1e1900 */
[----:B------:R-:W-:Y:S01]  /*0e00*/  SHF.R.S32.HI R5, RZ, 0x1f, R2 ;  /* 0x0000001fff057819 */ /* 0x000fe20000011402 */
[----:B------:R-:W-:Y:S01]  /*0e10*/  IMAD.SHL.U32 R225, R9, 0x8, RZ ;  /* 0x0000000809e17824 */ /* 0x000fe200078e00ff */
[----:B------:R-:W-:Y:S01]  /*0e20*/  SHF.R.S32.HI R4, RZ, 0x1f, R228 ;  /* 0x0000001fff047819 */ /* 0x000fe200000114e4 */
[----:B------:R-:W-:Y:S01]  /*0e30*/  IMAD.WIDE.U32 R234, R220, c[0x0][0x1e8], RZ ;  /* 0x00007a00dcea7a25 */ /* 0x000fe200078e00ff */
[----:B------:R-:W-:Y:S02]  /*0e40*/  LEA.HI R102, R105, R100, RZ, 0x5 ;  /* 0x0000006469667211 */ /* 0x000fe400078f28ff */
[----:B------:R-:W-:Y:S01]  /*0e50*/  SEL R4, R4, RZ, !P1 ;  /* 0x000000ff04047207 */ /* 0x000fe20004800000 */
[----:B------:R-:W-:Y:S01]  /*0e60*/  IMAD R5, R5, c[0x0][0x178], RZ ;  /* 0x00005e0005057a24 */ /* 0x000fe200078e02ff */
[----:B------:R-:W-:Y:S01]  /*0e70*/  IADD3 R8, R225, 0x40, RZ ;  /* 0x00000040e1087810 */ /* 0x000fe20007ffe0ff */
[----:B------:R-:W-:Y:S01]  /*0e80*/  IMAD R12, R13, -0x60, R12 ;  /* 0xffffffa00d0c7824 */ /* 0x000fe200078e020c */
[----:B------:R-:W-:Y:S01]  /*0e90*/  ISETP.GE.AND P6, PT, R225, c[0x0][0x198], PT ;  /* 0x00006600e1007a0c */ /* 0x000fe20003fc6270 */
[----:B------:R-:W-:Y:S01]  /*0ea0*/  IMAD R5, R2, c[0x0][0x17c], R5 ;  /* 0x00005f0002057a24 */ /* 0x000fe200078e0205 */
[----:B------:R-:W-:Y:S01]  /*0eb0*/  ISETP.GE.AND P2, PT, R8, c[0x0][0x198], PT ;  /* 0x0000660008007a0c */ /* 0x000fe20003f46270 */
[----:B------:R-:W-:Y:S01]  /*0ec0*/  IMAD.IADD R2, R15, 0x1, R224 ;  /* 0x000000010f027824 */ /* 0x000fe200078e02e0 */
[----:B------:R-:W-:Y:S01]  /*0ed0*/  SHF.R.S32.HI R107, RZ, 0x5, R102 ;  /* 0x00000005ff6b7819 */ /* 0x000fe20000011466 */
[----:B------:R-:W-:-:S02]  /*0ee0*/  IMAD.IADD R7, R7, 0x1, R5 ;  /* 0x0000000107077824 */ /* 0x000fc400078e0205 */
[----:B------:R-:W-:Y:S02]  /*0ef0*/  IMAD R5, R0, c[0x0][0x1b8], RZ ;  /* 0x00006e0000057a24 */ /* 0x000fe400078e02ff */
[----:B------:R-:W-:-:S04]  /*0f00*/  IMAD.WIDE.U32 R10, R220, c[0x0][0x1b8], R6 ;  /* 0x00006e00dc0a7a25 */ /* 0x000fc800078e0006 */
[----:B------:R-:W-:Y:S02]  /*0f10*/  IMAD R5, R220, c[0x0][0x1bc], R5 ;  /* 0x00006f00dc057a24 */ /* 0x000fe400078e0205 */
[----:B------:R-:W-:-:S04]  /*0f20*/  @P4 IMAD.HI.U32 R6, R2, c[0x0][0x2c8], RZ ;  /* 0x0000b20002064a27 */ /* 0x000fc800078e00ff */
[----:B------:R-:W-:Y:S01]  /*0f30*/  IMAD.IADD R11, R11, 0x1, R5 ;  /* 0x000000010b0b7824 */ /* 0x000fe200078e0205 */
[----:B------:R-:W-:Y:S01]  /*0f40*/  SEL R5, R228, RZ, !P1 ;  /* 0x000000ffe4057207 */ /* 0x000fe20004800000 */
[----:B------:R-:W-:Y:S01]  /*0f50*/  IMAD.MOV.U32 R7, RZ, RZ, R2 ;  /* 0x000000ffff077224 */ /* 0x000fe200078e0002 */
[----:B------:R-:W-:Y:S01]  /*0f60*/  @P4 SHF.R.U32.HI R7, RZ, c[0x0][0x2cc], R6 ;  /* 0x0000b300ff074a19 */ /* 0x000fe20000011606 */
[----:B------:R-:W-:Y:S02]  /*0f70*/  IMAD R4, R4, c[0x0][0x1c0], RZ ;  /* 0x0000700004047a24 */ /* 0x000fe400078e02ff */
[----:B------:R-:W-:Y:S01]  /*0f80*/  IMAD.WIDE.U32 R10, R5, c[0x0][0x1c0], R10 ;  /* 0x00007000050a7a25 */ /* 0x000fe200078e000a */
[----:B------:R-:W-:-:S03]  /*0f90*/  SHF.R.S32.HI R6, RZ, 0x1f, R7 ;  /* 0x0000001fff067819 */ /* 0x000fc60000011407 */
[----:B------:R-:W-:Y:S02]  /*0fa0*/  IMAD R4, R5, c[0x0][0x1c4], R4 ;  /* 0x0000710005047a24 */ /* 0x000fe400078e0204 */
[----:B------:R-:W-:Y:S02]  /*0fb0*/  IMAD.MOV R5, RZ, RZ, -R7 ;  /* 0x000000ffff057224 */ /* 0x000fe400078e0a07 */
[----:B------:R-:W-:Y:S02]  /*0fc0*/  IMAD.IADD R11, R11, 0x1, R4 ;  /* 0x000000010b0b7824 */ /* 0x000fe400078e0204 */
[----:B------:R-:W-:Y:S02]  /*0fd0*/  IMAD R5, R5, c[0x0][0x2c4], R2 ;  /* 0x0000b10005057a24 */ /* 0x000fe400078e0202 */
[----:B------:R-:W-:Y:S02]  /*0fe0*/  IMAD R6, R6, c[0x0][0x1b0], RZ ;  /* 0x00006c0006067a24 */ /* 0x000fe400078e02ff */
[----:B------:R-:W-:Y:S01]  /*0ff0*/  IMAD.WIDE.U32 R10, R7, c[0x0][0x1b0], R10 ;  /* 0x00006c00070a7a25 */ /* 0x000fe200078e000a */
[----:B------:R-:W-:-:S03]  /*1000*/  SHF.R.S32.HI R2, RZ, 0x1f, R5 ;  /* 0x0000001fff027819 */ /* 0x000fc60000011405 */
[----:B------:R-:W-:Y:S02]  /*1010*/  IMAD R6, R7, c[0x0][0x1b4], R6 ;  /* 0x00006d0007067a24 */ /* 0x000fe400078e0206 */
[----:B------:R-:W-:Y:S02]  /*1020*/  IMAD R2, R2, c[0x0][0x1a8], RZ ;  /* 0x00006a0002027a24 */ /* 0x000fe400078e02ff */
[----:B------:R-:W-:Y:S02]  /*1030*/  IMAD.IADD R7, R11, 0x1, R6 ;  /* 0x000000010b077824 */ /* 0x000fe400078e0206 */
[----:B------:R-:W-:Y:S02]  /*1040*/  IMAD.MOV.U32 R6, RZ, RZ, R10 ;  /* 0x000000ffff067224 */ /* 0x000fe400078e000a */
[C---:B------:R-:W-:Y:S02]  /*1050*/  IMAD R11, R5.reuse, c[0x0][0x1ac], R2 ;  /* 0x00006b00050b7a24 */ /* 0x040fe400078e0202 */
[----:B------:R-:W-:-:S04]  /*1060*/  IMAD.WIDE.U32 R6, R5, c[0x0][0x1a8], R6 ;  /* 0x00006a0005067a25 */ /* 0x000fc800078e0006 */
[----:B------:R-:W-:Y:S01]  /*1070*/  IMAD.IADD R11, R7, 0x1, R11 ;  /* 0x00000001070b7824 */ /* 0x000fe200078e020b */
[----:B------:R-:W-:Y:S01]  /*1080*/  LEA R17, P0, R6, c[0x0][0x160], 0x1 ;  /* 0x0000580006117a11 */ /* 0x000fe200078008ff */
[----:B------:R-:W-:Y:S02]  /*1090*/  IMAD.SHL.U32 R4, R16, 0x40, RZ ;  /* 0x0000004010047824 */ /* 0x000fe400078e00ff */
[----:B------:R-:W-:Y:S01]  /*10a0*/  IMAD.IADD R7, R15, 0x1, R16 ;  /* 0x000000010f077824 */ /* 0x000fe200078e0210 */
[----:B------:R-:W-:Y:S01]  /*10b0*/  LEA.HI.X R11, R6, c[0x0][0x164], R11, 0x1, P0 ;  /* 0x00005900060b7a11 */ /* 0x000fe200000f0c0b */
[----:B------:R-:W-:Y:S01]  /*10c0*/  SHFL.IDX PT, R26, R17, RZ, 0x181f ;  /* 0x00181fff111a7589 */ /* 0x000fe200000e0000 */
[----:B------:R-:W-:Y:S01]  /*10d0*/  LOP3.LUT R4, R4, 0x1c0, RZ, 0xc0, !PT ;  /* 0x000001c004047812 */ /* 0x000fe200078ec0ff */
[----:B------:R-:W-:Y:S02]  /*10e0*/  IMAD R6, R226, c[0x0][0x2c4], RZ ;  /* 0x0000b100e2067a24 */ /* 0x000fe400078e02ff */
[----:B------:R-:W3:Y:S01]  /*10f0*/  SHFL.IDX PT, R27, R11, RZ, 0x181f ;  /* 0x00181fff0b1b7589 */ /* 0x000ee200000e0000 */
[----:B------:R-:W-:Y:S01]  /*1100*/  SHF.R.U32.HI R2, RZ, 0x3, R4 ;  /* 0x00000003ff027819 */ /* 0x000fe20000011604 */
[----:B------:R-:W-:Y:S01]  /*1110*/  IMAD.MOV R5, RZ, RZ, -R3 ;  /* 0x000000ffff057224 */ /* 0x000fe200078e0a03 */
[----:B-1----:R-:W-:Y:S01]  /*1120*/  LOP3.LUT R19, R4, 0x38, R225, 0xf8, !PT ;  /* 0x0000003804137812 */ /* 0x002fe200078ef8e1 */
[----:B------:R-:W-:Y:S01]  /*1130*/  SHFL.IDX PT, R22, R17, 0x1, 0x181f ;  /* 0x00381f0011167f89 */ /* 0x000fe200000e0000 */
[----:B------:R-:W-:Y:S01]  /*1140*/  ISETP.GE.AND P0, PT, R7, R6, PT ;  /* 0x000000060700720c */ /* 0x000fe20003f06270 */
[----:B------:R-:W-:Y:S01]  /*1150*/  IMAD R222, R5, c[0x0][0x2b8], R222 ;  /* 0x0000ae0005de7a24 */ /* 0x000fe200078e02de */
[----:B------:R-:W-:Y:S01]  /*1160*/  LOP3.LUT R19, R19, R2, RZ, 0x3c, !PT ;  /* 0x0000000213137212 */ /* 0x000fe200078e3cff */
[----:B------:R-:W1:Y:S01]  /*1170*/  SHFL.IDX PT, R23, R11, 0x1, 0x181f ;  /* 0x00381f000b177f89 */ /* 0x000e6200000e0000 */
[----:B------:R-:W-:Y:S01]  /*1180*/  LEA.HI R2, R105, R100, RZ, 0x6 ;  /* 0x0000006469027211 */ /* 0x000fe200078f30ff */
[----:B------:R-:W-:Y:S01]  /*1190*/  IMAD.WIDE.U32 R20, R222, c[0x0][0x1e0], RZ ;  /* 0x00007800de147a25 */ /* 0x000fe200078e00ff */
[----:B------:R-:W-:Y:S01]  /*11a0*/  SHF.R.S32.HI R3, RZ, 0x1f, R8 ;  /* 0x0000001fff037819 */ /* 0x000fe20000011408 */
[----:B------:R-:W-:Y:S01]  /*11b0*/  SHFL.IDX PT, R10, R17, 0x3, 0x181f ;  /* 0x00781f00110a7f89 */ /* 0x000fe200000e0000 */
[----:B------:R-:W-:Y:S01]  /*11c0*/  SHF.R.S32.HI R5, RZ, 0x1f, R222 ;  /* 0x0000001fff057819 */ /* 0x000fe200000114de */
[----:B------:R-:W-:Y:S01]  /*11d0*/  IMAD.SHL.U32 R2, R2, 0x8, RZ ;  /* 0x0000000802027824 */ /* 0x000fe200078e00ff */
[----:B------:R-:W-:Y:S01]  /*11e0*/  LEA.HI R3, R3, R8, RZ, 0x3 ;  /* 0x0000000803037211 */ /* 0x000fe200078f18ff */
[----:B------:R-:W-:-:S02]  /*11f0*/  IMAD.IADD R101, R217, 0x1, R12 ;  /* 0x00000001d9657824 */ /* 0x000fc400078e020c */
[----:B------:R-:W-:Y:S01]  /*1200*/  IMAD.WIDE.U32 R232, R220, c[0x0][0x210], RZ ;  /* 0x00008400dce87a25 */ /* 0x000fe200078e00ff */
[----:B------:R-:W-:Y:S02]  /*1210*/  LOP3.LUT R2, R19, 0xfffffe00, R2, 0xf8, !PT ;  /* 0xfffffe0013027812 */ /* 0x000fe400078ef802 */
[----:B------:R-:W-:Y:S01]  /*1220*/  LOP3.LUT R243, R3, 0xfffffff8, RZ, 0xc0, !PT ;  /* 0xfffffff803f37812 */ /* 0x000fe200078ec0ff */
[----:B------:R-:W-:Y:S01]  /*1230*/  IMAD R19, R5, c[0x0][0x1e0], RZ ;  /* 0x0000780005137a24 */ /* 0x000fe200078e02ff */
[----:B------:R-:W-:Y:S01]  /*1240*/  IADD3 R3, R7, 0x20, RZ ;  /* 0x0000002007037810 */ /* 0x000fe20007ffe0ff */
[----:B------:R-:W-:Y:S01]  /*1250*/  IMAD.SHL.U32 R223, R2, 0x2, RZ ;  /* 0x0000000202df7824 */ /* 0x000fe200078e00ff */
[----:B------:R-:W-:Y:S01]  /*1260*/  SHF.R.S32.HI R244, RZ, 0x1f, R243 ;  /* 0x0000001ffff47819 */ /* 0x000fe200000114f3 */
[----:B---3--:R-:W-:-:S03]  /*1270*/  @!P0 IMAD.WIDE R24, R225, 0x2, R26 ;  /* 0x00000002e1188825 */ /* 0x008fc600078e021a */
[----:B------:R-:W-:Y:S01]  /*1280*/  IADD3 R240, R223, 0x100, RZ ;  /* 0x00000100dff07810 */ /* 0x000fe20007ffe0ff */
[----:B------:R-:W-:Y:S01]  /*1290*/  @!P0 IMAD.WIDE R26, R243, 0x2, R26 ;  /* 0x00000002f31a8825 */ /* 0x000fe200078e021a */
[----:B------:R1:W-:Y:S01]  /*12a0*/  @!P0 LDGSTS.E.BYPASS.LTC128B.128 [R223+0x100], [R24.64], !P6 ;  /* 0x0010000018df8fae */ /* 0x0003e2000f101d46 */
[----:B------:R-:W-:Y:S02]  /*12b0*/  IADD3 R239, R223, 0x3100, RZ ;  /* 0x00003100dfef7810 */ /* 0x000fe40007ffe0ff */
[----:B------:R-:W-:Y:S01]  /*12c0*/  IMAD R18, R222, c[0x0][0x1e4], R19 ;  /* 0x00007900de127a24 */ /* 0x000fe200078e0213 */
[----:B------:R3:W-:Y:S01]  /*12d0*/  @!P0 LDGSTS.E.BYPASS.LTC128B.128 [R223+0x4100], [R26.64], !P2 ;  /* 0x041000001adf8fae */ /* 0x0007e2000d101d46 */
[-C--:B------:R-:W-:Y:S01]  /*12e0*/  ISETP.GE.AND P0, PT, R3, R6.reuse, PT ;  /* 0x000000060300720c */ /* 0x080fe20003f06270 */
[----:B------:R-:W-:Y:S01]  /*12f0*/  IMAD.IADD R76, R101, 0x1, -R16 ;  /* 0x00000001654c7824 */ /* 0x000fe200078e0a10 */
[----:B------:R-:W-:Y:S01]  /*1300*/  IADD3 R3, R7, 0x40, RZ ;  /* 0x0000004007037810 */ /* 0x000fe20007ffe0ff */
[----:B------:R-:W-:Y:S01]  /*1310*/  IMAD.IADD R19, R21, 0x1, R18 ;  /* 0x0000000115137824 */ /* 0x000fe200078e0212 */
[----:B------:R-:W-:Y:S01]  /*1320*/  IADD3 R7, R7, 0x60, RZ ;  /* 0x0000006007077810 */ /* 0x000fe20007ffe0ff */
[----:B------:R-:W-:Y:S01]  /*1330*/  IMAD.MOV.U32 R18, RZ, RZ, R20 ;  /* 0x000000ffff127224 */ /* 0x000fe200078e0014 */
[----:B------:R-:W-:Y:S01]  /*1340*/  ISETP.GE.AND P1, PT, R3, R6, PT ;  /* 0x000000060300720c */ /* 0x000fe20003f26270 */
[----:B------:R-:W-:Y:S01]  /*1350*/  IMAD R3, R0, c[0x0][0x1e8], RZ ;  /* 0x00007a0000037a24 */ /* 0x000fe200078e02ff */
[----:B------:R-:W-:Y:S01]  /*1360*/  SHFL.IDX PT, R20, R17, 0x2, 0x181f ;  /* 0x00581f0011147f89 */ /* 0x000fe200000e0000 */
[----:B------:R-:W-:Y:S01]  /*1370*/  IMAD R5, R5, c[0x0][0x208], RZ ;  /* 0x0000820005057a24 */ /* 0x000fe200078e02ff */
[C---:B------:R-:W-:Y:S01]  /*1380*/  IADD3 R238, R223.reuse, 0x1100, RZ ;  /* 0x00001100dfee7810 */ /* 0x040fe20007ffe0ff */
[----:B------:R-:W-:Y:S01]  /*1390*/  IMAD R3, R220, c[0x0][0x1ec], R3 ;  /* 0x00007b00dc037a24 */ /* 0x000fe200078e0203 */
[----:B------:R-:W4:Y:S01]  /*13a0*/  SHFL.IDX PT, R21, R11, 0x2, 0x181f ;  /* 0x00581f000b157f89 */ /* 0x000f2200000e0000 */
[----:B------:R-:W-:-:S02]  /*13b0*/  IADD3 R237, R223, 0x4100, RZ ;  /* 0x00004100dfed7810 */ /* 0x000fc40007ffe0ff */
[----:B------:R-:W-:Y:S01]  /*13c0*/  IMAD.IADD R218, R235, 0x1, R3 ;  /* 0x00000001ebda7824 */ /* 0x000fe200078e0203 */
[----:B------:R-:W5:Y:S01]  /*13d0*/  SHFL.IDX PT, R11, R11, 0x3, 0x181f ;  /* 0x00781f000b0b7f89 */ /* 0x000f6200000e0000 */
[----:B-1----:R-:W-:-:S04]  /*13e0*/  @!P0 IMAD.WIDE R24, R225, 0x2, R22 ;  /* 0x00000002e1188825 */ /* 0x002fc800078e0216 */
[----:B------:R-:W-:Y:S01]  /*13f0*/  @!P0 IMAD.WIDE R22, R243, 0x2, R22 ;  /* 0x00000002f3168825 */ /* 0x000fe200078e0216 */
[----:B------:R5:W-:Y:S04]  /*1400*/  @!P0 LDGSTS.E.BYPASS.LTC128B.128 [R223+0x1100], [R24.64], !P6 ;  /* 0x0110000018df8fae */ /* 0x000be8000f101d46 */
[----:B------:R1:W-:Y:S01]  /*1410*/  @!P0 LDGSTS.E.BYPASS.LTC128B.128 [R223+0x5100], [R22.64], !P2 ;  /* 0x0510000016df8fae */ /* 0x0003e2000d101d46 */
[----:B--2---:R-:W-:Y:S01]  /*1420*/  SHF.R.S32.HI R2, RZ, 0x1f, R221 ;  /* 0x0000001fff027819 */ /* 0x004fe200000114dd */
[----:B------:R-:W-:-:S04]  /*1430*/  IMAD.WIDE.U32 R18, R221, c[0x0][0x1f0], R18 ;  /* 0x00007c00dd127a25 */ /* 0x000fc800078e0012 */
[----:B------:R-:W-:Y:S01]  /*1440*/  IMAD R4, R2, c[0x0][0x1f0], RZ ;  /* 0x00007c0002047a24 */ /* 0x000fe200078e02ff */
[----:B------:R-:W-:Y:S01]  /*1450*/  IADD3 R18, P0, R234, R18, RZ ;  /* 0x00000012ea127210 */ /* 0x000fe20007f1e0ff */
[----:B------:R-:W-:Y:S02]  /*1460*/  IMAD R2, R2, c[0x0][0x218], RZ ;  /* 0x0000860002027a24 */ /* 0x000fe400078e02ff */
[C---:B------:R-:W-:Y:S02]  /*1470*/  IMAD R3, R221.reuse, c[0x0][0x1f4], R4 ;  /* 0x00007d00dd037a24 */ /* 0x040fe400078e0204 */
[----:B------:R-:W-:-:S03]  /*1480*/  IMAD R2, R221, c[0x0][0x21c], R2 ;  /* 0x00008700dd027a24 */ /* 0x000fc600078e0202 */
[----:B------:R-:W-:Y:S02]  /*1490*/  IADD3.X R3, R218, R19, R3, P0, !PT ;  /* 0x00000013da037210 */ /* 0x000fe400007fe403 */
[----:B------:R-:W-:-:S04]  /*14a0*/  LEA R4, P0, R18, c[0x0][0x1c8], 0x1 ;  /* 0x0000720012047a11 */ /* 0x000fc800078008ff */
[----:B------:R-:W-:Y:S01]  /*14b0*/  LEA.HI.X R3, R18, c[0x0][0x1cc], R3, 0x1, P0 ;  /* 0x0000730012037a11 */ /* 0x000fe200000f0c03 */
[--C-:B----4-:R-:W-:Y:S01]  /*14c0*/  @!P1 IMAD.WIDE R18, R225, 0x2, R20.reuse ;  /* 0x00000002e1129825 */ /* 0x110fe200078e0214 */
[----:B------:R-:W-:Y:S02]  /*14d0*/  ISETP.GE.AND P0, PT, R7, R6, PT ;  /* 0x000000060700720c */ /* 0x000fe40003f06270 */
[----:B------:R-:W-:Y:S01]  /*14e0*/  SHFL.IDX PT, R6, R4, RZ, 0x181f ;  /* 0x00181fff04067589 */ /* 0x000fe200000e0000 */
[----:B------:R-:W-:-:S03]  /*14f0*/  @!P1 IMAD.WIDE R20, R243, 0x2, R20 ;  /* 0x00000002f3149825 */ /* 0x000fc600078e0214 */
[----:B------:R-:W3:Y:S04]  /*1500*/  SHFL.IDX PT, R7, R3, RZ, 0x181f ;  /* 0x00181fff03077589 */ /* 0x000ee800000e0000 */
[----:B------:R2:W-:Y:S03]  /*1510*/  @!P1 LDGSTS.E.BYPASS.LTC128B.128 [R223+0x2100], [R18.64], !P6 ;  /* 0x0210000012df9fae */ /* 0x0005e6000f101d46 */
[--C-:B-----5:R-:W-:Y:S01]  /*1520*/  @!P0 IMAD.WIDE R24, R225, 0x2, R10.reuse ;  /* 0x00000002e1188825 */ /* 0x120fe200078e020a */
[----:B------:R4:W-:Y:S01]  /*1530*/  @!P1 LDGSTS.E.BYPASS.LTC128B.128 [R223+0x6100], [R20.64], !P2 ;  /* 0x0610000014df9fae */ /* 0x0009e2000d101d46 */
[----:B------:R-:W-:Y:S02]  /*1540*/  ISETP.GE.AND P1, PT, R76, 0x21, PT ;  /* 0x000000214c00780c */ /* 0x000fe40003f26270 */
[----:B-1----:R-:W-:Y:S01]  /*1550*/  @!P0 IMAD.WIDE R22, R243, 0x2, R10 ;  /* 0x00000002f3168825 */ /* 0x002fe200078e020a */
[----:B------:R1:W-:Y:S01]  /*1560*/  @!P0 LDGSTS.E.BYPASS.LTC128B.128 [R223+0x3100], [R24.64], !P6 ;  /* 0x0310000018df8fae */ /* 0x0003e2000f101d46 */
[----:B------:R-:W-:-:S02]  /*1570*/  ISETP.GE.AND P6, PT, R8, c[0x0][0x1d4], PT ;  /* 0x0000750008007a0c */ /* 0x000fc40003fc6270 */
[----:B------:R-:W-:Y:S01]  /*1580*/  IMAD R10, R222, c[0x0][0x20c], R5 ;  /* 0x00008300de0a7a24 */ /* 0x000fe200078e0205 */
[----:B------:R5:W-:Y:S01]  /*1590*/  @!P0 LDGSTS.E.BYPASS.LTC128B.128 [R223+0x7100], [R22.64], !P2 ;  /* 0x0710000016df8fae */ /* 0x000be2000d101d46 */
[----:B------:R-:W-:Y:S01]  /*15a0*/  ISETP.GE.AND P0, PT, R76, 0x1, PT ;  /* 0x000000014c00780c */ /* 0x000fe20003f06270 */
[----:B------:R-:W-:Y:S01]  /*15b0*/  IMAD R5, R0, c[0x0][0x210], RZ ;  /* 0x0000840000057a24 */ /* 0x000fe200078e02ff */
[----:B------:R-:W-:Y:S01]  /*15c0*/  ISETP.GE.AND P2, PT, R225, c[0x0][0x1d4], PT ;  /* 0x00007500e1007a0c */ /* 0x000fe20003f46270 */
[----:B------:R-:W-:Y:S01]  /*15d0*/  IMAD R0, R222, c[0x0][0x1e0], RZ ;  /* 0x00007800de007a24 */ /* 0x000fe200078e02ff */
[----:B------:R-:W0:Y:S01]  /*15e0*/  LDGDEPBAR ;  /* 0x00000000000079af */ /* 0x000e220000000000 */
[----:B------:R-:W-:Y:S01]  /*15f0*/  IMAD R5, R220, c[0x0][0x214], R5 ;  /* 0x00008500dc057a24 */ /* 0x000fe200078e0205 */
[----:B------:R-:W-:Y:S01]  /*1600*/  SEL R245, RZ, 0x10, P6 ;  /* 0x00000010fff57807 */ /* 0x000fe20003000000 */
[----:B------:R-:W-:Y:S02]  /*1610*/  IMAD R17, R221, c[0x0][0x1f0], R0 ;  /* 0x00007c00dd117a24 */ /* 0x000fe400078e0200 */
[----:B------:R-:W-:-:S02]  /*1620*/  IMAD.IADD R219, R233, 0x1, R5 ;  /* 0x00000001e9db7824 */ /* 0x000fc400078e0205 */
[----:B------:R-:W-:Y:S02]  /*1630*/  IMAD R17, R220, c[0x0][0x1e8], R17 ;  /* 0x00007a00dc117a24 */ /* 0x000fe400078e0211 */
[----:B---3--:R-:W-:-:S03]  /*1640*/  @P0 IMAD.WIDE R26, R243, 0x2, R6 ;  /* 0x00000002f31a0825 */ /* 0x008fc600078e0206 */
[----:B------:R-:W-:Y:S01]  /*1650*/  LEA R17, R17, c[0x0][0x1c8], 0x1 ;  /* 0x0000720011117a11 */ /* 0x000fe200078e08ff */
[----:B--2---:R-:W-:Y:S01]  /*1660*/  IMAD.WIDE.U32 R18, R222, c[0x0][0x208], RZ ;  /* 0x00008200de127a25 */ /* 0x004fe200078e00ff */
[----:B----4-:R-:W-:Y:S03]  /*1670*/  SHFL.IDX PT, R20, R4, 0x1, 0x181f ;  /* 0x00381f0004147f89 */ /* 0x010fe600000e0000 */
[----:B------:R-:W-:Y:S01]  /*1680*/  IMAD.IADD R11, R19, 0x1, R10 ;  /* 0x00000001130b7824 */ /* 0x000fe200078e020a */
[----:B------:R-:W2:Y:S01]  /*1690*/  SHFL.IDX PT, R21, R3, 0x1, 0x181f ;  /* 0x00381f0003157f89 */ /* 0x000ea200000e0000 */
[----:B------:R-:W-:Y:S02]  /*16a0*/  IMAD.MOV.U32 R10, RZ, RZ, R18 ;  /* 0x000000ffff0a7224 */ /* 0x000fe400078e0012 */
[----:B-----5:R-:W-:-:S04]  /*16b0*/  @P0 IMAD.WIDE R22, R225, 0x2, R6 ;  /* 0x00000002e1160825 */ /* 0x020fc800078e0206 */
[----:B------:R-:W-:Y:S01]  /*16c0*/  IMAD.WIDE.U32 R10, R221, c[0x0][0x218], R10 ;  /* 0x00008600dd0a7a25 */ /* 0x000fe200078e000a */
[----:B------:R3:W-:Y:S04]  /*16d0*/  @P0 LDGSTS.E.BYPASS.LTC128B.128 [R223+0x8100], [R22.64], !P2 ;  /* 0x0810000016df0fae */ /* 0x0007e8000d101d46 */
[----:B------:R4:W-:Y:S01]  /*16e0*/  @P0 LDGSTS.E.BYPASS.LTC128B.128 [R223+0xb100], [R26.64], !P6 ;  /* 0x0b1000001adf0fae */ /* 0x0009e2000f101d46 */
[----:B------:R-:W-:Y:S02]  /*16f0*/  IADD3 R5, P0, R232, R10, RZ ;  /* 0x0000000ae8057210 */ /* 0x000fe40007f1e0ff */
[----:B------:R-:W-:Y:S02]  /*1700*/  LEA.HI R10, R105, R100, RZ, 0x4 ;  /* 0x00000064690a7211 */ /* 0x000fe400078f20ff */
[----:B-1----:R-:W-:Y:S01]  /*1710*/  IADD3.X R24, R219, R11, R2, P0, !PT ;  /* 0x0000000bdb187210 */ /* 0x002fe200007fe402 */
[----:B------:R-:W-:Y:S01]  /*1720*/  IMAD.SHL.U32 R2, R16, 0x8, RZ ;  /* 0x0000000810027824 */ /* 0x000fe200078e00ff */
[----:B------:R-:W-:-:S02]  /*1730*/  LEA R7, P0, R5, c[0x0][0x1f8], 0x1 ;  /* 0x00007e0005077a11 */ /* 0x000fc400078008ff */
[----:B------:R-:W-:Y:S01]  /*1740*/  SHF.R.S32.HI R11, RZ, 0x4, R10 ;  /* 0x00000004ff0b7819 */ /* 0x000fe2000001140a */
[----:B--2---:R-:W-:Y:S01]  /*1750*/  @P1 IMAD.WIDE R18, R225, 0x2, R20 ;  /* 0x00000002e1121825 */ /* 0x004fe200078e0214 */
[----:B------:R-:W-:Y:S01]  /*1760*/  LEA.HI.X R24, R5, c[0x0][0x1fc], R24, 0x1, P0 ;  /* 0x00007f0005187a11 */ /* 0x000fe200000f0c18 */
[----:B------:R-:W1:Y:S01]  /*1770*/  SHFL.IDX PT, R51, R7, RZ, 0x181f ;  /* 0x00181fff07337589 */ /* 0x000e6200000e0000 */
[C---:B------:R-:W-:Y:S01]  /*1780*/  LOP3.LUT R5, R10.reuse, 0xfffffff0, RZ, 0xc0, !PT ;  /* 0xfffffff00a057812 */ /* 0x040fe200078ec0ff */
[----:B------:R-:W-:Y:S01]  /*1790*/  @P1 IMAD.WIDE R20, R243, 0x2, R20 ;  /* 0x00000002f3141825 */ /* 0x000fe200078e0214 */
[----:B------:R-:W-:Y:S01]  /*17a0*/  LEA.HI R10, R10, R11, RZ, 0x1 ;  /* 0x0000000b0a0a7211 */ /* 0x000fe200078f08ff */
[----:B------:R2:W-:Y:S02]  /*17b0*/  @P1 LDGSTS.E.BYPASS.LTC128B.128 [R223+0x9100], [R18.64], !P2 ;  /* 0x0910000012df1fae */ /* 0x0005e4000d101d46 */
[----:B------:R-:W-:Y:S01]  /*17c0*/  IMAD.IADD R16, R100, 0x1, -R5 ;  /* 0x0000000164107824 */ /* 0x000fe200078e0a05 */
[----:B------:R-:W-:Y:S01]  /*17d0*/  LOP3.LUT R10, R10, 0xfffffffe, RZ, 0xc0, !PT ;  /* 0xfffffffe0a0a7812 */ /* 0x000fe200078ec0ff */
[----:B------:R-:W5:Y:S01]  /*17e0*/  SHFL.IDX PT, R4, R24, RZ, 0x181f ;  /* 0x00181fff18047589 */ /* 0x000f6200000e0000 */
[----:B---3--:R-:W-:-:S02]  /*17f0*/  IMAD.WIDE R22, R225, 0x2, RZ ;  /* 0x00000002e1167825 */ /* 0x008fc400078e02ff */
[----:B------:R-:W-:Y:S01]  /*1800*/  SHF.R.S32.HI R5, RZ, 0x1f, R16 ;  /* 0x0000001fff057819 */ /* 0x000fe20000011410 */
[----:B------:R-:W3:Y:S01]  /*1810*/  SHFL.IDX PT, R78, R7, 0x1, 0x181f ;  /* 0x00381f00074e7f89 */ /* 0x000ee200000e0000 */
[----:B------:R-:W-:Y:S02]  /*1820*/  IMAD.IADD R10, R11, 0x1, -R10 ;  /* 0x000000010b0a7824 */ /* 0x000fe400078e0a0a */
[----:B------:R-:W-:Y:S01]  /*1830*/  LEA.HI R5, R5, R16, RZ, 0x3 ;  /* 0x0000001005057211 */ /* 0x000fe200078f18ff */
[----:B------:R1:W-:Y:S01]  /*1840*/  @P1 LDGSTS.E.BYPASS.LTC128B.128 [R223+0xc100], [R20.64], !P6 ;  /* 0x0c10000014df1fae */ /* 0x0003e2000f101d46 */
[----:B------:R-:W-:-:S03]  /*1850*/  ISETP.GT.AND P1, PT, R76, 0x40, PT ;  /* 0x000000404c00780c */ /* 0x000fc60003f24270 */
[----:B------:R-:W3:Y:S04]  /*1860*/  SHFL.IDX PT, R6, R24, 0x1, 0x181f ;  /* 0x00381f0018067f89 */ /* 0x000ee800000e0000 */
[----:B------:R3:W4:Y:S04]  /*1870*/  SHFL.IDX PT, R80, R7, 0x2, 0x181f ;  /* 0x00581f0007507f89 */ /* 0x00072800000e0000 */
[----:B------:R-:W-:Y:S04]  /*1880*/  SHFL.IDX PT, R0, R24, 0x2, 0x181f ;  /* 0x00581f0018007f89 */ /* 0x000fe800000e0000 */
[----:B--2---:R-:W-:Y:S04]  /*1890*/  SHFL.IDX PT, R18, R17, 0x2, 0x181f ;  /* 0x00581f0011127f89 */ /* 0x004fe800000e0000 */
[----:B------:R2:W2:Y:S01]  /*18a0*/  SHFL.IDX PT, R19, R3, 0x2, 0x181f ;  /* 0x00581f0003137f89 */ /* 0x0004a200000e0000 */
[----:B-1----:R-:W-:Y:S01]  /*18b0*/  IADD3 R20, P0, R51, R22, RZ ;  /* 0x0000001633147210 */ /* 0x002fe20007f1e0ff */
[----:B---3--:R-:W-:-:S04]  /*18c0*/  IMAD.SHL.U32 R7, R9, 0x40, RZ ;  /* 0x0000004009077824 */ /* 0x008fc800078e00ff */
[----:B-----5:R-:W-:Y:S01]  /*18d0*/  IMAD.X R21, R4, 0x1, R23, P0 ;  /* 0x0000000104157824 */ /* 0x020fe200000e0617 */
[----:B------:R-:W-:Y:S02]  /*18e0*/  IADD3 R48, P0, R22, R78, RZ ;  /* 0x0000004e16307210 */ /* 0x000fe40007f1e0ff */
[----:B------:R-:W-:-:S03]  /*18f0*/  LOP3.LUT R7, R7, 0x1c0, RZ, 0xc0, !PT ;  /* 0x000001c007077812 */ /* 0x000fc600078ec0ff */
[----:B------:R-:W-:Y:S01]  /*1900*/  IMAD.X R49, R23, 0x1, R6, P0 ;  /* 0x0000000117317824 */ /* 0x000fe200000e0606 */
[----:B------:R-:W-:Y:S02]  /*1910*/  LOP3.LUT R2, R7, 0x8, R2, 0xf8, !PT ;  /* 0x0000000807027812 */ /* 0x000fe400078ef802 */
[----:B------:R-:W-:Y:S02]  /*1920*/  SHF.R.U32.HI R7, RZ, 0x3, R7 ;  /* 0x00000003ff077819 */ /* 0x000fe40000011607 */
[C---:B--2---:R-:W-:Y:S01]  /*1930*/  LOP3.LUT R3, R5.reuse, 0xfffffff8, RZ, 0xc0, !PT ;  /* 0xfffffff805037812 */ /* 0x044fe200078ec0ff */
[----:B------:R-:W-:Y:S01]  /*1940*/  IMAD.SHL.U32 R5, R5, 0x40, RZ ;  /* 0x0000004005057824 */ /* 0x000fe200078e00ff */
[----:B------:R-:W-:Y:S02]  /*1950*/  LOP3.LUT R7, R2, R7, RZ, 0x3c, !PT ;  /* 0x0000000702077212 */ /* 0x000fe400078e3cff */
[----:B----4-:R-:W-:Y:S01]  /*1960*/  IADD3 R82, P0, R22, R80, RZ ;  /* 0x0000005016527210 */ /* 0x010fe20007f1e0ff */
[----:B------:R-:W-:-:S02]  /*1970*/  IMAD.IADD R3, R16, 0x1, -R3 ;  /* 0x0000000110037824 */ /* 0x000fc400078e0a03 */
[----:B------:R-:W-:-:S04]  /*1980*/  @P1 IMAD.WIDE R16, R225, 0x2, R18 ;  /* 0x00000002e1101825 */ /* 0x000fc800078e0212 */
[----:B------:R-:W-:Y:S01]  /*1990*/  @P1 IMAD.WIDE R18, R243, 0x2, R18 ;  /* 0x00000002f3121825 */ /* 0x000fe200078e0212 */
[----:B------:R1:W-:Y:S03]  /*19a0*/  @P1 LDGSTS.E.BYPASS.LTC128B.128 [R223+0xa100], [R16.64], !P2 ;  /* 0x0a10000010df1fae */ /* 0x0003e6000d101d46 */
[----:B------:R-:W-:Y:S01]  /*19b0*/  IMAD.SHL.U32 R2, R3, 0x40, RZ ;  /* 0x0000004003027824 */ /* 0x000fe200078e00ff */
[----:B------:R1:W-:Y:S01]  /*19c0*/  @P1 LDGSTS.E.BYPASS.LTC128B.128 [R223+0xd100], [R18.64], !P6 ;  /* 0x0d10000012df1fae */ /* 0x0003e2000f101d46 */
[C---:B------:R-:W-:Y:S01]  /*19d0*/  IMAD R214, R10.reuse, 0x200, R7 ;  /* 0x000002000ad67824 */ /* 0x040fe200078e0207 */
[----:B------:R-:W-:Y:S01]  /*19e0*/  LOP3.LUT P1, RZ, R9, 0x2, RZ, 0xc0, !PT ;  /* 0x0000000209ff7812 */ /* 0x000fe2000782c0ff */
[----:B------:R-:W-:Y:S01]  /*19f0*/  IMAD.SHL.U32 R7, R10, 0x8, RZ ;  /* 0x000000080a077824 */ /* 0x000fe200078e00ff */
[----:B------:R-:W0:Y:S01]  /*1a00*/  LDGDEPBAR ;  /* 0x00000000000079af */ /* 0x000e220000000000 */
[----:B------:R-:W-:Y:S01]  /*1a10*/  IMAD.WIDE R10, R243, 0x2, RZ ;  /* 0x00000002f30a7825 */ /* 0x000fe200078e02ff */
[----:B------:R-:W-:-:S03]  /*1a20*/  LOP3.LUT R2, R2, 0x1c0, RZ, 0xc0, !PT ;  /* 0x000001c002027812 */ /* 0x000fc600078ec0ff */
[----:B------:R-:W-:Y:S01]  /*1a30*/  IMAD.X R83, R23, 0x1, R0, P0 ;  /* 0x0000000117537824 */ /* 0x000fe200000e0600 */
[----:B------:R-:W-:Y:S01]  /*1a40*/  IADD3 R50, P0, R51, R10, RZ ;  /* 0x0000000a33327210 */ /* 0x000fe20007f1e0ff */
[----:B------:R-:W-:Y:S01]  /*1a50*/  IMAD.SHL.U32 R214, R214, 0x2, RZ ;  /* 0x00000002d6d67824 */ /* 0x000fe200078e00ff */
[----:B------:R-:W-:Y:S02]  /*1a60*/  LOP3.LUT R7, R2, 0x8, R7, 0xf8, !PT ;  /* 0x0000000802077812 */ /* 0x000fe400078ef807 */
[----:B------:R-:W-:Y:S01]  /*1a70*/  SHF.R.U32.HI R2, RZ, 0x3, R2 ;  /* 0x00000003ff027819 */ /* 0x000fe20000011602 */
[----:B------:R-:W-:Y:S01]  /*1a80*/  IMAD.X R51, R4, 0x1, R11, P0 ;  /* 0x0000000104337824 */ /* 0x000fe200000e060b */
[----:B------:R-:W-:Y:S02]  /*1a90*/  IADD3 R78, P0, R10, R78, RZ ;  /* 0x0000004e0a4e7210 */ /* 0x000fe40007f1e0ff */
[----:B------:R-:W-:Y:S02]  /*1aa0*/  LOP3.LUT R2, R7, R2, RZ, 0x3c, !PT ;  /* 0x0000000207027212 */ /* 0x000fe400078e3cff */
[----:B------:R-:W-:Y:S01]  /*1ab0*/  IADD3 R4, R214, 0x8100, RZ ;  /* 0x00008100d6047810 */ /* 0x000fe20007ffe0ff */
[----:B------:R-:W-:Y:S01]  /*1ac0*/  IMAD.X R79, R11, 0x1, R6, P0 ;  /* 0x000000010b4f7824 */ /* 0x000fe200000e0606 */
[----:B------:R-:W-:Y:S01]  /*1ad0*/  LOP3.LUT R2, R2, 0xfffffe00, R5, 0xf8, !PT ;  /* 0xfffffe0002027812 */ /* 0x000fe200078ef805 */
[----:B------:R-:W-:Y:S01]  /*1ae0*/  IMAD.MOV.U32 R5, RZ, RZ, 0x10 ;  /* 0x00000010ff057424 */ /* 0x000fe200078e00ff */
[----:B------:R-:W-:Y:S01]  /*1af0*/  IADD3 R80, P0, R10, R80, RZ ;  /* 0x000000500a507210 */ /* 0x000fe20007f1e0ff */
[----:B------:R-:W-:Y:S01]  /*1b00*/  IMAD.MOV.U32 R10, RZ, RZ, 0x20 ;  /* 0x00000020ff0a7424 */ /* 0x000fe200078e00ff */
[----:B------:R-:W-:Y:S01]  /*1b10*/  IADD3 R213, R214, 0x8120, RZ ;  /* 0x00008120d6d57810 */ /* 0x000fe20007ffe0ff */
[----:B------:R-:W-:Y:S01]  /*1b20*/  IMAD R7, R107, 0x400, R2 ;  /* 0x000004006b077824 */ /* 0x000fe200078e0202 */
[----:B------:R-:W-:-:S04]  /*1b30*/  DEPBAR.LE SB0, 0x1 ;  /* 0x000080400000791a */ /* 0x000fc80000000000 */
[----:B------:R-:W-:Y:S01]  /*1b40*/  @P1 IADD3 R213, R4, -0x20, RZ ;  /* 0xffffffe004d51810 */ /* 0x000fe20007ffe0ff */
[----:B------:R-:W-:Y:S01]  /*1b50*/  BAR.SYNC.DEFER_BLOCKING 0x0 ;  /* 0x0000000000007b1d */ /* 0x000fe20000010000 */
[----:B------:R-:W-:Y:S01]  /*1b60*/  R2P PR, R3, 0x6 ;  /* 0x0000000603007804 */ /* 0x000fe20000000000 */
[----:B------:R-:W-:Y:S01]  /*1b70*/  IMAD.X R81, R11, 0x1, R0, P0 ;  /* 0x000000010b517824 */ /* 0x000fe200000e0600 */
[C---:B------:R-:W-:Y:S01]  /*1b80*/  LEA R4, R7.reuse, 0x100, 0x1 ;  /* 0x0000010007047811 */ /* 0x040fe200078e08ff */
[----:B------:R-:W-:Y:S01]  /*1b90*/  IMAD.SHL.U32 R7, R7, 0x2, RZ ;  /* 0x0000000207077824 */ /* 0x000fe200078e00ff */
[----:B------:R-:W-:Y:S02]  /*1ba0*/  ISETP.GE.AND P0, PT, R225, c[0x0][0x1d4], PT ;  /* 0x00007500e1007a0c */ /* 0x000fe40003f06270 */
[----:B------:R-:W-:Y:S02]  /*1bb0*/  SEL R5, R5, 0xfffffff0, !P1 ;  /* 0xfffffff005057807 */ /* 0x000fe40004800000 */
[----:B------:R-:W-:-:S02]  /*1bc0*/  SEL R3, R10, 0xffffffe0, !P2 ;  /* 0xffffffe00a037807 */ /* 0x000fc40005000000 */
[----:B------:R-:W-:Y:S01]  /*1bd0*/  ISETP.LT.OR P1, PT, R76, 0x1, P0 ;  /* 0x000000014c00780c */ /* 0x000fe20000721670 */
[--C-:B------:R-:W-:Y:S01]  /*1be0*/  IMAD R6, R5, 0x2, R4.reuse ;  /* 0x0000000205067824 */ /* 0x100fe200078e0204 */
[----:B------:R-:W-:Y:S01]  /*1bf0*/  ISETP.GE.AND P2, PT, R8, c[0x0][0x1d4], PT ;  /* 0x0000750008007a0c */ /* 0x000fe20003f46270 */
[----:B------:R-:W-:Y:S01]  /*1c00*/  IMAD R4, R3, 0x2, R4 ;  /* 0x0000000203047824 */ /* 0x000fe200078e0204 */
[----:B------:R-:W-:Y:S01]  /*1c10*/  IADD3 R207, R213, 0x800, RZ ;  /* 0x00000800d5cf7810 */ /* 0x000fe20007ffe0ff */
[----:B------:R-:W-:Y:S01]  /*1c20*/  IMAD R0, R3, 0x2, R6 ;  /* 0x0000000203007824 */ /* 0x000fe200078e0206 */
[C---:B------:R-:W-:Y:S02]  /*1c30*/  IADD3 R206, R213.reuse, 0x1000, RZ ;  /* 0x00001000d5ce7810 */ /* 0x040fe40007ffe0ff */
[C---:B------:R-:W-:Y:S02]  /*1c40*/  IADD3 R205, R213.reuse, 0x1800, RZ ;  /* 0x00001800d5cd7810 */ /* 0x040fe40007ffe0ff */
[----:B------:R-:W-:-:S02]  /*1c50*/  IADD3 R204, R213, 0x2000, RZ ;  /* 0x00002000d5cc7810 */ /* 0x000fc40007ffe0ff */
[C---:B------:R-:W-:Y:S01]  /*1c60*/  IADD3 R203, R213.reuse, 0x2800, RZ ;  /* 0x00002800d5cb7810 */ /* 0x040fe20007ffe0ff */
[----:B------:R-:W-:Y:S01]  /*1c70*/  LDSM.16.M88.4 R124, [R7+0x100] ;  /* 0x00010000077c783b */ /* 0x000fe20000000200 */
[C---:B------:R-:W-:Y:S02]  /*1c80*/  IADD3 R201, R213.reuse, 0x3000, RZ ;  /* 0x00003000d5c97810 */ /* 0x040fe40007ffe0ff */
[C---:B------:R-:W-:Y:S01]  /*1c90*/  IADD3 R200, R213.reuse, 0x3800, RZ ;  /* 0x00003800d5c87810 */ /* 0x040fe20007ffe0ff */
[----:B------:R2:W-:Y:S01]  /*1ca0*/  LDSM.16.M88.4 R180, [R7+0x4100] ;  /* 0x0041000007b4783b */ /* 0x0005e20000000200 */
[C---:B------:R-:W-:Y:S02]  /*1cb0*/  IADD3 R199, R213.reuse, 0x4000, RZ ;  /* 0x00004000d5c77810 */ /* 0x040fe40007ffe0ff */
[C---:B------:R-:W-:Y:S01]  /*1cc0*/  IADD3 R198, R213.reuse, 0x4800, RZ ;  /* 0x00004800d5c67810 */ /* 0x040fe20007ffe0ff */
[----:B------:R-:W-:Y:S01]  /*1cd0*/  LDSM.16.M88.4 R144, [R6] ;  /* 0x000000000690783b */ /* 0x000fe20000000200 */
[----:B------:R-:W-:-:S02]  /*1ce0*/  IADD3 R197, R213, 0x5000, RZ ;  /* 0x00005000d5c57810 */ /* 0x000fc40007ffe0ff */
[----:B------:R-:W-:Y:S01]  /*1cf0*/  IADD3 R196, R213, 0x5800, RZ ;  /* 0x00005800d5c47810 */ /* 0x000fe20007ffe0ff */
[----:B------:R-:W-:Y:S04]  /*1d00*/  LDSM.16.M88.4 R184, [R6+0x4000] ;  /* 0x0040000006b8783b */ /* 0x000fe80000000200 */
[----:B------:R-:W-:Y:S04]  /*1d10*/  LDSM.16.M88.4 R172, [R4] ;  /* 0x0000000004ac783b */ /* 0x000fe80000000200 */
[----:B------:R-:W-:Y:S04]  /*1d20*/  LDSM.16.M88.4 R188, [R4+0x4000] ;  /* 0x0040000004bc783b */ /* 0x000fe80000000200 */
[----:B------:R-:W-:Y:S01]  /*1d30*/  LDSM.16.M88.4 R176, [R0] ;  /* 0x0000000000b0783b */ /* 0x000fe20000000200 */
[----:B--2---:R-:W-:-:S03]  /*1d40*/  IADD3 R7, R13, -0x1, RZ ;  /* 0xffffffff0d077810 */ /* 0x004fc60007ffe0ff */
[----:B------:R-:W-:Y:S04]  /*1d50*/  LDSM.16.M88.4 R192, [R0+0x4000] ;  /* 0x0040000000c0783b */ /* 0x000fe80000000200 */
[----:B------:R-:W-:Y:S06]  /*1d60*/  BAR.SYNC.DEFER_BLOCKING 0x0 ;  /* 0x0000000000007b1d */ /* 0x000fec0000010000 */
[----:B------:R-:W-:-:S04]  /*1d70*/  DEPBAR.LE SB0, 0x0 ;  /* 0x000080000000791a */ /* 0x000fc80000000000 */
[----:B------:R-:W-:Y:S06]  /*1d80*/  BAR.SYNC.DEFER_BLOCKING 0x0 ;  /* 0x0000000000007b1d */ /* 0x000fec0000010000 */
[----:B------:R-:W-:Y:S04]  /*1d90*/  LDSM.16.M88.4 R24, [R214+0x8100] ;  /* 0x00810000d618783b */ /* 0x000fe80000000200 */
[----:B-1----:R-:W-:Y:S04]  /*1da0*/  LDSM.16.M88.4 R16, [R214+0x8900] ;  /* 0x00890000d610783b */ /* 0x002fe80000000200 */
[----:B------:R-:W1:Y:S04]  /*1db0*/  LDSM.16.M88.4 R52, [R214+0x9100] ;  /* 0x00910000d634783b */ /* 0x000e680000000200 */
[----:B------:R-:W-:Y:S04]  /*1dc0*/  LDSM.16.M88.4 R44, [R214+0x9900] ;  /* 0x00990000d62c783b */ /* 0x000fe80000000200 */
[----:B------:R-:W-:Y:S04]  /*1dd0*/  LDSM.16.M88.4 R36, [R214+0xa100] ;  /* 0x00a10000d624783b */ /* 0x000fe80000000200 */
[----:B------:R-:W-:Y:S04]  /*1de0*/  LDSM.16.M88.4 R28, [R214+0xa900] ;  /* 0x00a90000d61c783b */ /* 0x000fe80000000200 */
[----:B------:R-:W-:Y:S04]  /*1df0*/  LDSM.16.M88.4 R64, [R213] ;  /* 0x00000000d540783b */ /* 0x000fe80000000200 */
[----:B------:R-:W-:Y:S04]  /*1e00*/  LDSM.16.M88.4 R40, [R213+0x800] ;  /* 0x00080000d528783b */ /* 0x000fe80000000200 */
[----:B------:R-:W2:Y:S04]  /*1e10*/  LDSM.16.M88.4 R32, [R213+0x1000] ;  /* 0x00100000d520783b */ /* 0x000ea80000000200 */
[----:B------:R-:W3:Y:S04]  /*1e20*/  LDSM.16.M88.4 R60, [R213+0x1800] ;  /* 0x00180000d53c783b */ /* 0x000ee80000000200 */
[----:B------:R-:W4:Y:S04]  /*1e30*/  LDSM.16.M88.4 R72, [R213+0x2000] ;  /* 0x00200000d548783b */ /* 0x000f280000000200 */
[----:B------:R-:W5:Y:S04]  /*1e40*/  LDSM.16.M88.4 R68, [R213+0x2800] ;  /* 0x00280000d544783b */ /* 0x000f680000000200 */
[----:B------:R-:W-:Y:S01]  /*1e50*/  @!PT LDS RZ, [RZ] ;  /* 0x00000000fffff984 */ /* 0x000fe20000000800 */
[----:B------:R-:W-:Y:S01]  /*1e60*/  @!PT LDS RZ, [RZ] ;  /* 0x00000000fffff984 */ /* 0x000fe20000000800 */
[----:B------:R-:W-:Y:S01]  /*1e70*/  @!PT LDS RZ, [RZ] ;  /* 0x00000000fffff984 */ /* 0x000fe20000000800 */
[----:B------:R3:W-:Y:S01]  /*1e80*/  LDGSTS.E.BYPASS.LTC128B.128 [R223+0x100], [R20.64], !P1 ;  /* 0x0010000014df7fae */ /* 0x0007e2000c901d46 */
[C---:B------:R-:W-:Y:S01]  /*1e90*/  ISETP.LT.OR P1, PT, R76.reuse, 0x1, P2 ;  /* 0x000000014c00780c */ /* 0x040fe20001721670 */
[C---:B-1----:R-:W-:Y:S08]  /*1ea0*/  HMMA.16816.F32 R56, R124.reuse, R52, RZ ;  /* 0x000000347c38723c */ /* 0x042ff000000018ff */
[----:B------:R-:W-:Y:S04]  /*1eb0*/  HMMA.16816.F32 R52, R124, R54, RZ ;  /* 0x000000367c34723c */ /* 0x000fe800000018ff */
[----:B------:R1:W-:Y:S01]  /*1ec0*/  LDGSTS.E.BYPASS.LTC128B.128 [R223+0x3100], [R50.64], !P1 ;  /* 0x0310000032df7fae */ /* 0x0003e2000c901d46 */
[----:B------:R-:W-:-:S02]  /*1ed0*/  ISETP.LT.OR P1, PT, R76, 0x21, P0 ;  /* 0x000000214c00780c */ /* 0x000fc40000721670 */
[----:B------:R-:W-:-:S09]  /*1ee0*/  ISETP.LT.OR P0, PT, R76, 0x41, P0 ;  /* 0x000000414c00780c */ /* 0x000fd20000701670 */
[----:B--2---:R-:W-:Y:S02]  /*1ef0*/  HMMA.16816.F32 R56, R144, R32, R56 ;  /* 0x000000209038723c */ /* 0x004fe40000001838 */
[----:B------:R1:W-:Y:S01]  /*1f00*/  LDGSTS.E.BYPASS.LTC128B.128 [R223+0x1100], [R48.64], !P1 ;  /* 0x0110000030df7fae */ /* 0x0003e2000c901d46 */
[C---:B------:R-:W-:Y:S02]  /*1f10*/  ISETP.LT.OR P1, PT, R76.reuse, 0x21, P2 ;  /* 0x000000214c00780c */ /* 0x040fe40001721670 */
[----:B------:R-:W-:-:S03]  /*1f20*/  ISETP.LT.OR P2, PT, R76, 0x41, P2 ;  /* 0x000000414c00780c */ /* 0x000fc60001741670 */
[C---:B---3--:R-:W-:Y:S08]  /*1f30*/  HMMA.16816.F32 R20, R124.reuse, R16, RZ ;  /* 0x000000107c14723c */ /* 0x048ff000000018ff */
[----:B------:R2:W-:Y:S01]  /*1f40*/  LDGSTS.E.BYPASS.LTC128B.128 [R223+0x4100], [R78.64], !P1 ;  /* 0x041000004edf7fae */ /* 0x0005e2000c901d46 */
[----:B------:R-:W-:Y:S01]  /*1f50*/  LOP3.LUT P1, RZ, R9, 0x4, RZ, 0xc0, !PT ;  /* 0x0000000409ff7812 */ /* 0x000fe2000782c0ff */
[----:B------:R-:W-:Y:S02]  /*1f60*/  HMMA.16816.F32 R16, R124, R18, RZ ;  /* 0x000000127c10723c */ /* 0x000fe400000018ff */
[----:B------:R3:W-:Y:S01]  /*1f70*/  LDGSTS.E.BYPASS.LTC128B.128 [R223+0x2100], [R82.64], !P0 ;  /* 0x0210000052df7fae */ /* 0x0007e2000c101d46 */
[----:B------:R-:W-:-:S02]  /*1f80*/  SEL R0, R10, 0xffffffe0, !P1 ;  /* 0xffffffe00a007807 */ /* 0x000fc40004800000 */
[----:B------:R-:W-:Y:S01]  /*1f90*/  ISETP.GT.AND P0, PT, R7, R216, PT ;  /* 0x000000d80700720c */ /* 0x000fe20003f04270 */
[----:B------:R3:W-:Y:S01]  /*1fa0*/  LDGSTS.E.BYPASS.LTC128B.128 [R223+0x5100], [R80.64], !P2 ;  /* 0x0510000050df7fae */ /* 0x0007e2000d101d46 */
[----:B------:R-:W-:Y:S01]  /*1fb0*/  ISETP.GT.AND P1, PT, R224, 0x5f, PT ;  /* 0x0000005fe000780c */ /* 0x000fe20003f24270 */
[----:B------:R-:W-:Y:S01]  /*1fc0*/  HMMA.16816.F32 R8, R124, R24, RZ ;  /* 0x000000187c08723c */ /* 0x000fe200000018ff */
[C---:B------:R-:W-:Y:S01]  /*1fd0*/  IMAD R211, R0.reuse, 0x2, R214 ;  /* 0x0000000200d37824 */ /* 0x040fe200078e02d6 */
[----:B------:R-:W-:Y:S01]  /*1fe0*/  LDSM.16.M88.4 R92, [R214+0xd100] ;  /* 0x00d10000d65c783b */ /* 0x000fe20000000200 */
[----:B------:R-:W-:-:S03]  /*1ff0*/  IMAD R202, R0, 0x2, R213 ;  /* 0x0000000200ca7824 */ /* 0x000fc600078e02d5 */
[----:B------:R-:W-:Y:S02]  /*2000*/  LDSM.16.M88.4 R88, [R213+0x3000] ;  /* 0x00300000d558783b */ /* 0x000fe40000000200 */
[C---:B-1----:R-:W-:Y:S02]  /*2010*/  HMMA.16816.F32 R48, R124.reuse, R44, RZ ;  /* 0x0000002c7c30723c */ /* 0x042fe400000018ff */
[----:B------:R-:W-:Y:S04]  /*2020*/  LDSM.16.M88.4 R84, [R213+0x3800] ;  /* 0x00380000d554783b */ /* 0x000fe80000000200 */
[----:B------:R-:W-:Y:S02]  /*2030*/  LDSM.16.M88.4 R96, [R211+0xc100] ;  /* 0x00c10000d360783b */ /* 0x000fe40000000200 */
[C---:B------:R-:W-:Y:S02]  /*2040*/  HMMA.16816.F32 R24, R124.reuse, R26, RZ ;  /* 0x0000001a7c18723c */ /* 0x040fe400000018ff */
[----:B--2---:R-:W-:Y:S04]  /*2050*/  LDSM.16.M88.4 R76, [R211+0x8900] ;  /* 0x00890000d34c783b */ /* 0x004fe80000000200 */
[----:B------:R-:W0:Y:S02]  /*2060*/  LDGDEPBAR ;  /* 0x00000000000079af */ /* 0x000e240000000000 */
[----:B------:R-:W-:Y:S02]  /*2070*/  HMMA.16816.F32 R44, R124, R46, RZ ;  /* 0x0000002e7c2c723c */ /* 0x000fe400000018ff */
[----:B---3--:R-:W-:Y:S06]  /*2080*/  LDSM.16.M88.4 R80, [R213+0x4000] ;  /* 0x00400000d550783b */ /* 0x008fec0000000200 */
[C---:B------:R-:W-:Y:S08]  /*2090*/  HMMA.16816.F32 R8, R144.reuse, R64, R8 ;  /* 0x000000409008723c */ /* 0x040ff00000001808 */
[C---:B------:R-:W-:Y:S01]  /*20a0*/  HMMA.16816.F32 R24, R144.reuse, R66, R24 ;  /* 0x000000429018723c */ /* 0x040fe20000001818 */
[----:B------:R-:W1:Y:S07]  /*20b0*/  LDSM.16.M88.4 R64, [R211+0x8100] ;  /* 0x00810000d340783b */ /* 0x000e6e0000000200 */
[C---:B------:R-:W-:Y:S08]  /*20c0*/  HMMA.16816.F32 R48, R144.reuse, R60, R48 ;  /* 0x0000003c9030723c */ /* 0x040ff00000001830 */
[C---:B------:R-:W-:Y:S01]  /*20d0*/  HMMA.16816.F32 R44, R144.reuse, R62, R44 ;  /* 0x0000003e902c723c */ /* 0x040fe2000000182c */
[----:B------:R-:W2:Y:S07]  /*20e0*/  LDSM.16.M88.4 R60, [R211+0x9100] ;  /* 0x00910000d33c783b */ /* 0x000eae0000000200 */
[C---:B------:R-:W-:Y:S08]  /*20f0*/  HMMA.16816.F32 R20, R144.reuse, R40, R20 ;  /* 0x000000289014723c */ /* 0x040ff00000001814 */
[C---:B------:R-:W-:Y:S08]  /*2100*/  HMMA.16816.F32 R16, R144.reuse, R42, R16 ;  /* 0x0000002a9010723c */ /* 0x040ff00000001810 */
[----:B------:R-:W-:Y:S08]  /*2110*/  HMMA.16816.F32 R52, R144, R34, R52 ;  /* 0x000000229034723c */ /* 0x000ff00000001834 */
[C---:B------:R-:W-:Y:S08]  /*2120*/  HMMA.16816.F32 R40, R124.reuse, R36, RZ ;  /* 0x000000247c28723c */ /* 0x040ff000000018ff */
[C---:B------:R-:W-:Y:S08]  /*2130*/  HMMA.16816.F32 R32, R124.reuse, R28, RZ ;  /* 0x0000001c7c20723c */ /* 0x040ff000000018ff */
[C---:B------:R-:W-:Y:S08]  /*2140*/  HMMA.16816.F32 R36, R124.reuse, R38, RZ ;  /* 0x000000267c24723c */ /* 0x040ff000000018ff */
[----:B------:R-:W-:Y:S08]  /*2150*/  HMMA.16816.F32 R28, R124, R30, RZ ;  /* 0x0000001e7c1c723c */ /* 0x000ff000000018ff */
[C---:B----4-:R-:W-:Y:S08]  /*2160*/  HMMA.16816.F32 R40, R144.reuse, R72, R40 ;  /* 0x000000489028723c */ /* 0x050ff00000001828 */
[C---:B------:R-:W-:Y:S01]  /*2170*/  HMMA.16816.F32 R36, R144.reuse, R74, R36 ;  /* 0x0000004a9024723c */ /* 0x040fe20000001824 */
[----:B------:R-:W3:Y:S07]  /*2180*/  LDSM.16.M88.4 R72, [R211+0x9900] ;  /* 0x00990000d348783b */ /* 0x000eee0000000200 */
[C---:B-----5:R-:W-:Y:S08]  /*2190*/  HMMA.16816.F32 R32, R144.reuse, R68, R32 ;  /* 0x000000449020723c */ /* 0x060ff00000001820 */
[----:B------:R-:W-:Y:S01]  /*21a0*/  HMMA.16816.F32 R28, R144, R70, R28 ;  /* 0x00000046901c723c */ /* 0x000fe2000000181c */
[----:B------:R-:W4:Y:S07]  /*21b0*/  LDSM.16.M88.4 R68, [R211+0xa100] ;  /* 0x00a10000d344783b */ /* 0x000f2e0000000200 */
[C---:B-1----:R-:W-:Y:S08]  /*21c0*/  HMMA.16816.F32 R8, R172.reuse, R64, R8 ;  /* 0x00000040ac08723c */ /* 0x042ff00000001808 */
[C---:B------:R-:W-:Y:S01]  /*21d0*/  HMMA.16816.F32 R24, R172.reuse, R66, R24 ;  /* 0x00000042ac18723c */ /* 0x040fe20000001818 */
[----:B------:R-:W1:Y:S07]  /*21e0*/  LDSM.16.M88.4 R64, [R211+0xa900] ;  /* 0x00a90000d340783b */ /* 0x000e6e0000000200 */
[C---:B--2---:R-:W-:Y:S08]  /*21f0*/  HMMA.16816.F32 R56, R172.reuse, R60, R56 ;  /* 0x0000003cac38723c */ /* 0x044ff00000001838 */
[C---:B------:R-:W-:Y:S01]  /*2200*/  HMMA.16816.F32 R52, R172.reuse, R62, R52 ;  /* 0x0000003eac34723c */ /* 0x040fe20000001834 */
[----:B------:R-:W2:Y:S07]  /*2210*/  LDSM.16.M88.4 R60, [R202+0x800] ;  /* 0x00080000ca3c783b */ /* 0x000eae0000000200 */
[C---:B------:R-:W-:Y:S08]  /*2220*/  HMMA.16816.F32 R20, R172.reuse, R76, R20 ;  /* 0x0000004cac14723c */ /* 0x040ff00000001814 */
[C---:B------:R-:W-:Y:S01]  /*2230*/  HMMA.16816.F32 R16, R172.reuse, R78, R16 ;  /* 0x0000004eac10723c */ /* 0x040fe20000001810 */
[----:B------:R-:W5:Y:S07]  /*2240*/  LDSM.16.M88.4 R76, [R202] ;  /* 0x00000000ca4c783b */ /* 0x000f6e0000000200 */
        /* <DEDUP_REMOVED lines=51> */
[C---:B-----5:R-:W-:Y:S08]  /*2580*/  HMMA.16816.F32 R48, R184.reuse, R76, R48 ;  /* 0x0000004cb830723c */ /* 0x060ff00000001830 */
[C---:B------:R-:W-:Y:S01]  /*2590*/  HMMA.16816.F32 R44, R184.reuse, R78, R44 ;  /* 0x0000004eb82c723c */ /* 0x040fe2000000182c */
[----:B------:R-:W-:Y:S07]  /*25a0*/  LDSM.16.M88.4 R76, [R202+0x3800] ;  /* 0x00380000ca4c783b */ /* 0x000fee0000000200 */
[C---:B------:R-:W-:Y:S08]  /*25b0*/  HMMA.16816.F32 R56, R184.reuse, R80, R56 ;  /* 0x00000050b838723c */ /* 0x040ff00000001838 */
[C---:B------:R-:W-:Y:S01]  /*25c0*/  HMMA.16816.F32 R52, R184.reuse, R82, R52 ;  /* 0x00000052b834723c */ /* 0x040fe20000001834 */
[----:B------:R-:W-:Y:S07]  /*25d0*/  LDSM.16.M88.4 R80, [R202+0x3000] ;  /* 0x00300000ca50783b */ /* 0x000fee0000000200 */
[C---:B---3--:R-:W-:Y:S08]  /*25e0*/  HMMA.16816.F32 R40, R184.reuse, R72, R40 ;  /* 0x00000048b828723c */ /* 0x048ff00000001828 */
[C---:B------:R-:W-:Y:S01]  /*25f0*/  HMMA.16816.F32 R36, R184.reuse, R74, R36 ;  /* 0x0000004ab824723c */ /* 0x040fe20000001824 */
[----:B------:R-:W-:Y:S07]  /*2600*/  LDSM.16.M88.4 R72, [R202+0x4000] ;  /* 0x00400000ca48783b */ /* 0x000fee0000000200 */
[C---:B----4-:R-:W-:Y:S08]  /*2610*/  HMMA.16816.F32 R32, R184.reuse, R68, R32 ;  /* 0x00000044b820723c */ /* 0x050ff00000001820 */
[----:B------:R-:W-:Y:S01]  /*2620*/  HMMA.16816.F32 R28, R184, R70, R28 ;  /* 0x00000046b81c723c */ /* 0x000fe2000000181c */
[----:B------:R-:W3:Y:S07]  /*2630*/  LDSM.16.M88.4 R68, [R202+0x4800] ;  /* 0x00480000ca44783b */ /* 0x000eee0000000200 */
[C---:B-1----:R-:W-:Y:S08]  /*2640*/  HMMA.16816.F32 R8, R188.reuse, R64, R8 ;  /* 0x00000040bc08723c */ /* 0x042ff00000001808 */
[C---:B------:R-:W-:Y:S01]  /*2650*/  HMMA.16816.F32 R24, R188.reuse, R66, R24 ;  /* 0x00000042bc18723c */ /* 0x040fe20000001818 */
[----:B------:R-:W1:Y:S07]  /*2660*/  LDSM.16.M88.4 R64, [R202+0x5000] ;  /* 0x00500000ca40783b */ /* 0x000e6e0000000200 */
[C---:B--2---:R-:W-:Y:S08]  /*2670*/  HMMA.16816.F32 R20, R188.reuse, R60, R20 ;  /* 0x0000003cbc14723c */ /* 0x044ff00000001814 */
[----:B------:R-:W-:Y:S01]  /*2680*/  HMMA.16816.F32 R16, R188, R62, R16 ;  /* 0x0000003ebc10723c */ /* 0x000fe20000001810 */
[----:B------:R-:W2:Y:S01]  /*2690*/  LDSM.16.M88.4 R60, [R202+0x5800] ;  /* 0x00580000ca3c783b */ /* 0x000ea20000000200 */
        /* <DEDUP_REMOVED lines=17> */
[C---:B-1----:R-:W-:Y:S07]  /*27b0*/  HMMA.16816.F32 R68, R192.reuse, R64, R40 ;  /* 0x00000040c044723c */ /* 0x042fee0000001828 */
[----:B------:R-:W-:Y:S01]  /*27c0*/  SHF.R.S32.HI R40, RZ, 0x1f, R225 ;  /* 0x0000001fff287819 */ /* 0x000fe200000114e1 */
[C---:B------:R-:W-:Y:S08]  /*27d0*/  HMMA.16816.F32 R36, R192.reuse, R66, R36 ;  /* 0x00000042c024723c */ /* 0x040ff00000001824 */
[C---:B--2---:R-:W-:Y:S08]  /*27e0*/  HMMA.16816.F32 R32, R192.reuse, R60, R32 ;  /* 0x0000003cc020723c */ /* 0x044ff00000001820 */
[----:B------:R-:W-:Y:S01]  /*27f0*/  HMMA.16816.F32 R28, R192, R62, R28 ;  /* 0x0000003ec01c723c */ /* 0x000fe2000000181c */
[----:B------:R-:W-:Y:S06]  /*2800*/  BAR.SYNC.DEFER_BLOCKING 0x0 ;  /* 0x0000000000007b1d */ /* 0x000fec0000010000 */
[----:B------:R-:W-:Y:S05]  /*2810*/  @!P0 BRA `(.L_x_242) ;  /* 0x000003f000008947 */ /* 0x000fea0003800000 */
[----:B------:R-:W-:Y:S01]  /*2820*/  IADD3 R222, R224, R103, R227 ;  /* 0x00000067e0de7210 */ /* 0x000fe20007ffe0e3 */
[----:B------:R-:W-:-:S03]  /*2830*/  IMAD.MOV.U32 R221, RZ, RZ, RZ ;  /* 0x000000ffffdd7224 */ /* 0x000fc600078e00ff */
[----:B------:R-:W-:-:S05]  /*2840*/  IADD3 R222, R222, -0x60, RZ ;  /* 0xffffffa0dede7810 */ /* 0x000fca0007ffe0ff */
[----:B------:R-:W-:-:S04]  /*2850*/  @P5 IMAD.HI.U32 R4, R222, c[0x0][0x2bc], RZ ;  /* 0x0000af00de045a27 */ /* 0x000fc800078e00ff */
[----:B------:R-:W-:Y:S01]  /*2860*/  IMAD.MOV.U32 R0, RZ, RZ, R222 ;  /* 0x000000ffff007224 */ /* 0x000fe200078e00de */
[----:B------:R-:W-:-:S04]  /*2870*/  @P5 SHF.R.U32.HI R0, RZ, c[0x0][0x2c0], R4 ;  /* 0x0000b000ff005a19 */ /* 0x000fc80000011604 */
[----:B------:R-:W-:-:S04]  /*2880*/  @!P1 IADD3 R7, P0, R0, R230, RZ ;  /* 0x000000e600079210 */ /* 0x000fc80007f1e0ff */
[----:B------:R-:W-:Y:S02]  /*2890*/  @!P1 LEA.HI.X.SX32 R4, R0, R215, 0x1, P0 ;  /* 0x000000d700049211 */ /* 0x000fe400000f0eff */
[----:B------:R-:W-:-:S04]  /*28a0*/  @!P1 LEA R60, P0, R7, c[0x0][0x2a0], 0x2 ;  /* 0x0000a800073c9a11 */ /* 0x000fc800078010ff */
[----:B------:R-:W-:-:S05]  /*28b0*/  @!P1 LEA.HI.X R61, R7, c[0x0][0x2a4], R4, 0x2, P0 ;  /* 0x0000a900073d9a11 */ /* 0x000fca00000f1404 */
[----:B------:R1:W2:Y:S01]  /*28c0*/  @!P1 LDG.E R221, [R60.64] ;  /* 0x000000063cdd9981 */ /* 0x0002a2000c1e1900 */
[----:B------:R-:W-:Y:S01]  /*28d0*/  IMAD.MOV R7, RZ, RZ, -R0 ;  /* 0x000000ffff077224 */ /* 0x000fe200078e0a00 */
[----:B------:R-:W-:Y:S02]  /*28e0*/  ISETP.GE.AND P2, PT, R225, c[0x0][0x1d4], PT ;  /* 0x00007500e1007a0c */ /* 0x000fe40003f46270 */
[----:B------:R-:W-:Y:S01]  /*28f0*/  SHF.L.U64.HI R4, R243, 0x1, R244 ;  /* 0x00000001f3047819 */ /* 0x000fe200000102f4 */
[----:B------:R-:W-:Y:S01]  /*2900*/  IMAD R222, R7, c[0x0][0x2b8], R222 ;  /* 0x0000ae0007de7a24 */ /* 0x000fe200078e02de */
[----:B------:R-:W-:-:S03]  /*2910*/  SEL R6, RZ, 0x10, P2 ;  /* 0x00000010ff067807 */ /* 0x000fc60001000000 */
[----:B------:R-:W-:Y:S01]  /*2920*/  IMAD.WIDE.U32 R42, R222, c[0x0][0x1e0], RZ ;  /* 0x00007800de2a7a25 */ /* 0x000fe200078e00ff */
[----:B------:R-:W-:Y:S02]  /*2930*/  SHF.R.S32.HI R7, RZ, 0x1f, R222 ;  /* 0x0000001fff077819 */ /* 0x000fe400000114de */
[----:B------:R-:W-:-:S03]  /*2940*/  IADD3 R64, -R6, 0x10, RZ ;  /* 0x0000001006407810 */ /* 0x000fc60007ffe1ff */
[----:B------:R-:W-:Y:S01]  /*2950*/  IMAD R7, R7, c[0x0][0x1e0], RZ ;  /* 0x0000780007077a24 */ /* 0x000fe200078e02ff */
[----:B------:R-:W-:-:S03]  /*2960*/  LOP3.LUT R64, R64, 0xf, RZ, 0xc0, !PT ;  /* 0x0000000f40407812 */ /* 0x000fc600078ec0ff */
[----:B------:R-:W-:-:S04]  /*2970*/  IMAD R0, R222, c[0x0][0x1e4], R7 ;  /* 0x00007900de007a24 */ /* 0x000fc800078e0207 */
[----:B------:R-:W-:Y:S01]  /*2980*/  IMAD.IADD R43, R43, 0x1, R0 ;  /* 0x000000012b2b7824 */ /* 0x000fe200078e0200 */
[----:B-1----:R-:W-:-:S04]  /*2990*/  IADD3 R61, -R245, 0x10, RZ ;  /* 0x00000010f53d7810 */ /* 0x002fc80007ffe1ff */
[----:B------:R-:W-:Y:S02]  /*29a0*/  LOP3.LUT R61, R61, 0xf, RZ, 0xc0, !PT ;  /* 0x0000000f3d3d7812 */ /* 0x000fe400078ec0ff */
[----:B--2---:R-:W-:Y:S01]  /*29b0*/  SHF.R.S32.HI R0, RZ, 0x1f, R221 ;  /* 0x0000001fff007819 */ /* 0x004fe200000114dd */
[----:B------:R-:W-:-:S04]  /*29c0*/  IMAD.WIDE.U32 R42, R221, c[0x0][0x1f0], R42 ;  /* 0x00007c00dd2a7a25 */ /* 0x000fc800078e002a */
[----:B------:R-:W-:Y:S01]  /*29d0*/  IMAD R0, R0, c[0x0][0x1f0], RZ ;  /* 0x00007c0000007a24 */ /* 0x000fe200078e02ff */
[----:B------:R-:W-:-:S03]  /*29e0*/  IADD3 R7, P0, R234, R42, RZ ;  /* 0x0000002aea077210 */ /* 0x000fc60007f1e0ff */
[----:B------:R-:W-:Y:S02]  /*29f0*/  IMAD R41, R221, c[0x0][0x1f4], R0 ;  /* 0x00007d00dd297a24 */ /* 0x000fe400078e0200 */
[----:B------:R-:W-:-:S03]  /*2a00*/  IMAD.SHL.U32 R0, R243, 0x2, RZ ;  /* 0x00000002f3007824 */ /* 0x000fc600078e00ff */
[----:B------:R-:W-:Y:S02]  /*2a10*/  IADD3.X R42, R218, R43, R41, P0, !PT ;  /* 0x0000002bda2a7210 */ /* 0x000fe400007fe429 */
[----:B------:R-:W-:Y:S02]  /*2a20*/  LEA R43, P0, R7, c[0x0][0x1c8], 0x1 ;  /* 0x00007200072b7a11 */ /* 0x000fe400078008ff */
[----:B------:R-:W-:Y:S02]  /*2a30*/  SHF.L.U64.HI R41, R225, 0x1, R40 ;  /* 0x00000001e1297819 */ /* 0x000fe40000010228 */
[----:B------:R-:W-:Y:S01]  /*2a40*/  LEA.HI.X R42, R7, c[0x0][0x1cc], R42, 0x1, P0 ;  /* 0x00007300072a7a11 */ /* 0x000fe200000f0c2a */
[----:B------:R-:W1:Y:S01]  /*2a50*/  SHFL.IDX PT, R60, R43, 0x2, 0x181f ;  /* 0x00581f002b3c7f89 */ /* 0x000e6200000e0000 */
[----:B------:R-:W-:-:S03]  /*2a60*/  IMAD.SHL.U32 R7, R225, 0x2, RZ ;  /* 0x00000002e1077824 */ /* 0x000fc600078e00ff */
[----:B------:R-:W2:Y:S04]  /*2a70*/  SHFL.IDX PT, R62, R42, 0x2, 0x181f ;  /* 0x00581f002a3e7f89 */ /* 0x000ea800000e0000 */
[----:B------:R-:W-:Y:S01]  /*2a80*/  SHFL.IDX PT, R63, R42, 0x1, 0x181f ;  /* 0x00381f002a3f7f89 */ /* 0x000fe200000e0000 */
[----:B-1----:R-:W-:-:S04]  /*2a90*/  IADD3 R64, P2, P0, R64, R60, R7 ;  /* 0x0000003c40407210 */ /* 0x002fc8000785e007 */
[----:B--2---:R-:W-:Y:S02]  /*2aa0*/  IADD3.X R65, RZ, R62, R41, P2, P0 ;  /* 0x0000003eff417210 */ /* 0x004fe400017e0429 */
[----:B------:R-:W-:Y:S02]  /*2ab0*/  IADD3 R66, P2, P0, R61, R60, R0 ;  /* 0x0000003c3d427210 */ /* 0x000fe4000785e000 */
[----:B------:R-:W1:Y:S02]  /*2ac0*/  SHFL.IDX PT, R60, R43, RZ, 0x181f ;  /* 0x00181fff2b3c7589 */ /* 0x000e6400000e0000 */
[----:B------:R-:W-:Y:S02]  /*2ad0*/  IADD3.X R67, RZ, R62, R4, P2, P0 ;  /* 0x0000003eff437210 */ /* 0x000fe400017e0404 */
[----:B------:R-:W2:Y:S01]  /*2ae0*/  SHFL.IDX PT, R61, R42, RZ, 0x181f ;  /* 0x00181fff2a3d7589 */ /* 0x000ea200000e0000 */
[----:B------:R-:W-:-:S03]  /*2af0*/  ISETP.GE.AND P2, PT, R225, c[0x0][0x1d4], PT ;  /* 0x00007500e1007a0c */ /* 0x000fc60003f46270 */
[----:B------:R-:W3:Y:S01]  /*2b00*/  SHFL.IDX PT, R62, R43, 0x1, 0x181f ;  /* 0x00381f002b3e7f89 */ /* 0x000ee200000e0000 */
[----:B-1----:R-:W-:-:S05]  /*2b10*/  IADD3 R72, P0, R60, R7, RZ ;  /* 0x000000073c487210 */ /* 0x002fca0007f1e0ff */
[----:B--2---:R-:W-:Y:S01]  /*2b20*/  IMAD.X R73, R61, 0x1, R41, P0 ;  /* 0x000000013d497824 */ /* 0x004fe200000e0629 */
[----:B------:R-:W-:-:S04]  /*2b30*/  IADD3 R60, P0, R60, R0, RZ ;  /* 0x000000003c3c7210 */ /* 0x000fc80007f1e0ff */
[----:B------:R1:W-:Y:S01]  /*2b40*/  LDGSTS.E.BYPASS.LTC128B.128 [R223+0x8100], [R72.64], !P2 ;  /* 0x0810000048df7fae */ /* 0x0003e2000d101d46 */
[----:B------:R-:W-:Y:S01]  /*2b50*/  IMAD.X R61, R61, 0x1, R4, P0 ;  /* 0x000000013d3d7824 */ /* 0x000fe200000e0604 */
[----:B---3--:R-:W-:-:S04]  /*2b60*/  IADD3 R74, P0, R62, R7, RZ ;  /* 0x000000073e4a7210 */ /* 0x008fc80007f1e0ff */
[----:B------:R1:W-:Y:S01]  /*2b70*/  LDGSTS.E.BYPASS.LTC128B.128 [R223+0xb100], [R60.64], !P6 ;  /* 0x0b1000003cdf7fae */ /* 0x0003e2000f101d46 */
[----:B------:R-:W-:Y:S01]  /*2b80*/  IMAD.X R75, R63, 0x1, R41, P0 ;  /* 0x000000013f4b7824 */ /* 0x000fe200000e0629 */
[----:B------:R-:W-:-:S04]  /*2b90*/  IADD3 R62, P0, R62, R0, RZ ;  /* 0x000000003e3e7210 */ /* 0x000fc80007f1e0ff */
[----:B------:R1:W-:Y:S01]  /*2ba0*/  LDGSTS.E.BYPASS.LTC128B.128 [R223+0x9100], [R74.64], !P2 ;  /* 0x091000004adf7fae */ /* 0x0003e2000d101d46 */
[----:B------:R-:W-:Y:S01]  /*2bb0*/  IMAD.X R63, R63, 0x1, R4, P0 ;  /* 0x000000013f3f7824 */ /* 0x000fe200000e0604 */
[----:B------:R-:W-:-:S04]  /*2bc0*/  ISETP.NE.U32.AND P0, PT, R6, RZ, PT ;  /* 0x000000ff0600720c */ /* 0x000fc80003f05070 */
[----:B------:R1:W-:Y:S09]  /*2bd0*/  LDGSTS.E.BYPASS.LTC128B.128 [R223+0xc100], [R62.64], !P6 ;  /* 0x0c1000003edf7fae */ /* 0x0003f2000f101d46 */
[----:B------:R1:W-:Y:S01]  /*2be0*/  LDGSTS.E.BYPASS.LTC128B.128.ZFILL [R223+0xa100], [R64.64], P0 ;  /* 0x0a10000040df7fae */ /* 0x0003e20008141d46 */
[----:B------:R-:W-:-:S13]  /*2bf0*/  ISETP.NE.U32.AND P0, PT, R245, RZ, PT ;  /* 0x000000fff500720c */ /* 0x000fda0003f05070 */
[----:B------:R1:W-:Y:S02]  /*2c00*/  LDGSTS.E.BYPASS.LTC128B.128.ZFILL [R223+0xd100], [R66.64], P0 ;  /* 0x0d10000042df7fae */ /* 0x0003e40008141d46 */
.L_x_242:
[----:B------:R-:W-:Y:S01]  /*2c10*/  LOP3.LUT R7, R102, 0xffffffe0, RZ, 0xc0, !PT ;  /* 0xffffffe066077812 */ /* 0x000fe200078ec0ff */
[----:B------:R-:W-:Y:S01]  /*2c20*/  ULDC UR4, c[0x0][0x324] ;  /* 0x0000c90000047ab9 */ /* 0x000fe20000000800 */
[----:B------:R-:W-:Y:S01]  /*2c30*/  LEA.HI R41, R105, R100, RZ, 0x2 ;  /* 0x0000006469297211 */ /* 0x000fe200078f10ff */
[----:B------:R-:W-:Y:S01]  /*2c40*/  ULOP3.LUT UR4, URZ, UR4, URZ, 0x33, !UPT ;  /* 0x000000043f047292 */ /* 0x000fe2000f8e333f */
[----:B------:R-:W-:Y:S01]  /*2c50*/  SHF.R.S32.HI R42, RZ, 0x1f, R107 ;  /* 0x0000001fff2a7819 */ /* 0x000fe2000001146b */
[----:B------:R-:W-:Y:S01]  /*2c60*/  IMAD.IADD R0, R100, 0x1, -R7 ;  /* 0x0000000164007824 */ /* 0x000fe200078e0a07 */
[----:B------:R-:W-:Y:S01]  /*2c70*/  LOP3.LUT R41, R41, 0xfffffffc, RZ, 0xc0, !PT ;  /* 0xfffffffc29297812 */ /* 0x000fe200078ec0ff */
[----:B------:R-:W0:Y:S01]  /*2c80*/  LDGDEPBAR ;  /* 0x00000000000079af */ /* 0x000e220000000000 */
[----:B------:R-:W-:Y:S02]  /*2c90*/  LEA.HI R42, R42, R107, RZ, 0x3 ;  /* 0x0000006b2a2a7211 */ /* 0x000fe400078f18ff */
[----:B------:R-:W-:Y:S01]  /*2ca0*/  SHF.R.S32.HI R7, RZ, 0x1f, R0 ;  /* 0x0000001fff077819 */ /* 0x000fe20000011400 */
[----:B------:R-:W-:Y:S01]  /*2cb0*/  IMAD.IADD R100, R100, 0x1, -R41 ;  /* 0x0000000164647824 */ /* 0x000fe200078e0a29 */
[----:B------:R-:W-:-:S02]  /*2cc0*/  LOP3.LUT R42, R42, 0xffffff8, RZ, 0xc0, !PT ;  /* 0x0ffffff82a2a7812 */ /* 0x000fc400078ec0ff */
[----:B------:R-:W-:Y:S02]  /*2cd0*/  LEA.HI R4, R7, R0, RZ, 0x2 ;  /* 0x0000000007047211 */ /* 0x000fe400078f10ff */
[----:B------:R-:W-:Y:S01]  /*2ce0*/  LEA.HI R6, R100, R100, RZ, 0x1 ;  /* 0x0000006464067211 */ /* 0x000fe200078f08ff */
[----:B------:R-:W-:Y:S01]  /*2cf0*/  IMAD.IADD R42, R107, 0x1, -R42 ;  /* 0x000000016b2a7824 */ /* 0x000fe200078e0a2a */
[----:B------:R-:W-:Y:S02]  /*2d00*/  LEA.HI.SX32 R7, R4, R15, 0x1e ;  /* 0x0000000f04077211 */ /* 0x000fe400078ff2ff */
[----:B------:R-:W-:-:S03]  /*2d10*/  LOP3.LUT R41, R6, 0x1ffffffe, RZ, 0xc0, !PT ;  /* 0x1ffffffe06297812 */ /* 0x000fc600078ec0ff */
[----:B------:R-:W-:Y:S02]  /*2d20*/  IMAD R7, R42, 0x10, R7 ;  /* 0x000000102a077824 */ /* 0x000fe400078e0207 */
[----:B------:R-:W-:Y:S01]  /*2d30*/  IMAD.IADD R100, R100, 0x1, -R41 ;  /* 0x0000000164647824 */ /* 0x000fe200078e0a29 */
[----:B------:R-:W-:-:S03]  /*2d40*/  LOP3.LUT R41, R4, 0x7ffffffc, RZ, 0xc0, !PT ;  /* 0x7ffffffc04297812 */ /* 0x000fc600078ec0ff */
[----:B------:R-:W-:Y:S02]  /*2d50*/  IMAD R229, R100, 0x8, R7 ;  /* 0x0000000864e57824 */ /* 0x000fe400078e0207 */
[----:B------:R-:W-:Y:S02]  /*2d60*/  IMAD.IADD R41, R0, 0x1, -R41 ;  /* 0x0000000100297824 */ /* 0x000fe400078e0a29 */
[----:B------:R-:W-:-:S04]  /*2d70*/  @P4 IMAD.HI.U32 R6, R229, c[0x0][0x2c8], RZ ;  /* 0x0000b200e5064a27 */ /* 0x000fc800078e00ff */
[----:B------:R-:W-:Y:S01]  /*2d80*/  IMAD.MOV.U32 R7, RZ, RZ, R229 ;  /* 0x000000ffff077224 */ /* 0x000fe200078e00e5 */
[----:B------:R-:W-:Y:S01]  /*2d90*/  @P4 SHF.R.U32.HI R7, RZ, c[0x0][0x2cc], R6 ;  /* 0x0000b300ff074a19 */ /* 0x000fe20000011606 */
[----:B------:R-:W-:-:S04]  /*2da0*/  IMAD.SHL.U32 R236, R41, 0x2, RZ ;  /* 0x0000000229ec7824 */ /* 0x000fc800078e00ff */
[----:B------:R-:W2:Y:S01]  /*2db0*/  SHFL.IDX PT, R4, R7, RZ, 0x1c1f ;  /* 0x001c1fff07047589 */ /* 0x000ea200000e0000 */
[----:B-1----:R-:W-:Y:S01]  /*2dc0*/  IADD3 R61, -R236, 0x1, R101 ;  /* 0x00000001ec3d7810 */ /* 0x002fe20007ffe165 */
[----:B------:R-:W-:Y:S01]  /*2dd0*/  IMAD.IADD R41, R12, 0x1, -R236 ;  /* 0x000000010c297824 */ /* 0x000fe200078e0aec */
[----:B------:R-:W-:-:S03]  /*2de0*/  IADD3 R43, -R236, R217, R12 ;  /* 0x000000d9ec2b7210 */ /* 0x000fc60007ffe10c */
[----:B------:R-:W-:-:S05]  /*2df0*/  IMAD.IADD R61, R61, 0x1, -R226 ;  /* 0x000000013d3d7824 */ /* 0x000fca00078e0ae2 */
[C---:B------:R-:W-:Y:S02]  /*2e00*/  IADD3 R62, R61.reuse, c[0x0][0x328], RZ ;  /* 0x0000ca003d3e7a10 */ /* 0x040fe40007ffe0ff */
[----:B------:R-:W-:-:S03]  /*2e10*/  IADD3 R61, R61, UR4, RZ ;  /* 0x000000043d3d7c10 */ /* 0x000fc6000fffe0ff */
[--C-:B--2---:R-:W-:Y:S02]  /*2e20*/  IMAD.IADD R64, R62, 0x1, R4.reuse ;  /* 0x000000013e407824 */ /* 0x104fe400078e0204 */
[----:B------:R-:W-:-:S03]  /*2e30*/  IMAD.IADD R63, R61, 0x1, R4 ;  /* 0x000000013d3f7824 */ /* 0x000fc600078e0204 */
[----:B------:R-:W-:Y:S01]  /*2e40*/  IMNMX R64, R64, R43, PT ;  /* 0x0000002b40407217 */ /* 0x000fe20003800200 */
[----:B------:R-:W-:Y:S05]  /*2e50*/  @!P3 BRA `(.L_x_243) ;  /* 0x000001400000b947 */ /* 0x000fea0003800000 */
[----:B------:R-:W-:Y:S01]  /*2e60*/  IADD3 R4, -R226, R217, R4 ;  /* 0x000000d9e2047210 */ /* 0x000fe20007ffe104 */
[----:B------:R-:W-:Y:S03]  /*2e70*/  BSSY B0, `(.L_x_244) ;  /* 0x000000e000007945 */ /* 0x000fe60003800000 */
        /* <DEDUP_REMOVED lines=9> */
.L_x_245:
[----:B------:R-:W-:-:S04]  /*2f10*/  MOV R0, c[0x0][0x32c] ;  /* 0x0000cb0000007a02 */ /* 0x000fc80000000f00 */
[----:B------:R-:W-:-:S13]  /*2f20*/  ISETP.NE.AND P0, PT, R0, 0x1, PT ;  /* 0x000000010000780c */ /* 0x000fda0003f05270 */
[----:B------:R-:W-:-:S05]  /*2f30*/  @P0 IMAD.HI.U32 R0, R4, c[0x0][0x330], RZ ;  /* 0x0000cc0004000a27 */ /* 0x000fca00078e00ff */
[----:B------:R-:W-:Y:S02]  /*2f40*/  @P0 SHF.R.U32.HI R4, RZ, c[0x0][0x334], R0 ;  /* 0x0000cd00ff040a19 */ /* 0x000fe40000011600 */
.L_x_246:
[----:B------:R-:W-:Y:S05]  /*2f50*/  BSYNC B0 ;  /* 0x0000000000007941 */ /* 0x000fea0003800000 */
.L_x_244:
[----:B------:R-:W-:-:S05]  /*2f60*/  IMAD R4, R4, c[0x0][0x32c], R41 ;  /* 0x0000cb0004047a24 */ /* 0x000fca00078e0229 */
[----:B------:R-:W-:Y:S02]  /*2f70*/  IADD3 R65, R4, c[0x0][0x32c], RZ ;  /* 0x0000cb0004417a10 */ /* 0x000fe40007ffe0ff */
[----:B------:R-:W-:Y:S02]  /*2f80*/  IMNMX R63, R63, R4, !PT ;  /* 0x000000043f3f7217 */ /* 0x000fe40007800200 */
[----:B------:R-:W-:Y:S02]  /*2f90*/  IMNMX R64, R64, R65, PT ;  /* 0x0000004140407217 */ /* 0x000fe40003800200 */
.L_x_243:
[C---:B------:R-:W-:Y:S01]  /*2fa0*/  ISETP.GE.AND P0, PT, R12.reuse, 0x2, PT ;  /* 0x000000020c00780c */ /* 0x040fe20003f06270 */
[----:B------:R-:W1:Y:S01]  /*2fb0*/  SHFL.IDX PT, R7, R7, 0x1, 0x1c1f ;  /* 0x003c1f0007077f89 */ /* 0x000e6200000e0000 */
[----:B------:R-:W-:Y:S02]  /*2fc0*/  ISETP.GE.AND P2, PT, R12, 0x9, PT ;  /* 0x000000090c00780c */ /* 0x000fe40003f46270 */
[----:B------:R-:W-:Y:S02]  /*2fd0*/  P2R R0, PR, RZ, 0x1 ;  /* 0x00000001ff007803 */ /* 0x000fe40000000000 */
[----:B------:R-:W-:-:S02]  /*2fe0*/  ISETP.GT.AND P0, PT, R63, 0x1, !P0 ;  /* 0x000000013f00780c */ /* 0x000fc40004704270 */
[----:B------:R-:W-:Y:S02]  /*2ff0*/  P2R R77, PR, RZ, 0x4 ;  /* 0x00000004ff4d7803 */ /* 0x000fe40000000000 */
[----:B------:R-:W-:-:S04]  /*3000*/  ISETP.LT.OR P0, PT, R64, 0x2, P0 ;  /* 0x000000024000780c */ /* 0x000fc80000701670 */
[----:B------:R-:W-:Y:S02]  /*3010*/  FSEL R60, R9, -INF , !P0 ;  /* 0xff800000093c7808 */ /* 0x000fe40004000000 */
[C---:B------:R-:W-:Y:S02]  /*3020*/  ISETP.GT.AND P0, PT, R63.reuse, 0x8, !P2 ;  /* 0x000000083f00780c */ /* 0x040fe40005704270 */
[----:B------:R-:W-:Y:S02]  /*3030*/  ISETP.GE.AND P2, PT, R12, 0xa, PT ;  /* 0x0000000a0c00780c */ /* 0x000fe40003f46270 */
[----:B------:R-:W-:Y:S02]  /*3040*/  ISETP.LT.OR P0, PT, R64, 0x9, P0 ;  /* 0x000000094000780c */ /* 0x000fe40000701670 */
[----:B------:R-:W-:Y:S02]  /*3050*/  P2R R76, PR, RZ, 0x4 ;  /* 0x00000004ff4c7803 */ /* 0x000fe40000000000 */
[----:B------:R-:W-:Y:S01]  /*3060*/  FSEL R42, R24, -INF , !P0 ;  /* 0xff800000182a7808 */ /* 0x000fe20004000000 */
[--C-:B-1----:R-:W-:Y:S01]  /*3070*/  IMAD.IADD R62, R62, 0x1, R7.reuse ;  /* 0x000000013e3e7824 */ /* 0x102fe200078e0207 */
[----:B------:R-:W-:Y:S01]  /*3080*/  ISETP.GT.AND P0, PT, R63, 0x9, !P2 ;  /* 0x000000093f00780c */ /* 0x000fe20005704270 */
[----:B------:R-:W-:Y:S01]  /*3090*/  IMAD.IADD R61, R61, 0x1, R7 ;  /* 0x000000013d3d7824 */ /* 0x000fe200078e0207 */
[----:B------:R-:W-:-:S02]  /*30a0*/  ISETP.GE.AND P2, PT, R12, 0x11, PT ;  /* 0x000000110c00780c */ /* 0x000fc40003f46270 */
[----:B------:R-:W-:Y:S02]  /*30b0*/  ISETP.LT.OR P0, PT, R64, 0xa, P0 ;  /* 0x0000000a4000780c */ /* 0x000fe40000701670 */
[----:B------:R-:W-:Y:S02]  /*30c0*/  P2R R75, PR, RZ, 0x4 ;  /* 0x00000004ff4b7803 */ /* 0x000fe40000000000 */
[----:B------:R-:W-:Y:S02]  /*30d0*/  FSEL R24, R25, -INF , !P0 ;  /* 0xff80000019187808 */ /* 0x000fe40004000000 */
[----:B------:R-:W-:Y:S02]  /*30e0*/  ISETP.GT.AND P0, PT, R63, 0x10, !P2 ;  /* 0x000000103f00780c */ /* 0x000fe40005704270 */
[----:B------:R-:W-:Y:S02]  /*30f0*/  ISETP.GE.AND P2, PT, R12, 0x12, PT ;  /* 0x000000120c00780c */ /* 0x000fe40003f46270 */
[----:B------:R-:W-:-:S02]  /*3100*/  ISETP.LT.OR P0, PT, R64, 0x11, P0 ;  /* 0x000000114000780c */ /* 0x000fc40000701670 */
[----:B------:R-:W-:Y:S02]  /*3110*/  P2R R74, PR, RZ, 0x4 ;  /* 0x00000004ff4a7803 */ /* 0x000fe40000000000 */
[----:B------:R-:W-:Y:S02]  /*3120*/  FSEL R20, R20, -INF , !P0 ;  /* 0xff80000014147808 */ /* 0x000fe40004000000 */
[----:B------:R-:W-:Y:S02]  /*3130*/  ISETP.GT.AND P0, PT, R63, 0x11, !P2 ;  /* 0x000000113f00780c */ /* 0x000fe40005704270 */
[----:B------:R-:W-:Y:S02]  /*3140*/  ISETP.GE.AND P2, PT, R12, 0x19, PT ;  /* 0x000000190c00780c */ /* 0x000fe40003f46270 */
[----:B------:R-:W-:Y:S02]  /*3150*/  ISETP.LT.OR P0, PT, R64, 0x12, P0 ;  /* 0x000000124000780c */ /* 0x000fe40000701670 */
[----:B------:R-:W-:-:S02]  /*3160*/  P2R R73, PR, RZ, 0x4 ;  /* 0x00000004ff497803 */ /* 0x000fc40000000000 */
[----:B------:R-:W-:Y:S02]  /*3170*/  FSEL R6, R21, -INF , !P0 ;  /* 0xff80000015067808 */ /* 0x000fe40004000000 */
[----:B------:R-:W-:Y:S02]  /*3180*/  ISETP.GT.AND P0, PT, R63, 0x18, !P2 ;  /* 0x000000183f00780c */ /* 0x000fe40005704270 */
[----:B------:R-:W-:Y:S02]  /*3190*/  ISETP.GE.AND P2, PT, R12, 0x1a, PT ;  /* 0x0000001a0c00780c */ /* 0x000fe40003f46270 */
[----:B------:R-:W-:Y:S02]  /*31a0*/  ISETP.LT.OR P0, PT, R64, 0x19, P0 ;  /* 0x000000194000780c */ /* 0x000fe40000701670 */
[----:B------:R-:W-:Y:S02]  /*31b0*/  P2R R9, PR, RZ, 0x4 ;  /* 0x00000004ff097803 */ /* 0x000fe40000000000 */
[----:B------:R-:W-:-:S02]  /*31c0*/  FSEL R4, R16, -INF , !P0 ;  /* 0xff80000010047808 */ /* 0x000fc40004000000 */
[----:B------:R-:W-:Y:S02]  /*31d0*/  ISETP.GT.AND P0, PT, R63, 0x19, !P2 ;  /* 0x000000193f00780c */ /* 0x000fe40005704270 */
[----:B------:R-:W-:Y:S02]  /*31e0*/  ISETP.GE.AND P2, PT, R12, 0x21, PT ;  /* 0x000000210c00780c */ /* 0x000fe40003f46270 */
[----:B------:R-:W-:Y:S02]  /*31f0*/  ISETP.LT.OR P0, PT, R64, 0x1a, P0 ;  /* 0x0000001a4000780c */ /* 0x000fe40000701670 */
[----:B------:R-:W-:Y:S02]  /*3200*/  P2R R72, PR, RZ, 0x4 ;  /* 0x00000004ff487803 */ /* 0x000fe40000000000 */
[----:B------:R-:W-:Y:S02]  /*3210*/  FSEL R16, R17, -INF , !P0 ;  /* 0xff80000011107808 */ /* 0x000fe40004000000 */
[----:B------:R-:W-:-:S02]  /*3220*/  ISETP.GT.AND P0, PT, R63, 0x20, !P2 ;  /* 0x000000203f00780c */ /* 0x000fc40005704270 */
[----:B------:R-:W-:Y:S02]  /*3230*/  ISETP.GE.AND P2, PT, R12, 0x22, PT ;  /* 0x000000220c00780c */ /* 0x000fe40003f46270 */
[----:B------:R-:W-:Y:S02]  /*3240*/  ISETP.LT.OR P0, PT, R64, 0x21, P0 ;  /* 0x000000214000780c */ /* 0x000fe40000701670 */
[----:B------:R-:W-:Y:S02]  /*3250*/  P2R R67, PR, RZ, 0x4 ;  /* 0x00000004ff437803 */ /* 0x000fe40000000000 */
[----:B------:R-:W-:Y:S02]  /*3260*/  FSEL R134, R56, -INF , !P0 ;  /* 0xff80000038867808 */ /* 0x000fe40004000000 */
[----:B------:R-:W-:Y:S02]  /*3270*/  ISETP.GT.AND P0, PT, R63, 0x21, !P2 ;  /* 0x000000213f00780c */ /* 0x000fe40005704270 */
        /* <DEDUP_REMOVED lines=57> */
[----:B------:R-:W-:Y:S02]  /*3610*/  IMNMX R43, R62, R43, PT ;  /* 0x0000002b3e2b7217 */ /* 0x000fe40003800200 */
[----:B------:R-:W-:Y:S02]  /*3620*/  FSEL R140, R32, -INF , !P0 ;  /* 0xff800000208c7808 */ /* 0x000fe40004000000 */
[----:B------:R-:W-:Y:S02]  /*3630*/  ISETP.GT.AND P0, PT, R63, 0x51, !P2 ;  /* 0x000000513f00780c */ /* 0x000fe40005704270 */
[----:B------:R-:W-:-:S02]  /*3640*/  P2R R32, PR, RZ, 0x4 ;  /* 0x00000004ff207803 */ /* 0x000fc40000000000 */
[----:B------:R-:W-:Y:S02]  /*3650*/  ISETP.LT.OR P0, PT, R64, 0x52, P0 ;  /* 0x000000524000780c */ /* 0x000fe40000701670 */
[----:B------:R-:W-:Y:S02]  /*3660*/  ISETP.GE.AND P2, PT, R12, 0x59, PT ;  /* 0x000000590c00780c */ /* 0x000fe40003f46270 */
[----:B------:R-:W-:Y:S02]  /*3670*/  FSEL R138, R33, -INF , !P0 ;  /* 0xff800000218a7808 */ /* 0x000fe40004000000 */
[----:B------:R-:W-:Y:S02]  /*3680*/  ISETP.GT.AND P0, PT, R63, 0x58, !P2 ;  /* 0x000000583f00780c */ /* 0x000fe40005704270 */
[----:B------:R-:W-:Y:S02]  /*3690*/  P2R R25, PR, RZ, 0x4 ;  /* 0x00000004ff197803 */ /* 0x000fe40000000000 */
[----:B------:R-:W-:-:S02]  /*36a0*/  ISETP.LT.OR P0, PT, R64, 0x59, P0 ;  /* 0x000000594000780c */ /* 0x000fc40000701670 */
[----:B------:R-:W-:Y:S02]  /*36b0*/  ISETP.GE.AND P2, PT, R12, 0x1, PT ;  /* 0x000000010c00780c */ /* 0x000fe40003f46270 */
[----:B------:R-:W-:Y:S02]  /*36c0*/  FSEL R136, R28, -INF , !P0 ;  /* 0xff8000001c887808 */ /* 0x000fe40004000000 */
[----:B------:R-:W-:Y:S02]  /*36d0*/  ISETP.GT.AND P0, PT, R63, RZ, !P2 ;  /* 0x000000ff3f00720c */ /* 0x000fe40005704270 */
[----:B------:R-:W-:Y:S02]  /*36e0*/  P2R R28, PR, RZ, 0x4 ;  /* 0x00000004ff1c7803 */ /* 0x000fe40000000000 */
[----:B------:R-:W-:Y:S02]  /*36f0*/  ISETP.LT.OR P0, PT, R64, 0x1, P0 ;  /* 0x000000014000780c */ /* 0x000fe40000701670 */
[----:B------:R-:W-:-:S02]  /*3700*/  ISETP.GE.AND P2, PT, R12, 0x5a, PT ;  /* 0x0000005a0c00780c */ /* 0x000fc40003f46270 */
[----:B------:R-:W-:Y:S02]  /*3710*/  FSEL R8, R8, -INF , !P0 ;  /* 0xff80000008087808 */ /* 0x000fe40004000000 */
[----:B------:R-:W-:-:S04]  /*3720*/  ISETP.GT.AND P0, PT, R63, 0x59, !P2 ;  /* 0x000000593f00780c */ /* 0x000fc80005704270 */
[----:B------:R-:W-:-:S04]  /*3730*/  ISETP.LT.OR P0, PT, R64, 0x5a, P0 ;  /* 0x0000005a4000780c */ /* 0x000fc80000701670 */
[----:B------:R-:W-:Y:S01]  /*3740*/  FSEL R135, R29, -INF , !P0 ;  /* 0xff8000001d877808 */ /* 0x000fe20004000000 */
        /* <DEDUP_REMOVED lines=12> */
.L_x_249:
[----:B------:R-:W-:-:S04]  /*3810*/  MOV R7, c[0x0][0x32c] ;  /* 0x0000cb0000077a02 */ /* 0x000fc80000000f00 */
[----:B------:R-:W-:-:S13]  /*3820*/  ISETP.NE.AND P0, PT, R7, 0x1, PT ;  /* 0x000000010700780c */ /* 0x000fda0003f05270 */
[----:B------:R-:W-:-:S05]  /*3830*/  @P0 IMAD.HI.U32 R7, R12, c[0x0][0x330], RZ ;  /* 0x0000cc000c070a27 */ /* 0x000fca00078e00ff */
[----:B------:R-:W-:Y:S02]  /*3840*/  @P0 SHF.R.U32.HI R12, RZ, c[0x0][0x334], R7 ;  /* 0x0000cd00ff0c0a19 */ /* 0x000fe40000011607 */
.L_x_250:
[----:B------:R-:W-:Y:S05]  /*3850*/  BSYNC B0 ;  /* 0x0000000000007941 */ /* 0x000fea0003800000 */
.L_x_248:
[----:B------:R-:W-:-:S05]  /*3860*/  IMAD R62, R12, c[0x0][0x32c], R41 ;  /* 0x0000cb000c3e7a24 */ /* 0x000fca00078e0229 */
[----:B------:R-:W-:Y:S02]  /*3870*/  IADD3 R12, R62, c[0x0][0x32c], RZ ;  /* 0x0000cb003e0c7a10 */ /* 0x000fe40007ffe0ff */
[----:B------:R-:W-:Y:S02]  /*3880*/  IMNMX R61, R61, R62, !PT ;  /* 0x0000003e3d3d7217 */ /* 0x000fe40007800200 */
[----:B------:R-:W-:Y:S02]  /*3890*/  IMNMX R43, R43, R12, PT ;  /* 0x0000000c2b2b7217 */ /* 0x000fe40003800200 */
.L_x_247:
[----:B------:R-:W-:Y:S01]  /*38a0*/  ISETP.NE.AND P0, PT, R77, RZ, PT ;  /* 0x000000ff4d00720c */ /* 0x000fe20003f05270 */
[----:B------:R-:W-:Y:S01]  /*38b0*/  IMAD.SHL.U32 R212, R2, 0x2, RZ ;  /* 0x0000000202d47824 */ /* 0x000fe200078e00ff */
[----:B------:R-:W-:Y:S02]  /*38c0*/  IADD3 R169, R13, -0x2, RZ ;  /* 0xfffffffe0da97810 */ /* 0x000fe40007ffe0ff */
[----:B------:R-:W-:Y:S01]  /*38d0*/  ISETP.GT.AND P0, PT, R61, 0x8, !P0 ;  /* 0x000000083d00780c */ /* 0x000fe20004704270 */
[--C-:B------:R-:W-:Y:S01]  /*38e0*/  IMAD R210, R5, 0x2, R212.reuse ;  /* 0x0000000205d27824 */ /* 0x100fe200078e02d4 */
[----:B------:R-:W-:Y:S01]  /*38f0*/  LDSM.16.MT88.4 R100, [R212+0x3100] ;  /* 0x00310000d464783b */ /* 0x000fe20000004200 */
[----:B------:R-:W-:Y:S01]  /*3900*/  IMAD R209, R3, 0x2, R212 ;  /* 0x0000000203d17824 */ /* 0x000fe200078e02d4 */
[----:B------:R-:W-:Y:S01]  /*3910*/  ISETP.LT.OR P0, PT, R43, 0x9, P0 ;  /* 0x000000092b00780c */ /* 0x000fe20000701670 */
[----:B------:R-:W-:Y:S01]  /*3920*/  IMAD R208, R3, 0x2, R210 ;  /* 0x0000000203d07824 */ /* 0x000fe200078e02d2 */
[----:B------:R-:W-:Y:S02]  /*3930*/  LDSM.16.MT88.4 R104, [R210+0x3100] ;  /* 0x00310000d268783b */ /* 0x000fe40000004200 */
[----:B------:R-:W-:-:S02]  /*3940*/  FSEL R7, R26, -INF , !P0 ;  /* 0xff8000001a077808 */ /* 0x000fc40004000000 */
[----:B------:R-:W-:Y:S01]  /*3950*/  ISETP.NE.AND P0, PT, R76, RZ, PT ;  /* 0x000000ff4c00720c */ /* 0x000fe20003f05270 */
[----:B------:R-:W-:Y:S03]  /*3960*/  LDSM.16.MT88.4 R92, [R208+0x100] ;  /* 0x00010000d05c783b */ /* 0x000fe60000004200 */
[----:B------:R-:W-:Y:S01]  /*3970*/  ISETP.GT.AND P0, PT, R61, 0x9, !P0 ;  /* 0x000000093d00780c */ /* 0x000fe20004704270 */
[----:B------:R-:W-:Y:S03]  /*3980*/  LDSM.16.MT88.4 R76, [R210+0x100] ;  /* 0x00010000d24c783b */ /* 0x000fe60000004200 */
[----:B------:R-:W-:Y:S01]  /*3990*/  ISETP.LT.OR P0, PT, R43, 0xa, P0 ;  /* 0x0000000a2b00780c */ /* 0x000fe20000701670 */
[----:B------:R-:W-:Y:S03]  /*39a0*/  LDSM.16.MT88.4 R84, [R209+0x100] ;  /* 0x00010000d154783b */ /* 0x000fe60000004200 */
[----:B------:R-:W-:-:S02]  /*39b0*/  FSEL R27, R27, -INF , !P0 ;  /* 0xff8000001b1b7808 */ /* 0x000fc40004000000 */
[----:B------:R-:W-:-:S04]  /*39c0*/  ISETP.NE.AND P0, PT, R75, RZ, PT ;  /* 0x000000ff4b00720c */ /* 0x000fc80003f05270 */
[----:B------:R-:W-:-:S04]  /*39d0*/  ISETP.GT.AND P0, PT, R61, 0x10, !P0 ;  /* 0x000000103d00780c */ /* 0x000fc80004704270 */
[----:B------:R-:W-:-:S04]  /*39e0*/  ISETP.LT.OR P0, PT, R43, 0x11, P0 ;  /* 0x000000112b00780c */ /* 0x000fc80000701670 */
[----:B------:R-:W-:Y:S02]  /*39f0*/  FSEL R21, R22, -INF , !P0 ;  /* 0xff80000016157808 */ /* 0x000fe40004000000 */
        /* <DEDUP_REMOVED lines=12> */
[----:B------:R-:W-:Y:S02]  /*3ac0*/  ISETP.NE.AND P0, PT, R72, RZ, PT ;  /* 0x000000ff4800720c */ /* 0x000fe40003f05270 */
[----:B------:R-:W-:Y:S02]  /*3ad0*/  FMNMX.FTZ R19, R8, R60, !PT ;  /* 0x0000003c08137209 */ /* 0x000fe40007810000 */
[----:B------:R-:W-:Y:S02]  /*3ae0*/  ISETP.GT.AND P0, PT, R61, 0x20, !P0 ;  /* 0x000000203d00780c */ /* 0x000fe40004704270 */
[----:B------:R-:W-:Y:S02]  /*3af0*/  FMNMX.FTZ R19, R42, R19, !PT ;  /* 0x000000132a137209 */ /* 0x000fe40007810000 */
[----:B------:R-:W-:-:S02]  /*3b00*/  ISETP.LT.OR P0, PT, R43, 0x21, P0 ;  /* 0x000000212b00780c */ /* 0x000fc40000701670 */
[----:B------:R-:W-:Y:S02]  /*3b10*/  FMNMX.FTZ R19, R24, R19, !PT ;  /* 0x0000001318137209 */ /* 0x000fe40007810000 */
[----:B------:R-:W-:Y:S02]  /*3b20*/  FSEL R123, R58, -INF , !P0 ;  /* 0xff8000003a7b7808 */ /* 0x000fe40004000000 */
[----:B------:R-:W-:Y:S02]  /*3b30*/  ISETP.NE.AND P0, PT, R67, RZ, PT ;  /* 0x000000ff4300720c */ /* 0x000fe40003f05270 */
[----:B------:R-:W-:Y:S02]  /*3b40*/  FMNMX.FTZ R19, R20, R19, !PT ;  /* 0x0000001314137209 */ /* 0x000fe40007810000 */
[----:B------:R-:W-:Y:S02]  /*3b50*/  ISETP.GT.AND P0, PT, R61, 0x21, !P0 ;  /* 0x000000213d00780c */ /* 0x000fe40004704270 */
[----:B------:R-:W-:-:S02]  /*3b60*/  FMNMX.FTZ R19, R6, R19, !PT ;  /* 0x0000001306137209 */ /* 0x000fc40007810000 */
[----:B------:R-:W-:Y:S02]  /*3b70*/  ISETP.LT.OR P0, PT, R43, 0x22, P0 ;  /* 0x000000222b00780c */ /* 0x000fe40000701670 */
[----:B------:R-:W-:Y:S02]  /*3b80*/  FMNMX.FTZ R19, R4, R19, !PT ;  /* 0x0000001304137209 */ /* 0x000fe40007810000 */
[----:B------:R-:W-:Y:S02]  /*3b90*/  FSEL R143, R59, -INF , !P0 ;  /* 0xff8000003b8f7808 */ /* 0x000fe40004000000 */
[----:B------:R-:W-:Y:S02]  /*3ba0*/  ISETP.NE.AND P0, PT, R66, RZ, PT ;  /* 0x000000ff4200720c */ /* 0x000fe40003f05270 */
[----:B------:R-:W-:Y:S02]  /*3bb0*/  FMNMX.FTZ R19, R16, R19, !PT ;  /* 0x0000001310137209 */ /* 0x000fe40007810000 */
[----:B------:R-:W-:-:S02]  /*3bc0*/  ISETP.GT.AND P0, PT, R61, 0x28, !P0 ;  /* 0x000000283d00780c */ /* 0x000fc40004704270 */
[----:B------:R-:W-:Y:S02]  /*3bd0*/  FMNMX.FTZ R19, R134, R19, !PT ;  /* 0x0000001386137209 */ /* 0x000fe40007810000 */
[----:B------:R-:W-:Y:S02]  /*3be0*/  ISETP.LT.OR P0, PT, R43, 0x29, P0 ;  /* 0x000000292b00780c */ /* 0x000fe40000701670 */
[----:B------:R-:W-:Y:S02]  /*3bf0*/  FMNMX.FTZ R19, R120, R19, !PT ;  /* 0x0000001378137209 */ /* 0x000fe40007810000 */
[----:B------:R-:W-:Y:S02]  /*3c00*/  FSEL R131, R54, -INF , !P0 ;  /* 0xff80000036837808 */ /* 0x000fe40004000000 */
[----:B------:R-:W-:Y:S02]  /*3c10*/  ISETP.NE.AND P0, PT, R65, RZ, PT ;  /* 0x000000ff4100720c */ /* 0x000fe40003f05270 */
[----:B------:R-:W-:-:S02]  /*3c20*/  FMNMX.FTZ R19, R122, R19, !PT ;  /* 0x000000137a137209 */ /* 0x000fc40007810000 */
[----:B------:R-:W-:Y:S02]  /*3c30*/  ISETP.GT.AND P0, PT, R61, 0x29, !P0 ;  /* 0x000000293d00780c */ /* 0x000fe40004704270 */
[----:B------:R-:W-:Y:S02]  /*3c40*/  FMNMX.FTZ R19, R132, R19, !PT ;  /* 0x0000001384137209 */ /* 0x000fe40007810000 */
[----:B------:R-:W-:Y:S02]  /*3c50*/  ISETP.LT.OR P0, PT, R43, 0x2a, P0 ;  /* 0x0000002a2b00780c */ /* 0x000fe40000701670 */
[----:B------:R-:W-:Y:S02]  /*3c60*/  FMNMX.FTZ R19, R160, R19, !PT ;  /* 0x00000013a0137209 */ /* 0x000fe40007810000 */
[----:B------:R-:W-:Y:S02]  /*3c70*/  FSEL R141, R55, -INF , !P0 ;  /* 0xff800000378d7808 */ /* 0x000fe40004000000 */
[----:B------:R-:W-:-:S02]  /*3c80*/  ISETP.NE.AND P0, PT, R57, RZ, PT ;  /* 0x000000ff3900720c */ /* 0x000fc40003f05270 */
[----:B------:R-:W-:Y:S02]  /*3c90*/  FMNMX.FTZ R19, R142, R19, !PT ;  /* 0x000000138e137209 */ /* 0x000fe40007810000 */
[----:B------:R-:W-:Y:S02]  /*3ca0*/  ISETP.GT.AND P0, PT, R61, 0x30, !P0 ;  /* 0x000000303d00780c */ /* 0x000fe40004704270 */
[----:B------:R-:W-:Y:S02]  /*3cb0*/  FMNMX.FTZ R19, R148, R19, !PT ;  /* 0x0000001394137209 */ /* 0x000fe40007810000 */
[----:B------:R-:W-:Y:S02]  /*3cc0*/  ISETP.LT.OR P0, PT, R43, 0x31, P0 ;  /* 0x000000312b00780c */ /* 0x000fe40000701670 */
[----:B------:R-:W-:Y:S02]  /*3cd0*/  FMNMX.FTZ R19, R152, R19, !PT ;  /* 0x0000001398137209 */ /* 0x000fe40007810000 */
[----:B------:R-:W-:-:S02]  /*3ce0*/  FSEL R163, R50, -INF , !P0 ;  /* 0xff80000032a37808 */ /* 0x000fc40004000000 */
[----:B------:R-:W-:Y:S02]  /*3cf0*/  ISETP.NE.AND P0, PT, R56, RZ, PT ;  /* 0x000000ff3800720c */ /* 0x000fe40003f05270 */
[----:B------:R-:W-:Y:S01]  /*3d00*/  FMNMX.FTZ R19, R158, R19, !PT ;  /* 0x000000139e137209 */ /* 0x000fe20007810000 */
[----:B------:R-:W-:Y:S01]  /*3d10*/  LDSM.16.MT88.4 R56, [R209+0x3100] ;  /* 0x00310000d138783b */ /* 0x000fe20000004200 */
[----:B------:R-:W-:Y:S02]  /*3d20*/  ISETP.GT.AND P0, PT, R61, 0x31, !P0 ;  /* 0x000000313d00780c */ /* 0x000fe40004704270 */
[----:B------:R-:W-:Y:S02]  /*3d30*/  FMNMX.FTZ R19, R154, R19, !PT ;  /* 0x000000139a137209 */ /* 0x000fe40007810000 */
[----:B------:R-:W-:Y:S02]  /*3d40*/  ISETP.LT.OR P0, PT, R43, 0x32, P0 ;  /* 0x000000322b00780c */ /* 0x000fe40000701670 */
[----:B------:R-:W-:-:S02]  /*3d50*/  FMNMX.FTZ R19, R156, R19, !PT ;  /* 0x000000139c137209 */ /* 0x000fc40007810000 */
        /* <DEDUP_REMOVED lines=20> */
[----:B------:R-:W-:Y:S01]  /*3ea0*/  ISETP.NE.AND P0, PT, R45, RZ, PT ;  /* 0x000000ff2d00720c */ /* 0x000fe20003f05270 */
[----:B------:R-:W-:Y:S03]  /*3eb0*/  LDSM.16.MT88.4 R68, [R212+0x100] ;  /* 0x00010000d444783b */ /* 0x000fe60000004200 */
        /* <DEDUP_REMOVED lines=8> */
[----:B------:R-:W-:Y:S02]  /*3f40*/  LDSM.16.MT88.4 R36, [R210+0x3900] ;  /* 0x00390000d224783b */ /* 0x000fe40000004200 */
        /* <DEDUP_REMOVED lines=8> */
[----:B------:R-:W-:Y:S01]  /*3fd0*/  LDSM.16.MT88.4 R32, [R209+0x3900] ;  /* 0x00390000d120783b */ /* 0x000fe20000004200 */
[----:B------:R-:W-:Y:S02]  /*3fe0*/  FMNMX.FTZ R0, R136, R19, !PT ;  /* 0x0000001388007209 */ /* 0x000fe40007810000 */
[----:B------:R-:W-:Y:S02]  /*3ff0*/  ISETP.GT.AND P0, PT, R61, 0x1, !P0 ;  /* 0x000000013d00780c */ /* 0x000fe40004704270 */
[----:B------:R-:W-:Y:S02]  /*4000*/  FMNMX.FTZ R0, R135, R0, !PT ;  /* 0x0000000087007209 */ /* 0x000fe40007810000 */
[----:B------:R-:W-:-:S03]  /*4010*/  ISETP.LT.OR P0, PT, R43, 0x2, P0 ;  /* 0x000000022b00780c */ /* 0x000fc60000701670 */
[----:B------:R-:W1:Y:S01]  /*4020*/  SHFL.BFLY PT, R19, R0, 0x2, 0x1f ;  /* 0x0c401f0000137f89 */ /* 0x000e6200000e0000 */
[----:B------:R-:W-:Y:S02]  /*4030*/  FSEL R11, R11, -INF , !P0 ;  /* 0xff8000000b0b7808 */ /* 0x000fe40004000000 */
[----:B------:R-:W-:-:S04]  /*4040*/  ISETP.NE.AND P0, PT, R28, RZ, PT ;  /* 0x000000ff1c00720c */ /* 0x000fc80003f05270 */
[----:B------:R-:W-:-:S04]  /*4050*/  ISETP.GT.AND P0, PT, R61, RZ, !P0 ;  /* 0x000000ff3d00720c */ /* 0x000fc80004704270 */
        /* <DEDUP_REMOVED lines=9> */
[----:B------:R-:W-:Y:S02]  /*40f0*/  FMNMX.FTZ R12, R21, R12, !PT ;  /* 0x0000000c150c7209 */ /* 0x000fe40007810000 */
[----:B------:R-:W-:Y:S02]  /*4100*/  ISETP.GT.AND P0, PT, R61, 0x59, !P2 ;  /* 0x000000593d00780c */ /* 0x000fe40005704270 */
[----:B------:R-:W-:Y:S02]  /*4110*/  FMNMX.FTZ R12, R23, R12, !PT ;  /* 0x0000000c170c7209 */ /* 0x000fe40007810000 */
[----:B------:R-:W-:-:S02]  /*4120*/  ISETP.LT.OR P0, PT, R43, 0x5a, P0 ;  /* 0x0000005a2b00780c */ /* 0x000fc40000701670 */
[----:B------:R-:W-:Y:S02]  /*4130*/  FMNMX.FTZ R12, R17, R12, !PT ;  /* 0x0000000c110c7209 */ /* 0x000fe40007810000 */
[----:B------:R-:W-:Y:S02]  /*4140*/  FSEL R128, R31, -INF , !P0 ;  /* 0xff8000001f807808 */ /* 0x000fe40004000000 */
[----:B------:R-:W-:Y:S01]  /*4150*/  FMNMX.FTZ R12, R9, R12, !PT ;  /* 0x0000000c090c7209 */ /* 0x000fe20007810000 */
[----:B------:R-:W-:Y:S01]  /*4160*/  LDSM.16.MT88.4 R28, [R212+0x900] ;  /* 0x00090000d41c783b */ /* 0x000fe20000004200 */
[----:B-1----:R-:W-:Y:S02]  /*4170*/  FMNMX.FTZ R22, R0, R19, !PT ;  /* 0x0000001300167209 */ /* 0x002fe40007810000 */
[----:B------:R-:W-:-:S04]  /*4180*/  FMNMX.FTZ R12, R123, R12, !PT ;  /* 0x0000000c7b0c7209 */ /* 0x000fc80007810000 */
        /* <DEDUP_REMOVED lines=14> */
[----:B------:R-:W-:Y:S02]  /*4270*/  FMNMX.FTZ R18, R128, R25, !PT ;  /* 0x0000001980127209 */ /* 0x000fe40007810000 */
        /* <DEDUP_REMOVED lines=15> */
[--C-:B------:R-:W-:Y:S02]  /*4370*/  FFMA.FTZ R3, R16, c[0x0][0x2d0], -R139.reuse ;  /* 0x0000b40010037a23 */ /* 0x100fe4000001088b */
[--C-:B------:R-:W-:Y:S01]  /*4380*/  FFMA.FTZ R46, R20, c[0x0][0x2d0], -R139.reuse ;  /* 0x0000b400142e7a23 */ /* 0x100fe2000001088b */
[----:B------:R-:W2:Y:S01]  /*4390*/  MUFU.EX2 R51, R51 ;  /* 0x0000003300337308 */ /* 0x000ea20000000800 */
[--C-:B------:R-:W-:Y:S01]  /*43a0*/  FFMA.FTZ R119, R134, c[0x0][0x2d0], -R139.reuse ;  /* 0x0000b40086777a23 */ /* 0x100fe2000001088b */
[----:B-1----:R-:W-:Y:S01]  /*43b0*/  FMNMX.FTZ R12, R12, R19, !PT ;  /* 0x000000130c0c7209 */ /* 0x002fe20007810000 */
[--C-:B------:R-:W-:Y:S02]  /*43c0*/  FFMA.FTZ R121, R132, c[0x0][0x2d0], -R139.reuse ;  /* 0x0000b40084797a23 */ /* 0x100fe4000001088b */
[--C-:B------:R-:W-:Y:S01]  /*43d0*/  FFMA.FTZ R120, R120, c[0x0][0x2d0], -R139.reuse ;  /* 0x0000b40078787a23 */ /* 0x100fe2000001088b */
[C---:B------:R-:W-:Y:S01]  /*43e0*/  FSETP.NEU.FTZ.AND P0, PT, R12.reuse, -INF , PT ;  /* 0xff8000000c00780b */ /* 0x040fe20003f1d000 */
[----:B------:R-:W-:Y:S01]  /*43f0*/  FMUL.FTZ R130, R12, c[0x0][0x2d0] ;  /* 0x0000b4000c827a20 */ /* 0x000fe20000410000 */
[----:B------:R-:W-:Y:S01]  /*4400*/  MUFU.EX2 R48, R48 ;  /* 0x0000003000307308 */ /* 0x000fe20000000800 */
[----:B------:R-:W-:-:S02]  /*4410*/  FFMA.FTZ R122, R122, c[0x0][0x2d0], -R139 ;  /* 0x0000b4007a7a7a23 */ /* 0x000fc4000001088b */
[--C-:B------:R-:W-:Y:S01]  /*4420*/  FFMA.FTZ R142, R142, c[0x0][0x2d0], -R139.reuse ;  /* 0x0000b4008e8e7a23 */ /* 0x100fe2000001088b */
[----:B------:R-:W-:Y:S01]  /*4430*/  FSEL R130, R130, RZ, P0 ;  /* 0x000000ff82827208 */ /* 0x000fe20000000000 */
[----:B------:R-:W-:Y:S01]  /*4440*/  FFMA.FTZ R148, R148, c[0x0][0x2d0], -R139 ;  /* 0x0000b40094947a23 */ /* 0x000fe2000001088b */
[----:B--2---:R-:W-:Y:S02]  /*4450*/  F2FP.PACK_AB R64, R51, R116 ;  /* 0x000000743340723e */ /* 0x004fe400000000ff */
[----:B------:R-:W1:Y:S01]  /*4460*/  MUFU.EX2 R47, R47 ;  /* 0x0000002f002f7308 */ /* 0x000e620000000800 */
[--C-:B------:R-:W-:Y:S02]  /*4470*/  FFMA.FTZ R117, R10, c[0x0][0x2d0], -R130.reuse ;  /* 0x0000b4000a757a23 */ /* 0x100fe40000010882 */
[--C-:B------:R-:W-:Y:S02]  /*4480*/  FFMA.FTZ R118, R11, c[0x0][0x2d0], -R130.reuse ;  /* 0x0000b4000b767a23 */ /* 0x100fe40000010882 */
[----:B------:R-:W-:-:S02]  /*4490*/  FFMA.FTZ R50, R7, c[0x0][0x2d0], -R130 ;  /* 0x0000b40007327a23 */ /* 0x000fc40000010882 */
[--C-:B------:R-:W-:Y:S01]  /*44a0*/  FFMA.FTZ R49, R27, c[0x0][0x2d0], -R130.reuse ;  /* 0x0000b4001b317a23 */ /* 0x100fe20000010882 */
[----:B------:R-:W2:Y:S01]  /*44b0*/  LDSM.16.MT88.4 R4, [R208+0x3100] ;  /* 0x00310000d004783b */ /* 0x000ea20000004200 */
[----:B------:R-:W-:Y:S01]  /*44c0*/  MUFU.EX2 R117, R117 ;  /* 0x0000007500757308 */ /* 0x000fe20000000800 */
[--C-:B------:R-:W-:Y:S02]  /*44d0*/  FFMA.FTZ R2, R17, c[0x0][0x2d0], -R130.reuse ;  /* 0x0000b40011027a23 */ /* 0x100fe40000010882 */
[----:B------:R-:W3:Y:S01]  /*44e0*/  LDSM.16.MT88.4 R16, [R208+0x900] ;  /* 0x00090000d010783b */ /* 0x000ee20000004200 */
[--C-:B------:R-:W-:Y:S02]  /*44f0*/  FFMA.FTZ R41, R9, c[0x0][0x2d0], -R130.reuse ;  /* 0x0000b40009297a23 */ /* 0x100fe40000010882 */
[--C-:B------:R-:W-:Y:S01]  /*4500*/  FFMA.FTZ R44, R21, c[0x0][0x2d0], -R130.reuse ;  /* 0x0000b400152c7a23 */ /* 0x100fe20000010882 */
[----:B-1----:R-:W-:Y:S01]  /*4510*/  F2FP.PACK_AB R66, R47, R48 ;  /* 0x000000302f42723e */ /* 0x002fe200000000ff */
[----:B------:R-:W1:Y:S01]  /*4520*/  MUFU.EX2 R118, R118 ;  /* 0x0000007600767308 */ /* 0x000e620000000800 */
[----:B------:R-:W4:Y:S01]  /*4530*/  LDSM.16.MT88.4 R8, [R212+0x3900] ;  /* 0x00390000d408783b */ /* 0x000f220000004200 */
[----:B------:R-:W-:-:S02]  /*4540*/  FFMA.FTZ R43, R23, c[0x0][0x2d0], -R130 ;  /* 0x0000b400172b7a23 */ /* 0x000fc40000010882 */
[--C-:B------:R-:W-:Y:S01]  /*4550*/  FFMA.FTZ R123, R123, c[0x0][0x2d0], -R130.reuse ;  /* 0x0000b4007b7b7a23 */ /* 0x100fe20000010882 */
[----:B------:R-:W5:Y:S01]  /*4560*/  LDSM.16.MT88.4 R24, [R210+0x900] ;  /* 0x00090000d218783b */ /* 0x000f620000004200 */
[--C-:B------:R-:W-:Y:S02]  /*4570*/  FFMA.FTZ R132, R143, c[0x0][0x2d0], -R130.reuse ;  /* 0x0000b4008f847a23 */ /* 0x100fe40000010882 */
[----:B------:R-:W-:Y:S01]  /*4580*/  MUFU.EX2 R50, R50 ;  /* 0x0000003200327308 */ /* 0x000fe20000000800 */
[----:B------:R-:W2:Y:S01]  /*4590*/  LDSM.16.MT88.4 R20, [R209+0x900] ;  /* 0x00090000d114783b */ /* 0x000ea20000004200 */
[--C-:B------:R-:W-:Y:S02]  /*45a0*/  FFMA.FTZ R131, R131, c[0x0][0x2d0], -R130.reuse ;  /* 0x0000b40083837a23 */ /* 0x100fe40000010882 */
[----:B------:R-:W-:Y:S02]  /*45b0*/  FFMA.FTZ R134, R141, c[0x0][0x2d0], -R130 ;  /* 0x0000b4008d867a23 */ /* 0x000fe40000010882 */
[----:B------:R-:W-:-:S02]  /*45c0*/  FFMA.FTZ R141, R160, c[0x0][0x2d0], -R139 ;  /* 0x0000b400a08d7a23 */ /* 0x000fc4000001088b */
[----:B------:R-:W3:Y:S01]  /*45d0*/  MUFU.EX2 R49, R49 ;  /* 0x0000003100317308 */ /* 0x000ee20000000800 */
[----:B-1----:R-:W-:Y:S01]  /*45e0*/  F2FP.PACK_AB R65, R118, R117 ;  /* 0x000000757641723e */ /* 0x002fe200000000ff */
[----:B------:R-:W-:Y:S02]  /*45f0*/  FFMA.FTZ R143, R152, c[0x0][0x2d0], -R139 ;  /* 0x0000b400988f7a23 */ /* 0x000fe4000001088b */
[--C-:B------:R-:W-:Y:S02]  /*4600*/  FFMA.FTZ R152, R163, c[0x0][0x2d0], -R130.reuse ;  /* 0x0000b400a3987a23 */ /* 0x100fe40000010882 */
[--C-:B------:R-:W-:Y:S02]  /*4610*/  FFMA.FTZ R153, R153, c[0x0][0x2d0], -R130.reuse ;  /* 0x0000b40099997a23 */ /* 0x100fe40000010882 */
[----:B------:R-:W-:Y:S01]  /*4620*/  MUFU.EX2 R46, R46 ;  /* 0x0000002e002e7308 */ /* 0x000fe20000000800 */
[--C-:B------:R-:W-:Y:S02]  /*4630*/  FFMA.FTZ R155, R155, c[0x0][0x2d0], -R130.reuse ;  /* 0x0000b4009b9b7a23 */ /* 0x100fe40000010882 */
[----:B------:R-:W-:-:S02]  /*4640*/  FFMA.FTZ R160, R161, c[0x0][0x2d0], -R130 ;  /* 0x0000b400a1a07a23 */ /* 0x000fc40000010882 */
[--C-:B------:R-:W-:Y:S02]  /*4650*/  FFMA.FTZ R161, R154, c[0x0][0x2d0], -R139.reuse ;  /* 0x0000b4009aa17a23 */ /* 0x100fe4000001088b */
[--C-:B------:R-:W-:Y:S01]  /*4660*/  FFMA.FTZ R163, R150, c[0x0][0x2d0], -R139.reuse ;  /* 0x0000b40096a37a23 */ /* 0x100fe2000001088b */
[----:B---3--:R-:W-:Y:S01]  /*4670*/  F2FP.PACK_AB R67, R49, R50 ;  /* 0x000000323143723e */ /* 0x008fe200000000ff */
[----:B------:R-:W1:Y:S01]  /*4680*/  MUFU.EX2 R45, R45 ;  /* 0x0000002d002d7308 */ /* 0x000e620000000800 */
[--C-:B------:R-:W-:Y:S02]  /*4690*/  FFMA.FTZ R154, R156, c[0x0][0x2d0], -R139.reuse ;  /* 0x0000b4009c9a7a23 */ /* 0x100fe4000001088b */
[--C-:B------:R-:W-:Y:S02]  /*46a0*/  FFMA.FTZ R150, R157, c[0x0][0x2d0], -R130.reuse ;  /* 0x0000b4009d967a23 */ /* 0x100fe40000010882 */
[----:B------:R-:W-:Y:S01]  /*46b0*/  FFMA.FTZ R158, R158, c[0x0][0x2d0], -R139 ;  /* 0x0000b4009e9e7a23 */ /* 0x000fe2000001088b */
[----:B------:R-:W-:Y:S01]  /*46c0*/  HMMA.16816.F32 R88, R64, R92, RZ ;  /* 0x0000005c4058723c */ /* 0x000fe200000018ff */
[--C-:B------:R-:W-:Y:S01]  /*46d0*/  FFMA.FTZ R157, R159, c[0x0][0x2d0], -R130.reuse ;  /* 0x0000b4009f9d7a23 */ /* 0x100fe20000010882 */
        /* <DEDUP_REMOVED lines=8> */
[----:B------:R-:W-:Y:S02]  /*4760*/  FFMA.FTZ R135, R135, c[0x0][0x2d0], -R139 ;  /* 0x0000b40087877a23 */ /* 0x000fe4000001088b */
[--C-:B------:R-:W-:Y:S01]  /*4770*/  FFMA.FTZ R137, R137, c[0x0][0x2d0], -R130.reuse ;  /* 0x0000b40089897a23 */ /* 0x100fe20000010882 */
[----:B------:R-:W-:Y:S01]  /*4780*/  HMMA.16816.F32 R96, R64, R100, RZ ;  /* 0x000000644060723c */ /* 0x000fe200000018ff */
[--C-:B------:R-:W-:Y:S01]  /*4790*/  FFMA.FTZ R138, R133, c[0x0][0x2d0], -R130.reuse ;  /* 0x0000b400858a7a23 */ /* 0x100fe20000010882 */
[----:B------:R-:W-:Y:S01]  /*47a0*/  MUFU.EX2 R44, R44 ;  /* 0x0000002c002c7308 */ /* 0x000fe20000000800 */
[----:B------:R-:W-:-:S02]  /*47b0*/  FFMA.FTZ R241, R128, c[0x0][0x2d0], -R130 ;  /* 0x0000b40080f17a23 */ /* 0x000fc40000010882 */
[----:B------:R-:W-:Y:S02]  /*47c0*/  FADD.FTZ R51, R116, R51 ;  /* 0x0000003374337221 */ /* 0x000fe40000010000 */
[----:B------:R-:W-:Y:S01]  /*47d0*/  FADD.FTZ R117, R117, R118 ;  /* 0x0000007675757221 */ /* 0x000fe20000010000 */
[C---:B------:R-:W-:Y:S01]  /*47e0*/  HMMA.16816.F32 R100, R64.reuse, R102, RZ ;  /* 0x000000664064723c */ /* 0x040fe200000018ff */
[----:B------:R-:W-:Y:S01]  /*47f0*/  FADD.FTZ R48, R48, R51 ;  /* 0x0000003330307221 */ /* 0x000fe20000010000 */
[----:B------:R-:W3:Y:S01]  /*4800*/  MUFU.EX2 R43, R43 ;  /* 0x0000002b002b7308 */ /* 0x000ee20000000800 */
[----:B------:R-:W-:Y:S02]  /*4810*/  FADD.FTZ R50, R50, R117 ;  /* 0x0000007532327221 */ /* 0x000fe40000010000 */
[----:B------:R-:W-:Y:S02]  /*4820*/  FADD.FTZ R47, R47, R48 ;  /* 0x000000302f2f7221 */ /* 0x000fe40000010000 */
[----:B------:R-:W-:Y:S01]  /*4830*/  FADD.FTZ R49, R49, R50 ;  /* 0x0000003231317221 */ /* 0x000fe20000010000 */
        /* <DEDUP_REMOVED lines=19> */
[----:B------:R-:W4:Y:S06]  /*4970*/  MUFU.EX2 R134, R134 ;  /* 0x0000008600867308 */ /* 0x000f2c0000000800 */
[C---:B--2---:R-:W-:Y:S02]  /*4980*/  HMMA.16816.F32 R60, R64.reuse, R4, RZ ;  /* 0x00000004403c723c */ /* 0x044fe400000018ff */
[----:B------:R-:W-:Y:S05]  /*4990*/  MUFU.EX2 R141, R141 ;  /* 0x0000008d008d7308 */ /* 0x000fea0000000800 */
[----:B-1----:R-:W-:Y:S01]  /*49a0*/  F2FP.PACK_AB R4, R45, R46 ;  /* 0x0000002e2d04723e */ /* 0x002fe200000000ff */
[----:B------:R-:W-:Y:S01]  /*49b0*/  HMMA.16816.F32 R64, R64, R6, RZ ;  /* 0x000000064040723c */ /* 0x000fe200000018ff */
[----:B---3--:R-:W-:Y:S01]  /*49c0*/  F2FP.PACK_AB R5, R43, R44 ;  /* 0x0000002c2b05723e */ /* 0x008fe200000000ff */
[----:B------:R-:W1:Y:S01]  /*49d0*/  MUFU.EX2 R142, R142 ;  /* 0x0000008e008e7308 */ /* 0x000e620000000800 */
[----:B------:R-:W-:-:S02]  /*49e0*/  FADD.FTZ R46, R46, R47 ;  /* 0x0000002f2e2e7221 */ /* 0x000fc40000010000 */
[----:B------:R-:W-:Y:S02]  /*49f0*/  FADD.FTZ R44, R44, R49 ;  /* 0x000000312c2c7221 */ /* 0x000fe40000010000 */
[----:B------:R-:W-:Y:S01]  /*4a00*/  F2FP.PACK_AB R6, R3, R42 ;  /* 0x0000002a0306723e */ /* 0x000fe200000000ff */
[----:B------:R-:W-:Y:S01]  /*4a10*/  FADD.FTZ R45, R45, R46 ;  /* 0x0000002e2d2d7221 */ /* 0x000fe20000010000 */
[----:B------:R-:W-:Y:S01]  /*4a20*/  F2FP.PACK_AB R7, R41, R2 ;  /* 0x000000022907723e */ /* 0x000fe200000000ff */
[----:B------:R-:W-:Y:S01]  /*4a30*/  MUFU.EX2 R148, R148 ;  /* 0x0000009400947308 */ /* 0x000fe20000000800 */
[----:B------:R-:W-:Y:S02]  /*4a40*/  FADD.FTZ R43, R43, R44 ;  /* 0x0000002c2b2b7221 */ /* 0x000fe40000010000 */
[----:B------:R-:W-:-:S03]  /*4a50*/  FADD.FTZ R42, R42, R45 ;  /* 0x0000002d2a2a7221 */ /* 0x000fc60000010000 */
[C---:B------:R-:W-:Y:S02]  /*4a60*/  HMMA.16816.F32 R88, R4.reuse, R16, R88 ;  /* 0x000000100458723c */ /* 0x040fe40000001858 */
[----:B------:R-:W2:Y:S06]  /*4a70*/  MUFU.EX2 R143, R143 ;  /* 0x0000008f008f7308 */ /* 0x000eac0000000800 */
[C---:B------:R-:W-:Y:S01]  /*4a80*/  HMMA.16816.F32 R92, R4.reuse, R18, R92 ;  /* 0x00000012045c723c */ /* 0x040fe2000000185c */
[----:B------:R-:W3:Y:S01]  /*4a90*/  LDSM.16.MT88.4 R16, [R208+0x3900] ;  /* 0x00390000d010783b */ /* 0x000ee20000004200 */
[----:B------:R-:W-:Y:S06]  /*4aa0*/  MUFU.EX2 R152, R152 ;  /* 0x0000009800987308 */ /* 0x000fec0000000800 */
[C---:B----4-:R-:W-:Y:S02]  /*4ab0*/  HMMA.16816.F32 R96, R4.reuse, R8, R96 ;  /* 0x000000080460723c */ /* 0x050fe40000001860 */
[----:B------:R-:W4:Y:S06]  /*4ac0*/  MUFU.EX2 R153, R153 ;  /* 0x0000009900997308 */ /* 0x000f2c0000000800 */
        /* <DEDUP_REMOVED lines=8> */
[C---:B-----5:R-:W-:Y:S02]  /*4b50*/  HMMA.16816.F32 R72, R4.reuse, R24, R72 ;  /* 0x000000180448723c */ /* 0x060fe40000001848 */
[----:B------:R-:W5:Y:S06]  /*4b60*/  MUFU.EX2 R161, R161 ;  /* 0x000000a100a17308 */ /* 0x000f6c0000000800 */
        /* <DEDUP_REMOVED lines=23> */
[----:B------:R-:W-:-:S02]  /*4ce0*/  F2FP.PACK_AB R4, R120, R119 ;  /* 0x000000777804723e */ /* 0x000fc400000000ff */
[----:B------:R-:W-:Y:S01]  /*4cf0*/  F2FP.PACK_AB R6, R121, R122 ;  /* 0x0000007a7906723e */ /* 0x000fe200000000ff */
[----:B------:R-:W2:Y:S01]  /*4d00*/  MUFU.EX2 R135, R135 ;  /* 0x0000008700877308 */ /* 0x000ea20000000800 */
[----:B------:R-:W-:Y:S02]  /*4d10*/  F2FP.PACK_AB R5, R132, R123 ;  /* 0x0000007b8405723e */ /* 0x000fe400000000ff */
[----:B------:R-:W-:-:S05]  /*4d20*/  F2FP.PACK_AB R7, R134, R131 ;  /* 0x000000838607723e */ /* 0x000fca00000000ff */
[----:B------:R-:W-:Y:S02]  /*4d30*/  MUFU.EX2 R137, R137 ;  /* 0x0000008900897308 */ /* 0x000fe40000000800 */
[C---:B-1----:R-:W-:Y:S06]  /*4d40*/  HMMA.16816.F32 R88, R4.reuse, R8, R88 ;  /* 0x000000080458723c */ /* 0x042fec0000001858 */
[----:B------:R-:W1:Y:S02]  /*4d50*/  MUFU.EX2 R138, R138 ;  /* 0x0000008a008a7308 */ /* 0x000e640000000800 */
[C---:B------:R-:W-:Y:S01]  /*4d60*/  HMMA.16816.F32 R92, R4.reuse, R10, R92 ;  /* 0x0000000a045c723c */ /* 0x040fe2000000185c */
[----:B------:R-:W1:Y:S05]  /*4d70*/  LDSM.16.MT88.4 R8, [R208+0x4100] ;  /* 0x00410000d008783b */ /* 0x000e6a0000004200 */
[----:B------:R-:W-:Y:S02]  /*4d80*/  MUFU.EX2 R241, R241 ;  /* 0x000000f100f17308 */ /* 0x000fe40000000800 */
[C---:B------:R-:W-:Y:S08]  /*4d90*/  HMMA.16816.F32 R72, R4.reuse, R24, R72 ;  /* 0x000000180448723c */ /* 0x040ff00000001848 */
[C---:B--2---:R-:W-:Y:S08]  /*4da0*/  HMMA.16816.F32 R96, R4.reuse, R16, R96 ;  /* 0x000000100460723c */ /* 0x044ff00000001860 */
[C---:B------:R-:W-:Y:S01]  /*4db0*/  HMMA.16816.F32 R100, R4.reuse, R18, R100 ;  /* 0x000000120464723c */ /* 0x040fe20000001864 */
[----:B------:R-:W2:Y:S07]  /*4dc0*/  LDSM.16.MT88.4 R16, [R208+0x1900] ;  /* 0x00190000d010783b */ /* 0x000eae0000004200 */
[C---:B------:R-:W-:Y:S01]  /*4dd0*/  HMMA.16816.F32 R76, R4.reuse, R26, R76 ;  /* 0x0000001a044c723c */ /* 0x040fe2000000184c */
[----:B------:R-:W-:Y:S07]  /*4de0*/  LDSM.16.MT88.4 R24, [R210+0x1900] ;  /* 0x00190000d218783b */ /* 0x000fee0000004200 */
[C---:B------:R-:W-:Y:S08]  /*4df0*/  HMMA.16816.F32 R112, R4.reuse, R28, R112 ;  /* 0x0000001c0470723c */ /* 0x040ff00000001870 */
[C---:B-1----:R-:W-:Y:S08]  /*4e00*/  HMMA.16816.F32 R60, R4.reuse, R8, R60 ;  /* 0x00000008043c723c */ /* 0x042ff0000000183c */
[C---:B------:R-:W-:Y:S01]  /*4e10*/  HMMA.16816.F32 R64, R4.reuse, R10, R64 ;  /* 0x0000000a0440723c */ /* 0x040fe20000001840 */
[----:B------:R-:W1:Y:S07]  /*4e20*/  LDSM.16.MT88.4 R8, [R212+0x4900] ;  /* 0x00490000d408783b */ /* 0x000e6e0000004200 */
[C---:B------:R-:W-:Y:S01]  /*4e30*/  HMMA.16816.F32 R68, R4.reuse, R30, R68 ;  /* 0x0000001e0444723c */ /* 0x040fe20000001844 */
[----:B------:R-:W-:Y:S07]  /*4e40*/  LDSM.16.MT88.4 R28, [R212+0x1900] ;  /* 0x00190000d41c783b */ /* 0x000fee0000004200 */
[C---:B------:R-:W-:Y:S08]  /*4e50*/  HMMA.16816.F32 R80, R4.reuse, R20, R80 ;  /* 0x000000140450723c */ /* 0x040ff00000001850 */
[C---:B------:R-:W-:Y:S01]  /*4e60*/  HMMA.16816.F32 R84, R4.reuse, R22, R84 ;  /* 0x000000160454723c */ /* 0x040fe20000001854 */
[----:B------:R-:W-:Y:S07]  /*4e70*/  LDSM.16.MT88.4 R20, [R209+0x1900] ;  /* 0x00190000d114783b */ /* 0x000fee0000004200 */
[C---:B------:R-:W-:Y:S08]  /*4e80*/  HMMA.16816.F32 R108, R4.reuse, R36, R108 ;  /* 0x00000024046c723c */ /* 0x040ff0000000186c */
[C---:B------:R-:W-:Y:S01]  /*4e90*/  HMMA.16816.F32 R104, R4.reuse, R38, R104 ;  /* 0x000000260468723c */ /* 0x040fe20000001868 */
[----:B------:R-:W1:Y:S07]  /*4ea0*/  LDSM.16.MT88.4 R36, [R210+0x4900] ;  /* 0x00490000d224783b */ /* 0x000e6e0000004200 */
[C---:B------:R-:W-:Y:S08]  /*4eb0*/  HMMA.16816.F32 R52, R4.reuse, R32, R52 ;  /* 0x000000200434723c */ /* 0x040ff00000001834 */
[----:B------:R-:W-:Y:S01]  /*4ec0*/  HMMA.16816.F32 R56, R4, R34, R56 ;  /* 0x000000220438723c */ /* 0x000fe20000001838 */
[----:B------:R-:W3:Y:S06]  /*4ed0*/  LDSM.16.MT88.4 R32, [R209+0x4900] ;  /* 0x00490000d120783b */ /* 0x000eec0000004200 */
[----:B------:R-:W-:-:S02]  /*4ee0*/  F2FP.PACK_AB R4, R142, R141 ;  /* 0x0000008d8e04723e */ /* 0x000fc400000000ff */
[----:B------:R-:W-:Y:S02]  /*4ef0*/  F2FP.PACK_AB R6, R143, R148 ;  /* 0x000000948f06723e */ /* 0x000fe400000000ff */
[----:B----4-:R-:W-:Y:S02]  /*4f00*/  F2FP.PACK_AB R5, R153, R152 ;  /* 0x000000989905723e */ /* 0x010fe400000000ff */
[----:B------:R-:W-:-:S07]  /*4f10*/  F2FP.PACK_AB R7, R160, R155 ;  /* 0x0000009ba007723e */ /* 0x000fce00000000ff */
[C---:B--2---:R-:W-:Y:S08]  /*4f20*/  HMMA.16816.F32 R88, R4.reuse, R16, R88 ;  /* 0x000000100458723c */ /* 0x044ff00000001858 */
[C---:B------:R-:W-:Y:S01]  /*4f30*/  HMMA.16816.F32 R92, R4.reuse, R18, R92 ;  /* 0x00000012045c723c */ /* 0x040fe2000000185c */
[----:B------:R-:W2:Y:S07]  /*4f40*/  LDSM.16.MT88.4 R16, [R208+0x4900] ;  /* 0x00490000d010783b */ /* 0x000eae0000004200 */
[C---:B-1----:R-:W-:Y:S08]  /*4f50*/  HMMA.16816.F32 R96, R4.reuse, R8, R96 ;  /* 0x000000080460723c */ /* 0x042ff00000001860 */
[C---:B------:R-:W-:Y:S01]  /*4f60*/  HMMA.16816.F32 R100, R4.reuse, R10, R100 ;  /* 0x0000000a0464723c */ /* 0x040fe20000001864 */
[----:B------:R-:W1:Y:S07]  /*4f70*/  LDSM.16.MT88.4 R8, [R208+0x2100] ;  /* 0x00210000d008783b */ /* 0x000e6e0000004200 */
[C---:B------:R-:W-:Y:S08]  /*4f80*/  HMMA.16816.F32 R72, R4.reuse, R24, R72 ;  /* 0x000000180448723c */ /* 0x040ff00000001848 */
[C---:B------:R-:W-:Y:S01]  /*4f90*/  HMMA.16816.F32 R76, R4.reuse, R26, R76 ;  /* 0x0000001a044c723c */ /* 0x040fe2000000184c */
[----:B------:R-:W4:Y:S07]  /*4fa0*/  LDSM.16.MT88.4 R24, [R210+0x2100] ;  /* 0x00210000d218783b */ /* 0x000f2e0000004200 */
[C---:B------:R-:W-:Y:S08]  /*4fb0*/  HMMA.16816.F32 R108, R4.reuse, R36, R108 ;  /* 0x00000024046c723c */ /* 0x040ff0000000186c */
[C---:B------:R-:W-:Y:S01]  /*4fc0*/  HMMA.16816.F32 R104, R4.reuse, R38, R104 ;  /* 0x000000260468723c */ /* 0x040fe20000001868 */
[----:B------:R-:W1:Y:S07]  /*4fd0*/  LDSM.16.MT88.4 R36, [R210+0x5100] ;  /* 0x00510000d224783b */ /* 0x000e6e0000004200 */
[C---:B------:R-:W-:Y:S08]  /*4fe0*/  HMMA.16816.F32 R112, R4.reuse, R28, R112 ;  /* 0x0000001c0470723c */ /* 0x040ff00000001870 */
[C---:B------:R-:W-:Y:S01]  /*4ff0*/  HMMA.16816.F32 R68, R4.reuse, R30, R68 ;  /* 0x0000001e0444723c */ /* 0x040fe20000001844 */
[----:B------:R-:W-:Y:S07]  /*5000*/  LDSM.16.MT88.4 R28, [R212+0x2100] ;  /* 0x00210000d41c783b */ /* 0x000fee0000004200 */
[C---:B------:R-:W-:Y:S08]  /*5010*/  HMMA.16816.F32 R80, R4.reuse, R20, R80 ;  /* 0x000000140450723c */ /* 0x040ff00000001850 */
[C---:B------:R-:W-:Y:S01]  /*5020*/  HMMA.16816.F32 R84, R4.reuse, R22, R84 ;  /* 0x000000160454723c */ /* 0x040fe20000001854 */
[----:B------:R-:W1:Y:S07]  /*5030*/  LDSM.16.MT88.4 R20, [R209+0x2100] ;  /* 0x00210000d114783b */ /* 0x000e6e0000004200 */
[C---:B---3--:R-:W-:Y:S08]  /*5040*/  HMMA.16816.F32 R52, R4.reuse, R32, R52 ;  /* 0x000000200434723c */ /* 0x048ff00000001834 */
[C---:B------:R-:W-:Y:S01]  /*5050*/  HMMA.16816.F32 R56, R4.reuse, R34, R56 ;  /* 0x000000220438723c */ /* 0x040fe20000001838 */
[----:B------:R-:W-:Y:S07]  /*5060*/  LDSM.16.MT88.4 R32, [R209+0x5100] ;  /* 0x00510000d120783b */ /* 0x000fee0000004200 */
[C---:B--2---:R-:W-:Y:S08]  /*5070*/  HMMA.16816.F32 R60, R4.reuse, R16, R60 ;  /* 0x00000010043c723c */ /* 0x044ff0000000183c */
[----:B------:R-:W-:Y:S01]  /*5080*/  HMMA.16816.F32 R64, R4, R18, R64 ;  /* 0x000000120440723c */ /* 0x000fe20000001840 */
[----:B------:R-:W2:Y:S06]  /*5090*/  LDSM.16.MT88.4 R16, [R212+0x5100] ;  /* 0x00510000d410783b */ /* 0x000eac0000004200 */
[----:B-----5:R-:W-:-:S02]  /*50a0*/  F2FP.PACK_AB R4, R161, R158 ;  /* 0x0000009ea104723e */ /* 0x020fc400000000ff */
[----:B------:R-:W-:Y:S02]  /*50b0*/  F2FP.PACK_AB R6, R163, R154 ;  /* 0x0000009aa306723e */ /* 0x000fe400000000ff */
[----:B------:R-:W-:Y:S02]  /*50c0*/  F2FP.PACK_AB R5, R157, R150 ;  /* 0x000000969d05723e */ /* 0x000fe400000000ff */
[----:B------:R-:W-:-:S07]  /*50d0*/  F2FP.PACK_AB R7, R156, R151 ;  /* 0x000000979c07723e */ /* 0x000fce00000000ff */
[C---:B-1----:R-:W-:Y:S08]  /*50e0*/  HMMA.16816.F32 R88, R4.reuse, R8, R88 ;  /* 0x000000080458723c */ /* 0x042ff00000001858 */
[C---:B------:R-:W-:Y:S01]  /*50f0*/  HMMA.16816.F32 R92, R4.reuse, R10, R92 ;  /* 0x0000000a045c723c */ /* 0x040fe2000000185c */
[----:B------:R-:W1:Y:S07]  /*5100*/  LDSM.16.MT88.4 R8, [R208+0x5100] ;  /* 0x00510000d008783b */ /* 0x000e6e0000004200 */
[C---:B----4-:R-:W-:Y:S08]  /*5110*/  HMMA.16816.F32 R72, R4.reuse, R24, R72 ;  /* 0x000000180448723c */ /* 0x050ff00000001848 */
[C---:B------:R-:W-:Y:S01]  /*5120*/  HMMA.16816.F32 R76, R4.reuse, R26, R76 ;  /* 0x0000001a044c723c */ /* 0x040fe2000000184c */
[----:B------:R-:W3:Y:S07]  /*5130*/  LDSM.16.MT88.4 R24, [R210+0x2900] ;  /* 0x00290000d218783b */ /* 0x000eee0000004200 */
[C---:B------:R-:W-:Y:S07]  /*5140*/  HMMA.16816.F32 R108, R4.reuse, R36, R108 ;  /* 0x00000024046c723c */ /* 0x040fee000000186c */
[----:B------:R-:W-:Y:S01]  /*5150*/  FFMA.FTZ R36, R129, c[0x0][0x2d0], -R130 ;  /* 0x0000b40081247a23 */ /* 0x000fe20000010882 */
[C---:B------:R-:W-:Y:S05]  /*5160*/  HMMA.16816.F32 R80, R4.reuse, R20, R80 ;  /* 0x000000140450723c */ /* 0x040fea0000001850 */
[----:B------:R-:W4:Y:S03]  /*5170*/  MUFU.EX2 R36, R36 ;  /* 0x0000002400247308 */ /* 0x000f260000000800 */
[C---:B------:R-:W-:Y:S01]  /*5180*/  HMMA.16816.F32 R84, R4.reuse, R22, R84 ;  /* 0x000000160454723c */ /* 0x040fe20000001854 */
[----:B------:R-:W5:Y:S07]  /*5190*/  LDSM.16.MT88.4 R20, [R209+0x2900] ;  /* 0x00290000d114783b */ /* 0x000f6e0000004200 */
        /* <DEDUP_REMOVED lines=8> */
[----:B------:R-:W1:Y:S07]  /*5220*/  LDSM.16.MT88.4 R28, [R212+0x2900] ;  /* 0x00290000d41c783b */ /* 0x000e6e0000004200 */
[C---:B------:R-:W-:Y:S08]  /*5230*/  HMMA.16816.F32 R104, R4.reuse, R38, R104 ;  /* 0x000000260468723c */ /* 0x040ff00000001868 */
[C---:B------:R-:W-:Y:S08]  /*5240*/  HMMA.16816.F32 R52, R4.reuse, R32, R52 ;  /* 0x000000200434723c */ /* 0x040ff00000001834 */
[----:B------:R-:W-:Y:S07]  /*5250*/  HMMA.16816.F32 R56, R4, R34, R56 ;  /* 0x000000220438723c */ /* 0x000fee0000001838 */
[----:B------:R-:W-:-:S02]  /*5260*/  F2FP.PACK_AB R4, R149, R140 ;  /* 0x0000008c9504723e */ /* 0x000fc400000000ff */
[----:B------:R-:W-:Y:S02]  /*5270*/  F2FP.PACK_AB R6, R135, R136 ;  /* 0x000000888706723e */ /* 0x000fe400000000ff */
[----:B------:R-:W-:Y:S02]  /*5280*/  F2FP.PACK_AB R5, R138, R137 ;  /* 0x000000898a05723e */ /* 0x000fe400000000ff */
[----:B----4-:R-:W-:-:S07]  /*5290*/  F2FP.PACK_AB R7, R241, R36 ;  /* 0x00000024f107723e */ /* 0x010fce00000000ff */
[C---:B---3--:R-:W-:Y:S07]  /*52a0*/  HMMA.16816.F32 R72, R4.reuse, R24, R72 ;  /* 0x000000180448723c */ /* 0x048fee0000001848 */
[----:B------:R-:W-:Y:S01]  /*52b0*/  FADD.FTZ R24, R2, R43 ;  /* 0x0000002b02187221 */ /* 0x000fe20000010000 */
[----:B-----5:R-:W-:Y:S01]  /*52c0*/  HMMA.16816.F32 R80, R4, R20, R80 ;  /* 0x000000140450723c */ /* 0x020fe20000001850 */
[----:B------:R-:W-:Y:S02]  /*52d0*/  FADD.FTZ R2, R3, R42 ;  /* 0x0000002a03027221 */ /* 0x000fe40000010000 */
[----:B------:R-:W-:-:S02]  /*52e0*/  FADD.FTZ R24, R41, R24 ;  /* 0x0000001829187221 */ /* 0x000fc40000010000 */
[----:B------:R-:W-:Y:S02]  /*52f0*/  FADD.FTZ R3, R119, R2 ;  /* 0x0000000277037221 */ /* 0x000fe40000010000 */
[----:B------:R-:W-:Y:S01]  /*5300*/  FADD.FTZ R123, R123, R24 ;  /* 0x000000187b7b7221 */ /* 0x000fe20000010000 */
[C---:B------:R-:W-:Y:S01]  /*5310*/  HMMA.16816.F32 R84, R4.reuse, R22, R84 ;  /* 0x000000160454723c */ /* 0x040fe20000001854 */
[----:B------:R-:W-:Y:S01]  /*5320*/  FADD.FTZ R3, R120, R3 ;  /* 0x0000000378037221 */ /* 0x000fe20000010000 */
[----:B------:R-:W3:Y:S01]  /*5330*/  LDSM.16.MT88.4 R20, [R210+0x5900] ;  /* 0x00590000d214783b */ /* 0x000ee20000004200 */
[----:B------:R-:W-:Y:S02]  /*5340*/  FADD.FTZ R132, R132, R123 ;  /* 0x0000007b84847221 */ /* 0x000fe40000010000 */
[----:B------:R-:W-:Y:S02]  /*5350*/  FADD.FTZ R2, R122, R3 ;  /* 0x000000037a027221 */ /* 0x000fe40000010000 */
[----:B------:R-:W-:Y:S01]  /*5360*/  FADD.FTZ R3, R131, R132 ;  /* 0x0000008483037221 */ /* 0x000fe20000010000 */
[----:B--2---:R-:W-:Y:S01]  /*5370*/  HMMA.16816.F32 R88, R4, R16, R88 ;  /* 0x000000100458723c */ /* 0x004fe20000001858 */
[----:B------:R-:W-:-:S02]  /*5380*/  FADD.FTZ R2, R121, R2 ;  /* 0x0000000279027221 */ /* 0x000fc40000010000 */
[----:B------:R-:W-:Y:S02]  /*5390*/  FADD.FTZ R3, R134, R3 ;  /* 0x0000000386037221 */ /* 0x000fe40000010000 */
[----:B------:R-:W-:Y:S02]  /*53a0*/  FADD.FTZ R141, R141, R2 ;  /* 0x000000028d8d7221 */ /* 0x000fe40000010000 */
[----:B------:R-:W-:Y:S01]  /*53b0*/  FADD.FTZ R2, R152, R3 ;  /* 0x0000000398027221 */ /* 0x000fe20000010000 */
[----:B------:R-:W-:Y:S01]  /*53c0*/  HMMA.16816.F32 R92, R4, R18, R92 ;  /* 0x00000012045c723c */ /* 0x000fe2000000185c */
[----:B------:R-:W2:Y:S01]  /*53d0*/  LDSM.16.MT88.4 R16, [R209+0x5900] ;  /* 0x00590000d110783b */ /* 0x000ea20000004200 */
[----:B------:R-:W-:Y:S02]  /*53e0*/  FADD.FTZ R3, R142, R141 ;  /* 0x0000008d8e037221 */ /* 0x000fe40000010000 */
[----:B------:R-:W-:Y:S02]  /*53f0*/  FADD.FTZ R2, R153, R2 ;  /* 0x0000000299027221 */ /* 0x000fe40000010000 */
[----:B------:R-:W-:-:S02]  /*5400*/  FADD.FTZ R148, R148, R3 ;  /* 0x0000000394947221 */ /* 0x000fc40000010000 */
[C---:B-1----:R-:W-:Y:S01]  /*5410*/  HMMA.16816.F32 R96, R4.reuse, R8, R96 ;  /* 0x000000080460723c */ /* 0x042fe20000001860 */
[----:B------:R-:W-:Y:S02]  /*5420*/  FADD.FTZ R3, R155, R2 ;  /* 0x000000029b037221 */ /* 0x000fe40000010000 */
[----:B------:R-:W-:Y:S02]  /*5430*/  FADD.FTZ R143, R143, R148 ;  /* 0x000000948f8f7221 */ /* 0x000fe40000010000 */
[----:B------:R-:W-:Y:S02]  /*5440*/  FADD.FTZ R3, R160, R3 ;  /* 0x00000003a0037221 */ /* 0x000fe40000010000 */
[----:B------:R-:W-:Y:S01]  /*5450*/  FADD.FTZ R158, R158, R143 ;  /* 0x0000008f9e9e7221 */ /* 0x000fe20000010000 */
[----:B------:R-:W-:Y:S01]  /*5460*/  HMMA.16816.F32 R100, R4, R10, R100 ;  /* 0x0000000a0464723c */ /* 0x000fe20000001864 */
[----:B------:R-:W1:Y:S01]  /*5470*/  LDSM.16.MT88.4 R8, [R208+0x5900] ;  /* 0x00590000d008783b */ /* 0x000e620000004200 */
[----:B------:R-:W-:-:S02]  /*5480*/  FADD.FTZ R2, R150, R3 ;  /* 0x0000000396027221 */ /* 0x000fc40000010000 */
[----:B------:R-:W-:Y:S02]  /*5490*/  FADD.FTZ R161, R161, R158 ;  /* 0x0000009ea1a17221 */ /* 0x000fe40000010000 */
[----:B------:R-:W-:Y:S02]  /*54a0*/  FADD.FTZ R2, R157, R2 ;  /* 0x000000029d027221 */ /* 0x000fe40000010000 */
[----:B------:R-:W-:Y:S01]  /*54b0*/  FADD.FTZ R154, R154, R161 ;  /* 0x000000a19a9a7221 */ /* 0x000fe20000010000 */
[----:B------:R-:W-:Y:S01]  /*54c0*/  HMMA.16816.F32 R112, R4, R28, R112 ;  /* 0x0000001c0470723c */ /* 0x000fe20000001870 */
[----:B------:R-:W-:Y:S02]  /*54d0*/  FADD.FTZ R151, R151, R2 ;  /* 0x0000000297977221 */ /* 0x000fe40000010000 */
[----:B------:R-:W-:Y:S02]  /*54e0*/  FADD.FTZ R163, R163, R154 ;  /* 0x0000009aa3a37221 */ /* 0x000fe40000010000 */
[----:B------:R-:W-:-:S02]  /*54f0*/  FADD.FTZ R156, R156, R151 ;  /* 0x000000979c9c7221 */ /* 0x000fc40000010000 */
[----:B------:R-:W-:Y:S01]  /*5500*/  @P4 IMAD.HI.U32 R2, R15, c[0x0][0x2c8], RZ ;  /* 0x0000b2000f024a27 */ /* 0x000fe200078e00ff */
[C---:B------:R-:W-:Y:S03]  /*5510*/  HMMA.16816.F32 R68, R4.reuse, R30, R68 ;  /* 0x0000001e0444723c */ /* 0x040fe60000001844 */
[----:B------:R-:W-:Y:S01]  /*5520*/  FADD.FTZ R140, R140, R163 ;  /* 0x000000a38c8c7221 */ /* 0x000fe20000010000 */
[----:B------:R-:W-:Y:S01]  /*5530*/  @P4 SHF.R.U32.HI R15, RZ, c[0x0][0x2cc], R2 ;  /* 0x0000b300ff0f4a19 */ /* 0x000fe20000011602 */
[----:B------:R-:W-:Y:S02]  /*5540*/  FADD.FTZ R137, R137, R156 ;  /* 0x0000009c89897221 */ /* 0x000fe40000010000 */
[----:B------:R-:W-:Y:S01]  /*5550*/  FADD.FTZ R149, R149, R140 ;  /* 0x0000008c95957221 */ /* 0x000fe20000010000 */
[----:B------:R-:W-:Y:S01]  /*5560*/  HMMA.16816.F32 R76, R4, R26, R76 ;  /* 0x0000001a044c723c */ /* 0x000fe2000000184c */
[----:B------:R-:W-:-:S02]  /*5570*/  FADD.FTZ R137, R138, R137 ;  /* 0x000000898a897221 */ /* 0x000fc40000010000 */
[----:B------:R-:W-:Y:S02]  /*5580*/  IMAD.IADD R14, R14, 0x1, R15 ;  /* 0x000000010e0e7824 */ /* 0x000fe400078e020f */
[----:B------:R-:W-:Y:S02]  /*5590*/  FADD.FTZ R136, R136, R149 ;  /* 0x0000009588887221 */ /* 0x000fe40000010000 */
[----:B------:R-:W-:Y:S01]  /*55a0*/  FADD.FTZ R36, R36, R137 ;  /* 0x0000008924247221 */ /* 0x000fe20000010000 */
[----:B---3--:R-:W-:Y:S01]  /*55b0*/  HMMA.16816.F32 R108, R4, R20, R108 ;  /* 0x00000014046c723c */ /* 0x008fe2000000186c */
[----:B------:R-:W-:Y:S01]  /*55c0*/  FADD.FTZ R242, R135, R136 ;  /* 0x0000008887f27221 */ /* 0x000fe20000010000 */
[----:B------:R-:W-:Y:S01]  /*55d0*/  IADD3 R3, R14, c[0x0][0x328], RZ ;  /* 0x0000ca000e037a10 */ /* 0x000fe20007ffe0ff */
[----:B------:R-:W-:-:S05]  /*55e0*/  FADD.FTZ R241, R241, R36 ;  /* 0x00000024f1f17221 */ /* 0x000fca0000010000 */
[C---:B------:R-:W-:Y:S08]  /*55f0*/  HMMA.16816.F32 R104, R4.reuse, R22, R104 ;  /* 0x000000160468723c */ /* 0x040ff00000001868 */
[C---:B--2---:R-:W-:Y:S08]  /*5600*/  HMMA.16816.F32 R52, R4.reuse, R16, R52 ;  /* 0x000000100434723c */ /* 0x044ff00000001834 */
[C---:B------:R-:W-:Y:S08]  /*5610*/  HMMA.16816.F32 R56, R4.reuse, R18, R56 ;  /* 0x000000120438723c */ /* 0x040ff00000001838 */
[C---:B-1----:R-:W-:Y:S08]  /*5620*/  HMMA.16816.F32 R60, R4.reuse, R8, R60 ;  /* 0x00000008043c723c */ /* 0x042ff0000000183c */
[----:B------:R-:W-:Y:S01]  /*5630*/  HMMA.16816.F32 R64, R4, R10, R64 ;  /* 0x0000000a0440723c */ /* 0x000fe20000001840 */
[----:B------:R-:W-:Y:S07]  /*5640*/  @!P3 BRA `(.L_x_251) ;  /* 0x000001100000b947 */ /* 0x000fee0003800000 */
[C---:B------:R-:W-:Y:S02]  /*5650*/  ISETP.GT.AND P0, PT, R14.reuse, RZ, PT ;  /* 0x000000ff0e00720c */ /* 0x040fe40003f04270 */
[----:B------:R-:W-:-:S11]  /*5660*/  IADD3 R2, R14, -0x1, RZ ;  /* 0xffffffff0e027810 */ /* 0x000fd60007ffe0ff */
[----:B------:R-:W-:Y:S05]  /*5670*/  @P0 BRA `(.L_x_252) ;  /* 0x0000007000000947 */ /* 0x000fea0003800000 */
[----:B------:R-:W-:Y:S02]  /*5680*/  IMAD.MOV.U32 R2, RZ, RZ, 0x1 ;  /* 0x00000001ff027424 */ /* 0x000fe400078e00ff */
[----:B------:R-:W-:-:S03]  /*5690*/  IMAD.MOV R14, RZ, RZ, -R14 ;  /* 0x000000ffff0e7224 */ /* 0x000fc600078e0a0e */
[----:B------:R-:W-:-:S13]  /*56a0*/  ISETP.NE.AND P0, PT, R2, c[0x0][0x32c], PT ;  /* 0x0000cb0002007a0c */ /* 0x000fda0003f05270 */
[----:B------:R-:W-:-:S05]  /*56b0*/  @P0 IMAD.HI.U32 R2, R14, c[0x0][0x330], RZ ;  /* 0x0000cc000e020a27 */ /* 0x000fca00078e00ff */
[----:B------:R-:W-:-:S04]  /*56c0*/  @P0 SHF.R.U32.HI R14, RZ, c[0x0][0x334], R2 ;  /* 0x0000cd00ff0e0a19 */ /* 0x000fc80000011602 */
[----:B------:R-:W-:Y:S01]  /*56d0*/  LOP3.LUT R2, RZ, R14, RZ, 0x33, !PT ;  /* 0x0000000eff027212 */ /* 0x000fe200078e33ff */
[----:B------:R-:W-:Y:S05]  /*56e0*/  BRA `(.L_x_253) ;  /* 0x0000004000007947 */ /* 0x000fea0003800000 */
.L_x_252:
[----:B------:R-:W-:-:S04]  /*56f0*/  MOV R4, 0x1 ;  /* 0x0000000100047802 */ /* 0x000fc80000000f00 */
[----:B------:R-:W-:-:S13]  /*5700*/  ISETP.NE.AND P0, PT, R4, c[0x0][0x32c], PT ;  /* 0x0000cb0004007a0c */ /* 0x000fda0003f05270 */
[----:B------:R-:W-:-:S05]  /*5710*/  @P0 IMAD.HI.U32 R4, R2, c[0x0][0x330], RZ ;  /* 0x0000cc0002040a27 */ /* 0x000fca00078e00ff */
[----:B------:R-:W-:Y:S02]  /*5720*/  @P0 SHF.R.U32.HI R2, RZ, c[0x0][0x334], R4 ;  /* 0x0000cd00ff020a19 */ /* 0x000fe40000011604 */
.L_x_253:
[----:B------:R-:W-:-:S05]  /*5730*/  MOV R5, c[0x0][0x32c] ;  /* 0x0000cb0000057a02 */ /* 0x000fca0000000f00 */
[----:B------:R-:W-:-:S05]  /*5740*/  IMAD R2, R2, R5, c[0x0][0x32c] ;  /* 0x0000cb0002027624 */ /* 0x000fca00078e0205 */
[----:B------:R-:W-:-:S05]  /*5750*/  IMNMX R3, R3, R2, PT ;  /* 0x0000000203037217 */ /* 0x000fca0003800200 */
.L_x_251:
[----:B------:R-:W-:-:S05]  /*5760*/  IMAD.HI R3, R3, 0x2aaaaaab, RZ ;  /* 0x2aaaaaab03037827 */ /* 0x000fca00078e02ff */
[----:B------:R-:W-:-:S04]  /*5770*/  SHF.R.U32.HI R2, RZ, 0x1f, R3 ;  /* 0x0000001fff027819 */ /* 0x000fc80000011603 */
[----:B------:R-:W-:-:S04]  /*5780*/  LEA.HI.SX32 R3, R3, R2, 0x1c ;  /* 0x0000000203037211 */ /* 0x000fc800078fe2ff */
[----:B------:R-:W-:-:S04]  /*5790*/  IMNMX R250, R216, R3, !PT ;  /* 0x00000003d8fa7217 */ /* 0x000fc80007800200 */
[----:B------:R-:W-:-:S13]  /*57a0*/  ISETP.GE.AND P0, PT, R169, R250, PT ;  /* 0x000000faa900720c */ /* 0x000fda0003f06270 */
        /* <DEDUP_REMOVED lines=8> */
.L_x_265:
[----:B------:R-:W-:Y:S04]  /*5830*/  DEPBAR.LE SB0, 0x0 ;  /* 0x000080000000791a */ /* 0x000fe80000000000 */
[----:B------:R-:W-:Y:S01]  /*5840*/  BAR.SYNC.DEFER_BLOCKING 0x0 ;  /* 0x0000000000007b1d */ /* 0x000fe20000010000 */
[----:B------:R-:W-:Y:S05]  /*5850*/  ISETP.GT.AND P0, PT, R216, R251, PT ;  /* 0x000000fbd800720c */ /* 0x000fea0003f04270 */
        /* <DEDUP_REMOVED lines=15> */
[----:B------:R-:W-:Y:S02]  /*5950*/  SHF.R.S32.HI R8, RZ, 0x1f, R221 ;  /* 0x0000001fff087819 */ /* 0x000fe400000114dd */
[----:B------:R-:W-:Y:S01]  /*5960*/  IADD3 R12, -R245, 0x10, RZ ;  /* 0x00000010f50c7810 */ /* 0x000fe20007ffe1ff */
[----:B------:R-:W-:Y:S02]  /*5970*/  IMAD R0, R0, c[0x0][0x208], RZ ;  /* 0x0000820000007a24 */ /* 0x000fe400078e02ff */
[----:B------:R-:W-:Y:S01]  /*5980*/  IMAD R8, R8, c[0x0][0x218], RZ ;  /* 0x0000860008087a24 */ /* 0x000fe200078e02ff */
[----:B------:R-:W-:Y:S01]  /*5990*/  LOP3.LUT R12, R12, 0xf, RZ, 0xc0, !PT ;  /* 0x0000000f0c0c7812 */ /* 0x000fe200078ec0ff */
[----:B------:R-:W-:Y:S02]  /*59a0*/  IMAD R0, R222, c[0x0][0x20c], R0 ;  /* 0x00008300de007a24 */ /* 0x000fe400078e0200 */
[----:B------:R-:W-:Y:S02]  /*59b0*/  IMAD R8, R221, c[0x0][0x21c], R8 ;  /* 0x00008700dd087a24 */ /* 0x000fe400078e0208 */
[----:B------:R-:W-:Y:S04]  /*59c0*/  IMAD.IADD R5, R5, 0x1, R0 ;  /* 0x0000000105057824 */ /* 0x000fe800078e0200 */
[----:B------:R-:W-:Y:S05]  /*59d0*/  IMAD.WIDE.U32 R4, R221, c[0x0][0x218], R4 ;  /* 0x00008600dd047a25 */ /* 0x000fea00078e0004 */
[----:B------:R-:W-:Y:S04]  /*59e0*/  IADD3 R6, P0, R232, R4, RZ ;  /* 0x00000004e8067210 */ /* 0x000fe80007f1e0ff */
[----:B------:R-:W-:Y:S02]  /*59f0*/  IADD3.X R5, R219, R5, R8, P0, !PT ;  /* 0x00000005db057210 */ /* 0x000fe400007fe408 */
[C---:B------:R-:W-:Y:S04]  /*5a00*/  LEA R4, P0, R6.reuse, c[0x0][0x1f8], 0x1 ;  /* 0x00007e0006047a11 */ /* 0x040fe800078008ff */
[----:B------:R-:W-:Y:S01]  /*5a10*/  LEA.HI.X R0, R6, c[0x0][0x1fc], R5, 0x1, P0 ;  /* 0x00007f0006007a11 */ /* 0x000fe200000f0c05 */
[----:B------:R-:W-:Y:S04]  /*5a20*/  SHFL.IDX PT, R7, R4, RZ, 0x181f ;  /* 0x00181fff04077589 */ /* 0x000fe800000e0000 */
[----:B------:R-:W2:Y:S04]  /*5a30*/  SHFL.IDX PT, R5, R4, 0x2, 0x181f ;  /* 0x00581f0004057f89 */ /* 0x000ea800000e0000 */
[----:B------:R-:W3:Y:S04]  /*5a40*/  SHFL.IDX PT, R6, R0, 0x2, 0x181f ;  /* 0x00581f0000067f89 */ /* 0x000ee800000e0000 */
[----:B------:R-:W5:Y:S04]  /*5a50*/  SHFL.IDX PT, R8, R0, RZ, 0x181f ;  /* 0x00181fff00087589 */ /* 0x000f6800000e0000 */
[----:B------:R-:W4:Y:S04]  /*5a60*/  SHFL.IDX PT, R9, R4, 0x1, 0x181f ;  /* 0x00381f0004097f89 */ /* 0x000f2800000e0000 */
[----:B------:R-:W1:Y:S01]  /*5a70*/  SHFL.IDX PT, R10, R0, 0x1, 0x181f ;  /* 0x00381f00000a7f89 */ /* 0x000e6200000e0000 */
[----:B--2---:R-:W-:Y:S04]  /*5a80*/  IADD3 R12, P2, P0, R12, R5, R246 ;  /* 0x000000050c0c7210 */ /* 0x004fe8000785e0f6 */
[----:B---3--:R-:W-:Y:S02]  /*5a90*/  IADD3.X R13, RZ, R6, R247, P2, P0 ;  /* 0x00000006ff0d7210 */ /* 0x008fe400017e04f7 */
[----:B------:R-:W-:Y:S02]  /*5aa0*/  IADD3 R14, P0, R7, R248, RZ ;  /* 0x000000f8070e7210 */ /* 0x000fe40007f1e0ff */
[----:B------:R-:W-:Y:S03]  /*5ab0*/  ISETP.GE.AND P2, PT, R225, c[0x0][0x1d4], PT ;  /* 0x00007500e1007a0c */ /* 0x000fe60003f46270 */
[C---:B-----5:R-:W-:Y:S01]  /*5ac0*/  IMAD.X R15, R8.reuse, 0x1, R249, P0 ;  /* 0x00000001080f7824 */ /* 0x060fe200000e06f9 */
[----:B------:R-:W-:Y:S05]  /*5ad0*/  IADD3 R16, P0, R7, R246, RZ ;  /* 0x000000f607107210 */ /* 0x000fea0007f1e0ff */
[----:B------:R-:W-:Y:S01]  /*5ae0*/  IMAD.X R17, R8, 0x1, R247, P0 ;  /* 0x0000000108117824 */ /* 0x000fe200000e06f7 */
[C---:B----4-:R-:W-:Y:S03]  /*5af0*/  IADD3 R18, P0, R9.reuse, R248, RZ ;  /* 0x000000f809127210 */ /* 0x050fe60007f1e0ff */
[----:B------:R2:W-:Y:S02]  /*5b00*/  LDGSTS.E.BYPASS.LTC128B.128 [R240], [R14.64], !P2 ;  /* 0x000000000ef07fae */ /* 0x0005e4000d101d46 */
[C---:B-1----:R-:W-:Y:S01]  /*5b10*/  IMAD.X R19, R10.reuse, 0x1, R249, P0 ;  /* 0x000000010a137824 */ /* 0x042fe200000e06f9 */
[----:B------:R-:W-:Y:S01]  /*5b20*/  IADD3 R8, P0, R9, R246, RZ ;  /* 0x000000f609087210 */ /* 0x000fe20007f1e0ff */
[----:B------:R2:W-:Y:S04]  /*5b30*/  LDGSTS.E.BYPASS.LTC128B.128 [R239], [R16.64], !P6 ;  /* 0x0000000010ef7fae */ /* 0x0005e8000f101d46 */
[----:B------:R2:W-:Y:S01]  /*5b40*/  LDGSTS.E.BYPASS.LTC128B.128 [R238], [R18.64], !P2 ;  /* 0x0000000012ee7fae */ /* 0x0005e2000d101d46 */
[----:B------:R-:W-:Y:S01]  /*5b50*/  IMAD.X R9, R10, 0x1, R247, P0 ;  /* 0x000000010a097824 */ /* 0x000fe200000e06f7 */
[----:B------:R-:W-:Y:S04]  /*5b60*/  IADD3 R10, P0, R5, R248, RZ ;  /* 0x000000f8050a7210 */ /* 0x000fe80007f1e0ff */
[----:B------:R2:W-:Y:S01]  /*5b70*/  LDGSTS.E.BYPASS.LTC128B.128 [R237], [R8.64], !P6 ;  /* 0x0000000008ed7fae */ /* 0x0005e2000f101d46 */
[----:B------:R-:W-:Y:S01]  /*5b80*/  IMAD.X R11, R6, 0x1, R249, P0 ;  /* 0x00000001060b7824 */ /* 0x000fe200000e06f9 */
[----:B------:R-:W-:Y:S04]  /*5b90*/  ISETP.NE.U32.AND P0, PT, R245, RZ, PT ;  /* 0x000000fff500720c */ /* 0x000fe80003f05070 */
[----:B------:R2:W-:Y:S09]  /*5ba0*/  LDGSTS.E.BYPASS.LTC128B.128 [R240+0x2000], [R10.64], !P2 ;  /* 0x020000000af07fae */ /* 0x0005f2000d101d46 */
[----:B------:R2:W-:Y:S02]  /*5bb0*/  LDGSTS.E.BYPASS.LTC128B.128.ZFILL [R240+0x5000], [R12.64], P0 ;  /* 0x050000000cf07fae */ /* 0x0005e40008141d46 */
.L_x_255:
[C---:B--23--:R-:W-:Y:S01]  /*5bc0*/  HMMA.16816.F32 R4, R124.reuse, R116, RZ ;  /* 0x000000747c04723c */ /* 0x04cfe200000018ff */
[----:B------:R-:W0:Y:S02]  /*5bd0*/  LDGDEPBAR ;  /* 0x00000000000079af */ /* 0x000e240000000000 */
[----:B------:R-:W-:Y:S05]  /*5be0*/  ISETP.GT.AND P0, PT, R251, R216, PT ;  /* 0x000000d8fb00720c */ /* 0x000fea0003f04270 */
        /* <DEDUP_REMOVED lines=134> */
[----:B------:R-:W-:Y:S01]  /*6450*/  IMAD R117, R251, 0x60, R227 ;  /* 0x00000060fb757824 */ /* 0x000fe200078e02e3 */
[----:B------:R-:W-:Y:S01]  /*6460*/  IADD3 R128, -R245, 0x10, RZ ;  /* 0x00000010f5807810 */ /* 0x000fe20007ffe1ff */
[----:B------:R-:W-:Y:S03]  /*6470*/  IMAD.MOV.U32 R221, RZ, RZ, RZ ;  /* 0x000000ffffdd7224 */ /* 0x000fe600078e00ff */
[----:B------:R-:W-:Y:S02]  /*6480*/  IADD3 R222, R117, -0x60, R224 ;  /* 0xffffffa075de7810 */ /* 0x000fe40007ffe0e0 */
[----:B------:R-:W-:Y:S03]  /*6490*/  LOP3.LUT R128, R128, 0xf, RZ, 0xc0, !PT ;  /* 0x0000000f80807812 */ /* 0x000fe600078ec0ff */
[----:B------:R-:W-:Y:S04]  /*64a0*/  @P5 IMAD.HI.U32 R116, R222, c[0x0][0x2bc], RZ ;  /* 0x0000af00de745a27 */ /* 0x000fe800078e00ff */
[----:B------:R-:W-:Y:S01]  /*64b0*/  IMAD.MOV.U32 R0, RZ, RZ, R222 ;  /* 0x000000ffff007224 */ /* 0x000fe200078e00de */
[----:B------:R-:W-:Y:S04]  /*64c0*/  @P5 SHF.R.U32.HI R0, RZ, c[0x0][0x2c0], R116 ;  /* 0x0000b000ff005a19 */ /* 0x000fe80000011674 */
[C---:B------:R-:W-:Y:S04]  /*64d0*/  @!P1 IADD3 R117, P0, R0.reuse, R230, RZ ;  /* 0x000000e600759210 */ /* 0x040fe80007f1e0ff */
[----:B------:R-:W-:Y:S02]  /*64e0*/  @!P1 LEA.HI.X.SX32 R116, R0, R215, 0x1, P0 ;  /* 0x000000d700749211 */ /* 0x000fe400000f0eff */
        /* <DEDUP_REMOVED lines=11> */
[----:B------:R-:W-:Y:S04]  /*65a0*/  IMAD.WIDE.U32 R118, R221, c[0x0][0x1f0], R118 ;  /* 0x00007c00dd767a25 */ /* 0x000fe800078e0076 */
[----:B------:R-:W-:Y:S01]  /*65b0*/  IMAD R117, R117, c[0x0][0x1f0], RZ ;  /* 0x00007c0075757a24 */ /* 0x000fe200078e02ff */
[----:B------:R-:W-:Y:S03]  /*65c0*/  IADD3 R118, P0, R234, R118, RZ ;  /* 0x00000076ea767210 */ /* 0x000fe60007f1e0ff */
[----:B------:R-:W-:Y:S05]  /*65d0*/  IMAD R117, R221, c[0x0][0x1f4], R117 ;  /* 0x00007d00dd757a24 */ /* 0x000fea00078e0275 */
[----:B------:R-:W-:Y:S02]  /*65e0*/  IADD3.X R117, R218, R119, R117, P0, !PT ;  /* 0x00000077da757210 */ /* 0x000fe400007fe475 */
[C---:B------:R-:W-:Y:S04]  /*65f0*/  LEA R116, P0, R118.reuse, c[0x0][0x1c8], 0x1 ;  /* 0x0000720076747a11 */ /* 0x040fe800078008ff */
[----:B------:R-:W-:Y:S01]  /*6600*/  LEA.HI.X R0, R118, c[0x0][0x1cc], R117, 0x1, P0 ;  /* 0x0000730076007a11 */ /* 0x000fe200000f0c75 */
[----:B------:R-:W-:Y:S04]  /*6610*/  SHFL.IDX PT, R119, R116, RZ, 0x181f ;  /* 0x00181fff74777589 */ /* 0x000fe800000e0000 */
[----:B------:R-:W1:Y:S04]  /*6620*/  SHFL.IDX PT, R117, R116, 0x2, 0x181f ;  /* 0x00581f0074757f89 */ /* 0x000e6800000e0000 */
[----:B------:R-:W2:Y:S04]  /*6630*/  SHFL.IDX PT, R118, R0, 0x2, 0x181f ;  /* 0x00581f0000767f89 */ /* 0x000ea800000e0000 */
[----:B------:R-:W3:Y:S04]  /*6640*/  SHFL.IDX PT, R120, R0, RZ, 0x181f ;  /* 0x00181fff00787589 */ /* 0x000ee800000e0000 */
[----:B------:R-:W4:Y:S04]  /*6650*/  SHFL.IDX PT, R121, R116, 0x1, 0x181f ;  /* 0x00381f0074797f89 */ /* 0x000f2800000e0000 */
[----:B------:R-:W5:Y:S01]  /*6660*/  SHFL.IDX PT, R122, R0, 0x1, 0x181f ;  /* 0x00381f00007a7f89 */ /* 0x000f6200000e0000 */
[----:B-1----:R-:W-:Y:S04]  /*6670*/  IADD3 R128, P2, P0, R128, R117, R246 ;  /* 0x0000007580807210 */ /* 0x002fe8000785e0f6 */
[----:B--2---:R-:W-:Y:S02]  /*6680*/  IADD3.X R129, RZ, R118, R247, P2, P0 ;  /* 0x00000076ff817210 */ /* 0x004fe400017e04f7 */
[----:B------:R-:W-:Y:S02]  /*6690*/  IADD3 R130, P0, R119, R248, RZ ;  /* 0x000000f877827210 */ /* 0x000fe40007f1e0ff */
[----:B------:R-:W-:Y:S03]  /*66a0*/  ISETP.GE.AND P2, PT, R225, c[0x0][0x1d4], PT ;  /* 0x00007500e1007a0c */ /* 0x000fe60003f46270 */
[C---:B---3--:R-:W-:Y:S01]  /*66b0*/  IMAD.X R131, R120.reuse, 0x1, R249, P0 ;  /* 0x0000000178837824 */ /* 0x048fe200000e06f9 */
[----:B------:R-:W-:Y:S05]  /*66c0*/  IADD3 R132, P0, R119, R246, RZ ;  /* 0x000000f677847210 */ /* 0x000fea0007f1e0ff */
[----:B------:R-:W-:Y:S01]  /*66d0*/  IMAD.X R133, R120, 0x1, R247, P0 ;  /* 0x0000000178857824 */ /* 0x000fe200000e06f7 */
[C---:B----4-:R-:W-:Y:S03]  /*66e0*/  IADD3 R134, P0, R121.reuse, R248, RZ ;  /* 0x000000f879867210 */ /* 0x050fe60007f1e0ff */
[----:B------:R1:W-:Y:S02]  /*66f0*/  LDGSTS.E.BYPASS.LTC128B.128 [R223+0x8100], [R130.64], !P2 ;  /* 0x0810000082df7fae */ /* 0x0003e4000d101d46 */
[C---:B-----5:R-:W-:Y:S01]  /*6700*/  IMAD.X R135, R122.reuse, 0x1, R249, P0 ;  /* 0x000000017a877824 */ /* 0x060fe200000e06f9 */
[----:B------:R-:W-:Y:S01]  /*6710*/  IADD3 R120, P0, R121, R246, RZ ;  /* 0x000000f679787210 */ /* 0x000fe20007f1e0ff */
[----:B------:R1:W-:Y:S04]  /*6720*/  LDGSTS.E.BYPASS.LTC128B.128 [R223+0xb100], [R132.64], !P6 ;  /* 0x0b10000084df7fae */ /* 0x0003e8000f101d46 */
[----:B------:R1:W-:Y:S01]  /*6730*/  LDGSTS.E.BYPASS.LTC128B.128 [R223+0x9100], [R134.64], !P2 ;  /* 0x0910000086df7fae */ /* 0x0003e2000d101d46 */
[----:B------:R-:W-:Y:S01]  /*6740*/  IMAD.X R121, R122, 0x1, R247, P0 ;  /* 0x000000017a797824 */ /* 0x000fe200000e06f7 */
[----:B------:R-:W-:Y:S04]  /*6750*/  IADD3 R122, P0, R117, R248, RZ ;  /* 0x000000f8757a7210 */ /* 0x000fe80007f1e0ff */
[----:B------:R1:W-:Y:S01]  /*6760*/  LDGSTS.E.BYPASS.LTC128B.128 [R223+0xc100], [R120.64], !P6 ;  /* 0x0c10000078df7fae */ /* 0x0003e2000f101d46 */
[----:B------:R-:W-:Y:S01]  /*6770*/  IMAD.X R123, R118, 0x1, R249, P0 ;  /* 0x00000001767b7824 */ /* 0x000fe200000e06f9 */
[----:B------:R-:W-:Y:S04]  /*6780*/  ISETP.NE.U32.AND P0, PT, R245, RZ, PT ;  /* 0x000000fff500720c */ /* 0x000fe80003f05070 */
[----:B------:R1:W-:Y:S09]  /*6790*/  LDGSTS.E.BYPASS.LTC128B.128 [R223+0xa100], [R122.64], !P2 ;  /* 0x0a1000007adf7fae */ /* 0x0003f2000d101d46 */
[----:B------:R1:W-:Y:S02]  /*67a0*/  LDGSTS.E.BYPASS.LTC128B.128.ZFILL [R223+0xd100], [R128.64], P0 ;  /* 0x0d10000080df7fae */ /* 0x0003e40008141d46 */
.L_x_256:
[----:B------:R-:W-:Y:S01]  /*67b0*/  @P4 IMAD.HI.U32 R0, R229, c[0x0][0x2c8], RZ ;  /* 0x0000b200e5004a27 */ /* 0x000fe200078e00ff */
[----:B------:R-:W0:Y:S03]  /*67c0*/  LDGDEPBAR ;  /* 0x00000000000079af */ /* 0x000e260000000000 */
[----:B-1----:R-:W-:Y:S01]  /*67d0*/  IMAD.MOV.U32 R121, RZ, RZ, R229 ;  /* 0x000000ffff797224 */ /* 0x002fe200078e00e5 */
[----:B------:R-:W-:Y:S01]  /*67e0*/  @P4 SHF.R.U32.HI R121, RZ, c[0x0][0x2cc], R0 ;  /* 0x0000b300ff794a19 */ /* 0x000fe20000011600 */
[----:B------:R-:W-:Y:S04]  /*67f0*/  IMAD R119, R251, -0x60, RZ ;  /* 0xffffffa0fb777824 */ /* 0x000fe800078e02ff */
[----:B------:R-:W1:Y:S01]  /*6800*/  SHFL.IDX PT, R118, R121, RZ, 0x1c1f ;  /* 0x001c1fff79767589 */ /* 0x000e6200000e0000 */
[----:B------:R-:W-:Y:S04]  /*6810*/  IADD3 R0, -R236, 0x1, R119 ;  /* 0x00000001ec007810 */ /* 0x000fe80007ffe177 */
[----:B------:R-:W-:Y:S04]  /*6820*/  IADD3 R0, -R226, R0, R217 ;  /* 0x00000000e2007210 */ /* 0x000fe80007ffe1d9 */
[C---:B------:R-:W-:Y:S02]  /*6830*/  IADD3 R117, R0.reuse, c[0x0][0x328], RZ ;  /* 0x0000ca0000757a10 */ /* 0x040fe40007ffe0ff */
[----:B------:R-:W-:Y:S03]  /*6840*/  IADD3 R0, R0, UR4, RZ ;  /* 0x0000000400007c10 */ /* 0x000fe6000fffe0ff */
[--C-:B-1----:R-:W-:Y:S02]  /*6850*/  IMAD.IADD R153, R117, 0x1, R118.reuse ;  /* 0x0000000175997824 */ /* 0x102fe400078e0276 */
[----:B------:R-:W-:Y:S01]  /*6860*/  IMAD.IADD R136, R0, 0x1, R118 ;  /* 0x0000000100887824 */ /* 0x000fe200078e0276 */
[----:B------:R-:W-:-:S05]  /*6870*/  @!P3 BRA `(.L_x_257) ;  /* 0x000001800000b947 */ /* 0x000fca0003800000 */
[----:B------:R-:W-:Y:S01]  /*6880*/  IADD3 R118, -R226, R217, R118 ;  /* 0x000000d9e2767210 */ /* 0x000fe20007ffe176 */
[----:B------:R-:W-:Y:S03]  /*6890*/  BSSY B0, `(.L_x_258) ;  /* 0x0000011000007945 */ /* 0x000fe60003800000 */
        /* <DEDUP_REMOVED lines=11> */
.L_x_259:
[----:B------:R-:W-:Y:S04]  /*6950*/  MOV R116, c[0x0][0x32c] ;  /* 0x0000cb0000747a02 */ /* 0x000fe80000000f00 */
[----:B------:R-:W-:Y:S11]  /*6960*/  ISETP.NE.AND P0, PT, R116, 0x1, PT ;  /* 0x000000017400780c */ /* 0x000ff60003f05270 */
[----:B------:R-:W-:Y:S02]  /*6970*/  @!UPT UIADD3 URZ, URZ, URZ, URZ ;  /* 0x0000003f3f3ff290 */ /* 0x000fe4000fffe03f */
[----:B------:R-:W-:Y:S05]  /*6980*/  @P0 IMAD.HI.U32 R116, R118, c[0x0][0x330], RZ ;  /* 0x0000cc0076740a27 */ /* 0x000fea00078e00ff */
[----:B------:R-:W-:Y:S02]  /*6990*/  @P0 SHF.R.U32.HI R118, RZ, c[0x0][0x334], R116 ;  /* 0x0000cd00ff760a19 */ /* 0x000fe40000011674 */
.L_x_260:
[----:B------:R-:W-:Y:S05]  /*69a0*/  BSYNC B0 ;  /* 0x0000000000007941 */ /* 0x000fea0003800000 */
.L_x_258:
[----:B------:R-:W-:Y:S04]  /*69b0*/  IMAD.IADD R123, R119, 0x1, -R236 ;  /* 0x00000001777b7824 */ /* 0x000fe800078e0aec */
[----:B------:R-:W-:Y:S05]  /*69c0*/  IMAD R123, R118, c[0x0][0x32c], R123 ;  /* 0x0000cb00767b7a24 */ /* 0x000fea00078e027b */
[----:B------:R-:W-:Y:S02]  /*69d0*/  IADD3 R116, R123, c[0x0][0x32c], RZ ;  /* 0x0000cb007b747a10 */ /* 0x000fe40007ffe0ff */
[----:B------:R-:W-:Y:S02]  /*69e0*/  IMNMX R136, R136, R123, !PT ;  /* 0x0000007b88887217 */ /* 0x000fe40007800200 */
[----:B------:R-:W-:Y:S02]  /*69f0*/  IMNMX R153, R153, R116, PT ;  /* 0x0000007499997217 */ /* 0x000fe40003800200 */
.L_x_257:
[C---:B------:R-:W-:Y:S02]  /*6a00*/  ISETP.GE.AND P0, PT, R119.reuse, 0x1, PT ;  /* 0x000000017700780c */ /* 0x040fe40003f06270 */
[----:B------:R-:W-:Y:S02]  /*6a10*/  ISETP.GE.AND P2, PT, R119, 0x2, PT ;  /* 0x000000027700780c */ /* 0x000fe40003f46270 */
[----:B------:R-:W-:Y:S02]  /*6a20*/  P2R R151, PR, RZ, 0x1 ;  /* 0x00000001ff977803 */ /* 0x000fe40000000000 */
[----:B------:R-:W-:Y:S02]  /*6a30*/  ISETP.GT.AND P0, PT, R136, RZ, !P0 ;  /* 0x000000ff8800720c */ /* 0x000fe40004704270 */
[----:B------:R-:W-:Y:S02]  /*6a40*/  P2R R149, PR, RZ, 0x4 ;  /* 0x00000004ff957803 */ /* 0x000fe40000000000 */
[----:B------:R-:W-:Y:S04]  /*6a50*/  ISETP.LT.OR P0, PT, R153, 0x1, P0 ;  /* 0x000000019900780c */ /* 0x000fe80000701670 */
[----:B------:R-:W-:Y:S02]  /*6a60*/  FSEL R120, R4, -INF , !P0 ;  /* 0xff80000004787808 */ /* 0x000fe40004000000 */
[C---:B------:R-:W-:Y:S02]  /*6a70*/  ISETP.GT.AND P0, PT, R136.reuse, 0x1, !P2 ;  /* 0x000000018800780c */ /* 0x040fe40005704270 */
[----:B------:R-:W-:Y:S02]  /*6a80*/  ISETP.GE.AND P2, PT, R119, 0x9, PT ;  /* 0x000000097700780c */ /* 0x000fe40003f46270 */
[----:B------:R-:W-:Y:S02]  /*6a90*/  ISETP.LT.OR P0, PT, R153, 0x2, P0 ;  /* 0x000000029900780c */ /* 0x000fe40000701670 */
[----:B------:R-:W-:Y:S02]  /*6aa0*/  P2R R148, PR, RZ, 0x4 ;  /* 0x00000004ff947803 */ /* 0x000fe40000000000 */
[----:B------:R-:W-:Y:S02]  /*6ab0*/  FSEL R118, R5, -INF , !P0 ;  /* 0xff80000005767808 */ /* 0x000fe40004000000 */
[----:B------:R-:W-:Y:S02]  /*6ac0*/  ISETP.GT.AND P0, PT, R136, 0x8, !P2 ;  /* 0x000000088800780c */ /* 0x000fe40005704270 */
[----:B------:R-:W-:Y:S02]  /*6ad0*/  ISETP.GE.AND P2, PT, R119, 0xa, PT ;  /* 0x0000000a7700780c */ /* 0x000fe40003f46270 */
[----:B------:R-:W-:Y:S02]  /*6ae0*/  ISETP.LT.OR P0, PT, R153, 0x9, P0 ;  /* 0x000000099900780c */ /* 0x000fe40000701670 */
[----:B------:R-:W-:Y:S02]  /*6af0*/  P2R R139, PR, RZ, 0x4 ;  /* 0x00000004ff8b7803 */ /* 0x000fe40000000000 */
[----:B------:R-:W-:Y:S02]  /*6b00*/  FSEL R116, R8, -INF , !P0 ;  /* 0xff80000008747808 */ /* 0x000fe40004000000 */
[C---:B------:R-:W-:Y:S02]  /*6b10*/  ISETP.GT.AND P0, PT, R136.reuse, 0x9, !P2 ;  /* 0x000000098800780c */ /* 0x040fe40005704270 */
[----:B------:R-:W-:Y:S02]  /*6b20*/  ISETP.GE.AND P2, PT, R119, 0x11, PT ;  /* 0x000000117700780c */ /* 0x000fe40003f46270 */
[----:B------:R-:W-:Y:S02]  /*6b30*/  ISETP.LT.OR P0, PT, R153, 0xa, P0 ;  /* 0x0000000a9900780c */ /* 0x000fe40000701670 */
[----:B------:R-:W-:Y:S02]  /*6b40*/  P2R R135, PR, RZ, 0x4 ;  /* 0x00000004ff877803 */ /* 0x000fe40000000000 */
[----:B------:R-:W-:Y:S02]  /*6b50*/  FSEL R8, R9, -INF , !P0 ;  /* 0xff80000009087808 */ /* 0x000fe40004000000 */
[----:B------:R-:W-:Y:S01]  /*6b60*/  ISETP.GT.AND P0, PT, R136, 0x10, !P2 ;  /* 0x000000108800780c */ /* 0x000fe20005704270 */
[----:B------:R-:W1:Y:S01]  /*6b70*/  SHFL.IDX PT, R9, R121, 0x1, 0x1c1f ;  /* 0x003c1f0079097f89 */ /* 0x000e6200000e0000 */
        /* <DEDUP_REMOVED lines=11> */
[----:B------:R-:W-:Y:S01]  /*6c30*/  ISETP.LT.OR P0, PT, R153, 0x19, P0 ;  /* 0x000000199900780c */ /* 0x000fe20000701670 */
[--C-:B-1----:R-:W-:Y:S01]  /*6c40*/  IMAD.IADD R117, R117, 0x1, R9.reuse ;  /* 0x0000000175757824 */ /* 0x102fe200078e0209 */
[----:B------:R-:W-:Y:S01]  /*6c50*/  P2R R132, PR, RZ, 0x4 ;  /* 0x00000004ff847803 */ /* 0x000fe20000000000 */
[----:B------:R-:W-:Y:S01]  /*6c60*/  IMAD.IADD R0, R0, 0x1, R9 ;  /* 0x0000000100007824 */ /* 0x000fe200078e0209 */
        /* <DEDUP_REMOVED lines=78> */
[C---:B------:R-:W-:Y:S04]  /*7150*/  ISETP.LT.OR P0, PT, R153.reuse, 0x59, P0 ;  /* 0x000000599900780c */ /* 0x040fe80000701670 */
[----:B------:R-:W-:Y:S02]  /*7160*/  FSEL R138, R48, -INF , !P0 ;  /* 0xff800000308a7808 */ /* 0x000fe40004000000 */
[----:B------:R-:W-:Y:S04]  /*7170*/  ISETP.GT.AND P0, PT, R136, 0x59, !P2 ;  /* 0x000000598800780c */ /* 0x000fe80005704270 */
[----:B------:R-:W-:Y:S04]  /*7180*/  ISETP.LT.OR P0, PT, R153, 0x5a, P0 ;  /* 0x0000005a9900780c */ /* 0x000fe80000701670 */
[----:B------:R-:W-:Y:S01]  /*7190*/  FSEL R136, R49, -INF , !P0 ;  /* 0xff80000031887808 */ /* 0x000fe20004000000 */
        /* <DEDUP_REMOVED lines=14> */
.L_x_263:
[----:B------:R-:W-:Y:S04]  /*7280*/  MOV R9, c[0x0][0x32c] ;  /* 0x0000cb0000097a02 */ /* 0x000fe80000000f00 */
[----:B------:R-:W-:Y:S11]  /*7290*/  ISETP.NE.AND P0, PT, R9, 0x1, PT ;  /* 0x000000010900780c */ /* 0x000ff60003f05270 */
[----:B------:R-:W-:Y:S02]  /*72a0*/  @!UPT UIADD3 URZ, URZ, URZ, URZ ;  /* 0x0000003f3f3ff290 */ /* 0x000fe4000fffe03f */
[----:B------:R-:W-:Y:S05]  /*72b0*/  @P0 IMAD.HI.U32 R9, R13, c[0x0][0x330], RZ ;  /* 0x0000cc000d090a27 */ /* 0x000fea00078e00ff */
[----:B------:R-:W-:Y:S02]  /*72c0*/  @P0 SHF.R.U32.HI R13, RZ, c[0x0][0x334], R9 ;  /* 0x0000cd00ff0d0a19 */ /* 0x000fe40000011609 */
.L_x_264:
[----:B------:R-:W-:Y:S05]  /*72d0*/  BSYNC B0 ;  /* 0x0000000000007941 */ /* 0x000fea0003800000 */
.L_x_262:
[----:B------:R-:W-:Y:S04]  /*72e0*/  IMAD.IADD R32, R119, 0x1, -R236 ;  /* 0x0000000177207824 */ /* 0x000fe800078e0aec */
[----:B------:R-:W-:Y:S05]  /*72f0*/  IMAD R32, R13, c[0x0][0x32c], R32 ;  /* 0x0000cb000d207a24 */ /* 0x000fea00078e0220 */
[----:B------:R-:W-:Y:S02]  /*7300*/  IADD3 R36, R32, c[0x0][0x32c], RZ ;  /* 0x0000cb0020247a10 */ /* 0x000fe40007ffe0ff */
[----:B------:R-:W-:Y:S02]  /*7310*/  IMNMX R0, R0, R32, !PT ;  /* 0x0000002000007217 */ /* 0x000fe40007800200 */
[----:B------:R-:W-:Y:S02]  /*7320*/  IMNMX R117, R117, R36, PT ;  /* 0x0000002475757217 */ /* 0x000fe40003800200 */
.L_x_261:
[----:B------:R-:W-:Y:S01]  /*7330*/  ISETP.NE.AND P0, PT, R151, RZ, PT ;  /* 0x000000ff9700720c */ /* 0x000fe20003f05270 */
[----:B------:R-:W-:Y:S03]  /*7340*/  IMAD.MOV.U32 R48, RZ, RZ, R17 ;  /* 0x000000ffff307224 */ /* 0x000fe600078e0011 */
[----:B------:R-:W-:Y:S04]  /*7350*/  ISETP.GT.AND P0, PT, R0, RZ, !P0 ;  /* 0x000000ff0000720c */ /* 0x000fe80004704270 */
[----:B------:R-:W-:Y:S04]  /*7360*/  ISETP.LT.OR P0, PT, R117, 0x1, P0 ;  /* 0x000000017500780c */ /* 0x000fe80000701670 */
[----:B------:R-:W-:Y:S02]  /*7370*/  FSEL R17, R6, -INF , !P0 ;  /* 0xff80000006117808 */ /* 0x000fe40004000000 */
[----:B------:R-:W-:Y:S02]  /*7380*/  ISETP.NE.AND P0, PT, R149, RZ, PT ;  /* 0x000000ff9500720c */ /* 0x000fe40003f05270 */
[----:B------:R-:W-:Y:S02]  /*7390*/  FMNMX.FTZ R6, R17, R2, !PT ;  /* 0x0000000211067209 */ /* 0x000fe40007810000 */
[----:B------:R-:W-:Y:S04]  /*73a0*/  ISETP.GT.AND P0, PT, R0, 0x1, !P0 ;  /* 0x000000010000780c */ /* 0x000fe80004704270 */
        /* <DEDUP_REMOVED lines=9> */
[C---:B------:R-:W-:Y:S04]  /*7440*/  ISETP.GT.AND P0, PT, R0.reuse, 0x9, !P0 ;  /* 0x000000090000780c */ /* 0x040fe80004704270 */
[----:B------:R-:W-:Y:S04]  /*7450*/  ISETP.LT.OR P0, PT, R117, 0xa, P0 ;  /* 0x0000000a7500780c */ /* 0x000fe80000701670 */
[----:B------:R-:W-:Y:S02]  /*7460*/  FSEL R11, R11, -INF , !P0 ;  /* 0xff8000000b0b7808 */ /* 0x000fe40004000000 */
[----:B------:R-:W-:Y:S02]  /*7470*/  ISETP.NE.AND P0, PT, R135, RZ, PT ;  /* 0x000000ff8700720c */ /* 0x000fe40003f05270 */
[----:B------:R-:W-:Y:S02]  /*7480*/  FMNMX.FTZ R7, R11, R6, !PT ;  /* 0x000000060b077209 */ /* 0x000fe40007810000 */
[----:B------:R-:W-:Y:S04]  /*7490*/  ISETP.GT.AND P0, PT, R0, 0x10, !P0 ;  /* 0x000000100000780c */ /* 0x000fe80004704270 */
[C---:B------:R-:W-:Y:S04]  /*74a0*/  ISETP.LT.OR P0, PT, R117.reuse, 0x11, P0 ;  /* 0x000000117500780c */ /* 0x040fe80000701670 */
        /* <DEDUP_REMOVED lines=11> */
[----:B------:R-:W-:Y:S04]  /*7560*/  ISETP.NE.AND P0, PT, R132, RZ, PT ;  /* 0x000000ff8400720c */ /* 0x000fe80003f05270 */
[C---:B------:R-:W-:Y:S04]  /*7570*/  ISETP.GT.AND P0, PT, R0.reuse, 0x19, !P0 ;  /* 0x000000190000780c */ /* 0x040fe80004704270 */
[----:B------:R-:W-:Y:S04]  /*7580*/  ISETP.LT.OR P0, PT, R117, 0x1a, P0 ;  /* 0x0000001a7500780c */ /* 0x000fe80000701670 */
[----:B------:R-:W-:Y:S02]  /*7590*/  FSEL R161, R19, -INF , !P0 ;  /* 0xff80000013a17808 */ /* 0x000fe40004000000 */
[----:B------:R-:W-:Y:S04]  /*75a0*/  ISETP.NE.AND P0, PT, R131, RZ, PT ;  /* 0x000000ff8300720c */ /* 0x000fe80003f05270 */
        /* <DEDUP_REMOVED lines=20> */
[----:B------:R-:W-:Y:S04]  /*76f0*/  ISETP.GT.AND P0, PT, R0, 0x31, !P0 ;  /* 0x000000310000780c */ /* 0x000fe80004704270 */
[----:B------:R-:W-:Y:S04]  /*7700*/  ISETP.LT.OR P0, PT, R117, 0x32, P0 ;  /* 0x000000327500780c */ /* 0x000fe80000701670 */
        /* <DEDUP_REMOVED lines=17> */
[----:B------:R-:W-:Y:S01]  /*7820*/  ISETP.NE.AND P0, PT, R20, RZ, PT ;  /* 0x000000ff1400720c */ /* 0x000fe20003f05270 */
[----:B------:R-:W-:Y:S03]  /*7830*/  LDSM.16.MT88.4 R36, [R208+0x100] ;  /* 0x00010000d024783b */ /* 0x000fe60000004200 */
[----:B------:R-:W-:Y:S04]  /*7840*/  ISETP.GT.AND P0, PT, R0, 0x48, !P0 ;  /* 0x000000480000780c */ /* 0x000fe80004704270 */
[C---:B------:R-:W-:Y:S01]  /*7850*/  ISETP.LT.OR P0, PT, R117.reuse, 0x49, P0 ;  /* 0x000000497500780c */ /* 0x040fe20000701670 */
[----:B------:R-:W-:Y:S03]  /*7860*/  LDSM.16.MT88.4 R20, [R210+0x100] ;  /* 0x00010000d214783b */ /* 0x000fe60000004200 */
        /* <DEDUP_REMOVED lines=9> */
[----:B------:R-:W-:Y:S02]  /*7900*/  ISETP.NE.AND P0, PT, R5, RZ, PT ;  /* 0x000000ff0500720c */ /* 0x000fe40003f05270 */
[----:B------:R-:W-:Y:S02]  /*7910*/  FMNMX.FTZ R5, R120, R3, !PT ;  /* 0x0000000378057209 */ /* 0x000fe40007810000 */
[----:B------:R-:W-:Y:S02]  /*7920*/  ISETP.GT.AND P0, PT, R0, 0x51, !P0 ;  /* 0x000000510000780c */ /* 0x000fe40004704270 */
[----:B------:R-:W-:Y:S02]  /*7930*/  FMNMX.FTZ R5, R118, R5, !PT ;  /* 0x0000000576057209 */ /* 0x000fe40007810000 */
[----:B------:R-:W-:Y:S02]  /*7940*/  ISETP.LT.OR P0, PT, R117, 0x52, P0 ;  /* 0x000000527500780c */ /* 0x000fe40000701670 */
[----:B------:R-:W-:Y:S02]  /*7950*/  FMNMX.FTZ R5, R116, R5, !PT ;  /* 0x0000000574057209 */ /* 0x000fe40007810000 */
[----:B------:R-:W-:Y:S02]  /*7960*/  FSEL R139, R47, -INF , !P0 ;  /* 0xff8000002f8b7808 */ /* 0x000fe40004000000 */
[----:B------:R-:W-:Y:S01]  /*7970*/  ISETP.NE.AND P0, PT, R4, RZ, PT ;  /* 0x000000ff0400720c */ /* 0x000fe20003f05270 */
[----:B------:R-:W-:Y:S01]  /*7980*/  LDSM.16.MT88.4 R44, [R212+0x3100] ;  /* 0x00310000d42c783b */ /* 0x000fe20000004200 */
[----:B------:R-:W-:Y:S02]  /*7990*/  FMNMX.FTZ R4, R8, R5, !PT ;  /* 0x0000000508047209 */ /* 0x000fe40007810000 */
[----:B------:R-:W-:Y:S02]  /*79a0*/  ISETP.GT.AND P0, PT, R0, 0x58, !P0 ;  /* 0x000000580000780c */ /* 0x000fe40004704270 */
[----:B------:R-:W-:Y:S02]  /*79b0*/  FMNMX.FTZ R5, R137, R4, !PT ;  /* 0x0000000489057209 */ /* 0x000fe40007810000 */
[----:B------:R-:W-:Y:S02]  /*79c0*/  ISETP.LT.OR P0, PT, R117, 0x59, P0 ;  /* 0x000000597500780c */ /* 0x000fe40000701670 */
[----:B------:R-:W-:Y:S02]  /*79d0*/  FMNMX.FTZ R4, R140, R5, !PT ;  /* 0x000000058c047209 */ /* 0x000fe40007810000 */
[----:B------:R-:W-:Y:S02]  /*79e0*/  FSEL R135, R50, -INF , !P0 ;  /* 0xff80000032877808 */ /* 0x000fe40004000000 */
[----:B------:R-:W-:Y:S02]  /*79f0*/  FMNMX.FTZ R4, R143, R4, !PT ;  /* 0x000000048f047209 */ /* 0x000fe40007810000 */
[----:B------:R-:W-:Y:S02]  /*7a00*/  ISETP.GT.AND P0, PT, R0, 0x59, !P2 ;  /* 0x000000590000780c */ /* 0x000fe40005704270 */
[----:B------:R-:W-:Y:S02]  /*7a10*/  FMNMX.FTZ R4, R48, R4, !PT ;  /* 0x0000000430047209 */ /* 0x000fe40007810000 */
[----:B------:R-:W-:Y:S02]  /*7a20*/  ISETP.LT.OR P0, PT, R117, 0x5a, P0 ;  /* 0x0000005a7500780c */ /* 0x000fe40000701670 */
[----:B------:R-:W-:Y:S02]  /*7a30*/  FMNMX.FTZ R5, R159, R4, !PT ;  /* 0x000000049f057209 */ /* 0x000fe40007810000 */
[----:B------:R-:W-:Y:S02]  /*7a40*/  FSEL R117, R51, -INF , !P0 ;  /* 0xff80000033757808 */ /* 0x000fe40004000000 */
[----:B------:R-:W-:Y:S04]  /*7a50*/  FMNMX.FTZ R5, R154, R5, !PT ;  /* 0x000000059a057209 */ /* 0x000fe80007810000 */
[----:B------:R-:W-:Y:S04]  /*7a60*/  FMNMX.FTZ R5, R158, R5, !PT ;  /* 0x000000059e057209 */ /* 0x000fe80007810000 */
[----:B------:R-:W-:Y:S04]  /*7a70*/  FMNMX.FTZ R5, R162, R5, !PT ;  /* 0x00000005a2057209 */ /* 0x000fe80007810000 */
[----:B------:R-:W-:Y:S04]  /*7a80*/  FMNMX.FTZ R4, R166, R5, !PT ;  /* 0x00000005a6047209 */ /* 0x000fe80007810000 */
        /* <DEDUP_REMOVED lines=19> */
[----:B------:R-:W-:Y:S03]  /*7bc0*/  FMNMX.FTZ R12, R252, R5, !PT ;  /* 0x00000005fc0c7209 */ /* 0x000fe60007810000 */
[----:B------:R-:W1:Y:S01]  /*7bd0*/  SHFL.BFLY PT, R5, R4, 0x2, 0x1f ;  /* 0x0c401f0004057f89 */ /* 0x000e6200000e0000 */
[----:B------:R-:W-:Y:S04]  /*7be0*/  FMNMX.FTZ R12, R171, R12, !PT ;  /* 0x0000000cab0c7209 */ /* 0x000fe80007810000 */
[----:B------:R-:W-:Y:S04]  /*7bf0*/  FMNMX.FTZ R12, R163, R12, !PT ;  /* 0x0000000ca30c7209 */ /* 0x000fe80007810000 */
[----:B------:R-:W-:Y:S04]  /*7c00*/  FMNMX.FTZ R12, R157, R12, !PT ;  /* 0x0000000c9d0c7209 */ /* 0x000fe80007810000 */
[----:B------:R-:W-:Y:S04]  /*7c10*/  FMNMX.FTZ R12, R155, R12, !PT ;  /* 0x0000000c9b0c7209 */ /* 0x000fe80007810000 */
[----:B------:R-:W-:Y:S04]  /*7c20*/  FMNMX.FTZ R12, R153, R12, !PT ;  /* 0x0000000c990c7209 */ /* 0x000fe80007810000 */
[----:B------:R-:W-:Y:S02]  /*7c30*/  FMNMX.FTZ R0, R149, R12, !PT ;  /* 0x0000000c95007209 */ /* 0x000fe40007810000 */
[----:B-1----:R-:W-:Y:S02]  /*7c40*/  FMNMX.FTZ R10, R4, R5, !PT ;  /* 0x00000005040a7209 */ /* 0x002fe40007810000 */
[----:B------:R-:W-:Y:S03]  /*7c50*/  FMNMX.FTZ R0, R139, R0, !PT ;  /* 0x000000008b007209 */ /* 0x000fe60007810000 */
[----:B------:R-:W1:Y:S01]  /*7c60*/  SHFL.BFLY PT, R15, R10, 0x1, 0x1f ;  /* 0x0c201f000a0f7f89 */ /* 0x000e6200000e0000 */
[----:B------:R-:W-:Y:S04]  /*7c70*/  FMNMX.FTZ R0, R135, R0, !PT ;  /* 0x0000000087007209 */ /* 0x000fe80007810000 */
[----:B------:R-:W-:Y:S05]  /*7c80*/  FMNMX.FTZ R6, R117, R0, !PT ;  /* 0x0000000075067209 */ /* 0x000fea0007810000 */
[----:B------:R-:W2:Y:S01]  /*7c90*/  SHFL.BFLY PT, R7, R6, 0x2, 0x1f ;  /* 0x0c401f0006077f89 */ /* 0x000ea200000e0000 */
[----:B-1----:R-:W-:Y:S04]  /*7ca0*/  FMNMX.FTZ R0, R10, R15, !PT ;  /* 0x0000000f0a007209 */ /* 0x002fe80007810000 */
[C---:B------:R-:W-:Y:S01]  /*7cb0*/  FSETP.NEU.FTZ.AND P0, PT, R0.reuse, -INF , PT ;  /* 0xff8000000000780b */ /* 0x040fe20003f1d000 */
[----:B------:R-:W-:Y:S01]  /*7cc0*/  FMUL.FTZ R151, R0, c[0x0][0x2d0] ;  /* 0x0000b40000977a20 */ /* 0x000fe20000410000 */
[----:B--2---:R-:W-:Y:S04]  /*7cd0*/  FMNMX.FTZ R5, R6, R7, !PT ;  /* 0x0000000706057209 */ /* 0x004fe80007810000 */
[----:B------:R-:W-:Y:S02]  /*7ce0*/  FSEL R151, R151, RZ, P0 ;  /* 0x000000ff97977208 */ /* 0x000fe40000000000 */
[----:B------:R-:W-:Y:S01]  /*7cf0*/  FSEL R6, R0, RZ, P0 ;  /* 0x000000ff00067208 */ /* 0x000fe20000000000 */
[----:B------:R-:W1:Y:S02]  /*7d00*/  SHFL.BFLY PT, R4, R5, 0x1, 0x1f ;  /* 0x0c201f0005047f89 */ /* 0x000e6400000e0000 */
[--C-:B------:R-:W-:Y:S02]  /*7d10*/  FFMA.FTZ R119, R118, c[0x0][0x2d0], -R151.reuse ;  /* 0x0000b40076777a23 */ /* 0x100fe40000010897 */
[----:B------:R-:W-:Y:S02]  /*7d20*/  FFMA.FTZ R118, R116, c[0x0][0x2d0], -R151 ;  /* 0x0000b40074767a23 */ /* 0x000fe40000010897 */
[----:B------:R-:W-:Y:S02]  /*7d30*/  FADD.FTZ R3, -R6, R3 ;  /* 0x0000000306037221 */ /* 0x000fe40000010100 */
[--C-:B------:R-:W-:Y:S01]  /*7d40*/  FFMA.FTZ R129, R8, c[0x0][0x2d0], -R151.reuse ;  /* 0x0000b40008817a23 */ /* 0x100fe20000010897 */
[----:B------:R-:W-:Y:S01]  /*7d50*/  MUFU.EX2 R119, R119 ;  /* 0x0000007700777308 */ /* 0x000fe20000000800 */
[--C-:B------:R-:W-:Y:S02]  /*7d60*/  FFMA.FTZ R128, R120, c[0x0][0x2d0], -R151.reuse ;  /* 0x0000b40078807a23 */ /* 0x100fe40000010897 */
[--C-:B------:R-:W-:Y:S02]  /*7d70*/  FFMA.FTZ R137, R137, c[0x0][0x2d0], -R151.reuse ;  /* 0x0000b40089897a23 */ /* 0x100fe40000010897 */
[--C-:B------:R-:W-:Y:S02]  /*7d80*/  FFMA.FTZ R140, R140, c[0x0][0x2d0], -R151.reuse ;  /* 0x0000b4008c8c7a23 */ /* 0x100fe40000010897 */
[--C-:B------:R-:W-:Y:S02]  /*7d90*/  FFMA.FTZ R143, R143, c[0x0][0x2d0], -R151.reuse ;  /* 0x0000b4008f8f7a23 */ /* 0x100fe40000010897 */
[--C-:B------:R-:W-:Y:S01]  /*7da0*/  FFMA.FTZ R159, R159, c[0x0][0x2d0], -R151.reuse ;  /* 0x0000b4009f9f7a23 */ /* 0x100fe20000010897 */
[----:B------:R-:W2:Y:S01]  /*7db0*/  MUFU.EX2 R128, R128 ;  /* 0x0000008000807308 */ /* 0x000ea20000000800 */
[--C-:B------:R-:W-:Y:S02]  /*7dc0*/  FFMA.FTZ R154, R154, c[0x0][0x2d0], -R151.reuse ;  /* 0x0000b4009a9a7a23 */ /* 0x100fe40000010897 */
[--C-:B------:R-:W-:Y:S01]  /*7dd0*/  FFMA.FTZ R158, R158, c[0x0][0x2d0], -R151.reuse ;  /* 0x0000b4009e9e7a23 */ /* 0x100fe20000010897 */
[----:B-1----:R-:W-:Y:S01]  /*7de0*/  FMNMX.FTZ R116, R4, R5, !PT ;  /* 0x0000000504747209 */ /* 0x002fe20007810000 */
[----:B------:R-:W-:Y:S02]  /*7df0*/  FMUL.FTZ R4, R3, c[0x0][0x2d0] ;  /* 0x0000b40003047a20 */ /* 0x000fe40000410000 */
[--C-:B------:R-:W-:Y:S01]  /*7e00*/  FFMA.FTZ R166, R166, c[0x0][0x2d0], -R151.reuse ;  /* 0x0000b400a6a67a23 */ /* 0x100fe20000010897 */
[C---:B------:R-:W-:Y:S01]  /*7e10*/  FSETP.NEU.FTZ.AND P0, PT, R116.reuse, -INF , PT ;  /* 0xff8000007400780b */ /* 0x040fe20003f1d000 */
[C---:B------:R-:W-:Y:S01]  /*7e20*/  FMUL.FTZ R134, R116.reuse, c[0x0][0x2d0] ;  /* 0x0000b40074867a20 */ /* 0x040fe20000410000 */
[----:B------:R-:W1:Y:S01]  /*7e30*/  MUFU.EX2 R3, R4 ;  /* 0x0000000400037308 */ /* 0x000e620000000800 */
[--C-:B------:R-:W-:Y:S01]  /*7e40*/  FFMA.FTZ R169, R169, c[0x0][0x2d0], -R151.reuse ;  /* 0x0000b400a9a97a23 */ /* 0x100fe20000010897 */
[----:B------:R-:W-:Y:S01]  /*7e50*/  FSEL R5, R116, RZ, P0 ;  /* 0x000000ff74057208 */ /* 0x000fe20000000000 */
[--C-:B------:R-:W-:Y:S01]  /*7e60*/  FFMA.FTZ R168, R168, c[0x0][0x2d0], -R151.reuse ;  /* 0x0000b400a8a87a23 */ /* 0x100fe20000010897 */
[----:B------:R-:W-:Y:S01]  /*7e70*/  FSEL R134, R134, RZ, P0 ;  /* 0x000000ff86867208 */ /* 0x000fe20000000000 */
[----:B------:R-:W-:Y:S01]  /*7e80*/  FFMA.FTZ R170, R170, c[0x0][0x2d0], -R151 ;  /* 0x0000b400aaaa7a23 */ /* 0x000fe20000010897 */
[----:B------:R-:W-:Y:S01]  /*7e90*/  ISETP.GT.AND P0, PT, R251, R250, PT ;  /* 0x000000fafb00720c */ /* 0x000fe20003f04270 */
[----:B------:R-:W-:Y:S02]  /*7ea0*/  FADD.FTZ R5, -R5, R2 ;  /* 0x0000000205057221 */ /* 0x000fe40000010100 */
[--C-:B------:R-:W-:Y:S01]  /*7eb0*/  FFMA.FTZ R132, R13, c[0x0][0x2d0], -R134.reuse ;  /* 0x0000b4000d847a23 */ /* 0x100fe20000010886 */
[----:B------:R-:W-:Y:S01]  /*7ec0*/  MUFU.EX2 R118, R118 ;  /* 0x0000007600767308 */ /* 0x000fe20000000800 */
[----:B------:R-:W3:Y:S01]  /*7ed0*/  LDSM.16.MT88.4 R12, [R212+0x100] ;  /* 0x00010000d40c783b */ /* 0x000ee20000004200 */
[--C-:B------:R-:W-:Y:S01]  /*7ee0*/  FFMA.FTZ R133, R17, c[0x0][0x2d0], -R134.reuse ;  /* 0x0000b40011857a23 */ /* 0x100fe20000010886 */
[----:B--2---:R-:W-:Y:S01]  /*7ef0*/  F2FP.PACK_AB R120, R119, R128 ;  /* 0x000000807778723e */ /* 0x004fe200000000ff */
[--C-:B------:R-:W-:Y:S02]  /*7f00*/  FFMA.FTZ R131, R9, c[0x0][0x2d0], -R134.reuse ;  /* 0x0000b40009837a23 */ /* 0x100fe40000010886 */
[--C-:B------:R-:W-:Y:S02]  /*7f10*/  FFMA.FTZ R130, R11, c[0x0][0x2d0], -R134.reuse ;  /* 0x0000b4000b827a23 */ /* 0x100fe40000010886 */
[----:B------:R-:W-:Y:S02]  /*7f20*/  FMUL.FTZ R2, R5, c[0x0][0x2d0] ;  /* 0x0000b40005027a20 */ /* 0x000fe40000410000 */
[----:B------:R-:W2:Y:S01]  /*7f30*/  MUFU.EX2 R129, R129 ;  /* 0x0000008100817308 */ /* 0x000ea20000000800 */
[--C-:B------:R-:W-:Y:S02]  /*7f40*/  FFMA.FTZ R165, R165, c[0x0][0x2d0], -R134.reuse ;  /* 0x0000b400a5a57a23 */ /* 0x100fe40000010886 */
[----:B------:R-:W-:Y:S02]  /*7f50*/  FFMA.FTZ R164, R164, c[0x0][0x2d0], -R134 ;  /* 0x0000b400a4a47a23 */ /* 0x000fe40000010886 */
[C---:B-1----:R-:W-:Y:S02]  /*7f60*/  FMUL.FTZ R4, R3.reuse, R112 ;  /* 0x0000007003047220 */ /* 0x042fe40000410000 */
[C---:B------:R-:W-:Y:S02]  /*7f70*/  FMUL.FTZ R5, R3.reuse, R113 ;  /* 0x0000007103057220 */ /* 0x040fe40000410000 */
[C---:B------:R-:W-:Y:S01]  /*7f80*/  FMUL.FTZ R8, R3.reuse, R68 ;  /* 0x0000004403087220 */ /* 0x040fe20000410000 */
[----:B------:R-:W1:Y:S01]  /*7f90*/  MUFU.EX2 R2, R2 ;  /* 0x0000000200027308 */ /* 0x000e620000000800 */
[C---:B------:R-:W-:Y:S02]  /*7fa0*/  FMUL.FTZ R9, R3.reuse, R69 ;  /* 0x0000004503097220 */ /* 0x040fe40000410000 */
[----:B------:R-:W-:Y:S02]  /*7fb0*/  IMAD.MOV.U32 R112, RZ, RZ, R31 ;  /* 0x000000ffff707224 */ /* 0x000fe400078e001f */
[----:B------:R-:W-:Y:S02]  /*7fc0*/  IMAD.MOV.U32 R113, RZ, RZ, R30 ;  /* 0x000000ffff717224 */ /* 0x000fe400078e001e */
[C---:B------:R-:W-:Y:S02]  /*7fd0*/  FMUL.FTZ R17, R3.reuse, R77 ;  /* 0x0000004d03117220 */ /* 0x040fe40000410000 */
[C---:B------:R-:W-:Y:S01]  /*7fe0*/  FMUL.FTZ R16, R3.reuse, R76 ;  /* 0x0000004c03107220 */ /* 0x040fe20000410000 */
[----:B------:R-:W-:Y:S01]  /*7ff0*/  MUFU.EX2 R133, R133 ;  /* 0x0000008500857308 */ /* 0x000fe20000000800 */
[C---:B------:R-:W-:Y:S02]  /*8000*/  FMUL.FTZ R24, R3.reuse, R84 ;  /* 0x0000005403187220 */ /* 0x040fe40000410000 */
[----:B------:R-:W-:Y:S01]  /*8010*/  FMUL.FTZ R25, R3, R85 ;  /* 0x0000005503197220 */ /* 0x000fe20000410000 */
[----:B--2---:R-:W-:Y:S01]  /*8020*/  F2FP.PACK_AB R122, R129, R118 ;  /* 0x00000076817a723e */ /* 0x004fe200000000ff */
[----:B------:R-:W-:Y:S02]  /*8030*/  IMAD.MOV.U32 R76, RZ, RZ, R32 ;  /* 0x000000ffff4c7224 */ /* 0x000fe400078e0020 */
[C---:B------:R-:W-:Y:S02]  /*8040*/  FMUL.FTZ R41, R3.reuse, R101 ;  /* 0x0000006503297220 */ /* 0x040fe40000410000 */
[C---:B------:R-:W-:Y:S01]  /*8050*/  FMUL.FTZ R49, R3.reuse, R105 ;  /* 0x0000006903317220 */ /* 0x040fe20000410000 */
[----:B------:R-:W2:Y:S01]  /*8060*/  MUFU.EX2 R132, R132 ;  /* 0x0000008400847308 */ /* 0x000ea20000000800 */
[C---:B------:R-:W-:Y:S02]  /*8070*/  FMUL.FTZ R32, R3.reuse, R92 ;  /* 0x0000005c03207220 */ /* 0x040fe40000410000 */
[--C-:B------:R-:W-:Y:S02]  /*8080*/  FFMA.FTZ R92, R112, c[0x0][0x2d0], -R134.reuse ;  /* 0x0000b400705c7a23 */ /* 0x100fe40000010886 */
[C---:B-1----:R-:W-:Y:S02]  /*8090*/  FMUL.FTZ R7, R2.reuse, R115 ;  /* 0x0000007302077220 */ /* 0x042fe40000410000 */
[C---:B------:R-:W-:Y:S02]  /*80a0*/  FMUL.FTZ R6, R2.reuse, R114 ;  /* 0x0000007202067220 */ /* 0x040fe40000410000 */
[C---:B------:R-:W-:Y:S01]  /*80b0*/  FMUL.FTZ R10, R2.reuse, R70 ;  /* 0x00000046020a7220 */ /* 0x040fe20000410000 */
[----:B------:R-:W-:Y:S01]  /*80c0*/  MUFU.EX2 R131, R131 ;  /* 0x0000008300837308 */ /* 0x000fe20000000800 */
[C---:B------:R-:W-:Y:S02]  /*80d0*/  FMUL.FTZ R11, R2.reuse, R71 ;  /* 0x00000047020b7220 */ /* 0x040fe40000410000 */
[----:B------:R-:W-:Y:S01]  /*80e0*/  IMAD.MOV.U32 R115, RZ, RZ, R29 ;  /* 0x000000ffff737224 */ /* 0x000fe200078e001d */
[----:B------:R-:W-:Y:S01]  /*80f0*/  LDSM.16.MT88.4 R68, [R210+0x3100] ;  /* 0x00310000d244783b */ /* 0x000fe20000004200 */
[C---:B------:R-:W-:Y:S02]  /*8100*/  FMUL.FTZ R18, R2.reuse, R78 ;  /* 0x0000004e02127220 */ /* 0x040fe40000410000 */
[C---:B------:R-:W-:Y:S02]  /*8110*/  FMUL.FTZ R19, R2.reuse, R79 ;  /* 0x0000004f02137220 */ /* 0x040fe40000410000 */
[C---:B------:R-:W-:Y:S01]  /*8120*/  FMUL.FTZ R26, R2.reuse, R86 ;  /* 0x00000056021a7220 */ /* 0x040fe20000410000 */
[----:B------:R-:W1:Y:S01]  /*8130*/  MUFU.EX2 R130, R130 ;  /* 0x0000008200827308 */ /* 0x000e620000000800 */
[C---:B------:R-:W-:Y:S01]  /*8140*/  FMUL.FTZ R27, R2.reuse, R87 ;  /* 0x00000057021b7220 */ /* 0x040fe20000410000 */
[----:B------:R-:W4:Y:S01]  /*8150*/  LDSM.16.MT88.4 R28, [R209+0x100] ;  /* 0x00010000d11c783b */ /* 0x000f220000004200 */
[----:B------:R-:W-:Y:S01]  /*8160*/  FMUL.FTZ R34, R2, R94 ;  /* 0x0000005e02227220 */ /* 0x000fe20000410000 */
[----:B--2---:R-:W-:Y:S01]  /*8170*/  F2FP.PACK_AB R121, R132, R133 ;  /* 0x000000858479723e */ /* 0x004fe200000000ff */
[C---:B------:R-:W-:Y:S02]  /*8180*/  FMUL.FTZ R35, R2.reuse, R95 ;  /* 0x0000005f02237220 */ /* 0x040fe40000410000 */
[C---:B------:R-:W-:Y:S02]  /*8190*/  FMUL.FTZ R42, R2.reuse, R102 ;  /* 0x00000066022a7220 */ /* 0x040fe40000410000 */
[C---:B------:R-:W-:Y:S01]  /*81a0*/  FMUL.FTZ R43, R2.reuse, R103 ;  /* 0x00000067022b7220 */ /* 0x040fe20000410000 */
[----:B------:R-:W-:Y:S01]  /*81b0*/  LDSM.16.MT88.4 R84, [R209+0x900] ;  /* 0x00090000d154783b */ /* 0x000fe20000004200 */
[C---:B------:R-:W-:Y:S01]  /*81c0*/  FMUL.FTZ R50, R2.reuse, R106 ;  /* 0x0000006a02327220 */ /* 0x040fe20000410000 */
[----:B------:R-:W-:Y:S01]  /*81d0*/  MUFU.EX2 R137, R137 ;  /* 0x0000008900897308 */ /* 0x000fe20000000800 */
[----:B------:R-:W-:Y:S02]  /*81e0*/  FMUL.FTZ R51, R2, R107 ;  /* 0x0000006b02337220 */ /* 0x000fe40000410000 */
[----:B------:R-:W-:Y:S02]  /*81f0*/  IMAD.MOV.U32 R114, RZ, RZ, R33 ;  /* 0x000000ffff727224 */ /* 0x000fe400078e0021 */
[----:B------:R-:W-:Y:S02]  /*8200*/  FMUL.FTZ R33, R3, R93 ;  /* 0x0000005d03217220 */ /* 0x000fe40000410000 */
[--C-:B------:R-:W-:Y:S02]  /*8210*/  FFMA.FTZ R93, R113, c[0x0][0x2d0], -R134.reuse ;  /* 0x0000b400715d7a23 */ /* 0x100fe40000010886 */
[C---:B------:R-:W-:Y:S01]  /*8220*/  FMUL.FTZ R40, R3.reuse, R100 ;  /* 0x0000006403287220 */ /* 0x040fe20000410000 */
[----:B------:R-:W2:Y:S01]  /*8230*/  MUFU.EX2 R140, R140 ;  /* 0x0000008c008c7308 */ /* 0x000ea20000000800 */
[C---:B------:R-:W-:Y:S01]  /*8240*/  FMUL.FTZ R52, R3.reuse, R52 ;  /* 0x0000003403347220 */ /* 0x040fe20000410000 */
[----:B-1----:R-:W-:Y:S01]  /*8250*/  F2FP.PACK_AB R123, R130, R131 ;  /* 0x00000083827b723e */ /* 0x002fe200000000ff */
[C---:B------:R-:W-:Y:S02]  /*8260*/  FMUL.FTZ R53, R3.reuse, R53 ;  /* 0x0000003503357220 */ /* 0x040fe40000410000 */
[C---:B------:R-:W-:Y:S02]  /*8270*/  FMUL.FTZ R54, R2.reuse, R54 ;  /* 0x0000003602367220 */ /* 0x040fe40000410000 */
[C---:B------:R-:W-:Y:S02]  /*8280*/  FMUL.FTZ R55, R2.reuse, R55 ;  /* 0x0000003702377220 */ /* 0x040fe40000410000 */
[C---:B---3--:R-:W-:Y:S01]  /*8290*/  HMMA.16816.F32 R4, R120.reuse, R12, R4 ;  /* 0x0000000c7804723c */ /* 0x048fe20000001804 */
[----:B------:R-:W-:Y:S04]  /*82a0*/  MUFU.EX2 R100, R93 ;  /* 0x0000005d00647308 */ /* 0x000fe80000000800 */
[C---:B------:R-:W-:Y:S02]  /*82b0*/  FMUL.FTZ R56, R3.reuse, R56 ;  /* 0x0000003803387220 */ /* 0x040fe40000410000 */
[C---:B------:R-:W-:Y:S01]  /*82c0*/  FMUL.FTZ R12, R3.reuse, R72 ;  /* 0x00000048030c7220 */ /* 0x040fe20000410000 */
[C---:B------:R-:W-:Y:S03]  /*82d0*/  HMMA.16816.F32 R8, R120.reuse, R14, R8 ;  /* 0x0000000e7808723c */ /* 0x040fe60000001808 */
[----:B------:R-:W-:Y:S01]  /*82e0*/  MUFU.EX2 R143, R143 ;  /* 0x0000008f008f7308 */ /* 0x000fe20000000800 */
[C---:B------:R-:W-:Y:S02]  /*82f0*/  FMUL.FTZ R13, R3.reuse, R73 ;  /* 0x00000049030d7220 */ /* 0x040fe40000410000 */
[C---:B------:R-:W-:Y:S02]  /*8300*/  FMUL.FTZ R57, R3.reuse, R57 ;  /* 0x0000003903397220 */ /* 0x040fe40000410000 */
[C---:B------:R-:W-:Y:S04]  /*8310*/  FMUL.FTZ R14, R2.reuse, R74 ;  /* 0x0000004a020e7220 */ /* 0x040fe80000410000 */
[C---:B------:R-:W-:Y:S01]  /*8320*/  FMUL.FTZ R15, R2.reuse, R75 ;  /* 0x0000004b020f7220 */ /* 0x040fe20000410000 */
[----:B------:R-:W-:Y:S01]  /*8330*/  MUFU.EX2 R159, R159 ;  /* 0x0000009f009f7308 */ /* 0x000fe20000000800 */
[----:B------:R-:W1:Y:S01]  /*8340*/  LDSM.16.MT88.4 R72, [R209+0x3100] ;  /* 0x00310000d148783b */ /* 0x000e620000004200 */
[C---:B------:R-:W-:Y:S02]  /*8350*/  FMUL.FTZ R58, R2.reuse, R58 ;  /* 0x0000003a023a7220 */ /* 0x040fe40000410000 */
[C---:B------:R-:W-:Y:S02]  /*8360*/  FMUL.FTZ R59, R2.reuse, R59 ;  /* 0x0000003b023b7220 */ /* 0x040fe40000410000 */
        /* <DEDUP_REMOVED lines=11> */
[----:B------:R-:W-:Y:S01]  /*8420*/  LDSM.16.MT88.4 R80, [R212+0x900] ;  /* 0x00090000d450783b */ /* 0x000fe20000004200 */
[C---:B------:R-:W-:Y:S02]  /*8430*/  FMUL.FTZ R63, R2.reuse, R63 ;  /* 0x0000003f023f7220 */ /* 0x040fe40000410000 */
[C---:B------:R-:W-:Y:S01]  /*8440*/  FMUL.FTZ R64, R3.reuse, R64 ;  /* 0x0000004003407220 */ /* 0x040fe20000410000 */
[----:B------:R-:W-:Y:S01]  /*8450*/  MUFU.EX2 R165, R165 ;  /* 0x000000a500a57308 */ /* 0x000fe20000000800 */
[C---:B----4-:R-:W-:Y:S03]  /*8460*/  HMMA.16816.F32 R20, R120.reuse, R28, R20 ;  /* 0x0000001c7814723c */ /* 0x050fe60000001814 */
[C---:B------:R-:W-:Y:S02]  /*8470*/  FMUL.FTZ R65, R3.reuse, R65 ;  /* 0x0000004103417220 */ /* 0x040fe40000410000 */
[C---:B------:R-:W-:Y:S02]  /*8480*/  FMUL.FTZ R66, R2.reuse, R66 ;  /* 0x0000004202427220 */ /* 0x040fe40000410000 */
[C---:B------:R-:W-:Y:S01]  /*8490*/  FMUL.FTZ R28, R3.reuse, R88 ;  /* 0x00000058031c7220 */ /* 0x040fe20000410000 */
[C---:B------:R-:W-:Y:S01]  /*84a0*/  HMMA.16816.F32 R24, R120.reuse, R30, R24 ;  /* 0x0000001e7818723c */ /* 0x040fe20000001818 */
[----:B------:R-:W-:Y:S03]  /*84b0*/  MUFU.EX2 R164, R164 ;  /* 0x000000a400a47308 */ /* 0x000fe60000000800 */
[----:B------:R-:W-:Y:S02]  /*84c0*/  FMUL.FTZ R29, R3, R89 ;  /* 0x00000059031d7220 */ /* 0x000fe40000410000 */
[C---:B------:R-:W-:Y:S02]  /*84d0*/  FMUL.FTZ R67, R2.reuse, R67 ;  /* 0x0000004302437220 */ /* 0x040fe40000410000 */
[C---:B------:R-:W-:Y:S03]  /*84e0*/  FMUL.FTZ R30, R2.reuse, R90 ;  /* 0x0000005a021e7220 */ /* 0x040fe60000410000 */
[----:B------:R-:W-:Y:S01]  /*84f0*/  MUFU.EX2 R166, R166 ;  /* 0x000000a600a67308 */ /* 0x000fe20000000800 */
[----:B------:R-:W-:Y:S02]  /*8500*/  FMUL.FTZ R31, R2, R91 ;  /* 0x0000005b021f7220 */ /* 0x000fe40000410000 */
[----:B------:R-:W-:Y:S01]  /*8510*/  LDSM.16.MT88.4 R88, [R208+0x900] ;  /* 0x00090000d058783b */ /* 0x000fe20000004200 */
[--C-:B------:R-:W-:Y:S02]  /*8520*/  FFMA.FTZ R167, R167, c[0x0][0x2d0], -R134.reuse ;  /* 0x0000b400a7a77a23 */ /* 0x100fe40000010886 */
[--C-:B------:R-:W-:Y:S02]  /*8530*/  FFMA.FTZ R252, R252, c[0x0][0x2d0], -R134.reuse ;  /* 0x0000b400fcfc7a23 */ /* 0x100fe40000010886 */
[C---:B------:R-:W-:Y:S02]  /*8540*/  HMMA.16816.F32 R28, R120.reuse, R36, R28 ;  /* 0x00000024781c723c */ /* 0x040fe4000000181c */
[----:B------:R-:W-:Y:S01]  /*8550*/  MUFU.EX2 R167, R167 ;  /* 0x000000a700a77308 */ /* 0x000fe20000000800 */
[--C-:B------:R-:W-:Y:S02]  /*8560*/  FFMA.FTZ R171, R171, c[0x0][0x2d0], -R134.reuse ;  /* 0x0000b400abab7a23 */ /* 0x100fe40000010886 */
[--C-:B------:R-:W-:Y:S02]  /*8570*/  FFMA.FTZ R163, R163, c[0x0][0x2d0], -R134.reuse ;  /* 0x0000b400a3a37a23 */ /* 0x100fe40000010886 */
[C---:B------:R-:W-:Y:S01]  /*8580*/  FMUL.FTZ R37, R3.reuse, R97 ;  /* 0x0000006103257220 */ /* 0x040fe20000410000 */
[C---:B------:R-:W-:Y:S04]  /*8590*/  HMMA.16816.F32 R32, R120.reuse, R38, R32 ;  /* 0x000000267820723c */ /* 0x040fe80000001820 */
[----:B------:R-:W-:Y:S01]  /*85a0*/  FMUL.FTZ R36, R3, R96 ;  /* 0x0000006003247220 */ /* 0x000fe20000410000 */
[----:B------:R-:W-:Y:S01]  /*85b0*/  MUFU.EX2 R169, R169 ;  /* 0x000000a900a97308 */ /* 0x000fe20000000800 */
[--C-:B------:R-:W-:Y:S02]  /*85c0*/  FFMA.FTZ R157, R157, c[0x0][0x2d0], -R134.reuse ;  /* 0x0000b4009d9d7a23 */ /* 0x100fe40000010886 */
[C---:B------:R-:W-:Y:S04]  /*85d0*/  FMUL.FTZ R38, R2.reuse, R98 ;  /* 0x0000006202267220 */ /* 0x040fe80000410000 */
[----:B------:R-:W-:Y:S02]  /*85e0*/  FMUL.FTZ R39, R2, R99 ;  /* 0x0000006302277220 */ /* 0x000fe40000410000 */
[--C-:B------:R-:W-:Y:S01]  /*85f0*/  FFMA.FTZ R155, R155, c[0x0][0x2d0], -R134.reuse ;  /* 0x0000b4009b9b7a23 */ /* 0x100fe20000010886 */
[----:B------:R3:W-:Y:S01]  /*8600*/  MUFU.EX2 R96, R92 ;  /* 0x0000005c00607308 */ /* 0x0007e20000000800 */
[--C-:B------:R-:W-:Y:S02]  /*8610*/  FFMA.FTZ R153, R153, c[0x0][0x2d0], -R134.reuse ;  /* 0x0000b40099997a23 */ /* 0x100fe40000010886 */
[--C-:B------:R-:W-:Y:S01]  /*8620*/  FFMA.FTZ R139, R139, c[0x0][0x2d0], -R134.reuse ;  /* 0x0000b4008b8b7a23 */ /* 0x100fe20000010886 */
[C---:B------:R-:W-:Y:S03]  /*8630*/  HMMA.16816.F32 R36, R120.reuse, R44, R36 ;  /* 0x0000002c7824723c */ /* 0x040fe60000001824 */
[--C-:B------:R-:W-:Y:S02]  /*8640*/  FFMA.FTZ R135, R135, c[0x0][0x2d0], -R134.reuse ;  /* 0x0000b40087877a23 */ /* 0x100fe40000010886 */
[--C-:B------:R-:W-:Y:S01]  /*8650*/  FFMA.FTZ R160, R160, c[0x0][0x2d0], -R151.reuse ;  /* 0x0000b400a0a07a23 */ /* 0x100fe20000010897 */
[----:B------:R-:W-:Y:S01]  /*8660*/  MUFU.EX2 R168, R168 ;  /* 0x000000a800a87308 */ /* 0x000fe20000000800 */
[C---:B------:R-:W-:Y:S01]  /*8670*/  FMUL.FTZ R45, R3.reuse, R109 ;  /* 0x0000006d032d7220 */ /* 0x040fe20000410000 */
[C---:B------:R-:W-:Y:S04]  /*8680*/  HMMA.16816.F32 R40, R120.reuse, R46, R40 ;  /* 0x0000002e7828723c */ /* 0x040fe80000001828 */
[--C-:B------:R-:W-:Y:S02]  /*8690*/  FFMA.FTZ R109, R76, c[0x0][0x2d0], -R134.reuse ;  /* 0x0000b4004c6d7a23 */ /* 0x100fe40000010886 */
[----:B------:R-:W4:Y:S01]  /*86a0*/  LDSM.16.MT88.4 R76, [R208+0x3100] ;  /* 0x00310000d04c783b */ /* 0x000f220000004200 */
[C---:B------:R-:W-:Y:S01]  /*86b0*/  FMUL.FTZ R44, R3.reuse, R108 ;  /* 0x0000006c032c7220 */ /* 0x040fe20000410000 */
[----:B------:R-:W-:Y:S01]  /*86c0*/  MUFU.EX2 R170, R170 ;  /* 0x000000aa00aa7308 */ /* 0x000fe20000000800 */
[C---:B------:R-:W-:Y:S03]  /*86d0*/  FMUL.FTZ R46, R2.reuse, R110 ;  /* 0x0000006e022e7220 */ /* 0x040fe60000410000 */
[----:B------:R-:W-:Y:S02]  /*86e0*/  FMUL.FTZ R47, R2, R111 ;  /* 0x0000006f022f7220 */ /* 0x000fe40000410000 */
[----:B---3--:R-:W-:Y:S01]  /*86f0*/  LDSM.16.MT88.4 R92, [R208+0x4900] ;  /* 0x00490000d05c783b */ /* 0x008fe20000004200 */
[--C-:B------:R-:W-:Y:S02]  /*8700*/  FFMA.FTZ R108, R48, c[0x0][0x2d0], -R151.reuse ;  /* 0x0000b400306c7a23 */ /* 0x100fe40000010897 */
[----:B------:R-:W-:Y:S01]  /*8710*/  FMUL.FTZ R48, R3, R104 ;  /* 0x0000006803307220 */ /* 0x000fe20000410000 */
[----:B------:R-:W-:Y:S01]  /*8720*/  MUFU.EX2 R109, R109 ;  /* 0x0000006d006d7308 */ /* 0x000fe20000000800 */
[C---:B------:R-:W-:Y:S03]  /*8730*/  HMMA.16816.F32 R44, R120.reuse, R68, R44 ;  /* 0x00000044782c723c */ /* 0x040fe6000000182c */
[----:B------:R-:W-:Y:S01]  /*8740*/  LDSM.16.MT88.4 R104, [R212+0x5900] ;  /* 0x00590000d468783b */ /* 0x000fe20000004200 */
[--C-:B------:R-:W-:Y:S02]  /*8750*/  FFMA.FTZ R110, R115, c[0x0][0x2d0], -R134.reuse ;  /* 0x0000b400736e7a23 */ /* 0x100fe40000010886 */
[--C-:B------:R-:W-:Y:S01]  /*8760*/  FFMA.FTZ R111, R148, c[0x0][0x2d0], -R134.reuse ;  /* 0x0000b400946f7a23 */ /* 0x100fe20000010886 */
[----:B--2---:R-:W-:Y:S01]  /*8770*/  F2FP.PACK_AB R68, R140, R137 ;  /* 0x000000898c44723e */ /* 0x004fe200000000ff */
[C---:B------:R-:W-:Y:S01]  /*8780*/  HMMA.16816.F32 R48, R120.reuse, R70, R48 ;  /* 0x000000467830723c */ /* 0x040fe20000001830 */
[----:B------:R-:W2:Y:S03]  /*8790*/  MUFU.EX2 R108, R108 ;  /* 0x0000006c006c7308 */ /* 0x000ea60000000800 */
[--C-:B------:R-:W-:Y:S02]  /*87a0*/  FFMA.FTZ R148, R161, c[0x0][0x2d0], -R134.reuse ;  /* 0x0000b400a1947a23 */ /* 0x100fe40000010886 */
[--C-:B------:R-:W-:Y:S02]  /*87b0*/  FFMA.FTZ R161, R162, c[0x0][0x2d0], -R151.reuse ;  /* 0x0000b400a2a17a23 */ /* 0x100fe40000010897 */
[C---:B-1----:R-:W-:Y:S03]  /*87c0*/  HMMA.16816.F32 R52, R120.reuse, R72, R52 ;  /* 0x000000487834723c */ /* 0x042fe60000001834 */
[----:B------:R-:W1:Y:S01]  /*87d0*/  MUFU.EX2 R110, R110 ;  /* 0x0000006e006e7308 */ /* 0x000e620000000800 */
[--C-:B------:R-:W-:Y:S02]  /*87e0*/  FFMA.FTZ R162, R114, c[0x0][0x2d0], -R134.reuse ;  /* 0x0000b40072a27a23 */ /* 0x100fe40000010886 */
[--C-:B------:R-:W-:Y:S02]  /*87f0*/  FFMA.FTZ R156, R156, c[0x0][0x2d0], -R151.reuse ;  /* 0x0000b4009c9c7a23 */ /* 0x100fe40000010897 */
[C---:B------:R-:W-:Y:S01]  /*8800*/  HMMA.16816.F32 R56, R120.reuse, R74, R56 ;  /* 0x0000004a7838723c */ /* 0x040fe20000001838 */
[----:B------:R-:W3:Y:S03]  /*8810*/  LDSM.16.MT88.4 R72, [R210+0x900] ;  /* 0x00090000d248783b */ /* 0x000ee60000004200 */
[--C-:B------:R-:W-:Y:S01]  /*8820*/  FFMA.FTZ R152, R152, c[0x0][0x2d0], -R151.reuse ;  /* 0x0000b40098987a23 */ /* 0x100fe20000010897 */
[----:B------:R-:W-:Y:S01]  /*8830*/  MUFU.EX2 R111, R111 ;  /* 0x0000006f006f7308 */ /* 0x000fe20000000800 */
[--C-:B------:R-:W-:Y:S02]  /*8840*/  FFMA.FTZ R150, R150, c[0x0][0x2d0], -R151.reuse ;  /* 0x0000b40096967a23 */ /* 0x100fe40000010897 */
[C---:B----4-:R-:W-:Y:S04]  /*8850*/  HMMA.16816.F32 R60, R120.reuse, R76, R60 ;  /* 0x0000004c783c723c */ /* 0x050fe8000000183c */
[----:B--2---:R-:W-:Y:S01]  /*8860*/  F2FP.PACK_AB R70, R108, R143 ;  /* 0x0000008f6c46723e */ /* 0x004fe200000000ff */
[--C-:B------:R-:W-:Y:S02]  /*8870*/  FFMA.FTZ R142, R142, c[0x0][0x2d0], -R151.reuse ;  /* 0x0000b4008e8e7a23 */ /* 0x100fe40000010897 */
[----:B------:R-:W2:Y:S01]  /*8880*/  MUFU.EX2 R148, R148 ;  /* 0x0000009400947308 */ /* 0x000ea20000000800 */
[----:B------:R-:W-:Y:S01]  /*8890*/  HMMA.16816.F32 R64, R120, R78, R64 ;  /* 0x0000004e7840723c */ /* 0x000fe20000001840 */
[----:B------:R-:W4:Y:S03]  /*88a0*/  LDSM.16.MT88.4 R76, [R212+0x3900] ;  /* 0x00390000d44c783b */ /* 0x000f260000004200 */
[----:B-1----:R-:W-:Y:S01]  /*88b0*/  F2FP.PACK_AB R69, R110, R109 ;  /* 0x0000006d6e45723e */ /* 0x002fe200000000ff */
[--C-:B------:R-:W-:Y:S02]  /*88c0*/  FFMA.FTZ R141, R141, c[0x0][0x2d0], -R151.reuse ;  /* 0x0000b4008d8d7a23 */ /* 0x100fe40000010897 */
[--C-:B------:R-:W-:Y:S02]  /*88d0*/  FFMA.FTZ R138, R138, c[0x0][0x2d0], -R151.reuse ;  /* 0x0000b4008a8a7a23 */ /* 0x100fe40000010897 */
[----:B------:R-:W1:Y:S03]  /*88e0*/  MUFU.EX2 R161, R161 ;  /* 0x000000a100a17308 */ /* 0x000e660000000800 */
[----:B------:R-:W-:Y:S02]  /*88f0*/  FFMA.FTZ R151, R136, c[0x0][0x2d0], -R151 ;  /* 0x0000b40088977a23 */ /* 0x000fe40000010897 */
[----:B------:R-:W-:Y:S02]  /*8900*/  FFMA.FTZ R136, R149, c[0x0][0x2d0], -R134 ;  /* 0x0000b40095887a23 */ /* 0x000fe40000010886 */
[----:B------:R-:W-:Y:S02]  /*8910*/  IMAD.MOV.U32 R149, RZ, RZ, R96 ;  /* 0x000000ffff957224 */ /* 0x000fe400078e0060 */
[----:B------:R-:W-:Y:S01]  /*8920*/  FFMA.FTZ R134, R117, c[0x0][0x2d0], -R134 ;  /* 0x0000b40075867a23 */ /* 0x000fe20000010886 */
[----:B------:R-:W5:Y:S01]  /*8930*/  MUFU.EX2 R162, R162 ;  /* 0x000000a200a27308 */ /* 0x000f620000000800 */
[----:B------:R-:W-:Y:S02]  /*8940*/  IMAD.MOV.U32 R117, RZ, RZ, R100 ;  /* 0x000000ffff757224 */ /* 0x000fe400078e0064 */
[----:B------:R-:W-:Y:S01]  /*8950*/  FFMA.FTZ R128, R3, R242, R128 ;  /* 0x000000f203807223 */ /* 0x000fe20000010080 */
[----:B--2---:R-:W-:Y:S01]  /*8960*/  F2FP.PACK_AB R71, R148, R111 ;  /* 0x0000006f9447723e */ /* 0x004fe200000000ff */
[----:B------:R-:W-:Y:S02]  /*8970*/  FFMA.FTZ R133, R2, R241, R133 ;  /* 0x000000f102857223 */ /* 0x000fe40000010085 */
[----:B------:R-:W-:Y:S02]  /*8980*/  FADD.FTZ R119, R119, R128 ;  /* 0x0000008077777221 */ /* 0x000fe40000010000 */
[----:B------:R-:W-:Y:S01]  /*8990*/  FADD.FTZ R132, R132, R133 ;  /* 0x0000008584847221 */ /* 0x000fe20000010000 */
[----:B------:R-:W-:Y:S01]  /*89a0*/  MUFU.EX2 R252, R252 ;  /* 0x000000fc00fc7308 */ /* 0x000fe20000000800 */
[C---:B------:R-:W-:Y:S05]  /*89b0*/  HMMA.16816.F32 R4, R68.reuse, R80, R4 ;  /* 0x000000504404723c */ /* 0x040fea0000001804 */
[----:B------:R-:W-:Y:S02]  /*89c0*/  FADD.FTZ R118, R118, R119 ;  /* 0x0000007776767221 */ /* 0x000fe40000010000 */
[----:B------:R-:W-:Y:S01]  /*89d0*/  FADD.FTZ R131, R131, R132 ;  /* 0x0000008483837221 */ /* 0x000fe20000010000 */
[C---:B------:R-:W-:Y:S01]  /*89e0*/  HMMA.16816.F32 R8, R68.reuse, R82, R8 ;  /* 0x000000524408723c */ /* 0x040fe20000001808 */
[----:B------:R-:W-:Y:S01]  /*89f0*/  LDSM.16.MT88.4 R80, [R209+0x3900] ;  /* 0x00390000d150783b */ /* 0x000fe20000004200 */
[----:B------:R-:W-:Y:S02]  /*8a00*/  MUFU.EX2 R171, R171 ;  /* 0x000000ab00ab7308 */ /* 0x000fe40000000800 */
[----:B------:R-:W-:Y:S02]  /*8a10*/  FADD.FTZ R118, R129, R118 ;  /* 0x0000007681767221 */ /* 0x000fe40000010000 */
[----:B------:R-:W-:Y:S02]  /*8a20*/  FADD.FTZ R130, R130, R131 ;  /* 0x0000008382827221 */ /* 0x000fe40000010000 */
[C---:B---3--:R-:W-:Y:S04]  /*8a30*/  HMMA.16816.F32 R12, R68.reuse, R72, R12 ;  /* 0x00000048440c723c */ /* 0x048fe8000000180c */
[----:B------:R-:W-:Y:S01]  /*8a40*/  MUFU.EX2 R160, R160 ;  /* 0x000000a000a07308 */ /* 0x000fe20000000800 */
[----:B------:R-:W-:Y:S02]  /*8a50*/  FADD.FTZ R137, R137, R118 ;  /* 0x0000007689897221 */ /* 0x000fe40000010000 */
[----:B------:R-:W-:Y:S01]  /*8a60*/  FADD.FTZ R109, R109, R130 ;  /* 0x000000826d6d7221 */ /* 0x000fe20000010000 */
[C---:B------:R-:W-:Y:S01]  /*8a70*/  HMMA.16816.F32 R16, R68.reuse, R74, R16 ;  /* 0x0000004a4410723c */ /* 0x040fe20000001810 */
[----:B------:R-:W2:Y:S03]  /*8a80*/  LDSM.16.MT88.4 R72, [R210+0x3900] ;  /* 0x00390000d248783b */ /* 0x000ea60000004200 */
[----:B------:R-:W-:Y:S02]  /*8a90*/  FADD.FTZ R140, R140, R137 ;  /* 0x000000898c8c7221 */ /* 0x000fe40000010000 */
[----:B------:R-:W-:Y:S01]  /*8aa0*/  MUFU.EX2 R156, R156 ;  /* 0x0000009c009c7308 */ /* 0x000fe20000000800 */
[----:B------:R-:W-:Y:S01]  /*8ab0*/  FADD.FTZ R110, R110, R109 ;  /* 0x0000006d6e6e7221 */ /* 0x000fe20000010000 */
[C---:B------:R-:W-:Y:S04]  /*8ac0*/  HMMA.16816.F32 R20, R68.reuse, R84, R20 ;  /* 0x000000544414723c */ /* 0x040fe80000001814 */
[----:B------:R-:W-:Y:S02]  /*8ad0*/  FADD.FTZ R143, R143, R140 ;  /* 0x0000008c8f8f7221 */ /* 0x000fe40000010000 */
[----:B------:R-:W-:Y:S02]  /*8ae0*/  FADD.FTZ R3, R111, R110 ;  /* 0x0000006e6f037221 */ /* 0x000fe40000010000 */
[C---:B------:R-:W-:Y:S01]  /*8af0*/  HMMA.16816.F32 R24, R68.reuse, R86, R24 ;  /* 0x000000564418723c */ /* 0x040fe20000001818 */
[----:B------:R-:W3:Y:S01]  /*8b00*/  LDSM.16.MT88.4 R84, [R208+0x3900] ;  /* 0x00390000d054783b */ /* 0x000ee20000004200 */
[----:B------:R-:W-:Y:S02]  /*8b10*/  MUFU.EX2 R152, R152 ;  /* 0x0000009800987308 */ /* 0x000fe40000000800 */
[----:B------:R-:W-:Y:S02]  /*8b20*/  FADD.FTZ R108, R108, R143 ;  /* 0x0000008f6c6c7221 */ /* 0x000fe40000010000 */
[----:B------:R-:W-:Y:S02]  /*8b30*/  FADD.FTZ R3, R148, R3 ;  /* 0x0000000394037221 */ /* 0x000fe40000010000 */
[C---:B------:R-:W-:Y:S04]  /*8b40*/  HMMA.16816.F32 R28, R68.reuse, R88, R28 ;  /* 0x00000058441c723c */ /* 0x040fe8000000181c */
[----:B------:R-:W-:Y:S04]  /*8b50*/  MUFU.EX2 R150, R150 ;  /* 0x0000009600967308 */ /* 0x000fe80000000800 */
[C---:B------:R-:W-:Y:S01]  /*8b60*/  HMMA.16816.F32 R32, R68.reuse, R90, R32 ;  /* 0x0000005a4420723c */ /* 0x040fe20000001820 */
[----:B------:R-:W-:Y:S05]  /*8b70*/  LDSM.16.MT88.4 R88, [R208+0x4100] ;  /* 0x00410000d058783b */ /* 0x000fea0000004200 */
[----:B------:R-:W-:Y:S02]  /*8b80*/  MUFU.EX2 R163, R163 ;  /* 0x000000a300a37308 */ /* 0x000fe40000000800 */
[C---:B----4-:R-:W-:Y:S08]  /*8b90*/  HMMA.16816.F32 R36, R68.reuse, R76, R36 ;  /* 0x0000004c4424723c */ /* 0x050ff00000001824 */
[C---:B------:R-:W-:Y:S01]  /*8ba0*/  HMMA.16816.F32 R40, R68.reuse, R78, R40 ;  /* 0x0000004e4428723c */ /* 0x040fe20000001828 */
[----:B------:R-:W-:Y:S01]  /*8bb0*/  LDSM.16.MT88.4 R76, [R210+0x1100] ;  /* 0x00110000d24c783b */ /* 0x000fe20000004200 */
[----:B------:R-:W-:Y:S06]  /*8bc0*/  MUFU.EX2 R157, R157 ;  /* 0x0000009d009d7308 */ /* 0x000fec0000000800 */
[C---:B--2---:R-:W-:Y:S04]  /*8bd0*/  HMMA.16816.F32 R44, R68.reuse, R72, R44 ;  /* 0x00000048442c723c */ /* 0x044fe8000000182c */
[----:B------:R-:W-:Y:S04]  /*8be0*/  MUFU.EX2 R155, R155 ;  /* 0x0000009b009b7308 */ /* 0x000fe80000000800 */
[C---:B------:R-:W-:Y:S01]  /*8bf0*/  HMMA.16816.F32 R48, R68.reuse, R74, R48 ;  /* 0x0000004a4430723c */ /* 0x040fe20000001830 */
[----:B------:R-:W2:Y:S05]  /*8c00*/  LDSM.16.MT88.4 R72, [R212+0x1100] ;  /* 0x00110000d448783b */ /* 0x000eaa0000004200 */
[----:B------:R-:W-:Y:S02]  /*8c10*/  MUFU.EX2 R153, R153 ;  /* 0x0000009900997308 */ /* 0x000fe40000000800 */
[C---:B------:R-:W-:Y:S08]  /*8c20*/  HMMA.16816.F32 R52, R68.reuse, R80, R52 ;  /* 0x000000504434723c */ /* 0x040ff00000001834 */
[C---:B------:R-:W-:Y:S01]  /*8c30*/  HMMA.16816.F32 R56, R68.reuse, R82, R56 ;  /* 0x000000524438723c */ /* 0x040fe20000001838 */
[----:B------:R-:W4:Y:S01]  /*8c40*/  LDSM.16.MT88.4 R80, [R209+0x1100] ;  /* 0x00110000d150783b */ /* 0x000f220000004200 */
[----:B------:R-:W-:Y:S06]  /*8c50*/  MUFU.EX2 R142, R142 ;  /* 0x0000008e008e7308 */ /* 0x000fec0000000800 */
[C---:B---3--:R-:W-:Y:S04]  /*8c60*/  HMMA.16816.F32 R60, R68.reuse, R84, R60 ;  /* 0x00000054443c723c */ /* 0x048fe8000000183c */
[----:B------:R-:W3:Y:S04]  /*8c70*/  MUFU.EX2 R141, R141 ;  /* 0x0000008d008d7308 */ /* 0x000ee80000000800 */
[----:B------:R-:W-:Y:S01]  /*8c80*/  HMMA.16816.F32 R64, R68, R86, R64 ;  /* 0x000000564440723c */ /* 0x000fe20000001840 */
[----:B------:R-:W4:Y:S05]  /*8c90*/  LDSM.16.MT88.4 R84, [R208+0x1100] ;  /* 0x00110000d054783b */ /* 0x000f2a0000004200 */
[----:B------:R-:W-:Y:S01]  /*8ca0*/  MUFU.EX2 R138, R138 ;  /* 0x0000008a008a7308 */ /* 0x000fe20000000800 */
[----:B------:R-:W-:Y:S01]  /*8cb0*/  F2FP.PACK_AB R68, R154, R159 ;  /* 0x0000009f9a44723e */ /* 0x000fe200000000ff */
[----:B------:R-:W-:Y:S01]  /*8cc0*/  FADD.FTZ R159, R159, R108 ;  /* 0x0000006c9f9f7221 */ /* 0x000fe20000010000 */
[----:B-1----:R-:W-:Y:S03]  /*8cd0*/  F2FP.PACK_AB R70, R161, R158 ;  /* 0x0000009ea146723e */ /* 0x002fe600000000ff */
[----:B-----5:R-:W-:Y:S01]  /*8ce0*/  F2FP.PACK_AB R69, R165, R162 ;  /* 0x000000a2a545723e */ /* 0x020fe200000000ff */
[----:B------:R-:W-:Y:S01]  /*8cf0*/  FADD.FTZ R162, R162, R3 ;  /* 0x00000003a2a27221 */ /* 0x000fe20000010000 */
[----:B------:R-:W-:Y:S01]  /*8d00*/  F2FP.PACK_AB R71, R167, R164 ;  /* 0x000000a4a747723e */ /* 0x000fe200000000ff */
[----:B------:R-:W-:Y:S01]  /*8d10*/  FADD.FTZ R159, R154, R159 ;  /* 0x0000009f9a9f7221 */ /* 0x000fe20000010000 */
[----:B------:R-:W1:Y:S01]  /*8d20*/  MUFU.EX2 R151, R151 ;  /* 0x0000009700977308 */ /* 0x000e620000000800 */
[----:B------:R-:W-:Y:S02]  /*8d30*/  FADD.FTZ R165, R165, R162 ;  /* 0x000000a2a5a57221 */ /* 0x000fe40000010000 */
[----:B------:R-:W-:Y:S01]  /*8d40*/  FADD.FTZ R158, R158, R159 ;  /* 0x0000009f9e9e7221 */ /* 0x000fe20000010000 */
[----:B---3--:R-:W-:Y:S01]  /*8d50*/  F2FP.PACK_AB R120, R141, R142 ;  /* 0x0000008e8d78723e */ /* 0x008fe200000000ff */
[C---:B--2---:R-:W-:Y:S03]  /*8d60*/  HMMA.16816.F32 R4, R68.reuse, R72, R4 ;  /* 0x000000484404723c */ /* 0x044fe60000001804 */
[----:B------:R-:W-:Y:S02]  /*8d70*/  FADD.FTZ R164, R164, R165 ;  /* 0x000000a5a4a47221 */ /* 0x000fe40000010000 */
[----:B------:R-:W-:Y:S01]  /*8d80*/  MUFU.EX2 R136, R136 ;  /* 0x0000008800887308 */ /* 0x000fe20000000800 */
[----:B------:R-:W-:Y:S02]  /*8d90*/  FADD.FTZ R161, R161, R158 ;  /* 0x0000009ea1a17221 */ /* 0x000fe40000010000 */
[C---:B------:R-:W-:Y:S01]  /*8da0*/  HMMA.16816.F32 R8, R68.reuse, R74, R8 ;  /* 0x0000004a4408723c */ /* 0x040fe20000001808 */
[----:B------:R-:W2:Y:S03]  /*8db0*/  LDSM.16.MT88.4 R72, [R212+0x4100] ;  /* 0x00410000d448783b */ /* 0x000ea60000004200 */
[----:B------:R-:W-:Y:S03]  /*8dc0*/  FADD.FTZ R167, R167, R164 ;  /* 0x000000a4a7a77221 */ /* 0x000fe60000010000 */
[----:B------:R-:W3:Y:S01]  /*8dd0*/  MUFU.EX2 R139, R139 ;  /* 0x0000008b008b7308 */ /* 0x000ee20000000800 */
[C---:B------:R-:W-:Y:S04]  /*8de0*/  HMMA.16816.F32 R12, R68.reuse, R76, R12 ;  /* 0x0000004c440c723c */ /* 0x040fe8000000180c */
[----:B-1----:R-:W-:Y:S01]  /*8df0*/  F2FP.PACK_AB R122, R151, R138 ;  /* 0x0000008a977a723e */ /* 0x002fe200000000ff */
[----:B------:R-:W-:Y:S03]  /*8e00*/  FADD.FTZ R3, R117, R167 ;  /* 0x000000a775037221 */ /* 0x000fe60000010000 */
[C---:B------:R-:W-:Y:S01]  /*8e10*/  HMMA.16816.F32 R16, R68.reuse, R78, R16 ;  /* 0x0000004e4410723c */ /* 0x040fe20000001810 */
[----:B------:R-:W1:Y:S01]  /*8e20*/  LDSM.16.MT88.4 R76, [R210+0x4100] ;  /* 0x00410000d24c783b */ /* 0x000e620000004200 */
[----:B------:R-:W-:Y:S02]  /*8e30*/  MUFU.EX2 R135, R135 ;  /* 0x0000008700877308 */ /* 0x000fe40000000800 */
[----:B------:R-:W-:Y:S04]  /*8e40*/  FADD.FTZ R3, R149, R3 ;  /* 0x0000000395037221 */ /* 0x000fe80000010000 */
[C---:B----4-:R-:W-:Y:S04]  /*8e50*/  HMMA.16816.F32 R20, R68.reuse, R80, R20 ;  /* 0x000000504414723c */ /* 0x050fe80000001814 */
[----:B------:R-:W4:Y:S01]  /*8e60*/  MUFU.EX2 R134, R134 ;  /* 0x0000008600867308 */ /* 0x000f220000000800 */
[----:B------:R-:W-:Y:S01]  /*8e70*/  FADD.FTZ R2, R252, R3 ;  /* 0x00000003fc027221 */ /* 0x000fe20000010000 */
[----:B---3--:R-:W-:Y:S02]  /*8e80*/  F2FP.PACK_AB R121, R139, R136 ;  /* 0x000000888b79723e */ /* 0x008fe400000000ff */
[C---:B------:R-:W-:Y:S01]  /*8e90*/  HMMA.16816.F32 R24, R68.reuse, R82, R24 ;  /* 0x000000524418723c */ /* 0x040fe20000001818 */
[----:B------:R-:W3:Y:S03]  /*8ea0*/  LDSM.16.MT88.4 R80, [R209+0x4100] ;  /* 0x00410000d150783b */ /* 0x000ee60000004200 */
[----:B------:R-:W-:Y:S04]  /*8eb0*/  FADD.FTZ R2, R171, R2 ;  /* 0x00000002ab027221 */ /* 0x000fe80000010000 */
[C---:B------:R-:W-:Y:S04]  /*8ec0*/  HMMA.16816.F32 R28, R68.reuse, R84, R28 ;  /* 0x00000054441c723c */ /* 0x040fe8000000181c */
[----:B------:R-:W-:Y:S04]  /*8ed0*/  FADD.FTZ R2, R163, R2 ;  /* 0x00000002a3027221 */ /* 0x000fe80000010000 */
[C---:B------:R-:W-:Y:S01]  /*8ee0*/  HMMA.16816.F32 R32, R68.reuse, R86, R32 ;  /* 0x000000564420723c */ /* 0x040fe20000001820 */
[----:B------:R-:W5:Y:S03]  /*8ef0*/  LDSM.16.MT88.4 R84, [R212+0x1900] ;  /* 0x00190000d454783b */ /* 0x000f660000004200 */
[----:B----4-:R-:W-:Y:S01]  /*8f00*/  F2FP.PACK_AB R123, R134, R135 ;  /* 0x00000087867b723e */ /* 0x010fe200000000ff */
[----:B------:R-:W-:Y:S03]  /*8f10*/  FADD.FTZ R2, R157, R2 ;  /* 0x000000029d027221 */ /* 0x000fe60000010000 */
[C---:B--2---:R-:W-:Y:S04]  /*8f20*/  HMMA.16816.F32 R36, R68.reuse, R72, R36 ;  /* 0x000000484424723c */ /* 0x044fe80000001824 */
[----:B------:R-:W-:Y:S04]  /*8f30*/  FADD.FTZ R2, R155, R2 ;  /* 0x000000029b027221 */ /* 0x000fe80000010000 */
        /* <DEDUP_REMOVED lines=9> */
[----:B------:R-:W-:Y:S01]  /*8fd0*/  HMMA.16816.F32 R64, R68, R90, R64 ;  /* 0x0000005a4440723c */ /* 0x000fe20000001840 */
[----:B------:R-:W-:Y:S06]  /*8fe0*/  LDSM.16.MT88.4 R88, [R209+0x4900] ;  /* 0x00490000d158783b */ /* 0x000fec0000004200 */
[----:B------:R-:W-:Y:S02]  /*8ff0*/  F2FP.PACK_AB R69, R96, R100 ;  /* 0x000000646045723e */ /* 0x000fe400000000ff */
[----:B------:R-:W-:Y:S01]  /*9000*/  F2FP.PACK_AB R68, R169, R166 ;  /* 0x000000a6a944723e */ /* 0x000fe200000000ff */
[----:B------:R-:W-:Y:S02]  /*9010*/  LDSM.16.MT88.4 R96, [R209+0x2900] ;  /* 0x00290000d160783b */ /* 0x000fe40000004200 */
[----:B------:R-:W-:Y:S01]  /*9020*/  F2FP.PACK_AB R70, R170, R168 ;  /* 0x000000a8aa46723e */ /* 0x000fe200000000ff */
[----:B------:R-:W-:Y:S01]  /*9030*/  FADD.FTZ R166, R166, R161 ;  /* 0x000000a1a6a67221 */ /* 0x000fe20000010000 */
[----:B------:R-:W-:Y:S04]  /*9040*/  F2FP.PACK_AB R71, R171, R252 ;  /* 0x000000fcab47723e */ /* 0x000fe800000000ff */
[----:B------:R-:W-:Y:S03]  /*9050*/  LDSM.16.MT88.4 R100, [R208+0x2900] ;  /* 0x00290000d064783b */ /* 0x000fe60000004200 */
[C---:B-----5:R-:W-:Y:S08]  /*9060*/  HMMA.16816.F32 R4, R68.reuse, R84, R4 ;  /* 0x000000544404723c */ /* 0x060ff00000001804 */
[C---:B------:R-:W-:Y:S01]  /*9070*/  HMMA.16816.F32 R8, R68.reuse, R86, R8 ;  /* 0x000000564408723c */ /* 0x040fe20000001808 */
[----:B------:R-:W4:Y:S07]  /*9080*/  LDSM.16.MT88.4 R84, [R212+0x4900] ;  /* 0x00490000d454783b */ /* 0x000f2e0000004200 */
        /* <DEDUP_REMOVED lines=9> */
[C---:B----4-:R-:W-:Y:S08]  /*9120*/  HMMA.16816.F32 R36, R68.reuse, R84, R36 ;  /* 0x000000544424723c */ /* 0x050ff00000001824 */
[C---:B------:R-:W-:Y:S01]  /*9130*/  HMMA.16816.F32 R40, R68.reuse, R86, R40 ;  /* 0x000000564428723c */ /* 0x040fe20000001828 */
[----:B------:R-:W-:Y:S07]  /*9140*/  LDSM.16.MT88.4 R84, [R208+0x2100] ;  /* 0x00210000d054783b */ /* 0x000fee0000004200 */
[C---:B--2---:R-:W-:Y:S08]  /*9150*/  HMMA.16816.F32 R44, R68.reuse, R72, R44 ;  /* 0x00000048442c723c */ /* 0x044ff0000000182c */
[C---:B------:R-:W-:Y:S01]  /*9160*/  HMMA.16816.F32 R48, R68.reuse, R74, R48 ;  /* 0x0000004a4430723c */ /* 0x040fe20000001830 */
[----:B------:R-:W2:Y:S07]  /*9170*/  LDSM.16.MT88.4 R72, [R209+0x2100] ;  /* 0x00210000d148783b */ /* 0x000eae0000004200 */
[C---:B------:R-:W-:Y:S08]  /*9180*/  HMMA.16816.F32 R52, R68.reuse, R88, R52 ;  /* 0x000000584434723c */ /* 0x040ff00000001834 */
[C---:B------:R-:W-:Y:S01]  /*9190*/  HMMA.16816.F32 R56, R68.reuse, R90, R56 ;  /* 0x0000005a4438723c */ /* 0x040fe20000001838 */
[----:B------:R-:W-:Y:S07]  /*91a0*/  LDSM.16.MT88.4 R88, [R209+0x5100] ;  /* 0x00510000d158783b */ /* 0x000fee0000004200 */
[C---:B------:R-:W-:Y:S08]  /*91b0*/  HMMA.16816.F32 R60, R68.reuse, R92, R60 ;  /* 0x0000005c443c723c */ /* 0x040ff0000000183c */
[----:B------:R-:W-:Y:S01]  /*91c0*/  HMMA.16816.F32 R64, R68, R94, R64 ;  /* 0x0000005e4440723c */ /* 0x000fe20000001840 */
[----:B------:R-:W-:Y:S06]  /*91d0*/  LDSM.16.MT88.4 R92, [R210+0x2900] ;  /* 0x00290000d25c783b */ /* 0x000fec0000004200 */
[----:B------:R-:W-:Y:S02]  /*91e0*/  F2FP.PACK_AB R68, R156, R160 ;  /* 0x000000a09c44723e */ /* 0x000fe400000000ff */
[----:B------:R-:W-:Y:S03]  /*91f0*/  F2FP.PACK_AB R70, R150, R152 ;  /* 0x000000989646723e */ /* 0x000fe600000000ff */
[----:B------:R-:W-:Y:S02]  /*9200*/  F2FP.PACK_AB R69, R157, R163 ;  /* 0x000000a39d45723e */ /* 0x000fe400000000ff */
[C---:B------:R-:W-:Y:S01]  /*9210*/  F2FP.PACK_AB R71, R153.reuse, R155 ;  /* 0x0000009b9947723e */ /* 0x040fe200000000ff */
[----:B------:R-:W-:Y:S02]  /*9220*/  FADD.FTZ R153, R153, R2 ;  /* 0x0000000299997221 */ /* 0x000fe40000010000 */
[----:B------:R-:W-:Y:S02]  /*9230*/  IMAD.MOV.U32 R2, RZ, RZ, R116 ;  /* 0x000000ffff027224 */ /* 0x000fe400078e0074 */
[----:B------:R-:W-:Y:S02]  /*9240*/  FADD.FTZ R136, R136, R153 ;  /* 0x0000009988887221 */ /* 0x000fe40000010000 */
[C---:B-1----:R-:W-:Y:S03]  /*9250*/  HMMA.16816.F32 R4, R68.reuse, R76, R4 ;  /* 0x0000004c4404723c */ /* 0x042fe60000001804 */
[----:B------:R-:W-:Y:S04]  /*9260*/  FADD.FTZ R136, R139, R136 ;  /* 0x000000888b887221 */ /* 0x000fe80000010000 */
[----:B------:R-:W-:Y:S01]  /*9270*/  FADD.FTZ R135, R135, R136 ;  /* 0x0000008887877221 */ /* 0x000fe20000010000 */
[C---:B------:R-:W-:Y:S01]  /*9280*/  HMMA.16816.F32 R8, R68.reuse, R78, R8 ;  /* 0x0000004e4408723c */ /* 0x040fe20000001808 */
[----:B------:R-:W1:Y:S03]  /*9290*/  LDSM.16.MT88.4 R76, [R212+0x5100] ;  /* 0x00510000d44c783b */ /* 0x000e660000004200 */
[----:B------:R-:W-:Y:S04]  /*92a0*/  FADD.FTZ R241, R134, R135 ;  /* 0x0000008786f17221 */ /* 0x000fe80000010000 */
[C---:B---3--:R-:W-:Y:S08]  /*92b0*/  HMMA.16816.F32 R12, R68.reuse, R80, R12 ;  /* 0x00000050440c723c */ /* 0x048ff0000000180c */
[C---:B------:R-:W-:Y:S01]  /*92c0*/  HMMA.16816.F32 R16, R68.reuse, R82, R16 ;  /* 0x000000524410723c */ /* 0x040fe20000001810 */
[----:B------:R-:W3:Y:S07]  /*92d0*/  LDSM.16.MT88.4 R80, [R210+0x5100] ;  /* 0x00510000d250783b */ /* 0x000eee0000004200 */
[C---:B--2---:R-:W-:Y:S08]  /*92e0*/  HMMA.16816.F32 R20, R68.reuse, R72, R20 ;  /* 0x000000484414723c */ /* 0x044ff00000001814 */
[C---:B------:R-:W-:Y:S01]  /*92f0*/  HMMA.16816.F32 R24, R68.reuse, R74, R24 ;  /* 0x0000004a4418723c */ /* 0x040fe20000001818 */
[----:B------:R-:W2:Y:S07]  /*9300*/  LDSM.16.MT88.4 R72, [R208+0x5100] ;  /* 0x00510000d048783b */ /* 0x000eae0000004200 */
[C---:B------:R-:W-:Y:S08]  /*9310*/  HMMA.16816.F32 R28, R68.reuse, R84, R28 ;  /* 0x00000054441c723c */ /* 0x040ff0000000181c */
[C---:B------:R-:W-:Y:S01]  /*9320*/  HMMA.16816.F32 R32, R68.reuse, R86, R32 ;  /* 0x000000564420723c */ /* 0x040fe20000001820 */
[----:B------:R-:W4:Y:S07]  /*9330*/  LDSM.16.MT88.4 R84, [R212+0x2900] ;  /* 0x00290000d454783b */ /* 0x000f2e0000004200 */
[C---:B-1----:R-:W-:Y:S08]  /*9340*/  HMMA.16816.F32 R36, R68.reuse, R76, R36 ;  /* 0x0000004c4424723c */ /* 0x042ff00000001824 */
[C---:B------:R-:W-:Y:S08]  /*9350*/  HMMA.16816.F32 R40, R68.reuse, R78, R40 ;  /* 0x0000004e4428723c */ /* 0x040ff00000001828 */
[C---:B---3--:R-:W-:Y:S08]  /*9360*/  HMMA.16816.F32 R44, R68.reuse, R80, R44 ;  /* 0x00000050442c723c */ /* 0x048ff0000000182c */
[C---:B------:R-:W-:Y:S08]  /*9370*/  HMMA.16816.F32 R48, R68.reuse, R82, R48 ;  /* 0x000000524430723c */ /* 0x040ff00000001830 */
[C---:B------:R-:W-:Y:S08]  /*9380*/  HMMA.16816.F32 R52, R68.reuse, R88, R52 ;  /* 0x000000584434723c */ /* 0x040ff00000001834 */
[C---:B------:R-:W-:Y:S08]  /*9390*/  HMMA.16816.F32 R56, R68.reuse, R90, R56 ;  /* 0x0000005a4438723c */ /* 0x040ff00000001838 */
[C---:B--2---:R-:W-:Y:S08]  /*93a0*/  HMMA.16816.F32 R60, R68.reuse, R72, R60 ;  /* 0x00000048443c723c */ /* 0x044ff0000000183c */
        /* <DEDUP_REMOVED lines=15> */
[----:B------:R-:W-:Y:S01]  /*94a0*/  FADD.FTZ R5, R169, R166 ;  /* 0x000000a6a9057221 */ /* 0x000fe20000010000 */
[C---:B------:R-:W-:Y:S04]  /*94b0*/  HMMA.16816.F32 R104, R120.reuse, R6, R48 ;  /* 0x000000067868723c */ /* 0x040fe80000001830 */
[----:B------:R-:W-:Y:S01]  /*94c0*/  IADD3 R169, R251, -0x1, RZ ;  /* 0xfffffffffba97810 */ /* 0x000fe20007ffe0ff */
[----:B------:R-:W-:Y:S03]  /*94d0*/  FADD.FTZ R5, R168, R5 ;  /* 0x00000005a8057221 */ /* 0x000fe60000010000 */
[C---:B--2---:R-:W-:Y:S04]  /*94e0*/  HMMA.16816.F32 R52, R120.reuse, R8, R52 ;  /* 0x000000087834723c */ /* 0x044fe80000001834 */
[----:B------:R-:W-:Y:S02]  /*94f0*/  FADD.FTZ R3, R170, R5 ;  /* 0x00000005aa037221 */ /* 0x000fe40000010000 */
[----:B------:R-:W-:Y:S02]  /*9500*/  IMAD.MOV.U32 R251, RZ, RZ, R169 ;  /* 0x000000fffffb7224 */ /* 0x000fe400078e00a9 */
[C---:B------:R-:W-:Y:S04]  /*9510*/  HMMA.16816.F32 R56, R120.reuse, R10, R56 ;  /* 0x0000000a7838723c */ /* 0x040fe80000001838 */
[----:B------:R-:W-:Y:S04]  /*9520*/  FADD.FTZ R3, R160, R3 ;  /* 0x00000003a0037221 */ /* 0x000fe80000010000 */
[----:B------:R-:W-:Y:S01]  /*9530*/  FADD.FTZ R3, R156, R3 ;  /* 0x000000039c037221 */ /* 0x000fe20000010000 */
[C---:B---3--:R-:W-:Y:S03]  /*9540*/  HMMA.16816.F32 R60, R120.reuse, R12, R60 ;  /* 0x0000000c783c723c */ /* 0x048fe6000000183c */
[----:B------:R-:W-:Y:S04]  /*9550*/  FADD.FTZ R3, R152, R3 ;  /* 0x0000000398037221 */ /* 0x000fe80000010000 */
[----:B------:R-:W-:Y:S01]  /*9560*/  FADD.FTZ R3, R150, R3 ;  /* 0x0000000396037221 */ /* 0x000fe20000010000 */
[----:B------:R-:W-:Y:S04]  /*9570*/  HMMA.16816.F32 R64, R120, R14, R64 ;  /* 0x0000000e7840723c */ /* 0x000fe80000001840 */
[----:B------:R-:W-:Y:S02]  /*9580*/  FADD.FTZ R142, R142, R3 ;  /* 0x000000038e8e7221 */ /* 0x000fe40000010000 */
[----:B------:R-:W-:Y:S02]  /*9590*/  IMAD.MOV.U32 R12, RZ, RZ, R116 ;  /* 0x000000ffff0c7224 */ /* 0x000fe400078e0074 */
[----:B------:R-:W-:Y:S04]  /*95a0*/  FADD.FTZ R141, R141, R142 ;  /* 0x0000008e8d8d7221 */ /* 0x000fe80000010000 */
[----:B------:R-:W-:Y:S02]  /*95b0*/  FADD.FTZ R138, R138, R141 ;  /* 0x0000008d8a8a7221 */ /* 0x000fe40000010000 */
[----:B------:R-:W-:Y:S02]  /*95c0*/  IMAD.MOV.U32 R3, RZ, RZ, R0 ;  /* 0x000000ffff037224 */ /* 0x000fe400078e0000 */
[----:B------:R-:W-:Y:S01]  /*95d0*/  FADD.FTZ R242, R151, R138 ;  /* 0x0000008a97f27221 */ /* 0x000fe20000010000 */
[----:B------:R-:W-:-:S05]  /*95e0*/  @P0 BRA `(.L_x_265) ;  /* 0xffffc24000000947 */ /* 0x000fca000383ffff */
.L_x_254:
[----:B------:R-:W1:Y:S01]  /*95f0*/  S2R R5, SR_CTAID.X ;  /* 0x0000000000057919 */ /* 0x000e620000002500 */
[----:B------:R-:W-:-:S02]  /*9600*/  IADD3 R2, R217, 0x1, -R226 ;  /* 0x00000001d9027810 */ /* 0x000fc40007ffe8e2 */
[----:B-1----:R-:W-:-:S05]  /*9610*/  LEA R5, R5, 0x7f, 0x7 ;  /* 0x0000007f05057811 */ /* 0x002fca00078e38ff */
[----:B------:R-:W-:-:S05]  /*9620*/  @P4 IMAD.HI.U32 R3, R5, c[0x0][0x2c8], RZ ;  /* 0x0000b20005034a27 */ /* 0x000fca00078e00ff */
[----:B------:R-:W-:-:S05]  /*9630*/  @P4 SHF.R.U32.HI R5, RZ, c[0x0][0x2cc], R3 ;  /* 0x0000b300ff054a19 */ /* 0x000fca0000011603 */
[----:B------:R-:W-:-:S05]  /*9640*/  IMAD.IADD R4, R2, 0x1, R5 ;  /* 0x0000000102047824 */ /* 0x000fca00078e0205 */
[----:B------:R-:W-:Y:S01]  /*9650*/  IADD3 R3, R4, -c[0x0][0x324], RZ ;  /* 0x8000c90004037a10 */ /* 0x000fe20007ffe0ff */
[----:B------:R-:W-:Y:S05]  /*9660*/  @!P3 BRA `(.L_x_266) ;  /* 0x000000f00000b947 */ /* 0x000fea0003800000 */
[----:B------:R-:W-:-:S13]  /*9670*/  ISETP.GT.AND P0, PT, R4, -0x1, PT ;  /* 0xffffffff0400780c */ /* 0x000fda0003f04270 */
[----:B------:R-:W-:Y:S05]  /*9680*/  @P0 BRA `(.L_x_267) ;  /* 0x0000007000000947 */ /* 0x000fea0003800000 */
[----:B------:R-:W-:Y:S01]  /*9690*/  IMAD.MOV.U32 R2, RZ, RZ, 0x1 ;  /* 0x00000001ff027424 */ /* 0x000fe200078e00ff */
[----:B------:R-:W-:-:S04]  /*96a0*/  LOP3.LUT R4, RZ, R4, RZ, 0x33, !PT ;  /* 0x00000004ff047212 */ /* 0x000fc800078e33ff */
[----:B------:R-:W-:-:S13]  /*96b0*/  ISETP.NE.AND P0, PT, R2, c[0x0][0x32c], PT ;  /* 0x0000cb0002007a0c */ /* 0x000fda0003f05270 */
[----:B------:R-:W-:-:S05]  /*96c0*/  @P0 IMAD.HI.U32 R2, R4, c[0x0][0x330], RZ ;  /* 0x0000cc0004020a27 */ /* 0x000fca00078e00ff */
[----:B------:R-:W-:-:S04]  /*96d0*/  @P0 SHF.R.U32.HI R4, RZ, c[0x0][0x334], R2 ;  /* 0x0000cd00ff040a19 */ /* 0x000fc80000011602 */
[----:B------:R-:W-:Y:S01]  /*96e0*/  LOP3.LUT R4, RZ, R4, RZ, 0x33, !PT ;  /* 0x00000004ff047212 */ /* 0x000fe200078e33ff */
[----:B------:R-:W-:Y:S05]  /*96f0*/  BRA `(.L_x_268) ;  /* 0x0000004000007947 */ /* 0x000fea0003800000 */
.L_x_267:
[----:B------:R-:W-:-:S04]  /*9700*/  MOV R2, 0x1 ;  /* 0x0000000100027802 */ /* 0x000fc80000000f00 */
[----:B------:R-:W-:-:S13]  /*9710*/  ISETP.NE.AND P0, PT, R2, c[0x0][0x32c], PT ;  /* 0x0000cb0002007a0c */ /* 0x000fda0003f05270 */
[----:B------:R-:W-:-:S05]  /*9720*/  @P0 IMAD.HI.U32 R2, R4, c[0x0][0x330], RZ ;  /* 0x0000cc0004020a27 */ /* 0x000fca00078e00ff */
[----:B------:R-:W-:-:S05]  /*9730*/  @P0 SHF.R.U32.HI R4, RZ, c[0x0][0x334], R2 ;  /* 0x0000cd00ff040a19 */ /* 0x000fca0000011602 */
.L_x_268:
[----:B------:R-:W-:-:S05]  /*9740*/  IMAD R4, R4, c[0x0][0x32c], RZ ;  /* 0x0000cb0004047a24 */ /* 0x000fca00078e02ff */
[----:B------:R-:W-:-:S04]  /*9750*/  IMNMX R3, R3, R4, !PT ;  /* 0x0000000403037217 */ /* 0x000fc80007800200 */
.L_x_266:
[----:B------:R-:W-:-:S05]  /*9760*/  IADD3 R3, R3, 0x5f, RZ ;  /* 0x0000005f03037810 */ /* 0x000fca0007ffe0ff */
[----:B------:R-:W-:-:S05]  /*9770*/  IMAD.HI R3, R3, 0x2aaaaaab, RZ ;  /* 0x2aaaaaab03037827 */ /* 0x000fca00078e02ff */
[----:B------:R-:W-:-:S04]  /*9780*/  SHF.R.U32.HI R2, RZ, 0x1f, R3 ;  /* 0x0000001fff027819 */ /* 0x000fc80000011603 */
[----:B------:R-:W-:-:S04]  /*9790*/  LEA.HI.SX32 R3, R3, R2, 0x1c ;  /* 0x0000000203037211 */ /* 0x000fc800078fe2ff */
[----:B------:R-:W-:-:S04]  /*97a0*/  IMNMX R250, R216, R3, !PT ;  /* 0x00000003d8fa7217 */ /* 0x000fc80007800200 */
[----:B------:R-:W-:-:S13]  /*97b0*/  ISETP.GE.AND P0, PT, R169, R250, PT ;  /* 0x000000faa900720c */ /* 0x000fda0003f06270 */
[----:B------:R-:W-:Y:S05]  /*97c0*/  @!P0 BRA `(.L_x_269) ;  /* 0x00002c0000008947 */ /* 0x000fea0003800000 */
[----:B------:R-:W-:Y:S01]  /*97d0*/  IMAD.MOV.U32 R3, RZ, RZ, R0 ;  /* 0x000000ffff037224 */ /* 0x000fe200078e0000 */
[----:B------:R-:W-:Y:S01]  /*97e0*/  SHF.R.S32.HI R0, RZ, 0x1f, R225 ;  /* 0x0000001fff007819 */ /* 0x000fe200000114e1 */
[----:B------:R-:W-:Y:S01]  /*97f0*/  IMAD.MOV.U32 R117, RZ, RZ, R12 ;  /* 0x000000ffff757224 */ /* 0x000fe200078e000c */
[----:B------:R-:W-:Y:S01]  /*9800*/  MOV R251, R169 ;  /* 0x000000a900fb7202 */ /* 0x000fe20000000f00 */
[----:B------:R-:W-:Y:S01]  /*9810*/  IMAD.SHL.U32 R248, R225, 0x2, RZ ;  /* 0x00000002e1f87824 */ /* 0x000fe200078e00ff */
[C---:B------:R-:W-:Y:S02]  /*9820*/  SHF.L.U64.HI R247, R243.reuse, 0x1, R244 ;  /* 0x00000001f3f77819 */ /* 0x040fe400000102f4 */
[----:B------:R-:W-:Y:S02]  /*9830*/  SHF.L.U32 R246, R243, 0x1, RZ ;  /* 0x00000001f3f67819 */ /* 0x000fe400000006ff */
[----:B------:R-:W-:Y:S02]  /*9840*/  SHF.L.U64.HI R249, R225, 0x1, R0 ;  /* 0x00000001e1f97819 */ /* 0x000fe40000010200 */
.L_x_272:
        /* <DEDUP_REMOVED lines=57> */
.L_x_270:
[C---:B--23--:R-:W-:Y:S01]  /*9be0*/  HMMA.16816.F32 R4, R124.reuse, R120, RZ ;  /* 0x000000787c04723c */ /* 0x04cfe200000018ff */
[----:B------:R-:W-:Y:S02]  /*9bf0*/  LDSM.16.M88.4 R156, [R202+0x1000] ;  /* 0x00100000ca9c783b */ /* 0x000fe40000000200 */
[----:B------:R-:W-:Y:S05]  /*9c00*/  ISETP.GT.AND P0, PT, R251, R216, PT ;  /* 0x000000d8fb00720c */ /* 0x000fea0003f04270 */
        /* <DEDUP_REMOVED lines=145> */
[----:B------:R1:W2:Y:S01]  /*a520*/  @!P1 LDG.E R221, [R128.64] ;  /* 0x0000000680dd9981 */ /* 0x0002a2000c1e1900 */
[----:B------:R-:W-:Y:S04]  /*a530*/  IMAD R222, R119, c[0x0][0x2b8], R222 ;  /* 0x0000ae0077de7a24 */ /* 0x000fe800078e02de */
[C---:B------:R-:W-:Y:S01]  /*a540*/  IMAD.WIDE.U32 R122, R222.reuse, c[0x0][0x1e0], RZ ;  /* 0x00007800de7a7a25 */ /* 0x040fe200078e00ff */
[----:B------:R-:W-:Y:S05]  /*a550*/  SHF.R.S32.HI R119, RZ, 0x1f, R222 ;  /* 0x0000001fff777819 */ /* 0x000fea00000114de */
[----:B------:R-:W-:Y:S04]  /*a560*/  IMAD R119, R119, c[0x0][0x1e0], RZ ;  /* 0x0000780077777a24 */ /* 0x000fe800078e02ff */
[----:B------:R-:W-:Y:S04]  /*a570*/  IMAD R119, R222, c[0x0][0x1e4], R119 ;  /* 0x00007900de777a24 */ /* 0x000fe800078e0277 */
[----:B------:R-:W-:Y:S01]  /*a580*/  IMAD.IADD R123, R123, 0x1, R119 ;  /* 0x000000017b7b7824 */ /* 0x000fe200078e0277 */
[----:B-1----:R-:W-:Y:S04]  /*a590*/  IADD3 R128, -R245, 0x10, RZ ;  /* 0x00000010f5807810 */ /* 0x002fe80007ffe1ff */
[----:B------:R-:W-:Y:S02]  /*a5a0*/  LOP3.LUT R128, R128, 0xf, RZ, 0xc0, !PT ;  /* 0x0000000f80807812 */ /* 0x000fe400078ec0ff */
[----:B--2---:R-:W-:Y:S01]  /*a5b0*/  SHF.R.S32.HI R121, RZ, 0x1f, R221 ;  /* 0x0000001fff797819 */ /* 0x004fe200000114dd */
        /* <DEDUP_REMOVED lines=33> */
.L_x_271:
        /* <DEDUP_REMOVED lines=49> */
[----:B------:R-:W-:Y:S02]  /*aae0*/  ISETP.GT.AND P0, PT, R251, R250, PT ;  /* 0x000000fafb00720c */ /* 0x000fe40003f04270 */
[----:B------:R-:W-:Y:S02]  /*aaf0*/  FMNMX.FTZ R122, R49, R0, !PT ;  /* 0x00000000317a7209 */ /* 0x000fe40007810000 */
[----:B------:R-:W-:Y:S02]  /*ab00*/  FMNMX.FTZ R0, R50, R121, !PT ;  /* 0x0000007932007209 */ /* 0x000fe40007810000 */
[----:B------:R-:W-:Y:S01]  /*ab10*/  IADD3 R169, R251, -0x1, RZ ;  /* 0xfffffffffba97810 */ /* 0x000fe20007ffe0ff */
[----:B------:R-:W-:Y:S01]  /*ab20*/  SHFL.BFLY PT, R123, R122, 0x2, 0x1f ;  /* 0x0c401f007a7b7f89 */ /* 0x000fe200000e0000 */
[----:B------:R-:W-:Y:S02]  /*ab30*/  FMNMX.FTZ R118, R51, R0, !PT ;  /* 0x0000000033767209 */ /* 0x000fe40007810000 */
[----:B------:R-:W-:Y:S05]  /*ab40*/  MOV R251, R169 ;  /* 0x000000a900fb7202 */ /* 0x000fea0000000f00 */
[----:B------:R-:W1:Y:S02]  /*ab50*/  SHFL.BFLY PT, R121, R118, 0x2, 0x1f ;  /* 0x0c401f0076797f89 */ /* 0x000e6400000e0000 */
[----:B-1----:R-:W-:Y:S02]  /*ab60*/  FMNMX.FTZ R119, R118, R121, !PT ;  /* 0x0000007976777209 */ /* 0x002fe40007810000 */
[----:B------:R-:W-:Y:S04]  /*ab70*/  FMNMX.FTZ R120, R122, R123, !PT ;  /* 0x0000007b7a787209 */ /* 0x000fe80007810000 */
[----:B------:R-:W1:Y:S08]  /*ab80*/  SHFL.BFLY PT, R116, R119, 0x1, 0x1f ;  /* 0x0c201f0077747f89 */ /* 0x000e7000000e0000 */
[----:B------:R-:W2:Y:S01]  /*ab90*/  SHFL.BFLY PT, R123, R120, 0x1, 0x1f ;  /* 0x0c201f00787b7f89 */ /* 0x000ea200000e0000 */
[----:B-1----:R-:W-:Y:S05]  /*aba0*/  FMNMX.FTZ R116, R116, R119, !PT ;  /* 0x0000007774747209 */ /* 0x002fea0007810000 */
[----:B------:R-:W-:Y:S01]  /*abb0*/  FMUL.FTZ R143, R116, c[0x0][0x2d0] ;  /* 0x0000b400748f7a20 */ /* 0x000fe20000410000 */
[----:B--2---:R-:W-:Y:S03]  /*abc0*/  FMNMX.FTZ R0, R120, R123, !PT ;  /* 0x0000007b78007209 */ /* 0x004fe60007810000 */
[--C-:B------:R-:W-:Y:S01]  /*abd0*/  FFMA.FTZ R6, R6, c[0x0][0x2d0], -R143.reuse ;  /* 0x0000b40006067a23 */ /* 0x100fe2000001088f */
[----:B------:R-:W1:Y:S01]  /*abe0*/  LDSM.16.MT88.4 R120, [R212+0x100] ;  /* 0x00010000d478783b */ /* 0x000e620000004200 */
[----:B------:R-:W-:Y:S02]  /*abf0*/  FFMA.FTZ R7, R7, c[0x0][0x2d0], -R143 ;  /* 0x0000b40007077a23 */ /* 0x000fe4000001088f */
[C---:B------:R-:W-:Y:S02]  /*ac00*/  FADD.FTZ R2, -R0.reuse, R3 ;  /* 0x0000000300027221 */ /* 0x040fe40000010100 */
[----:B------:R-:W-:Y:S01]  /*ac10*/  FMUL.FTZ R150, R0, c[0x0][0x2d0] ;  /* 0x0000b40000967a20 */ /* 0x000fe20000410000 */
[----:B------:R-:W-:Y:S01]  /*ac20*/  MUFU.EX2 R6, R6 ;  /* 0x0000000600067308 */ /* 0x000fe20000000800 */
[----:B------:R-:W-:Y:S02]  /*ac30*/  FMUL.FTZ R3, R2, c[0x0][0x2d0] ;  /* 0x0000b40002037a20 */ /* 0x000fe40000410000 */
[----:B------:R-:W-:Y:S02]  /*ac40*/  FADD.FTZ R2, -R116, R117 ;  /* 0x0000007574027221 */ /* 0x000fe40000010100 */
[--C-:B------:R-:W-:Y:S02]  /*ac50*/  FFMA.FTZ R140, R4, c[0x0][0x2d0], -R150.reuse ;  /* 0x0000b400048c7a23 */ /* 0x100fe40000010896 */
[----:B------:R-:W-:Y:S02]  /*ac60*/  FMUL.FTZ R117, R2, c[0x0][0x2d0] ;  /* 0x0000b40002757a20 */ /* 0x000fe40000410000 */
[--C-:B------:R-:W-:Y:S01]  /*ac70*/  FFMA.FTZ R5, R5, c[0x0][0x2d0], -R150.reuse ;  /* 0x0000b40005057a23 */ /* 0x100fe20000010896 */
[----:B------:R-:W2:Y:S01]  /*ac80*/  MUFU.EX2 R3, R3 ;  /* 0x0000000300037308 */ /* 0x000ea20000000800 */
[--C-:B------:R-:W-:Y:S02]  /*ac90*/  FFMA.FTZ R118, R8, c[0x0][0x2d0], -R150.reuse ;  /* 0x0000b40008767a23 */ /* 0x100fe40000010896 */
[--C-:B------:R-:W-:Y:S02]  /*aca0*/  FFMA.FTZ R119, R9, c[0x0][0x2d0], -R150.reuse ;  /* 0x0000b40009777a23 */ /* 0x100fe40000010896 */
[--C-:B------:R-:W-:Y:S02]  /*acb0*/  FFMA.FTZ R142, R11, c[0x0][0x2d0], -R143.reuse ;  /* 0x0000b4000b8e7a23 */ /* 0x100fe4000001088f */
[--C-:B------:R-:W-:Y:S02]  /*acc0*/  FFMA.FTZ R155, R36, c[0x0][0x2d0], -R150.reuse ;  /* 0x0000b400249b7a23 */ /* 0x100fe40000010896 */
[--C-:B------:R-:W-:Y:S01]  /*acd0*/  FFMA.FTZ R158, R37, c[0x0][0x2d0], -R150.reuse ;  /* 0x0000b400259e7a23 */ /* 0x100fe20000010896 */
[----:B------:R3:W4:Y:S01]  /*ace0*/  MUFU.EX2 R2, R117 ;  /* 0x0000007500027308 */ /* 0x0007220000000800 */
[--C-:B------:R-:W-:Y:S02]  /*acf0*/  FFMA.FTZ R157, R38, c[0x0][0x2d0], -R143.reuse ;  /* 0x0000b400269d7a23 */ /* 0x100fe4000001088f */
[--C-:B------:R-:W-:Y:S02]  /*ad00*/  FFMA.FTZ R160, R39, c[0x0][0x2d0], -R143.reuse ;  /* 0x0000b40027a07a23 */ /* 0x100fe4000001088f */
[----:B------:R-:W-:Y:S01]  /*ad10*/  LDSM.16.MT88.4 R36, [R209+0x4900] ;  /* 0x00490000d124783b */ /* 0x000fe20000004200 */
[--C-:B------:R-:W-:Y:S02]  /*ad20*/  FFMA.FTZ R159, R40, c[0x0][0x2d0], -R150.reuse ;  /* 0x0000b400289f7a23 */ /* 0x100fe40000010896 */
[--C-:B------:R-:W-:Y:S02]  /*ad30*/  FFMA.FTZ R162, R41, c[0x0][0x2d0], -R150.reuse ;  /* 0x0000b40029a27a23 */ /* 0x100fe40000010896 */
[----:B------:R-:W-:Y:S01]  /*ad40*/  MUFU.EX2 R140, R140 ;  /* 0x0000008c008c7308 */ /* 0x000fe20000000800 */
[--C-:B------:R-:W-:Y:S02]  /*ad50*/  FFMA.FTZ R161, R42, c[0x0][0x2d0], -R143.reuse ;  /* 0x0000b4002aa17a23 */ /* 0x100fe4000001088f */
[--C-:B------:R-:W-:Y:S02]  /*ad60*/  FFMA.FTZ R164, R43, c[0x0][0x2d0], -R143.reuse ;  /* 0x0000b4002ba47a23 */ /* 0x100fe4000001088f */
[C---:B--2---:R-:W-:Y:S01]  /*ad70*/  FMUL.FTZ R8, R3.reuse, R112 ;  /* 0x0000007003087220 */ /* 0x044fe20000410000 */
[----:B------:R-:W-:Y:S01]  /*ad80*/  LDSM.16.MT88.4 R40, [R210+0x2900] ;  /* 0x00290000d228783b */ /* 0x000fe20000004200 */
[C---:B------:R-:W-:Y:S02]  /*ad90*/  FMUL.FTZ R9, R3.reuse, R113 ;  /* 0x0000007103097220 */ /* 0x040fe40000410000 */
[C---:B------:R-:W-:Y:S01]  /*ada0*/  FMUL.FTZ R68, R3.reuse, R68 ;  /* 0x0000004403447220 */ /* 0x040fe20000410000 */
[----:B------:R-:W2:Y:S01]  /*adb0*/  MUFU.EX2 R5, R5 ;  /* 0x0000000500057308 */ /* 0x000ea20000000800 */
[C---:B------:R-:W-:Y:S02]  /*adc0*/  FMUL.FTZ R69, R3.reuse, R69 ;  /* 0x0000004503457220 */ /* 0x040fe40000410000 */
[C---:B------:R-:W-:Y:S02]  /*add0*/  FMUL.FTZ R72, R3.reuse, R72 ;  /* 0x0000004803487220 */ /* 0x040fe40000410000 */
[--C-:B---3--:R-:W-:Y:S02]  /*ade0*/  FFMA.FTZ R117, R10, c[0x0][0x2d0], -R143.reuse ;  /* 0x0000b4000a757a23 */ /* 0x108fe4000001088f */
        /* <DEDUP_REMOVED lines=15> */
[----:B------:R-:W2:Y:S01]  /*aee0*/  MUFU.EX2 R7, R7 ;  /* 0x0000000700077308 */ /* 0x000ea20000000800 */
[C---:B------:R-:W-:Y:S02]  /*aef0*/  FMUL.FTZ R81, R3.reuse, R81 ;  /* 0x0000005103517220 */ /* 0x040fe40000410000 */
[C---:B------:R-:W-:Y:S02]  /*af00*/  FMUL.FTZ R82, R2.reuse, R82 ;  /* 0x0000005202527220 */ /* 0x040fe40000410000 */
[C---:B------:R-:W-:Y:S02]  /*af10*/  FMUL.FTZ R83, R2.reuse, R83 ;  /* 0x0000005302537220 */ /* 0x040fe40000410000 */
[C---:B------:R-:W-:Y:S02]  /*af20*/  FMUL.FTZ R84, R3.reuse, R84 ;  /* 0x0000005403547220 */ /* 0x040fe40000410000 */
[----:B------:R-:W-:Y:S01]  /*af30*/  FMUL.FTZ R85, R3, R85 ;  /* 0x0000005503557220 */ /* 0x000fe20000410000 */
[----:B------:R-:W-:Y:S01]  /*af40*/  MUFU.EX2 R117, R117 ;  /* 0x0000007500757308 */ /* 0x000fe20000000800 */
[C---:B------:R-:W-:Y:S02]  /*af50*/  FMUL.FTZ R86, R2.reuse, R86 ;  /* 0x0000005602567220 */ /* 0x040fe40000410000 */
[----:B------:R-:W-:Y:S01]  /*af60*/  FMUL.FTZ R87, R2, R87 ;  /* 0x0000005702577220 */ /* 0x000fe20000410000 */
[----:B---3--:R-:W-:Y:S01]  /*af70*/  F2FP.PACK_AB R114, R119, R118 ;  /* 0x000000767772723e */ /* 0x008fe200000000ff */
[--C-:B------:R-:W-:Y:S02]  /*af80*/  FFMA.FTZ R163, R44, c[0x0][0x2d0], -R150.reuse ;  /* 0x0000b4002ca37a23 */ /* 0x100fe40000010896 */
[--C-:B------:R-:W-:Y:S02]  /*af90*/  FFMA.FTZ R166, R45, c[0x0][0x2d0], -R150.reuse ;  /* 0x0000b4002da67a23 */ /* 0x100fe40000010896 */
[--C-:B------:R-:W-:Y:S01]  /*afa0*/  FFMA.FTZ R165, R46, c[0x0][0x2d0], -R143.reuse ;  /* 0x0000b4002ea57a23 */ /* 0x100fe2000001088f */
[----:B------:R-:W3:Y:S01]  /*afb0*/  MUFU.EX2 R142, R142 ;  /* 0x0000008e008e7308 */ /* 0x000ee20000000800 */
[--C-:B------:R-:W-:Y:S02]  /*afc0*/  FFMA.FTZ R168, R47, c[0x0][0x2d0], -R143.reuse ;  /* 0x0000b4002fa87a23 */ /* 0x100fe4000001088f */
        /* <DEDUP_REMOVED lines=19> */
[C---:B-1----:R-:W-:Y:S05]  /*b100*/  HMMA.16816.F32 R8, R112.reuse, R120, R8 ;  /* 0x000000787008723c */ /* 0x042fea0000001808 */
[C---:B------:R-:W-:Y:S02]  /*b110*/  FMUL.FTZ R101, R3.reuse, R101 ;  /* 0x0000006503657220 */ /* 0x040fe40000410000 */
[C---:B------:R-:W-:Y:S01]  /*b120*/  FMUL.FTZ R102, R2.reuse, R102 ;  /* 0x0000006602667220 */ /* 0x040fe20000410000 */
[C---:B------:R-:W-:Y:S01]  /*b130*/  HMMA.16816.F32 R68, R112.reuse, R122, R68 ;  /* 0x0000007a7044723c */ /* 0x040fe20000001844 */
[----:B------:R-:W1:Y:S01]  /*b140*/  LDSM.16.MT88.4 R120, [R208+0x100] ;  /* 0x00010000d078783b */ /* 0x000e620000004200 */
[----:B------:R-:W-:Y:S02]  /*b150*/  MUFU.EX2 R160, R160 ;  /* 0x000000a000a07308 */ /* 0x000fe40000000800 */
[----:B------:R-:W-:Y:S02]  /*b160*/  FMUL.FTZ R103, R2, R103 ;  /* 0x0000006702677220 */ /* 0x000fe40000410000 */
[--C-:B------:R-:W-:Y:S02]  /*b170*/  FFMA.FTZ R141, R12, c[0x0][0x2d0], -R150.reuse ;  /* 0x0000b4000c8d7a23 */ /* 0x100fe40000010896 */
[C---:B------:R-:W-:Y:S04]  /*b180*/  HMMA.16816.F32 R72, R112.reuse, R128, R72 ;  /* 0x000000807048723c */ /* 0x040fe80000001848 */
[----:B------:R-:W-:Y:S01]  /*b190*/  FMUL.FTZ R12, R3, R108 ;  /* 0x0000006c030c7220 */ /* 0x000fe20000410000 */
[----:B------:R-:W-:Y:S01]  /*b1a0*/  MUFU.EX2 R141, R141 ;  /* 0x0000008d008d7308 */ /* 0x000fe20000000800 */
[--C-:B------:R-:W-:Y:S02]  /*b1b0*/  FFMA.FTZ R148, R13, c[0x0][0x2d0], -R150.reuse ;  /* 0x0000b4000d947a23 */ /* 0x100fe40000010896 */
[C---:B------:R-:W-:Y:S01]  /*b1c0*/  HMMA.16816.F32 R76, R112.reuse, R130, R76 ;  /* 0x00000082704c723c */ /* 0x040fe2000000184c */
[----:B------:R-:W2:Y:S03]  /*b1d0*/  LDSM.16.MT88.4 R128, [R212+0x3100] ;  /* 0x00310000d480783b */ /* 0x000ea60000004200 */
[----:B------:R-:W-:Y:S02]  /*b1e0*/  FMUL.FTZ R13, R3, R109 ;  /* 0x0000006d030d7220 */ /* 0x000fe40000410000 */
[--C-:B------:R-:W-:Y:S01]  /*b1f0*/  FFMA.FTZ R149, R14, c[0x0][0x2d0], -R143.reuse ;  /* 0x0000b4000e957a23 */ /* 0x100fe2000001088f */
[----:B------:R-:W3:Y:S01]  /*b200*/  MUFU.EX2 R148, R148 ;  /* 0x0000009400947308 */ /* 0x000ee20000000800 */
[C---:B------:R-:W-:Y:S04]  /*b210*/  HMMA.16816.F32 R80, R112.reuse, R132, R80 ;  /* 0x000000847050723c */ /* 0x040fe80000001850 */
[C---:B------:R-:W-:Y:S02]  /*b220*/  FMUL.FTZ R14, R2.reuse, R110 ;  /* 0x0000006e020e7220 */ /* 0x040fe40000410000 */
[--C-:B------:R-:W-:Y:S02]  /*b230*/  FFMA.FTZ R152, R15, c[0x0][0x2d0], -R143.reuse ;  /* 0x0000b4000f987a23 */ /* 0x100fe4000001088f */
[C---:B------:R-:W-:Y:S01]  /*b240*/  HMMA.16816.F32 R84, R112.reuse, R134, R84 ;  /* 0x000000867054723c */ /* 0x040fe20000001854 */
[----:B------:R-:W4:Y:S01]  /*b250*/  LDSM.16.MT88.4 R132, [R210+0x3100] ;  /* 0x00310000d284783b */ /* 0x000f220000004200 */
[----:B------:R-:W-:Y:S02]  /*b260*/  MUFU.EX2 R149, R149 ;  /* 0x0000009500957308 */ /* 0x000fe40000000800 */
[C---:B------:R-:W-:Y:S02]  /*b270*/  FMUL.FTZ R15, R2.reuse, R111 ;  /* 0x0000006f020f7220 */ /* 0x040fe40000410000 */
[C---:B------:R-:W-:Y:S02]  /*b280*/  FMUL.FTZ R104, R3.reuse, R104 ;  /* 0x0000006803687220 */ /* 0x040fe40000410000 */
[C---:B------:R-:W-:Y:S01]  /*b290*/  FMUL.FTZ R105, R3.reuse, R105 ;  /* 0x0000006903697220 */ /* 0x040fe20000410000 */
[C---:B-1----:R-:W-:Y:S01]  /*b2a0*/  HMMA.16816.F32 R88, R112.reuse, R120, R88 ;  /* 0x000000787058723c */ /* 0x042fe20000001858 */
[----:B------:R-:W-:Y:S02]  /*b2b0*/  LDSM.16.MT88.4 R108, [R208+0x3100] ;  /* 0x00310000d06c783b */ /* 0x000fe40000004200 */
[C---:B------:R-:W-:Y:S01]  /*b2c0*/  FMUL.FTZ R106, R2.reuse, R106 ;  /* 0x0000006a026a7220 */ /* 0x040fe20000410000 */
[----:B------:R-:W1:Y:S01]  /*b2d0*/  MUFU.EX2 R152, R152 ;  /* 0x0000009800987308 */ /* 0x000e620000000800 */
[C---:B------:R-:W-:Y:S02]  /*b2e0*/  FMUL.FTZ R107, R2.reuse, R107 ;  /* 0x0000006b026b7220 */ /* 0x040fe40000410000 */
[C---:B------:R-:W-:Y:S01]  /*b2f0*/  FMUL.FTZ R52, R3.reuse, R52 ;  /* 0x0000003403347220 */ /* 0x040fe20000410000 */
[C---:B------:R-:W-:Y:S01]  /*b300*/  HMMA.16816.F32 R92, R112.reuse, R122, R92 ;  /* 0x0000007a705c723c */ /* 0x040fe2000000185c */
[----:B------:R-:W5:Y:S03]  /*b310*/  LDSM.16.MT88.4 R120, [R209+0x3100] ;  /* 0x00310000d178783b */ /* 0x000f660000004200 */
[C---:B------:R-:W-:Y:S02]  /*b320*/  FMUL.FTZ R53, R3.reuse, R53 ;  /* 0x0000003503357220 */ /* 0x040fe40000410000 */
[C---:B------:R-:W-:Y:S01]  /*b330*/  FMUL.FTZ R54, R2.reuse, R54 ;  /* 0x0000003602367220 */ /* 0x040fe20000410000 */
[----:B------:R-:W-:Y:S01]  /*b340*/  MUFU.EX2 R159, R159 ;  /* 0x0000009f009f7308 */ /* 0x000fe20000000800 */
[C---:B--2---:R-:W-:Y:S04]  /*b350*/  HMMA.16816.F32 R96, R112.reuse, R128, R96 ;  /* 0x000000807060723c */ /* 0x044fe80000001860 */
[C---:B------:R-:W-:Y:S02]  /*b360*/  FMUL.FTZ R55, R2.reuse, R55 ;  /* 0x0000003702377220 */ /* 0x040fe40000410000 */
[C---:B------:R-:W-:Y:S02]  /*b370*/  FMUL.FTZ R56, R3.reuse, R56 ;  /* 0x0000003803387220 */ /* 0x040fe40000410000 */
[C---:B------:R-:W-:Y:S01]  /*b380*/  HMMA.16816.F32 R100, R112.reuse, R130, R100 ;  /* 0x000000827064723c */ /* 0x040fe20000001864 */
[----:B------:R-:W2:Y:S01]  /*b390*/  LDSM.16.MT88.4 R128, [R212+0x900] ;  /* 0x00090000d480783b */ /* 0x000ea20000004200 */
        /* <DEDUP_REMOVED lines=11> */
[--C-:B------:R-:W-:Y:S01]  /*b450*/  FFMA.FTZ R154, R17, c[0x0][0x2d0], -R150.reuse ;  /* 0x0000b400119a7a23 */ /* 0x100fe20000010896 */
[----:B-1----:R-:W-:Y:S01]  /*b460*/  F2FP.PACK_AB R17, R152, R149 ;  /* 0x000000959811723e */ /* 0x002fe200000000ff */
[--C-:B------:R-:W-:Y:S01]  /*b470*/  FFMA.FTZ R153, R18, c[0x0][0x2d0], -R143.reuse ;  /* 0x0000b40012997a23 */ /* 0x100fe2000001088f */
[C---:B-----5:R-:W-:Y:S01]  /*b480*/  HMMA.16816.F32 R52, R112.reuse, R120, R52 ;  /* 0x000000787034723c */ /* 0x060fe20000001834 */
[----:B------:R-:W-:Y:S02]  /*b490*/  MUFU.EX2 R151, R151 ;  /* 0x0000009700977308 */ /* 0x000fe40000000800 */
[--C-:B------:R-:W-:Y:S02]  /*b4a0*/  FFMA.FTZ R156, R19, c[0x0][0x2d0], -R143.reuse ;  /* 0x0000b400139c7a23 */ /* 0x100fe4000001088f */
[C---:B------:R-:W-:Y:S02]  /*b4b0*/  FMUL.FTZ R61, R3.reuse, R61 ;  /* 0x0000003d033d7220 */ /* 0x040fe40000410000 */
[C---:B------:R-:W-:Y:S01]  /*b4c0*/  FMUL.FTZ R62, R2.reuse, R62 ;  /* 0x0000003e023e7220 */ /* 0x040fe20000410000 */
[C---:B------:R-:W-:Y:S01]  /*b4d0*/  HMMA.16816.F32 R56, R112.reuse, R122, R56 ;  /* 0x0000007a7038723c */ /* 0x040fe20000001838 */
[----:B------:R-:W1:Y:S02]  /*b4e0*/  LDSM.16.MT88.4 R120, [R209+0x900] ;  /* 0x00090000d178783b */ /* 0x000e640000004200 */
        /* <DEDUP_REMOVED lines=9> */
[----:B------:R-:W-:Y:S03]  /*b580*/  FFMA.FTZ R50, R50, c[0x0][0x2d0], -R143 ;  /* 0x0000b40032327a23 */ /* 0x000fe6000001088f */
[----:B------:R-:W-:Y:S01]  /*b590*/  HMMA.16816.F32 R64, R112, R110, R64 ;  /* 0x0000006e7040723c */ /* 0x000fe20000001840 */
[----:B------:R-:W5:Y:S01]  /*b5a0*/  MUFU.EX2 R156, R156 ;  /* 0x0000009c009c7308 */ /* 0x000f620000000800 */
[----:B------:R-:W1:Y:S01]  /*b5b0*/  LDSM.16.MT88.4 R108, [R212+0x3900] ;  /* 0x00390000d46c783b */ /* 0x000e620000004200 */
[----:B------:R-:W-:Y:S01]  /*b5c0*/  FFMA.FTZ R140, R3, R242, R140 ;  /* 0x000000f2038c7223 */ /* 0x000fe2000001008c */
[----:B---3--:R-:W-:Y:S01]  /*b5d0*/  F2FP.PACK_AB R18, R154, R151 ;  /* 0x000000979a12723e */ /* 0x008fe200000000ff */
[----:B------:R-:W-:Y:S01]  /*b5e0*/  FFMA.FTZ R6, R2, R241, R6 ;  /* 0x000000f102067223 */ /* 0x000fe20000010006 */
[----:B------:R-:W-:Y:S01]  /*b5f0*/  MOV R3, R0 ;  /* 0x0000000000037202 */ /* 0x000fe20000000f00 */
[----:B------:R-:W-:Y:S02]  /*b600*/  FADD.FTZ R5, R5, R140 ;  /* 0x0000008c05057221 */ /* 0x000fe40000010000 */
[----:B------:R-:W-:Y:S01]  /*b610*/  FADD.FTZ R6, R7, R6 ;  /* 0x0000000607067221 */ /* 0x000fe20000010000 */
        /* <DEDUP_REMOVED lines=16> */
[C---:B--2---:R-:W-:Y:S05]  /*b720*/  HMMA.16816.F32 R8, R16.reuse, R128, R8 ;  /* 0x000000801008723c */ /* 0x044fea0000001808 */
[----:B------:R-:W-:Y:S02]  /*b730*/  FADD.FTZ R154, R154, R151 ;  /* 0x000000979a9a7221 */ /* 0x000fe40000010000 */
[--C-:B------:R-:W-:Y:S01]  /*b740*/  FFMA.FTZ R129, R20, c[0x0][0x2d0], -R150.reuse ;  /* 0x0000b40014817a23 */ /* 0x100fe20000010896 */
[C---:B------:R-:W-:Y:S01]  /*b750*/  HMMA.16816.F32 R68, R16.reuse, R130, R68 ;  /* 0x000000821044723c */ /* 0x040fe20000001844 */
[----:B------:R-:W-:Y:S03]  /*b760*/  MUFU.EX2 R165, R165 ;  /* 0x000000a500a57308 */ /* 0x000fe60000000800 */
[--C-:B------:R-:W-:Y:S02]  /*b770*/  FFMA.FTZ R128, R21, c[0x0][0x2d0], -R150.reuse ;  /* 0x0000b40015807a23 */ /* 0x100fe40000010896 */
[----:B------:R-:W-:Y:S02]  /*b780*/  FADD.FTZ R5, R156, R5 ;  /* 0x000000059c057221 */ /* 0x000fe40000010000 */
[C---:B----4-:R-:W-:Y:S03]  /*b790*/  HMMA.16816.F32 R72, R16.reuse, R132, R72 ;  /* 0x000000841048723c */ /* 0x050fe60000001848 */
[----:B------:R-:W-:Y:S01]  /*b7a0*/  MUFU.EX2 R129, R129 ;  /* 0x0000008100817308 */ /* 0x000fe20000000800 */
[--C-:B------:R-:W-:Y:S02]  /*b7b0*/  FFMA.FTZ R130, R22, c[0x0][0x2d0], -R143.reuse ;  /* 0x0000b40016827a23 */ /* 0x100fe4000001088f */
[--C-:B------:R-:W-:Y:S02]  /*b7c0*/  FFMA.FTZ R131, R23, c[0x0][0x2d0], -R143.reuse ;  /* 0x0000b40017837a23 */ /* 0x100fe4000001088f */
[C---:B------:R-:W-:Y:S01]  /*b7d0*/  HMMA.16816.F32 R76, R16.reuse, R134, R76 ;  /* 0x00000086104c723c */ /* 0x040fe2000000184c */
[----:B------:R-:W-:Y:S03]  /*b7e0*/  LDSM.16.MT88.4 R20, [R208+0x3900] ;  /* 0x00390000d014783b */ /* 0x000fe60000004200 */
[--C-:B------:R-:W-:Y:S01]  /*b7f0*/  FFMA.FTZ R132, R24, c[0x0][0x2d0], -R150.reuse ;  /* 0x0000b40018847a23 */ /* 0x100fe20000010896 */
[----:B------:R-:W2:Y:S01]  /*b800*/  MUFU.EX2 R128, R128 ;  /* 0x0000008000807308 */ /* 0x000ea20000000800 */
[--C-:B------:R-:W-:Y:S02]  /*b810*/  FFMA.FTZ R133, R25, c[0x0][0x2d0], -R150.reuse ;  /* 0x0000b40019857a23 */ /* 0x100fe40000010896 */
[C---:B-1----:R-:W-:Y:S04]  /*b820*/  HMMA.16816.F32 R80, R16.reuse, R120, R80 ;  /* 0x000000781050723c */ /* 0x042fe80000001850 */
[--C-:B------:R-:W-:Y:S02]  /*b830*/  FFMA.FTZ R134, R26, c[0x0][0x2d0], -R143.reuse ;  /* 0x0000b4001a867a23 */ /* 0x100fe4000001088f */
[--C-:B------:R-:W-:Y:S01]  /*b840*/  FFMA.FTZ R135, R27, c[0x0][0x2d0], -R143.reuse ;  /* 0x0000b4001b877a23 */ /* 0x100fe2000001088f */
[----:B------:R-:W-:Y:S01]  /*b850*/  MUFU.EX2 R130, R130 ;  /* 0x0000008200827308 */ /* 0x000fe20000000800 */
[C---:B------:R-:W-:Y:S01]  /*b860*/  HMMA.16816.F32 R84, R16.reuse, R122, R84 ;  /* 0x0000007a1054723c */ /* 0x040fe20000001854 */
[----:B------:R-:W1:Y:S07]  /*b870*/  LDSM.16.MT88.4 R120, [R209+0x3900] ;  /* 0x00390000d178783b */ /* 0x000e6e0000004200 */
[C---:B------:R-:W-:Y:S01]  /*b880*/  HMMA.16816.F32 R88, R16.reuse, R136, R88 ;  /* 0x000000881058723c */ /* 0x040fe20000001858 */
[----:B------:R-:W-:Y:S01]  /*b890*/  LDSM.16.MT88.4 R24, [R210+0x1100] ;  /* 0x00110000d218783b */ /* 0x000fe20000004200 */
[----:B------:R-:W4:Y:S05]  /*b8a0*/  MUFU.EX2 R131, R131 ;  /* 0x0000008300837308 */ /* 0x000f2a0000000800 */
[--C-:B------:R-:W-:Y:S01]  /*b8b0*/  FFMA.FTZ R136, R32, c[0x0][0x2d0], -R150.reuse ;  /* 0x0000b40020887a23 */ /* 0x100fe20000010896 */
[C---:B------:R-:W-:Y:S04]  /*b8c0*/  HMMA.16816.F32 R92, R16.reuse, R138, R92 ;  /* 0x0000008a105c723c */ /* 0x040fe8000000185c */
[--C-:B------:R-:W-:Y:S01]  /*b8d0*/  FFMA.FTZ R137, R33, c[0x0][0x2d0], -R150.reuse ;  /* 0x0000b40021897a23 */ /* 0x100fe20000010896 */
[----:B------:R-:W-:Y:S02]  /*b8e0*/  MUFU.EX2 R132, R132 ;  /* 0x0000008400847308 */ /* 0x000fe40000000800 */
[--C-:B------:R-:W-:Y:S01]  /*b8f0*/  FFMA.FTZ R138, R34, c[0x0][0x2d0], -R143.reuse ;  /* 0x0000b400228a7a23 */ /* 0x100fe2000001088f */
[C---:B------:R-:W-:Y:S04]  /*b900*/  HMMA.16816.F32 R96, R16.reuse, R108, R96 ;  /* 0x0000006c1060723c */ /* 0x040fe80000001860 */
[--C-:B------:R-:W-:Y:S02]  /*b910*/  FFMA.FTZ R139, R35, c[0x0][0x2d0], -R143.reuse ;  /* 0x0000b400238b7a23 */ /* 0x100fe4000001088f */
[----:B------:R-:W-:Y:S01]  /*b920*/  LDSM.16.MT88.4 R32, [R210+0x1900] ;  /* 0x00190000d220783b */ /* 0x000fe20000004200 */
[----:B------:R-:W5:Y:S01]  /*b930*/  MUFU.EX2 R133, R133 ;  /* 0x0000008500857308 */ /* 0x000f620000000800 */
[C---:B------:R-:W-:Y:S06]  /*b940*/  HMMA.16816.F32 R100, R16.reuse, R110, R100 ;  /* 0x0000006e1064723c */ /* 0x040fec0000001864 */
[----:B------:R-:W2:Y:S02]  /*b950*/  LDSM.16.MT88.4 R108, [R212+0x1100] ;  /* 0x00110000d46c783b */ /* 0x000ea40000004200 */
[C---:B---3--:R-:W-:Y:S01]  /*b960*/  HMMA.16816.F32 R12, R16.reuse, R112, R12 ;  /* 0x00000070100c723c */ /* 0x048fe2000000180c */
[----:B------:R-:W-:Y:S07]  /*b970*/  MUFU.EX2 R134, R134 ;  /* 0x0000008600867308 */ /* 0x000fee0000000800 */
[C---:B------:R-:W-:Y:S01]  /*b980*/  HMMA.16816.F32 R104, R16.reuse, R114, R104 ;  /* 0x000000721068723c */ /* 0x040fe20000001868 */
[----:B------:R-:W3:Y:S02]  /*b990*/  LDSM.16.MT88.4 R112, [R209+0x1100] ;  /* 0x00110000d170783b */ /* 0x000ee40000004200 */
[----:B------:R-:W-:Y:S05]  /*b9a0*/  MUFU.EX2 R136, R136 ;  /* 0x0000008800887308 */ /* 0x000fea0000000800 */
[C---:B-1----:R-:W-:Y:S05]  /*b9b0*/  HMMA.16816.F32 R52, R16.reuse, R120, R52 ;  /* 0x000000781034723c */ /* 0x042fea0000001834 */
[----:B------:R1:W1:Y:S02]  /*b9c0*/  MUFU.EX2 R121, R135 ;  /* 0x0000008700797308 */ /* 0x0002640000000800 */
[--C-:B------:R-:W-:Y:S01]  /*b9d0*/  FFMA.FTZ R120, R28, c[0x0][0x2d0], -R150.reuse ;  /* 0x0000b4001c787a23 */ /* 0x100fe20000010896 */
[C---:B------:R-:W-:Y:S07]  /*b9e0*/  HMMA.16816.F32 R56, R16.reuse, R122, R56 ;  /* 0x0000007a1038723c */ /* 0x040fee0000001838 */
[--C-:B------:R-:W-:Y:S01]  /*b9f0*/  FFMA.FTZ R123, R29, c[0x0][0x2d0], -R150.reuse ;  /* 0x0000b4001d7b7a23 */ /* 0x100fe20000010896 */
[C---:B------:R-:W-:Y:S01]  /*ba00*/  HMMA.16816.F32 R60, R16.reuse, R20, R60 ;  /* 0x00000014103c723c */ /* 0x040fe2000000183c */
[----:B------:R-:W-:Y:S03]  /*ba10*/  MUFU.EX2 R120, R120 ;  /* 0x0000007800787308 */ /* 0x000fe60000000800 */
[--C-:B------:R-:W-:Y:S02]  /*ba20*/  FFMA.FTZ R122, R30, c[0x0][0x2d0], -R143.reuse ;  /* 0x0000b4001e7a7a23 */ /* 0x100fe4000001088f */
[----:B------:R-:W-:Y:S02]  /*ba30*/  FFMA.FTZ R150, R49, c[0x0][0x2d0], -R150 ;  /* 0x0000b40031967a23 */ /* 0x000fe40000010896 */
[----:B------:R-:W-:Y:S01]  /*ba40*/  HMMA.16816.F32 R64, R16, R22, R64 ;  /* 0x000000161040723c */ /* 0x000fe20000001840 */
[----:B------:R-:W3:Y:S02]  /*ba50*/  LDSM.16.MT88.4 R20, [R208+0x1100] ;  /* 0x00110000d014783b */ /* 0x000ee40000004200 */
[----:B------:R-:W3:Y:S01]  /*ba60*/  MUFU.EX2 R123, R123 ;  /* 0x0000007b007b7308 */ /* 0x000ee20000000800 */
[--C-:B-1----:R-:W-:Y:S03]  /*ba70*/  FFMA.FTZ R135, R31, c[0x0][0x2d0], -R143.reuse ;  /* 0x0000b4001f877a23 */ /* 0x102fe6000001088f */
[----:B--2---:R-:W-:Y:S01]  /*ba80*/  F2FP.PACK_AB R16, R128, R129 ;  /* 0x000000818010723e */ /* 0x004fe200000000ff */
        /* <DEDUP_REMOVED lines=148> */
.L_x_269:
[----:B------:R-:W-:-:S13]  /*c3d0*/  ISETP.GE.AND P0, PT, R169, R216, PT ;  /* 0x000000d8a900720c */ /* 0x000fda0003f06270 */
[----:B------:R-:W-:Y:S05]  /*c3e0*/  @!P0 BRA `(.L_x_273) ;  /* 0x00003d3000008947 */ /* 0x000fea0003800000 */
[----:B------:R-:W-:Y:S01]  /*c3f0*/  SHF.R.S32.HI R170, RZ, 0x1f, R225 ;  /* 0x0000001fffaa7819 */ /* 0x000fe200000114e1 */
[----:B------:R-:W-:Y:S01]  /*c400*/  IMAD.MOV.U32 R2, RZ, RZ, R12 ;  /* 0x000000ffff027224 */ /* 0x000fe200078e000c */
[----:B------:R-:W-:Y:S01]  /*c410*/  SHF.L.U64.HI R244, R243, 0x1, R244 ;  /* 0x00000001f3f47819 */ /* 0x000fe200000102f4 */
[----:B------:R-:W-:Y:S01]  /*c420*/  IMAD.MOV.U32 R3, RZ, RZ, R0 ;  /* 0x000000ffff037224 */ /* 0x000fe200078e0000 */
[----:B------:R-:W-:Y:S01]  /*c430*/  SHF.L.U64.HI R170, R225, 0x1, R170 ;  /* 0x00000001e1aa7819 */ /* 0x000fe200000102aa */
[----:B------:R-:W-:Y:S01]  /*c440*/  IMAD.SHL.U32 R243, R243, 0x2, RZ ;  /* 0x00000002f3f37824 */ /* 0x000fe200078e00ff */
[----:B------:R-:W-:Y:S02]  /*c450*/  SHF.L.U32 R168, R225, 0x1, RZ ;  /* 0x00000001e1a87819 */ /* 0x000fe400000006ff */
.L_x_283:
[----:B------:R-:W-:Y:S04]  /*c460*/  DEPBAR.LE SB0, 0x0 ;  /* 0x000080000000791a */ /* 0x000fe80000000000 */
[----:B------:R-:W-:Y:S01]  /*c470*/  BAR.SYNC.DEFER_BLOCKING 0x0 ;  /* 0x0000000000007b1d */ /* 0x000fe20000010000 */
[----:B------:R-:W-:Y:S01]  /*c480*/  ISETP.GE.AND P2, PT, R225, c[0x0][0x1d4], PT ;  /* 0x00007500e1007a0c */ /* 0x000fe20003f46270 */
[----:B------:R-:W-:Y:S01]  /*c490*/  IMAD.WIDE.U32 R46, R222, c[0x0][0x208], RZ ;  /* 0x00008200de2e7a25 */ /* 0x000fe200078e00ff */
[----:B------:R-:W-:Y:S02]  /*c4a0*/  SHF.R.S32.HI R37, RZ, 0x1f, R222 ;  /* 0x0000001fff257819 */ /* 0x000fe400000114de */
[----:B------:R-:W-:Y:S03]  /*c4b0*/  SHF.R.S32.HI R44, RZ, 0x1f, R221 ;  /* 0x0000001fff2c7819 */ /* 0x000fe600000114dd */
[----:B------:R-:W-:Y:S02]  /*c4c0*/  IMAD R37, R37, c[0x0][0x208], RZ ;  /* 0x0000820025257a24 */ /* 0x000fe400078e02ff */
[----:B------:R-:W-:Y:S02]  /*c4d0*/  IMAD R44, R44, c[0x0][0x218], RZ ;  /* 0x000086002c2c7a24 */ /* 0x000fe400078e02ff */
[----:B------:R-:W-:Y:S02]  /*c4e0*/  IMAD R37, R222, c[0x0][0x20c], R37 ;  /* 0x00008300de257a24 */ /* 0x000fe400078e0225 */
[----:B------:R-:W-:Y:S02]  /*c4f0*/  IMAD R44, R221, c[0x0][0x21c], R44 ;  /* 0x00008700dd2c7a24 */ /* 0x000fe400078e022c */
[----:B------:R-:W-:Y:S04]  /*c500*/  IMAD.IADD R47, R47, 0x1, R37 ;  /* 0x000000012f2f7824 */ /* 0x000fe800078e0225 */
[----:B------:R-:W-:Y:S01]  /*c510*/  IMAD.WIDE.U32 R46, R221, c[0x0][0x218], R46 ;  /* 0x00008600dd2e7a25 */ /* 0x000fe200078e002e */
[----:B------:R-:W1:Y:S04]  /*c520*/  LDSM.16.M88.4 R8, [R214+0x8100] ;  /* 0x00810000d608783b */ /* 0x000e680000000200 */
[----:B------:R-:W-:Y:S01]  /*c530*/  IADD3 R0, P0, R232, R46, RZ ;  /* 0x0000002ee8007210 */ /* 0x000fe20007f1e0ff */
[----:B------:R-:W2:Y:S03]  /*c540*/  LDSM.16.M88.4 R16, [R214+0x8900] ;  /* 0x00890000d610783b */ /* 0x000ea60000000200 */
[----:B------:R-:W-:Y:S02]  /*c550*/  IADD3.X R45, R219, R47, R44, P0, !PT ;  /* 0x0000002fdb2d7210 */ /* 0x000fe400007fe42c */
[C---:B------:R-:W-:Y:S01]  /*c560*/  LEA R150, P0, R0.reuse, c[0x0][0x1f8], 0x1 ;  /* 0x00007e0000967a11 */ /* 0x040fe200078008ff */
[----:B------:R-:W-:Y:S03]  /*c570*/  LDSM.16.M88.4 R24, [R214+0x9100] ;  /* 0x00910000d618783b */ /* 0x000fe60000000200 */
[----:B------:R-:W-:Y:S02]  /*c580*/  LEA.HI.X R138, R0, c[0x0][0x1fc], R45, 0x1, P0 ;  /* 0x00007f00008a7a11 */ /* 0x000fe400000f0c2d */
[----:B------:R-:W-:Y:S05]  /*c590*/  LDSM.16.M88.4 R32, [R214+0x9900] ;  /* 0x00990000d620783b */ /* 0x000fea0000000200 */
[----:B------:R-:W-:Y:S05]  /*c5a0*/  LDSM.16.M88.4 R40, [R214+0xa100] ;  /* 0x00a10000d628783b */ /* 0x000fea0000000200 */
[----:B------:R-:W-:Y:S05]  /*c5b0*/  LDSM.16.M88.4 R48, [R214+0xa900] ;  /* 0x00a90000d630783b */ /* 0x000fea0000000200 */
[----:B------:R-:W-:Y:S05]  /*c5c0*/  LDSM.16.M88.4 R116, [R213] ;  /* 0x00000000d574783b */ /* 0x000fea0000000200 */
[----:B------:R-:W-:Y:S01]  /*c5d0*/  LDSM.16.M88.4 R120, [R207] ;  /* 0x00000000cf78783b */ /* 0x000fe20000000200 */
[C---:B-1----:R-:W-:Y:S04]  /*c5e0*/  HMMA.16816.F32 R4, R124.reuse, R8, RZ ;  /* 0x000000087c04723c */ /* 0x042fe800000018ff */
[----:B------:R-:W-:Y:S05]  /*c5f0*/  LDSM.16.M88.4 R128, [R206] ;  /* 0x00000000ce80783b */ /* 0x000fea0000000200 */
[----:B------:R-:W1:Y:S01]  /*c600*/  SHFL.IDX PT, R132, R150, RZ, 0x181f ;  /* 0x00181fff96847589 */ /* 0x000e6200000e0000 */
[C---:B------:R-:W-:Y:S04]  /*c610*/  HMMA.16816.F32 R8, R124.reuse, R10, RZ ;  /* 0x0000000a7c08723c */ /* 0x040fe800000018ff */
[----:B------:R-:W3:Y:S04]  /*c620*/  SHFL.IDX PT, R133, R138, RZ, 0x181f ;  /* 0x00181fff8a857589 */ /* 0x000ee800000e0000 */
[C---:B--2---:R-:W-:Y:S01]  /*c630*/  HMMA.16816.F32 R12, R124.reuse, R16, RZ ;  /* 0x000000107c0c723c */ /* 0x044fe200000018ff */
[----:B------:R-:W2:Y:S05]  /*c640*/  SHFL.IDX PT, R136, R150, 0x1, 0x181f ;  /* 0x00381f0096887f89 */ /* 0x000eaa00000e0000 */
[----:B------:R-:W4:Y:S02]  /*c650*/  SHFL.IDX PT, R139, R138, 0x1, 0x181f ;  /* 0x00381f008a8b7f89 */ /* 0x000f2400000e0000 */
[C---:B------:R-:W-:Y:S03]  /*c660*/  HMMA.16816.F32 R16, R124.reuse, R18, RZ ;  /* 0x000000127c10723c */ /* 0x040fe600000018ff */
[----:B------:R-:W-:Y:S01]  /*c670*/  SHFL.IDX PT, R137, R138, 0x2, 0x181f ;  /* 0x00581f008a897f89 */ /* 0x000fe200000e0000 */
[CC--:B-1----:R-:W-:Y:S04]  /*c680*/  IADD3 R140, P0, R132.reuse, R168.reuse, RZ ;  /* 0x000000a8848c7210 */ /* 0x0c2fe80007f1e0ff */
[C---:B------:R-:W-:Y:S01]  /*c690*/  HMMA.16816.F32 R20, R124.reuse, R24, RZ ;  /* 0x000000187c14723c */ /* 0x040fe200000018ff */
[----:B------:R1:W5:Y:S03]  /*c6a0*/  SHFL.IDX PT, R0, R150, 0x2, 0x181f ;  /* 0x00581f0096007f89 */ /* 0x00036600000e0000 */
[C---:B---3--:R-:W-:Y:S01]  /*c6b0*/  IMAD.X R141, R133.reuse, 0x1, R170, P0 ;  /* 0x00000001858d7824 */ /* 0x048fe200000e06aa */
[-C--:B------:R-:W-:Y:S03]  /*c6c0*/  IADD3 R142, P0, R132, R243.reuse, RZ ;  /* 0x000000f3848e7210 */ /* 0x080fe60007f1e0ff */
[C---:B------:R-:W-:Y:S04]  /*c6d0*/  HMMA.16816.F32 R24, R124.reuse, R26, RZ ;  /* 0x0000001a7c18723c */ /* 0x040fe800000018ff */
[----:B------:R-:W-:Y:S01]  /*c6e0*/  IMAD.X R143, R133, 0x1, R244, P0 ;  /* 0x00000001858f7824 */ /* 0x000fe200000e06f4 */
[CC--:B--2---:R-:W-:Y:S01]  /*c6f0*/  IADD3 R148, P0, R136.reuse, R168.reuse, RZ ;  /* 0x000000a888947210 */ /* 0x0c4fe20007f1e0ff */
[----:B------:R-:W-:Y:S02]  /*c700*/  LDSM.16.M88.4 R132, [R204] ;  /* 0x00000000cc84783b */ /* 0x000fe40000000200 */
[C---:B------:R-:W-:Y:S04]  /*c710*/  HMMA.16816.F32 R28, R124.reuse, R32, RZ ;  /* 0x000000207c1c723c */ /* 0x040fe800000018ff */
[C---:B----4-:R-:W-:Y:S04]  /*c720*/  IMAD.X R149, R139.reuse, 0x1, R170, P0 ;  /* 0x000000018b957824 */ /* 0x050fe800000e06aa */
[C---:B------:R-:W-:Y:S01]  /*c730*/  HMMA.16816.F32 R32, R124.reuse, R34, RZ ;  /* 0x000000227c20723c */ /* 0x040fe200000018ff */
[-C--:B-1----:R-:W-:Y:S05]  /*c740*/  IADD3 R150, P0, R136, R243.reuse, RZ ;  /* 0x000000f388967210 */ /* 0x082fea0007f1e0ff */
[----:B------:R-:W-:Y:S01]  /*c750*/  IMAD.X R151, R139, 0x1, R244, P0 ;  /* 0x000000018b977824 */ /* 0x000fe200000e06f4 */
[C---:B-----5:R-:W-:Y:S01]  /*c760*/  IADD3 R154, P0, R0.reuse, R168, RZ ;  /* 0x000000a8009a7210 */ /* 0x060fe20007f1e0ff */
[C---:B------:R-:W-:Y:S04]  /*c770*/  HMMA.16816.F32 R36, R124.reuse, R40, RZ ;  /* 0x000000287c24723c */ /* 0x040fe800000018ff */
[C---:B------:R-:W-:Y:S01]  /*c780*/  IMAD.X R155, R137.reuse, 0x1, R170, P0 ;  /* 0x00000001899b7824 */ /* 0x040fe200000e06aa */
[----:B------:R-:W-:Y:S03]  /*c790*/  IADD3 R152, P0, R0, R243, RZ ;  /* 0x000000f300987210 */ /* 0x000fe60007f1e0ff */
[C---:B------:R-:W-:Y:S04]  /*c7a0*/  HMMA.16816.F32 R40, R124.reuse, R42, RZ ;  /* 0x0000002a7c28723c */ /* 0x040fe800000018ff */
[----:B------:R-:W-:Y:S01]  /*c7b0*/  IMAD.X R153, R137, 0x1, R244, P0 ;  /* 0x0000000189997824 */ /* 0x000fe200000e06f4 */
[----:B------:R-:W-:Y:S03]  /*c7c0*/  ISETP.GT.AND P0, PT, R169, R216, PT ;  /* 0x000000d8a900720c */ /* 0x000fe60003f04270 */
[C---:B------:R-:W-:Y:S08]  /*c7d0*/  HMMA.16816.F32 R44, R124.reuse, R48, RZ ;  /* 0x000000307c2c723c */ /* 0x040ff000000018ff */
[----:B------:R-:W-:Y:S08]  /*c7e0*/  HMMA.16816.F32 R48, R124, R50, RZ ;  /* 0x000000327c30723c */ /* 0x000ff000000018ff */
[C---:B------:R-:W-:Y:S08]  /*c7f0*/  HMMA.16816.F32 R4, R144.reuse, R116, R4 ;  /* 0x000000749004723c */ /* 0x040ff00000001804 */
[C---:B------:R-:W-:Y:S01]  /*c800*/  HMMA.16816.F32 R8, R144.reuse, R118, R8 ;  /* 0x000000769008723c */ /* 0x040fe20000001808 */
[----:B------:R-:W1:Y:S07]  /*c810*/  LDSM.16.M88.4 R116, [R205] ;  /* 0x00000000cd74783b */ /* 0x000e6e0000000200 */
[C---:B------:R-:W-:Y:S08]  /*c820*/  HMMA.16816.F32 R12, R144.reuse, R120, R12 ;  /* 0x00000078900c723c */ /* 0x040ff0000000180c */
[C---:B------:R-:W-:Y:S01]  /*c830*/  HMMA.16816.F32 R16, R144.reuse, R122, R16 ;  /* 0x0000007a9010723c */ /* 0x040fe20000001810 */
[----:B------:R-:W2:Y:S05]  /*c840*/  LDSM.16.M88.4 R120, [R203] ;  /* 0x00000000cb78783b */ /* 0x000eaa0000000200 */
[----:B------:R-:W-:Y:S01]  /*c850*/  @!PT LDS RZ, [RZ] ;  /* 0x00000000fffff984 */ /* 0x000fe20000000800 */
[----:B------:R-:W-:Y:S01]  /*c860*/  @!PT LDS RZ, [RZ] ;  /* 0x00000000fffff984 */ /* 0x000fe20000000800 */
[----:B------:R-:W-:Y:S01]  /*c870*/  @!PT LDS RZ, [RZ] ;  /* 0x00000000fffff984 */ /* 0x000fe20000000800 */
[----:B------:R3:W-:Y:S02]  /*c880*/  LDGSTS.E.BYPASS.LTC128B.128 [R240], [R140.64], !P2 ;  /* 0x000000008cf07fae */ /* 0x0007e4000d101d46 */
[C---:B------:R-:W-:Y:S03]  /*c890*/  HMMA.16816.F32 R20, R144.reuse, R128, R20 ;  /* 0x000000809014723c */ /* 0x040fe60000001814 */
[----:B------:R3:W-:Y:S05]  /*c8a0*/  LDGSTS.E.BYPASS.LTC128B.128 [R239], [R142.64], !P6 ;  /* 0x000000008eef7fae */ /* 0x0007ea000f101d46 */
[C---:B------:R-:W-:Y:S01]  /*c8b0*/  HMMA.16816.F32 R24, R144.reuse, R130, R24 ;  /* 0x000000829018723c */ /* 0x040fe20000001818 */
[----:B------:R4:W-:Y:S05]  /*c8c0*/  LDGSTS.E.BYPASS.LTC128B.128 [R238], [R148.64], !P2 ;  /* 0x0000000094ee7fae */ /* 0x0009ea000d101d46 */
[----:B------:R4:W-:Y:S02]  /*c8d0*/  LDGSTS.E.BYPASS.LTC128B.128 [R237], [R150.64], !P6 ;  /* 0x0000000096ed7fae */ /* 0x0009e4000f101d46 */
[C---:B-1----:R-:W-:Y:S03]  /*c8e0*/  HMMA.16816.F32 R28, R144.reuse, R116, R28 ;  /* 0x00000074901c723c */ /* 0x042fe6000000181c */
[----:B------:R1:W-:Y:S05]  /*c8f0*/  LDGSTS.E.BYPASS.LTC128B.128 [R240+0x2000], [R154.64], !P2 ;  /* 0x020000009af07fae */ /* 0x0003ea000d101d46 */
[----:B------:R1:W-:Y:S01]  /*c900*/  LDGSTS.E.BYPASS.LTC128B.128 [R240+0x5000], [R152.64], !P6 ;  /* 0x0500000098f07fae */ /* 0x0003e2000f101d46 */
[C---:B------:R-:W-:Y:S04]  /*c910*/  HMMA.16816.F32 R32, R144.reuse, R118, R32 ;  /* 0x000000769020723c */ /* 0x040fe80000001820 */
[----:B------:R-:W5:Y:S04]  /*c920*/  LDSM.16.M88.4 R128, [R211+0x8100] ;  /* 0x00810000d380783b */ /* 0x000f680000000200 */
[C---:B------:R-:W-:Y:S01]  /*c930*/  HMMA.16816.F32 R36, R144.reuse, R132, R36 ;  /* 0x000000849024723c */ /* 0x040fe20000001824 */
[----:B------:R-:W0:Y:S05]  /*c940*/  LDGDEPBAR ;  /* 0x00000000000079af */ /* 0x000e2a0000000000 */
[----:B------:R-:W1:Y:S02]  /*c950*/  LDSM.16.M88.4 R136, [R211+0x8900] ;  /* 0x00890000d388783b */ /* 0x000e640000000200 */
[C---:B------:R-:W-:Y:S03]  /*c960*/  HMMA.16816.F32 R40, R144.reuse, R134, R40 ;  /* 0x000000869028723c */ /* 0x040fe60000001828 */
[----:B------:R-:W1:Y:S05]  /*c970*/  LDSM.16.M88.4 R116, [R211+0x9100] ;  /* 0x00910000d374783b */ /* 0x000e6a0000000200 */
[C---:B--2---:R-:W-:Y:S01]  /*c980*/  HMMA.16816.F32 R44, R144.reuse, R120, R44 ;  /* 0x00000078902c723c */ /* 0x044fe2000000182c */
[----:B------:R-:W2:Y:S05]  /*c990*/  LDSM.16.M88.4 R132, [R211+0x9900] ;  /* 0x00990000d384783b */ /* 0x000eaa0000000200 */
[----:B---3--:R-:W3:Y:S02]  /*c9a0*/  LDSM.16.M88.4 R140, [R211+0xa100] ;  /* 0x00a10000d38c783b */ /* 0x008ee40000000200 */
[----:B------:R-:W-:Y:S03]  /*c9b0*/  HMMA.16816.F32 R48, R144, R122, R48 ;  /* 0x0000007a9030723c */ /* 0x000fe60000001830 */
[----:B----4-:R-:W4:Y:S05]  /*c9c0*/  LDSM.16.M88.4 R148, [R211+0xa900] ;  /* 0x00a90000d394783b */ /* 0x010f2a0000000200 */
[----:B------:R-:W2:Y:S01]  /*c9d0*/  LDSM.16.M88.4 R120, [R202] ;  /* 0x00000000ca78783b */ /* 0x000ea20000000200 */
[C---:B-----5:R-:W-:Y:S04]  /*c9e0*/  HMMA.16816.F32 R4, R172.reuse, R128, R4 ;  /* 0x00000080ac04723c */ /* 0x060fe80000001804 */
[----:B-1----:R-:W-:Y:S05]  /*c9f0*/  LDSM.16.M88.4 R152, [R202+0x1000] ;  /* 0x00100000ca98783b */ /* 0x002fea0000000200 */
[----:B------:R-:W-:Y:S01]  /*ca00*/  LDSM.16.M88.4 R156, [R202+0x1800] ;  /* 0x00180000ca9c783b */ /* 0x000fe20000000200 */
[C---:B------:R-:W-:Y:S04]  /*ca10*/  HMMA.16816.F32 R8, R172.reuse, R130, R8 ;  /* 0x00000082ac08723c */ /* 0x040fe80000001808 */
[----:B------:R-:W1:Y:S04]  /*ca20*/  LDSM.16.M88.4 R128, [R202+0x800] ;  /* 0x00080000ca80783b */ /* 0x000e680000000200 */
[C---:B------:R-:W-:Y:S01]  /*ca30*/  HMMA.16816.F32 R12, R172.reuse, R136, R12 ;  /* 0x00000088ac0c723c */ /* 0x040fe2000000180c */
[----:B------:R-:W5:Y:S05]  /*ca40*/  LDSM.16.M88.4 R160, [R202+0x2000] ;  /* 0x00200000caa0783b */ /* 0x000f6a0000000200 */
[----:B------:R-:W-:Y:S02]  /*ca50*/  LDSM.16.M88.4 R164, [R202+0x5000] ;  /* 0x00500000caa4783b */ /* 0x000fe40000000200 */
[C---:B------:R-:W-:Y:S03]  /*ca60*/  HMMA.16816.F32 R16, R172.reuse, R138, R16 ;  /* 0x0000008aac10723c */ /* 0x040fe60000001810 */
[----:B------:R-:W-:Y:S05]  /*ca70*/  LDSM.16.M88.4 R136, [R214+0xb900] ;  /* 0x00b90000d688783b */ /* 0x000fea0000000200 */
[C---:B------:R-:W-:Y:S08]  /*ca80*/  HMMA.16816.F32 R20, R172.reuse, R116, R20 ;  /* 0x00000074ac14723c */ /* 0x040ff00000001814 */
        /* <DEDUP_REMOVED lines=13> */
[----:B------:R-:W2:Y:S07]  /*cb60*/  LDSM.16.M88.4 R120, [R214+0xd100] ;  /* 0x00d10000d678783b */ /* 0x000eae0000000200 */
        /* <DEDUP_REMOVED lines=9> */
[C---:B-----5:R-:W-:Y:S08]  /*cc00*/  HMMA.16816.F32 R36, R176.reuse, R160, R36 ;  /* 0x000000a0b024723c */ /* 0x060ff00000001824 */
[C---:B------:R-:W-:Y:S01]  /*cc10*/  HMMA.16816.F32 R40, R176.reuse, R162, R40 ;  /* 0x000000a2b028723c */ /* 0x040fe20000001828 */
[----:B------:R-:W5:Y:S07]  /*cc20*/  LDSM.16.M88.4 R160, [R199] ;  /* 0x00000000c7a0783b */ /* 0x000f6e0000000200 */
[C---:B------:R-:W-:Y:S08]  /*cc30*/  HMMA.16816.F32 R44, R176.reuse, R116, R44 ;  /* 0x00000074b02c723c */ /* 0x040ff0000000182c */
[----:B------:R-:W-:Y:S01]  /*cc40*/  HMMA.16816.F32 R48, R176, R118, R48 ;  /* 0x00000076b030723c */ /* 0x000fe20000001830 */
[----:B------:R-:W1:Y:S07]  /*cc50*/  LDSM.16.M88.4 R116, [R198] ;  /* 0x00000000c674783b */ /* 0x000e6e0000000200 */
[C---:B--2---:R-:W-:Y:S08]  /*cc60*/  HMMA.16816.F32 R4, R180.reuse, R132, R4 ;  /* 0x00000084b404723c */ /* 0x044ff00000001804 */
[C---:B------:R-:W-:Y:S01]  /*cc70*/  HMMA.16816.F32 R8, R180.reuse, R134, R8 ;  /* 0x00000086b408723c */ /* 0x040fe20000001808 */
[----:B------:R-:W2:Y:S07]  /*cc80*/  LDSM.16.M88.4 R132, [R197] ;  /* 0x00000000c584783b */ /* 0x000eae0000000200 */
[C---:B------:R-:W-:Y:S08]  /*cc90*/  HMMA.16816.F32 R12, R180.reuse, R136, R12 ;  /* 0x00000088b40c723c */ /* 0x040ff0000000180c */
[C---:B------:R-:W-:Y:S01]  /*cca0*/  HMMA.16816.F32 R16, R180.reuse, R138, R16 ;  /* 0x0000008ab410723c */ /* 0x040fe20000001810 */
[----:B------:R-:W1:Y:S07]  /*ccb0*/  LDSM.16.M88.4 R136, [R196] ;  /* 0x00000000c488783b */ /* 0x000e6e0000000200 */
[C---:B---3--:R-:W-:Y:S08]  /*ccc0*/  HMMA.16816.F32 R20, R180.reuse, R140, R20 ;  /* 0x0000008cb414723c */ /* 0x048ff00000001814 */
[C---:B------:R-:W-:Y:S01]  /*ccd0*/  HMMA.16816.F32 R24, R180.reuse, R142, R24 ;  /* 0x0000008eb418723c */ /* 0x040fe20000001818 */
[----:B------:R-:W3:Y:S07]  /*cce0*/  LDSM.16.M88.4 R140, [R211+0xb100] ;  /* 0x00b10000d38c783b */ /* 0x000eee0000000200 */
[C---:B----4-:R-:W-:Y:S08]  /*ccf0*/  HMMA.16816.F32 R28, R180.reuse, R148, R28 ;  /* 0x00000094b41c723c */ /* 0x050ff0000000181c */
[C---:B------:R-:W-:Y:S01]  /*cd00*/  HMMA.16816.F32 R32, R180.reuse, R150, R32 ;  /* 0x00000096b420723c */ /* 0x040fe20000001820 */
[----:B------:R-:W-:Y:S07]  /*cd10*/  LDSM.16.M88.4 R148, [R211+0xc900] ;  /* 0x00c90000d394783b */ /* 0x000fee0000000200 */
[C---:B------:R-:W-:Y:S08]  /*cd20*/  HMMA.16816.F32 R36, R180.reuse, R120, R36 ;  /* 0x00000078b424723c */ /* 0x040ff00000001824 */
[C---:B------:R-:W-:Y:S01]  /*cd30*/  HMMA.16816.F32 R40, R180.reuse, R122, R40 ;  /* 0x0000007ab428723c */ /* 0x040fe20000001828 */
[----:B------:R-:W4:Y:S07]  /*cd40*/  LDSM.16.M88.4 R120, [R211+0xb900] ;  /* 0x00b90000d378783b */ /* 0x000f2e0000000200 */
[C---:B-1----:R-:W-:Y:S08]  /*cd50*/  HMMA.16816.F32 R44, R180.reuse, R128, R44 ;  /* 0x00000080b42c723c */ /* 0x042ff0000000182c */
        /* <DEDUP_REMOVED lines=13> */
[----:B------:R-:W5:Y:S07]  /*ce30*/  LDSM.16.M88.4 R116, [R202+0x3000] ;  /* 0x00300000ca74783b */ /* 0x000f6e0000000200 */
[C---:B--2---:R-:W-:Y:S08]  /*ce40*/  HMMA.16816.F32 R36, R184.reuse, R132, R36 ;  /* 0x00000084b824723c */ /* 0x044ff00000001824 */
[C---:B------:R-:W-:Y:S01]  /*ce50*/  HMMA.16816.F32 R40, R184.reuse, R134, R40 ;  /* 0x00000086b828723c */ /* 0x040fe20000001828 */
[----:B------:R-:W2:Y:S07]  /*ce60*/  LDSM.16.M88.4 R132, [R202+0x3800] ;  /* 0x00380000ca84783b */ /* 0x000eae0000000200 */
[C---:B------:R-:W-:Y:S08]  /*ce70*/  HMMA.16816.F32 R44, R184.reuse, R136, R44 ;  /* 0x00000088b82c723c */ /* 0x040ff0000000182c */
[----:B------:R-:W-:Y:S01]  /*ce80*/  HMMA.16816.F32 R48, R184, R138, R48 ;  /* 0x0000008ab830723c */ /* 0x000fe20000001830 */
[----:B------:R-:W2:Y:S07]  /*ce90*/  LDSM.16.M88.4 R136, [R202+0x4000] ;  /* 0x00400000ca88783b */ /* 0x000eae0000000200 */
[C---:B---3--:R-:W-:Y:S08]  /*cea0*/  HMMA.16816.F32 R4, R188.reuse, R140, R4 ;  /* 0x0000008cbc04723c */ /* 0x048ff00000001804 */
[C---:B------:R-:W-:Y:S01]  /*ceb0*/  HMMA.16816.F32 R8, R188.reuse, R142, R8 ;  /* 0x0000008ebc08723c */ /* 0x040fe20000001808 */
[----:B------:R-:W3:Y:S01]  /*cec0*/  LDSM.16.M88.4 R140, [R202+0x5800] ;  /* 0x00580000ca8c783b */ /* 0x000ee20000000200 */
[----:B------:R-:W-:Y:S04]  /*ced0*/  DEPBAR.LE SB0, 0x0 ;  /* 0x000080000000791a */ /* 0x000fe80000000000 */
[----:B------:R-:W-:Y:S02]  /*cee0*/  BAR.SYNC.DEFER_BLOCKING 0x0 ;  /* 0x0000000000007b1d */ /* 0x000fe40000010000 */
        /* <DEDUP_REMOVED lines=9> */
[----:B------:R-:W-:Y:S08]  /*cf80*/  HMMA.16816.F32 R48, R188, R158, R48 ;  /* 0x0000009ebc30723c */ /* 0x000ff00000001830 */
[C---:B-----5:R-:W-:Y:S08]  /*cf90*/  HMMA.16816.F32 R4, R192.reuse, R116, R4 ;  /* 0x00000074c004723c */ /* 0x060ff00000001804 */
[C---:B------:R-:W-:Y:S08]  /*cfa0*/  HMMA.16816.F32 R8, R192.reuse, R118, R8 ;  /* 0x00000076c008723c */ /* 0x040ff00000001808 */
        /* <DEDUP_REMOVED lines=37> */
[----:B------:R-:W-:Y:S04]  /*d200*/  SHFL.IDX PT, R120, R116, 0x2, 0x181f ;  /* 0x00581f0074787f89 */ /* 0x000fe800000e0000 */
[----:B------:R-:W1:Y:S04]  /*d210*/  SHFL.IDX PT, R118, R116, RZ, 0x181f ;  /* 0x00181fff74767589 */ /* 0x000e6800000e0000 */
[----:B------:R-:W2:Y:S04]  /*d220*/  SHFL.IDX PT, R121, R0, RZ, 0x181f ;  /* 0x00181fff00797589 */ /* 0x000ea800000e0000 */
[----:B------:R-:W3:Y:S04]  /*d230*/  SHFL.IDX PT, R117, R116, 0x1, 0x181f ;  /* 0x00381f0074757f89 */ /* 0x000ee800000e0000 */
[----:B------:R-:W4:Y:S04]  /*d240*/  SHFL.IDX PT, R119, R0, 0x1, 0x181f ;  /* 0x00381f0000777f89 */ /* 0x000f2800000e0000 */
[----:B------:R-:W5:Y:S01]  /*d250*/  SHFL.IDX PT, R123, R0, 0x2, 0x181f ;  /* 0x00581f00007b7f89 */ /* 0x000f6200000e0000 */
[C---:B-1----:R-:W-:Y:S05]  /*d260*/  IADD3 R128, P0, R118.reuse, R168, RZ ;  /* 0x000000a876807210 */ /* 0x042fea0007f1e0ff */
[C-C-:B--2---:R-:W-:Y:S01]  /*d270*/  IMAD.X R129, R121.reuse, 0x1, R170.reuse, P0 ;  /* 0x0000000179817824 */ /* 0x144fe200000e06aa */
[-C--:B------:R-:W-:Y:S04]  /*d280*/  IADD3 R130, P0, R118, R243.reuse, RZ ;  /* 0x000000f376827210 */ /* 0x080fe80007f1e0ff */
[----:B------:R1:W-:Y:S01]  /*d290*/  LDGSTS.E.BYPASS.LTC128B.128 [R223+0x8100], [R128.64], !P2 ;  /* 0x0810000080df7fae */ /* 0x0003e2000d101d46 */
[----:B------:R-:W-:Y:S02]  /*d2a0*/  IADD3.X R131, R121, R244, RZ, P0, !PT ;  /* 0x000000f479837210 */ /* 0x000fe400007fe4ff */
[-C--:B---3--:R-:W-:Y:S03]  /*d2b0*/  IADD3 R132, P0, R117, R168.reuse, RZ ;  /* 0x000000a875847210 */ /* 0x088fe60007f1e0ff */
[----:B------:R1:W-:Y:S02]  /*d2c0*/  LDGSTS.E.BYPASS.LTC128B.128 [R223+0xb100], [R130.64], !P6 ;  /* 0x0b10000082df7fae */ /* 0x0003e4000f101d46 */
[----:B----4-:R-:W-:Y:S01]  /*d2d0*/  IMAD.X R133, R119, 0x1, R170, P0 ;  /* 0x0000000177857824 */ /* 0x010fe200000e06aa */
[-C--:B------:R-:W-:Y:S04]  /*d2e0*/  IADD3 R118, P0, R117, R243.reuse, RZ ;  /* 0x000000f375767210 */ /* 0x080fe80007f1e0ff */
[----:B------:R1:W-:Y:S01]  /*d2f0*/  LDGSTS.E.BYPASS.LTC128B.128 [R223+0x9100], [R132.64], !P2 ;  /* 0x0910000084df7fae */ /* 0x0003e2000d101d46 */
[--C-:B------:R-:W-:Y:S01]  /*d300*/  IMAD.X R119, R119, 0x1, R244.reuse, P0 ;  /* 0x0000000177777824 */ /* 0x100fe200000e06f4 */
[C---:B------:R-:W-:Y:S04]  /*d310*/  IADD3 R134, P0, R120.reuse, R168, RZ ;  /* 0x000000a878867210 */ /* 0x040fe80007f1e0ff */
[----:B------:R1:W-:Y:S01]  /*d320*/  LDGSTS.E.BYPASS.LTC128B.128 [R223+0xc100], [R118.64], !P6 ;  /* 0x0c10000076df7fae */ /* 0x0003e2000f101d46 */
[C---:B-----5:R-:W-:Y:S02]  /*d330*/  IADD3.X R135, R123.reuse, R170, RZ, P0, !PT ;  /* 0x000000aa7b877210 */ /* 0x060fe400007fe4ff */
[----:B------:R-:W-:Y:S03]  /*d340*/  IADD3 R120, P0, R120, R243, RZ ;  /* 0x000000f378787210 */ /* 0x000fe60007f1e0ff */
[----:B------:R1:W-:Y:S02]  /*d350*/  LDGSTS.E.BYPASS.LTC128B.128 [R223+0xa100], [R134.64], !P2 ;  /* 0x0a10000086df7fae */ /* 0x0003e4000d101d46 */
[----:B------:R-:W-:Y:S05]  /*d360*/  IMAD.X R121, R123, 0x1, R244, P0 ;  /* 0x000000017b797824 */ /* 0x000fea00000e06f4 */
[----:B------:R1:W-:Y:S03]  /*d370*/  LDGSTS.E.BYPASS.LTC128B.128 [R223+0xd100], [R120.64], !P6 ;  /* 0x0d10000078df7fae */ /* 0x0003e6000f101d46 */
.L_x_274:
[----:B------:R-:W-:Y:S01]  /*d380*/  @P4 IMAD.HI.U32 R0, R229, c[0x0][0x2c8], RZ ;  /* 0x0000b200e5004a27 */ /* 0x000fe200078e00ff */
[----:B------:R-:W0:Y:S03]  /*d390*/  LDGDEPBAR ;  /* 0x00000000000079af */ /* 0x000e260000000000 */
[----:B------:R-:W-:Y:S01]  /*d3a0*/  IMAD.MOV.U32 R156, RZ, RZ, R229 ;  /* 0x000000ffff9c7224 */ /* 0x000fe200078e00e5 */
[----:B------:R-:W-:Y:S01]  /*d3b0*/  @P4 SHF.R.U32.HI R156, RZ, c[0x0][0x2cc], R0 ;  /* 0x0000b300ff9c4a19 */ /* 0x000fe20000011600 */
[----:B------:R-:W-:Y:S04]  /*d3c0*/  IMAD R157, R169, -0x60, RZ ;  /* 0xffffffa0a99d7824 */ /* 0x000fe800078e02ff */
[----:B------:R-:W2:Y:S01]  /*d3d0*/  SHFL.IDX PT, R117, R156, RZ, 0x1c1f ;  /* 0x001c1fff9c757589 */ /* 0x000ea200000e0000 */
[----:B------:R-:W-:Y:S01]  /*d3e0*/  IADD3 R152, -R236, 0x1, R157 ;  /* 0x00000001ec987810 */ /* 0x000fe20007ffe19d */
[----:B------:R-:W-:Y:S03]  /*d3f0*/  IMAD.IADD R151, R157, 0x1, -R236 ;  /* 0x000000019d977824 */ /* 0x000fe600078e0aec */
[----:B------:R-:W-:Y:S04]  /*d400*/  IADD3 R152, -R226, R152, R217 ;  /* 0x00000098e2987210 */ /* 0x000fe80007ffe1d9 */
[C---:B------:R-:W-:Y:S02]  /*d410*/  IADD3 R154, R152.reuse, c[0x0][0x328], RZ ;  /* 0x0000ca00989a7a10 */ /* 0x040fe40007ffe0ff */
[----:B------:R-:W-:Y:S02]  /*d420*/  IADD3 R152, R152, UR4, RZ ;  /* 0x0000000498987c10 */ /* 0x000fe4000fffe0ff */
[----:B--2---:R-:W-:Y:S03]  /*d430*/  IADD3 R160, R154, R117, RZ ;  /* 0x000000759aa07210 */ /* 0x004fe60007ffe0ff */
        /* <DEDUP_REMOVED lines=15> */
.L_x_277:
[----:B------:R-:W-:Y:S04]  /*d530*/  MOV R0, c[0x0][0x32c] ;  /* 0x0000cb0000007a02 */ /* 0x000fe80000000f00 */
[----:B------:R-:W-:Y:S11]  /*d540*/  ISETP.NE.AND P0, PT, R0, 0x1, PT ;  /* 0x000000010000780c */ /* 0x000ff60003f05270 */
[----:B------:R-:W-:Y:S02]  /*d550*/  @!UPT UIADD3 URZ, URZ, URZ, URZ ;  /* 0x0000003f3f3ff290 */ /* 0x000fe4000fffe03f */
[----:B------:R-:W-:Y:S05]  /*d560*/  @P0 IMAD.HI.U32 R0, R116, c[0x0][0x330], RZ ;  /* 0x0000cc0074000a27 */ /* 0x000fea00078e00ff */
[----:B------:R-:W-:Y:S02]  /*d570*/  @P0 SHF.R.U32.HI R116, RZ, c[0x0][0x334], R0 ;  /* 0x0000cd00ff740a19 */ /* 0x000fe40000011600 */
.L_x_278:
[----:B------:R-:W-:Y:S05]  /*d580*/  BSYNC B0 ;  /* 0x0000000000007941 */ /* 0x000fea0003800000 */
.L_x_276:
[----:B-1----:R-:W-:Y:S05]  /*d590*/  IMAD R119, R116, c[0x0][0x32c], R151 ;  /* 0x0000cb0074777a24 */ /* 0x002fea00078e0297 */
[----:B------:R-:W-:Y:S02]  /*d5a0*/  IADD3 R117, R119, c[0x0][0x32c], RZ ;  /* 0x0000cb0077757a10 */ /* 0x000fe40007ffe0ff */
[----:B------:R-:W-:Y:S02]  /*d5b0*/  IMNMX R158, R158, R119, !PT ;  /* 0x000000779e9e7217 */ /* 0x000fe40007800200 */
[----:B------:R-:W-:Y:S02]  /*d5c0*/  IMNMX R160, R160, R117, PT ;  /* 0x00000075a0a07217 */ /* 0x000fe40003800200 */
.L_x_275:
[C---:B------:R-:W-:Y:S02]  /*d5d0*/  ISETP.GE.AND P0, PT, R157.reuse, 0x2, PT ;  /* 0x000000029d00780c */ /* 0x040fe40003f06270 */
[----:B------:R-:W-:Y:S02]  /*d5e0*/  ISETP.GE.AND P2, PT, R157, 0x9, PT ;  /* 0x000000099d00780c */ /* 0x000fe40003f46270 */
[----:B------:R-:W-:Y:S02]  /*d5f0*/  P2R R150, PR, RZ, 0x1 ;  /* 0x00000001ff967803 */ /* 0x000fe40000000000 */
[----:B------:R-:W-:Y:S02]  /*d600*/  ISETP.GT.AND P0, PT, R158, 0x1, !P0 ;  /* 0x000000019e00780c */ /* 0x000fe40004704270 */
[----:B------:R-:W-:Y:S02]  /*d610*/  P2R R148, PR, RZ, 0x4 ;  /* 0x00000004ff947803 */ /* 0x000fe40000000000 */
[----:B------:R-:W-:Y:S04]  /*d620*/  ISETP.LT.OR P0, PT, R160, 0x2, P0 ;  /* 0x00000002a000780c */ /* 0x000fe80000701670 */
[----:B------:R-:W-:Y:S02]  /*d630*/  FSEL R116, R5, -INF , !P0 ;  /* 0xff80000005747808 */ /* 0x000fe40004000000 */
[----:B------:R-:W-:Y:S02]  /*d640*/  ISETP.GT.AND P0, PT, R158, 0x8, !P2 ;  /* 0x000000089e00780c */ /* 0x000fe40005704270 */
[C---:B------:R-:W-:Y:S02]  /*d650*/  ISETP.GE.AND P2, PT, R157.reuse, 0xa, PT ;  /* 0x0000000a9d00780c */ /* 0x040fe40003f46270 */
        /* <DEDUP_REMOVED lines=8> */
[----:B------:R-:W-:Y:S02]  /*d6e0*/  ISETP.GT.AND P0, PT, R158, 0x10, !P2 ;  /* 0x000000109e00780c */ /* 0x000fe40005704270 */
[C---:B------:R-:W-:Y:S02]  /*d6f0*/  ISETP.GE.AND P2, PT, R157.reuse, 0x12, PT ;  /* 0x000000129d00780c */ /* 0x040fe40003f46270 */
[----:B------:R-:W-:Y:S02]  /*d700*/  ISETP.LT.OR P0, PT, R160, 0x11, P0 ;  /* 0x00000011a000780c */ /* 0x000fe40000701670 */
[----:B------:R-:W-:Y:S02]  /*d710*/  P2R R138, PR, RZ, 0x4 ;  /* 0x00000004ff8a7803 */ /* 0x000fe40000000000 */
[----:B-1----:R-:W-:Y:S02]  /*d720*/  FSEL R119, R12, -INF , !P0 ;  /* 0xff8000000c777808 */ /* 0x002fe40004000000 */
        /* <DEDUP_REMOVED lines=25> */
[----:B------:R-:W-:Y:S01]  /*d8c0*/  ISETP.GT.AND P0, PT, R158, 0x28, !P2 ;  /* 0x000000289e00780c */ /* 0x000fe20005704270 */
[----:B------:R-:W1:Y:S01]  /*d8d0*/  SHFL.IDX PT, R21, R156, 0x1, 0x1c1f ;  /* 0x003c1f009c157f89 */ /* 0x000e6200000e0000 */
        /* <DEDUP_REMOVED lines=11> */
[----:B------:R-:W-:Y:S01]  /*d990*/  ISETP.LT.OR P0, PT, R160, 0x31, P0 ;  /* 0x00000031a000780c */ /* 0x000fe20000701670 */
[--C-:B-1----:R-:W-:Y:S01]  /*d9a0*/  IMAD.IADD R154, R154, 0x1, R21.reuse ;  /* 0x000000019a9a7824 */ /* 0x102fe200078e0215 */
[----:B------:R-:W-:Y:S01]  /*d9b0*/  P2R R118, PR, RZ, 0x4 ;  /* 0x00000004ff767803 */ /* 0x000fe20000000000 */
[----:B------:R-:W-:Y:S01]  /*d9c0*/  IMAD.IADD R152, R152, 0x1, R21 ;  /* 0x0000000198987824 */ /* 0x000fe200078e0215 */
        /* <DEDUP_REMOVED lines=51> */
[----:B------:R-:W-:Y:S02]  /*dd00*/  ISETP.GT.AND P0, PT, R158, RZ, !P2 ;  /* 0x000000ff9e00720c */ /* 0x000fe40005704270 */
[----:B------:R-:W-:Y:S02]  /*dd10*/  ISETP.GE.AND P2, PT, R157, 0x5a, PT ;  /* 0x0000005a9d00780c */ /* 0x000fe40003f46270 */
[----:B------:R-:W-:Y:S04]  /*dd20*/  ISETP.LT.OR P0, PT, R160, 0x1, P0 ;  /* 0x00000001a000780c */ /* 0x000fe80000701670 */
        /* <DEDUP_REMOVED lines=18> */
.L_x_281:
[----:B------:R-:W-:Y:S04]  /*de50*/  MOV R4, c[0x0][0x32c] ;  /* 0x0000cb0000047a02 */ /* 0x000fe80000000f00 */
[----:B------:R-:W-:Y:S11]  /*de60*/  ISETP.NE.AND P0, PT, R4, 0x1, PT ;  /* 0x000000010400780c */ /* 0x000ff60003f05270 */
[----:B------:R-:W-:Y:S02]  /*de70*/  @!UPT UIADD3 URZ, URZ, URZ, URZ ;  /* 0x0000003f3f3ff290 */ /* 0x000fe4000fffe03f */
[----:B------:R-:W-:Y:S05]  /*de80*/  @P0 IMAD.HI.U32 R4, R32, c[0x0][0x330], RZ ;  /* 0x0000cc0020040a27 */ /* 0x000fea00078e00ff */
[----:B------:R-:W-:Y:S02]  /*de90*/  @P0 SHF.R.U32.HI R32, RZ, c[0x0][0x334], R4 ;  /* 0x0000cd00ff200a19 */ /* 0x000fe40000011604 */
.L_x_282:
[----:B------:R-:W-:Y:S05]  /*dea0*/  BSYNC B0 ;  /* 0x0000000000007941 */ /* 0x000fea0003800000 */
.L_x_280:
[----:B------:R-:W-:Y:S05]  /*deb0*/  IMAD R151, R32, c[0x0][0x32c], R151 ;  /* 0x0000cb0020977a24 */ /* 0x000fea00078e0297 */
[----:B------:R-:W-:Y:S02]  /*dec0*/  IADD3 R21, R151, c[0x0][0x32c], RZ ;  /* 0x0000cb0097157a10 */ /* 0x000fe40007ffe0ff */
[----:B------:R-:W-:Y:S02]  /*ded0*/  IMNMX R152, R152, R151, !PT ;  /* 0x0000009798987217 */ /* 0x000fe40007800200 */
[----:B------:R-:W-:Y:S02]  /*dee0*/  IMNMX R154, R154, R21, PT ;  /* 0x000000159a9a7217 */ /* 0x000fe40003800200 */
.L_x_279:
[----:B------:R-:W-:Y:S04]  /*def0*/  ISETP.NE.AND P0, PT, R17, RZ, PT ;  /* 0x000000ff1100720c */ /* 0x000fe80003f05270 */
[----:B------:R-:W-:Y:S04]  /*df00*/  ISETP.GT.AND P0, PT, R152, RZ, !P0 ;  /* 0x000000ff9800720c */ /* 0x000fe80004704270 */
        /* <DEDUP_REMOVED lines=55> */
[----:B------:R-:W-:Y:S02]  /*e280*/  LDSM.16.MT88.4 R28, [R209+0x3100] ;  /* 0x00310000d11c783b */ /* 0x000fe40000004200 */
        /* <DEDUP_REMOVED lines=89> */
[----:B------:R-:W-:Y:S07]  /*e820*/  FMNMX.FTZ R4, R13, R0, !PT ;  /* 0x000000000d047209 */ /* 0x000fee0007810000 */
        /* <DEDUP_REMOVED lines=9> */
[--C-:B------:R-:W-:Y:S02]  /*e8c0*/  FFMA.FTZ R49, R9, c[0x0][0x2d0], -R46.reuse ;  /* 0x0000b40009317a23 */ /* 0x100fe4000001082e */
        /* <DEDUP_REMOVED lines=16> */
[----:B------:R-:W-:Y:S01]  /*e9d0*/  MUFU.EX2 R14, R14 ;  /* 0x0000000e000e7308 */ /* 0x000fe20000000800 */
        /* <DEDUP_REMOVED lines=8> */
[----:B------:R-:W1:Y:S01]  /*ea60*/  MUFU.EX2 R49, R49 ;  /* 0x0000003100317308 */ /* 0x000e620000000800 */
[----:B------:R-:W3:Y:S01]  /*ea70*/  LDSM.16.MT88.4 R8, [R212+0x100] ;  /* 0x00010000d408783b */ /* 0x000ee20000004200 */
[--C-:B------:R-:W-:Y:S01]  /*ea80*/  FFMA.FTZ R117, R21, c[0x0][0x2d0], -R118.reuse ;  /* 0x0000b40015757a23 */ /* 0x100fe20000010876 */
[----:B--2---:R-:W-:Y:S01]  /*ea90*/  F2FP.PACK_AB R16, R15, R48 ;  /* 0x000000300f10723e */ /* 0x004fe200000000ff */
[--C-:B------:R-:W-:Y:S02]  /*eaa0*/  FFMA.FTZ R116, R17, c[0x0][0x2d0], -R118.reuse ;  /* 0x0000b40011747a23 */ /* 0x100fe40000010876 */
[--C-:B------:R-:W-:Y:S02]  /*eab0*/  FFMA.FTZ R51, R7, c[0x0][0x2d0], -R118.reuse ;  /* 0x0000b40007337a23 */ /* 0x100fe40000010876 */
[----:B------:R-:W-:Y:S01]  /*eac0*/  FMUL.FTZ R2, R5, c[0x0][0x2d0] ;  /* 0x0000b40005027a20 */ /* 0x000fe20000410000 */
[----:B------:R-:W2:Y:S01]  /*ead0*/  LDSM.16.MT88.4 R20, [R210+0x100] ;  /* 0x00010000d214783b */ /* 0x000ea20000004200 */
[----:B------:R-:W4:Y:S01]  /*eae0*/  MUFU.EX2 R3, R6 ;  /* 0x0000000600037308 */ /* 0x000f220000000800 */
[--C-:B------:R-:W-:Y:S02]  /*eaf0*/  FFMA.FTZ R134, R40, c[0x0][0x2d0], -R118.reuse ;  /* 0x0000b40028867a23 */ /* 0x100fe40000010876 */
[----:B------:R-:W-:Y:S02]  /*eb00*/  FFMA.FTZ R160, R47, c[0x0][0x2d0], -R118 ;  /* 0x0000b4002fa07a23 */ /* 0x000fe40000010876 */
[--C-:B------:R-:W-:Y:S02]  /*eb10*/  FFMA.FTZ R140, R171, c[0x0][0x2d0], -R46.reuse ;  /* 0x0000b400ab8c7a23 */ /* 0x100fe4000001082e */
[----:B------:R-:W-:Y:S01]  /*eb20*/  LDSM.16.MT88.4 R40, [R208+0x4900] ;  /* 0x00490000d028783b */ /* 0x000fe20000004200 */
[--C-:B------:R-:W-:Y:S02]  /*eb30*/  FFMA.FTZ R163, R163, c[0x0][0x2d0], -R46.reuse ;  /* 0x0000b400a3a37a23 */ /* 0x100fe4000001082e */
[----:B------:R-:W-:Y:S01]  /*eb40*/  MUFU.EX2 R117, R117 ;  /* 0x0000007500757308 */ /* 0x000fe20000000800 */
[--C-:B------:R-:W-:Y:S02]  /*eb50*/  FFMA.FTZ R150, R153, c[0x0][0x2d0], -R46.reuse ;  /* 0x0000b40099967a23 */ /* 0x100fe4000001082e */
[--C-:B------:R-:W-:Y:S01]  /*eb60*/  FFMA.FTZ R143, R143, c[0x0][0x2d0], -R46.reuse ;  /* 0x0000b4008f8f7a23 */ /* 0x100fe2000001082e */
[----:B-1----:R-:W-:Y:S01]  /*eb70*/  F2FP.PACK_AB R18, R49, R14 ;  /* 0x0000000e3112723e */ /* 0x002fe200000000ff */
[----:B------:R-:W-:Y:S02]  /*eb80*/  FFMA.FTZ R139, R139, c[0x0][0x2d0], -R46 ;  /* 0x0000b4008b8b7a23 */ /* 0x000fe4000001082e */
[--C-:B------:R-:W-:Y:S02]  /*eb90*/  FFMA.FTZ R156, R133, c[0x0][0x2d0], -R118.reuse ;  /* 0x0000b400859c7a23 */ /* 0x100fe40000010876 */
[----:B------:R-:W-:Y:S01]  /*eba0*/  FFMA.FTZ R133, R45, c[0x0][0x2d0], -R118 ;  /* 0x0000b4002d857a23 */ /* 0x000fe20000010876 */
[----:B------:R-:W1:Y:S01]  /*ebb0*/  MUFU.EX2 R116, R116 ;  /* 0x0000007400747308 */ /* 0x000e620000000800 */
[--C-:B------:R-:W-:Y:S02]  /*ebc0*/  FFMA.FTZ R123, R123, c[0x0][0x2d0], -R46.reuse ;  /* 0x0000b4007b7b7a23 */ /* 0x100fe4000001082e */
[----:B------:R-:W-:Y:S02]  /*ebd0*/  FFMA.FTZ R158, R121, c[0x0][0x2d0], -R46 ;  /* 0x0000b400799e7a23 */ /* 0x000fe4000001082e */
[C---:B----4-:R-:W-:Y:S02]  /*ebe0*/  FMUL.FTZ R4, R3.reuse, R112 ;  /* 0x0000007003047220 */ /* 0x050fe40000410000 */
        /* <DEDUP_REMOVED lines=8> */
[----:B------:R-:W4:Y:S01]  /*ec70*/  MUFU.EX2 R50, R50 ;  /* 0x0000003200327308 */ /* 0x000f220000000800 */
[C---:B------:R-:W-:Y:S02]  /*ec80*/  FMUL.FTZ R80, R3.reuse, R80 ;  /* 0x0000005003507220 */ /* 0x040fe40000410000 */
[C---:B------:R-:W-:Y:S01]  /*ec90*/  FMUL.FTZ R81, R3.reuse, R81 ;  /* 0x0000005103517220 */ /* 0x040fe20000410000 */
[----:B-1----:R-:W-:Y:S01]  /*eca0*/  F2FP.PACK_AB R17, R116, R117 ;  /* 0x000000757411723e */ /* 0x002fe200000000ff */
        /* <DEDUP_REMOVED lines=9> */
[----:B------:R-:W-:Y:S01]  /*ed40*/  MUFU.EX2 R119, R119 ;  /* 0x0000007700777308 */ /* 0x000fe20000000800 */
[C---:B------:R-:W-:Y:S02]  /*ed50*/  FMUL.FTZ R104, R3.reuse, R104 ;  /* 0x0000006803687220 */ /* 0x040fe40000410000 */
[C---:B------:R-:W-:Y:S01]  /*ed60*/  FMUL.FTZ R105, R3.reuse, R105 ;  /* 0x0000006903697220 */ /* 0x040fe20000410000 */
[----:B----4-:R-:W-:Y:S01]  /*ed70*/  F2FP.PACK_AB R19, R50, R51 ;  /* 0x000000333213723e */ /* 0x010fe200000000ff */
[C---:B------:R-:W-:Y:S02]  /*ed80*/  FMUL.FTZ R52, R3.reuse, R52 ;  /* 0x0000003403347220 */ /* 0x040fe40000410000 */
[C---:B------:R-:W-:Y:S02]  /*ed90*/  FMUL.FTZ R53, R3.reuse, R53 ;  /* 0x0000003503357220 */ /* 0x040fe40000410000 */
[C---:B------:R-:W-:Y:S01]  /*eda0*/  FMUL.FTZ R56, R3.reuse, R56 ;  /* 0x0000003803387220 */ /* 0x040fe20000410000 */
[----:B------:R-:W4:Y:S01]  /*edb0*/  MUFU.EX2 R122, R122 ;  /* 0x0000007a007a7308 */ /* 0x000f220000000800 */
[C---:B------:R-:W-:Y:S02]  /*edc0*/  FMUL.FTZ R57, R3.reuse, R57 ;  /* 0x0000003903397220 */ /* 0x040fe40000410000 */
[C---:B------:R-:W-:Y:S02]  /*edd0*/  FMUL.FTZ R60, R3.reuse, R60 ;  /* 0x0000003c033c7220 */ /* 0x040fe40000410000 */
[C---:B-1----:R-:W-:Y:S02]  /*ede0*/  FMUL.FTZ R6, R2.reuse, R114 ;  /* 0x0000007202067220 */ /* 0x042fe40000410000 */
[C---:B------:R-:W-:Y:S02]  /*edf0*/  FMUL.FTZ R7, R2.reuse, R115 ;  /* 0x0000007302077220 */ /* 0x040fe40000410000 */
[C---:B------:R-:W-:Y:S01]  /*ee00*/  FMUL.FTZ R70, R2.reuse, R70 ;  /* 0x0000004602467220 */ /* 0x040fe20000410000 */
[----:B------:R-:W-:Y:S01]  /*ee10*/  MUFU.EX2 R128, R128 ;  /* 0x0000008000807308 */ /* 0x000fe20000000800 */
[C---:B------:R-:W-:Y:S02]  /*ee20*/  FMUL.FTZ R71, R2.reuse, R71 ;  /* 0x0000004702477220 */ /* 0x040fe40000410000 */
[C---:B------:R-:W-:Y:S01]  /*ee30*/  FMUL.FTZ R74, R2.reuse, R74 ;  /* 0x0000004a024a7220 */ /* 0x040fe20000410000 */
[C---:B---3--:R-:W-:Y:S05]  /*ee40*/  HMMA.16816.F32 R4, R16.reuse, R8, R4 ;  /* 0x000000081004723c */ /* 0x048fea0000001804 */
[C---:B------:R-:W-:Y:S01]  /*ee50*/  FMUL.FTZ R75, R2.reuse, R75 ;  /* 0x0000004b024b7220 */ /* 0x040fe20000410000 */
[----:B------:R-:W-:Y:S01]  /*ee60*/  MUFU.EX2 R141, R141 ;  /* 0x0000008d008d7308 */ /* 0x000fe20000000800 */
[C---:B------:R-:W-:Y:S01]  /*ee70*/  FMUL.FTZ R78, R2.reuse, R78 ;  /* 0x0000004e024e7220 */ /* 0x040fe20000410000 */
[C---:B------:R-:W-:Y:S01]  /*ee80*/  HMMA.16816.F32 R68, R16.reuse, R10, R68 ;  /* 0x0000000a1044723c */ /* 0x040fe20000001844 */
[----:B------:R-:W1:Y:S03]  /*ee90*/  LDSM.16.MT88.4 R8, [R208+0x100] ;  /* 0x00010000d008783b */ /* 0x000e660000004200 */
[C---:B------:R-:W-:Y:S02]  /*eea0*/  FMUL.FTZ R79, R2.reuse, R79 ;  /* 0x0000004f024f7220 */ /* 0x040fe40000410000 */
[C---:B------:R-:W-:Y:S02]  /*eeb0*/  FMUL.FTZ R82, R2.reuse, R82 ;  /* 0x0000005202527220 */ /* 0x040fe40000410000 */
[C---:B--2---:R-:W-:Y:S01]  /*eec0*/  HMMA.16816.F32 R72, R16.reuse, R20, R72 ;  /* 0x000000141048723c */ /* 0x044fe20000001848 */
[----:B------:R-:W-:Y:S03]  /*eed0*/  MUFU.EX2 R130, R130 ;  /* 0x0000008200827308 */ /* 0x000fe60000000800 */
[C---:B------:R-:W-:Y:S02]  /*eee0*/  FMUL.FTZ R83, R2.reuse, R83 ;  /* 0x0000005302537220 */ /* 0x040fe40000410000 */
[C---:B------:R-:W-:Y:S02]  /*eef0*/  FMUL.FTZ R86, R2.reuse, R86 ;  /* 0x0000005602567220 */ /* 0x040fe40000410000 */
[C---:B------:R-:W-:Y:S01]  /*ef00*/  HMMA.16816.F32 R76, R16.reuse, R22, R76 ;  /* 0x00000016104c723c */ /* 0x040fe2000000184c */
[----:B------:R-:W2:Y:S02]  /*ef10*/  LDSM.16.MT88.4 R20, [R212+0x3100] ;  /* 0x00310000d414783b */ /* 0x000ea40000004200 */
[----:B------:R-:W-:Y:S01]  /*ef20*/  MUFU.EX2 R132, R132 ;  /* 0x0000008400847308 */ /* 0x000fe20000000800 */
[C---:B------:R-:W-:Y:S02]  /*ef30*/  FMUL.FTZ R87, R2.reuse, R87 ;  /* 0x0000005702577220 */ /* 0x040fe40000410000 */
[C---:B------:R-:W-:Y:S02]  /*ef40*/  FMUL.FTZ R98, R2.reuse, R98 ;  /* 0x0000006202627220 */ /* 0x040fe40000410000 */
[C---:B------:R-:W-:Y:S04]  /*ef50*/  HMMA.16816.F32 R80, R16.reuse, R24, R80 ;  /* 0x000000181050723c */ /* 0x040fe80000001850 */
[C---:B------:R-:W-:Y:S01]  /*ef60*/  FMUL.FTZ R99, R2.reuse, R99 ;  /* 0x0000006302637220 */ /* 0x040fe20000410000 */
[----:B------:R-:W-:Y:S01]  /*ef70*/  MUFU.EX2 R149, R149 ;  /* 0x0000009500957308 */ /* 0x000fe20000000800 */
[C---:B------:R-:W-:Y:S02]  /*ef80*/  FMUL.FTZ R102, R2.reuse, R102 ;  /* 0x0000006602667220 */ /* 0x040fe40000410000 */
[C---:B------:R-:W-:Y:S01]  /*ef90*/  HMMA.16816.F32 R84, R16.reuse, R26, R84 ;  /* 0x0000001a1054723c */ /* 0x040fe20000001854 */
[----:B------:R-:W3:Y:S03]  /*efa0*/  LDSM.16.MT88.4 R24, [R210+0x3100] ;  /* 0x00310000d218783b */ /* 0x000ee60000004200 */
[C---:B------:R-:W-:Y:S02]  /*efb0*/  FMUL.FTZ R90, R2.reuse, R90 ;  /* 0x0000005a025a7220 */ /* 0x040fe40000410000 */
[C---:B------:R-:W-:Y:S01]  /*efc0*/  FMUL.FTZ R91, R2.reuse, R91 ;  /* 0x0000005b025b7220 */ /* 0x040fe20000410000 */
[----:B------:R-:W-:Y:S01]  /*efd0*/  MUFU.EX2 R134, R134 ;  /* 0x0000008600867308 */ /* 0x000fe20000000800 */
[C---:B------:R-:W-:Y:S04]  /*efe0*/  FMUL.FTZ R103, R2.reuse, R103 ;  /* 0x0000006702677220 */ /* 0x040fe80000410000 */
[C---:B------:R-:W-:Y:S01]  /*eff0*/  FMUL.FTZ R106, R2.reuse, R106 ;  /* 0x0000006a026a7220 */ /* 0x040fe20000410000 */
[C---:B-1----:R-:W-:Y:S03]  /*f000*/  HMMA.16816.F32 R88, R16.reuse, R8, R88 ;  /* 0x000000081058723c */ /* 0x042fe60000001858 */
[C---:B------:R-:W-:Y:S01]  /*f010*/  FMUL.FTZ R92, R3.reuse, R92 ;  /* 0x0000005c035c7220 */ /* 0x040fe20000410000 */
[----:B------:R-:W-:Y:S01]  /*f020*/  MUFU.EX2 R138, R138 ;  /* 0x0000008a008a7308 */ /* 0x000fe20000000800 */
[C---:B------:R-:W-:Y:S02]  /*f030*/  FMUL.FTZ R93, R3.reuse, R93 ;  /* 0x0000005d035d7220 */ /* 0x040fe40000410000 */
[C---:B------:R-:W-:Y:S02]  /*f040*/  FMUL.FTZ R94, R2.reuse, R94 ;  /* 0x0000005e025e7220 */ /* 0x040fe40000410000 */
[----:B------:R-:W-:Y:S03]  /*f050*/  FMUL.FTZ R95, R2, R95 ;  /* 0x0000005f025f7220 */ /* 0x000fe60000410000 */
[C---:B------:R-:W-:Y:S02]  /*f060*/  FMUL.FTZ R8, R3.reuse, R108 ;  /* 0x0000006c03087220 */ /* 0x040fe40000410000 */
[--C-:B------:R-:W-:Y:S01]  /*f070*/  FFMA.FTZ R108, R36, c[0x0][0x2d0], -R118.reuse ;  /* 0x0000b400246c7a23 */ /* 0x100fe20000010876 */
[----:B------:R-:W-:Y:S01]  /*f080*/  MUFU.EX2 R159, R159 ;  /* 0x0000009f009f7308 */ /* 0x000fe20000000800 */
[C---:B------:R-:W-:Y:S03]  /*f090*/  HMMA.16816.F32 R92, R16.reuse, R10, R92 ;  /* 0x0000000a105c723c */ /* 0x040fe6000000185c */
[----:B------:R-:W-:Y:S02]  /*f0a0*/  FMUL.FTZ R9, R3, R109 ;  /* 0x0000006d03097220 */ /* 0x000fe40000410000 */
[C---:B------:R-:W-:Y:S02]  /*f0b0*/  FMUL.FTZ R107, R2.reuse, R107 ;  /* 0x0000006b026b7220 */ /* 0x040fe40000410000 */
[C---:B------:R-:W-:Y:S01]  /*f0c0*/  FMUL.FTZ R10, R2.reuse, R110 ;  /* 0x0000006e020a7220 */ /* 0x040fe20000410000 */
[C---:B--2---:R-:W-:Y:S01]  /*f0d0*/  HMMA.16816.F32 R96, R16.reuse, R20, R96 ;  /* 0x000000141060723c */ /* 0x044fe20000001860 */
[----:B------:R-:W-:Y:S03]  /*f0e0*/  MUFU.EX2 R108, R108 ;  /* 0x0000006c006c7308 */ /* 0x000fe60000000800 */
[--C-:B------:R-:W-:Y:S02]  /*f0f0*/  FFMA.FTZ R110, R37, c[0x0][0x2d0], -R118.reuse ;  /* 0x0000b400256e7a23 */ /* 0x100fe40000010876 */
[----:B------:R-:W-:Y:S01]  /*f100*/  LDSM.16.MT88.4 R36, [R208+0x900] ;  /* 0x00090000d024783b */ /* 0x000fe20000004200 */
[----:B------:R-:W-:Y:S01]  /*f110*/  FMUL.FTZ R11, R2, R111 ;  /* 0x0000006f020b7220 */ /* 0x000fe20000410000 */
[C---:B------:R-:W-:Y:S03]  /*f120*/  HMMA.16816.F32 R100, R16.reuse, R22, R100 ;  /* 0x000000161064723c */ /* 0x040fe60000001864 */
[----:B------:R-:W-:Y:S01]  /*f130*/  MUFU.EX2 R110, R110 ;  /* 0x0000006e006e7308 */ /* 0x000fe20000000800 */
[----:B------:R-:W-:Y:S02]  /*f140*/  FFMA.FTZ R111, R32, c[0x0][0x2d0], -R118 ;  /* 0x0000b400206f7a23 */ /* 0x000fe40000010876 */
[----:B------:R-:W1:Y:S01]  /*f150*/  LDSM.16.MT88.4 R20, [R208+0x3100] ;  /* 0x00310000d014783b */ /* 0x000e620000004200 */
[C---:B------:R-:W-:Y:S01]  /*f160*/  FMUL.FTZ R54, R2.reuse, R54 ;  /* 0x0000003602367220 */ /* 0x040fe20000410000 */
[C---:B---3--:R-:W-:Y:S04]  /*f170*/  HMMA.16816.F32 R8, R16.reuse, R24, R8 ;  /* 0x000000181008723c */ /* 0x048fe80000001808 */
[C---:B------:R-:W-:Y:S01]  /*f180*/  FMUL.FTZ R55, R2.reuse, R55 ;  /* 0x0000003702377220 */ /* 0x040fe20000410000 */
[----:B------:R-:W-:Y:S01]  /*f190*/  MUFU.EX2 R111, R111 ;  /* 0x0000006f006f7308 */ /* 0x000fe20000000800 */
[----:B------:R-:W-:Y:S02]  /*f1a0*/  FFMA.FTZ R109, R131, c[0x0][0x2d0], -R46 ;  /* 0x0000b400836d7a23 */ /* 0x000fe4000001082e */
[C---:B------:R-:W-:Y:S01]  /*f1b0*/  HMMA.16816.F32 R104, R16.reuse, R26, R104 ;  /* 0x0000001a1068723c */ /* 0x040fe20000001868 */
[----:B------:R-:W2:Y:S03]  /*f1c0*/  LDSM.16.MT88.4 R24, [R212+0x900] ;  /* 0x00090000d418783b */ /* 0x000ea60000004200 */
[----:B------:R-:W-:Y:S02]  /*f1d0*/  FFMA.FTZ R131, R33, c[0x0][0x2d0], -R118 ;  /* 0x0000b40021837a23 */ /* 0x000fe40000010876 */
[C---:B------:R-:W-:Y:S01]  /*f1e0*/  FMUL.FTZ R58, R2.reuse, R58 ;  /* 0x0000003a023a7220 */ /* 0x040fe20000410000 */
[----:B------:R-:W3:Y:S01]  /*f1f0*/  MUFU.EX2 R109, R109 ;  /* 0x0000006d006d7308 */ /* 0x000ee20000000800 */
[C---:B------:R-:W-:Y:S01]  /*f200*/  HMMA.16816.F32 R52, R16.reuse, R28, R52 ;  /* 0x0000001c1034723c */ /* 0x040fe20000001834 */
[----:B------:R-:W-:Y:S03]  /*f210*/  LDSM.16.MT88.4 R32, [R209+0x900] ;  /* 0x00090000d120783b */ /* 0x000fe60000004200 */
[C---:B------:R-:W-:Y:S02]  /*f220*/  FMUL.FTZ R59, R2.reuse, R59 ;  /* 0x0000003b023b7220 */ /* 0x040fe40000410000 */
[C---:B------:R-:W-:Y:S02]  /*f230*/  FMUL.FTZ R61, R3.reuse, R61 ;  /* 0x0000003d033d7220 */ /* 0x040fe40000410000 */
[C---:B------:R-:W-:Y:S01]  /*f240*/  FMUL.FTZ R62, R2.reuse, R62 ;  /* 0x0000003e023e7220 */ /* 0x040fe20000410000 */
[----:B------:R-:W5:Y:S02]  /*f250*/  MUFU.EX2 R131, R131 ;  /* 0x0000008300837308 */ /* 0x000f640000000800 */
[C---:B------:R-:W-:Y:S01]  /*f260*/  HMMA.16816.F32 R56, R16.reuse, R30, R56 ;  /* 0x0000001e1038723c */ /* 0x040fe20000001838 */
[----:B------:R-:W2:Y:S02]  /*f270*/  LDSM.16.MT88.4 R28, [R210+0x900] ;  /* 0x00090000d21c783b */ /* 0x000ea40000004200 */
[C---:B------:R-:W-:Y:S02]  /*f280*/  FMUL.FTZ R63, R2.reuse, R63 ;  /* 0x0000003f023f7220 */ /* 0x040fe40000410000 */
[C---:B------:R-:W-:Y:S02]  /*f290*/  FMUL.FTZ R64, R3.reuse, R64 ;  /* 0x0000004003407220 */ /* 0x040fe40000410000 */
[----:B------:R-:W-:Y:S01]  /*f2a0*/  FMUL.FTZ R65, R3, R65 ;  /* 0x0000004103417220 */ /* 0x000fe20000410000 */
[----:B------:R-:W-:Y:S01]  /*f2b0*/  MUFU.EX2 R140, R140 ;  /* 0x0000008c008c7308 */ /* 0x000fe20000000800 */
[C---:B------:R-:W-:Y:S01]  /*f2c0*/  FMUL.FTZ R66, R2.reuse, R66 ;  /* 0x0000004202427220 */ /* 0x040fe20000410000 */
[C---:B-1----:R-:W-:Y:S03]  /*f2d0*/  HMMA.16816.F32 R60, R16.reuse, R20, R60 ;  /* 0x00000014103c723c */ /* 0x042fe6000000183c */
[----:B------:R-:W-:Y:S02]  /*f2e0*/  FMUL.FTZ R67, R2, R67 ;  /* 0x0000004302437220 */ /* 0x000fe40000410000 */
[--C-:B------:R-:W-:Y:S02]  /*f2f0*/  FFMA.FTZ R120, R120, c[0x0][0x2d0], -R46.reuse ;  /* 0x0000b40078787a23 */ /* 0x100fe4000001082e */
[----:B------:R-:W-:Y:S01]  /*f300*/  FFMA.FTZ R46, R44, c[0x0][0x2d0], -R46 ;  /* 0x0000b4002c2e7a23 */ /* 0x000fe2000001082e */
[----:B------:R-:W-:Y:S01]  /*f310*/  MUFU.EX2 R163, R163 ;  /* 0x000000a300a37308 */ /* 0x000fe20000000800 */
[--C-:B------:R-:W-:Y:S01]  /*f320*/  FFMA.FTZ R155, R251, c[0x0][0x2d0], -R118.reuse ;  /* 0x0000b400fb9b7a23 */ /* 0x100fe20000010876 */
[----:B------:R-:W-:Y:S01]  /*f330*/  HMMA.16816.F32 R64, R16, R22, R64 ;  /* 0x000000161040723c */ /* 0x000fe20000001840 */
[----:B------:R-:W1:Y:S02]  /*f340*/  LDSM.16.MT88.4 R20, [R212+0x3900] ;  /* 0x00390000d414783b */ /* 0x000e640000004200 */
[--C-:B------:R-:W-:Y:S02]  /*f350*/  FFMA.FTZ R136, R249, c[0x0][0x2d0], -R118.reuse ;  /* 0x0000b400f9887a23 */ /* 0x100fe40000010876 */
[--C-:B------:R-:W-:Y:S02]  /*f360*/  FFMA.FTZ R157, R157, c[0x0][0x2d0], -R118.reuse ;  /* 0x0000b4009d9d7a23 */ /* 0x100fe40000010876 */
[----:B----4-:R-:W-:Y:S01]  /*f370*/  F2FP.PACK_AB R16, R122, R119 ;  /* 0x000000777a10723e */ /* 0x010fe200000000ff */
[----:B------:R4:W-:Y:S01]  /*f380*/  MUFU.EX2 R121, R46 ;  /* 0x0000002e00797308 */ /* 0x0009e20000000800 */
[----:B---3--:R-:W-:Y:S03]  /*f390*/  F2FP.PACK_AB R18, R109, R128 ;  /* 0x000000806d12723e */ /* 0x008fe600000000ff */
[----:B------:R-:W-:Y:S01]  /*f3a0*/  F2FP.PACK_AB R17, R111, R108 ;  /* 0x0000006c6f11723e */ /* 0x000fe200000000ff */
[--C-:B------:R-:W-:Y:S01]  /*f3b0*/  FFMA.FTZ R142, R245, c[0x0][0x2d0], -R118.reuse ;  /* 0x0000b400f58e7a23 */ /* 0x100fe20000010876 */
[----:B-----5:R-:W-:Y:S01]  /*f3c0*/  F2FP.PACK_AB R19, R131, R110 ;  /* 0x0000006e8313723e */ /* 0x020fe200000000ff */
[--C-:B------:R-:W-:Y:S02]  /*f3d0*/  FFMA.FTZ R167, R167, c[0x0][0x2d0], -R118.reuse ;  /* 0x0000b400a7a77a23 */ /* 0x100fe40000010876 */
[--C-:B------:R-:W-:Y:S01]  /*f3e0*/  FFMA.FTZ R148, R165, c[0x0][0x2d0], -R118.reuse ;  /* 0x0000b400a5947a23 */ /* 0x100fe20000010876 */
[----:B------:R-:W3:Y:S01]  /*f3f0*/  MUFU.EX2 R155, R155 ;  /* 0x0000009b009b7308 */ /* 0x000ee20000000800 */
[--C-:B------:R-:W-:Y:S02]  /*f400*/  FFMA.FTZ R161, R161, c[0x0][0x2d0], -R118.reuse ;  /* 0x0000b400a1a17a23 */ /* 0x100fe40000010876 */
[C---:B--2---:R-:W-:Y:S03]  /*f410*/  HMMA.16816.F32 R4, R16.reuse, R24, R4 ;  /* 0x000000181004723c */ /* 0x044fe60000001804 */
[--C-:B------:R-:W-:Y:S02]  /*f420*/  FFMA.FTZ R151, R151, c[0x0][0x2d0], -R118.reuse ;  /* 0x0000b40097977a23 */ /* 0x100fe40000010876 */
[--C-:B------:R-:W-:Y:S02]  /*f430*/  FFMA.FTZ R154, R137, c[0x0][0x2d0], -R118.reuse ;  /* 0x0000b400899a7a23 */ /* 0x100fe40000010876 */
[----:B------:R-:W-:Y:S01]  /*f440*/  MUFU.EX2 R136, R136 ;  /* 0x0000008800887308 */ /* 0x000fe20000000800 */
[C---:B------:R-:W-:Y:S01]  /*f450*/  HMMA.16816.F32 R68, R16.reuse, R26, R68 ;  /* 0x0000001a1044723c */ /* 0x040fe20000001844 */
[----:B------:R-:W2:Y:S03]  /*f460*/  LDSM.16.MT88.4 R24, [R210+0x3900] ;  /* 0x00390000d218783b */ /* 0x000ea60000004200 */
[--C-:B------:R-:W-:Y:S02]  /*f470*/  FFMA.FTZ R135, R135, c[0x0][0x2d0], -R118.reuse ;  /* 0x0000b40087877a23 */ /* 0x100fe40000010876 */
[--C-:B------:R-:W-:Y:S02]  /*f480*/  FFMA.FTZ R129, R129, c[0x0][0x2d0], -R118.reuse ;  /* 0x0000b40081817a23 */ /* 0x100fe40000010876 */
[C---:B------:R-:W-:Y:S01]  /*f490*/  HMMA.16816.F32 R72, R16.reuse, R28, R72 ;  /* 0x0000001c1048723c */ /* 0x040fe20000001848 */
[----:B----4-:R-:W-:Y:S01]  /*f4a0*/  LDSM.16.MT88.4 R44, [R209+0x2900] ;  /* 0x00290000d12c783b */ /* 0x010fe20000004200 */
[----:B------:R-:W4:Y:S02]  /*f4b0*/  MUFU.EX2 R157, R157 ;  /* 0x0000009d009d7308 */ /* 0x000f240000000800 */
[----:B------:R-:W-:Y:S02]  /*f4c0*/  FFMA.FTZ R118, R13, c[0x0][0x2d0], -R118 ;  /* 0x0000b4000d767a23 */ /* 0x000fe40000010876 */
[----:B------:R-:W-:Y:S02]  /*f4d0*/  FFMA.FTZ R48, R3, R242, R48 ;  /* 0x000000f203307223 */ /* 0x000fe40000010030 */
[C---:B------:R-:W-:Y:S01]  /*f4e0*/  HMMA.16816.F32 R76, R16.reuse, R30, R76 ;  /* 0x0000001e104c723c */ /* 0x040fe2000000184c */
[----:B------:R-:W5:Y:S03]  /*f4f0*/  LDSM.16.MT88.4 R28, [R209+0x3900] ;  /* 0x00390000d11c783b */ /* 0x000f660000004200 */
[----:B------:R-:W-:Y:S01]  /*f500*/  MUFU.EX2 R142, R142 ;  /* 0x0000008e008e7308 */ /* 0x000fe20000000800 */
[----:B------:R-:W-:Y:S02]  /*f510*/  FFMA.FTZ R117, R2, R241, R117 ;  /* 0x000000f102757223 */ /* 0x000fe40000010075 */
[----:B------:R-:W-:Y:S01]  /*f520*/  FADD.FTZ R15, R15, R48 ;  /* 0x000000300f0f7221 */ /* 0x000fe20000010000 */
[C---:B------:R-:W-:Y:S04]  /*f530*/  HMMA.16816.F32 R80, R16.reuse, R32, R80 ;  /* 0x000000201050723c */ /* 0x040fe80000001850 */
[----:B------:R-:W-:Y:S02]  /*f540*/  FADD.FTZ R116, R116, R117 ;  /* 0x0000007574747221 */ /* 0x000fe40000010000 */
[----:B------:R-:W1:Y:S01]  /*f550*/  MUFU.EX2 R167, R167 ;  /* 0x000000a700a77308 */ /* 0x000e620000000800 */
[----:B------:R-:W-:Y:S01]  /*f560*/  FADD.FTZ R14, R14, R15 ;  /* 0x0000000f0e0e7221 */ /* 0x000fe20000010000 */
[C---:B------:R-:W-:Y:S01]  /*f570*/  HMMA.16816.F32 R84, R16.reuse, R34, R84 ;  /* 0x000000221054723c */ /* 0x040fe20000001854 */
[----:B------:R-:W3:Y:S03]  /*f580*/  LDSM.16.MT88.4 R32, [R208+0x3900] ;  /* 0x00390000d020783b */ /* 0x000ee60000004200 */
[----:B------:R-:W-:Y:S02]  /*f590*/  FADD.FTZ R3, R51, R116 ;  /* 0x0000007433037221 */ /* 0x000fe40000010000 */
[----:B------:R-:W-:Y:S02]  /*f5a0*/  FADD.FTZ R14, R49, R14 ;  /* 0x0000000e310e7221 */ /* 0x000fe40000010000 */
[C---:B------:R-:W-:Y:S01]  /*f5b0*/  HMMA.16816.F32 R88, R16.reuse, R36, R88 ;  /* 0x000000241058723c */ /* 0x040fe20000001858 */
[----:B------:R-:W-:Y:S03]  /*f5c0*/  MUFU.EX2 R148, R148 ;  /* 0x0000009400947308 */ /* 0x000fe60000000800 */
[----:B------:R-:W-:Y:S02]  /*f5d0*/  FADD.FTZ R3, R50, R3 ;  /* 0x0000000332037221 */ /* 0x000fe40000010000 */
[----:B------:R-:W-:Y:S02]  /*f5e0*/  FADD.FTZ R119, R119, R14 ;  /* 0x0000000e77777221 */ /* 0x000fe40000010000 */
[C---:B------:R-:W-:Y:S01]  /*f5f0*/  HMMA.16816.F32 R92, R16.reuse, R38, R92 ;  /* 0x00000026105c723c */ /* 0x040fe2000000185c */
[----:B------:R-:W-:Y:S02]  /*f600*/  LDSM.16.MT88.4 R36, [R208+0x4100] ;  /* 0x00410000d024783b */ /* 0x000fe40000004200 */
[----:B------:R-:W3:Y:S01]  /*f610*/  MUFU.EX2 R161, R161 ;  /* 0x000000a100a17308 */ /* 0x000ee20000000800 */
[----:B------:R-:W-:Y:S02]  /*f620*/  FADD.FTZ R108, R108, R3 ;  /* 0x000000036c6c7221 */ /* 0x000fe40000010000 */
[----:B------:R-:W-:Y:S02]  /*f630*/  FADD.FTZ R119, R122, R119 ;  /* 0x000000777a777221 */ /* 0x000fe40000010000 */
[C---:B-1----:R-:W-:Y:S04]  /*f640*/  HMMA.16816.F32 R96, R16.reuse, R20, R96 ;  /* 0x000000141060723c */ /* 0x042fe80000001860 */
[----:B------:R-:W-:Y:S01]  /*f650*/  FADD.FTZ R111, R111, R108 ;  /* 0x0000006c6f6f7221 */ /* 0x000fe20000010000 */
[----:B------:R-:W-:Y:S01]  /*f660*/  MUFU.EX2 R150, R150 ;  /* 0x0000009600967308 */ /* 0x000fe20000000800 */
[----:B------:R-:W-:Y:S02]  /*f670*/  FADD.FTZ R128, R128, R119 ;  /* 0x0000007780807221 */ /* 0x000fe40000010000 */
[C---:B------:R-:W-:Y:S01]  /*f680*/  HMMA.16816.F32 R100, R16.reuse, R22, R100 ;  /* 0x000000161064723c */ /* 0x040fe20000001864 */
[----:B------:R-:W1:Y:S03]  /*f690*/  LDSM.16.MT88.4 R20, [R212+0x1100] ;  /* 0x00110000d414783b */ /* 0x000e660000004200 */
[----:B------:R-:W-:Y:S02]  /*f6a0*/  FADD.FTZ R110, R110, R111 ;  /* 0x0000006f6e6e7221 */ /* 0x000fe40000010000 */
[----:B------:R-:W-:Y:S01]  /*f6b0*/  FADD.FTZ R128, R109, R128 ;  /* 0x000000806d807221 */ /* 0x000fe20000010000 */
[----:B------:R-:W1:Y:S01]  /*f6c0*/  MUFU.EX2 R143, R143 ;  /* 0x0000008f008f7308 */ /* 0x000e620000000800 */
[C---:B--2---:R-:W-:Y:S04]  /*f6d0*/  HMMA.16816.F32 R8, R16.reuse, R24, R8 ;  /* 0x000000181008723c */ /* 0x044fe80000001808 */
[----:B------:R-:W-:Y:S02]  /*f6e0*/  FADD.FTZ R131, R131, R110 ;  /* 0x0000006e83837221 */ /* 0x000fe40000010000 */
[----:B------:R-:W-:Y:S02]  /*f6f0*/  IMAD.MOV.U32 R3, RZ, RZ, R0 ;  /* 0x000000ffff037224 */ /* 0x000fe400078e0000 */
[C---:B------:R-:W-:Y:S01]  /*f700*/  HMMA.16816.F32 R104, R16.reuse, R26, R104 ;  /* 0x0000001a1068723c */ /* 0x040fe20000001868 */
[----:B------:R-:W2:Y:S01]  /*f710*/  LDSM.16.MT88.4 R24, [R210+0x1100] ;  /* 0x00110000d218783b */ /* 0x000ea20000004200 */
[----:B------:R-:W-:Y:S06]  /*f720*/  MUFU.EX2 R139, R139 ;  /* 0x0000008b008b7308 */ /* 0x000fec0000000800 */
[C---:B-----5:R-:W-:Y:S04]  /*f730*/  HMMA.16816.F32 R52, R16.reuse, R28, R52 ;  /* 0x0000001c1034723c */ /* 0x060fe80000001834 */
[----:B------:R-:W5:Y:S04]  /*f740*/  MUFU.EX2 R152, R152 ;  /* 0x0000009800987308 */ /* 0x000f680000000800 */
[C---:B------:R-:W-:Y:S01]  /*f750*/  HMMA.16816.F32 R56, R16.reuse, R30, R56 ;  /* 0x0000001e1038723c */ /* 0x040fe20000001838 */
[----:B------:R-:W2:Y:S05]  /*f760*/  LDSM.16.MT88.4 R28, [R209+0x1100] ;  /* 0x00110000d11c783b */ /* 0x000eaa0000004200 */
[----:B------:R-:W-:Y:S02]  /*f770*/  MUFU.EX2 R151, R151 ;  /* 0x0000009700977308 */ /* 0x000fe40000000800 */
[C---:B---3--:R-:W-:Y:S08]  /*f780*/  HMMA.16816.F32 R60, R16.reuse, R32, R60 ;  /* 0x00000020103c723c */ /* 0x048ff0000000183c */
[----:B------:R-:W-:Y:S01]  /*f790*/  HMMA.16816.F32 R64, R16, R34, R64 ;  /* 0x000000221040723c */ /* 0x000fe20000001840 */
[----:B------:R-:W3:Y:S01]  /*f7a0*/  LDSM.16.MT88.4 R32, [R208+0x1100] ;  /* 0x00110000d020783b */ /* 0x000ee20000004200 */
[----:B------:R-:W2:Y:S05]  /*f7b0*/  MUFU.EX2 R154, R154 ;  /* 0x0000009a009a7308 */ /* 0x000eaa0000000800 */
[----:B------:R-:W-:Y:S01]  /*f7c0*/  F2FP.PACK_AB R16, R130, R141 ;  /* 0x0000008d8210723e */ /* 0x000fe200000000ff */
[----:B------:R-:W-:Y:S01]  /*f7d0*/  FADD.FTZ R141, R141, R128 ;  /* 0x000000808d8d7221 */ /* 0x000fe20000010000 */
[----:B------:R-:W-:Y:S03]  /*f7e0*/  F2FP.PACK_AB R18, R149, R132 ;  /* 0x000000849512723e */ /* 0x000fe600000000ff */
[----:B------:R-:W-:Y:S01]  /*f7f0*/  F2FP.PACK_AB R17, R155, R134 ;  /* 0x000000869b11723e */ /* 0x000fe200000000ff */
[----:B------:R-:W-:Y:S01]  /*f800*/  MUFU.EX2 R135, R135 ;  /* 0x0000008700877308 */ /* 0x000fe20000000800 */
[----:B----4-:R-:W-:Y:S01]  /*f810*/  F2FP.PACK_AB R19, R157, R136 ;  /* 0x000000889d13723e */ /* 0x010fe200000000ff */
[----:B------:R-:W-:Y:S02]  /*f820*/  FADD.FTZ R134, R134, R131 ;  /* 0x0000008386867221 */ /* 0x000fe40000010000 */
[----:B------:R-:W-:Y:S02]  /*f830*/  FADD.FTZ R141, R130, R141 ;  /* 0x0000008d828d7221 */ /* 0x000fe40000010000 */
[----:B------:R-:W-:Y:S02]  /*f840*/  FADD.FTZ R155, R155, R134 ;  /* 0x000000869b9b7221 */ /* 0x000fe40000010000 */
[C---:B-1----:R-:W-:Y:S02]  /*f850*/  HMMA.16816.F32 R4, R16.reuse, R20, R4 ;  /* 0x000000141004723c */ /* 0x042fe40000001804 */
[----:B------:R-:W1:Y:S01]  /*f860*/  MUFU.EX2 R156, R156 ;  /* 0x0000009c009c7308 */ /* 0x000e620000000800 */
[----:B------:R-:W-:Y:S02]  /*f870*/  FADD.FTZ R132, R132, R141 ;  /* 0x0000008d84847221 */ /* 0x000fe40000010000 */
[----:B------:R-:W-:Y:S02]  /*f880*/  FADD.FTZ R136, R136, R155 ;  /* 0x0000009b88887221 */ /* 0x000fe40000010000 */
[----:B------:R-:W-:Y:S01]  /*f890*/  FADD.FTZ R149, R149, R132 ;  /* 0x0000008495957221 */ /* 0x000fe20000010000 */
[C---:B------:R-:W-:Y:S01]  /*f8a0*/  HMMA.16816.F32 R68, R16.reuse, R22, R68 ;  /* 0x000000161044723c */ /* 0x040fe20000001844 */
[----:B------:R-:W4:Y:S03]  /*f8b0*/  LDSM.16.MT88.4 R20, [R212+0x4100] ;  /* 0x00410000d414783b */ /* 0x000f260000004200 */
[----:B------:R-:W-:Y:S01]  /*f8c0*/  MUFU.EX2 R123, R123 ;  /* 0x0000007b007b7308 */ /* 0x000fe20000000800 */
[----:B------:R-:W-:Y:S03]  /*f8d0*/  FADD.FTZ R157, R157, R136 ;  /* 0x000000889d9d7221 */ /* 0x000fe60000010000 */
[C---:B--2---:R-:W-:Y:S06]  /*f8e0*/  HMMA.16816.F32 R72, R16.reuse, R24, R72 ;  /* 0x000000181048723c */ /* 0x044fec0000001848 */
[----:B------:R-:W2:Y:S02]  /*f8f0*/  MUFU.EX2 R158, R158 ;  /* 0x0000009e009e7308 */ /* 0x000ea40000000800 */
[C---:B------:R-:W-:Y:S01]  /*f900*/  HMMA.16816.F32 R76, R16.reuse, R26, R76 ;  /* 0x0000001a104c723c */ /* 0x040fe2000000184c */
[----:B------:R-:W1:Y:S07]  /*f910*/  LDSM.16.MT88.4 R24, [R210+0x4100] ;  /* 0x00410000d218783b */ /* 0x000e6e0000004200 */
[C---:B------:R-:W-:Y:S01]  /*f920*/  HMMA.16816.F32 R80, R16.reuse, R28, R80 ;  /* 0x0000001c1050723c */ /* 0x040fe20000001850 */
[----:B------:R-:W1:Y:S07]  /*f930*/  MUFU.EX2 R120, R120 ;  /* 0x0000007800787308 */ /* 0x000e6e0000000800 */
[C---:B------:R-:W-:Y:S01]  /*f940*/  HMMA.16816.F32 R84, R16.reuse, R30, R84 ;  /* 0x0000001e1054723c */ /* 0x040fe20000001854 */
[----:B------:R-:W2:Y:S02]  /*f950*/  LDSM.16.MT88.4 R28, [R209+0x4100] ;  /* 0x00410000d11c783b */ /* 0x000ea40000004200 */
[----:B------:R-:W-:Y:S05]  /*f960*/  MUFU.EX2 R129, R129 ;  /* 0x0000008100817308 */ /* 0x000fea0000000800 */
[C---:B---3--:R-:W-:Y:S05]  /*f970*/  HMMA.16816.F32 R88, R16.reuse, R32, R88 ;  /* 0x000000201058723c */ /* 0x048fea0000001858 */
[----:B------:R-:W3:Y:S03]  /*f980*/  MUFU.EX2 R160, R160 ;  /* 0x000000a000a07308 */ /* 0x000ee60000000800 */
[C---:B------:R-:W-:Y:S01]  /*f990*/  HMMA.16816.F32 R92, R16.reuse, R34, R92 ;  /* 0x00000022105c723c */ /* 0x040fe2000000185c */
[----:B------:R-:W3:Y:S06]  /*f9a0*/  LDSM.16.MT88.4 R32, [R212+0x1900] ;  /* 0x00190000d420783b */ /* 0x000eec0000004200 */
[----:B------:R-:W-:Y:S01]  /*f9b0*/  MUFU.EX2 R133, R133 ;  /* 0x0000008500857308 */ /* 0x000fe20000000800 */
[C---:B----4-:R-:W-:Y:S08]  /*f9c0*/  HMMA.16816.F32 R96, R16.reuse, R20, R96 ;  /* 0x000000141060723c */ /* 0x050ff00000001860 */
[C---:B------:R-:W-:Y:S01]  /*f9d0*/  HMMA.16816.F32 R100, R16.reuse, R22, R100 ;  /* 0x000000161064723c */ /* 0x040fe20000001864 */
[----:B------:R-:W4:Y:S01]  /*f9e0*/  LDSM.16.MT88.4 R20, [R210+0x1900] ;  /* 0x00190000d214783b */ /* 0x000f220000004200 */
[----:B------:R-:W3:Y:S06]  /*f9f0*/  MUFU.EX2 R118, R118 ;  /* 0x0000007600767308 */ /* 0x000eec0000000800 */
[C---:B-1----:R-:W-:Y:S08]  /*fa00*/  HMMA.16816.F32 R8, R16.reuse, R24, R8 ;  /* 0x000000181008723c */ /* 0x042ff00000001808 */
[C---:B------:R-:W-:Y:S01]  /*fa10*/  HMMA.16816.F32 R104, R16.reuse, R26, R104 ;  /* 0x0000001a1068723c */ /* 0x040fe20000001868 */
[----:B------:R-:W1:Y:S07]  /*fa20*/  LDSM.16.MT88.4 R24, [R209+0x1900] ;  /* 0x00190000d118783b */ /* 0x000e6e0000004200 */
[C---:B--2---:R-:W-:Y:S08]  /*fa30*/  HMMA.16816.F32 R52, R16.reuse, R28, R52 ;  /* 0x0000001c1034723c */ /* 0x044ff00000001834 */
        /* <DEDUP_REMOVED lines=14> */
[C---:B---3--:R-:W-:Y:S03]  /*fb20*/  HMMA.16816.F32 R4, R16.reuse, R32, R4 ;  /* 0x000000201004723c */ /* 0x048fe60000001804 */
[----:B------:R-:W-:Y:S02]  /*fb30*/  FADD.FTZ R2, R148, R167 ;  /* 0x000000a794027221 */ /* 0x000fe40000010000 */
[----:B------:R-:W-:Y:S02]  /*fb40*/  FADD.FTZ R163, R163, R140 ;  /* 0x0000008ca3a37221 */ /* 0x000fe40000010000 */
[----:B------:R-:W-:Y:S01]  /*fb50*/  FADD.FTZ R2, R161, R2 ;  /* 0x00000002a1027221 */ /* 0x000fe20000010000 */
[C---:B------:R-:W-:Y:S01]  /*fb60*/  HMMA.16816.F32 R68, R16.reuse, R34, R68 ;  /* 0x000000221044723c */ /* 0x040fe20000001844 */
[----:B------:R-:W3:Y:S07]  /*fb70*/  LDSM.16.MT88.4 R32, [R212+0x4900] ;  /* 0x00490000d420783b */ /* 0x000eee0000004200 */
[C---:B----4-:R-:W-:Y:S08]  /*fb80*/  HMMA.16816.F32 R72, R16.reuse, R20, R72 ;  /* 0x000000141048723c */ /* 0x050ff00000001848 */
        /* <DEDUP_REMOVED lines=10> */
[----:B------:R-:W-:Y:S07]  /*fc30*/  LDSM.16.MT88.4 R32, [R208+0x2100] ;  /* 0x00210000d020783b */ /* 0x000fee0000004200 */
[C---:B----4-:R-:W-:Y:S08]  /*fc40*/  HMMA.16816.F32 R8, R16.reuse, R20, R8 ;  /* 0x000000141008723c */ /* 0x050ff00000001808 */
[C---:B------:R-:W-:Y:S01]  /*fc50*/  HMMA.16816.F32 R104, R16.reuse, R22, R104 ;  /* 0x000000161068723c */ /* 0x040fe20000001868 */
[----:B------:R-:W3:Y:S07]  /*fc60*/  LDSM.16.MT88.4 R20, [R209+0x2100] ;  /* 0x00210000d114783b */ /* 0x000eee0000004200 */
        /* <DEDUP_REMOVED lines=8> */
[----:B-----5:R-:W-:Y:S03]  /*fcf0*/  F2FP.PACK_AB R18, R152, R139 ;  /* 0x0000008b9812723e */ /* 0x020fe600000000ff */
[----:B------:R-:W-:Y:S01]  /*fd00*/  F2FP.PACK_AB R17, R154, R151 ;  /* 0x000000979a11723e */ /* 0x000fe200000000ff */
[----:B------:R-:W-:Y:S01]  /*fd10*/  FADD.FTZ R151, R151, R2 ;  /* 0x0000000297977221 */ /* 0x000fe20000010000 */
[----:B------:R-:W-:Y:S01]  /*fd20*/  F2FP.PACK_AB R19, R156, R135 ;  /* 0x000000879c13723e */ /* 0x000fe200000000ff */
[----:B------:R-:W-:Y:S01]  /*fd30*/  FADD.FTZ R150, R143, R150 ;  /* 0x000000968f967221 */ /* 0x000fe20000010000 */
[----:B------:R-:W-:Y:S01]  /*fd40*/  IADD3 R2, R169, -0x1, RZ ;  /* 0xffffffffa9027810 */ /* 0x000fe20007ffe0ff */
[----:B------:R-:W-:Y:S02]  /*fd50*/  FADD.FTZ R154, R154, R151 ;  /* 0x000000979a9a7221 */ /* 0x000fe40000010000 */
[----:B------:R-:W-:Y:S02]  /*fd60*/  FADD.FTZ R139, R139, R150 ;  /* 0x000000968b8b7221 */ /* 0x000fe40000010000 */
[C---:B-1----:R-:W-:Y:S03]  /*fd70*/  HMMA.16816.F32 R4, R16.reuse, R24, R4 ;  /* 0x000000181004723c */ /* 0x042fe60000001804 */
[----:B------:R-:W-:Y:S02]  /*fd80*/  FADD.FTZ R135, R135, R154 ;  /* 0x0000009a87877221 */ /* 0x000fe40000010000 */
[----:B------:R-:W-:Y:S02]  /*fd90*/  FADD.FTZ R152, R152, R139 ;  /* 0x0000008b98987221 */ /* 0x000fe40000010000 */
[----:B------:R-:W-:Y:S01]  /*fda0*/  FADD.FTZ R156, R156, R135 ;  /* 0x000000879c9c7221 */ /* 0x000fe20000010000 */
[C---:B------:R-:W-:Y:S01]  /*fdb0*/  HMMA.16816.F32 R68, R16.reuse, R26, R68 ;  /* 0x0000001a1044723c */ /* 0x040fe20000001844 */
[----:B------:R-:W1:Y:S03]  /*fdc0*/  LDSM.16.MT88.4 R24, [R212+0x5100] ;  /* 0x00510000d418783b */ /* 0x000e660000004200 */
[----:B------:R-:W-:Y:S02]  /*fdd0*/  IMAD.MOV.U32 R169, RZ, RZ, R2 ;  /* 0x000000ffffa97224 */ /* 0x000fe400078e0002 */
[----:B------:R-:W-:Y:S02]  /*fde0*/  IMAD.MOV.U32 R2, RZ, RZ, R12 ;  /* 0x000000ffff027224 */ /* 0x000fe400078e000c */
[C---:B--2---:R-:W-:Y:S08]  /*fdf0*/  HMMA.16816.F32 R72, R16.reuse, R28, R72 ;  /* 0x0000001c1048723c */ /* 0x044ff00000001848 */
[C---:B------:R-:W-:Y:S01]  /*fe00*/  HMMA.16816.F32 R76, R16.reuse, R30, R76 ;  /* 0x0000001e104c723c */ /* 0x040fe2000000184c */
[----:B------:R-:W2:Y:S07]  /*fe10*/  LDSM.16.MT88.4 R28, [R210+0x5100] ;  /* 0x00510000d21c783b */ /* 0x000eae0000004200 */
[C---:B---3--:R-:W-:Y:S08]  /*fe20*/  HMMA.16816.F32 R80, R16.reuse, R20, R80 ;  /* 0x000000141050723c */ /* 0x048ff00000001850 */
        /* <DEDUP_REMOVED lines=9> */
[C---:B------:R-:W-:Y:S08]  /*fec0*/  HMMA.16816.F32 R104, R16.reuse, R30, R104 ;  /* 0x0000001e1068723c */ /* 0x040ff00000001868 */
[C---:B------:R-:W-:Y:S08]  /*fed0*/  HMMA.16816.F32 R52, R16.reuse, R36, R52 ;  /* 0x000000241034723c */ /* 0x040ff00000001834 */
[C---:B------:R-:W-:Y:S08]  /*fee0*/  HMMA.16816.F32 R56, R16.reuse, R38, R56 ;  /* 0x000000261038723c */ /* 0x040ff00000001838 */
[C---:B---3--:R-:W-:Y:S08]  /*fef0*/  HMMA.16816.F32 R60, R16.reuse, R20, R60 ;  /* 0x00000014103c723c */ /* 0x048ff0000000183c */
[----:B------:R-:W-:Y:S01]  /*ff00*/  HMMA.16816.F32 R64, R16, R22, R64 ;  /* 0x000000161040723c */ /* 0x000fe20000001840 */
[----:B------:R-:W2:Y:S06]  /*ff10*/  LDSM.16.MT88.4 R20, [R212+0x5900] ;  /* 0x00590000d414783b */ /* 0x000eac0000004200 */
        /* <DEDUP_REMOVED lines=19> */
[C---:B-1----:R-:W-:Y:S08]  /*10050*/  HMMA.16816.F32 R88, R16.reuse, R24, R88 ;  /* 0x000000181058723c */ /* 0x042ff00000001858 */
[C---:B------:R-:W-:Y:S01]  /*10060*/  HMMA.16816.F32 R92, R16.reuse, R26, R92 ;  /* 0x0000001a105c723c */ /* 0x040fe2000000185c */
[----:B------:R-:W1:Y:S07]  /*10070*/  LDSM.16.MT88.4 R24, [R209+0x5900] ;  /* 0x00590000d118783b */ /* 0x000e6e0000004200 */
[C---:B--2---:R-:W-:Y:S08]  /*10080*/  HMMA.16816.F32 R96, R16.reuse, R20, R96 ;  /* 0x000000141060723c */ /* 0x044ff00000001860 */
[C---:B------:R-:W-:Y:S01]  /*10090*/  HMMA.16816.F32 R100, R16.reuse, R22, R100 ;  /* 0x000000161064723c */ /* 0x040fe20000001864 */
[----:B------:R-:W2:Y:S07]  /*100a0*/  LDSM.16.MT88.4 R20, [R208+0x5900] ;  /* 0x00590000d014783b */ /* 0x000eae0000004200 */
[C---:B---3--:R-:W-:Y:S08]  /*100b0*/  HMMA.16816.F32 R108, R16.reuse, R4, R8 ;  /* 0x00000004106c723c */ /* 0x048ff00000001808 */
[C---:B------:R-:W-:Y:S08]  /*100c0*/  HMMA.16816.F32 R104, R16.reuse, R6, R104 ;  /* 0x000000061068723c */ /* 0x040ff00000001868 */
[C---:B-1----:R-:W-:Y:S08]  /*100d0*/  HMMA.16816.F32 R52, R16.reuse, R24, R52 ;  /* 0x000000181034723c */ /* 0x042ff00000001834 */
[C---:B------:R-:W-:Y:S08]  /*100e0*/  HMMA.16816.F32 R56, R16.reuse, R26, R56 ;  /* 0x0000001a1038723c */ /* 0x040ff00000001838 */
[C---:B--2---:R-:W-:Y:S08]  /*100f0*/  HMMA.16816.F32 R60, R16.reuse, R20, R60 ;  /* 0x00000014103c723c */ /* 0x044ff0000000183c */
[----:B------:R-:W-:Y:S01]  /*10100*/  HMMA.16816.F32 R64, R16, R22, R64 ;  /* 0x000000161040723c */ /* 0x000fe20000001840 */
[----:B------:R-:W-:-:S07]  /*10110*/  @P0 BRA `(.L_x_283) ;  /* 0xffffc34000000947 */ /* 0x000fce000383ffff */
.L_x_273:
[----:B------:R-:W1:Y:S01]  /*10120*/  SHFL.BFLY PT, R3, R242, 0x2, 0x1f ;  /* 0x0c401f00f2037f89 */ /* 0x000e6200000e0000 */
[----:B------:R-:W-:-:S02]  /*10130*/  MOV R4, RZ ;  /* 0x000000ff00047202 */ /* 0x000fc40000000f00 */
[----:B------:R-:W-:Y:S01]  /*10140*/  PLOP3.LUT P2, PT, PT, PT, PT, 0x8, 0x0 ;  /* 0x000000000000781c */ /* 0x000fe20003f4e170 */
[----:B------:R-:W2:Y:S01]  /*10150*/  SHFL.BFLY PT, R2, R241, 0x2, 0x1f ;  /* 0x0c401f00f1027f89 */ /* 0x000ea200000e0000 */
[----:B-1----:R-:W-:Y:S01]  /*10160*/  FADD.FTZ R6, R3, R242 ;  /* 0x000000f203067221 */ /* 0x002fe20000010000 */
[----:B------:R-:W-:Y:S01]  /*10170*/  MOV R3, RZ ;  /* 0x000000ff00037202 */ /* 0x000fe20000000f00 */
        /* <DEDUP_REMOVED lines=49> */
[----:B------:R-:W-:Y:S01]  /*10490*/  FMUL.FTZ R65, R4, R65 ;  /* 0x0000004104417220 */ /* 0x000fe20000410000 */
[----:B------:R-:W-:Y:S01]  /*104a0*/  MOV R4, 0xff800000 ;  /* 0xff80000000047802 */ /* 0x000fe20000000f00 */
        /* <DEDUP_REMOVED lines=34> */
.L_x_241:
[----:B------:R-:W-:Y:S01]  /*106d0*/  SHF.R.S32.HI R0, RZ, 0x1f, R220 ;  /* 0x0000001fff007819 */ /* 0x000fe200000114dc */
[----:B------:R-:W-:Y:S05]  /*106e0*/  @P2 BRA `(.L_x_284) ;  /* 0x0000125000002947 */ /* 0x000fea0003800000 */
[----:B------:R-:W1:Y:S01]  /*106f0*/  S2R R2, SR_TID.X ;  /* 0x0000000000027919 */ /* 0x000e620000002100 */
[----:B------:R-:W-:Y:S02]  /*10700*/  F2FP.PACK_AB R112, R113, R112 ;  /* 0x000000707170723e */ /* 0x000fe400000000ff */
[----:B------:R-:W-:Y:S01]  /*10710*/  F2FP.PACK_AB R114, R115, R114 ;  /* 0x000000727372723e */ /* 0x000fe200000000ff */
[----:B------:R-:W-:Y:S01]  /*10720*/  BAR.SYNC.DEFER_BLOCKING 0x1, 0x100 ;  /* 0x0044000000007b1d */ /* 0x000fe20000010000 */
[----:B------:R-:W-:Y:S02]  /*10730*/  F2FP.PACK_AB R68, R69, R68 ;  /* 0x000000444544723e */ /* 0x000fe400000000ff */
[----:B------:R-:W-:-:S02]  /*10740*/  F2FP.PACK_AB R70, R71, R70 ;  /* 0x000000464746723e */ /* 0x000fc400000000ff */
[----:B------:R-:W-:Y:S02]  /*10750*/  F2FP.PACK_AB R72, R73, R72 ;  /* 0x000000484948723e */ /* 0x000fe400000000ff */
[----:B------:R-:W-:Y:S02]  /*10760*/  F2FP.PACK_AB R74, R75, R74 ;  /* 0x0000004a4b4a723e */ /* 0x000fe400000000ff */
[----:B------:R-:W-:Y:S02]  /*10770*/  F2FP.PACK_AB R76, R77, R76 ;  /* 0x0000004c4d4c723e */ /* 0x000fe400000000ff */
[----:B------:R-:W-:Y:S02]  /*10780*/  F2FP.PACK_AB R78, R79, R78 ;  /* 0x0000004e4f4e723e */ /* 0x000fe400000000ff */
[----:B------:R-:W-:Y:S02]  /*10790*/  F2FP.PACK_AB R80, R81, R80 ;  /* 0x000000505150723e */ /* 0x000fe400000000ff */
[----:B------:R-:W-:-:S02]  /*107a0*/  F2FP.PACK_AB R82, R83, R82 ;  /* 0x000000525352723e */ /* 0x000fc400000000ff */
[----:B------:R-:W-:Y:S02]  /*107b0*/  F2FP.PACK_AB R84, R85, R84 ;  /* 0x000000545554723e */ /* 0x000fe400000000ff */
[----:B------:R-:W-:Y:S02]  /*107c0*/  F2FP.PACK_AB R86, R87, R86 ;  /* 0x000000565756723e */ /* 0x000fe400000000ff */
[----:B-1----:R-:W-:Y:S02]  /*107d0*/  SHF.R.S32.HI R5, RZ, 0x1f, R2 ;  /* 0x0000001fff057819 */ /* 0x002fe40000011402 */
[----:B------:R-:W-:Y:S02]  /*107e0*/  F2FP.PACK_AB R88, R89, R88 ;  /* 0x000000585958723e */ /* 0x000fe400000000ff */
[----:B------:R-:W-:Y:S02]  /*107f0*/  LEA.HI R8, R5, R2, RZ, 0x2 ;  /* 0x0000000205087211 */ /* 0x000fe400078f10ff */
[----:B------:R-:W-:-:S02]  /*10800*/  F2FP.PACK_AB R90, R91, R90 ;  /* 0x0000005a5b5a723e */ /* 0x000fc400000000ff */
[--C-:B------:R-:W-:Y:S02]  /*10810*/  SHF.R.S32.HI R10, RZ, 0x2, R8.reuse ;  /* 0x00000002ff0a7819 */ /* 0x100fe40000011408 */
[----:B------:R-:W-:Y:S02]  /*10820*/  SHF.R.S32.HI R9, RZ, 0x1f, R8 ;  /* 0x0000001fff097819 */ /* 0x000fe40000011408 */
[----:B------:R-:W-:Y:S02]  /*10830*/  LOP3.LUT R11, R8, 0xfffffffc, RZ, 0xc0, !PT ;  /* 0xfffffffc080b7812 */ /* 0x000fe400078ec0ff */
[----:B------:R-:W-:Y:S02]  /*10840*/  LEA.HI R9, R9, R10, RZ, 0x3 ;  /* 0x0000000a09097211 */ /* 0x000fe400078f18ff */
[----:B------:R-:W-:Y:S01]  /*10850*/  F2FP.PACK_AB R92, R93, R92 ;  /* 0x0000005c5d5c723e */ /* 0x000fe200000000ff */
[----:B------:R-:W-:Y:S01]  /*10860*/  IMAD.IADD R11, R2, 0x1, -R11 ;  /* 0x00000001020b7824 */ /* 0x000fe200078e0a0b */
[----:B------:R-:W-:-:S02]  /*10870*/  LOP3.LUT R9, R9, 0xfffffff8, RZ, 0xc0, !PT ;  /* 0xfffffff809097812 */ /* 0x000fc400078ec0ff */
[----:B------:R-:W-:Y:S02]  /*10880*/  F2FP.PACK_AB R94, R95, R94 ;  /* 0x0000005e5f5e723e */ /* 0x000fe400000000ff */
[----:B------:R-:W-:Y:S01]  /*10890*/  F2FP.PACK_AB R96, R97, R96 ;  /* 0x000000606160723e */ /* 0x000fe200000000ff */
[----:B------:R-:W-:Y:S01]  /*108a0*/  IMAD.IADD R10, R10, 0x1, -R9 ;  /* 0x000000010a0a7824 */ /* 0x000fe200078e0a09 */
[----:B------:R-:W-:Y:S02]  /*108b0*/  LEA.HI R9, R5, R2, RZ, 0x5 ;  /* 0x0000000205097211 */ /* 0x000fe400078f28ff */
[----:B------:R-:W-:Y:S01]  /*108c0*/  F2FP.PACK_AB R98, R99, R98 ;  /* 0x000000626362723e */ /* 0x000fe200000000ff */
[C---:B------:R-:W-:Y:S01]  /*108d0*/  IMAD.SHL.U32 R12, R10.reuse, 0x40, RZ ;  /* 0x000000400a0c7824 */ /* 0x040fe200078e00ff */
[----:B------:R-:W-:Y:S02]  /*108e0*/  SHF.R.S32.HI R8, RZ, 0x5, R9 ;  /* 0x00000005ff087819 */ /* 0x000fe40000011409 */
[----:B------:R-:W-:-:S02]  /*108f0*/  LOP3.LUT R14, R10, 0x1, RZ, 0xc0, !PT ;  /* 0x000000010a0e7812 */ /* 0x000fc400078ec0ff */
[----:B------:R-:W-:Y:S01]  /*10900*/  LOP3.LUT R12, R12, 0x1c0, RZ, 0xc0, !PT ;  /* 0x000001c00c0c7812 */ /* 0x000fe200078ec0ff */
[----:B------:R-:W-:Y:S01]  /*10910*/  IMAD R13, R8, 0x200, R11 ;  /* 0x00000200080d7824 */ /* 0x000fe200078e020b */
[----:B------:R-:W-:Y:S02]  /*10920*/  ISETP.NE.U32.AND P0, PT, R14, 0x1, PT ;  /* 0x000000010e00780c */ /* 0x000fe40003f05070 */
[----:B------:R-:W-:Y:S02]  /*10930*/  LEA.HI R12, R12, R12, RZ, 0x1d ;  /* 0x0000000c0c0c7211 */ /* 0x000fe400078fe8ff */
[----:B------:R-:W-:Y:S01]  /*10940*/  R2P PR, R10, 0x6 ;  /* 0x000000060a007804 */ /* 0x000fe20000000000 */
[----:B------:R-:W-:Y:S01]  /*10950*/  IMAD.MOV.U32 R10, RZ, RZ, 0x20 ;  /* 0x00000020ff0a7424 */ /* 0x000fe200078e00ff */
[----:B------:R-:W-:Y:S01]  /*10960*/  F2FP.PACK_AB R6, R101, R6 ;  /* 0x000000066506723e */ /* 0x000fe200000000ff */
[----:B------:R-:W-:Y:S01]  /*10970*/  IMAD.U32 R12, R13, 0x2, R12 ;  /* 0x000000020d0c7824 */ /* 0x000fe200078e000c */
[----:B------:R-:W-:-:S02]  /*10980*/  F2FP.PACK_AB R102, R103, R102 ;  /* 0x000000666766723e */ /* 0x000fc400000000ff */
[----:B------:R-:W-:Y:S01]  /*10990*/  SEL R10, R10, 0xffffffe0, !P1 ;  /* 0xffffffe00a0a7807 */ /* 0x000fe20004800000 */
[----:B------:R-:W-:Y:S01]  /*109a0*/  IMAD.SHL.U32 R13, R12, 0x2, RZ ;  /* 0x000000020c0d7824 */ /* 0x000fe200078e00ff */
[----:B------:R-:W-:Y:S02]  /*109b0*/  F2FP.PACK_AB R108, R109, R108 ;  /* 0x0000006c6d6c723e */ /* 0x000fe400000000ff */
[----:B------:R-:W-:Y:S01]  /*109c0*/  F2FP.PACK_AB R110, R111, R110 ;  /* 0x0000006e6f6e723e */ /* 0x000fe200000000ff */
[C---:B------:R-:W-:Y:S01]  /*109d0*/  IMAD.IADD R17, R13.reuse, 0x1, R10 ;  /* 0x000000010d117824 */ /* 0x040fe200078e020a */
[C---:B------:R-:W-:Y:S01]  /*109e0*/  IADD3 R12, R13.reuse, 0x80, RZ ;  /* 0x000000800d0c7810 */ /* 0x040fe20007ffe0ff */
[----:B------:R-:W-:Y:S01]  /*109f0*/  STS [R13+0x80], R112 ;  /* 0x000080700d007388 */ /* 0x000fe20000000800 */
[----:B------:R-:W-:Y:S02]  /*10a00*/  IADD3 R15, R13, 0x70, RZ ;  /* 0x000000700d0f7810 */ /* 0x000fe40007ffe0ff */
[----:B------:R-:W-:Y:S01]  /*10a10*/  @P0 IADD3 R15, R12, 0x10, RZ ;  /* 0x000000100c0f0810 */ /* 0x000fe20007ffe0ff */
[----:B------:R-:W-:Y:S01]  /*10a20*/  IMAD.MOV.U32 R12, RZ, RZ, 0x40 ;  /* 0x00000040ff0c7424 */ /* 0x000fe200078e00ff */
[----:B------:R-:W-:Y:S01]  /*10a30*/  STS [R13+0x480], R114 ;  /* 0x000480720d007388 */ /* 0x000fe20000000800 */
[----:B------:R-:W-:-:S02]  /*10a40*/  F2FP.PACK_AB R104, R105, R104 ;  /* 0x000000686968723e */ /* 0x000fc400000000ff */
[--C-:B------:R-:W-:Y:S01]  /*10a50*/  IMAD.IADD R19, R10, 0x1, R15.reuse ;  /* 0x000000010a137824 */ /* 0x100fe200078e020f */
[----:B------:R-:W-:Y:S01]  /*10a60*/  SEL R12, R12, 0xffffffc0, !P2 ;  /* 0xffffffc00c0c7807 */ /* 0x000fe20005000000 */
[----:B------:R-:W-:Y:S01]  /*10a70*/  STS [R15], R68 ;  /* 0x000000440f007388 */ /* 0x000fe20000000800 */
[----:B------:R-:W-:Y:S02]  /*10a80*/  F2FP.PACK_AB R106, R107, R106 ;  /* 0x0000006a6b6a723e */ /* 0x000fe400000000ff */
[----:B------:R-:W-:Y:S01]  /*10a90*/  F2FP.PACK_AB R52, R53, R52 ;  /* 0x000000343534723e */ /* 0x000fe200000000ff */
[--C-:B------:R-:W-:Y:S01]  /*10aa0*/  IMAD.IADD R21, R13, 0x1, R12.reuse ;  /* 0x000000010d157824 */ /* 0x100fe200078e020c */
[----:B------:R-:W-:Y:S01]  /*10ab0*/  STS [R15+0x400], R70 ;  /* 0x000400460f007388 */ /* 0x000fe20000000800 */
        /* <DEDUP_REMOVED lines=13> */
[----:B------:R-:W-:Y:S02]  /*10b90*/  F2FP.PACK_AB R3, R3, R66 ;  /* 0x000000420303723e */ /* 0x000fe400000000ff */
[----:B------:R-:W-:Y:S01]  /*10ba0*/  ISETP.NE.U32.AND P1, PT, RZ, c[0x0][0x508], PT ;  /* 0x00014200ff007a0c */ /* 0x000fe20003f25070 */
[----:B------:R-:W-:Y:S01]  /*10bb0*/  STS [R21+0x80], R80 ;  /* 0x0000805015007388 */ /* 0x000fe20000000800 */
[----:B------:R-:W-:-:S02]  /*10bc0*/  ISETP.NE.U32.AND P0, PT, RZ, c[0x0][0x500], PT ;  /* 0x00014000ff007a0c */ /* 0x000fc40003f05070 */
[----:B------:R-:W-:Y:S01]  /*10bd0*/  ISETP.NE.AND.EX P1, PT, RZ, c[0x0][0x50c], PT, P1 ;  /* 0x00014300ff007a0c */ /* 0x000fe20003f25310 */
[----:B------:R-:W-:Y:S01]  /*10be0*/  STS [R21+0x480], R82 ;  /* 0x0004805215007388 */ /* 0x000fe20000000800 */
[----:B------:R-:W-:-:S03]  /*10bf0*/  ISETP.NE.AND.EX P0, PT, RZ, c[0x0][0x504], PT, P0 ;  /* 0x00014100ff007a0c */ /* 0x000fc60003f05300 */
[----:B------:R-:W-:Y:S04]  /*10c00*/  STS [R23], R84 ;  /* 0x0000005417007388 */ /* 0x000fe80000000800 */
[----:B------:R-:W-:Y:S04]  /*10c10*/  STS [R23+0x400], R86 ;  /* 0x0004005617007388 */ /* 0x000fe80000000800 */
[----:B------:R-:W-:Y:S04]  /*10c20*/  STS [R25+0x80], R88 ;  /* 0x0000805819007388 */ /* 0x000fe80000000800 */
[----:B------:R-:W-:Y:S04]  /*10c30*/  STS [R25+0x480], R90 ;  /* 0x0004805a19007388 */ /* 0x000fe80000000800 */
[----:B------:R-:W-:Y:S04]  /*10c40*/  STS [R27], R92 ;  /* 0x0000005c1b007388 */ /* 0x000fe80000000800 */
[----:B------:R-:W-:Y:S04]  /*10c50*/  STS [R27+0x400], R94 ;  /* 0x0004005e1b007388 */ /* 0x000fe80000000800 */
[----:B------:R-:W-:Y:S04]  /*10c60*/  STS [R13+0x4080], R96 ;  /* 0x004080600d007388 */ /* 0x000fe80000000800 */
[----:B------:R1:W-:Y:S04]  /*10c70*/  STS [R13+0x4480], R98 ;  /* 0x004480620d007388 */ /* 0x0003e80000000800 */
[----:B------:R-:W-:Y:S04]  /*10c80*/  STS [R15+0x4000], R6 ;  /* 0x004000060f007388 */ /* 0x000fe80000000800 */
[----:B------:R2:W-:Y:S04]  /*10c90*/  STS [R15+0x4400], R102 ;  /* 0x004400660f007388 */ /* 0x0005e80000000800 */
[----:B------:R-:W-:Y:S04]  /*10ca0*/  STS [R17+0x4080], R108 ;  /* 0x0040806c11007388 */ /* 0x000fe80000000800 */
[----:B------:R3:W-:Y:S04]  /*10cb0*/  STS [R17+0x4480], R110 ;  /* 0x0044806e11007388 */ /* 0x0007e80000000800 */
[----:B------:R-:W-:Y:S04]  /*10cc0*/  STS [R19+0x4000], R104 ;  /* 0x0040006813007388 */ /* 0x000fe80000000800 */
[----:B------:R4:W-:Y:S01]  /*10cd0*/  STS [R19+0x4400], R106 ;  /* 0x0044006a13007388 */ /* 0x0009e20000000800 */
[----:B-1----:R-:W-:-:S03]  /*10ce0*/  IMAD.MOV.U32 R13, RZ, RZ, 0x4 ;  /* 0x00000004ff0d7424 */ /* 0x002fc600078e00ff */
[----:B------:R1:W-:Y:S04]  /*10cf0*/  STS [R21+0x4080], R52 ;  /* 0x0040803415007388 */ /* 0x0003e80000000800 */
[----:B------:R1:W-:Y:S01]  /*10d00*/  STS [R21+0x4480], R54 ;  /* 0x0044803615007388 */ /* 0x0003e20000000800 */
[----:B--2---:R-:W-:-:S03]  /*10d10*/  IMAD.WIDE R14, R228, R13, c[0x0][0x500] ;  /* 0x00014000e40e7625 */ /* 0x004fc600078e020d */
[----:B------:R1:W-:Y:S04]  /*10d20*/  STS [R23+0x4000], R56 ;  /* 0x0040003817007388 */ /* 0x0003e80000000800 */
[----:B------:R1:W-:Y:S04]  /*10d30*/  STS [R23+0x4400], R58 ;  /* 0x0044003a17007388 */ /* 0x0003e80000000800 */
[----:B------:R1:W-:Y:S04]  /*10d40*/  STS [R25+0x4080], R60 ;  /* 0x0040803c19007388 */ /* 0x0003e80000000800 */
[----:B------:R1:W-:Y:S04]  /*10d50*/  STS [R25+0x4480], R62 ;  /* 0x0044803e19007388 */ /* 0x0003e80000000800 */
[----:B------:R1:W-:Y:S04]  /*10d60*/  STS [R27+0x4000], R64 ;  /* 0x004000401b007388 */ /* 0x0003e80000000800 */
[----:B------:R1:W-:Y:S04]  /*10d70*/  STS [R27+0x4400], R3 ;  /* 0x004400031b007388 */ /* 0x0003e80000000800 */
[----:B------:R-:W-:Y:S01]  /*10d80*/  BAR.SYNC.DEFER_BLOCKING 0x1, 0x100 ;  /* 0x0044000000007b1d */ /* 0x000fe20000010000 */
[----:B------:R-:W-:-:S02]  /*10d90*/  IMAD.MOV.U32 R10, RZ, RZ, c[0x0][0x388] ;  /* 0x0000e200ff0a7624 */ /* 0x000fc400078e00ff */
[----:B------:R-:W-:-:S03]  /*10da0*/  @P1 IMAD.WIDE R12, R228, R13, c[0x0][0x508] ;  /* 0x00014200e40c1625 */ /* 0x000fc600078e020d */
[----:B---3--:R-:W2:Y:S04]  /*10db0*/  @P0 LDG.E R17, [R14.64] ;  /* 0x000000060e110981 */ /* 0x008ea8000c1e1900 */
[----:B------:R1:W5:Y:S01]  /*10dc0*/  @P1 LDG.E R10, [R12.64] ;  /* 0x000000060c0a1981 */ /* 0x000362000c1e1900 */
[----:B----4-:R-:W-:Y:S02]  /*10dd0*/  CS2R R18, SRZ ;  /* 0x0000000000127805 */ /* 0x010fe4000001ff00 */
[--C-:B--2---:R-:W-:Y:S01]  /*10de0*/  @P0 SHF.R.S32.HI R19, RZ, 0x1f, R17.reuse ;  /* 0x0000001fff130819 */ /* 0x104fe20000011411 */
[----:B------:R-:W-:Y:S01]  /*10df0*/  @P0 IMAD.MOV.U32 R18, RZ, RZ, R17 ;  /* 0x000000ffff120224 */ /* 0x000fe200078e0011 */
[----:B------:R-:W-:Y:S05]  /*10e00*/  @P1 BRA `(.L_x_285) ;  /* 0x0000004000001947 */ /* 0x000fea0003800000 */
[----:B-1----:R-:W-:Y:S05]  /*10e10*/  @!P0 BRA `(.L_x_285) ;  /* 0x0000003000008947 */ /* 0x002fea0003800000 */
[----:B-----5:R-:W2:Y:S04]  /*10e20*/  LDG.E R10, [R14.64] ;  /* 0x000000060e0a7981 */ /* 0x020ea8000c1e1900 */
[----:B------:R-:W2:Y:S02]  /*10e30*/  LDG.E R3, [R14.64+0x4] ;  /* 0x000004060e037981 */ /* 0x000ea4000c1e1900 */
[----:B--2---:R-:W-:-:S02]  /*10e40*/  IADD3 R10, -R10, R3, RZ ;  /* 0x000000030a0a7210 */ /* 0x004fc40007ffe1ff */
.L_x_285:
[----:B-1----:R-:W-:Y:S01]  /*10e50*/  LOP3.LUT R3, R9, 0xffffffe0, RZ, 0xc0, !PT ;  /* 0xffffffe009037812 */ /* 0x002fe200078ec0ff */
[----:B------:R-:W1:Y:S01]  /*10e60*/  S2R R39, SR_CTAID.X ;  /* 0x0000000000277919 */ /* 0x000e620000002500 */
[----:B------:R-:W-:Y:S01]  /*10e70*/  SHF.R.S32.HI R9, RZ, 0x1f, R8 ;  /* 0x0000001fff097819 */ /* 0x000fe20000011408 */
[----:B------:R-:W-:Y:S01]  /*10e80*/  IMAD.MOV.U32 R13, RZ, RZ, c[0x0][0x4e8] ;  /* 0x00013a00ff0d7624 */ /* 0x000fe200078e00ff */
[----:B------:R-:W-:Y:S01]  /*10e90*/  MOV R22, R18 ;  /* 0x0000001200167202 */ /* 0x000fe20000000f00 */
[----:B------:R-:W-:Y:S01]  /*10ea0*/  IMAD.IADD R12, R2, 0x1, -R3 ;  /* 0x00000001020c7824 */ /* 0x000fe200078e0a03 */
[----:B------:R-:W-:Y:S01]  /*10eb0*/  LEA.HI R9, R9, R8, RZ, 0x3 ;  /* 0x0000000809097211 */ /* 0x000fe200078f18ff */
[----:B------:R-:W-:Y:S01]  /*10ec0*/  IMAD.MOV.U32 R23, RZ, RZ, R19 ;  /* 0x000000ffff177224 */ /* 0x000fe200078e0013 */
[----:B------:R-:W-:Y:S01]  /*10ed0*/  LEA.HI R3, R11, R11, RZ, 0x1 ;  /* 0x0000000b0b037211 */ /* 0x000fe200078f08ff */
[----:B------:R-:W-:Y:S01]  /*10ee0*/  BSSY B0, `(.L_x_286) ;  /* 0x0000075000007945 */ /* 0x000fe20003800000 */
[----:B------:R-:W-:Y:S01]  /*10ef0*/  SHF.R.S32.HI R15, RZ, 0x1f, R12 ;  /* 0x0000001fff0f7819 */ /* 0x000fe2000001140c */
[----:B------:R-:W-:Y:S01]  /*10f00*/  IMAD.WIDE.U32 R22, R220, c[0x0][0x490], R22 ;  /* 0x00012400dc167a25 */ /* 0x000fe200078e0016 */
[----:B------:R-:W-:-:S02]  /*10f10*/  LOP3.LUT R9, R9, 0xffffff8, RZ, 0xc0, !PT ;  /* 0x0ffffff809097812 */ /* 0x000fc400078ec0ff */
[----:B------:R-:W-:Y:S02]  /*10f20*/  LEA.HI R6, R15, R12, RZ, 0x2 ;  /* 0x0000000c0f067211 */ /* 0x000fe400078f10ff */
[----:B------:R-:W-:Y:S02]  /*10f30*/  LOP3.LUT R14, R3, 0x1ffffffe, RZ, 0xc0, !PT ;  /* 0x1ffffffe030e7812 */ /* 0x000fe400078ec0ff */
[----:B------:R-:W-:Y:S01]  /*10f40*/  IADD3 R8, R8, -R9, RZ ;  /* 0x8000000908087210 */ /* 0x000fe20007ffe0ff */
[----:B------:R-:W-:Y:S01]  /*10f50*/  IMAD R9, R0, c[0x0][0x490], RZ ;  /* 0x0001240000097a24 */ /* 0x000fe200078e02ff */
[----:B------:R-:W-:Y:S01]  /*10f60*/  SHF.R.S32.HI R3, RZ, 0x2, R6 ;  /* 0x00000002ff037819 */ /* 0x000fe20000011406 */
[----:B------:R-:W-:Y:S01]  /*10f70*/  IMAD.IADD R15, R11, 0x1, -R14 ;  /* 0x000000010b0f7824 */ /* 0x000fe200078e0a0e */
[----:B------:R-:W-:Y:S01]  /*10f80*/  ISETP.NE.AND P1, PT, R13, 0x1, PT ;  /* 0x000000010d00780c */ /* 0x000fe20003f25270 */
[----:B------:R-:W-:Y:S01]  /*10f90*/  IMAD R13, R19, c[0x0][0x3a0], RZ ;  /* 0x0000e800130d7a24 */ /* 0x000fe200078e02ff */
[CC--:B------:R-:W-:Y:S01]  /*10fa0*/  LEA.HI R6, R5.reuse, R2.reuse, RZ, 0x3 ;  /* 0x0000000205067211 */ /* 0x0c0fe200078f18ff */
[----:B------:R-:W-:Y:S01]  /*10fb0*/  IMAD R8, R8, 0x10, R3 ;  /* 0x0000001008087824 */ /* 0x000fe200078e0203 */
[----:B------:R-:W-:Y:S01]  /*10fc0*/  LEA.HI R5, R5, R2, RZ, 0x6 ;  /* 0x0000000205057211 */ /* 0x000fe200078f30ff */
[----:B------:R-:W-:Y:S01]  /*10fd0*/  IMAD R3, R0, c[0x0][0x3e8], RZ ;  /* 0x0000fa0000037a24 */ /* 0x000fe200078e02ff */
[----:B------:R-:W-:Y:S01]  /*10fe0*/  LOP3.LUT R11, R6, 0xfffffff8, RZ, 0xc0, !PT ;  /* 0xfffffff8060b7812 */ /* 0x000fe200078ec0ff */
[----:B------:R-:W-:Y:S01]  /*10ff0*/  IMAD R0, R15, 0x8, R8 ;  /* 0x000000080f007824 */ /* 0x000fe200078e0208 */
[----:B------:R-:W-:Y:S01]  /*11000*/  SHF.R.S32.HI R6, RZ, 0x3, R6 ;  /* 0x00000003ff067819 */ /* 0x000fe20000011406 */
[----:B------:R-:W-:Y:S01]  /*11010*/  IMAD R13, R18, c[0x0][0x3a4], R13 ;  /* 0x0000e900120d7a24 */ /* 0x000fe200078e020d */
[----:B------:R-:W-:Y:S01]  /*11020*/  SHF.R.S32.HI R15, RZ, 0x1f, R228 ;  /* 0x0000001fff0f7819 */ /* 0x000fe200000114e4 */
[----:B-1----:R-:W-:Y:S01]  /*11030*/  IMAD R0, R39, 0x80, R0 ;  /* 0x0000008027007824 */ /* 0x002fe200078e0200 */
[----:B------:R-:W-:Y:S01]  /*11040*/  SEL R14, R228, RZ, !P0 ;  /* 0x000000ffe40e7207 */ /* 0x000fe20004000000 */
[----:B------:R-:W-:Y:S01]  /*11050*/  IMAD.WIDE.U32 R18, R18, c[0x0][0x3a0], RZ ;  /* 0x0000e80012127a25 */ /* 0x000fe200078e00ff */
[----:B------:R-:W-:-:S02]  /*11060*/  SEL R15, R15, RZ, !P0 ;  /* 0x000000ff0f0f7207 */ /* 0x000fc40004000000 */
[----:B------:R-:W-:Y:S01]  /*11070*/  LOP3.LUT P2, RZ, R12, 0x3, RZ, 0xc0, !PT ;  /* 0x000000030cff7812 */ /* 0x000fe2000784c0ff */
[----:B------:R-:W-:Y:S01]  /*11080*/  IMAD.IADD R11, R2, 0x1, -R11 ;  /* 0x00000001020b7824 */ /* 0x000fe200078e0a0b */
[----:B------:R-:W-:Y:S01]  /*11090*/  IADD3 R19, R19, R13, RZ ;  /* 0x0000000d13137210 */ /* 0x000fe20007ffe0ff */
[----:B------:R-:W-:-:S04]  /*110a0*/  @P1 IMAD.HI.U32 R2, R0, c[0x0][0x4ec], RZ ;  /* 0x00013b0000021a27 */ /* 0x000fc800078e00ff */
[C---:B------:R-:W-:Y:S02]  /*110b0*/  IMAD R9, R220.reuse, c[0x0][0x494], R9 ;  /* 0x00012500dc097a24 */ /* 0x040fe400078e0209 */
[----:B------:R-:W-:Y:S01]  /*110c0*/  IMAD.MOV.U32 R16, RZ, RZ, R0 ;  /* 0x000000ffff107224 */ /* 0x000fe200078e0000 */
[----:B------:R-:W-:Y:S01]  /*110d0*/  @P1 SHF.R.U32.HI R16, RZ, c[0x0][0x4f0], R2 ;  /* 0x00013c00ff101a19 */ /* 0x000fe20000011602 */
[C---:B------:R-:W-:Y:S01]  /*110e0*/  IMAD R3, R220.reuse, c[0x0][0x3ec], R3 ;  /* 0x0000fb00dc037a24 */ /* 0x040fe200078e0203 */
[----:B------:R-:W-:Y:S01]  /*110f0*/  LEA R2, R11, R6, 0x5 ;  /* 0x000000060b027211 */ /* 0x000fe200078e28ff */
[----:B------:R-:W-:Y:S01]  /*11100*/  IMAD.WIDE.U32 R18, R220, c[0x0][0x3e8], R18 ;  /* 0x0000fa00dc127a25 */ /* 0x000fe200078e0012 */
[----:B------:R-:W-:Y:S02]  /*11110*/  IADD3 R23, R23, R9, RZ ;  /* 0x0000000917177210 */ /* 0x000fe40007ffe0ff */
[--C-:B------:R-:W-:Y:S01]  /*11120*/  SHF.R.S32.HI R20, RZ, 0x1f, R16.reuse ;  /* 0x0000001fff147819 */ /* 0x100fe20000011410 */
[----:B------:R-:W-:-:S02]  /*11130*/  IMAD.MOV R9, RZ, RZ, -R16 ;  /* 0x000000ffff097224 */ /* 0x000fc400078e0a10 */
[----:B------:R-:W-:Y:S02]  /*11140*/  IMAD.IADD R19, R19, 0x1, R3 ;  /* 0x0000000113137824 */ /* 0x000fe400078e0203 */
[----:B------:R-:W-:Y:S02]  /*11150*/  IMAD R13, R39, 0x80, R2 ;  /* 0x00000080270d7824 */ /* 0x000fe400078e0202 */
[----:B------:R-:W-:Y:S02]  /*11160*/  IMAD R3, R15, c[0x0][0x498], RZ ;  /* 0x000126000f037a24 */ /* 0x000fe400078e02ff */
[----:B------:R-:W-:-:S04]  /*11170*/  IMAD.WIDE.U32 R22, R14, c[0x0][0x498], R22 ;  /* 0x000126000e167a25 */ /* 0x000fc800078e0016 */
[----:B------:R-:W-:Y:S01]  /*11180*/  IMAD R2, R9, c[0x0][0x4e8], R0 ;  /* 0x00013a0009027a24 */ /* 0x000fe200078e0200 */
[----:B------:R-:W-:Y:S01]  /*11190*/  IADD3 R16, P0, R16, R22, RZ ;  /* 0x0000001610107210 */ /* 0x000fe20007f1e0ff */
[----:B------:R-:W-:Y:S01]  /*111a0*/  @P1 IMAD.HI.U32 R0, R13, c[0x0][0x4ec], RZ ;  /* 0x00013b000d001a27 */ /* 0x000fe200078e00ff */
[----:B------:R-:W-:Y:S02]  /*111b0*/  MOV R9, R13 ;  /* 0x0000000d00097202 */ /* 0x000fe40000000f00 */
[----:B------:R-:W-:Y:S01]  /*111c0*/  SHF.R.S32.HI R12, RZ, 0x1f, R2 ;  /* 0x0000001fff0c7819 */ /* 0x000fe20000011402 */
[----:B------:R-:W-:Y:S01]  /*111d0*/  IMAD R3, R14, c[0x0][0x49c], R3 ;  /* 0x000127000e037a24 */ /* 0x000fe200078e0203 */
[----:B------:R-:W-:Y:S01]  /*111e0*/  @P1 SHF.R.U32.HI R9, RZ, c[0x0][0x4f0], R0 ;  /* 0x00013c00ff091a19 */ /* 0x000fe20000011600 */
[----:B------:R-:W-:Y:S02]  /*111f0*/  IMAD.SHL.U32 R0, R11, 0x8, RZ ;  /* 0x000000080b007824 */ /* 0x000fe400078e00ff */
[----:B------:R-:W-:Y:S01]  /*11200*/  IMAD R11, R12, c[0x0][0x488], RZ ;  /* 0x000122000c0b7a24 */ /* 0x000fe200078e02ff */
[----:B------:R-:W-:Y:S01]  /*11210*/  IADD3.X R17, R20, R23, R3, P0, !PT ;  /* 0x0000001714117210 */ /* 0x000fe200007fe403 */
[----:B------:R-:W-:Y:S01]  /*11220*/  IMAD.SHL.U32 R3, R6, 0x40, RZ ;  /* 0x0000004006037824 */ /* 0x000fe200078e00ff */
[----:B------:R-:W-:Y:S01]  /*11230*/  IADD3 R36, R0, 0x40, RZ ;  /* 0x0000004000247810 */ /* 0x000fe20007ffe0ff */
[----:B------:R-:W-:-:S02]  /*11240*/  IMAD R11, R2, c[0x0][0x48c], R11 ;  /* 0x00012300020b7a24 */ /* 0x000fc400078e020b */
[----:B------:R-:W-:Y:S01]  /*11250*/  IMAD.WIDE.U32 R16, R2, c[0x0][0x488], R16 ;  /* 0x0001220002107a25 */ /* 0x000fe200078e0010 */
[----:B------:R-:W-:-:S03]  /*11260*/  LOP3.LUT R3, R3, 0x1c0, RZ, 0xc0, !PT ;  /* 0x000001c003037812 */ /* 0x000fc600078ec0ff */
[----:B------:R-:W-:Y:S01]  /*11270*/  IMAD R15, R15, c[0x0][0x3f0], RZ ;  /* 0x0000fc000f0f7a24 */ /* 0x000fe200078e02ff */
[----:B------:R-:W-:Y:S01]  /*11280*/  LEA R12, P0, R16, c[0x0][0x450], 0x2 ;  /* 0x00011400100c7a11 */ /* 0x000fe200078010ff */
[----:B------:R-:W-:Y:S01]  /*11290*/  IMAD.MOV R32, RZ, RZ, -R9 ;  /* 0x000000ffff207224 */ /* 0x000fe200078e0a09 */
[----:B------:R-:W-:Y:S01]  /*112a0*/  IADD3 R11, R17, R11, RZ ;  /* 0x0000000b110b7210 */ /* 0x000fe20007ffe0ff */
[C---:B------:R-:W-:Y:S01]  /*112b0*/  IMAD R17, R14.reuse, c[0x0][0x3f4], R15 ;  /* 0x0000fd000e117a24 */ /* 0x040fe200078e020f */
[----:B------:R-:W-:Y:S01]  /*112c0*/  LOP3.LUT R2, R3, 0x38, R0, 0xf8, !PT ;  /* 0x0000003803027812 */ /* 0x000fe200078ef800 */
[----:B------:R-:W-:Y:S01]  /*112d0*/  SHFL.IDX PT, R42, R12, RZ, 0x1c1f ;  /* 0x001c1fff0c2a7589 */ /* 0x000fe200000e0000 */
[----:B------:R-:W-:Y:S01]  /*112e0*/  SHF.R.U32.HI R3, RZ, 0x3, R3 ;  /* 0x00000003ff037819 */ /* 0x000fe20000011603 */
[----:B------:R-:W-:Y:S01]  /*112f0*/  IMAD.WIDE.U32 R14, R14, c[0x0][0x3f0], R18 ;  /* 0x0000fc000e0e7a25 */ /* 0x000fe200078e0012 */
[----:B------:R-:W-:Y:S01]  /*11300*/  LEA.HI.X R11, R16, c[0x0][0x454], R11, 0x2, P0 ;  /* 0x00011500100b7a11 */ /* 0x000fe200000f140b */
[----:B------:R-:W-:Y:S01]  /*11310*/  SHFL.IDX PT, R34, R12, 0x1, 0x1c1f ;  /* 0x003c1f000c227f89 */ /* 0x000fe200000e0000 */
[----:B------:R-:W-:Y:S01]  /*11320*/  LOP3.LUT R3, R2, R3, RZ, 0x3c, !PT ;  /* 0x0000000302037212 */ /* 0x000fe200078e3cff */
[----:B------:R-:W-:Y:S01]  /*11330*/  IMAD R32, R32, c[0x0][0x4e8], R13 ;  /* 0x00013a0020207a24 */ /* 0x000fe200078e020d */
[----:B------:R-:W-:Y:S01]  /*11340*/  SHF.R.S32.HI R2, RZ, 0x1f, R9 ;  /* 0x0000001fff027819 */ /* 0x000fe20000011409 */
[----:B------:R-:W1:Y:S01]  /*11350*/  SHFL.IDX PT, R43, R11, RZ, 0x1c1f ;  /* 0x001c1fff0b2b7589 */ /* 0x000e6200000e0000 */
[----:B------:R-:W-:Y:S01]  /*11360*/  LEA R13, R39, R8, 0x7 ;  /* 0x00000008270d7211 */ /* 0x000fe200078e38ff */
[----:B------:R-:W-:Y:S01]  /*11370*/  IMAD.IADD R15, R15, 0x1, R17 ;  /* 0x000000010f0f7824 */ /* 0x000fe200078e0211 */
[----:B------:R-:W-:Y:S01]  /*11380*/  LEA R39, R39, R6, 0x7 ;  /* 0x0000000627277211 */ /* 0x000fe200078e38ff */
[----:B------:R-:W2:Y:S01]  /*11390*/  SHFL.IDX PT, R35, R11, 0x1, 0x1c1f ;  /* 0x003c1f000b237f89 */ /* 0x000ea200000e0000 */
[----:B------:R-:W-:Y:S01]  /*113a0*/  IMAD R8, R2, c[0x0][0x3e0], RZ ;  /* 0x0000f80002087a24 */ /* 0x000fe200078e02ff */
[----:B------:R-:W-:Y:S01]  /*113b0*/  IADD3 R17, R13, 0x8, RZ ;  /* 0x000000080d117810 */ /* 0x000fe20007ffe0ff */
[----:B-----5:R-:W-:-:S02]  /*113c0*/  IMAD R2, R10, c[0x0][0x4e8], RZ ;  /* 0x00013a000a027a24 */ /* 0x020fc400078e02ff */
[----:B------:R-:W-:Y:S02]  /*113d0*/  IMAD.SHL.U32 R10, R5, 0x8, RZ ;  /* 0x00000008050a7824 */ /* 0x000fe400078e00ff */
[----:B------:R-:W-:Y:S01]  /*113e0*/  IMAD R8, R9, c[0x0][0x3e4], R8 ;  /* 0x0000f90009087a24 */ /* 0x000fe200078e0208 */
[-C--:B------:R-:W-:Y:S01]  /*113f0*/  ISETP.GE.OR P0, PT, R13, R2.reuse, P2 ;  /* 0x000000020d00720c */ /* 0x080fe20001706670 */
[----:B------:R-:W-:Y:S01]  /*11400*/  IMAD.WIDE.U32 R14, R9, c[0x0][0x3e0], R14 ;  /* 0x0000f800090e7a25 */ /* 0x000fe200078e000e */
[----:B------:R-:W-:Y:S02]  /*11410*/  ISETP.GE.OR P2, PT, R17, R2, P2 ;  /* 0x000000021100720c */ /* 0x000fe40001746670 */
[----:B------:R-:W-:Y:S01]  /*11420*/  SHF.R.S32.HI R9, RZ, 0x1f, R32 ;  /* 0x0000001fff097819 */ /* 0x000fe20000011420 */
[----:B------:R-:W-:Y:S01]  /*11430*/  IMAD.IADD R15, R15, 0x1, R8 ;  /* 0x000000010f0f7824 */ /* 0x000fe200078e0208 */
[----:B------:R-:W-:-:S03]  /*11440*/  LOP3.LUT R10, R3, 0x7ffffe00, R10, 0xf8, !PT ;  /* 0x7ffffe00030a7812 */ /* 0x000fc600078ef80a */
[----:B------:R-:W-:Y:S01]  /*11450*/  IMAD R9, R9, c[0x0][0x3d8], RZ ;  /* 0x0000f60009097a24 */ /* 0x000fe200078e02ff */
[----:B------:R-:W-:-:S03]  /*11460*/  SHF.L.U32 R40, R10, 0x1, RZ ;  /* 0x000000010a287819 */ /* 0x000fc600000006ff */
[C---:B------:R-:W-:Y:S01]  /*11470*/  IMAD R3, R32.reuse, c[0x0][0x3dc], R9 ;  /* 0x0000f70020037a24 */ /* 0x040fe200078e0209 */
[----:B-1----:R1:W-:Y:S01]  /*11480*/  @!P0 ST.E [R42.64], R4 ;  /* 0x000000042a008985 */ /* 0x0023e2000c101906 */
[----:B------:R-:W-:-:S03]  /*11490*/  IMAD.WIDE.U32 R32, R32, c[0x0][0x3d8], R14 ;  /* 0x0000f60020207a25 */ /* 0x000fc600078e000e */
[----:B--2---:R1:W-:Y:S01]  /*114a0*/  @!P2 ST.E [R34.64], R7 ;  /* 0x000000072200a985 */ /* 0x0043e2000c101906 */
[----:B------:R-:W-:Y:S01]  /*114b0*/  IMAD.IADD R3, R33, 0x1, R3 ;  /* 0x0000000121037824 */ /* 0x000fe200078e0203 */
[C---:B------:R-:W-:Y:S02]  /*114c0*/  LEA R38, P0, R32.reuse, c[0x0][0x380], 0x1 ;  /* 0x0000e00020267a11 */ /* 0x040fe400078008ff */
[----:B------:R1:W2:Y:S02]  /*114d0*/  LDS.128 R28, [R40+0x1080] ;  /* 0x00108000281c7984 */ /* 0x0002a40000000c00 */
[----:B------:R-:W-:Y:S02]  /*114e0*/  LEA.HI.X R37, R32, c[0x0][0x384], R3, 0x1, P0 ;  /* 0x0000e10020257a11 */ /* 0x000fe400000f0c03 */
        /* <DEDUP_REMOVED lines=9> */
[----:B-1----:R-:W1:Y:S01]  /*11580*/  LDS.128 R32, [R40+0x80] ;  /* 0x0000800028207984 */ /* 0x002e620000000c00 */
[----:B------:R-:W-:-:S02]  /*11590*/  ISETP.GE.AND P0, PT, R36, c[0x0][0x3c8], PT ;  /* 0x0000f20024007a0c */ /* 0x000fc40003f06270 */
[----:B------:R-:W-:Y:S01]  /*115a0*/  ISETP.GE.AND P1, PT, R0, c[0x0][0x3c8], PT ;  /* 0x0000f20000007a0c */ /* 0x000fe20003f26270 */
[----:B------:R-:W5:Y:S10]  /*115b0*/  LDS.128 R4, [R40+0x4080] ;  /* 0x0040800028047984 */ /* 0x000f740000000c00 */
[----:B------:R-:W-:-:S02]  /*115c0*/  @!P0 SHF.R.S32.HI R3, RZ, 0x1f, R36 ;  /* 0x0000001fff038819 */ /* 0x000fc40000011424 */
[----:B------:R-:W-:Y:S02]  /*115d0*/  @!P1 IMAD.WIDE R44, R0, 0x2, R42 ;  /* 0x00000002002c9825 */ /* 0x000fe400078e022a */
[----:B------:R-:W-:-:S04]  /*115e0*/  @!P0 LEA.HI R3, R3, R36, RZ, 0x3 ;  /* 0x0000002403038211 */ /* 0x000fc800078f18ff */
[----:B------:R-:W-:-:S05]  /*115f0*/  @!P0 LOP3.LUT R3, R3, 0xfffffff8, RZ, 0xc0, !PT ;  /* 0xfffffff803038812 */ /* 0x000fca00078ec0ff */
[----:B------:R-:W-:Y:S01]  /*11600*/  @!P0 IMAD.WIDE R42, R3, 0x2, R42 ;  /* 0x00000002032a8825 */ /* 0x000fe200078e022a */
[----:B-1----:R1:W-:Y:S04]  /*11610*/  @!P1 ST.E.128 [R44.64], R32 ;  /* 0x000000202c009985 */ /* 0x0023e8000c101d06 */
[----:B-----5:R1:W-:Y:S02]  /*11620*/  @!P0 ST.E.128 [R42.64], R4 ;  /* 0x000000042a008985 */ /* 0x0203e4000c101d06 */
.L_x_287:
[----:B------:R-:W-:Y:S05]  /*11630*/  BSYNC B0 ;  /* 0x0000000000007941 */ /* 0x000fea0003800000 */
.L_x_286:
        /* <DEDUP_REMOVED lines=11> */
[----:B--2---:R2:W-:Y:S01]  /*116f0*/  @!P1 ST.E.128 [R6.64], R28 ;  /* 0x0000001c06009985 */ /* 0x0045e2000c101d06 */
[----:B------:R-:W-:-:S05]  /*11700*/  @!P0 LOP3.LUT R3, R3, 0xfffffff8, RZ, 0xc0, !PT ;  /* 0xfffffff803038812 */ /* 0x000fca00078ec0ff */
[----:B------:R-:W-:-:S05]  /*11710*/  @!P0 IMAD.WIDE R4, R3, 0x2, R4 ;  /* 0x0000000203048825 */ /* 0x000fca00078e0204 */
[----:B------:R2:W-:Y:S02]  /*11720*/  @!P0 ST.E.128 [R4.64], R16 ;  /* 0x0000001004008985 */ /* 0x0005e4000c101d06 */
.L_x_289:
[----:B------:R-:W-:Y:S05]  /*11730*/  BSYNC B0 ;  /* 0x0000000000007941 */ /* 0x000fea0003800000 */
.L_x_288:
[----:B------:R-:W-:Y:S01]  /*11740*/  IADD3 R3, R39, 0x40, RZ ;  /* 0x0000004027037810 */ /* 0x000fe20007ffe0ff */
[----:B--2-4-:R2:W4:Y:S01]  /*11750*/  SHFL.IDX PT, R5, R37, 0x2, 0x181f ;  /* 0x00581f0025057f89 */ /* 0x01452200000e0000 */
[----:B------:R-:W-:Y:S02]  /*11760*/  BSSY B0, `(.L_x_290) ;  /* 0x000000d000007945 */ /* 0x000fe40003800000 */
[----:B------:R-:W-:Y:S01]  /*11770*/  ISETP.GE.AND P0, PT, R3, R2, PT ;  /* 0x000000020300720c */ /* 0x000fe20003f06270 */
[----:B---3--:R2:W3:-:S12]  /*11780*/  SHFL.IDX PT, R4, R38, 0x2, 0x181f ;  /* 0x00581f0026047f89 */ /* 0x0084d800000e0000 */
        /* <DEDUP_REMOVED lines=10> */
.L_x_291:
[----:B------:R-:W-:Y:S05]  /*11830*/  BSYNC B0 ;  /* 0x0000000000007941 */ /* 0x000fea0003800000 */
.L_x_290:
[----:B------:R-:W-:Y:S01]  /*11840*/  IADD3 R39, R39, 0x60, RZ ;  /* 0x0000006027277810 */ /* 0x000fe20007ffe0ff */
[----:B---34-:R3:W4:Y:S03]  /*11850*/  SHFL.IDX PT, R5, R37, 0x3, 0x181f ;  /* 0x00781f0025057f89 */ /* 0x01872600000e0000 */
[----:B------:R-:W-:Y:S01]  /*11860*/  ISETP.GE.AND P0, PT, R39, R2, PT ;  /* 0x000000022700720c */ /* 0x000fe20003f06270 */
[----:B------:R3:W1:-:S12]  /*11870*/  SHFL.IDX PT, R4, R38, 0x3, 0x181f ;  /* 0x00781f0026047f89 */ /* 0x00065800000e0000 */
[----:B------:R-:W-:Y:S05]  /*11880*/  @P0 EXIT ;  /* 0x000000000000094d */ /* 0x000fea0003800000 */
[----:B------:R-:W-:-:S13]  /*11890*/  ISETP.GE.AND P0, PT, R0, c[0x0][0x3c8], PT ;  /* 0x0000f20000007a0c */ /* 0x000fda0003f06270 */
[----:B-1--4-:R-:W-:-:S05]  /*118a0*/  @!P0 IMAD.WIDE R2, R0, 0x2, R4 ;  /* 0x0000000200028825 */ /* 0x012fca00078e0204 */
        /* <DEDUP_REMOVED lines=9> */
.L_x_284:
[----:B------:R-:W-:Y:S01]  /*11940*/  ISETP.NE.U32.AND P0, PT, RZ, c[0x0][0x508], PT ;  /* 0x00014200ff007a0c */ /* 0x000fe20003f05070 */
[----:B------:R-:W-:Y:S01]  /*11950*/  IMAD.MOV.U32 R9, RZ, RZ, 0x4 ;  /* 0x00000004ff097424 */ /* 0x000fe200078e00ff */
[----:B------:R-:W-:Y:S02]  /*11960*/  ISETP.NE.U32.AND P1, PT, RZ, c[0x0][0x500], PT ;  /* 0x00014000ff007a0c */ /* 0x000fe40003f25070 */
[----:B------:R-:W-:Y:S01]  /*11970*/  ISETP.NE.AND.EX P0, PT, RZ, c[0x0][0x50c], PT, P0 ;  /* 0x00014300ff007a0c */ /* 0x000fe20003f05300 */
[----:B------:R-:W-:Y:S01]  /*11980*/  IMAD.WIDE R6, R228, R9, c[0x0][0x500] ;  /* 0x00014000e4067625 */ /* 0x000fe200078e0209 */
[----:B------:R-:W-:-:S03]  /*11990*/  ISETP.NE.AND.EX P1, PT, RZ, c[0x0][0x504], PT, P1 ;  /* 0x00014100ff007a0c */ /* 0x000fc60003f25310 */
[----:B------:R-:W-:-:S08]  /*119a0*/  IMAD.MOV.U32 R3, RZ, RZ, c[0x0][0x388] ;  /* 0x0000e200ff037624 */ /* 0x000fd000078e00ff */
[----:B------:R-:W-:Y:S02]  /*119b0*/  @P0 IMAD.WIDE R8, R228, R9, c[0x0][0x508] ;  /* 0x00014200e4080625 */ /* 0x000fe400078e0209 */
[----:B------:R-:W2:Y:S04]  /*119c0*/  @P1 LDG.E R5, [R6.64] ;  /* 0x0000000606051981 */ /* 0x000ea8000c1e1900 */
[----:B------:R1:W5:Y:S01]  /*119d0*/  @P0 LDG.E R3, [R8.64] ;  /* 0x0000000608030981 */ /* 0x000362000c1e1900 */
[----:B------:R-:W-:Y:S02]  /*119e0*/  CS2R R10, SRZ ;  /* 0x00000000000a7805 */ /* 0x000fe4000001ff00 */
[--C-:B--2---:R-:W-:Y:S01]  /*119f0*/  @P1 SHF.R.S32.HI R11, RZ, 0x1f, R5.reuse ;  /* 0x0000001fff0b1819 */ /* 0x104fe20000011405 */
[----:B------:R-:W-:Y:S01]  /*11a00*/  @P1 IMAD.MOV.U32 R10, RZ, RZ, R5 ;  /* 0x000000ffff0a1224 */ /* 0x000fe200078e0005 */
[----:B------:R-:W-:Y:S05]  /*11a10*/  @P0 BRA `(.L_x_292) ;  /* 0x0000004000000947 */ /* 0x000fea0003800000 */
[----:B-1----:R-:W-:Y:S05]  /*11a20*/  @!P1 BRA `(.L_x_292) ;  /* 0x0000003000009947 */ /* 0x002fea0003800000 */
[----:B-----5:R-:W2:Y:S04]  /*11a30*/  LDG.E R3, [R6.64] ;  /* 0x0000000606037981 */ /* 0x020ea8000c1e1900 */
[----:B------:R-:W2:Y:S02]  /*11a40*/  LDG.E R2, [R6.64+0x4] ;  /* 0x0000040606027981 */ /* 0x000ea4000c1e1900 */
[----:B--2---:R-:W-:-:S02]  /*11a50*/  IADD3 R3, -R3, R2, RZ ;  /* 0x0000000203037210 */ /* 0x004fc40007ffe1ff */
.L_x_292:
[----:B-1----:R-:W1:Y:S01]  /*11a60*/  S2R R2, SR_TID.X ;  /* 0x0000000000027919 */ /* 0x002e620000002100 */
[----:B------:R-:W-:Y:S01]  /*11a70*/  SHF.R.S32.HI R5, RZ, 0x1f, R228 ;  /* 0x0000001fff057819 */ /* 0x000fe200000114e4 */
[----:B------:R-:W-:Y:S01]  /*11a80*/  BSSY B0, `(.L_x_293) ;  /* 0x0000027000007945 */ /* 0x000fe20003800000 */
[----:B------:R-:W-:-:S02]  /*11a90*/  SEL R228, R228, RZ, !P1 ;  /* 0x000000ffe4e47207 */ /* 0x000fc40004800000 */
[----:B------:R-:W-:Y:S02]  /*11aa0*/  SEL R5, R5, RZ, !P1 ;  /* 0x000000ff05057207 */ /* 0x000fe40004800000 */
[----:B-1----:R-:W-:-:S13]  /*11ab0*/  ISETP.GT.AND P0, PT, R2, 0x7f, PT ;  /* 0x0000007f0200780c */ /* 0x002fda0003f04270 */
[----:B------:R-:W-:Y:S05]  /*11ac0*/  @P0 BRA `(.L_x_294) ;  /* 0x0000022000000947 */ /* 0x000fea0003800000 */
[----:B------:R-:W1:Y:S01]  /*11ad0*/  S2R R9, SR_CTAID.X ;  /* 0x0000000000097919 */ /* 0x000e620000002500 */
[----:B-----5:R-:W-:Y:S01]  /*11ae0*/  IMAD R7, R3, c[0x0][0x4e8], RZ ;  /* 0x00013a0003077a24 */ /* 0x020fe200078e02ff */
[----:B-1----:R-:W-:-:S04]  /*11af0*/  LEA R8, R9, R2, 0x7 ;  /* 0x0000000209087211 */ /* 0x002fc800078e38ff */
[----:B------:R-:W-:-:S13]  /*11b00*/  ISETP.GE.AND P0, PT, R8, R7, PT ;  /* 0x000000070800720c */ /* 0x000fda0003f06270 */
[----:B------:R-:W-:Y:S05]  /*11b10*/  @P0 BRA `(.L_x_294) ;  /* 0x000001d000000947 */ /* 0x000fea0003800000 */
[----:B------:R-:W-:Y:S01]  /*11b20*/  MOV R4, c[0x0][0x4e8] ;  /* 0x00013a0000047a02 */ /* 0x000fe20000000f00 */
[----:B------:R-:W-:Y:S01]  /*11b30*/  IMAD R9, R0, c[0x0][0x490], RZ ;  /* 0x0001240000097a24 */ /* 0x000fe200078e02ff */
[----:B------:R-:W-:Y:S01]  /*11b40*/  MOV R13, R11 ;  /* 0x0000000b000d7202 */ /* 0x000fe20000000f00 */
[----:B------:R-:W-:Y:S01]  /*11b50*/  IMAD.MOV.U32 R12, RZ, RZ, R10 ;  /* 0x000000ffff0c7224 */ /* 0x000fe200078e000a */
[----:B------:R-:W-:Y:S01]  /*11b60*/  ISETP.NE.AND P0, PT, R4, 0x1, PT ;  /* 0x000000010400780c */ /* 0x000fe20003f05270 */
[C---:B------:R-:W-:Y:S01]  /*11b70*/  IMAD R4, R220.reuse, c[0x0][0x494], R9 ;  /* 0x00012500dc047a24 */ /* 0x040fe200078e0209 */
[----:B------:R-:W-:Y:S01]  /*11b80*/  MOV R7, R8 ;  /* 0x0000000800077202 */ /* 0x000fe20000000f00 */
[----:B------:R-:W-:-:S04]  /*11b90*/  IMAD.WIDE.U32 R12, R220, c[0x0][0x490], R12 ;  /* 0x00012400dc0c7a25 */ /* 0x000fc800078e000c */
[----:B------:R-:W-:Y:S02]  /*11ba0*/  IMAD.IADD R15, R4, 0x1, R13 ;  /* 0x00000001040f7824 */ /* 0x000fe400078e020d */
[----:B------:R-:W-:Y:S02]  /*11bb0*/  IMAD.MOV.U32 R14, RZ, RZ, R12 ;  /* 0x000000ffff0e7224 */ /* 0x000fe400078e000c */
[----:B------:R-:W-:Y:S02]  /*11bc0*/  IMAD R13, R5, c[0x0][0x498], RZ ;  /* 0x00012600050d7a24 */ /* 0x000fe400078e02ff */
[----:B------:R-:W-:-:S04]  /*11bd0*/  @P0 IMAD.HI.U32 R6, R8, c[0x0][0x4ec], RZ ;  /* 0x00013b0008060a27 */ /* 0x000fc800078e00ff */
[----:B------:R-:W-:Y:S01]  /*11be0*/  IMAD.WIDE.U32 R14, R228, c[0x0][0x498], R14 ;  /* 0x00012600e40e7a25 */ /* 0x000fe200078e000e */
[----:B------:R-:W-:-:S03]  /*11bf0*/  @P0 SHF.R.U32.HI R7, RZ, c[0x0][0x4f0], R6 ;  /* 0x00013c00ff070a19 */ /* 0x000fc60000011606 */
[----:B------:R-:W-:Y:S01]  /*11c00*/  IMAD R13, R228, c[0x0][0x49c], R13 ;  /* 0x00012700e40d7a24 */ /* 0x000fe200078e020d */
[C---:B------:R-:W-:Y:S02]  /*11c10*/  IADD3 R9, -R7.reuse, RZ, RZ ;  /* 0x000000ff07097210 */ /* 0x040fe40007ffe1ff */
[----:B------:R-:W-:Y:S02]  /*11c20*/  SHF.R.S32.HI R4, RZ, 0x1f, R7 ;  /* 0x0000001fff047819 */ /* 0x000fe40000011407 */
[----:B------:R-:W-:Y:S01]  /*11c30*/  IADD3 R12, P0, R7, R14, RZ ;  /* 0x0000000e070c7210 */ /* 0x000fe20007f1e0ff */
[----:B------:R-:W-:-:S03]  /*11c40*/  IMAD R9, R9, c[0x0][0x4e8], R8 ;  /* 0x00013a0009097a24 */ /* 0x000fc600078e0208 */
[----:B------:R-:W-:Y:S02]  /*11c50*/  IADD3.X R13, R4, R15, R13, P0, !PT ;  /* 0x0000000f040d7210 */ /* 0x000fe400007fe40d */
[----:B------:R-:W-:Y:S02]  /*11c60*/  SHF.R.S32.HI R6, RZ, 0x1f, R9 ;  /* 0x0000001fff067819 */ /* 0x000fe40000011409 */
[----:B------:R-:W-:Y:S01]  /*11c70*/  MOV R4, 0xff800000 ;  /* 0xff80000000047802 */ /* 0x000fe20000000f00 */
[----:B------:R-:W-:-:S04]  /*11c80*/  IMAD.WIDE.U32 R12, R9, c[0x0][0x488], R12 ;  /* 0x00012200090c7a25 */ /* 0x000fc800078e000c */
[----:B------:R-:W-:-:S04]  /*11c90*/  IMAD R6, R6, c[0x0][0x488], RZ ;  /* 0x0001220006067a24 */ /* 0x000fc800078e02ff */
[----:B------:R-:W-:Y:S01]  /*11ca0*/  IMAD R7, R9, c[0x0][0x48c], R6 ;  /* 0x0001230009077a24 */ /* 0x000fe200078e0206 */
[----:B------:R-:W-:-:S04]  /*11cb0*/  LEA R6, P0, R12, c[0x0][0x450], 0x2 ;  /* 0x000114000c067a11 */ /* 0x000fc800078010ff */
[----:B------:R-:W-:-:S04]  /*11cc0*/  IADD3 R7, R13, R7, RZ ;  /* 0x000000070d077210 */ /* 0x000fc80007ffe0ff */
[----:B------:R-:W-:-:S05]  /*11cd0*/  LEA.HI.X R7, R12, c[0x0][0x454], R7, 0x2, P0 ;  /* 0x000115000c077a11 */ /* 0x000fca00000f1407 */
[----:B------:R1:W-:Y:S02]  /*11ce0*/  STG.E [R6.64], R4 ;  /* 0x0000000406007986 */ /* 0x0003e4000c101906 */
.L_x_294:
[----:B------:R-:W-:Y:S05]  /*11cf0*/  BSYNC B0 ;  /* 0x0000000000007941 */ /* 0x000fea0003800000 */
.L_x_293:
[----:B-1----:R-:W1:Y:S01]  /*11d00*/  S2R R6, SR_CTAID.X ;  /* 0x0000000000067919 */ /* 0x002e620000002500 */
[----:B------:R-:W-:Y:S01]  /*11d10*/  SHF.R.S32.HI R9, RZ, 0x1f, R2 ;  /* 0x0000001fff097819 */ /* 0x000fe20000011402 */
[----:B------:R-:W-:Y:S01]  /*11d20*/  IMAD R7, R11, c[0x0][0x3a0], RZ ;  /* 0x0000e8000b077a24 */ /* 0x000fe200078e02ff */
[----:B------:R-:W-:Y:S01]  /*11d30*/  MOV R8, c[0x0][0x4e8] ;  /* 0x00013a0000087a02 */ /* 0x000fe20000000f00 */
[----:B------:R-:W-:Y:S01]  /*11d40*/  IMAD R5, R5, c[0x0][0x3f0], RZ ;  /* 0x0000fc0005057a24 */ /* 0x000fe200078e02ff */
[-C--:B------:R-:W-:Y:S01]  /*11d50*/  LEA.HI R4, R9, R2.reuse, RZ, 0x3 ;  /* 0x0000000209047211 */ /* 0x080fe200078f18ff */
[----:B------:R-:W-:Y:S01]  /*11d60*/  IMAD R7, R10, c[0x0][0x3a4], R7 ;  /* 0x0000e9000a077a24 */ /* 0x000fe200078e0207 */
[----:B------:R-:W-:Y:S01]  /*11d70*/  ISETP.NE.AND P0, PT, R8, 0x1, PT ;  /* 0x000000010800780c */ /* 0x000fe20003f05270 */
[----:B------:R-:W-:Y:S01]  /*11d80*/  IMAD.WIDE.U32 R10, R10, c[0x0][0x3a0], RZ ;  /* 0x0000e8000a0a7a25 */ /* 0x000fe200078e00ff */
[----:B------:R-:W-:Y:S01]  /*11d90*/  LOP3.LUT R9, R4, 0xfffffff8, RZ, 0xc0, !PT ;  /* 0xfffffff804097812 */ /* 0x000fe200078ec0ff */
[----:B------:R-:W-:Y:S01]  /*11da0*/  BSSY B0, `(.L_x_295) ;  /* 0x000002f000007945 */ /* 0x000fe20003800000 */
[----:B------:R-:W-:Y:S01]  /*11db0*/  SHF.R.S32.HI R4, RZ, 0x3, R4 ;  /* 0x00000003ff047819 */ /* 0x000fe20000011404 */
[----:B------:R-:W-:Y:S01]  /*11dc0*/  IMAD R5, R228, c[0x0][0x3f4], R5 ;  /* 0x0000fd00e4057a24 */ /* 0x000fe200078e0205 */
[----:B------:R-:W-:Y:S01]  /*11dd0*/  IADD3 R9, -R9, R2, RZ ;  /* 0x0000000209097210 */ /* 0x000fe20007ffe1ff */
[----:B-----5:R-:W-:Y:S01]  /*11de0*/  IMAD R3, R3, c[0x0][0x4e8], RZ ;  /* 0x00013a0003037a24 */ /* 0x020fe200078e02ff */
[----:B------:R-:W-:Y:S01]  /*11df0*/  IADD3 R11, R11, R7, RZ ;  /* 0x000000070b0b7210 */ /* 0x000fe20007ffe0ff */
[----:B------:R-:W-:-:S02]  /*11e00*/  IMAD R7, R0, c[0x0][0x3e8], RZ ;  /* 0x0000fa0000077a24 */ /* 0x000fc400078e02ff */
[C---:B------:R-:W-:Y:S01]  /*11e10*/  IMAD R13, R9.reuse, 0x20, R4 ;  /* 0x00000020090d7824 */ /* 0x040fe200078e0204 */
[----:B------:R-:W-:Y:S01]  /*11e20*/  SHF.L.U32 R9, R9, 0x3, RZ ;  /* 0x0000000309097819 */ /* 0x000fe200000006ff */
[C---:B------:R-:W-:Y:S02]  /*11e30*/  IMAD R7, R220.reuse, c[0x0][0x3ec], R7 ;  /* 0x0000fb00dc077a24 */ /* 0x040fe400078e0207 */
[----:B------:R-:W-:Y:S01]  /*11e40*/  IMAD.WIDE.U32 R10, R220, c[0x0][0x3e8], R10 ;  /* 0x0000fa00dc0a7a25 */ /* 0x000fe200078e000a */
[C---:B-1----:R-:W-:Y:S02]  /*11e50*/  LEA R13, R6.reuse, R13, 0x7 ;  /* 0x0000000d060d7211 */ /* 0x042fe400078e38ff */
[----:B------:R-:W-:Y:S02]  /*11e60*/  LEA R4, R6, R4, 0x7 ;  /* 0x0000000406047211 */ /* 0x000fe400078e38ff */
[----:B------:R-:W-:Y:S01]  /*11e70*/  IADD3 R11, R7, R11, RZ ;  /* 0x0000000b070b7210 */ /* 0x000fe20007ffe0ff */
[----:B------:R-:W-:-:S04]  /*11e80*/  @P0 IMAD.HI.U32 R0, R13, c[0x0][0x4ec], RZ ;  /* 0x00013b000d000a27 */ /* 0x000fc800078e00ff */
[----:B------:R-:W-:Y:S01]  /*11e90*/  IMAD.MOV.U32 R2, RZ, RZ, R13 ;  /* 0x000000ffff027224 */ /* 0x000fe200078e000d */
[----:B------:R-:W-:Y:S01]  /*11ea0*/  @P0 SHF.R.U32.HI R2, RZ, c[0x0][0x4f0], R0 ;  /* 0x00013c00ff020a19 */ /* 0x000fe20000011600 */
[----:B------:R-:W-:-:S03]  /*11eb0*/  IMAD.WIDE.U32 R10, R228, c[0x0][0x3f0], R10 ;  /* 0x0000fc00e40a7a25 */ /* 0x000fc600078e000a */
[----:B------:R-:W-:Y:S02]  /*11ec0*/  SHF.R.S32.HI R7, RZ, 0x1f, R2 ;  /* 0x0000001fff077819 */ /* 0x000fe40000011402 */
[----:B------:R-:W-:Y:S02]  /*11ed0*/  IADD3 R0, -R2, RZ, RZ ;  /* 0x000000ff02007210 */ /* 0x000fe40007ffe1ff */
[----:B------:R-:W-:Y:S01]  /*11ee0*/  IADD3 R11, R11, R5, RZ ;  /* 0x000000050b0b7210 */ /* 0x000fe20007ffe0ff */
[----:B------:R-:W-:Y:S02]  /*11ef0*/  IMAD R7, R7, c[0x0][0x3e0], RZ ;  /* 0x0000f80007077a24 */ /* 0x000fe400078e02ff */
[----:B------:R-:W-:Y:S02]  /*11f00*/  IMAD R0, R0, c[0x0][0x4e8], R13 ;  /* 0x00013a0000007a24 */ /* 0x000fe400078e020d */
[----:B------:R-:W-:-:S04]  /*11f10*/  IMAD.WIDE.U32 R10, R2, c[0x0][0x3e0], R10 ;  /* 0x0000f800020a7a25 */ /* 0x000fc800078e000a */
[----:B------:R-:W-:Y:S01]  /*11f20*/  IMAD R7, R2, c[0x0][0x3e4], R7 ;  /* 0x0000f90002077a24 */ /* 0x000fe200078e0207 */
[----:B------:R-:W-:-:S03]  /*11f30*/  SHF.R.S32.HI R2, RZ, 0x1f, R0 ;  /* 0x0000001fff027819 */ /* 0x000fc60000011400 */
[----:B------:R-:W-:Y:S02]  /*11f40*/  IMAD.IADD R11, R11, 0x1, R7 ;  /* 0x000000010b0b7824 */ /* 0x000fe400078e0207 */
[----:B------:R-:W-:Y:S02]  /*11f50*/  IMAD R5, R2, c[0x0][0x3d8], RZ ;  /* 0x0000f60002057a24 */ /* 0x000fe400078e02ff */
[----:B------:R-:W-:-:S04]  /*11f60*/  IMAD.WIDE.U32 R10, R0, c[0x0][0x3d8], R10 ;  /* 0x0000f600000a7a25 */ /* 0x000fc800078e000a */
[----:B------:R-:W-:Y:S01]  /*11f70*/  IMAD R5, R0, c[0x0][0x3dc], R5 ;  /* 0x0000f70000057a24 */ /* 0x000fe200078e0205 */
[----:B------:R-:W-:-:S04]  /*11f80*/  LEA R2, P0, R10, c[0x0][0x380], 0x1 ;  /* 0x0000e0000a027a11 */ /* 0x000fc800078008ff */
[----:B------:R-:W-:-:S04]  /*11f90*/  IADD3 R5, R11, R5, RZ ;  /* 0x000000050b057210 */ /* 0x000fc80007ffe0ff */
[----:B------:R-:W-:Y:S02]  /*11fa0*/  LEA.HI.X R0, R10, c[0x0][0x384], R5, 0x1, P0 ;  /* 0x0000e1000a007a11 */ /* 0x000fe400000f0c05 */
[----:B------:R-:W-:Y:S01]  /*11fb0*/  ISETP.GE.AND P0, PT, R4, R3, PT ;  /* 0x000000030400720c */ /* 0x000fe20003f06270 */
[----:B------:R1:W2:Y:S01]  /*11fc0*/  SHFL.IDX PT, R10, R2, RZ, 0x181f ;  /* 0x00181fff020a7589 */ /* 0x0002a200000e0000 */
[----:B------:R-:W-:-:S03]  /*11fd0*/  IADD3 R5, R9, 0x40, RZ ;  /* 0x0000004009057810 */ /* 0x000fc60007ffe0ff */
        /* <DEDUP_REMOVED lines=11> */
.L_x_296:
[----:B------:R-:W-:Y:S05]  /*12090*/  BSYNC B0 ;  /* 0x0000000000007941 */ /* 0x000fea0003800000 */
.L_x_295:
[----:B------:R-:W-:Y:S01]  /*120a0*/  IADD3 R6, R4, 0x20, RZ ;  /* 0x0000002004067810 */ /* 0x000fe20007ffe0ff */
[----:B--23--:R2:W3:Y:S01]  /*120b0*/  SHFL.IDX PT, R11, R0, 0x1, 0x181f ;  /* 0x00381f00000b7f89 */ /* 0x00c4e200000e0000 */
        /* <DEDUP_REMOVED lines=13> */
.L_x_298:
[----:B------:R-:W-:Y:S05]  /*12190*/  BSYNC B0 ;  /* 0x0000000000007941 */ /* 0x000fea0003800000 */
.L_x_297:
        /* <DEDUP_REMOVED lines=15> */
.L_x_300:
[----:B------:R-:W-:Y:S05]  /*12290*/  BSYNC B0 ;  /* 0x0000000000007941 */ /* 0x000fea0003800000 */
.L_x_299:
[----:B------:R-:W-:Y:S01]  /*122a0*/  IADD3 R4, R4, 0x60, RZ ;  /* 0x0000006004047810 */ /* 0x000fe20007ffe0ff */
[----:B-1----:R1:W2:Y:S03]  /*122b0*/  SHFL.IDX PT, R7, R0, 0x3, 0x181f ;  /* 0x00781f0000077f89 */ /* 0x0022a600000e0000 */
[----:B------:R-:W-:Y:S01]  /*122c0*/  ISETP.GE.AND P0, PT, R4, R3, PT ;  /* 0x000000030400720c */ /* 0x000fe20003f06270 */
[----:B------:R1:W3:-:S12]  /*122d0*/  SHFL.IDX PT, R6, R2, 0x3, 0x181f ;  /* 0x00781f0002067f89 */ /* 0x0002d800000e0000 */
[----:B------:R-:W-:Y:S05]  /*122e0*/  @P0 EXIT ;  /* 0x000000000000094d */ /* 0x000fea0003800000 */
[----:B------:R-:W-:-:S13]  /*122f0*/  ISETP.GE.AND P0, PT, R9, c[0x0][0x3c8], PT ;  /* 0x0000f20009007a0c */ /* 0x000fda0003f06270 */
[----:B-123--:R-:W-:-:S05]  /*12300*/  @!P0 IMAD.WIDE R2, R9, 0x2, R6 ;  /* 0x0000000209028825 */ /* 0x00efca00078e0206 */
[----:B------:R1:W-:Y:S01]  /*12310*/  @!P0 ST.E.128 [R2.64], RZ ;  /* 0x000000ff02008985 */ /* 0x0003e2000c101d06 */
[----:B------:R-:W-:-:S13]  /*12320*/  ISETP.GE.AND P0, PT, R5, c[0x0][0x3c8], PT ;  /* 0x0000f20005007a0c */ /* 0x000fda0003f06270 */
[----:B------:R-:W-:Y:S05]  /*12330*/  @P0 EXIT ;  /* 0x000000000000094d */ /* 0x000fea0003800000 */
[----:B------:R-:W-:-:S04]  /*12340*/  SHF.R.S32.HI R0, RZ, 0x1f, R5 ;  /* 0x0000001fff007819 */ /* 0x000fc80000011405 */
[----:B------:R-:W-:-:S04]  /*12350*/  LEA.HI R0, R0, R5, RZ, 0x3 ;  /* 0x0000000500007211 */ /* 0x000fc800078f18ff */
[----:B-1----:R-:W-:-:S05]  /*12360*/  LOP3.LUT R3, R0, 0xfffffff8, RZ, 0xc0, !PT ;  /* 0xfffffff800037812 */ /* 0x002fca00078ec0ff */
[----:B------:R-:W-:-:S05]  /*12370*/  IMAD.WIDE R6, R3, 0x2, R6 ;  /* 0x0000000203067825 */ /* 0x000fca00078e0206 */
[----:B------:R-:W-:Y:S01]  /*12380*/  ST.E.128 [R6.64], RZ ;  /* 0x000000ff06007985 */ /* 0x000fe2000c101d06 */
[----:B------:R-:W-:Y:S05]  /*12390*/  EXIT ;  /* 0x000000000000794d */ /* 0x000fea0003800000 */
.L_x_301:
        /* <DEDUP_REMOVED lines=14> */
.L_x_2027:


//--------------------- .text._ZN7cutlass13device_kernelIN5flash19enable_sm80_to_sm89INS1_16FlashAttnFwdSm80INS1_25CollectiveMainloopFwdSm80ILi8ELi1ELb1EN4cute5tupleIJNS5_1CILi128EEENS7_ILi96EEES8_EEELi128ENS_6half_tEfNS_4arch4Sm80ELb0ELb1ELb0ELb1ELb1ELb1ELb1ELb0EEENS1_21CollectiveEpilogueFwdINS6_IJS8_S8_S9_EEENS6_IJNS7_ILi1EEESH_SH_EEESB_SD_Li256ELb1ELb1ELb0ELb0EEENS1_19SingleTileSchedulerILb1ELb0ELb1ELi128EEEEEEEEEvNT_6ParamsE --------------------------
	.section	.text._ZN7cutlass13device_kernelIN5flash19enable_sm80_to_sm89INS1_16FlashAttnFwdSm80INS1_25CollectiveMainloopFwdSm80ILi8ELi1ELb1EN4cute5tupleIJNS5_1CILi128EEENS7_ILi96EEES8_EEELi128ENS_6half_tEfNS_4arch4Sm80ELb0ELb1ELb0ELb1ELb1ELb1ELb1ELb0EEENS1_21CollectiveEpilogueFwdINS6_IJS8_S8_S9_EEENS6_IJNS7_ILi1EEESH_SH_EEESB_SD_Li256ELb1ELb1ELb0ELb0EEENS1_19SingleTileSchedulerILb1ELb0ELb1ELi128EEEEEEEEEvNT_6ParamsE,"ax",@progbits
	.sectioninfo	@"SHI_REGISTERS=255"
	.align	128
.text._ZN7cutlass13device_kernelIN5flash19enable_sm80_to_sm89INS1_16FlashAttnFwdSm80INS1_25CollectiveMainloopFwdSm80ILi8ELi1ELb1EN4cute5tupleIJNS5_1CILi128EEENS7_ILi96EEES8_EEELi128ENS_6half_tEfNS_4arch4Sm80ELb0ELb1ELb0ELb1ELb1ELb1ELb1ELb0EEENS1_21CollectiveEpilogueFwdINS6_IJS8_S8_S9_EEENS6_IJNS7_ILi1EEESH_SH_EEESB_SD_Li256ELb1ELb1ELb0ELb0EEENS1_19SingleTileSchedulerILb1ELb0ELb1ELi128EEEEEEEEEvNT_6ParamsE:
        .type           _ZN7cutlass13device_kernelIN5flash19enable_sm80_to_sm89INS1_16FlashAttnFwdSm80INS1_25CollectiveMainloopFwdSm80ILi8ELi1ELb1EN4cute5tupleIJNS5_1CILi128EEENS7_ILi96EEES8_EEELi128ENS_6half_tEfNS_4arch4Sm80ELb0ELb1ELb0ELb1ELb1ELb1ELb1ELb0EEENS1_21CollectiveEpilogueFwdINS6_IJS8_S8_S9_EEENS6_IJNS7_ILi1EEESH_SH_EEESB_SD_Li256ELb1ELb1ELb0ELb0EEENS1_19SingleTileSchedulerILb1ELb0ELb1ELi128EEEEEEEEEvNT_6ParamsE,@function
        .size           _ZN7cutlass13device_kernelIN5flash19enable_sm80_to_sm89INS1_16FlashAttnFwdSm80INS1_25CollectiveMainloopFwdSm80ILi8ELi1ELb1EN4cute5tupleIJNS5_1CILi128EEENS7_ILi96EEES8_EEELi128ENS_6half_tEfNS_4arch4Sm80ELb0ELb1ELb0ELb1ELb1ELb1ELb1ELb0EEENS1_21CollectiveEpilogueFwdINS6_IJS8_S8_S9_EEENS6_IJNS7_ILi1EEESH_SH_EEESB_SD_Li256ELb1ELb1ELb0ELb0EEENS1_19SingleTileSchedulerILb1ELb0ELb1ELi128EEEEEEEEEvNT_6ParamsE,(.L_x_2028 - _ZN7cutlass13device_kernelIN5flash19enable_sm80_to_sm89INS1_16FlashAttnFwdSm80INS1_25CollectiveMainloopFwdSm80ILi8ELi1ELb1EN4cute5tupleIJNS5_1CILi128EEENS7_ILi96EEES8_EEELi128ENS_6half_tEfNS_4arch4Sm80ELb0ELb1ELb0ELb1ELb1ELb1ELb1ELb0EEENS1_21CollectiveEpilogueFwdINS6_IJS8_S8_S9_EEENS6_IJNS7_ILi1EEESH_SH_EEESB_SD_Li256ELb1ELb1ELb0ELb0EEENS1_19SingleTileSchedulerILb1ELb0ELb1ELi128EEEEEEEEEvNT_6ParamsE)
        .other          _ZN7cutlass13device_kernelIN5flash19enable_sm80_to_sm89INS1_16FlashAttnFwdSm80INS1_25CollectiveMainloopFwdSm80ILi8ELi1ELb1EN4cute5tupleIJNS5_1CILi128EEENS7_ILi96EEES8_EEELi128ENS_6half_tEfNS_4arch4Sm80ELb0ELb1ELb0ELb1ELb1ELb1ELb1ELb0EEENS1_21CollectiveEpilogueFwdINS6_IJS8_S8_S9_EEENS6_IJNS7_ILi1EEESH_SH_EEESB_SD_Li256ELb1ELb1ELb0ELb0EEENS1_19SingleTileSchedulerILb1ELb0ELb1ELi128EEEEEEEEEvNT_6ParamsE,@"STO_CUDA_ENTRY STV_DEFAULT"
_ZN7cutlass13device_kernelIN5flash19enable_sm80_to_sm89INS1_16FlashAttnFwdSm80INS1_25CollectiveMainloopFwdSm80ILi8ELi1ELb1EN4cute5tupleIJNS5_1CILi128EEENS7_ILi96EEES8_EEELi128ENS_6half_tEfNS_4arch4Sm80ELb0ELb1ELb0ELb1ELb1ELb1ELb1ELb0EEENS1_21CollectiveEpilogueFwdINS6_IJS8_S8_S9_EEENS6_IJNS7_ILi1EEESH_SH_EEESB_SD_Li256ELb1ELb1ELb0ELb0EEENS1_19SingleTileSchedulerILb1ELb0ELb1ELi128EEEEEEEEEvNT_6ParamsE:
[----:B------:R-:W-:Y:S02]  /*0000*/  MOV R1, c[0x0][0x28] ;  /* 0x00000a0000017a02 */ /* 0x000fe40000000f00 */
[----:B------:R-:W1:Y:S01]  /*0010*/  S2R R71, SR_TID.X ;  /* 0x0000000000477919 */ /* 0x000e620000002100 */
[----:B------:R-:W2:Y:S01]  /*0020*/  S2UR UR4, SR_CTAID.X ;  /* 0x00000000000479c3 */ /* 0x000ea20000002500 */
[----:B------:R-:W-:Y:S02]  /*0030*/  ULDC.64 UR18, c[0x0][0x118] ;  /* 0x0000460000127ab9 */ /* 0x000fe40000000a00 */
[----:B------:R-:W3:Y:S01]  /*0040*/  S2R R217, SR_CTAID.Z ;  /* 0x0000000000d97919 */ /* 0x000ee20000002700 */
[----:B-1----:R-:W-:-:S06]  /*0050*/  SHF.R.U32.HI R0, RZ, 0x5, R71 ;  /* 0x00000005ff007819 */ /* 0x002fcc0000011647 */
[----:B------:R-:W1:Y:S02]  /*0060*/  SHFL.IDX PT, R0, R0, RZ, 0x1f ;  /* 0x00001fff00007589 */ /* 0x000e6400000e0000 */
[----:B-1----:R-:W-:Y:S02]  /*0070*/  ISETP.NE.AND P0, PT, R0, RZ, PT ;  /* 0x000000ff0000720c */ /* 0x002fe40003f05270 */
[----:B------:R-:W-:-:S05]  /*0080*/  MOV R0, 0x4 ;  /* 0x0000000400007802 */ /* 0x000fca0000000f00 */
[----:B---3--:R-:W-:-:S06]  /*0090*/  IMAD.WIDE R2, R217, R0, c[0x0][0x568] ;  /* 0x00015a00d9027625 */ /* 0x008fcc00078e0200 */
[----:B--2---:R-:W-:Y:S05]  /*00a0*/  @!P0 BRA `(.L_x_302) ;  /* 0x0000014000008947 */ /* 0x004fea0003800000 */
[----:B------:R-:W-:-:S04]  /*00b0*/  ISETP.NE.U32.AND P0, PT, RZ, c[0x0][0x568], PT ;  /* 0x00015a00ff007a0c */ /* 0x000fc80003f05070 */
[----:B------:R-:W-:-:S13]  /*00c0*/  ISETP.NE.AND.EX P0, PT, RZ, c[0x0][0x56c], PT, P0 ;  /* 0x00015b00ff007a0c */ /* 0x000fda0003f05300 */
[----:B------:R-:W-:Y:S05]  /*00d0*/  @!P0 BRA `(.L_x_303) ;  /* 0x0000002000008947 */ /* 0x000fea0003800000 */
[----:B------:R1:W5:Y:S01]  /*00e0*/  LDG.E R2, [R2.64] ;  /* 0x0000001202027981 */ /* 0x000362000c1e1900 */
[----:B------:R-:W-:Y:S05]  /*00f0*/  BRA `(.L_x_304) ;  /* 0x0000009000007947 */ /* 0x000fea0003800000 */
.L_x_303:
        /* <DEDUP_REMOVED lines=8> */
.L_x_305:
[----:B------:R-:W-:-:S04]  /*0180*/  MOV R2, c[0x0][0x54c] ;  /* 0x0001530000027a02 */ /* 0x000fc80000000f00 */
.L_x_304:
[----:B------:R-:W-:Y:S01]  /*0190*/  USHF.L.U32 UR4, UR4, 0x7, URZ ;  /* 0x0000000704047899 */ /* 0x000fe2000800063f */
[----:B-----5:R-:W-:-:S05]  /*01a0*/  IMAD R2, R2, c[0x0][0x548], RZ ;  /* 0x0001520002027a24 */ /* 0x020fca00078e02ff */
[----:B------:R-:W-:-:S04]  /*01b0*/  MOV R7, UR4 ;  /* 0x0000000400077c02 */ /* 0x000fc80008000f00 */
[----:B------:R-:W-:-:S04]  /*01c0*/  ISETP.GE.AND P0, PT, R7, R2, PT ;  /* 0x000000020700720c */ /* 0x000fc80003f06270 */
[----:B------:R-:W-:Y:S01]  /*01d0*/  SEL R217, R217, 0xffffffff, !P0 ;  /* 0xffffffffd9d97807 */ /* 0x000fe20004000000 */
[----:B------:R-:W-:Y:S05]  /*01e0*/  BRA `(.L_x_306) ;  /* 0x0000013000007947 */ /* 0x000fea0003800000 */
.L_x_302:
[----:B------:R-:W-:-:S04]  /*01f0*/  ISETP.NE.U32.AND P0, PT, RZ, c[0x0][0x568], PT ;  /* 0x00015a00ff007a0c */ /* 0x000fc80003f05070 */
[----:B------:R-:W-:-:S13]  /*0200*/  ISETP.NE.AND.EX P0, PT, RZ, c[0x0][0x56c], PT, P0 ;  /* 0x00015b00ff007a0c */ /* 0x000fda0003f05300 */
[----:B------:R-:W-:Y:S05]  /*0210*/  @!P0 BRA `(.L_x_307) ;  /* 0x0000002000008947 */ /* 0x000fea0003800000 */
[----:B------:R1:W5:Y:S01]  /*0220*/  LDG.E R2, [R2.64] ;  /* 0x0000001202027981 */ /* 0x000362000c1e1900 */
[----:B------:R-:W-:Y:S05]  /*0230*/  BRA `(.L_x_308) ;  /* 0x0000009000007947 */ /* 0x000fea0003800000 */
.L_x_307:
        /* <DEDUP_REMOVED lines=8> */
.L_x_309:
[----:B------:R-:W-:-:S04]  /*02c0*/  MOV R2, c[0x0][0x54c] ;  /* 0x0001530000027a02 */ /* 0x000fc80000000f00 */
.L_x_308:
[----:B------:R-:W-:Y:S01]  /*02d0*/  USHF.L.U32 UR4, UR4, 0x7, URZ ;  /* 0x0000000704047899 */ /* 0x000fe2000800063f */
[----:B-----5:R-:W-:-:S05]  /*02e0*/  IMAD R2, R2, c[0x0][0x548], RZ ;  /* 0x0001520002027a24 */ /* 0x020fca00078e02ff */
[----:B------:R-:W-:-:S04]  /*02f0*/  MOV R7, UR4 ;  /* 0x0000000400077c02 */ /* 0x000fc80008000f00 */
[----:B------:R-:W-:-:S04]  /*0300*/  ISETP.GE.AND P0, PT, R7, R2, PT ;  /* 0x000000020700720c */ /* 0x000fc80003f06270 */
[----:B------:R-:W-:-:S04]  /*0310*/  SEL R217, R217, 0xffffffff, !P0 ;  /* 0xffffffffd9d97807 */ /* 0x000fc80004000000 */
.L_x_306:
[----:B------:R-:W-:-:S13]  /*0320*/  ISETP.GE.AND P0, PT, R217, RZ, PT ;  /* 0x000000ffd900720c */ /* 0x000fda0003f06270 */
[----:B------:R-:W-:Y:S05]  /*0330*/  @!P0 EXIT ;  /* 0x000000000000894d */ /* 0x000fea0003800000 */
[----:B------:R-:W-:Y:S01]  /*0340*/  ISETP.NE.U32.AND P0, PT, RZ, c[0x0][0x370], PT ;  /* 0x0000dc00ff007a0c */ /* 0x000fe20003f05070 */
[----:B------:R-:W-:Y:S01]  /*0350*/  IMAD.MOV.U32 R215, RZ, RZ, RZ ;  /* 0x000000ffffd77224 */ /* 0x000fe200078e00ff */
[----:B------:R-:W-:Y:S01]  /*0360*/  ISETP.NE.U32.AND P1, PT, RZ, c[0x0][0x360], PT ;  /* 0x0000d800ff007a0c */ /* 0x000fe20003f25070 */
[----:B------:R-:W-:Y:S01]  /*0370*/  IMAD.MOV.U32 R74, RZ, RZ, RZ ;  /* 0x000000ffff4a7224 */ /* 0x000fe200078e00ff */
[----:B------:R-:W-:Y:S01]  /*0380*/  ISETP.NE.AND.EX P2, PT, RZ, c[0x0][0x374], PT, P0 ;  /* 0x0000dd00ff007a0c */ /* 0x000fe20003f45300 */
[----:B------:R-:W-:Y:S01]  /*0390*/  IMAD.MOV.U32 R4, RZ, RZ, RZ ;  /* 0x000000ffff047224 */ /* 0x000fe200078e00ff */
[----:B------:R-:W-:Y:S01]  /*03a0*/  ISETP.NE.AND.EX P0, PT, RZ, c[0x0][0x364], PT, P1 ;  /* 0x0000d900ff007a0c */ /* 0x000fe20003f05310 */
[CC--:B------:R-:W-:Y:S01]  /*03b0*/  IMAD.WIDE R12, R217.reuse, R0.reuse, c[0x0][0x348] ;  /* 0x0000d200d90c7625 */ /* 0x0c0fe200078e0200 */
[----:B------:R-:W-:Y:S02]  /*03c0*/  ISETP.NE.U32.AND P1, PT, RZ, c[0x0][0x348], PT ;  /* 0x0000d200ff007a0c */ /* 0x000fe40003f25070 */
[----:B------:R-:W-:Y:S01]  /*03d0*/  ISETP.NE.U32.AND P3, PT, RZ, c[0x0][0x350], PT ;  /* 0x0000d400ff007a0c */ /* 0x000fe20003f65070 */
[----:B------:R-:W-:Y:S01]  /*03e0*/  IMAD.WIDE R10, R217, R0, c[0x0][0x350] ;  /* 0x0000d400d90a7625 */ /* 0x000fe200078e0200 */
[----:B------:R-:W-:-:S02]  /*03f0*/  ISETP.NE.U32.AND P4, PT, RZ, c[0x0][0x358], PT ;  /* 0x0000d600ff007a0c */ /* 0x000fc40003f85070 */
[----:B------:R-:W-:Y:S01]  /*0400*/  ISETP.NE.AND.EX P1, PT, RZ, c[0x0][0x34c], PT, P1 ;  /* 0x0000d300ff007a0c */ /* 0x000fe20003f25310 */
[CC--:B------:R-:W-:Y:S01]  /*0410*/  IMAD.WIDE R8, R217.reuse, R0.reuse, c[0x0][0x358] ;  /* 0x0000d600d9087625 */ /* 0x0c0fe200078e0200 */
[----:B------:R-:W-:Y:S02]  /*0420*/  ISETP.NE.AND.EX P3, PT, RZ, c[0x0][0x354], PT, P3 ;  /* 0x0000d500ff007a0c */ /* 0x000fe40003f65330 */
[----:B------:R-:W-:Y:S01]  /*0430*/  ISETP.NE.AND.EX P4, PT, RZ, c[0x0][0x35c], PT, P4 ;  /* 0x0000d700ff007a0c */ /* 0x000fe20003f85340 */
[CC--:B------:R-:W-:Y:S01]  /*0440*/  @P2 IMAD.WIDE R14, R217.reuse, R0.reuse, c[0x0][0x370] ;  /* 0x0000dc00d90e2625 */ /* 0x0c0fe200078e0200 */
[----:B------:R-:W-:Y:S01]  /*0450*/  MOV R80, RZ ;  /* 0x000000ff00507202 */ /* 0x000fe20000000f00 */
[----:B------:R-:W2:Y:S02]  /*0460*/  S2R R214, SR_CTAID.Y ;  /* 0x0000000000d67919 */ /* 0x000ea40000002600 */
[----:B------:R-:W-:Y:S02]  /*0470*/  IMAD.MOV.U32 R216, RZ, RZ, c[0x0][0x168] ;  /* 0x00005a00ffd87624 */ /* 0x000fe400078e00ff */
[----:B------:R3:W5:Y:S01]  /*0480*/  @P2 LDG.E R215, [R14.64] ;  /* 0x000000120ed72981 */ /* 0x000762000c1e1900 */
[----:B-1----:R-:W-:-:S03]  /*0490*/  @P0 IMAD.WIDE R2, R217, R0, c[0x0][0x360] ;  /* 0x0000d800d9020625 */ /* 0x002fc600078e0200 */
[----:B------:R3:W5:Y:S04]  /*04a0*/  @P1 LDG.E R74, [R12.64] ;  /* 0x000000120c4a1981 */ /* 0x000768000c1e1900 */
[----:B------:R3:W5:Y:S04]  /*04b0*/  @P3 LDG.E R80, [R10.64] ;  /* 0x000000120a503981 */ /* 0x000768000c1e1900 */
[----:B------:R3:W5:Y:S01]  /*04c0*/  @P4 LDG.E R4, [R8.64] ;  /* 0x0000001208044981 */ /* 0x000762000c1e1900 */
[----:B------:R-:W-:-:S03]  /*04d0*/  IMAD.MOV.U32 R6, RZ, RZ, c[0x0][0x2ac] ;  /* 0x0000ab00ff067624 */ /* 0x000fc600078e00ff */
[----:B------:R1:W5:Y:S01]  /*04e0*/  @P0 LDG.E R216, [R2.64] ;  /* 0x0000001202d80981 */ /* 0x000362000c1e1900 */
[----:B------:R-:W-:Y:S01]  /*04f0*/  IMAD R6, R6, c[0x0][0x1d0], RZ ;  /* 0x0000740006067a24 */ /* 0x000fe200078e02ff */
[----:B--2---:R-:W-:Y:S02]  /*0500*/  SHF.R.S32.HI R73, RZ, 0x1f, R214 ;  /* 0x0000001fff497819 */ /* 0x004fe400000114d6 */
[----:B-1----:R-:W-:Y:S01]  /*0510*/  MOV R2, c[0x0][0x228] ;  /* 0x00008a0000027a02 */ /* 0x002fe20000000f00 */
[----:B------:R-:W-:Y:S05]  /*0520*/  @P0 BRA `(.L_x_310) ;  /* 0x0000004000000947 */ /* 0x000fea0003800000 */
[----:B---3--:R-:W-:Y:S05]  /*0530*/  @!P1 BRA `(.L_x_310) ;  /* 0x0000003000009947 */ /* 0x008fea0003800000 */
[----:B-----5:R1:W2:Y:S04]  /*0540*/  LDG.E R216, [R12.64] ;  /* 0x000000120cd87981 */ /* 0x0202a8000c1e1900 */
[----:B-1----:R-:W2:Y:S02]  /*0550*/  LDG.E R12, [R12.64+0x4] ;  /* 0x000004120c0c7981 */ /* 0x002ea4000c1e1900 */
[----:B--2---:R-:W-:-:S02]  /*0560*/  IADD3 R216, -R216, R12, RZ ;  /* 0x0000000cd8d87210 */ /* 0x004fc40007ffe1ff */
.L_x_310:
[----:B---3--:R-:W-:-:S04]  /*0570*/  ISETP.NE.U32.AND P0, PT, RZ, c[0x0][0x368], PT ;  /* 0x0000da00ff007a0c */ /* 0x008fc80003f05070 */
[----:B------:R-:W-:-:S13]  /*0580*/  ISETP.NE.AND.EX P0, PT, RZ, c[0x0][0x36c], PT, P0 ;  /* 0x0000db00ff007a0c */ /* 0x000fda0003f05300 */
[----:B------:R-:W-:Y:S05]  /*0590*/  @!P0 BRA `(.L_x_311) ;  /* 0x0000003000008947 */ /* 0x000fea0003800000 */
[----:B------:R-:W-:-:S05]  /*05a0*/  IMAD.WIDE R10, R217, R0, c[0x0][0x368] ;  /* 0x0000da00d90a7625 */ /* 0x000fca00078e0200 */
[----:B------:R1:W5:Y:S01]  /*05b0*/  LDG.E R6, [R10.64] ;  /* 0x000000120a067981 */ /* 0x000362000c1e1900 */
[----:B------:R-:W-:Y:S05]  /*05c0*/  BRA `(.L_x_312) ;  /* 0x0000004000007947 */ /* 0x000fea0003800000 */
.L_x_311:
[----:B------:R-:W-:Y:S05]  /*05d0*/  @!P3 BRA `(.L_x_312) ;  /* 0x000000300000b947 */ /* 0x000fea0003800000 */
[----:B------:R1:W2:Y:S04]  /*05e0*/  LDG.E R6, [R10.64] ;  /* 0x000000120a067981 */ /* 0x0002a8000c1e1900 */
[----:B-1----:R-:W2:Y:S02]  /*05f0*/  LDG.E R10, [R10.64+0x4] ;  /* 0x000004120a0a7981 */ /* 0x002ea4000c1e1900 */
[----:B--2---:R-:W-:Y:S02]  /*0600*/  IADD3 R6, -R6, R10, RZ ;  /* 0x0000000a06067210 */ /* 0x004fe40007ffe1ff */
.L_x_312:
[----:B------:R2:W3:Y:S01]  /*0610*/  @P4 LDG.E R3, [R8.64] ;  /* 0x0000001208034981 */ /* 0x0004e2000c1e1900 */
[----:B------:R-:W-:-:S04]  /*0620*/  ISETP.NE.U32.AND P0, PT, RZ, c[0x0][0x378], PT ;  /* 0x0000de00ff007a0c */ /* 0x000fc80003f05070 */
[----:B------:R-:W-:Y:S01]  /*0630*/  ISETP.NE.AND.EX P0, PT, RZ, c[0x0][0x37c], PT, P0 ;  /* 0x0000df00ff007a0c */ /* 0x000fe20003f05300 */
[----:B-----5:R-:W-:Y:S01]  /*0640*/  IMAD.MOV.U32 R72, RZ, RZ, R6 ;  /* 0x000000ffff487224 */ /* 0x020fe200078e0006 */
[----:B--2---:R-:W3:Y:S11]  /*0650*/  @P4 LDG.E R8, [R8.64+0x4] ;  /* 0x0000041208084981 */ /* 0x004ef6000c1e1900 */
[----:B-1----:R-:W-:-:S05]  /*0660*/  @P0 IMAD.WIDE R10, R217, R0, c[0x0][0x378] ;  /* 0x0000de00d90a0625 */ /* 0x002fca00078e0200 */
[----:B------:R1:W5:Y:S01]  /*0670*/  @P0 LDG.E R72, [R10.64] ;  /* 0x000000120a480981 */ /* 0x000362000c1e1900 */
[----:B------:R-:W-:Y:S01]  /*0680*/  IMAD.MOV.U32 R213, RZ, RZ, c[0x0][0x2c4] ;  /* 0x0000b100ffd57624 */ /* 0x000fe200078e00ff */
[----:B------:R-:W-:Y:S01]  /*0690*/  LOP3.LUT R218, R218, 0xffbfffff, RZ, 0xc0, !PT ;  /* 0xffbfffffdada7812 */ /* 0x000fe200078ec0ff */
[----:B------:R-:W-:Y:S01]  /*06a0*/  IMAD.MOV.U32 R117, RZ, RZ, R7 ;  /* 0x000000ffff757224 */ /* 0x000fe200078e0007 */
[----:B------:R-:W-:Y:S01]  /*06b0*/  IADD3 R7, R7, 0x7f, RZ ;  /* 0x0000007f07077810 */ /* 0x000fe20007ffe0ff */
[----:B------:R-:W-:Y:S01]  /*06c0*/  IMAD.MOV.U32 R212, RZ, RZ, c[0x0][0x32c] ;  /* 0x0000cb00ffd47624 */ /* 0x000fe200078e00ff */
[----:B------:R-:W-:-:S04]  /*06d0*/  ISETP.NE.AND P2, PT, R213, 0x1, PT ;  /* 0x00000001d500780c */ /* 0x000fc80003f45270 */
[----:B------:R-:W-:-:S09]  /*06e0*/  ISETP.GE.AND P1, PT, R212, 0x1, PT ;  /* 0x00000001d400780c */ /* 0x000fd20003f26270 */
[----:B------:R-:W-:Y:S02]  /*06f0*/  @P2 IADD3 R5, R117, 0x7f, RZ ;  /* 0x0000007f75052810 */ /* 0x000fe40007ffe0ff */
[----:B------:R-:W-:-:S03]  /*0700*/  @P2 LOP3.LUT R218, R218, 0x400000, RZ, 0xfc, !PT ;  /* 0x00400000dada2812 */ /* 0x000fc600078efcff */
[----:B------:R-:W-:Y:S01]  /*0710*/  @P2 IMAD.HI.U32 R5, R5, c[0x0][0x2c8], RZ ;  /* 0x0000b20005052a27 */ /* 0x000fe200078e00ff */
[----:B------:R-:W-:-:S04]  /*0720*/  LOP3.LUT R218, R218, 0xff7fffff, RZ, 0xc0, !PT ;  /* 0xff7fffffdada7812 */ /* 0x000fc800078ec0ff */
[----:B------:R-:W-:Y:S02]  /*0730*/  @P2 SHF.R.U32.HI R7, RZ, c[0x0][0x2cc], R5 ;  /* 0x0000b300ff072a19 */ /* 0x000fe40000011605 */
[----:B------:R-:W-:Y:S01]  /*0740*/  @P1 LOP3.LUT R218, R218, 0x800000, RZ, 0xfc, !PT ;  /* 0x00800000dada1812 */ /* 0x000fe200078efcff */
[----:B---3--:R-:W-:Y:S02]  /*0750*/  @P4 IMAD.IADD R2, R8, 0x1, -R3 ;  /* 0x0000000108024824 */ /* 0x008fe400078e0a03 */
[----:B------:R-:W-:-:S04]  /*0760*/  IMAD.IADD R3, R6, 0x1, -R215 ;  /* 0x0000000106037824 */ /* 0x000fc800078e0ad7 */
[----:B------:R-:W-:-:S05]  /*0770*/  IMAD.IADD R211, R3, 0x1, R2 ;  /* 0x0000000103d37824 */ /* 0x000fca00078e0202 */
[----:B------:R-:W-:-:S05]  /*0780*/  IADD3 R78, R211, 0x1, -R216 ;  /* 0x00000001d34e7810 */ /* 0x000fca0007ffe8d8 */
[----:B------:R-:W-:-:S05]  /*0790*/  IMAD.IADD R7, R78, 0x1, R7 ;  /* 0x000000014e077824 */ /* 0x000fca00078e0207 */
[----:B------:R-:W-:Y:S01]  /*07a0*/  IADD3 R9, R7, c[0x0][0x328], RZ ;  /* 0x0000ca0007097a10 */ /* 0x000fe20007ffe0ff */
[----:B------:R-:W-:Y:S05]  /*07b0*/  @!P1 BRA `(.L_x_313) ;  /* 0x000000e000009947 */ /* 0x000fea0003800000 */
[C---:B-1----:R-:W-:Y:S02]  /*07c0*/  ISETP.GT.AND P0, PT, R7.reuse, RZ, PT ;  /* 0x000000ff0700720c */ /* 0x042fe40003f04270 */
        /* <DEDUP_REMOVED lines=8> */
.L_x_314:
[----:B------:R-:W-:-:S13]  /*0850*/  ISETP.NE.AND P0, PT, R212, 0x1, PT ;  /* 0x00000001d400780c */ /* 0x000fda0003f05270 */
[----:B------:R-:W-:-:S05]  /*0860*/  @P0 IMAD.HI.U32 R7, R5, c[0x0][0x330], RZ ;  /* 0x0000cc0005070a27 */ /* 0x000fca00078e00ff */
[----:B------:R-:W-:-:S05]  /*0870*/  @P0 SHF.R.U32.HI R5, RZ, c[0x0][0x334], R7 ;  /* 0x0000cd00ff050a19 */ /* 0x000fca0000011607 */
.L_x_315:
[----:B------:R-:W-:-:S05]  /*0880*/  IMAD R5, R5, R212, c[0x0][0x32c] ;  /* 0x0000cb0005057624 */ /* 0x000fca00078e02d4 */
[----:B------:R-:W-:Y:S02]  /*0890*/  IMNMX R9, R9, R5, PT ;  /* 0x0000000509097217 */ /* 0x000fe40003800200 */
.L_x_313:
[----:B-1----:R-:W-:Y:S01]  /*08a0*/  @P2 IMAD.HI.U32 R8, R117, c[0x0][0x2c8], RZ ;  /* 0x0000b20075082a27 */ /* 0x002fe200078e00ff */
[----:B------:R-:W-:-:S03]  /*08b0*/  IADD3 R5, R211, 0x5f, RZ ;  /* 0x0000005fd3057810 */ /* 0x000fc60007ffe0ff */
[----:B------:R-:W-:Y:S01]  /*08c0*/  IMAD.MOV.U32 R7, RZ, RZ, R117 ;  /* 0x000000ffff077224 */ /* 0x000fe200078e0075 */
[----:B------:R-:W-:Y:S01]  /*08d0*/  @P2 SHF.R.U32.HI R7, RZ, c[0x0][0x2cc], R8 ;  /* 0x0000b300ff072a19 */ /* 0x000fe20000011608 */
[----:B------:R-:W-:-:S04]  /*08e0*/  IMAD.HI R5, R5, 0x2aaaaaab, RZ ;  /* 0x2aaaaaab05057827 */ /* 0x000fc800078e02ff */
[----:B------:R-:W-:Y:S01]  /*08f0*/  IMAD.IADD R116, R211, 0x1, -R216 ;  /* 0x00000001d3747824 */ /* 0x000fe200078e0ad8 */
[----:B------:R-:W-:-:S03]  /*0900*/  SHF.R.U32.HI R77, RZ, 0x1f, R5 ;  /* 0x0000001fff4d7819 */ /* 0x000fc60000011605 */
[----:B------:R-:W-:Y:S01]  /*0910*/  IMAD.IADD R7, R116, 0x1, R7 ;  /* 0x0000000174077824 */ /* 0x000fe200078e0207 */
[----:B------:R-:W-:-:S04]  /*0920*/  LEA.HI.SX32 R77, R5, R77, 0x1c ;  /* 0x0000004d054d7211 */ /* 0x000fc800078fe2ff */
[----:B------:R-:W-:Y:S01]  /*0930*/  IADD3 R8, R7, -c[0x0][0x324], RZ ;  /* 0x8000c90007087a10 */ /* 0x000fe20007ffe0ff */
        /* <DEDUP_REMOVED lines=9> */
.L_x_317:
[----:B------:R-:W-:-:S13]  /*09d0*/  ISETP.NE.AND P0, PT, R212, 0x1, PT ;  /* 0x00000001d400780c */ /* 0x000fda0003f05270 */
[----:B------:R-:W-:-:S05]  /*09e0*/  @P0 IMAD.HI.U32 R5, R7, c[0x0][0x330], RZ ;  /* 0x0000cc0007050a27 */ /* 0x000fca00078e00ff */
[----:B------:R-:W-:-:S05]  /*09f0*/  @P0 SHF.R.U32.HI R7, RZ, c[0x0][0x334], R5 ;  /* 0x0000cd00ff070a19 */ /* 0x000fca0000011605 */
.L_x_318:
[----:B------:R-:W-:-:S05]  /*0a00*/  IMAD R7, R7, c[0x0][0x32c], RZ ;  /* 0x0000cb0007077a24 */ /* 0x000fca00078e02ff */
[----:B------:R-:W-:-:S04]  /*0a10*/  IMNMX R8, R8, R7, !PT ;  /* 0x0000000708087217 */ /* 0x000fc80007800200 */
.L_x_316:
[----:B------:R-:W-:Y:S01]  /*0a20*/  IADD3 R9, R9, 0x5f, RZ ;  /* 0x0000005f09097810 */ /* 0x000fe20007ffe0ff */
[----:B------:R-:W-:-:S04]  /*0a30*/  IMAD.HI R7, R8, 0x2aaaaaab, RZ ;  /* 0x2aaaaaab08077827 */ /* 0x000fc800078e02ff */
[----:B------:R-:W-:Y:S01]  /*0a40*/  IMAD.HI R9, R9, 0x2aaaaaab, RZ ;  /* 0x2aaaaaab09097827 */ /* 0x000fe200078e02ff */
[----:B------:R-:W-:-:S04]  /*0a50*/  SHF.R.U32.HI R5, RZ, 0x1f, R7 ;  /* 0x0000001fff057819 */ /* 0x000fc80000011607 */
[----:B------:R-:W-:Y:S02]  /*0a60*/  SHF.R.U32.HI R8, RZ, 0x1f, R9 ;  /* 0x0000001fff087819 */ /* 0x000fe40000011609 */
[----:B------:R-:W-:Y:S02]  /*0a70*/  LEA.HI.SX32 R5, R7, R5, 0x1c ;  /* 0x0000000507057211 */ /* 0x000fe400078fe2ff */
[----:B------:R-:W-:Y:S02]  /*0a80*/  LEA.HI.SX32 R8, R9, R8, 0x1c ;  /* 0x0000000809087211 */ /* 0x000fe400078fe2ff */
[----:B------:R-:W-:Y:S02]  /*0a90*/  IMNMX R5, RZ, R5, !PT ;  /* 0x00000005ff057217 */ /* 0x000fe40007800200 */
[----:B------:R-:W-:-:S03]  /*0aa0*/  IMNMX R8, R8, R77, PT ;  /* 0x0000004d08087217 */ /* 0x000fc60003800200 */
[--C-:B------:R-:W-:Y:S02]  /*0ab0*/  IMAD R5, R5, 0x60, -R3.reuse ;  /* 0x0000006005057824 */ /* 0x100fe400078e0a03 */
[----:B------:R-:W-:-:S03]  /*0ac0*/  IMAD R7, R8, 0x60, -R3 ;  /* 0x0000006008077824 */ /* 0x000fc600078e0a03 */
[----:B------:R-:W-:Y:S02]  /*0ad0*/  IMNMX R5, RZ, R5, !PT ;  /* 0x00000005ff057217 */ /* 0x000fe40007800200 */
[----:B------:R-:W-:-:S03]  /*0ae0*/  IMNMX R7, R7, R2, PT ;  /* 0x0000000207077217 */ /* 0x000fc60003800200 */
[----:B------:R-:W-:Y:S01]  /*0af0*/  IMAD.WIDE.U32 R8, R5, -0x55555555, RZ ;  /* 0xaaaaaaab05087825 */ /* 0x000fe200078e00ff */
[----:B------:R-:W-:-:S04]  /*0b00*/  ISETP.GT.AND P0, PT, R7, R5, PT ;  /* 0x000000050700720c */ /* 0x000fc80003f04270 */
[----:B------:R-:W-:-:S05]  /*0b10*/  SHF.R.U32.HI R76, RZ, 0x6, R9 ;  /* 0x00000006ff4c7819 */ /* 0x000fca0000011609 */
[----:B------:R-:W-:-:S04]  /*0b20*/  IMAD.MOV.U32 R3, RZ, RZ, R76 ;  /* 0x000000ffff037224 */ /* 0x000fc800078e004c */
[----:B------:R-:W-:-:S05]  /*0b30*/  @P0 IADD3 R7, R7, 0x5f, RZ ;  /* 0x0000005f07070810 */ /* 0x000fca0007ffe0ff */
[----:B------:R-:W-:-:S05]  /*0b40*/  @P0 IMAD.HI R7, R7, 0x2aaaaaab, RZ ;  /* 0x2aaaaaab07070827 */ /* 0x000fca00078e02ff */
[----:B------:R-:W-:-:S04]  /*0b50*/  @P0 SHF.R.U32.HI R5, RZ, 0x1f, R7 ;  /* 0x0000001fff050819 */ /* 0x000fc80000011607 */
[----:B------:R-:W-:-:S04]  /*0b60*/  @P0 LEA.HI.SX32 R3, R7, R5, 0x1c ;  /* 0x0000000507030211 */ /* 0x000fc800078fe2ff */
[----:B------:R-:W-:-:S13]  /*0b70*/  ISETP.GT.AND P0, PT, R3, R76, PT ;  /* 0x0000004c0300720c */ /* 0x000fda0003f04270 */
[----:B------:R-:W-:Y:S05]  /*0b80*/  @!P0 BRA `(.L_x_319) ;  /* 0x000056b000008947 */ /* 0x000fea0003800000 */
[----:B------:R-:W-:Y:S02]  /*0b90*/  ISETP.NE.U32.AND P0, PT, RZ, c[0x0][0x340], PT ;  /* 0x0000d000ff007a0c */ /* 0x000fe40003f05070 */
[----:B------:R-:W-:Y:S01]  /*0ba0*/  SHF.R.S32.HI R7, RZ, 0x1f, R71 ;  /* 0x0000001fff077819 */ /* 0x000fe20000011447 */
[----:B------:R-:W-:Y:S01]  /*0bb0*/  IMAD R120, R73, c[0x0][0x240], RZ ;  /* 0x0000900049787a24 */ /* 0x000fe200078e02ff */
[----:B------:R-:W-:Y:S01]  /*0bc0*/  ISETP.NE.AND.EX P2, PT, RZ, c[0x0][0x344], PT, P0 ;  /* 0x0000d100ff007a0c */ /* 0x000fe20003f45300 */
[----:B------:R-:W-:Y:S01]  /*0bd0*/  IMAD.MOV.U32 R126, RZ, RZ, 0x60 ;  /* 0x00000060ff7e7424 */ /* 0x000fe200078e00ff */
[----:B------:R-:W-:Y:S02]  /*0be0*/  IADD3 R39, R3, -0x1, RZ ;  /* 0xffffffff03277810 */ /* 0x000fe40007ffe0ff */
[----:B------:R-:W-:Y:S02]  /*0bf0*/  SEL R128, R217, RZ, !P4 ;  /* 0x000000ffd9807207 */ /* 0x000fe40006000000 */
[----:B------:R-:W-:Y:S01]  /*0c00*/  MOV R94, c[0x0][0x238] ;  /* 0x00008e00005e7a02 */ /* 0x000fe20000000f00 */
[----:B------:R-:W-:Y:S01]  /*0c10*/  IMAD.MOV.U32 R93, RZ, RZ, c[0x0][0x23c] ;  /* 0x00008f00ff5d7624 */ /* 0x000fe200078e00ff */
[----:B------:R-:W-:-:S02]  /*0c20*/  UMOV UR12, 0x6 ;  /* 0x00000006000c7882 */ /* 0x000fc40000000000 */
[----:B------:R-:W-:-:S03]  /*0c30*/  ULDC.64 UR4, c[0x0][0x290] ;  /* 0x0000a40000047ab9 */ /* 0x000fc60000000a00 */
[----:B------:R-:W-:-:S06]  /*0c40*/  @P2 IMAD.WIDE R138, R217, R0, c[0x0][0x340] ;  /* 0x0000d000d98a2625 */ /* 0x000fcc00078e0200 */
[----:B------:R-:W2:Y:S01]  /*0c50*/  @P2 LDG.E R138, [R138.64] ;  /* 0x000000128a8a2981 */ /* 0x000ea2000c1e1900 */
[CC--:B------:R-:W-:Y:S01]  /*0c60*/  LEA.HI R0, R7.reuse, R71.reuse, RZ, 0x3 ;  /* 0x0000004707007211 */ /* 0x0c0fe200078f18ff */
[----:B------:R-:W-:Y:S01]  /*0c70*/  IMAD R120, R214, c[0x0][0x244], R120 ;  /* 0x00009100d6787a24 */ /* 0x000fe200078e0278 */
[----:B------:R-:W-:Y:S01]  /*0c80*/  LEA.HI R7, R7, R71, RZ, 0x6 ;  /* 0x0000004707077211 */ /* 0x000fe200078f30ff */
[C---:B------:R-:W-:Y:S01]  /*0c90*/  IMAD R79, R126.reuse, c[0x0][0x23c], RZ ;  /* 0x00008f007e4f7a24 */ /* 0x040fe200078e02ff */
[----:B------:R-:W-:Y:S01]  /*0ca0*/  SHF.R.S32.HI R15, RZ, 0x3, R0 ;  /* 0x00000003ff0f7819 */ /* 0x000fe20000011400 */
[----:B------:R-:W-:Y:S01]  /*0cb0*/  IMAD.WIDE.U32 R126, R126, c[0x0][0x238], RZ ;  /* 0x00008e007e7e7a25 */ /* 0x000fe200078e00ff */
[----:B------:R-:W-:Y:S01]  /*0cc0*/  LOP3.LUT R0, R0, 0xfffffff8, RZ, 0xc0, !PT ;  /* 0xfffffff800007812 */ /* 0x000fe200078ec0ff */
[----:B------:R-:W-:Y:S01]  /*0cd0*/  USHF.L.U64.HI UR7, UR4, UR12, UR5 ;  /* 0x0000000c04077299 */ /* 0x000fe20008010205 */
[--C-:B------:R-:W-:Y:S01]  /*0ce0*/  SHF.R.S32.HI R134, RZ, 0x1f, R15.reuse ;  /* 0x0000001fff867819 */ /* 0x100fe2000001140f */
[----:B------:R-:W-:Y:S01]  /*0cf0*/  IMAD.IADD R75, R2, 0x1, -R15 ;  /* 0x00000001024b7824 */ /* 0x000fe200078e0a0f */
[----:B------:R-:W-:Y:S01]  /*0d00*/  IADD3 R122, P0, R15, R4, RZ ;  /* 0x000000040f7a7210 */ /* 0x000fe20007f1e0ff */
[----:B------:R-:W-:Y:S01]  /*0d10*/  IMAD.IADD R0, R71, 0x1, -R0 ;  /* 0x0000000147007824 */ /* 0x000fe200078e0a00 */
[----:B------:R-:W-:Y:S01]  /*0d20*/  SHF.L.U32 R89, R15, 0x6, RZ ;  /* 0x000000060f597819 */ /* 0x000fe200000006ff */
[----:B------:R-:W-:Y:S01]  /*0d30*/  IMAD.IADD R79, R127, 0x1, R79 ;  /* 0x000000017f4f7824 */ /* 0x000fe200078e024f */
[----:B------:R-:W-:Y:S01]  /*0d40*/  LEA.HI.X.SX32 R123, R4, R134, 0x1, P0 ;  /* 0x00000086047b7211 */ /* 0x000fe200000f0eff */
[----:B------:R-:W-:Y:S01]  /*0d50*/  IMAD.SHL.U32 R16, R0, 0x8, RZ ;  /* 0x0000000800107824 */ /* 0x000fe200078e00ff */
[----:B------:R-:W-:Y:S01]  /*0d60*/  LOP3.LUT R89, R89, 0x1c0, RZ, 0xc0, !PT ;  /* 0x000001c059597812 */ /* 0x000fe200078ec0ff */
[----:B------:R-:W-:Y:S01]  /*0d70*/  IMAD R3, R79, R39, RZ ;  /* 0x000000274f037224 */ /* 0x000fe200078e02ff */
[----:B------:R-:W-:Y:S01]  /*0d80*/  SHF.L.U32 R96, R93, 0x6, RZ ;  /* 0x000000065d607819 */ /* 0x000fe200000006ff */
[----:B------:R-:W-:Y:S01]  /*0d90*/  IMAD R8, R123, c[0x0][0x238], RZ ;  /* 0x00008e007b087a24 */ /* 0x000fe200078e02ff */
[----:B------:R-:W-:Y:S01]  /*0da0*/  SHF.R.S32.HI R17, RZ, 0x1f, R16 ;  /* 0x0000001fff117819 */ /* 0x000fe20000011410 */
[----:B------:R-:W-:Y:S01]  /*0db0*/  IMAD.SHL.U32 R7, R7, 0x8, RZ ;  /* 0x0000000807077824 */ /* 0x000fe200078e00ff */
[----:B------:R-:W-:Y:S01]  /*0dc0*/  IADD3 R90, R16, 0x40, RZ ;  /* 0x00000040105a7810 */ /* 0x000fe20007ffe0ff */
[C---:B------:R-:W-:Y:S01]  /*0dd0*/  IMAD R8, R122.reuse, c[0x0][0x23c], R8 ;  /* 0x00008f007a087a24 */ /* 0x040fe200078e0208 */
[--C-:B------:R-:W-:Y:S01]  /*0de0*/  LOP3.LUT R87, R89, 0x38, R16.reuse, 0xf8, !PT ;  /* 0x0000003859577812 */ /* 0x100fe200078ef810 */
[----:B------:R-:W-:Y:S01]  /*0df0*/  IMAD.WIDE.U32 R4, R122, c[0x0][0x238], R16 ;  /* 0x00008e007a047a25 */ /* 0x000fe200078e0010 */
[----:B------:R-:W-:Y:S01]  /*0e00*/  LOP3.LUT R7, R7, 0xfffffe00, RZ, 0xc0, !PT ;  /* 0xfffffe0007077812 */ /* 0x000fe200078ec0ff */
[----:B------:R-:W-:Y:S01]  /*0e10*/  USHF.L.U32 UR8, UR4, 0x6, URZ ;  /* 0x0000000604087899 */ /* 0x000fe2000800063f */
[----:B------:R-:W-:Y:S01]  /*0e20*/  SHF.R.U32.HI R88, RZ, 0x3, R89 ;  /* 0x00000003ff587819 */ /* 0x000fe20000011659 */
[----:B------:R-:W-:Y:S01]  /*0e30*/  IMAD.IADD R9, R5, 0x1, R8 ;  /* 0x0000000105097824 */ /* 0x000fe200078e0208 */
[----:B------:R-:W-:Y:S01]  /*0e40*/  MOV R8, R4 ;  /* 0x0000000400087202 */ /* 0x000fe20000000f00 */
[----:B------:R-:W-:Y:S01]  /*0e50*/  IMAD R5, R39, -0x60, R75 ;  /* 0xffffffa027057824 */ /* 0x000fe200078e024b */
[----:B------:R-:W-:Y:S01]  /*0e60*/  SHF.R.S32.HI R4, RZ, 0x1f, R217 ;  /* 0x0000001fff047819 */ /* 0x000fe200000114d9 */
[----:B------:R-:W-:Y:S01]  /*0e70*/  IMAD.SHL.U32 R18, R0, 0x4, RZ ;  /* 0x0000000400127824 */ /* 0x000fe200078e00ff */
[----:B------:R-:W-:Y:S01]  /*0e80*/  ISETP.GE.AND P6, PT, R16, c[0x0][0x1d4], PT ;  /* 0x0000750010007a0c */ /* 0x000fe20003fc6270 */
[----:B------:R-:W-:Y:S01]  /*0e90*/  IMAD.WIDE.U32 R8, R214, c[0x0][0x240], R8 ;  /* 0x00009000d6087a25 */ /* 0x000fe200078e0008 */
[----:B------:R-:W-:Y:S01]  /*0ea0*/  SEL R105, R4, RZ, !P4 ;  /* 0x000000ff04697207 */ /* 0x000fe20006000000 */
[----:B------:R-:W-:Y:S01]  /*0eb0*/  UIMAD.WIDE.U32 UR10, UR4, 0x60, URZ ;  /* 0x00000060040a78a5 */ /* 0x000fe2000f8e003f */
[----:B------:R-:W-:Y:S01]  /*0ec0*/  ISETP.GE.AND P0, PT, R5, 0x1, PT ;  /* 0x000000010500780c */ /* 0x000fe20003f06270 */
[----:B------:R-:W-:Y:S01]  /*0ed0*/  IMAD.IADD R121, R9, 0x1, R120 ;  /* 0x0000000109797824 */ /* 0x000fe200078e0278 */
[----:B------:R-:W-:Y:S01]  /*0ee0*/  MOV R120, R8 ;  /* 0x0000000800787202 */ /* 0x000fe20000000f00 */
[----:B------:R-:W-:Y:S01]  /*0ef0*/  IMAD R124, R105, c[0x0][0x248], RZ ;  /* 0x00009200697c7a24 */ /* 0x000fe200078e02ff */
[----:B------:R-:W-:Y:S01]  /*0f00*/  SHF.R.S32.HI R8, RZ, 0x1f, R39 ;  /* 0x0000001fff087819 */ /* 0x000fe20000011427 */
[----:B------:R-:W-:Y:S01]  /*0f10*/  IMAD R136, R134, c[0x0][0x280], RZ ;  /* 0x0000a00086887a24 */ /* 0x000fe200078e02ff */
[----:B------:R-:W-:Y:S01]  /*0f20*/  ISETP.GE.AND P5, PT, R90, c[0x0][0x1d4], PT ;  /* 0x000075005a007a0c */ /* 0x000fe20003fa6270 */
[C---:B------:R-:W-:Y:S01]  /*0f30*/  IMAD R124, R128.reuse, c[0x0][0x24c], R124 ;  /* 0x00009300807c7a24 */ /* 0x040fe200078e027c */
[----:B------:R-:W-:Y:S01]  /*0f40*/  LOP3.LUT R87, R7, R87, R88, 0xf6, !PT ;  /* 0x0000005707577212 */ /* 0x000fe200078ef658 */
[----:B------:R-:W-:Y:S01]  /*0f50*/  IMAD.WIDE.U32 R120, R128, c[0x0][0x248], R120 ;  /* 0x0000920080787a25 */ /* 0x000fe200078e0078 */
[----:B------:R-:W-:Y:S01]  /*0f60*/  SHF.R.S32.HI R19, RZ, 0x1f, R18 ;  /* 0x0000001fff137819 */ /* 0x000fe20000011412 */
[----:B------:R-:W-:Y:S01]  /*0f70*/  UIMAD UR6, UR5, 0x60, URZ ;  /* 0x00000060050678a4 */ /* 0x000fe2000f8e023f */
[----:B------:R-:W-:Y:S01]  /*0f80*/  IADD3 R86, R15, 0x20, RZ ;  /* 0x000000200f567810 */ /* 0x000fe20007ffe0ff */
[----:B------:R-:W-:Y:S01]  /*0f90*/  IMAD.IADD R125, R121, 0x1, R124 ;  /* 0x00000001797d7824 */ /* 0x000fe200078e027c */
[----:B------:R-:W-:Y:S01]  /*0fa0*/  IADD3 R83, R15, 0x40, RZ ;  /* 0x000000400f537810 */ /* 0x000fe20007ffe0ff */
[----:B------:R-:W-:Y:S01]  /*0fb0*/  IMAD.MOV.U32 R124, RZ, RZ, R120 ;  /* 0x000000ffff7c7224 */ /* 0x000fe200078e0078 */
[----:B-----5:R-:W-:Y:S01]  /*0fc0*/  SHF.R.S32.HI R103, RZ, 0x1f, R72 ;  /* 0x0000001fff677819 */ /* 0x020fe20000011448 */
[-C--:B------:R-:W-:Y:S01]  /*0fd0*/  IMAD R3, R8, R126.reuse, R3 ;  /* 0x0000007e08037224 */ /* 0x080fe200078e0203 */
[----:B------:R-:W-:Y:S01]  /*0fe0*/  SHF.L.U32 R82, R83, 0x6, RZ ;  /* 0x0000000653527819 */ /* 0x000fe200000006ff */
[----:B------:R-:W-:Y:S01]  /*0ff0*/  IMAD.WIDE.U32 R8, R39, R126, R124 ;  /* 0x0000007e27087225 */ /* 0x000fe200078e007c */
[----:B------:R-:W-:Y:S01]  /*1000*/  SHF.R.S32.HI R101, RZ, 0x1f, R90 ;  /* 0x0000001fff657819 */ /* 0x000fe2000001145a */
[----:B------:R-:W-:Y:S01]  /*1010*/  USHF.L.U64.HI UR9, UR4, 0x5, UR5 ;  /* 0x0000000504097899 */ /* 0x000fe20008010205 */
[----:B------:R-:W-:Y:S01]  /*1020*/  LOP3.LUT R82, R82, 0x1c0, RZ, 0xc0, !PT ;  /* 0x000001c052527812 */ /* 0x000fe200078ec0ff */
[----:B------:R-:W-:Y:S01]  /*1030*/  IMAD.IADD R3, R9, 0x1, R3 ;  /* 0x0000000109037824 */ /* 0x000fe200078e0203 */
[----:B------:R-:W-:Y:S01]  /*1040*/  @P0 LEA R10, P1, R8, c[0x0][0x220], 0x1 ;  /* 0x00008800080a0a11 */ /* 0x000fe200078208ff */
[----:B------:R-:W-:Y:S01]  /*1050*/  IMAD.SHL.U32 R87, R87, 0x2, RZ ;  /* 0x0000000257577824 */ /* 0x000fe200078e00ff */
[----:B------:R-:W-:Y:S01]  /*1060*/  SHF.R.U32.HI R95, RZ, 0x3, R82 ;  /* 0x00000003ff5f7819 */ /* 0x000fe20000011652 */
[----:B------:R-:W-:Y:S01]  /*1070*/  IMAD R134, R134, c[0x0][0x290], RZ ;  /* 0x0000a40086867a24 */ /* 0x000fe200078e02ff */
[----:B------:R-:W-:Y:S01]  /*1080*/  @P0 LEA.HI.X R11, R8, c[0x0][0x224], R3, 0x1, P1 ;  /* 0x00008900080b0a11 */ /* 0x000fe200008f0c03 */
[----:B------:R-:W-:Y:S01]  /*1090*/  IMAD.WIDE.U32 R140, R15, c[0x0][0x290], R18 ;  /* 0x0000a4000f8c7a25 */ /* 0x000fe200078e0012 */
[----:B------:R-:W-:Y:S01]  /*10a0*/  ISETP.GE.AND P1, PT, R5, 0x21, PT ;  /* 0x000000210500780c */ /* 0x000fe20003f26270 */
[----:B------:R-:W-:Y:S01]  /*10b0*/  USHF.L.U32 UR16, UR4, 0x5, URZ ;  /* 0x0000000504107899 */ /* 0x000fe2000800063f */
[----:B------:R-:W-:Y:S01]  /*10c0*/  LEA.HI R101, R101, R90, RZ, 0x3 ;  /* 0x0000005a65657211 */ /* 0x000fe200078f18ff */
[----:B------:R-:W-:Y:S01]  /*10d0*/  @!PT LDS RZ, [RZ] ;  /* 0x00000000fffff984 */ /* 0x000fe20000000800 */
[----:B------:R-:W-:Y:S01]  /*10e0*/  @!PT LDS RZ, [RZ] ;  /* 0x00000000fffff984 */ /* 0x000fe20000000800 */
[----:B------:R-:W-:Y:S01]  /*10f0*/  @!PT LDS RZ, [RZ] ;  /* 0x00000000fffff984 */ /* 0x000fe20000000800 */
[----:B------:R1:W-:Y:S01]  /*1100*/  @P0 LDGSTS.E.BYPASS.LTC128B.128 [R87+0x8100], [R10.64], !P6 ;  /* 0x081000000a570fae */ /* 0x0003e2000f101d52 */
[----:B------:R-:W-:Y:S01]  /*1110*/  IMAD R134, R15, c[0x0][0x294], R134 ;  /* 0x0000a5000f867a24 */ /* 0x000fe200078e0286 */
[----:B------:R-:W-:Y:S01]  /*1120*/  UMOV UR14, 0x5 ;  /* 0x00000005000e7882 */ /* 0x000fe20000000000 */
[----:B------:R-:W-:Y:S01]  /*1130*/  IMAD.SHL.U32 R85, R86, 0x40, RZ ;  /* 0x0000004056557824 */ /* 0x000fe200078e00ff */
[----:B------:R1:W-:Y:S01]  /*1140*/  @P0 LDGSTS.E.BYPASS.LTC128B.128 [R87+0xb100], [R10.64+0x80], !P5 ;  /* 0x0b1000800a570fae */ /* 0x0003e2000e901d52 */
[----:B------:R-:W-:Y:S01]  /*1150*/  IMAD.IADD R141, R141, 0x1, R134 ;  /* 0x000000018d8d7824 */ /* 0x000fe200078e0286 */
[----:B------:R-:W-:Y:S01]  /*1160*/  ULDC.64 UR4, c[0x0][0x280] ;  /* 0x0000a00000047ab9 */ /* 0x000fe20000000a00 */
[----:B------:R-:W-:Y:S01]  /*1170*/  IMAD.WIDE.U32 R20, R214, c[0x0][0x260], R16 ;  /* 0x00009800d6147a25 */ /* 0x000fe200078e0010 */
[----:B------:R-:W-:Y:S01]  /*1180*/  LOP3.LUT R85, R85, 0x1c0, RZ, 0xc0, !PT ;  /* 0x000001c055557812 */ /* 0x000fe200078ec0ff */
[----:B------:R-:W-:Y:S01]  /*1190*/  USHF.L.U64.HI UR12, UR4, UR12, UR5 ;  /* 0x0000000c040c7299 */ /* 0x000fe20008010205 */
[----:B------:R-:W-:Y:S01]  /*11a0*/  LOP3.LUT R101, R101, 0xfffffff8, RZ, 0xc0, !PT ;  /* 0xfffffff865657812 */ /* 0x000fe200078ec0ff */
[C---:B------:R-:W-:Y:S01]  /*11b0*/  IMAD R136, R15.reuse, c[0x0][0x284], R136 ;  /* 0x0000a1000f887a24 */ /* 0x040fe200078e0288 */
[----:B------:R-:W-:Y:S01]  /*11c0*/  SHF.R.U32.HI R84, RZ, 0x3, R85 ;  /* 0x00000003ff547819 */ /* 0x000fe20000011655 */
[----:B------:R-:W-:Y:S01]  /*11d0*/  IMAD.WIDE.U32 R142, R15, c[0x0][0x280], R18 ;  /* 0x0000a0000f8e7a25 */ /* 0x000fe200078e0012 */
[----:B------:R-:W-:Y:S01]  /*11e0*/  MOV R108, c[0x0][0x2b8] ;  /* 0x0000ae00006c7a02 */ /* 0x000fe20000000f00 */
[----:B------:R-:W-:Y:S01]  /*11f0*/  USHF.L.U64.HI UR14, UR4, UR14, UR5 ;  /* 0x0000000e040e7299 */ /* 0x000fe20008010205 */
[----:B------:R-:W-:Y:S01]  /*1200*/  P2R R91, PR, RZ, 0x20 ;  /* 0x00000020ff5b7803 */ /* 0x000fe20000000000 */
[----:B------:R-:W-:Y:S01]  /*1210*/  IMAD R104, R103, c[0x0][0x280], RZ ;  /* 0x0000a00067687a24 */ /* 0x000fe200078e02ff */
[----:B------:R-:W-:Y:S01]  /*1220*/  IADD3 R143, R143, R136, RZ ;  /* 0x000000888f8f7210 */ /* 0x000fe20007ffe0ff */
[----:B------:R-:W-:Y:S01]  /*1230*/  IMAD R105, R105, c[0x0][0x268], RZ ;  /* 0x00009a0069697a24 */ /* 0x000fe200078e02ff */
[----:B------:R-:W-:Y:S01]  /*1240*/  UIMAD.WIDE.U32 UR20, UR4, 0x60, URZ ;  /* 0x00000060041478a5 */ /* 0x000fe2000f8e003f */
[----:B------:R-:W-:Y:S01]  /*1250*/  IMAD R98, R73, c[0x0][0x1e8], RZ ;  /* 0x00007a0049627a24 */ /* 0x000fe200078e02ff */
[----:B------:R-:W-:Y:S01]  /*1260*/  UIMAD UR5, UR5, 0x60, URZ ;  /* 0x00000060050578a4 */ /* 0x000fe2000f8e023f */
[----:B------:R-:W-:Y:S01]  /*1270*/  IMAD R103, R103, c[0x0][0x290], RZ ;  /* 0x0000a40067677a24 */ /* 0x000fe200078e02ff */
[----:B------:R-:W-:Y:S01]  /*1280*/  P2R R92, PR, RZ, 0x40 ;  /* 0x00000040ff5c7803 */ /* 0x000fe20000000000 */
[----:B------:R-:W-:Y:S01]  /*1290*/  IMAD R97, R73, c[0x0][0x210], RZ ;  /* 0x0000840049617a24 */ /* 0x000fe200078e02ff */
[----:B------:R-:W-:Y:S01]  /*12a0*/  IADD3 R14, R18, 0x20, RZ ;  /* 0x00000020120e7810 */ /* 0x000fe20007ffe0ff */
[----:B------:R-:W-:Y:S01]  /*12b0*/  IMAD R105, R128, c[0x0][0x26c], R105 ;  /* 0x00009b0080697a24 */ /* 0x000fe200078e0269 */
[----:B------:R-:W-:Y:S01]  /*12c0*/  SHF.R.S32.HI R100, RZ, 0x1f, R101 ;  /* 0x0000001fff647819 */ /* 0x000fe20000011465 */
[----:B------:R-:W-:Y:S01]  /*12d0*/  IMAD.WIDE.U32 R130, R214, c[0x0][0x1e8], RZ ;  /* 0x00007a00d6827a25 */ /* 0x000fe200078e00ff */
[----:B------:R-:W-:Y:S01]  /*12e0*/  USHF.L.U32 UR13, UR4, 0x6, URZ ;  /* 0x00000006040d7899 */ /* 0x000fe2000800063f */
[----:B-1----:R-:W-:Y:S01]  /*12f0*/  @P1 LEA R10, P0, R94, R8, 0x5 ;  /* 0x000000085e0a1211 */ /* 0x002fe200078028ff */
[----:B------:R-:W-:Y:S01]  /*1300*/  USHF.L.U32 UR15, UR4, 0x5, URZ ;  /* 0x00000005040f7899 */ /* 0x000fe2000800063f */
[----:B------:R-:W-:Y:S01]  /*1310*/  IMAD R98, R214, c[0x0][0x1ec], R98 ;  /* 0x00007b00d6627a24 */ /* 0x000fe200078e0262 */
[----:B------:R-:W-:Y:S01]  /*1320*/  UIADD3 UR6, UR11, UR6, URZ ;  /* 0x000000060b067290 */ /* 0x000fe2000fffe03f */
[----:B------:R-:W-:Y:S01]  /*1330*/  @P1 LEA.HI.X R9, R94, R3, R93, 0x5, P0 ;  /* 0x000000035e091211 */ /* 0x000fe200000f2c5d */
[----:B------:R-:W-:Y:S01]  /*1340*/  IMAD R104, R72, c[0x0][0x284], R104 ;  /* 0x0000a10048687a24 */ /* 0x000fe200078e0268 */
[----:B------:R-:W-:Y:S01]  /*1350*/  @P1 LEA R12, P0, R10, c[0x0][0x220], 0x1 ;  /* 0x000088000a0c1a11 */ /* 0x000fe200078008ff */
[----:B------:R-:W-:Y:S01]  /*1360*/  IMAD R103, R72, c[0x0][0x294], R103 ;  /* 0x0000a50048677a24 */ /* 0x000fe200078e0267 */
[----:B------:R-:W-:Y:S01]  /*1370*/  SHF.L.U64.HI R93, R94, 0x6, R93 ;  /* 0x000000065e5d7819 */ /* 0x000fe2000001025d */
[----:B------:R-:W-:Y:S01]  /*1380*/  IMAD.WIDE.U32 R142, R72, c[0x0][0x280], R142 ;  /* 0x0000a000488e7a25 */ /* 0x000fe200078e008e */
[----:B------:R-:W-:Y:S01]  /*1390*/  @P1 LEA.HI.X R13, R10, c[0x0][0x224], R9, 0x1, P0 ;  /* 0x000089000a0d1a11 */ /* 0x000fe200000f0c09 */
[----:B------:R-:W-:Y:S01]  /*13a0*/  UIADD3 UR5, UR21, UR5, URZ ;  /* 0x0000000515057290 */ /* 0x000fe2000fffe03f */
[----:B------:R-:W-:Y:S01]  /*13b0*/  ISETP.GT.AND P0, PT, R5, 0x40, PT ;  /* 0x000000400500780c */ /* 0x000fe20003f04270 */
[----:B------:R-:W-:Y:S01]  /*13c0*/  IMAD R10, R73, c[0x0][0x260], RZ ;  /* 0x00009800490a7a24 */ /* 0x000fe200078e02ff */
[----:B------:R-:W-:Y:S01]  /*13d0*/  IADD3 R98, R131, R98, RZ ;  /* 0x0000006283627210 */ /* 0x000fe20007ffe0ff */
[----:B------:R1:W-:Y:S01]  /*13e0*/  @P1 LDGSTS.E.BYPASS.LTC128B.128 [R87+0x9100], [R12.64], !P6 ;  /* 0x091000000c571fae */ /* 0x0003e2000f101d52 */
[----:B------:R-:W-:Y:S01]  /*13f0*/  IMAD.WIDE.U32 R140, R72, c[0x0][0x290], R140 ;  /* 0x0000a400488c7a25 */ /* 0x000fe200078e008c */
[----:B------:R-:W-:-:S02]  /*1400*/  ULDC.U8 UR4, c[0x0][0x298] ;  /* 0x0000a60000047ab9 */ /* 0x000fc40000000000 */
[----:B------:R1:W-:Y:S01]  /*1410*/  @P1 LDGSTS.E.BYPASS.LTC128B.128 [R87+0xc100], [R12.64+0x80], !P5 ;  /* 0x0c1000800c571fae */ /* 0x0003e2000e901d52 */
[----:B------:R-:W-:Y:S02]  /*1420*/  IMAD R10, R214, c[0x0][0x264], R10 ;  /* 0x00009900d60a7a24 */ /* 0x000fe400078e020a */
[----:B------:R-:W-:Y:S02]  /*1430*/  IMAD.MOV.U32 R102, RZ, RZ, c[0x0][0x27c] ;  /* 0x00009f00ff667624 */ /* 0x000fe400078e00ff */
[----:B------:R-:W-:Y:S02]  /*1440*/  IMAD.IADD R11, R21, 0x1, R10 ;  /* 0x00000001150b7824 */ /* 0x000fe400078e020a */
[----:B------:R-:W-:Y:S02]  /*1450*/  IMAD.MOV.U32 R10, RZ, RZ, R20 ;  /* 0x000000ffff0a7224 */ /* 0x000fe400078e0014 */
[----:B------:R-:W-:-:S04]  /*1460*/  IMAD.WIDE.U32 R20, R15, c[0x0][0x280], R16 ;  /* 0x0000a0000f147a25 */ /* 0x000fc800078e0010 */
[----:B------:R-:W-:Y:S02]  /*1470*/  IMAD.IADD R137, R136, 0x1, R21 ;  /* 0x0000000188897824 */ /* 0x000fe400078e0215 */
[----:B------:R-:W-:Y:S02]  /*1480*/  IMAD.MOV.U32 R136, RZ, RZ, R20 ;  /* 0x000000ffff887224 */ /* 0x000fe400078e0014 */
[----:B------:R-:W-:-:S04]  /*1490*/  IMAD.WIDE.U32 R128, R128, c[0x0][0x268], R10 ;  /* 0x00009a0080807a25 */ /* 0x000fc800078e000a */
[----:B------:R-:W-:-:S04]  /*14a0*/  IMAD.WIDE.U32 R136, R72, c[0x0][0x280], R136 ;  /* 0x0000a00048887a25 */ /* 0x000fc800078e0088 */
[----:B------:R-:W-:Y:S02]  /*14b0*/  IMAD.MOV.U32 R51, RZ, RZ, c[0x0][0x27c] ;  /* 0x00009f00ff337624 */ /* 0x000fe400078e00ff */
[C---:B-1----:R-:W-:Y:S01]  /*14c0*/  IMAD.WIDE.U32 R12, R94.reuse, 0x40, RZ ;  /* 0x000000405e0c7825 */ /* 0x042fe200078e00ff */
[----:B------:R-:W-:-:S03]  /*14d0*/  SHF.L.U32 R94, R94, 0x6, RZ ;  /* 0x000000065e5e7819 */ /* 0x000fc600000006ff */
[----:B------:R-:W-:Y:S01]  /*14e0*/  IMAD.IADD R96, R13, 0x1, R96 ;  /* 0x000000010d607824 */ /* 0x000fe200078e0260 */
[----:B------:R-:W-:Y:S01]  /*14f0*/  IADD3 R81, P3, R12, 0x80, RZ ;  /* 0x000000800c517810 */ /* 0x000fe20007f7e0ff */
[----:B------:R-:W-:-:S04]  /*1500*/  IMAD.WIDE.U32 R132, R214, c[0x0][0x210], RZ ;  /* 0x00008400d6847a25 */ /* 0x000fc800078e00ff */
[----:B------:R-:W-:Y:S02]  /*1510*/  IMAD R97, R214, c[0x0][0x214], R97 ;  /* 0x00008500d6617a24 */ /* 0x000fe400078e0261 */
[----:B------:R-:W-:Y:S01]  /*1520*/  IMAD.IADD R107, R143, 0x1, R104 ;  /* 0x000000018f6b7824 */ /* 0x000fe200078e0268 */
[----:B------:R-:W-:Y:S01]  /*1530*/  IADD3 R104, R104, R137, RZ ;  /* 0x0000008968687210 */ /* 0x000fe20007ffe0ff */
[----:B------:R-:W-:Y:S02]  /*1540*/  IMAD.IADD R106, R141, 0x1, R103 ;  /* 0x000000018d6a7824 */ /* 0x000fe400078e0267 */
[----:B------:R-:W-:Y:S02]  /*1550*/  IMAD.IADD R80, R80, 0x1, R6 ;  /* 0x0000000150507824 */ /* 0x000fe400078e0206 */
[----:B------:R-:W-:Y:S02]  /*1560*/  IMAD.SHL.U32 R51, R51, 0x2, RZ ;  /* 0x0000000233337824 */ /* 0x000fe400078e00ff */
[----:B------:R-:W-:-:S02]  /*1570*/  IMAD.IADD R97, R133, 0x1, R97 ;  /* 0x0000000185617824 */ /* 0x000fc400078e0261 */
[----:B------:R-:W-:Y:S02]  /*1580*/  IMAD R0, R0, 0x20, R15 ;  /* 0x0000002000007824 */ /* 0x000fe400078e020f */
[----:B------:R-:W-:Y:S01]  /*1590*/  IMAD.IADD R105, R129, 0x1, R105 ;  /* 0x0000000181697824 */ /* 0x000fe200078e0269 */
[----:B--2---:R-:W-:Y:S01]  /*15a0*/  @P2 SHF.R.S32.HI R139, RZ, 0x1f, R138 ;  /* 0x0000001fff8b2819 */ /* 0x004fe2000001148a */
[----:B------:R-:W-:Y:S02]  /*15b0*/  @!P2 IMAD.MOV.U32 R138, RZ, RZ, R217 ;  /* 0x000000ffff8aa224 */ /* 0x000fe400078e00d9 */
[----:B------:R-:W-:Y:S01]  /*15c0*/  @!P2 IMAD.MOV.U32 R139, RZ, RZ, R4 ;  /* 0x000000ffff8ba224 */ /* 0x000fe200078e0004 */
[----:B------:R-:W-:Y:S02]  /*15d0*/  ISETP.GE.AND P2, PT, R16, c[0x0][0x27c], PT ;  /* 0x00009f0010007a0c */ /* 0x000fe40003f46270 */
[----:B------:R-:W-:Y:S01]  /*15e0*/  @P0 IADD3 R4, P1, R8, R12, RZ ;  /* 0x0000000c08040210 */ /* 0x000fe20007f3e0ff */
[----:B------:R-:W-:Y:S01]  /*15f0*/  IMAD.WIDE.U32 R12, R15, c[0x0][0x290], R16 ;  /* 0x0000a4000f0c7a25 */ /* 0x000fe200078e0010 */
[----:B------:R-:W-:-:S02]  /*1600*/  SEL R5, RZ, c[0x0][0x27c], !P2 ;  /* 0x00009f00ff057a07 */ /* 0x000fc40005000000 */
[----:B------:R-:W-:Y:S01]  /*1610*/  @P0 IADD3.X R3, R96, R3, RZ, P1, !PT ;  /* 0x0000000360030210 */ /* 0x000fe20000ffe4ff */
[----:B------:R-:W-:Y:S01]  /*1620*/  IMAD.IADD R135, R134, 0x1, R13 ;  /* 0x0000000186877824 */ /* 0x000fe200078e020d */
[----:B------:R-:W-:Y:S01]  /*1630*/  @P0 LEA R8, P1, R4, c[0x0][0x220], 0x1 ;  /* 0x0000880004080a11 */ /* 0x000fe200078208ff */
[----:B------:R-:W-:Y:S01]  /*1640*/  IMAD R99, R139, c[0x0][0x2b0], RZ ;  /* 0x0000ac008b637a24 */ /* 0x000fe200078e02ff */
[----:B------:R-:W-:Y:S01]  /*1650*/  IADD3 R5, R16, R5, RZ ;  /* 0x0000000510057210 */ /* 0x000fe20007ffe0ff */
[----:B------:R-:W-:Y:S01]  /*1660*/  IMAD.X R96, RZ, RZ, R96, P3 ;  /* 0x000000ffff607224 */ /* 0x000fe200018e0660 */
[----:B------:R-:W-:Y:S01]  /*1670*/  @P0 LEA.HI.X R9, R4, c[0x0][0x224], R3, 0x1, P1 ;  /* 0x0000890004090a11 */ /* 0x000fe200008f0c03 */
[C---:B------:R-:W-:Y:S01]  /*1680*/  IMAD R99, R138.reuse, c[0x0][0x2b4], R99 ;  /* 0x0000ad008a637a24 */ /* 0x040fe200078e0263 */
[----:B------:R-:W-:Y:S01]  /*1690*/  MOV R134, R12 ;  /* 0x0000000c00867202 */ /* 0x000fe20000000f00 */
[----:B------:R-:W-:Y:S01]  /*16a0*/  IMAD.WIDE.U32 R138, R138, c[0x0][0x2b0], RZ ;  /* 0x0000ac008a8a7a25 */ /* 0x000fe200078e00ff */
[----:B------:R-:W-:Y:S01]  /*16b0*/  SHF.R.S32.HI R3, RZ, 0x1f, R5 ;  /* 0x0000001fff037819 */ /* 0x000fe20000011405 */
[----:B------:R1:W-:Y:S01]  /*16c0*/  @P0 LDGSTS.E.BYPASS.LTC128B.128 [R87+0xa100], [R8.64], !P6 ;  /* 0x0a10000008570fae */ /* 0x0003e2000f101d52 */
[----:B------:R-:W-:Y:S01]  /*16d0*/  SHF.R.S32.HI R12, RZ, 0x1f, R86 ;  /* 0x0000001fff0c7819 */ /* 0x000fe20000011456 */
[----:B------:R-:W-:Y:S01]  /*16e0*/  IMAD.WIDE.U32 R134, R72, c[0x0][0x290], R134 ;  /* 0x0000a40048867a25 */ /* 0x000fe200078e0086 */
[----:B------:R-:W-:Y:S01]  /*16f0*/  SHF.R.S32.HI R13, RZ, 0x1f, R83 ;  /* 0x0000001fff0d7819 */ /* 0x000fe20000011453 */
[----:B------:R1:W-:Y:S01]  /*1700*/  @P0 LDGSTS.E.BYPASS.LTC128B.128 [R87+0xd100], [R8.64+0x80], !P5 ;  /* 0x0d10008008570fae */ /* 0x0003e2000e901d52 */
[-C--:B------:R-:W-:Y:S01]  /*1710*/  LEA.HI R4, R3, R5.reuse, RZ, 0x6 ;  /* 0x0000000503047211 */ /* 0x080fe200078f30ff */
[----:B------:R-:W-:Y:S01]  /*1720*/  IMAD.IADD R103, R103, 0x1, R135 ;  /* 0x0000000167677824 */ /* 0x000fe200078e0287 */
[----:B------:R-:W-:Y:S01]  /*1730*/  LEA.HI R12, R12, R86, RZ, 0x3 ;  /* 0x000000560c0c7211 */ /* 0x000fe200078f18ff */
[----:B------:R-:W0:Y:S01]  /*1740*/  LDGDEPBAR ;  /* 0x00000000000079af */ /* 0x000e220000000000 */
[----:B------:R-:W-:-:S02]  /*1750*/  LEA.HI R3, R3, R5, RZ, 0x3 ;  /* 0x0000000503037211 */ /* 0x000fc400078f18ff */
[----:B------:R-:W-:Y:S01]  /*1760*/  LEA.HI R13, R13, R83, RZ, 0x3 ;  /* 0x000000530d0d7211 */ /* 0x000fe200078f18ff */
[----:B------:R-:W-:Y:S01]  /*1770*/  IMAD.SHL.U32 R12, R12, 0x40, RZ ;  /* 0x000000400c0c7824 */ /* 0x000fe200078e00ff */
[----:B------:R-:W-:Y:S02]  /*1780*/  SHF.R.S32.HI R4, RZ, 0x6, R4 ;  /* 0x00000006ff047819 */ /* 0x000fe40000011404 */
[----:B------:R-:W-:Y:S01]  /*1790*/  LOP3.LUT R112, R89, 0x38, R3, 0xf8, !PT ;  /* 0x0000003859707812 */ /* 0x000fe200078ef803 */
[----:B------:R-:W-:Y:S01]  /*17a0*/  IMAD.SHL.U32 R13, R13, 0x40, RZ ;  /* 0x000000400d0d7824 */ /* 0x000fe200078e00ff */
[----:B------:R-:W-:Y:S01]  /*17b0*/  LOP3.LUT R12, R12, 0xfffffe00, RZ, 0xc0, !PT ;  /* 0xfffffe000c0c7812 */ /* 0x000fe200078ec0ff */
[----:B------:R-:W-:Y:S01]  /*17c0*/  IMAD R5, R4, 0x1800, R7 ;  /* 0x0000180004057824 */ /* 0x000fe200078e0207 */
[----:B------:R-:W-:Y:S02]  /*17d0*/  LOP3.LUT R112, R112, R88, RZ, 0x3c, !PT ;  /* 0x0000005870707212 */ /* 0x000fe400078e3cff */
[----:B------:R-:W-:-:S02]  /*17e0*/  LOP3.LUT R13, R13, 0xfffffe00, RZ, 0xc0, !PT ;  /* 0xfffffe000d0d7812 */ /* 0x000fc400078ec0ff */
[--C-:B------:R-:W-:Y:S01]  /*17f0*/  LOP3.LUT R111, R85, 0x38, R3.reuse, 0xf8, !PT ;  /* 0x00000038556f7812 */ /* 0x100fe200078ef803 */
[----:B------:R-:W-:Y:S01]  /*1800*/  IMAD.IADD R112, R5, 0x1, R112 ;  /* 0x0000000105707824 */ /* 0x000fe200078e0270 */
[----:B------:R-:W-:Y:S01]  /*1810*/  LOP3.LUT R110, R82, 0x38, R3, 0xf8, !PT ;  /* 0x00000038526e7812 */ /* 0x000fe200078ef803 */
[C---:B------:R-:W-:Y:S01]  /*1820*/  IMAD R5, R4.reuse, 0x1800, R12 ;  /* 0x0000180004057824 */ /* 0x040fe200078e020c */
[----:B------:R-:W-:Y:S01]  /*1830*/  LOP3.LUT R111, R111, R84, RZ, 0x3c, !PT ;  /* 0x000000546f6f7212 */ /* 0x000fe200078e3cff */
[----:B------:R-:W-:Y:S01]  /*1840*/  IMAD R4, R4, 0x1800, R13 ;  /* 0x0000180004047824 */ /* 0x000fe200078e020d */
[----:B------:R-:W-:Y:S02]  /*1850*/  LOP3.LUT R110, R110, R95, RZ, 0x3c, !PT ;  /* 0x0000005f6e6e7212 */ /* 0x000fe400078e3cff */
[----:B------:R-:W-:Y:S02]  /*1860*/  IADD3 R111, R5, R111, RZ ;  /* 0x0000006f056f7210 */ /* 0x000fe40007ffe0ff */
[----:B------:R-:W-:Y:S01]  /*1870*/  LOP3.LUT R113, R3, 0xfffffff8, RZ, 0xc0, !PT ;  /* 0xfffffff803717812 */ /* 0x000fe200078ec0ff */
[----:B------:R-:W-:Y:S01]  /*1880*/  IMAD.IADD R110, R4, 0x1, R110 ;  /* 0x00000001046e7824 */ /* 0x000fe200078e026e */
[----:B------:R-:W-:Y:S01]  /*1890*/  ISETP.GE.AND P5, PT, R16, c[0x0][0x1d4], PT ;  /* 0x0000750010007a0c */ /* 0x000fe20003fa6270 */
[----:B------:R-:W-:Y:S01]  /*18a0*/  IMAD.SHL.U32 R111, R111, 0x2, RZ ;  /* 0x000000026f6f7824 */ /* 0x000fe200078e00ff */
[----:B------:R-:W-:Y:S01]  /*18b0*/  IADD3 R99, R139, R99, RZ ;  /* 0x000000638b637210 */ /* 0x000fe20007ffe0ff */
[----:B------:R-:W-:Y:S01]  /*18c0*/  IMAD.SHL.U32 R110, R110, 0x2, RZ ;  /* 0x000000026e6e7824 */ /* 0x000fe200078e00ff */
[----:B------:R-:W-:-:S02]  /*18d0*/  SHF.R.S32.HI R52, RZ, 0x3, R3 ;  /* 0x00000003ff347819 */ /* 0x000fc40000011403 */
[----:B------:R-:W-:Y:S02]  /*18e0*/  SHF.R.S32.HI R109, RZ, 0x1f, R113 ;  /* 0x0000001fff6d7819 */ /* 0x000fe40000011471 */
[----:B------:R-:W-:Y:S01]  /*18f0*/  SHF.L.U32 R112, R112, 0x1, RZ ;  /* 0x0000000170707819 */ /* 0x000fe200000006ff */
[----:B------:R-:W-:Y:S01]  /*1900*/  BAR.SYNC.DEFER_BLOCKING 0x0 ;  /* 0x0000000000007b1d */ /* 0x000fe20000010000 */
[----:B------:R-:W-:Y:S02]  /*1910*/  ISETP.NE.AND P1, PT, R108, 0x1, PT ;  /* 0x000000016c00780c */ /* 0x000fe40003f25270 */
[----:B-1----:R-:W-:-:S03]  /*1920*/  ISETP.GE.AND P0, PT, R102, 0x1, PT ;  /* 0x000000016600780c */ /* 0x002fc60003f06270 */
.L_x_354:
[----:B------:R-:W-:Y:S01]  /*1930*/  IMAD R3, R39, 0x60, R0 ;  /* 0x0000006027037824 */ /* 0x000fe200078e0200 */
[----:B------:R-:W-:Y:S01]  /*1940*/  ISETP.NE.AND P1, PT, R108, 0x1, PT ;  /* 0x000000016c00780c */ /* 0x000fe20003f25270 */
[----:B------:R-:W-:Y:S01]  /*1950*/  IMAD.MOV.U32 R119, RZ, RZ, RZ ;  /* 0x000000ffff777224 */ /* 0x000fe200078e00ff */
[----:B------:R-:W-:Y:S04]  /*1960*/  DEPBAR.LE SB0, 0x0 ;  /* 0x000080000000791a */ /* 0x000fe80000000000 */
[----:B------:R-:W-:Y:S01]  /*1970*/  IMAD.IADD R118, R80, 0x1, R3 ;  /* 0x0000000150767824 */ /* 0x000fe200078e0203 */
[----:B------:R-:W-:Y:S01]  /*1980*/  ISETP.GE.AND P0, PT, R3, R2, PT ;  /* 0x000000020300720c */ /* 0x000fe20003f06270 */
[----:B------:R-:W-:Y:S01]  /*1990*/  BSSY B2, `(.L_x_320) ;  /* 0x00003fc000027945 */ /* 0x000fe20003800000 */
[----:B------:R-:W-:Y:S01]  /*19a0*/  ISETP.GE.AND P3, PT, R102, 0x1, PT ;  /* 0x000000016600780c */ /* 0x000fe20003f66270 */
[----:B------:R-:W-:Y:S01]  /*19b0*/  IMAD.MOV.U32 R3, RZ, RZ, R118 ;  /* 0x000000ffff037224 */ /* 0x000fe200078e0076 */
[----:B------:R-:W-:Y:S02]  /*19c0*/  ISETP.GT.OR P0, PT, R0, 0x5f, P0 ;  /* 0x0000005f0000780c */ /* 0x000fe40000704670 */
[----:B-1----:R-:W-:Y:S05]  /*19d0*/  @P1 IMAD.HI.U32 R4, R118, c[0x0][0x2bc], RZ ;  /* 0x0000af0076041a27 */ /* 0x002fea00078e00ff */
[----:B------:R-:W-:Y:S06]  /*19e0*/  @P1 SHF.R.U32.HI R3, RZ, c[0x0][0x2c0], R4 ;  /* 0x0000b000ff031a19 */ /* 0x000fec0000011604 */
[C---:B------:R-:W-:Y:S04]  /*19f0*/  @!P0 IADD3 R5, P1, R3.reuse, R138, RZ ;  /* 0x0000008a03058210 */ /* 0x040fe80007f3e0ff */
[----:B------:R-:W-:Y:S01]  /*1a00*/  @!P0 LEA.HI.X.SX32 R4, R3, R99, 0x1, P1 ;  /* 0x0000006303048211 */ /* 0x000fe200008f0eff */
[----:B------:R-:W-:Y:S01]  /*1a10*/  IMAD.MOV R3, RZ, RZ, -R3 ;  /* 0x000000ffff037224 */ /* 0x000fe200078e0a03 */
[----:B------:R-:W-:Y:S03]  /*1a20*/  @!P0 LEA R8, P1, R5, c[0x0][0x2a0], 0x2 ;  /* 0x0000a80005088a11 */ /* 0x000fe600078210ff */
        /* <DEDUP_REMOVED lines=10> */
[C---:B------:R-:W-:Y:S04]  /*1ad0*/  IMAD.WIDE.U32 R4, R119.reuse, c[0x0][0x1f0], R4 ;  /* 0x00007c0077047a25 */ /* 0x040fe800078e0004 */
[----:B------:R-:W-:Y:S01]  /*1ae0*/  IMAD R144, R114, c[0x0][0x1f0], RZ ;  /* 0x00007c0072907a24 */ /* 0x000fe200078e02ff */
[----:B------:R-:W-:Y:S03]  /*1af0*/  IADD3 R3, P0, R130, R4, RZ ;  /* 0x0000000482037210 */ /* 0x000fe60007f1e0ff */
[----:B------:R-:W-:Y:S05]  /*1b00*/  IMAD R144, R119, c[0x0][0x1f4], R144 ;  /* 0x00007d0077907a24 */ /* 0x000fea00078e0290 */
[----:B------:R-:W-:Y:S02]  /*1b10*/  IADD3.X R144, R98, R5, R144, P0, !PT ;  /* 0x0000000562907210 */ /* 0x000fe400007fe490 */
[C---:B------:R-:W-:Y:S04]  /*1b20*/  LEA R145, P0, R3.reuse, c[0x0][0x1c8], 0x1 ;  /* 0x0000720003917a11 */ /* 0x040fe800078008ff */
[----:B------:R-:W-:Y:S01]  /*1b30*/  LEA.HI.X R144, R3, c[0x0][0x1cc], R144, 0x1, P0 ;  /* 0x0000730003907a11 */ /* 0x000fe200000f0c90 */
[----:B---3--:R-:W-:-:S05]  /*1b40*/  @!P3 BRA `(.L_x_321) ;  /* 0x00003ae00000b947 */ /* 0x008fca0003800000 */
[C---:B------:R-:W-:Y:S01]  /*1b50*/  IMAD R41, R39.reuse, UR5, RZ ;  /* 0x0000000527297c24 */ /* 0x040fe2000f8e02ff */
[----:B------:R-:W-:Y:S01]  /*1b60*/  ISETP.NE.AND P0, PT, RZ, UR4, PT ;  /* 0x00000004ff007c0c */ /* 0x000fe2000bf05270 */
[C---:B------:R-:W-:Y:S01]  /*1b70*/  IMAD R40, R39.reuse, UR6, RZ ;  /* 0x0000000627287c24 */ /* 0x040fe2000f8e02ff */
[----:B------:R-:W-:Y:S01]  /*1b80*/  SHF.R.S32.HI R4, RZ, 0x1f, R39 ;  /* 0x0000001fff047819 */ /* 0x000fe20000011427 */
[C---:B------:R-:W-:Y:S02]  /*1b90*/  IMAD R3, R39.reuse, -0x60, R2 ;  /* 0xffffffa027037824 */ /* 0x040fe400078e0202 */
[----:B------:R-:W-:Y:S03]  /*1ba0*/  IMAD.WIDE.U32 R64, R39, UR20, RZ ;  /* 0x0000001427407c25 */ /* 0x000fe6000f8e00ff */
[----:B------:R-:W-:Y:S01]  /*1bb0*/  IMNMX R146, R3, 0x60, PT ;  /* 0x0000006003927817 */ /* 0x000fe20003800200 */
[C---:B------:R-:W-:Y:S02]  /*1bc0*/  IMAD R41, R4.reuse, UR20, R41 ;  /* 0x0000001404297c24 */ /* 0x040fe4000f8e0229 */
[----:B------:R-:W-:Y:S02]  /*1bd0*/  IMAD R40, R4, UR10, R40 ;  /* 0x0000000a04287c24 */ /* 0x000fe4000f8e0228 */
[----:B------:R-:W-:Y:S01]  /*1be0*/  IMAD.WIDE.U32 R44, R39, UR10, RZ ;  /* 0x0000000a272c7c25 */ /* 0x000fe2000f8e00ff */
        /* <DEDUP_REMOVED lines=31> */
.L_x_324:
[----:B------:R-:W-:Y:S05]  /*1de0*/  BSYNC B0 ;  /* 0x0000000000007941 */ /* 0x000fea0003800000 */
.L_x_323:
        /* <DEDUP_REMOVED lines=19> */
[----:B------:R-:W-:Y:S01]  /*1f20*/  IADD3 R6, P1, P0, R142, UR15, R64 ;  /* 0x0000000f8e067c10 */ /* 0x000fe2000f83e040 */
[----:B------:R-:W-:Y:S01]  /*1f30*/  CS2R R58, SRZ ;  /* 0x00000000003a7805 */ /* 0x000fe2000001ff00 */
[----:B------:R-:W-:Y:S01]  /*1f40*/  CS2R R32, SRZ ;  /* 0x0000000000207805 */ /* 0x000fe2000001ff00 */
[----:B------:R-:W-:Y:S01]  /*1f50*/  CS2R R56, SRZ ;  /* 0x0000000000387805 */ /* 0x000fe2000001ff00 */
[----:B------:R-:W-:Y:S01]  /*1f60*/  IADD3.X R4, R107, UR14, R41, P1, P0 ;  /* 0x0000000e6b047c10 */ /* 0x000fe20008fe0429 */
[----:B------:R-:W-:Y:S01]  /*1f70*/  CS2R R28, SRZ ;  /* 0x00000000001c7805 */ /* 0x000fe2000001ff00 */
[----:B------:R-:W-:Y:S04]  /*1f80*/  IADD3 R9, P1, P0, R140, UR16, R44 ;  /* 0x000000108c097c10 */ /* 0x000fe8000f83e02c */
[----:B------:R-:W-:Y:S02]  /*1f90*/  IADD3.X R8, R106, UR9, R40, P1, P0 ;  /* 0x000000096a087c10 */ /* 0x000fe40008fe0428 */
        /* <DEDUP_REMOVED lines=12> */
.L_x_326:
[----:B------:R-:W-:Y:S05]  /*2060*/  BSYNC B0 ;  /* 0x0000000000007941 */ /* 0x000fea0003800000 */
.L_x_325:
[----:B------:R-:W-:Y:S01]  /*2070*/  ISETP.GE.AND P3, PT, R83, R146, PT ;  /* 0x000000925300720c */ /* 0x000fe20003f66270 */
[----:B-----5:R-:W-:Y:S01]  /*2080*/  IMAD.MOV.U32 R9, RZ, RZ, R56 ;  /* 0x000000ffff097224 */ /* 0x020fe200078e0038 */
[----:B------:R-:W-:Y:S01]  /*2090*/  MOV R6, R58 ;  /* 0x0000003a00067202 */ /* 0x000fe20000000f00 */
        /* <DEDUP_REMOVED lines=13> */
[----:B-1----:R-:W-:Y:S02]  /*2170*/  PRMT R10, R8, 0x5410, R9 ;  /* 0x00005410080a7816 */ /* 0x002fe40000000009 */
[----:B------:R-:W-:Y:S01]  /*2180*/  PRMT R11, R4, 0x5410, R6 ;  /* 0x00005410040b7816 */ /* 0x000fe20000000006 */
[----:B------:R-:W-:-:S05]  /*2190*/  @P3 BRA `(.L_x_328) ;  /* 0x0000012000003947 */ /* 0x000fca0003800000 */
[----:B------:R-:W-:Y:S01]  /*21a0*/  IADD3 R64, P1, P0, R142, UR13, R64 ;  /* 0x0000000d8e407c10 */ /* 0x000fe2000f83e040 */
[----:B------:R-:W-:Y:S01]  /*21b0*/  CS2R R46, SRZ ;  /* 0x00000000002e7805 */ /* 0x000fe2000001ff00 */
[----:B------:R-:W-:Y:S02]  /*21c0*/  CS2R R24, SRZ ;  /* 0x0000000000187805 */ /* 0x000fe4000001ff00 */
[----:B------:R-:W-:Y:S02]  /*21d0*/  IADD3.X R41, R107, UR12, R41, P1, P0 ;  /* 0x0000000c6b297c10 */ /* 0x000fe40008fe0429 */
        /* <DEDUP_REMOVED lines=14> */
.L_x_328:
[----:B------:R-:W-:Y:S05]  /*22c0*/  BSYNC B0 ;  /* 0x0000000000007941 */ /* 0x000fea0003800000 */
.L_x_327:
[----:B-----5:R-:W-:Y:S01]  /*22d0*/  MOV R6, R54 ;  /* 0x0000003600067202 */ /* 0x020fe20000000f00 */
[----:B------:R2:W3:Y:S01]  /*22e0*/  SHFL.IDX PT, R64, R144, RZ, 0x181f ;  /* 0x00181fff90407589 */ /* 0x0004e200000e0000 */
[----:B-1----:R-:W-:Y:S01]  /*22f0*/  IMAD.MOV.U32 R9, RZ, RZ, R46 ;  /* 0x000000ffff097224 */ /* 0x002fe200078e002e */
[----:B------:R-:W-:Y:S01]  /*2300*/  BSSY B1, `(.L_x_329) ;  /* 0x000007f000017945 */ /* 0x000fe20003800000 */
[----:B------:R-:W-:Y:S02]  /*2310*/  IMAD.MOV.U32 R8, RZ, RZ, R47 ;  /* 0x000000ffff087224 */ /* 0x000fe400078e002f */
[----:B------:R-:W-:Y:S01]  /*2320*/  IMAD.MOV.U32 R4, RZ, RZ, R55 ;  /* 0x000000ffff047224 */ /* 0x000fe200078e0037 */
[----:B------:R2:W1:Y:S02]  /*2330*/  SHFL.IDX PT, R53, R145, RZ, 0x181f ;  /* 0x00181fff91357589 */ /* 0x00046400000e0000 */
        /* <DEDUP_REMOVED lines=11> */
[C---:B-1----:R-:W-:Y:S01]  /*23f0*/  LEA R68, P0, R16.reuse, R53, 0x1 ;  /* 0x0000003510447211 */ /* 0x042fe200078008ff */
[----:B------:R-:W1:Y:S03]  /*2400*/  LDS.128 R20, [R87+0x8100] ;  /* 0x0081000057147984 */ /* 0x000e660000000c00 */
[----:B---3--:R-:W-:Y:S02]  /*2410*/  LEA.HI.X R69, R16, R64, R17, 0x1, P0 ;  /* 0x0000004010457211 */ /* 0x008fe400000f0c11 */
        /* <DEDUP_REMOVED lines=22> */
[C---:B------:R-:W-:Y:S01]  /*2580*/  @!P0 FMUL.FTZ R63, R40.reuse, R4 ;  /* 0x00000004283f8220 */ /* 0x040fe20000410000 */
[----:B------:R-:W-:Y:S01]  /*2590*/  @!P0 MOV R34, R22 ;  /* 0x0000001600228202 */ /* 0x000fe20000000f00 */
[----:B------:R-:W-:Y:S01]  /*25a0*/  @!P0 FFMA.FTZ R3, R35, R38, R3 ;  /* 0x0000002623038223 */ /* 0x000fe20000010003 */
[----:B------:R-:W-:Y:S01]  /*25b0*/  @!P0 HADD2.F32 R38, -RZ, R42.H0_H0 ;  /* 0x2000002aff268230 */ /* 0x000fe20000004100 */
[C---:B------:R-:W-:Y:S02]  /*25c0*/  @!P0 FMUL.FTZ R4, R31.reuse, R4 ;  /* 0x000000041f048220 */ /* 0x040fe40000410000 */
[----:B------:R-:W-:Y:S01]  /*25d0*/  @!P0 FFMA.FTZ R63, R31, R41, -R63 ;  /* 0x000000291f3f8223 */ /* 0x000fe2000001083f */
        /* <DEDUP_REMOVED lines=23> */
.L_x_332:
[----:B------:R-:W-:Y:S05]  /*2750*/  BSYNC B0 ;  /* 0x0000000000007941 */ /* 0x000fea0003800000 */
.L_x_331:
[----:B------:R-:W-:Y:S11]  /*2760*/  ISETP.GE.AND P0, PT, R90, c[0x0][0x1d4], PT ;  /* 0x000075005a007a0c */ /* 0x000ff60003f06270 */
[----:B------:R-:W-:Y:S02]  /*2770*/  @!UPT UIADD3 URZ, URZ, URZ, URZ ;  /* 0x0000003f3f3ff290 */ /* 0x000fe4000fffe03f */
[----:B------:R-:W-:-:S05]  /*2780*/  @P0 BRA `(.L_x_330) ;  /* 0x0000036000000947 */ /* 0x000fca0003800000 */
[C---:B-1----:R-:W-:Y:S01]  /*2790*/  LEA R62, P0, R101.reuse, R53, 0x1 ;  /* 0x00000035653e7211 */ /* 0x042fe200078008ff */
[----:B------:R-:W1:Y:S03]  /*27a0*/  LDS.128 R20, [R87+0xb100] ;  /* 0x00b1000057147984 */ /* 0x000e660000000c00 */
        /* <DEDUP_REMOVED lines=52> */
.L_x_330:
[----:B------:R-:W-:Y:S05]  /*2af0*/  BSYNC B1 ;  /* 0x0000000000017941 */ /* 0x000fea0003800000 */
.L_x_329:
[----:B------:R4:W2:Y:S01]  /*2b00*/  SHFL.IDX PT, R41, R144, 0x1, 0x181f ;  /* 0x00381f0090297f89 */ /* 0x0008a200000e0000 */
[----:B------:R-:W-:Y:S03]  /*2b10*/  BSSY B1, `(.L_x_333) ;  /* 0x0000075000017945 */ /* 0x000fe60003800000 */
[----:B------:R4:W3:Y:S01]  /*2b20*/  SHFL.IDX PT, R40, R145, 0x1, 0x181f ;  /* 0x00381f0091287f89 */ /* 0x0008e200000e0000 */
[----:B------:R-:W-:-:S05]  /*2b30*/  @P6 BRA `(.L_x_334) ;  /* 0x0000072000006947 */ /* 0x000fca0003800000 */
[----:B------:R-:W-:Y:S01]  /*2b40*/  BSSY B0, `(.L_x_335) ;  /* 0x0000038000007945 */ /* 0x000fe20003800000 */
[----:B------:R-:W-:-:S05]  /*2b50*/  @P5 BRA `(.L_x_336) ;  /* 0x0000036000005947 */ /* 0x000fca0003800000 */
[C---:B---3--:R-:W-:Y:S01]  /*2b60*/  LEA R60, P0, R16.reuse, R40, 0x1 ;  /* 0x00000028103c7211 */ /* 0x048fe200078008ff */
[----:B-1----:R-:W1:Y:S03]  /*2b70*/  LDS.128 R20, [R87+0x9100] ;  /* 0x0091000057147984 */ /* 0x002e660000000c00 */
[----:B--2---:R-:W-:Y:S02]  /*2b80*/  LEA.HI.X R61, R16, R41, R17, 0x1, P0 ;  /* 0x00000029103d7211 */ /* 0x004fe400000f0c11 */
        /* <DEDUP_REMOVED lines=51> */
.L_x_336:
[----:B------:R-:W-:Y:S05]  /*2ec0*/  BSYNC B0 ;  /* 0x0000000000007941 */ /* 0x000fea0003800000 */
.L_x_335:
[----:B------:R-:W-:Y:S11]  /*2ed0*/  ISETP.GE.AND P0, PT, R90, c[0x0][0x1d4], PT ;  /* 0x000075005a007a0c */ /* 0x000ff60003f06270 */
[----:B------:R-:W-:Y:S02]  /*2ee0*/  @!UPT UIADD3 URZ, URZ, URZ, URZ ;  /* 0x0000003f3f3ff290 */ /* 0x000fe4000fffe03f */
[----:B------:R-:W-:-:S05]  /*2ef0*/  @P0 BRA `(.L_x_334) ;  /* 0x0000036000000947 */ /* 0x000fca0003800000 */
[C---:B---3--:R-:W-:Y:S01]  /*2f00*/  LEA R40, P0, R101.reuse, R40, 0x1 ;  /* 0x0000002865287211 */ /* 0x048fe200078008ff */
[----:B-1----:R-:W1:Y:S03]  /*2f10*/  LDS.128 R20, [R87+0xc100] ;  /* 0x00c1000057147984 */ /* 0x002e660000000c00 */
[----:B--2---:R-:W-:Y:S02]  /*2f20*/  LEA.HI.X R41, R101, R41, R100, 0x1, P0 ;  /* 0x0000002965297211 */ /* 0x004fe400000f0c64 */
[----:B------:R-:W-:Y:S11]  /*2f30*/  ISETP.GE.AND P0, PT, R14, c[0x0][0x27c], PT ;  /* 0x00009f000e007a0c */ /* 0x000ff60003f06270 */
[----:B------:R-:W-:Y:S02]  /*2f40*/  @!UPT UIADD3 URZ, URZ, URZ, URZ ;  /* 0x0000003f3f3ff290 */ /* 0x000fe4000fffe03f */
[----:B------:R-:W-:Y:S01]  /*2f50*/  @!P0 HADD2.F32 R6, -RZ, R10.H1_H1 ;  /* 0x3000000aff068230 */ /* 0x000fe20000004100 */
        /* <DEDUP_REMOVED lines=19> */
[-C--:B------:R-:W-:Y:S01]  /*3090*/  @!P0 FMUL.FTZ R37, R31, R11.reuse ;  /* 0x0000000b1f258220 */ /* 0x080fe20000410000 */
        /* <DEDUP_REMOVED lines=28> */
.L_x_334:
[----:B------:R-:W-:Y:S05]  /*3260*/  BSYNC B1 ;  /* 0x0000000000017941 */ /* 0x000fea0003800000 */
.L_x_333:
[----:B--2-4-:R-:W2:Y:S04]  /*3270*/  SHFL.IDX PT, R144, R144, 0x2, 0x181f ;  /* 0x00581f0090907f89 */ /* 0x014ea800000e0000 */
[----:B------:R-:W4:Y:S01]  /*3280*/  SHFL.IDX PT, R145, R145, 0x2, 0x181f ;  /* 0x00581f0091917f89 */ /* 0x000f2200000e0000 */
[----:B------:R-:W-:-:S05]  /*3290*/  @P3 BRA `(.L_x_337) ;  /* 0x000026b000003947 */ /* 0x000fca0003800000 */
[----:B------:R-:W-:Y:S01]  /*32a0*/  BSSY B0, `(.L_x_338) ;  /* 0x0000038000007945 */ /* 0x000fe20003800000 */
[----:B------:R-:W-:-:S05]  /*32b0*/  @P5 BRA `(.L_x_339) ;  /* 0x0000036000005947 */ /* 0x000fca0003800000 */
[C---:B----4-:R-:W-:Y:S01]  /*32c0*/  LEA R36, P0, R16.reuse, R145, 0x1 ;  /* 0x0000009110247211 */ /* 0x050fe200078008ff */
        /* <DEDUP_REMOVED lines=53> */
.L_x_339:
[----:B------:R-:W-:Y:S05]  /*3620*/  BSYNC B0 ;  /* 0x0000000000007941 */ /* 0x000fea0003800000 */
.L_x_338:
[----:B------:R-:W-:Y:S11]  /*3630*/  ISETP.GE.AND P0, PT, R90, c[0x0][0x1d4], PT ;  /* 0x000075005a007a0c */ /* 0x000ff60003f06270 */
[----:B------:R-:W-:Y:S02]  /*3640*/  @!UPT UIADD3 URZ, URZ, URZ, URZ ;  /* 0x0000003f3f3ff290 */ /* 0x000fe4000fffe03f */
[----:B------:R-:W-:-:S05]  /*3650*/  @P0 BRA `(.L_x_337) ;  /* 0x000022f000000947 */ /* 0x000fca0003800000 */
[C---:B----4-:R-:W-:Y:S01]  /*3660*/  LEA R32, P0, R101.reuse, R145, 0x1 ;  /* 0x0000009165207211 */ /* 0x050fe200078008ff */
[----:B-1----:R-:W1:Y:S03]  /*3670*/  LDS.128 R20, [R87+0xd100] ;  /* 0x00d1000057147984 */ /* 0x002e660000000c00 */
[----:B--2---:R-:W-:Y:S02]  /*3680*/  LEA.HI.X R33, R101, R144, R100, 0x1, P0 ;  /* 0x0000009065217211 */ /* 0x004fe400000f0c64 */
        /* <DEDUP_REMOVED lines=52> */
.L_x_322:
[-C--:B------:R-:W-:Y:S01]  /*39d0*/  ISETP.GE.AND P1, PT, R86, R146.reuse, PT ;  /* 0x000000925600720c */ /* 0x080fe20003f26270 */
[----:B------:R-:W-:Y:S01]  /*39e0*/  CS2R R62, SRZ ;  /* 0x00000000003e7805 */ /* 0x000fe2000001ff00 */
[----:B------:R-:W-:Y:S01]  /*39f0*/  IADD3 R55, -R51, c[0x0][0x1d4], RZ ;  /* 0x0000750033377a10 */ /* 0x000fe20007ffe1ff */
[----:B------:R-:W-:Y:S01]  /*3a00*/  CS2R R60, SRZ ;  /* 0x00000000003c7805 */ /* 0x000fe2000001ff00 */
[----:B------:R-:W-:Y:S01]  /*3a10*/  ISETP.GE.OR P1, PT, R16, c[0x0][0x27c], P1 ;  /* 0x00009f0010007a0c */ /* 0x000fe20000f26670 */
[----:B------:R-:W-:Y:S01]  /*3a20*/  CS2R R30, SRZ ;  /* 0x00000000001e7805 */ /* 0x000fe2000001ff00 */
[----:B------:R-:W-:Y:S01]  /*3a30*/  CS2R R28, SRZ ;  /* 0x00000000001c7805 */ /* 0x000fe2000001ff00 */
[----:B------:R-:W-:Y:S01]  /*3a40*/  CS2R R58, SRZ ;  /* 0x00000000003a7805 */ /* 0x000fe2000001ff00 */
[----:B------:R-:W-:Y:S01]  /*3a50*/  CS2R R56, SRZ ;  /* 0x0000000000387805 */ /* 0x000fe2000001ff00 */
[----:B------:R-:W-:Y:S01]  /*3a60*/  CS2R R42, SRZ ;  /* 0x00000000002a7805 */ /* 0x000fe2000001ff00 */
[----:B------:R1:W2:Y:S01]  /*3a70*/  SHFL.IDX PT, R151, R144, RZ, 0x181f ;  /* 0x00181fff90977589 */ /* 0x0002a200000e0000 */
[----:B------:R-:W-:Y:S06]  /*3a80*/  BSSY B0, `(.L_x_340) ;  /* 0x00000c3000007945 */ /* 0x000fec0003800000 */
[----:B------:R-:W-:Y:S01]  /*3a90*/  @!P1 IADD3 R4, P3, P0, R136, UR15, R64 ;  /* 0x0000000f88049c10 */ /* 0x000fe2000f87e040 */
[----:B------:R1:W3:Y:S03]  /*3aa0*/  SHFL.IDX PT, R150, R145, RZ, 0x181f ;  /* 0x00181fff91967589 */ /* 0x0002e600000e0000 */
[--C-:B------:R-:W-:Y:S02]  /*3ab0*/  @!P1 IADD3.X R3, R104, UR14, R41.reuse, P3, P0 ;  /* 0x0000000e68039c10 */ /* 0x100fe40009fe0429 */
[----:B------:R-:W-:Y:S04]  /*3ac0*/  @!P1 IADD3 R6, P3, P0, R134, UR16, R44 ;  /* 0x0000001086069c10 */ /* 0x000fe8000f87e02c */
[----:B------:R-:W-:Y:S02]  /*3ad0*/  @!P1 IADD3.X R5, R103, UR9, R40, P3, P0 ;  /* 0x0000000967059c10 */ /* 0x000fe40009fe0428 */
[-C--:B------:R-:W-:Y:S04]  /*3ae0*/  ISETP.GE.AND P0, PT, R83, R146.reuse, PT ;  /* 0x000000925300720c */ /* 0x080fe80003f06270 */
[----:B------:R-:W-:Y:S11]  /*3af0*/  ISETP.GE.OR P0, PT, R16, c[0x0][0x27c], P0 ;  /* 0x00009f0010007a0c */ /* 0x000ff60000706670 */
[----:B------:R-:W-:Y:S02]  /*3b00*/  @!UPT UIADD3 URZ, URZ, URZ, URZ ;  /* 0x0000003f3f3ff290 */ /* 0x000fe4000fffe03f */
[----:B------:R-:W-:Y:S04]  /*3b10*/  @!P0 IADD3 R9, P4, P3, R136, UR13, R64 ;  /* 0x0000000d88098c10 */ /* 0x000fe8000fb9e040 */
[----:B------:R-:W-:Y:S02]  /*3b20*/  @!P0 IADD3.X R8, R104, UR12, R41, P4, P3 ;  /* 0x0000000c68088c10 */ /* 0x000fe4000a7e6429 */
[----:B------:R-:W-:Y:S04]  /*3b30*/  @!P0 IADD3 R11, P4, P3, R134, UR8, R44 ;  /* 0x00000008860b8c10 */ /* 0x000fe8000fb9e02c */
[----:B------:R-:W-:Y:S02]  /*3b40*/  @!P0 IADD3.X R10, R103, UR7, R40, P4, P3 ;  /* 0x00000007670a8c10 */ /* 0x000fe4000a7e6428 */
        /* <DEDUP_REMOVED lines=10> */
[----:B------:R1:W3:Y:S01]  /*3bf0*/  @!P0 LDG.E.128 R56, [R4.64] ;  /* 0x0000001204388981 */ /* 0x0002e2000c1e1d00 */
[----:B------:R-:W-:Y:S01]  /*3c00*/  CS2R R10, SRZ ;  /* 0x00000000000a7805 */ /* 0x000fe2000001ff00 */
[----:B----4-:R-:W-:Y:S01]  /*3c10*/  CS2R R20, SRZ ;  /* 0x0000000000147805 */ /* 0x010fe2000001ff00 */
[----:B-1----:R-:W-:Y:S06]  /*3c20*/  CS2R R22, SRZ ;  /* 0x0000000000167805 */ /* 0x002fec000001ff00 */
[----:B------:R1:W4:Y:S01]  /*3c30*/  @!P0 LDG.E.128 R20, [R8.64] ;  /* 0x0000001208148981 */ /* 0x000322000c1e1d00 */
[----:B------:R-:W-:Y:S04]  /*3c40*/  ISETP.GE.AND P0, PT, R15, R146, PT ;  /* 0x000000920f00720c */ /* 0x000fe80003f06270 */
[----:B------:R-:W-:Y:S11]  /*3c50*/  ISETP.GE.OR P0, PT, R16, c[0x0][0x27c], P0 ;  /* 0x00009f0010007a0c */ /* 0x000ff60000706670 */
[----:B------:R-:W-:Y:S02]  /*3c60*/  @!UPT UIADD3 URZ, URZ, URZ, URZ ;  /* 0x0000003f3f3ff290 */ /* 0x000fe4000fffe03f */
[----:B------:R-:W-:Y:S05]  /*3c70*/  @!P0 IADD3 R64, P1, R136, R64, RZ ;  /* 0x0000004088408210 */ /* 0x000fea0007f3e0ff */
[----:B------:R-:W-:Y:S01]  /*3c80*/  @!P0 IMAD.X R41, R104, 0x1, R41, P1 ;  /* 0x0000000168298824 */ /* 0x000fe200008e0629 */
[C---:B------:R-:W-:Y:S01]  /*3c90*/  @!P0 LEA R4, P1, R64.reuse, c[0x0][0x270], 0x1 ;  /* 0x00009c0040048a11 */ /* 0x040fe200078208ff */
[----:B-1----:R-:W-:Y:S03]  /*3ca0*/  CS2R R8, SRZ ;  /* 0x0000000000087805 */ /* 0x002fe6000001ff00 */
[----:B------:R-:W-:Y:S02]  /*3cb0*/  @!P0 LEA.HI.X R5, R64, c[0x0][0x274], R41, 0x1, P1 ;  /* 0x00009d0040058a11 */ /* 0x000fe400008f0c29 */
[----:B------:R-:W-:Y:S05]  /*3cc0*/  @!P0 IADD3 R44, P1, R134, R44, RZ ;  /* 0x0000002c862c8210 */ /* 0x000fea0007f3e0ff */
[----:B------:R-:W-:Y:S01]  /*3cd0*/  @!P0 IMAD.X R40, R103, 0x1, R40, P1 ;  /* 0x0000000167288824 */ /* 0x000fe200008e0628 */
[C---:B------:R-:W-:Y:S04]  /*3ce0*/  @!P0 LEA R24, P1, R44.reuse, c[0x0][0x288], 0x1 ;  /* 0x0000a2002c188a11 */ /* 0x040fe800078208ff */
[----:B------:R-:W-:Y:S02]  /*3cf0*/  @!P0 LEA.HI.X R25, R44, c[0x0][0x28c], R40, 0x1, P1 ;  /* 0x0000a3002c198a11 */ /* 0x000fe400008f0c28 */
[----:B------:R-:W-:Y:S01]  /*3d00*/  CS2R R40, SRZ ;  /* 0x0000000000287805 */ /* 0x000fe2000001ff00 */
[----:B------:R-:W-:Y:S02]  /*3d10*/  ISETP.GE.AND P1, PT, R16, c[0x0][0x27c], PT ;  /* 0x00009f0010007a0c */ /* 0x000fe40003f26270 */
[----:B------:R1:W5:Y:S07]  /*3d20*/  @!P0 LDG.E.128 R8, [R24.64] ;  /* 0x0000001218088981 */ /* 0x00036e000c1e1d00 */
[----:B------:R1:W5:Y:S01]  /*3d30*/  @!P0 LDG.E.128 R40, [R4.64] ;  /* 0x0000001204288981 */ /* 0x000362000c1e1d00 */
[----:B------:R-:W-:Y:S01]  /*3d40*/  ISETP.GE.OR P0, PT, R15, R146, P5 ;  /* 0x000000920f00720c */ /* 0x000fe20002f06670 */
[----:B--2---:R-:W-:Y:S02]  /*3d50*/  IMAD.MOV.U32 R6, RZ, RZ, R62 ;  /* 0x000000ffff067224 */ /* 0x004fe400078e003e */
[----:B-1----:R-:W-:Y:S02]  /*3d60*/  IMAD.MOV.U32 R5, RZ, RZ, R63 ;  /* 0x000000ffff057224 */ /* 0x002fe400078e003f */
[----:B------:R-:W-:Y:S02]  /*3d70*/  IMAD.MOV.U32 R4, RZ, RZ, R60 ;  /* 0x000000ffff047224 */ /* 0x000fe400078e003c */
[----:B------:R-:W-:Y:S01]  /*3d80*/  IMAD.MOV.U32 R3, RZ, RZ, R61 ;  /* 0x000000ffff037224 */ /* 0x000fe200078e003d */
[----:B------:R-:W-:Y:S01]  /*3d90*/  PRMT R68, R6, 0x5410, R5 ;  /* 0x0000541006447816 */ /* 0x000fe20000000005 */
[----:B---3--:R-:W-:Y:S02]  /*3da0*/  IMAD.MOV.U32 R6, RZ, RZ, R30 ;  /* 0x000000ffff067224 */ /* 0x008fe400078e001e */
[----:B------:R-:W-:Y:S01]  /*3db0*/  IMAD.MOV.U32 R5, RZ, RZ, R31 ;  /* 0x000000ffff057224 */ /* 0x000fe200078e001f */
[----:B------:R-:W-:Y:S01]  /*3dc0*/  PRMT R69, R3, 0x5410, R4 ;  /* 0x0000541003457816 */ /* 0x000fe20000000004 */
[----:B------:R-:W-:Y:S02]  /*3dd0*/  IMAD.MOV.U32 R4, RZ, RZ, R28 ;  /* 0x000000ffff047224 */ /* 0x000fe400078e001c */
[----:B------:R-:W-:Y:S01]  /*3de0*/  IMAD.MOV.U32 R3, RZ, RZ, R29 ;  /* 0x000000ffff037224 */ /* 0x000fe200078e001d */
[----:B------:R-:W-:Y:S01]  /*3df0*/  PRMT R34, R6, 0x5410, R5 ;  /* 0x0000541006227816 */ /* 0x000fe20000000005 */
[----:B------:R-:W-:Y:S02]  /*3e00*/  IMAD.MOV.U32 R6, RZ, RZ, R58 ;  /* 0x000000ffff067224 */ /* 0x000fe400078e003a */
[----:B------:R-:W-:Y:S01]  /*3e10*/  IMAD.MOV.U32 R5, RZ, RZ, R59 ;  /* 0x000000ffff057224 */ /* 0x000fe200078e003b */
[----:B------:R-:W-:Y:S01]  /*3e20*/  PRMT R35, R3, 0x5410, R4 ;  /* 0x0000541003237816 */ /* 0x000fe20000000004 */
[----:B------:R-:W-:Y:S02]  /*3e30*/  IMAD.MOV.U32 R4, RZ, RZ, R56 ;  /* 0x000000ffff047224 */ /* 0x000fe400078e0038 */
[----:B------:R-:W-:Y:S01]  /*3e40*/  IMAD.MOV.U32 R3, RZ, RZ, R57 ;  /* 0x000000ffff037224 */ /* 0x000fe200078e0039 */
[----:B------:R-:W-:Y:S04]  /*3e50*/  PRMT R53, R6, 0x5410, R5 ;  /* 0x0000541006357816 */ /* 0x000fe80000000005 */
[----:B------:R-:W-:Y:S01]  /*3e60*/  PRMT R54, R3, 0x5410, R4 ;  /* 0x0000541003367816 */ /* 0x000fe20000000004 */
[----:B----4-:R-:W-:Y:S02]  /*3e70*/  IMAD.MOV.U32 R6, RZ, RZ, R22 ;  /* 0x000000ffff067224 */ /* 0x010fe400078e0016 */
[----:B------:R-:W-:Y:S02]  /*3e80*/  IMAD.MOV.U32 R5, RZ, RZ, R23 ;  /* 0x000000ffff057224 */ /* 0x000fe400078e0017 */
[----:B------:R-:W-:Y:S02]  /*3e90*/  IMAD.MOV.U32 R4, RZ, RZ, R20 ;  /* 0x000000ffff047224 */ /* 0x000fe400078e0014 */
[----:B------:R-:W-:Y:S01]  /*3ea0*/  IMAD.MOV.U32 R3, RZ, RZ, R21 ;  /* 0x000000ffff037224 */ /* 0x000fe200078e0015 */
[----:B------:R-:W-:Y:S04]  /*3eb0*/  PRMT R32, R6, 0x5410, R5 ;  /* 0x0000541006207816 */ /* 0x000fe80000000005 */
[----:B------:R-:W-:Y:S01]  /*3ec0*/  PRMT R33, R3, 0x5410, R4 ;  /* 0x0000541003217816 */ /* 0x000fe20000000004 */
[----:B------:R-:W-:-:S05]  /*3ed0*/  @P0 BRA `(.L_x_341) ;  /* 0x000007d000000947 */ /* 0x000fca0003800000 */
[----:B-----5:R-:W-:Y:S01]  /*3ee0*/  IMAD.MOV.U32 R44, RZ, RZ, R42 ;  /* 0x000000ffff2c7224 */ /* 0x020fe200078e002a */
[----:B------:R-:W-:Y:S01]  /*3ef0*/  SEL R4, R51, R55, !P2 ;  /* 0x0000003733047207 */ /* 0x000fe20005000000 */
[----:B------:R-:W1:Y:S01]  /*3f00*/  LDS.128 R24, [R112+0x8100] ;  /* 0x0081000070187984 */ /* 0x000e620000000c00 */
[C---:B------:R-:W-:Y:S01]  /*3f10*/  LEA R148, P0, R113.reuse, R150, 0x1 ;  /* 0x0000009671947211 */ /* 0x040fe200078008ff */
[----:B------:R-:W-:Y:S01]  /*3f20*/  IMAD.MOV.U32 R70, RZ, RZ, R40 ;  /* 0x000000ffff467224 */ /* 0x000fe200078e0028 */
[----:B------:R-:W-:Y:S01]  /*3f30*/  SHF.R.S32.HI R3, RZ, 0x1f, R4 ;  /* 0x0000001fff037819 */ /* 0x000fe20000011404 */
[----:B------:R-:W-:Y:S01]  /*3f40*/  @!P1 HADD2.F32 R44, -RZ, R44.H0_H0 ;  /* 0x2000002cff2c9230 */ /* 0x000fe20000004100 */
[----:B------:R-:W-:Y:S02]  /*3f50*/  LEA.HI.X R149, R113, R151, R109, 0x1, P0 ;  /* 0x0000009771957211 */ /* 0x000fe400000f0c6d */
[----:B------:R-:W-:Y:S02]  /*3f60*/  LEA.HI R4, R3, R4, RZ, 0x4 ;  /* 0x0000000403047211 */ /* 0x000fe400078f20ff */
[----:B------:R-:W-:Y:S02]  /*3f70*/  @!P1 SHF.R.U64 R46, R42, 0x10, R43 ;  /* 0x000000102a2e9819 */ /* 0x000fe4000000122b */
[----:B------:R-:W-:Y:S02]  /*3f80*/  LEA.HI.SX32 R4, R4, R52, 0x1c ;  /* 0x0000003404047211 */ /* 0x000fe400078fe2ff */
[----:B------:R-:W-:Y:S01]  /*3f90*/  @!P1 SHF.R.U64 R49, R40, 0x10, R41 ;  /* 0x0000001028319819 */ /* 0x000fe20000001229 */
[----:B------:R-:W-:Y:S01]  /*3fa0*/  @!P1 HADD2.F32 R46, -RZ, R46.H0_H0 ;  /* 0x2000002eff2e9230 */ /* 0x000fe20000004100 */
[----:B------:R-:W-:Y:S02]  /*3fb0*/  SHF.R.S32.HI R3, RZ, 0x1f, R4 ;  /* 0x0000001fff037819 */ /* 0x000fe40000011404 */
[----:B------:R-:W-:Y:S02]  /*3fc0*/  SHF.L.U32 R36, R4, 0x3, RZ ;  /* 0x0000000304247819 */ /* 0x000fe400000006ff */
[----:B------:R-:W-:Y:S02]  /*3fd0*/  LEA.HI R3, R3, R4, RZ, 0x3 ;  /* 0x0000000403037211 */ /* 0x000fe400078f18ff */
[----:B------:R-:W-:Y:S02]  /*3fe0*/  LOP3.LUT R4, R89, 0x38, R36, 0xf8, !PT ;  /* 0x0000003859047812 */ /* 0x000fe400078ef824 */
[----:B------:R-:W-:Y:S02]  /*3ff0*/  SHF.R.S32.HI R3, RZ, 0x3, R3 ;  /* 0x00000003ff037819 */ /* 0x000fe40000011403 */
[----:B------:R-:W-:Y:S02]  /*4000*/  LOP3.LUT R4, R4, R88, RZ, 0x3c, !PT ;  /* 0x0000005804047212 */ /* 0x000fe400078e3cff */
[C---:B------:R-:W-:Y:S01]  /*4010*/  ISETP.GE.AND P0, PT, R36.reuse, c[0x0][0x1d4], PT ;  /* 0x0000750024007a0c */ /* 0x040fe20003f06270 */
[----:B------:R-:W-:Y:S01]  /*4020*/  IMAD R3, R3, 0x1800, R7 ;  /* 0x0000180003037824 */ /* 0x000fe200078e0207 */
[----:B------:R-:W-:Y:S02]  /*4030*/  @!P1 SHF.R.U32.HI R45, RZ, 0x10, R41 ;  /* 0x00000010ff2d9819 */ /* 0x000fe40000011629 */
[----:B------:R-:W-:Y:S01]  /*4040*/  MOV R47, R41 ;  /* 0x00000029002f7202 */ /* 0x000fe20000000f00 */
[----:B------:R-:W-:Y:S01]  /*4050*/  IMAD.IADD R3, R3, 0x1, R4 ;  /* 0x0000000103037824 */ /* 0x000fe200078e0204 */
[----:B------:R-:W-:Y:S01]  /*4060*/  @!P1 HADD2.F32 R41, -RZ, R70.H0_H0 ;  /* 0x20000046ff299230 */ /* 0x000fe20000004100 */
[----:B------:R-:W-:Y:S02]  /*4070*/  @!P1 SHF.R.U32.HI R6, RZ, 0x10, R9 ;  /* 0x00000010ff069819 */ /* 0x000fe40000011609 */
[----:B------:R-:W-:Y:S02]  /*4080*/  MOV R48, R43 ;  /* 0x0000002b00307202 */ /* 0x000fe40000000f00 */
[----:B------:R-:W-:Y:S01]  /*4090*/  SHF.L.U32 R64, R3, 0x1, RZ ;  /* 0x0000000103407819 */ /* 0x000fe200000006ff */
[----:B------:R-:W-:Y:S01]  /*40a0*/  IMAD.MOV.U32 R3, RZ, RZ, R8 ;  /* 0x000000ffff037224 */ /* 0x000fe200078e0008 */
[----:B-1----:R-:W-:Y:S01]  /*40b0*/  @!P1 MOV R37, R24 ;  /* 0x0000001800259202 */ /* 0x002fe20000000f00 */
[----:B------:R-:W-:Y:S01]  /*40c0*/  @!P0 IMAD.WIDE R150, R36, 0x2, R150 ;  /* 0x0000000224968825 */ /* 0x000fe200078e0296 */
[----:B------:R-:W-:Y:S01]  /*40d0*/  @!P1 SHF.R.U64 R4, R8, 0x10, R9 ;  /* 0x0000001008049819 */ /* 0x000fe20000001209 */
[----:B------:R-:W-:Y:S01]  /*40e0*/  @!P1 HADD2.F32 R6, -RZ, R6.H0_H0 ;  /* 0x20000006ff069230 */ /* 0x000fe20000004100 */
[----:B------:R-:W1:Y:S01]  /*40f0*/  LDS.128 R64, [R64+0x8100] ;  /* 0x0081000040407984 */ /* 0x000e620000000c00 */
[----:B------:R-:W-:Y:S01]  /*4100*/  IMAD.MOV.U32 R8, RZ, RZ, R10 ;  /* 0x000000ffff087224 */ /* 0x000fe200078e000a */
[----:B------:R-:W-:Y:S01]  /*4110*/  @!P1 HADD2.F32 R36, -RZ, R3.H0_H0 ;  /* 0x20000003ff249230 */ /* 0x000fe20000004100 */
[----:B------:R-:W-:Y:S01]  /*4120*/  @!P1 SHF.R.U32.HI R50, RZ, 0x10, R43 ;  /* 0x00000010ff329819 */ /* 0x000fe2000001162b */
[--C-:B------:R-:W-:Y:S01]  /*4130*/  @!P1 HADD2.F32 R38, -RZ, R37.reuse.H0_H0 ;  /* 0x20000025ff269230 */ /* 0x100fe20000004100 */
[----:B------:R-:W-:Y:S01]  /*4140*/  MOV R5, R9 ;  /* 0x0000000900057202 */ /* 0x000fe20000000f00 */
[----:B------:R-:W-:Y:S01]  /*4150*/  @!P1 HADD2.F32 R37, -RZ, R37.H1_H1 ;  /* 0x30000025ff259230 */ /* 0x000fe20000004100 */
[--C-:B------:R-:W-:Y:S01]  /*4160*/  @!P1 SHF.R.U64 R9, R10, 0x10, R11.reuse ;  /* 0x000000100a099819 */ /* 0x100fe2000000120b */
[----:B------:R-:W-:Y:S01]  /*4170*/  @!P1 HADD2.F32 R43, -RZ, R49.H0_H0 ;  /* 0x20000031ff2b9230 */ /* 0x000fe20000004100 */
[-C--:B------:R-:W-:Y:S01]  /*4180*/  @!P1 FMUL.FTZ R3, R38, R36.reuse ;  /* 0x0000002426039220 */ /* 0x080fe20000410000 */
[----:B------:R-:W-:Y:S01]  /*4190*/  @!P1 HADD2.F32 R8, -RZ, R8.H0_H0 ;  /* 0x20000008ff089230 */ /* 0x000fe20000004100 */
[----:B------:R-:W-:Y:S01]  /*41a0*/  MOV R10, R11 ;  /* 0x0000000b000a7202 */ /* 0x000fe20000000f00 */
[----:B------:R-:W-:Y:S01]  /*41b0*/  @!P1 HADD2.F32 R9, -RZ, R9.H0_H0 ;  /* 0x20000009ff099230 */ /* 0x000fe20000004100 */
[----:B------:R-:W-:Y:S01]  /*41c0*/  @!P1 SHF.R.U32.HI R11, RZ, 0x10, R11 ;  /* 0x00000010ff0b9819 */ /* 0x000fe2000001160b */
[----:B------:R-:W-:Y:S02]  /*41d0*/  @!P1 HADD2.F32 R48, -RZ, R48.H0_H0 ;  /* 0x20000030ff309230 */ /* 0x000fe40000004100 */
[----:B------:R-:W-:Y:S02]  /*41e0*/  @!P1 HADD2.F32 R50, -RZ, R50.H0_H0 ;  /* 0x20000032ff329230 */ /* 0x000fe40000004100 */
[----:B------:R-:W-:Y:S02]  /*41f0*/  @!P1 HADD2.F32 R4, -RZ, R4.H0_H0 ;  /* 0x20000004ff049230 */ /* 0x000fe40000004100 */
[----:B------:R-:W-:Y:S02]  /*4200*/  @!P1 HADD2.F32 R5, -RZ, R5.H0_H0 ;  /* 0x20000005ff059230 */ /* 0x000fe40000004100 */
[----:B------:R-:W-:Y:S02]  /*4210*/  @!P1 HADD2.F32 R10, -RZ, R10.H0_H0 ;  /* 0x2000000aff0a9230 */ /* 0x000fe40000004100 */
[----:B------:R-:W-:Y:S01]  /*4220*/  @!P1 HADD2.F32 R11, -RZ, R11.H0_H0 ;  /* 0x2000000bff0b9230 */ /* 0x000fe20000004100 */
[----:B-1----:R-:W-:Y:S05]  /*4230*/  @!P1 IMAD.MOV.U32 R42, RZ, RZ, R64 ;  /* 0x000000ffff2a9224 */ /* 0x002fea00078e0040 */
[--C-:B------:R-:W-:Y:S02]  /*4240*/  @!P1 HADD2.F32 R40, -RZ, R42.reuse.H0_H0 ;  /* 0x2000002aff289230 */ /* 0x100fe40000004100 */
[----:B------:R-:W-:Y:S03]  /*4250*/  @!P1 HADD2.F32 R42, -RZ, R42.H1_H1 ;  /* 0x3000002aff2a9230 */ /* 0x000fe60000004100 */
[C---:B------:R-:W-:Y:S01]  /*4260*/  @!P1 FMUL.FTZ R70, R40.reuse, R36 ;  /* 0x0000002428469220 */ /* 0x040fe20000410000 */
[----:B------:R-:W-:Y:S01]  /*4270*/  @!P1 MOV R36, R25 ;  /* 0x0000001900249202 */ /* 0x000fe20000000f00 */
[-C--:B------:R-:W-:Y:S01]  /*4280*/  @!P1 FFMA.FTZ R3, R40, R41.reuse, R3 ;  /* 0x0000002928039223 */ /* 0x080fe20000010003 */
[----:B------:R-:W-:Y:S01]  /*4290*/  @!P1 HADD2.F32 R40, -RZ, R47.H0_H0 ;  /* 0x2000002fff289230 */ /* 0x000fe20000004100 */
[----:B------:R-:W-:Y:S01]  /*42a0*/  @!P1 FFMA.FTZ R70, R38, R41, -R70 ;  /* 0x0000002926469223 */ /* 0x000fe20000010846 */
[----:B------:R-:W-:Y:S01]  /*42b0*/  @!P1 MOV R41, R65 ;  /* 0x0000004100299202 */ /* 0x000fe20000000f00 */
[CC--:B------:R-:W-:Y:S02]  /*42c0*/  @!P1 FMUL.FTZ R147, R42.reuse, R4.reuse ;  /* 0x000000042a939220 */ /* 0x0c0fe40000410000 */
[C---:B------:R-:W-:Y:S02]  /*42d0*/  @!P1 FMUL.FTZ R4, R37.reuse, R4 ;  /* 0x0000000425049220 */ /* 0x040fe40000410000 */
[-C--:B------:R-:W-:Y:S01]  /*42e0*/  @!P1 FFMA.FTZ R147, R37, R43.reuse, -R147 ;  /* 0x0000002b25939223 */ /* 0x080fe20000010893 */
[--C-:B------:R-:W-:Y:S01]  /*42f0*/  @!P1 HADD2.F32 R38, -RZ, R41.reuse.H0_H0 ;  /* 0x20000029ff269230 */ /* 0x100fe20000004100 */
[----:B------:R-:W-:Y:S01]  /*4300*/  @!P1 FFMA.FTZ R4, R42, R43, R4 ;  /* 0x0000002b2a049223 */ /* 0x000fe20000010004 */
[----:B------:R-:W-:Y:S02]  /*4310*/  @!P1 HADD2.F32 R41, -RZ, R41.H1_H1 ;  /* 0x30000029ff299230 */ /* 0x000fe40000004100 */
[----:B------:R-:W-:Y:S01]  /*4320*/  @!P1 HADD2.F32 R42, -RZ, R45.H0_H0 ;  /* 0x2000002dff2a9230 */ /* 0x000fe20000004100 */
[----:B------:R-:W-:Y:S01]  /*4330*/  @!P1 IMAD.MOV.U32 R45, RZ, RZ, R66 ;  /* 0x000000ffff2d9224 */ /* 0x000fe200078e0042 */
[--C-:B------:R-:W-:Y:S01]  /*4340*/  @!P1 HADD2.F32 R37, -RZ, R36.reuse.H0_H0 ;  /* 0x20000024ff259230 */ /* 0x100fe20000004100 */
[----:B------:R-:W-:Y:S01]  /*4350*/  @!P1 FMUL.FTZ R153, R41, R6 ;  /* 0x0000000629999220 */ /* 0x000fe20000410000 */
[----:B------:R-:W-:Y:S01]  /*4360*/  @!P1 HADD2.F32 R36, -RZ, R36.H1_H1 ;  /* 0x30000024ff249230 */ /* 0x000fe20000004100 */
[-C--:B------:R-:W-:Y:S01]  /*4370*/  @!P1 FMUL.FTZ R152, R38, R5.reuse ;  /* 0x0000000526989220 */ /* 0x080fe20000410000 */
[----:B------:R-:W-:Y:S01]  /*4380*/  @!P1 F2FP.PACK_AB R70, R147, R70 ;  /* 0x000000469346923e */ /* 0x000fe200000000ff */
[C---:B------:R-:W-:Y:S01]  /*4390*/  @!P1 FMUL.FTZ R5, R37.reuse, R5 ;  /* 0x0000000525059220 */ /* 0x040fe20000410000 */
[----:B------:R-:W-:Y:S01]  /*43a0*/  @!P1 F2FP.PACK_AB R3, R4, R3 ;  /* 0x000000030403923e */ /* 0x000fe200000000ff */
[C---:B------:R-:W-:Y:S01]  /*43b0*/  @!P1 FMUL.FTZ R6, R36.reuse, R6 ;  /* 0x0000000624069220 */ /* 0x040fe20000410000 */
[----:B------:R-:W-:Y:S01]  /*43c0*/  @!P1 MOV R24, R70 ;  /* 0x0000004600189202 */ /* 0x000fe20000000f00 */
[----:B------:R-:W-:Y:S01]  /*43d0*/  @!P1 FFMA.FTZ R153, R36, R42, -R153 ;  /* 0x0000002a24999223 */ /* 0x000fe20000010899 */
[----:B------:R-:W-:Y:S01]  /*43e0*/  @!P1 MOV R36, R26 ;  /* 0x0000001a00249202 */ /* 0x000fe20000000f00 */
[-C--:B------:R-:W-:Y:S01]  /*43f0*/  @!P1 FFMA.FTZ R152, R37, R40.reuse, -R152 ;  /* 0x0000002825989223 */ /* 0x080fe20000010898 */
[--C-:B------:R-:W-:Y:S01]  /*4400*/  @!P1 HADD2.F32 R43, -RZ, R45.reuse.H0_H0 ;  /* 0x2000002dff2b9230 */ /* 0x100fe20000004100 */
[----:B------:R-:W-:Y:S01]  /*4410*/  @!P1 FFMA.FTZ R5, R38, R40, R5 ;  /* 0x0000002826059223 */ /* 0x000fe20000010005 */
[----:B------:R-:W-:Y:S01]  /*4420*/  @!P1 HADD2.F32 R45, -RZ, R45.H1_H1 ;  /* 0x3000002dff2d9230 */ /* 0x000fe20000004100 */
[----:B------:R-:W-:Y:S01]  /*4430*/  @!P1 FFMA.FTZ R6, R41, R42, R6 ;  /* 0x0000002a29069223 */ /* 0x000fe20000010006 */
[--C-:B------:R-:W-:Y:S01]  /*4440*/  @!P1 HADD2.F32 R37, -RZ, R36.reuse.H0_H0 ;  /* 0x20000024ff259230 */ /* 0x100fe20000004100 */
[-C--:B------:R-:W-:Y:S01]  /*4450*/  @!P1 FMUL.FTZ R154, R43, R8.reuse ;  /* 0x000000082b9a9220 */ /* 0x080fe20000410000 */
[----:B------:R-:W-:Y:S01]  /*4460*/  @!P1 HADD2.F32 R36, -RZ, R36.H1_H1 ;  /* 0x30000024ff249230 */ /* 0x000fe20000004100 */
[----:B------:R-:W-:Y:S01]  /*4470*/  @!P1 FMUL.FTZ R155, R45, R9 ;  /* 0x000000092d9b9220 */ /* 0x000fe20000410000 */
[----:B------:R-:W-:Y:S01]  /*4480*/  @!P1 MOV R64, R3 ;  /* 0x0000000300409202 */ /* 0x000fe20000000f00 */
[----:B------:R-:W-:Y:S01]  /*4490*/  @!P1 FMUL.FTZ R8, R37, R8 ;  /* 0x0000000825089220 */ /* 0x000fe20000410000 */
[----:B------:R-:W-:Y:S01]  /*44a0*/  @!P1 F2FP.PACK_AB R152, R153, R152 ;  /* 0x000000989998923e */ /* 0x000fe200000000ff */
[----:B------:R-:W-:Y:S01]  /*44b0*/  @!P1 FFMA.FTZ R154, R37, R44, -R154 ;  /* 0x0000002c259a9223 */ /* 0x000fe2000001089a */
[----:B------:R-:W-:Y:S01]  /*44c0*/  @!P1 MOV R37, R67 ;  /* 0x0000004300259202 */ /* 0x000fe20000000f00 */
[C---:B------:R-:W-:Y:S01]  /*44d0*/  @!P1 FMUL.FTZ R9, R36.reuse, R9 ;  /* 0x0000000924099220 */ /* 0x040fe20000410000 */
[----:B------:R-:W-:Y:S01]  /*44e0*/  @!P1 MOV R25, R152 ;  /* 0x0000009800199202 */ /* 0x000fe20000000f00 */
[----:B------:R-:W-:Y:S01]  /*44f0*/  @!P1 FFMA.FTZ R155, R36, R46, -R155 ;  /* 0x0000002e249b9223 */ /* 0x000fe2000001089b */
[----:B------:R-:W-:Y:S01]  /*4500*/  @!P1 F2FP.PACK_AB R5, R6, R5 ;  /* 0x000000050605923e */ /* 0x000fe200000000ff */
[----:B------:R-:W-:Y:S01]  /*4510*/  @!P1 IMAD.MOV.U32 R36, RZ, RZ, R27 ;  /* 0x000000ffff249224 */ /* 0x000fe200078e001b */
[--C-:B------:R-:W-:Y:S01]  /*4520*/  @!P1 HADD2.F32 R47, -RZ, R37.reuse.H0_H0 ;  /* 0x20000025ff2f9230 */ /* 0x100fe20000004100 */
[----:B------:R-:W-:Y:S01]  /*4530*/  @!P1 FFMA.FTZ R8, R43, R44, R8 ;  /* 0x0000002c2b089223 */ /* 0x000fe20000010008 */
[----:B------:R-:W-:Y:S01]  /*4540*/  @!P1 HADD2.F32 R49, -RZ, R37.H1_H1 ;  /* 0x30000025ff319230 */ /* 0x000fe20000004100 */
[----:B------:R-:W-:Y:S01]  /*4550*/  @!P1 FFMA.FTZ R9, R45, R46, R9 ;  /* 0x0000002e2d099223 */ /* 0x000fe20000010009 */
[--C-:B------:R-:W-:Y:S01]  /*4560*/  @!P1 HADD2.F32 R37, -RZ, R36.reuse.H0_H0 ;  /* 0x20000024ff259230 */ /* 0x100fe20000004100 */
[----:B------:R-:W-:Y:S01]  /*4570*/  @!P1 FMUL.FTZ R157, R47, R10 ;  /* 0x0000000a2f9d9220 */ /* 0x000fe20000410000 */
[----:B------:R-:W-:Y:S01]  /*4580*/  @!P1 HADD2.F32 R36, -RZ, R36.H1_H1 ;  /* 0x30000024ff249230 */ /* 0x000fe20000004100 */
[-C--:B------:R-:W-:Y:S01]  /*4590*/  @!P1 FMUL.FTZ R156, R49, R11.reuse ;  /* 0x0000000b319c9220 */ /* 0x080fe20000410000 */
[----:B------:R-:W-:Y:S01]  /*45a0*/  @!P1 F2FP.PACK_AB R154, R155, R154 ;  /* 0x0000009a9b9a923e */ /* 0x000fe200000000ff */
[----:B------:R-:W-:Y:S01]  /*45b0*/  @!P1 FFMA.FTZ R157, R37, R48, -R157 ;  /* 0x00000030259d9223 */ /* 0x000fe2000001089d */
[----:B------:R-:W-:Y:S01]  /*45c0*/  @!P1 F2FP.PACK_AB R8, R9, R8 ;  /* 0x000000080908923e */ /* 0x000fe200000000ff */
[C---:B------:R-:W-:Y:S02]  /*45d0*/  @!P1 FFMA.FTZ R156, R36.reuse, R50, -R156 ;  /* 0x00000032249c9223 */ /* 0x040fe4000001089c */
[----:B------:R-:W-:Y:S01]  /*45e0*/  @!P1 FMUL.FTZ R10, R37, R10 ;  /* 0x0000000a250a9220 */ /* 0x000fe20000410000 */
[----:B------:R-:W-:Y:S01]  /*45f0*/  @!P1 MOV R66, R8 ;  /* 0x0000000800429202 */ /* 0x000fe20000000f00 */
[----:B------:R-:W-:Y:S01]  /*4600*/  @!P1 FMUL.FTZ R11, R36, R11 ;  /* 0x0000000b240b9220 */ /* 0x000fe20000410000 */
[----:B------:R-:W-:Y:S01]  /*4610*/  @!P1 F2FP.PACK_AB R156, R156, R157 ;  /* 0x0000009d9c9c923e */ /* 0x000fe200000000ff */
[----:B------:R-:W-:Y:S02]  /*4620*/  @!P1 FFMA.FTZ R10, R47, R48, R10 ;  /* 0x000000302f0a9223 */ /* 0x000fe4000001000a */
[----:B------:R-:W-:Y:S01]  /*4630*/  @!P1 FFMA.FTZ R11, R49, R50, R11 ;  /* 0x00000032310b9223 */ /* 0x000fe2000001000b */
[----:B------:R-:W-:Y:S01]  /*4640*/  @!P1 MOV R27, R156 ;  /* 0x0000009c001b9202 */ /* 0x000fe20000000f00 */
[----:B------:R-:W-:Y:S02]  /*4650*/  @!P1 IMAD.MOV.U32 R26, RZ, RZ, R154 ;  /* 0x000000ffff1a9224 */ /* 0x000fe400078e009a */
[----:B------:R-:W-:Y:S01]  /*4660*/  @!P1 IMAD.MOV.U32 R65, RZ, RZ, R5 ;  /* 0x000000ffff419224 */ /* 0x000fe200078e0005 */
[----:B------:R-:W-:Y:S02]  /*4670*/  @!P1 F2FP.PACK_AB R10, R11, R10 ;  /* 0x0000000a0b0a923e */ /* 0x000fe400000000ff */
[----:B------:R1:W-:Y:S02]  /*4680*/  ST.E.128 [R148.64], R24 ;  /* 0x0000001894007985 */ /* 0x0003e4000c101d12 */
[----:B------:R-:W-:Y:S06]  /*4690*/  @!P1 MOV R67, R10 ;  /* 0x0000000a00439202 */ /* 0x000fec0000000f00 */
[----:B------:R1:W-:Y:S02]  /*46a0*/  @!P0 ST.E.128 [R150.64], R64 ;  /* 0x0000004096008985 */ /* 0x0003e4000c101d12 */
.L_x_341:
[----:B------:R-:W-:Y:S05]  /*46b0*/  BSYNC B0 ;  /* 0x0000000000007941 */ /* 0x000fea0003800000 */
.L_x_340:
[----:B-----5:R2:W3:Y:S01]  /*46c0*/  SHFL.IDX PT, R43, R144, 0x1, 0x181f ;  /* 0x00381f00902b7f89 */ /* 0x0204e200000e0000 */
[----:B------:R-:W-:Y:S01]  /*46d0*/  ISETP.GE.OR P0, PT, R86, R146, P5 ;  /* 0x000000925600720c */ /* 0x000fe20002f06670 */
[----:B------:R-:W-:Y:S02]  /*46e0*/  BSSY B0, `(.L_x_342) ;  /* 0x0000078000007945 */ /* 0x000fe40003800000 */
[----:B------:R2:W4:Y:S10]  /*46f0*/  SHFL.IDX PT, R42, R145, 0x1, 0x181f ;  /* 0x00381f00912a7f89 */ /* 0x00053400000e0000 */
[----:B------:R-:W-:-:S05]  /*4700*/  @P0 BRA `(.L_x_343) ;  /* 0x0000075000000947 */ /* 0x000fca0003800000 */
[----:B------:R-:W-:Y:S01]  /*4710*/  SEL R4, R51, R55, !P2 ;  /* 0x0000003733047207 */ /* 0x000fe20005000000 */
[----:B-1----:R-:W1:Y:S01]  /*4720*/  LDS.128 R24, [R111+0x8100] ;  /* 0x008100006f187984 */ /* 0x002e620000000c00 */
[C---:B----4-:R-:W-:Y:S01]  /*4730*/  LEA R46, P0, R113.reuse, R42, 0x1 ;  /* 0x0000002a712e7211 */ /* 0x050fe200078008ff */
[----:B------:R-:W-:Y:S01]  /*4740*/  @!P1 HADD2.F32 R38, -RZ, R68.H0_H0 ;  /* 0x20000044ff269230 */ /* 0x000fe20000004100 */
[----:B------:R-:W-:Y:S02]  /*4750*/  SHF.R.S32.HI R3, RZ, 0x1f, R4 ;  /* 0x0000001fff037819 */ /* 0x000fe40000011404 */
[----:B---3--:R-:W-:Y:S02]  /*4760*/  LEA.HI.X R47, R113, R43, R109, 0x1, P0 ;  /* 0x0000002b712f7211 */ /* 0x008fe400000f0c6d */
[----:B------:R-:W-:Y:S02]  /*4770*/  LEA.HI R4, R3, R4, RZ, 0x4 ;  /* 0x0000000403047211 */ /* 0x000fe400078f20ff */
[----:B------:R-:W-:Y:S02]  /*4780*/  @!P1 SHF.R.U64 R8, R30, 0x10, R31 ;  /* 0x000000101e089819 */ /* 0x000fe4000000121f */
[----:B------:R-:W-:Y:S02]  /*4790*/  LEA.HI.SX32 R4, R4, R52, 0x1c ;  /* 0x0000003404047211 */ /* 0x000fe400078fe2ff */
[--C-:B------:R-:W-:Y:S02]  /*47a0*/  @!P1 SHF.R.U64 R36, R60, 0x10, R61.reuse ;  /* 0x000000103c249819 */ /* 0x100fe4000000123d */
[----:B------:R-:W-:Y:S02]  /*47b0*/  SHF.R.S32.HI R3, RZ, 0x1f, R4 ;  /* 0x0000001fff037819 */ /* 0x000fe40000011404 */
[----:B------:R-:W-:Y:S02]  /*47c0*/  @!P1 SHF.R.U32.HI R37, RZ, 0x10, R61 ;  /* 0x00000010ff259819 */ /* 0x000fe4000001163d */
[----:B------:R-:W-:Y:S02]  /*47d0*/  LEA.HI R3, R3, R4, RZ, 0x3 ;  /* 0x0000000403037211 */ /* 0x000fe400078f18ff */
[----:B------:R-:W-:Y:S01]  /*47e0*/  SHF.L.U32 R4, R4, 0x3, RZ ;  /* 0x0000000304047819 */ /* 0x000fe200000006ff */
[----:B------:R-:W-:Y:S01]  /*47f0*/  @!P1 HADD2.F32 R37, -RZ, R37.H0_H0 ;  /* 0x20000025ff259230 */ /* 0x000fe20000004100 */
[----:B------:R-:W-:Y:S02]  /*4800*/  SHF.R.S32.HI R3, RZ, 0x3, R3 ;  /* 0x00000003ff037819 */ /* 0x000fe40000011403 */
[----:B------:R-:W-:Y:S02]  /*4810*/  LOP3.LUT R5, R85, 0x38, R4, 0xf8, !PT ;  /* 0x0000003855057812 */ /* 0x000fe400078ef804 */
[----:B------:R-:W-:Y:S01]  /*4820*/  ISETP.GE.AND P0, PT, R4, c[0x0][0x1d4], PT ;  /* 0x0000750004007a0c */ /* 0x000fe20003f06270 */
[----:B------:R-:W-:Y:S01]  /*4830*/  IMAD R3, R3, 0x1800, R12 ;  /* 0x0000180003037824 */ /* 0x000fe200078e020c */
[----:B------:R-:W-:Y:S02]  /*4840*/  LOP3.LUT R5, R5, R84, RZ, 0x3c, !PT ;  /* 0x0000005405057212 */ /* 0x000fe400078e3cff */
[----:B------:R-:W-:Y:S01]  /*4850*/  @!P1 SHF.R.U32.HI R9, RZ, 0x10, R31 ;  /* 0x00000010ff099819 */ /* 0x000fe2000001161f */
[----:B------:R-:W-:Y:S01]  /*4860*/  @!P1 HADD2.F32 R31, -RZ, R36.H0_H0 ;  /* 0x20000024ff1f9230 */ /* 0x000fe20000004100 */
[----:B------:R-:W-:Y:S02]  /*4870*/  IADD3 R3, R3, R5, RZ ;  /* 0x0000000503037210 */ /* 0x000fe40007ffe0ff */
[----:B------:R-:W-:Y:S02]  /*4880*/  @!P1 SHF.R.U32.HI R5, RZ, 0x10, R29 ;  /* 0x00000010ff059819 */ /* 0x000fe4000001161d */
[----:B------:R-:W-:Y:S01]  /*4890*/  @!P1 SHF.R.U64 R41, R62, 0x10, R63 ;  /* 0x000000103e299819 */ /* 0x000fe2000000123f */
[----:B------:R-:W-:Y:S01]  /*48a0*/  IMAD.SHL.U32 R64, R3, 0x2, RZ ;  /* 0x0000000203407824 */ /* 0x000fe200078e00ff */
[----:B------:R-:W-:Y:S01]  /*48b0*/  @!P1 SHF.R.U64 R3, R28, 0x10, R29 ;  /* 0x000000101c039819 */ /* 0x000fe2000000121d */
[----:B------:R-:W-:Y:S01]  /*48c0*/  @!P0 IMAD.WIDE R60, R4, 0x2, R42 ;  /* 0x00000002043c8825 */ /* 0x000fe200078e022a */
[----:B-1----:R-:W-:Y:S01]  /*48d0*/  @!P1 MOV R10, R24 ;  /* 0x00000018000a9202 */ /* 0x002fe20000000f00 */
[----:B------:R-:W-:Y:S01]  /*48e0*/  @!P1 HADD2.F32 R4, -RZ, R35.H1_H1 ;  /* 0x30000023ff049230 */ /* 0x000fe20000004100 */
[----:B------:R-:W-:Y:S01]  /*48f0*/  @!P1 SHF.R.U32.HI R45, RZ, 0x10, R63 ;  /* 0x00000010ff2d9819 */ /* 0x000fe2000001163f */
[----:B------:R-:W1:Y:S01]  /*4900*/  LDS.128 R64, [R64+0x8100] ;  /* 0x0081000040407984 */ /* 0x000e620000000c00 */
[----:B------:R-:W-:Y:S02]  /*4910*/  @!P1 HADD2.F32 R29, -RZ, R69.H1_H1 ;  /* 0x30000045ff1d9230 */ /* 0x000fe40000004100 */
[--C-:B------:R-:W-:Y:S02]  /*4920*/  @!P1 HADD2.F32 R6, -RZ, R10.reuse.H0_H0 ;  /* 0x2000000aff069230 */ /* 0x100fe40000004100 */
[----:B------:R-:W-:Y:S02]  /*4930*/  @!P1 HADD2.F32 R10, -RZ, R10.H1_H1 ;  /* 0x3000000aff0a9230 */ /* 0x000fe40000004100 */
[----:B------:R-:W-:Y:S01]  /*4940*/  @!P1 HADD2.F32 R11, -RZ, R3.H0_H0 ;  /* 0x20000003ff0b9230 */ /* 0x000fe20000004100 */
[-C--:B------:R-:W-:Y:S01]  /*4950*/  @!P1 FMUL.FTZ R3, R6, R4.reuse ;  /* 0x0000000406039220 */ /* 0x080fe20000410000 */
[----:B------:R-:W-:Y:S02]  /*4960*/  @!P1 HADD2.F32 R43, -RZ, R68.H1_H1 ;  /* 0x30000044ff2b9230 */ /* 0x000fe40000004100 */
[----:B------:R-:W-:Y:S02]  /*4970*/  @!P1 HADD2.F32 R45, -RZ, R45.H0_H0 ;  /* 0x2000002dff2d9230 */ /* 0x000fe40000004100 */
[----:B------:R-:W-:Y:S01]  /*4980*/  @!P1 HADD2.F32 R41, -RZ, R41.H0_H0 ;  /* 0x20000029ff299230 */ /* 0x000fe20000004100 */
[----:B-1----:R-:W-:Y:S05]  /*4990*/  @!P1 IMAD.MOV.U32 R30, RZ, RZ, R64 ;  /* 0x000000ffff1e9224 */ /* 0x002fea00078e0040 */
[--C-:B------:R-:W-:Y:S02]  /*49a0*/  @!P1 HADD2.F32 R28, -RZ, R30.reuse.H0_H0 ;  /* 0x2000001eff1c9230 */ /* 0x100fe40000004100 */
[----:B------:R-:W-:Y:S03]  /*49b0*/  @!P1 HADD2.F32 R30, -RZ, R30.H1_H1 ;  /* 0x3000001eff1e9230 */ /* 0x000fe60000004100 */
[----:B------:R-:W-:Y:S02]  /*49c0*/  @!P1 FMUL.FTZ R48, R28, R4 ;  /* 0x000000041c309220 */ /* 0x000fe40000410000 */
[----:B------:R-:W-:Y:S02]  /*49d0*/  @!P1 FMUL.FTZ R49, R30, R11 ;  /* 0x0000000b1e319220 */ /* 0x000fe40000410000 */
[-C--:B------:R-:W-:Y:S02]  /*49e0*/  @!P1 FFMA.FTZ R3, R28, R29.reuse, R3 ;  /* 0x0000001d1c039223 */ /* 0x080fe40000010003 */
[----:B------:R-:W-:Y:S01]  /*49f0*/  @!P1 FFMA.FTZ R48, R6, R29, -R48 ;  /* 0x0000001d06309223 */ /* 0x000fe20000010830 */
[----:B------:R-:W-:Y:S01]  /*4a00*/  @!P1 MOV R29, R65 ;  /* 0x00000041001d9202 */ /* 0x000fe20000000f00 */
[C---:B------:R-:W-:Y:S01]  /*4a10*/  @!P1 FMUL.FTZ R4, R10.reuse, R11 ;  /* 0x0000000b0a049220 */ /* 0x040fe20000410000 */
[----:B------:R-:W-:Y:S01]  /*4a20*/  @!P1 HADD2.F32 R6, -RZ, R5.H0_H0 ;  /* 0x20000005ff069230 */ /* 0x000fe20000004100 */
[----:B------:R-:W-:Y:S01]  /*4a30*/  @!P1 FFMA.FTZ R49, R10, R31, -R49 ;  /* 0x0000001f0a319223 */ /* 0x000fe20000010831 */
[----:B------:R-:W-:Y:S01]  /*4a40*/  @!P1 MOV R10, R25 ;  /* 0x00000019000a9202 */ /* 0x000fe20000000f00 */
[----:B------:R-:W-:Y:S01]  /*4a50*/  @!P1 FFMA.FTZ R4, R30, R31, R4 ;  /* 0x0000001f1e049223 */ /* 0x000fe20000010004 */
[--C-:B------:R-:W-:Y:S01]  /*4a60*/  @!P1 HADD2.F32 R36, -RZ, R29.reuse.H1_H1 ;  /* 0x3000001dff249230 */ /* 0x100fe20000004100 */
[----:B------:R-:W-:Y:S01]  /*4a70*/  @!P1 IMAD.MOV.U32 R30, RZ, RZ, R67 ;  /* 0x000000ffff1e9224 */ /* 0x000fe200078e0043 */
[----:B------:R-:W-:Y:S01]  /*4a80*/  @!P1 HADD2.F32 R31, -RZ, R29.H0_H0 ;  /* 0x2000001dff1f9230 */ /* 0x000fe20000004100 */
[----:B------:R-:W-:Y:S01]  /*4a90*/  @!P1 MOV R29, R27 ;  /* 0x0000001b001d9202 */ /* 0x000fe20000000f00 */
[--C-:B------:R-:W-:Y:S01]  /*4aa0*/  @!P1 HADD2.F32 R28, -RZ, R10.reuse.H0_H0 ;  /* 0x2000000aff1c9230 */ /* 0x100fe20000004100 */
[----:B------:R-:W-:Y:S01]  /*4ab0*/  @!P1 FMUL.FTZ R62, R36, R6 ;  /* 0x00000006243e9220 */ /* 0x000fe20000410000 */
[----:B------:R-:W-:Y:S01]  /*4ac0*/  @!P1 HADD2.F32 R10, -RZ, R10.H1_H1 ;  /* 0x3000000aff0a9230 */ /* 0x000fe20000004100 */
[----:B------:R-:W-:Y:S01]  /*4ad0*/  @!P1 F2FP.PACK_AB R48, R49, R48 ;  /* 0x000000303130923e */ /* 0x000fe200000000ff */
[----:B------:R-:W-:Y:S01]  /*4ae0*/  @!P1 HADD2.F32 R11, -RZ, R35.H0_H0 ;  /* 0x20000023ff0b9230 */ /* 0x000fe20000004100 */
[----:B------:R-:W-:Y:S01]  /*4af0*/  @!P1 F2FP.PACK_AB R3, R4, R3 ;  /* 0x000000030403923e */ /* 0x000fe200000000ff */
[----:B------:R-:W-:Y:S01]  /*4b00*/  @!P1 HADD2.F32 R35, -RZ, R69.H0_H0 ;  /* 0x20000045ff239230 */ /* 0x000fe20000004100 */
[C---:B------:R-:W-:Y:S01]  /*4b10*/  @!P1 FMUL.FTZ R6, R10.reuse, R6 ;  /* 0x000000060a069220 */ /* 0x040fe20000410000 */
[----:B------:R-:W-:Y:S01]  /*4b20*/  @!P1 MOV R24, R48 ;  /* 0x0000003000189202 */ /* 0x000fe20000000f00 */
[C---:B------:R-:W-:Y:S01]  /*4b30*/  @!P1 FMUL.FTZ R50, R31.reuse, R11 ;  /* 0x0000000b1f329220 */ /* 0x040fe20000410000 */
[----:B------:R-:W-:Y:S01]  /*4b40*/  @!P1 MOV R64, R3 ;  /* 0x0000000300409202 */ /* 0x000fe20000000f00 */
[----:B------:R-:W-:Y:S01]  /*4b50*/  @!P1 FFMA.FTZ R62, R10, R37, -R62 ;  /* 0x000000250a3e9223 */ /* 0x000fe2000001083e */
[----:B------:R-:W-:Y:S01]  /*4b60*/  @!P1 HADD2.F32 R42, -RZ, R30.H0_H0 ;  /* 0x2000001eff2a9230 */ /* 0x000fe20000004100 */
[C---:B------:R-:W-:Y:S01]  /*4b70*/  @!P1 FMUL.FTZ R5, R28.reuse, R11 ;  /* 0x0000000b1c059220 */ /* 0x040fe20000410000 */
[----:B------:R-:W-:Y:S01]  /*4b80*/  @!P1 HADD2.F32 R10, -RZ, R34.H1_H1 ;  /* 0x30000022ff0a9230 */ /* 0x000fe20000004100 */
[-C--:B------:R-:W-:Y:S01]  /*4b90*/  @!P1 FFMA.FTZ R50, R28, R35.reuse, -R50 ;  /* 0x000000231c329223 */ /* 0x080fe20000010832 */
[----:B------:R-:W-:Y:S01]  /*4ba0*/  @!P1 HADD2.F32 R44, -RZ, R30.H1_H1 ;  /* 0x3000001eff2c9230 */ /* 0x000fe20000004100 */
[----:B------:R-:W-:Y:S01]  /*4bb0*/  @!P1 FFMA.FTZ R5, R31, R35, R5 ;  /* 0x000000231f059223 */ /* 0x000fe20000010005 */
[----:B------:R-:W-:Y:S01]  /*4bc0*/  @!P1 HADD2.F32 R11, -RZ, R9.H0_H0 ;  /* 0x20000009ff0b9230 */ /* 0x000fe20000004100 */
[----:B------:R-:W-:Y:S01]  /*4bd0*/  @!P1 FMUL.FTZ R63, R42, R10 ;  /* 0x0000000a2a3f9220 */ /* 0x000fe20000410000 */
[--C-:B------:R-:W-:Y:S01]  /*4be0*/  @!P1 HADD2.F32 R28, -RZ, R29.reuse.H0_H0 ;  /* 0x2000001dff1c9230 */ /* 0x100fe20000004100 */
[----:B------:R-:W-:Y:S01]  /*4bf0*/  @!P1 FFMA.FTZ R6, R36, R37, R6 ;  /* 0x0000002524069223 */ /* 0x000fe20000010006 */
[----:B------:R-:W-:Y:S01]  /*4c00*/  @!P1 MOV R30, R66 ;  /* 0x00000042001e9202 */ /* 0x000fe20000000f00 */
[----:B------:R-:W-:Y:S01]  /*4c10*/  @!P1 FMUL.FTZ R69, R44, R11 ;  /* 0x0000000b2c459220 */ /* 0x000fe20000410000 */
[----:B------:R-:W-:Y:S01]  /*4c20*/  @!P1 HADD2.F32 R9, -RZ, R29.H1_H1 ;  /* 0x3000001dff099230 */ /* 0x000fe20000004100 */
[----:B------:R-:W-:Y:S01]  /*4c30*/  @!P1 FMUL.FTZ R10, R28, R10 ;  /* 0x0000000a1c0a9220 */ /* 0x000fe20000410000 */
[----:B------:R-:W-:Y:S01]  /*4c40*/  @!P1 F2FP.PACK_AB R50, R62, R50 ;  /* 0x000000323e32923e */ /* 0x000fe200000000ff */
[----:B------:R-:W-:Y:S01]  /*4c50*/  @!P1 FFMA.FTZ R63, R28, R43, -R63 ;  /* 0x0000002b1c3f9223 */ /* 0x000fe2000001083f */
[----:B------:R-:W-:Y:S01]  /*4c60*/  @!P1 F2FP.PACK_AB R5, R6, R5 ;  /* 0x000000050605923e */ /* 0x000fe200000000ff */
[----:B------:R-:W-:Y:S01]  /*4c70*/  @!P1 IMAD.MOV.U32 R28, RZ, RZ, R26 ;  /* 0x000000ffff1c9224 */ /* 0x000fe200078e001a */
[----:B------:R-:W-:Y:S01]  /*4c80*/  @!P1 MOV R25, R50 ;  /* 0x0000003200199202 */ /* 0x000fe20000000f00 */
[C---:B------:R-:W-:Y:S01]  /*4c90*/  @!P1 FMUL.FTZ R11, R9.reuse, R11 ;  /* 0x0000000b090b9220 */ /* 0x040fe20000410000 */
[----:B------:R-:W-:Y:S01]  /*4ca0*/  @!P1 HADD2.F32 R40, -RZ, R30.H1_H1 ;  /* 0x3000001eff289230 */ /* 0x000fe20000004100 */
[----:B------:R-:W-:Y:S01]  /*4cb0*/  @!P1 FFMA.FTZ R69, R9, R45, -R69 ;  /* 0x0000002d09459223 */ /* 0x000fe20000010845 */
[----:B------:R-:W-:Y:S01]  /*4cc0*/  @!P1 HADD2.F32 R29, -RZ, R34.H0_H0 ;  /* 0x20000022ff1d9230 */ /* 0x000fe20000004100 */
[----:B------:R-:W-:Y:S01]  /*4cd0*/  @!P1 IMAD.MOV.U32 R65, RZ, RZ, R5 ;  /* 0x000000ffff419224 */ /* 0x000fe200078e0005 */
[----:B------:R-:W-:Y:S02]  /*4ce0*/  @!P1 HADD2.F32 R34, -RZ, R30.H0_H0 ;  /* 0x2000001eff229230 */ /* 0x000fe40000004100 */
[----:B------:R-:W-:Y:S01]  /*4cf0*/  @!P1 HADD2.F32 R9, -RZ, R8.H0_H0 ;  /* 0x20000008ff099230 */ /* 0x000fe20000004100 */
[----:B------:R-:W-:Y:S01]  /*4d00*/  @!P1 F2FP.PACK_AB R63, R69, R63 ;  /* 0x0000003f453f923e */ /* 0x000fe200000000ff */
[--C-:B------:R-:W-:Y:S01]  /*4d10*/  @!P1 HADD2.F32 R30, -RZ, R28.reuse.H0_H0 ;  /* 0x2000001cff1e9230 */ /* 0x100fe20000004100 */
[----:B------:R-:W-:Y:S01]  /*4d20*/  @!P1 FMUL.FTZ R70, R34, R29 ;  /* 0x0000001d22469220 */ /* 0x000fe20000410000 */
[----:B------:R-:W-:Y:S01]  /*4d30*/  @!P1 HADD2.F32 R28, -RZ, R28.H1_H1 ;  /* 0x3000001cff1c9230 */ /* 0x000fe20000004100 */
[----:B------:R-:W-:Y:S01]  /*4d40*/  @!P1 FMUL.FTZ R68, R40, R9 ;  /* 0x0000000928449220 */ /* 0x000fe20000410000 */
[----:B------:R-:W-:Y:S01]  /*4d50*/  @!P1 MOV R27, R63 ;  /* 0x0000003f001b9202 */ /* 0x000fe20000000f00 */
[C---:B------:R-:W-:Y:S02]  /*4d60*/  @!P1 FMUL.FTZ R8, R30.reuse, R29 ;  /* 0x0000001d1e089220 */ /* 0x040fe40000410000 */
[-C--:B------:R-:W-:Y:S02]  /*4d70*/  @!P1 FFMA.FTZ R70, R30, R38.reuse, -R70 ;  /* 0x000000261e469223 */ /* 0x080fe40000010846 */
        /* <DEDUP_REMOVED lines=14> */
.L_x_343:
[----:B------:R-:W-:Y:S05]  /*4e60*/  BSYNC B0 ;  /* 0x0000000000007941 */ /* 0x000fea0003800000 */
.L_x_342:
[----:B-1----:R1:W2:Y:S01]  /*4e70*/  SHFL.IDX PT, R47, R144, 0x2, 0x181f ;  /* 0x00581f00902f7f89 */ /* 0x0022a200000e0000 */
[----:B------:R-:W-:Y:S03]  /*4e80*/  ISETP.GE.OR P0, PT, R83, R146, P5 ;  /* 0x000000925300720c */ /* 0x000fe60002f06670 */
[----:B------:R1:W4:Y:S10]  /*4e90*/  SHFL.IDX PT, R46, R145, 0x2, 0x181f ;  /* 0x00581f00912e7f89 */ /* 0x00033400000e0000 */
[----:B------:R-:W-:-:S05]  /*4ea0*/  @P0 BRA `(.L_x_337) ;  /* 0x00000aa000000947 */ /* 0x000fca0003800000 */
[----:B------:R-:W-:Y:S01]  /*4eb0*/  SEL R55, R51, R55, !P2 ;  /* 0x0000003733377207 */ /* 0x000fe20005000000 */
[----:B------:R-:W5:Y:S01]  /*4ec0*/  LDS.128 R24, [R110+0x8100] ;  /* 0x008100006e187984 */ /* 0x000f620000000c00 */
[C---:B----4-:R-:W-:Y:S01]  /*4ed0*/  LEA R48, P0, R113.reuse, R46, 0x1 ;  /* 0x0000002e71307211 */ /* 0x050fe200078008ff */
[----:B------:R-:W-:Y:S01]  /*4ee0*/  @!P1 HADD2.F32 R36, -RZ, R53.H1_H1 ;  /* 0x30000035ff249230 */ /* 0x000fe20000004100 */
[----:B------:R-:W-:Y:S02]  /*4ef0*/  SHF.R.S32.HI R3, RZ, 0x1f, R55 ;  /* 0x0000001fff037819 */ /* 0x000fe40000011437 */
[----:B--2---:R-:W-:Y:S02]  /*4f00*/  LEA.HI.X R49, R113, R47, R109, 0x1, P0 ;  /* 0x0000002f71317211 */ /* 0x004fe400000f0c6d */
[----:B------:R-:W-:Y:S02]  /*4f10*/  LEA.HI R3, R3, R55, RZ, 0x4 ;  /* 0x0000003703037211 */ /* 0x000fe400078f20ff */
[----:B------:R-:W-:Y:S02]  /*4f20*/  @!P1 SHF.R.U64 R8, R22, 0x10, R23 ;  /* 0x0000001016089819 */ /* 0x000fe40000001217 */
[----:B------:R-:W-:Y:S02]  /*4f30*/  LEA.HI.SX32 R4, R3, R52, 0x1c ;  /* 0x0000003403047211 */ /* 0x000fe400078fe2ff */
[----:B------:R-:W-:Y:S02]  /*4f40*/  @!P1 SHF.R.U64 R28, R56, 0x10, R57 ;  /* 0x00000010381c9819 */ /* 0x000fe40000001239 */
[----:B------:R-:W-:Y:S02]  /*4f50*/  SHF.R.S32.HI R3, RZ, 0x1f, R4 ;  /* 0x0000001fff037819 */ /* 0x000fe40000011404 */
[----:B------:R-:W-:Y:S02]  /*4f60*/  SHF.L.U32 R44, R4, 0x3, RZ ;  /* 0x00000003042c7819 */ /* 0x000fe400000006ff */
[----:B------:R-:W-:Y:S02]  /*4f70*/  LEA.HI R3, R3, R4, RZ, 0x3 ;  /* 0x0000000403037211 */ /* 0x000fe400078f18ff */
[----:B------:R-:W-:Y:S02]  /*4f80*/  LOP3.LUT R4, R82, 0x38, R44, 0xf8, !PT ;  /* 0x0000003852047812 */ /* 0x000fe400078ef82c */
[----:B------:R-:W-:Y:S02]  /*4f90*/  SHF.R.S32.HI R3, RZ, 0x3, R3 ;  /* 0x00000003ff037819 */ /* 0x000fe40000011403 */
[----:B------:R-:W-:Y:S02]  /*4fa0*/  LOP3.LUT R4, R4, R95, RZ, 0x3c, !PT ;  /* 0x0000005f04047212 */ /* 0x000fe400078e3cff */
[----:B------:R-:W-:Y:S01]  /*4fb0*/  @!P1 SHF.R.U32.HI R5, RZ, 0x10, R21 ;  /* 0x00000010ff059819 */ /* 0x000fe20000011615 */
[----:B------:R-:W-:Y:S01]  /*4fc0*/  IMAD R3, R3, 0x1800, R13 ;  /* 0x0000180003037824 */ /* 0x000fe200078e020d */
[----:B------:R-:W-:Y:S01]  /*4fd0*/  @!P1 SHF.R.U32.HI R9, RZ, 0x10, R23 ;  /* 0x00000010ff099819 */ /* 0x000fe20000011617 */
[----:B------:R-:W-:Y:S01]  /*4fe0*/  @!P1 HADD2.F32 R23, -RZ, R28.H0_H0 ;  /* 0x2000001cff179230 */ /* 0x000fe20000004100 */
[----:B------:R-:W-:Y:S01]  /*4ff0*/  @!P1 SHF.R.U32.HI R30, RZ, 0x10, R57 ;  /* 0x00000010ff1e9819 */ /* 0x000fe20000011639 */
[----:B------:R-:W-:Y:S01]  /*5000*/  IMAD.IADD R3, R3, 0x1, R4 ;  /* 0x0000000103037824 */ /* 0x000fe200078e0204 */
[----:B------:R-:W-:Y:S01]  /*5010*/  @!P1 HADD2.F32 R4, -RZ, R33.H1_H1 ;  /* 0x30000021ff049230 */ /* 0x000fe20000004100 */
[--C-:B------:R-:W-:Y:S01]  /*5020*/  @!P1 SHF.R.U32.HI R38, RZ, 0x10, R59.reuse ;  /* 0x00000010ff269819 */ /* 0x100fe2000001163b */
[----:B------:R-:W-:Y:S01]  /*5030*/  @!P1 HADD2.F32 R28, -RZ, R54.H0_H0 ;  /* 0x20000036ff1c9230 */ /* 0x000fe20000004100 */
[----:B------:R-:W-:Y:S01]  /*5040*/  @!P1 SHF.R.U64 R34, R58, 0x10, R59 ;  /* 0x000000103a229819 */ /* 0x000fe2000000123b */
[----:B------:R-:W-:Y:S01]  /*5050*/  @!P1 HADD2.F32 R30, -RZ, R30.H0_H0 ;  /* 0x2000001eff1e9230 */ /* 0x000fe20000004100 */
[----:B------:R-:W-:Y:S01]  /*5060*/  SHF.L.U32 R40, R3, 0x1, RZ ;  /* 0x0000000103287819 */ /* 0x000fe200000006ff */
[----:B------:R-:W-:Y:S01]  /*5070*/  @!P1 HADD2.F32 R38, -RZ, R38.H0_H0 ;  /* 0x20000026ff269230 */ /* 0x000fe20000004100 */
[----:B-----5:R-:W-:Y:S01]  /*5080*/  @!P1 IMAD.MOV.U32 R10, RZ, RZ, R24 ;  /* 0x000000ffff0a9224 */ /* 0x020fe200078e0018 */
[----:B------:R-:W-:Y:S01]  /*5090*/  @!P1 SHF.R.U64 R3, R20, 0x10, R21 ;  /* 0x0000001014039819 */ /* 0x000fe20000001215 */
[----:B------:R-:W-:Y:S01]  /*50a0*/  @!P1 HADD2.F32 R21, -RZ, R54.H1_H1 ;  /* 0x30000036ff159230 */ /* 0x000fe20000004100 */
[----:B------:R-:W-:Y:S01]  /*50b0*/  ISETP.GE.AND P0, PT, R44, c[0x0][0x1d4], PT ;  /* 0x000075002c007a0c */ /* 0x000fe20003f06270 */
[----:B---3--:R-:W2:Y:S01]  /*50c0*/  LDS.128 R40, [R40+0x8100] ;  /* 0x0081000028287984 */ /* 0x008ea20000000c00 */
[--C-:B------:R-:W-:Y:S02]  /*50d0*/  @!P1 HADD2.F32 R6, -RZ, R10.reuse.H0_H0 ;  /* 0x2000000aff069230 */ /* 0x100fe40000004100 */
[----:B------:R-:W-:Y:S02]  /*50e0*/  @!P1 HADD2.F32 R11, -RZ, R3.H0_H0 ;  /* 0x20000003ff0b9230 */ /* 0x000fe40000004100 */
[----:B------:R-:W-:Y:S01]  /*50f0*/  @!P1 HADD2.F32 R10, -RZ, R10.H1_H1 ;  /* 0x3000000aff0a9230 */ /* 0x000fe20000004100 */
[----:B------:R-:W-:Y:S01]  /*5100*/  @!P1 FMUL.FTZ R3, R6, R4 ;  /* 0x0000000406039220 */ /* 0x000fe20000410000 */
[----:B------:R-:W-:Y:S01]  /*5110*/  @!P1 HADD2.F32 R34, -RZ, R34.H0_H0 ;  /* 0x20000022ff229230 */ /* 0x000fe20000004100 */
[----:B--2---:R-:W-:Y:S05]  /*5120*/  @!P1 MOV R22, R40 ;  /* 0x0000002800169202 */ /* 0x004fea0000000f00 */
[--C-:B------:R-:W-:Y:S02]  /*5130*/  @!P1 HADD2.F32 R20, -RZ, R22.reuse.H0_H0 ;  /* 0x20000016ff149230 */ /* 0x100fe40000004100 */
[----:B------:R-:W-:Y:S03]  /*5140*/  @!P1 HADD2.F32 R22, -RZ, R22.H1_H1 ;  /* 0x30000016ff169230 */ /* 0x000fe60000004100 */
[----:B------:R-:W-:Y:S02]  /*5150*/  @!P1 FMUL.FTZ R45, R20, R4 ;  /* 0x00000004142d9220 */ /* 0x000fe40000410000 */
[----:B------:R-:W-:Y:S02]  /*5160*/  @!P1 FMUL.FTZ R50, R22, R11 ;  /* 0x0000000b16329220 */ /* 0x000fe40000410000 */
[-C--:B------:R-:W-:Y:S02]  /*5170*/  @!P1 FFMA.FTZ R3, R20, R21.reuse, R3 ;  /* 0x0000001514039223 */ /* 0x080fe40000010003 */
[----:B------:R-:W-:Y:S01]  /*5180*/  @!P1 FFMA.FTZ R45, R6, R21, -R45 ;  /* 0x00000015062d9223 */ /* 0x000fe2000001082d */
[----:B------:R-:W-:Y:S01]  /*5190*/  @!P1 HADD2.F32 R6, -RZ, R5.H0_H0 ;  /* 0x20000005ff069230 */ /* 0x000fe20000004100 */
[----:B------:R-:W-:Y:S02]  /*51a0*/  @!P1 IMAD.MOV.U32 R21, RZ, RZ, R41 ;  /* 0x000000ffff159224 */ /* 0x000fe400078e0029 */
        /* <DEDUP_REMOVED lines=10> */
[-C--:B------:R-:W-:Y:S01]  /*5250*/  @!P1 FMUL.FTZ R55, R29, R6.reuse ;  /* 0x000000061d379220 */ /* 0x080fe20000410000 */
[----:B------:R-:W-:Y:S01]  /*5260*/  @!P1 HADD2.F32 R10, -RZ, R10.H1_H1 ;  /* 0x3000000aff0a9230 */ /* 0x000fe20000004100 */
[C---:B------:R-:W-:Y:S01]  /*5270*/  @!P1 FMUL.FTZ R54, R23.reuse, R11 ;  /* 0x0000000b17369220 */ /* 0x040fe20000410000 */
[----:B------:R-:W-:Y:S01]  /*5280*/  @!P1 F2FP.PACK_AB R45, R50, R45 ;  /* 0x0000002d322d923e */ /* 0x000fe200000000ff */
[----:B------:R-:W-:Y:S01]  /*5290*/  @!P1 FMUL.FTZ R5, R20, R11 ;  /* 0x0000000b14059220 */ /* 0x000fe20000410000 */
[----:B------:R-:W-:Y:S01]  /*52a0*/  @!P1 HADD2.F32 R35, -RZ, R22.H0_H0 ;  /* 0x20000016ff239230 */ /* 0x000fe20000004100 */
[C---:B------:R-:W-:Y:S01]  /*52b0*/  @!P1 FMUL.FTZ R6, R10.reuse, R6 ;  /* 0x000000060a069220 */ /* 0x040fe20000410000 */
[----:B------:R-:W-:Y:S01]  /*52c0*/  @!P1 MOV R24, R45 ;  /* 0x0000002d00189202 */ /* 0x000fe20000000f00 */
[----:B------:R-:W-:Y:S01]  /*52d0*/  @!P1 FFMA.FTZ R55, R10, R30, -R55 ;  /* 0x0000001e0a379223 */ /* 0x000fe20000010837 */
[----:B------:R-:W-:Y:S01]  /*52e0*/  @!P1 HADD2.F32 R10, -RZ, R32.H1_H1 ;  /* 0x30000020ff0a9230 */ /* 0x000fe20000004100 */
[-C--:B------:R-:W-:Y:S01]  /*52f0*/  @!P1 FFMA.FTZ R54, R20, R28.reuse, -R54 ;  /* 0x0000001c14369223 */ /* 0x080fe20000010836 */
[----:B------:R-:W-:Y:S01]  /*5300*/  @!P1 HADD2.F32 R11, -RZ, R9.H0_H0 ;  /* 0x20000009ff0b9230 */ /* 0x000fe20000004100 */
[----:B------:R-:W-:Y:S01]  /*5310*/  @!P1 FFMA.FTZ R5, R23, R28, R5 ;  /* 0x0000001c17059223 */ /* 0x000fe20000010005 */
[----:B------:R-:W-:Y:S01]  /*5320*/  @!P1 HADD2.F32 R37, -RZ, R22.H1_H1 ;  /* 0x30000016ff259230 */ /* 0x000fe20000004100 */
[----:B------:R-:W-:Y:S01]  /*5330*/  @!P1 FMUL.FTZ R56, R35, R10 ;  /* 0x0000000a23389220 */ /* 0x000fe20000410000 */
[--C-:B------:R-:W-:Y:S01]  /*5340*/  @!P1 HADD2.F32 R20, -RZ, R21.reuse.H0_H0 ;  /* 0x20000015ff149230 */ /* 0x100fe20000004100 */
[----:B------:R-:W-:Y:S01]  /*5350*/  @!P1 FFMA.FTZ R6, R29, R30, R6 ;  /* 0x0000001e1d069223 */ /* 0x000fe20000010006 */
[----:B------:R-:W-:Y:S01]  /*5360*/  @!P1 HADD2.F32 R9, -RZ, R21.H1_H1 ;  /* 0x30000015ff099230 */ /* 0x000fe20000004100 */
[-C--:B------:R-:W-:Y:S01]  /*5370*/  @!P1 FMUL.FTZ R57, R37, R11.reuse ;  /* 0x0000000b25399220 */ /* 0x080fe20000410000 */
[----:B------:R-:W-:Y:S01]  /*5380*/  @!P1 MOV R22, R42 ;  /* 0x0000002a00169202 */ /* 0x000fe20000000f00 */
[C---:B------:R-:W-:Y:S01]  /*5390*/  @!P1 FMUL.FTZ R10, R20.reuse, R10 ;  /* 0x0000000a140a9220 */ /* 0x040fe20000410000 */
[----:B------:R-:W-:Y:S01]  /*53a0*/  @!P1 F2FP.PACK_AB R54, R55, R54 ;  /* 0x000000363736923e */ /* 0x000fe200000000ff */
[----:B------:R-:W-:Y:S01]  /*53b0*/  @!P1 FFMA.FTZ R56, R20, R36, -R56 ;  /* 0x0000002414389223 */ /* 0x000fe20000010838 */
[----:B------:R-:W-:Y:S01]  /*53c0*/  @!P1 HADD2.F32 R21, -RZ, R32.H0_H0 ;  /* 0x20000020ff159230 */ /* 0x000fe20000004100 */
[----:B------:R-:W-:Y:S01]  /*53d0*/  @!P1 IMAD.MOV.U32 R20, RZ, RZ, R26 ;  /* 0x000000ffff149224 */ /* 0x000fe200078e001a */
[----:B------:R-:W-:Y:S01]  /*53e0*/  @!P1 MOV R25, R54 ;  /* 0x0000003600199202 */ /* 0x000fe20000000f00 */
[C---:B------:R-:W-:Y:S01]  /*53f0*/  @!P1 FMUL.FTZ R11, R9.reuse, R11 ;  /* 0x0000000b090b9220 */ /* 0x040fe20000410000 */
[----:B------:R-:W-:Y:S01]  /*5400*/  @!P1 HADD2.F32 R32, -RZ, R53.H0_H0 ;  /* 0x20000035ff209230 */ /* 0x000fe20000004100 */
[----:B------:R-:W-:Y:S01]  /*5410*/  @!P1 FFMA.FTZ R57, R9, R38, -R57 ;  /* 0x0000002609399223 */ /* 0x000fe20000010839 */
[----:B------:R-:W-:Y:S01]  /*5420*/  @!P1 HADD2.F32 R31, -RZ, R22.H0_H0 ;  /* 0x20000016ff1f9230 */ /* 0x000fe20000004100 */
[----:B------:R-:W-:Y:S01]  /*5430*/  @!P1 F2FP.PACK_AB R5, R6, R5 ;  /* 0x000000050605923e */ /* 0x000fe200000000ff */
[----:B------:R-:W-:Y:S01]  /*5440*/  @!P1 HADD2.F32 R9, -RZ, R8.H0_H0 ;  /* 0x20000008ff099230 */ /* 0x000fe20000004100 */
[----:B------:R-:W-:Y:S01]  /*5450*/  @!P1 F2FP.PACK_AB R3, R4, R3 ;  /* 0x000000030403923e */ /* 0x000fe200000000ff */
[----:B------:R-:W-:Y:S01]  /*5460*/  @!P1 HADD2.F32 R33, -RZ, R22.H1_H1 ;  /* 0x30000016ff219230 */ /* 0x000fe20000004100 */
[----:B------:R-:W-:Y:S01]  /*5470*/  @!P1 FMUL.FTZ R58, R31, R21 ;  /* 0x000000151f3a9220 */ /* 0x000fe20000410000 */
[--C-:B------:R-:W-:Y:S01]  /*5480*/  @!P1 HADD2.F32 R22, -RZ, R20.reuse.H0_H0 ;  /* 0x20000014ff169230 */ /* 0x100fe20000004100 */
[----:B------:R-:W-:Y:S01]  /*5490*/  @!P1 IMAD.MOV.U32 R41, RZ, RZ, R5 ;  /* 0x000000ffff299224 */ /* 0x000fe200078e0005 */
[----:B------:R-:W-:Y:S01]  /*54a0*/  @!P1 HADD2.F32 R20, -RZ, R20.H1_H1 ;  /* 0x30000014ff149230 */ /* 0x000fe20000004100 */
[----:B------:R-:W-:Y:S01]  /*54b0*/  @!P1 FMUL.FTZ R53, R33, R9 ;  /* 0x0000000921359220 */ /* 0x000fe20000410000 */
[----:B------:R-:W-:Y:S01]  /*54c0*/  @!P1 F2FP.PACK_AB R56, R57, R56 ;  /* 0x000000383938923e */ /* 0x000fe200000000ff */
[C---:B------:R-:W-:Y:S01]  /*54d0*/  @!P1 FMUL.FTZ R8, R22.reuse, R21 ;  /* 0x0000001516089220 */ /* 0x040fe20000410000 */
[----:B------:R-:W-:Y:S01]  /*54e0*/  @!P1 MOV R40, R3 ;  /* 0x0000000300289202 */ /* 0x000fe20000000f00 */
[----:B------:R-:W-:Y:S01]  /*54f0*/  @!P1 FFMA.FTZ R22, R22, R32, -R58 ;  /* 0x0000002016169223 */ /* 0x000fe2000001083a */
[----:B------:R-:W-:Y:S01]  /*5500*/  @!P1 MOV R27, R56 ;  /* 0x00000038001b9202 */ /* 0x000fe20000000f00 */
[C---:B------:R-:W-:Y:S02]  /*5510*/  @!P1 FMUL.FTZ R9, R20.reuse, R9 ;  /* 0x0000000914099220 */ /* 0x040fe40000410000 */
[----:B------:R-:W-:Y:S02]  /*5520*/  @!P1 FFMA.FTZ R20, R20, R34, -R53 ;  /* 0x0000002214149223 */ /* 0x000fe40000010835 */
[----:B------:R-:W-:Y:S02]  /*5530*/  @!P1 FFMA.FTZ R8, R31, R32, R8 ;  /* 0x000000201f089223 */ /* 0x000fe40000010008 */
[----:B------:R-:W-:Y:S01]  /*5540*/  @!P1 FFMA.FTZ R9, R33, R34, R9 ;  /* 0x0000002221099223 */ /* 0x000fe20000010009 */
[----:B------:R-:W-:Y:S01]  /*5550*/  @!P1 F2FP.PACK_AB R20, R20, R22 ;  /* 0x000000161414923e */ /* 0x000fe200000000ff */
[----:B------:R-:W-:Y:S02]  /*5560*/  @!P1 FFMA.FTZ R10, R35, R36, R10 ;  /* 0x00000024230a9223 */ /* 0x000fe4000001000a */
[----:B------:R-:W-:Y:S01]  /*5570*/  @!P1 FFMA.FTZ R11, R37, R38, R11 ;  /* 0x00000026250b9223 */ /* 0x000fe2000001000b */
[----:B------:R-:W-:Y:S01]  /*5580*/  @!P1 F2FP.PACK_AB R8, R9, R8 ;  /* 0x000000080908923e */ /* 0x000fe200000000ff */
[----:B------:R-:W-:Y:S03]  /*5590*/  @!P1 IMAD.MOV.U32 R26, RZ, RZ, R20 ;  /* 0x000000ffff1a9224 */ /* 0x000fe600078e0014 */
[----:B------:R-:W-:Y:S02]  /*55a0*/  @!P1 F2FP.PACK_AB R10, R11, R10 ;  /* 0x0000000a0b0a923e */ /* 0x000fe400000000ff */
[----:B------:R2:W-:Y:S01]  /*55b0*/  ST.E.128 [R48.64], R24 ;  /* 0x0000001830007985 */ /* 0x0005e2000c101d12 */
[----:B------:R-:W-:Y:S02]  /*55c0*/  @!P1 MOV R42, R8 ;  /* 0x00000008002a9202 */ /* 0x000fe40000000f00 */
[----:B------:R-:W-:Y:S01]  /*55d0*/  @!P1 MOV R43, R10 ;  /* 0x0000000a002b9202 */ /* 0x000fe20000000f00 */
[----:B------:R-:W-:-:S05]  /*55e0*/  @P0 BRA `(.L_x_337) ;  /* 0x0000036000000947 */ /* 0x000fca0003800000 */
[C---:B------:R-:W-:Y:S04]  /*55f0*/  LEA R4, P0, R44.reuse, R46, 0x1 ;  /* 0x0000002e2c047211 */ /* 0x040fe800078008ff */
[----:B------:R-:W-:Y:S05]  /*5600*/  LEA.HI.X.SX32 R5, R44, R47, 0x1, P0 ;  /* 0x0000002f2c057211 */ /* 0x000fea00000f0eff */
[----:B------:R3:W-:Y:S01]  /*5610*/  ST.E.128 [R4.64], R40 ;  /* 0x0000002804007985 */ /* 0x0007e2000c101d12 */
[----:B------:R-:W-:-:S05]  /*5620*/  BRA `(.L_x_337) ;  /* 0x0000032000007947 */ /* 0x000fca0003800000 */
.L_x_321:
[----:B------:R1:W2:Y:S01]  /*5630*/  SHFL.IDX PT, R5, R144, RZ, 0x181f ;  /* 0x00181fff90057589 */ /* 0x0002a200000e0000 */
[----:B------:R-:W-:Y:S01]  /*5640*/  IMAD R3, R39, -0x60, R2 ;  /* 0xffffffa027037824 */ /* 0x000fe200078e0202 */
[----:B------:R-:W-:Y:S02]  /*5650*/  BSSY B0, `(.L_x_344) ;  /* 0x0000011000007945 */ /* 0x000fe40003800000 */
[----:B------:R1:W3:Y:S02]  /*5660*/  SHFL.IDX PT, R4, R145, RZ, 0x181f ;  /* 0x00181fff91047589 */ /* 0x0002e400000e0000 */
[----:B------:R-:W-:Y:S04]  /*5670*/  IMNMX R3, R3, 0x60, PT ;  /* 0x0000006003037817 */ /* 0x000fe80003800200 */
[----:B------:R-:W-:Y:S04]  /*5680*/  IADD3 R3, -R15, R3, RZ ;  /* 0x000000030f037210 */ /* 0x000fe80007ffe1ff */
[----:B------:R-:W-:Y:S11]  /*5690*/  ISETP.GE.AND P0, PT, R3, 0x1, PT ;  /* 0x000000010300780c */ /* 0x000ff60003f06270 */
[----:B------:R-:W-:Y:S02]  /*56a0*/  @!UPT UIADD3 URZ, URZ, URZ, URZ ;  /* 0x0000003f3f3ff290 */ /* 0x000fe4000fffe03f */
[----:B------:R-:W-:-:S05]  /*56b0*/  @!P0 BRA `(.L_x_345) ;  /* 0x000000a000008947 */ /* 0x000fca0003800000 */
[----:B-12---:R-:W1:Y:S01]  /*56c0*/  @!P5 LDS.128 R8, [R87+0x8100] ;  /* 0x008100005708d984 */ /* 0x006e620000000c00 */
[CC--:B---3--:R-:W-:Y:S04]  /*56d0*/  @!P5 LEA R20, P0, R16.reuse, R4.reuse, 0x1 ;  /* 0x000000041014d211 */ /* 0x0c8fe800078008ff */
        /* <DEDUP_REMOVED lines=8> */
.L_x_345:
[----:B-12---:R-:W-:Y:S05]  /*5760*/  BSYNC B0 ;  /* 0x0000000000007941 */ /* 0x006fea0003800000 */
.L_x_344:
[----:B------:R1:W2:Y:S01]  /*5770*/  SHFL.IDX PT, R5, R144, 0x1, 0x181f ;  /* 0x00381f0090057f89 */ /* 0x0002a200000e0000 */
[----:B------:R-:W-:Y:S01]  /*5780*/  ISETP.GE.AND P0, PT, R3, 0x21, PT ;  /* 0x000000210300780c */ /* 0x000fe20003f06270 */
[----:B------:R-:W-:Y:S02]  /*5790*/  BSSY B0, `(.L_x_346) ;  /* 0x000000d000007945 */ /* 0x000fe40003800000 */
[----:B---3--:R1:W3:Y:S10]  /*57a0*/  SHFL.IDX PT, R4, R145, 0x1, 0x181f ;  /* 0x00381f0091047f89 */ /* 0x0082f400000e0000 */
        /* <DEDUP_REMOVED lines=11> */
.L_x_347:
[----:B------:R-:W-:Y:S05]  /*5860*/  BSYNC B0 ;  /* 0x0000000000007941 */ /* 0x000fea0003800000 */
.L_x_346:
[----:B-1----:R-:W1:Y:S01]  /*5870*/  SHFL.IDX PT, R144, R144, 0x2, 0x181f ;  /* 0x00581f0090907f89 */ /* 0x002e6200000e0000 */
[----:B------:R-:W-:Y:S03]  /*5880*/  ISETP.GE.AND P0, PT, R3, 0x41, PT ;  /* 0x000000410300780c */ /* 0x000fe60003f06270 */
[----:B------:R-:W4:Y:S10]  /*5890*/  SHFL.IDX PT, R145, R145, 0x2, 0x181f ;  /* 0x00581f0091917f89 */ /* 0x000f3400000e0000 */
[----:B------:R-:W-:-:S05]  /*58a0*/  @!P0 BRA `(.L_x_337) ;  /* 0x000000a000008947 */ /* 0x000fca0003800000 */
[----:B--2---:R-:W2:Y:S01]  /*58b0*/  @!P5 LDS.128 R8, [R87+0xa100] ;  /* 0x00a100005708d984 */ /* 0x004ea20000000c00 */
[CC--:B----4-:R-:W-:Y:S04]  /*58c0*/  @!P5 LEA R20, P0, R16.reuse, R145.reuse, 0x1 ;  /* 0x000000911014d211 */ /* 0x0d0fe800078008ff */
[-C--:B-1----:R-:W-:Y:S02]  /*58d0*/  @!P5 LEA.HI.X R21, R16, R144.reuse, R17, 0x1, P0 ;  /* 0x000000901015d211 */ /* 0x082fe400000f0c11 */
[----:B------:R-:W-:Y:S11]  /*58e0*/  ISETP.GE.AND P0, PT, R90, c[0x0][0x1d4], PT ;  /* 0x000075005a007a0c */ /* 0x000ff60003f06270 */
[----:B------:R-:W-:Y:S02]  /*58f0*/  @!UPT UIADD3 URZ, URZ, URZ, URZ ;  /* 0x0000003f3f3ff290 */ /* 0x000fe4000fffe03f */
[C---:B---3--:R-:W-:Y:S04]  /*5900*/  @!P0 LEA R4, P1, R101.reuse, R145, 0x1 ;  /* 0x0000009165048211 */ /* 0x048fe800078208ff */
[----:B------:R-:W-:Y:S01]  /*5910*/  @!P0 LEA.HI.X R5, R101, R144, R100, 0x1, P1 ;  /* 0x0000009065058211 */ /* 0x000fe200008f0c64 */
[----:B--2---:R-:W-:Y:S04]  /*5920*/  @!P5 ST.E.128 [R20.64], R8 ;  /* 0x000000081400d985 */ /* 0x004fe8000c101d12 */
[----:B------:R-:W1:Y:S04]  /*5930*/  @!P0 LDS.128 R8, [R87+0xd100] ;  /* 0x00d1000057088984 */ /* 0x000e680000000c00 */
[----:B-1----:R1:W-:Y:S02]  /*5940*/  @!P0 ST.E.128 [R4.64], R8 ;  /* 0x0000000804008985 */ /* 0x0023e4000c101d12 */
.L_x_337:
[----:B------:R-:W-:Y:S05]  /*5950*/  BSYNC B2 ;  /* 0x0000000000027941 */ /* 0x000fea0003800000 */
.L_x_320:
[----:B------:R-:W-:Y:S01]  /*5960*/  IMAD R3, R39, -0x60, RZ ;  /* 0xffffffa027037824 */ /* 0x000fe200078e02ff */
[----:B------:R-:W-:Y:S01]  /*5970*/  ISETP.NE.AND P6, PT, R91, RZ, PT ;  /* 0x000000ff5b00720c */ /* 0x000fe20003fc5270 */
[----:B-1----:R-:W-:Y:S01]  /*5980*/  IMAD.WIDE R22, R39, 0x60, R122 ;  /* 0x0000006027167825 */ /* 0x002fe200078e027a */
[----:B------:R-:W-:Y:S03]  /*5990*/  BSSY B0, `(.L_x_348) ;  /* 0x000004b000007945 */ /* 0x000fe60003800000 */
[----:B--23--:R-:W-:Y:S01]  /*59a0*/  IMAD.IADD R4, R75, 0x1, R3 ;  /* 0x000000014b047824 */ /* 0x00cfe200078e0203 */
[----:B------:R-:W-:Y:S01]  /*59b0*/  IADD3 R3, R3, R2, RZ ;  /* 0x0000000203037210 */ /* 0x000fe20007ffe0ff */
[----:B------:R-:W-:Y:S02]  /*59c0*/  IMAD R5, R115, c[0x0][0x208], RZ ;  /* 0x0000820073057a24 */ /* 0x000fe400078e02ff */
[----:B------:R-:W-:Y:S01]  /*59d0*/  IMAD.WIDE.U32 R20, R118, c[0x0][0x208], RZ ;  /* 0x0000820076147a25 */ /* 0x000fe200078e00ff */
[----:B------:R-:W-:Y:S02]  /*59e0*/  ISETP.GE.AND P1, PT, R4, 0x21, PT ;  /* 0x000000210400780c */ /* 0x000fe40003f26270 */
[----:B------:R-:W-:Y:S01]  /*59f0*/  IMNMX R3, R3, 0x60, PT ;  /* 0x0000006003037817 */ /* 0x000fe20003800200 */
[----:B------:R-:W-:Y:S02]  /*5a00*/  IMAD R5, R118, c[0x0][0x20c], R5 ;  /* 0x0000830076057a24 */ /* 0x000fe400078e0205 */
[----:B------:R-:W-:Y:S02]  /*5a10*/  IMAD R11, R114, c[0x0][0x218], RZ ;  /* 0x00008600720b7a24 */ /* 0x000fe400078e02ff */
[----:B------:R-:W-:Y:S01]  /*5a20*/  IMAD.IADD R3, R3, 0x1, -R15 ;  /* 0x0000000103037824 */ /* 0x000fe200078e0a0f */
[----:B------:R-:W-:Y:S01]  /*5a30*/  IADD3 R21, R21, R5, RZ ;  /* 0x0000000515157210 */ /* 0x000fe20007ffe0ff */
[C---:B------:R-:W-:Y:S04]  /*5a40*/  IMAD R11, R119.reuse, c[0x0][0x21c], R11 ;  /* 0x00008700770b7a24 */ /* 0x040fe800078e020b */
[----:B------:R-:W-:Y:S01]  /*5a50*/  @P1 IADD3 R8, P0, R22, 0x20, RZ ;  /* 0x0000002016081810 */ /* 0x000fe20007f1e0ff */
[----:B------:R-:W-:Y:S03]  /*5a60*/  IMAD.WIDE.U32 R20, R119, c[0x0][0x218], R20 ;  /* 0x0000860077147a25 */ /* 0x000fe600078e0014 */
[----:B------:R-:W-:Y:S02]  /*5a70*/  @P1 IADD3.X R6, RZ, R23, RZ, P0, !PT ;  /* 0x00000017ff061210 */ /* 0x000fe400007fe4ff */
[----:B------:R-:W-:Y:S03]  /*5a80*/  ISETP.GE.AND P0, PT, R4, 0x41, PT ;  /* 0x000000410400780c */ /* 0x000fe60003f06270 */
[----:B------:R-:W-:Y:S04]  /*5a90*/  @P1 IMAD R6, R6, c[0x0][0x258], RZ ;  /* 0x0000960006061a24 */ /* 0x000fe800078e02ff */
[----:B------:R-:W-:Y:S06]  /*5aa0*/  @P1 IMAD R6, R8, c[0x0][0x25c], R6 ;  /* 0x0000970008061a24 */ /* 0x000fec00078e0206 */
[----:B------:R-:W-:Y:S05]  /*5ab0*/  @P0 IADD3 R10, P3, R22, 0x40, RZ ;  /* 0x00000040160a0810 */ /* 0x000fea0007f7e0ff */
[----:B------:R-:W-:Y:S01]  /*5ac0*/  @P0 IMAD.X R9, RZ, RZ, R23, P3 ;  /* 0x000000ffff090224 */ /* 0x000fe200018e0617 */
[----:B------:R-:W-:Y:S03]  /*5ad0*/  IADD3 R20, P3, R132, R20, RZ ;  /* 0x0000001484147210 */ /* 0x000fe60007f7e0ff */
[----:B------:R-:W-:Y:S01]  /*5ae0*/  @P0 IMAD R9, R9, c[0x0][0x258], RZ ;  /* 0x0000960009090a24 */ /* 0x000fe200078e02ff */
[----:B------:R-:W-:Y:S01]  /*5af0*/  IADD3.X R11, R97, R21, R11, P3, !PT ;  /* 0x00000015610b7210 */ /* 0x000fe20001ffe40b */
[----:B------:R-:W-:Y:S01]  /*5b00*/  @P1 IMAD.MOV.U32 R21, RZ, RZ, R105 ;  /* 0x000000ffff151224 */ /* 0x000fe200078e0069 */
[----:B------:R-:W-:Y:S01]  /*5b10*/  ISETP.GE.AND P3, PT, R4, 0x1, PT ;  /* 0x000000010400780c */ /* 0x000fe20003f66270 */
[----:B------:R-:W-:Y:S11]  /*5b20*/  @P0 IMAD R9, R10, c[0x0][0x25c], R9 ;  /* 0x000097000a090a24 */ /* 0x000ff600078e0209 */
[----:B------:R-:W-:Y:S01]  /*5b30*/  @!UPT UIADD3 URZ, URZ, URZ, URZ ;  /* 0x0000003f3f3ff290 */ /* 0x000fe2000fffe03f */
[-C--:B------:R-:W-:Y:S01]  /*5b40*/  @P3 MOV R25, R105.reuse ;  /* 0x0000006900193202 */ /* 0x080fe20000000f00 */
[----:B------:R-:W-:Y:S02]  /*5b50*/  @P3 IMAD R4, R23, c[0x0][0x258], RZ ;  /* 0x0000960017043a24 */ /* 0x000fe400078e02ff */
[----:B------:R-:W-:Y:S02]  /*5b60*/  @P3 IMAD.MOV.U32 R24, RZ, RZ, R128 ;  /* 0x000000ffff183224 */ /* 0x000fe400078e0080 */
[C---:B------:R-:W-:Y:S02]  /*5b70*/  @P3 IMAD R4, R22.reuse, c[0x0][0x25c], R4 ;  /* 0x0000970016043a24 */ /* 0x040fe400078e0204 */
[----:B------:R-:W-:Y:S04]  /*5b80*/  @P3 IMAD.WIDE.U32 R24, R22, c[0x0][0x258], R24 ;  /* 0x0000960016183a25 */ /* 0x000fe800078e0018 */
[----:B------:R-:W-:Y:S01]  /*5b90*/  @P3 IMAD.IADD R4, R25, 0x1, R4 ;  /* 0x0000000119043824 */ /* 0x000fe200078e0204 */
[C---:B------:R-:W-:Y:S04]  /*5ba0*/  @P3 LEA R22, P4, R24.reuse, c[0x0][0x250], 0x1 ;  /* 0x0000940018163a11 */ /* 0x040fe800078808ff */
[----:B------:R-:W-:Y:S02]  /*5bb0*/  @P3 LEA.HI.X R23, R24, c[0x0][0x254], R4, 0x1, P4 ;  /* 0x0000950018173a11 */ /* 0x000fe400020f0c04 */
[C---:B------:R-:W-:Y:S04]  /*5bc0*/  LEA R5, P4, R20.reuse, c[0x0][0x1f8], 0x1 ;  /* 0x00007e0014057a11 */ /* 0x040fe800078808ff */
[----:B------:R-:W-:Y:S02]  /*5bd0*/  LEA.HI.X R4, R20, c[0x0][0x1fc], R11, 0x1, P4 ;  /* 0x00007f0014047a11 */ /* 0x000fe400020f0c0b */
[----:B------:R-:W-:Y:S05]  /*5be0*/  @P1 MOV R20, R128 ;  /* 0x0000008000141202 */ /* 0x000fea0000000f00 */
[----:B------:R-:W-:Y:S05]  /*5bf0*/  @P1 IMAD.WIDE.U32 R20, R8, c[0x0][0x258], R20 ;  /* 0x0000960008141a25 */ /* 0x000fea00078e0014 */
[C---:B------:R-:W-:Y:S02]  /*5c00*/  @P1 LEA R24, P4, R20.reuse, c[0x0][0x250], 0x1 ;  /* 0x0000940014181a11 */ /* 0x040fe400078808ff */
[----:B------:R-:W-:Y:S02]  /*5c10*/  @P1 IADD3 R6, R21, R6, RZ ;  /* 0x0000000615061210 */ /* 0x000fe40007ffe0ff */
[----:B------:R-:W-:Y:S02]  /*5c20*/  @P0 MOV R21, R105 ;  /* 0x0000006900150202 */ /* 0x000fe40000000f00 */
[----:B------:R-:W-:Y:S01]  /*5c30*/  @P1 LEA.HI.X R25, R20, c[0x0][0x254], R6, 0x1, P4 ;  /* 0x0000950014191a11 */ /* 0x000fe200020f0c06 */
[----:B------:R-:W-:Y:S01]  /*5c40*/  @P0 IMAD.MOV.U32 R20, RZ, RZ, R128 ;  /* 0x000000ffff140224 */ /* 0x000fe200078e0080 */
[----:B------:R1:W2:Y:S03]  /*5c50*/  SHFL.IDX PT, R6, R5, RZ, 0x181f ;  /* 0x00181fff05067589 */ /* 0x0002a600000e0000 */
[----:B------:R-:W-:Y:S04]  /*5c60*/  @P0 IMAD.WIDE.U32 R20, R10, c[0x0][0x258], R20 ;  /* 0x000096000a140a25 */ /* 0x000fe800078e0014 */
[----:B------:R-:W-:Y:S01]  /*5c70*/  @P0 IMAD.IADD R9, R21, 0x1, R9 ;  /* 0x0000000115090824 */ /* 0x000fe200078e0209 */
[C---:B------:R-:W-:Y:S04]  /*5c80*/  @P0 LEA R8, P4, R20.reuse, c[0x0][0x250], 0x1 ;  /* 0x0000940014080a11 */ /* 0x040fe800078808ff */
[----:B------:R-:W-:Y:S02]  /*5c90*/  @P0 LEA.HI.X R9, R20, c[0x0][0x254], R9, 0x1, P4 ;  /* 0x0000950014090a11 */ /* 0x000fe400020f0c09 */
[----:B------:R-:W-:Y:S11]  /*5ca0*/  ISETP.NE.AND P4, PT, R92, RZ, PT ;  /* 0x000000ff5c00720c */ /* 0x000ff60003f85270 */
[----:B------:R-:W-:Y:S02]  /*5cb0*/  @!UPT UIADD3 URZ, URZ, URZ, URZ ;  /* 0x0000003f3f3ff290 */ /* 0x000fe4000fffe03f */
[----:B------:R-:W-:Y:S01]  /*5cc0*/  @!PT LDS RZ, [RZ] ;  /* 0x00000000fffff984 */ /* 0x000fe20000000800 */
[----:B------:R-:W-:Y:S01]  /*5cd0*/  @!PT LDS RZ, [RZ] ;  /* 0x00000000fffff984 */ /* 0x000fe20000000800 */
[----:B------:R1:W-:Y:S05]  /*5ce0*/  @P3 LDGSTS.E.BYPASS.LTC128B.128 [R87+0x100], [R22.64], !P4 ;  /* 0x0010000016573fae */ /* 0x0003ea000e101d52 */
[----:B------:R1:W-:Y:S05]  /*5cf0*/  @P3 LDGSTS.E.BYPASS.LTC128B.128 [R87+0x3100], [R22.64+0x80], !P6 ;  /* 0x0310008016573fae */ /* 0x0003ea000f101d52 */
[----:B------:R1:W-:Y:S05]  /*5d00*/  @P1 LDGSTS.E.BYPASS.LTC128B.128 [R87+0x1100], [R24.64], !P4 ;  /* 0x0110000018571fae */ /* 0x0003ea000e101d52 */
[----:B------:R1:W-:Y:S05]  /*5d10*/  @P1 LDGSTS.E.BYPASS.LTC128B.128 [R87+0x4100], [R24.64+0x80], !P6 ;  /* 0x0410008018571fae */ /* 0x0003ea000f101d52 */
[----:B------:R3:W-:Y:S05]  /*5d20*/  @P0 LDGSTS.E.BYPASS.LTC128B.128 [R87+0x2100], [R8.64], !P4 ;  /* 0x0210000008570fae */ /* 0x0007ea000e101d52 */
[----:B------:R3:W-:Y:S01]  /*5d30*/  @P0 LDGSTS.E.BYPASS.LTC128B.128 [R87+0x5100], [R8.64+0x80], !P6 ;  /* 0x0510008008570fae */ /* 0x0007e2000f101d52 */
[----:B------:R-:W-:Y:S04]  /*5d40*/  ISETP.GE.AND P0, PT, R3, 0x1, PT ;  /* 0x000000010300780c */ /* 0x000fe80003f06270 */
[----:B------:R-:W0:Y:S05]  /*5d50*/  LDGDEPBAR ;  /* 0x00000000000079af */ /* 0x000e2a0000000000 */
[----:B---3--:R1:W3:Y:S01]  /*5d60*/  SHFL.IDX PT, R8, R4, RZ, 0x181f ;  /* 0x00181fff04087589 */ /* 0x0082e200000e0000 */
[----:B------:R-:W-:Y:S04]  /*5d70*/  DEPBAR.LE SB0, 0x0 ;  /* 0x000080000000791a */ /* 0x000fe80000000000 */
[----:B------:R-:W-:Y:S06]  /*5d80*/  BAR.SYNC.DEFER_BLOCKING 0x0 ;  /* 0x0000000000007b1d */ /* 0x000fec0000010000 */
[----:B------:R-:W-:-:S05]  /*5d90*/  @!P0 BRA `(.L_x_349) ;  /* 0x000000a000008947 */ /* 0x000fca0003800000 */
[C---:B-12---:R-:W-:Y:S04]  /*5da0*/  @!P5 LEA R22, P0, R16.reuse, R6, 0x1 ;  /* 0x000000061016d211 */ /* 0x046fe800078008ff */
[----:B---3--:R-:W-:Y:S02]  /*5db0*/  @!P5 LEA.HI.X R23, R16, R8, R17, 0x1, P0 ;  /* 0x000000081017d211 */ /* 0x008fe400000f0c11 */
        /* <DEDUP_REMOVED lines=8> */
.L_x_349:
[----:B--2---:R-:W-:Y:S05]  /*5e40*/  BSYNC B0 ;  /* 0x0000000000007941 */ /* 0x004fea0003800000 */
.L_x_348:
[----:B-1-3--:R1:W2:Y:S01]  /*5e50*/  SHFL.IDX PT, R8, R4, 0x1, 0x181f ;  /* 0x00381f0004087f89 */ /* 0x00a2a200000e0000 */
[----:B------:R-:W-:Y:S01]  /*5e60*/  ISETP.GE.AND P0, PT, R3, 0x21, PT ;  /* 0x000000210300780c */ /* 0x000fe20003f06270 */
[----:B------:R-:W-:Y:S02]  /*5e70*/  BSSY B0, `(.L_x_350) ;  /* 0x000000d000007945 */ /* 0x000fe40003800000 */
[----:B------:R1:W3:Y:S10]  /*5e80*/  SHFL.IDX PT, R6, R5, 0x1, 0x181f ;  /* 0x00381f0005067f89 */ /* 0x0002f400000e0000 */
[----:B------:R-:W-:-:S05]  /*5e90*/  @!P0 BRA `(.L_x_351) ;  /* 0x000000a000008947 */ /* 0x000fca0003800000 */
[C---:B---3--:R-:W-:Y:S04]  /*5ea0*/  @!P5 LEA R22, P0, R16.reuse, R6, 0x1 ;  /* 0x000000061016d211 */ /* 0x048fe800078008ff */
[----:B--2---:R-:W-:Y:S02]  /*5eb0*/  @!P5 LEA.HI.X R23, R16, R8, R17, 0x1, P0 ;  /* 0x000000081017d211 */ /* 0x004fe400000f0c11 */
[----:B------:R-:W-:Y:S11]  /*5ec0*/  ISETP.GE.AND P0, PT, R90, c[0x0][0x1d4], PT ;  /* 0x000075005a007a0c */ /* 0x000ff60003f06270 */
[----:B------:R-:W-:Y:S02]  /*5ed0*/  @!UPT UIADD3 URZ, URZ, URZ, URZ ;  /* 0x0000003f3f3ff290 */ /* 0x000fe4000fffe03f */
[C---:B------:R-:W-:Y:S04]  /*5ee0*/  @!P0 LEA R20, P1, R101.reuse, R6, 0x1 ;  /* 0x0000000665148211 */ /* 0x040fe800078208ff */
[----:B------:R-:W-:Y:S02]  /*5ef0*/  @!P0 LEA.HI.X R21, R101, R8, R100, 0x1, P1 ;  /* 0x0000000865158211 */ /* 0x000fe400008f0c64 */
[----:B------:R-:W2:Y:S04]  /*5f00*/  @!P5 LDS.128 R8, [R87+0x1100] ;  /* 0x001100005708d984 */ /* 0x000ea80000000c00 */
[----:B--2---:R-:W-:Y:S04]  /*5f10*/  @!P5 ST.E.128 [R22.64], R8 ;  /* 0x000000081600d985 */ /* 0x004fe8000c101d12 */
[----:B------:R-:W2:Y:S04]  /*5f20*/  @!P0 LDS.128 R8, [R87+0x4100] ;  /* 0x0041000057088984 */ /* 0x000ea80000000c00 */
[----:B--2---:R2:W-:Y:S02]  /*5f30*/  @!P0 ST.E.128 [R20.64], R8 ;  /* 0x0000000814008985 */ /* 0x0045e4000c101d12 */
.L_x_351:
[----:B------:R-:W-:Y:S05]  /*5f40*/  BSYNC B0 ;  /* 0x0000000000007941 */ /* 0x000fea0003800000 */
.L_x_350:
[----:B-1----:R-:W1:Y:S01]  /*5f50*/  SHFL.IDX PT, R4, R4, 0x2, 0x181f ;  /* 0x00581f0004047f89 */ /* 0x002e6200000e0000 */
[----:B------:R-:W-:Y:S01]  /*5f60*/  ISETP.GE.AND P0, PT, R3, 0x41, PT ;  /* 0x000000410300780c */ /* 0x000fe20003f06270 */
[----:B------:R-:W-:Y:S02]  /*5f70*/  BSSY B0, `(.L_x_352) ;  /* 0x000000d000007945 */ /* 0x000fe40003800000 */
[----:B------:R-:W4:Y:S10]  /*5f80*/  SHFL.IDX PT, R5, R5, 0x2, 0x181f ;  /* 0x00581f0005057f89 */ /* 0x000f3400000e0000 */
[----:B------:R-:W-:-:S05]  /*5f90*/  @!P0 BRA `(.L_x_353) ;  /* 0x000000a000008947 */ /* 0x000fca0003800000 */
[----:B--2---:R-:W2:Y:S01]  /*5fa0*/  @!P5 LDS.128 R8, [R87+0x2100] ;  /* 0x002100005708d984 */ /* 0x004ea20000000c00 */
[CC--:B----4-:R-:W-:Y:S04]  /*5fb0*/  @!P5 LEA R22, P0, R16.reuse, R5.reuse, 0x1 ;  /* 0x000000051016d211 */ /* 0x0d0fe800078008ff */
[-C--:B-1----:R-:W-:Y:S02]  /*5fc0*/  @!P5 LEA.HI.X R23, R16, R4.reuse, R17, 0x1, P0 ;  /* 0x000000041017d211 */ /* 0x082fe400000f0c11 */
[----:B------:R-:W-:Y:S11]  /*5fd0*/  ISETP.GE.AND P0, PT, R90, c[0x0][0x1d4], PT ;  /* 0x000075005a007a0c */ /* 0x000ff60003f06270 */
[----:B------:R-:W-:Y:S02]  /*5fe0*/  @!UPT UIADD3 URZ, URZ, URZ, URZ ;  /* 0x0000003f3f3ff290 */ /* 0x000fe4000fffe03f */
[C---:B------:R-:W-:Y:S04]  /*5ff0*/  @!P0 LEA R20, P1, R101.reuse, R5, 0x1 ;  /* 0x0000000565148211 */ /* 0x040fe800078208ff */
[----:B------:R-:W-:Y:S01]  /*6000*/  @!P0 LEA.HI.X R21, R101, R4, R100, 0x1, P1 ;  /* 0x0000000465158211 */ /* 0x000fe200008f0c64 */
[----:B--2---:R-:W-:Y:S04]  /*6010*/  @!P5 ST.E.128 [R22.64], R8 ;  /* 0x000000081600d985 */ /* 0x004fe8000c101d12 */
[----:B------:R-:W1:Y:S04]  /*6020*/  @!P0 LDS.128 R8, [R87+0x5100] ;  /* 0x0051000057088984 */ /* 0x000e680000000c00 */
[----:B-1----:R1:W-:Y:S02]  /*6030*/  @!P0 ST.E.128 [R20.64], R8 ;  /* 0x0000000814008985 */ /* 0x0023e4000c101d12 */
.L_x_353:
[----:B------:R-:W-:Y:S05]  /*6040*/  BSYNC B0 ;  /* 0x0000000000007941 */ /* 0x000fea0003800000 */
.L_x_352:
[C---:B------:R-:W-:Y:S02]  /*6050*/  ISETP.GT.AND P0, PT, R39.reuse, R76, PT ;  /* 0x0000004c2700720c */ /* 0x040fe40003f04270 */
[----:B------:R-:W-:Y:S11]  /*6060*/  IADD3 R39, R39, -0x1, RZ ;  /* 0xffffffff27277810 */ /* 0x000ff60007ffe0ff */
[----:B-1----:R-:W-:Y:S01]  /*6070*/  @P0 SHF.R.S32.HI R4, RZ, 0x1f, R39 ;  /* 0x0000001fff040819 */ /* 0x002fe20000011427 */
[----:B------:R-:W-:Y:S02]  /*6080*/  @P0 IMAD R3, R79, R39, RZ ;  /* 0x000000274f030224 */ /* 0x000fe400078e02ff */
[----:B--2---:R-:W-:Y:S02]  /*6090*/  @P0 IMAD.MOV.U32 R8, RZ, RZ, R120 ;  /* 0x000000ffff080224 */ /* 0x004fe400078e0078 */
[----:B------:R-:W-:Y:S02]  /*60a0*/  @P0 IMAD.MOV.U32 R9, RZ, RZ, R125 ;  /* 0x000000ffff090224 */ /* 0x000fe400078e007d */
[-C--:B------:R-:W-:Y:S02]  /*60b0*/  @P0 IMAD R3, R4, R126.reuse, R3 ;  /* 0x0000007e04030224 */ /* 0x080fe400078e0203 */
[----:B------:R-:W-:Y:S04]  /*60c0*/  @P0 IMAD.WIDE.U32 R8, R39, R126, R8 ;  /* 0x0000007e27080225 */ /* 0x000fe800078e0008 */
[----:B------:R-:W-:Y:S01]  /*60d0*/  @P0 IMAD.IADD R3, R9, 0x1, R3 ;  /* 0x0000000109030824 */ /* 0x000fe200078e0203 */
[C---:B------:R-:W-:Y:S04]  /*60e0*/  @P0 LEA R4, P1, R8.reuse, c[0x0][0x220], 0x1 ;  /* 0x0000880008040a11 */ /* 0x040fe800078208ff */
[----:B----4-:R-:W-:Y:S02]  /*60f0*/  @P0 LEA.HI.X R5, R8, c[0x0][0x224], R3, 0x1, P1 ;  /* 0x0000890008050a11 */ /* 0x010fe400008f0c03 */
[----:B------:R-:W-:Y:S03]  /*6100*/  @P0 IADD3 R20, P3, P1, R94, 0x80, R4 ;  /* 0x000000805e140810 */ /* 0x000fe6000797e004 */
[----:B------:R-:W-:Y:S01]  /*6110*/  @!PT LDS RZ, [RZ] ;  /* 0x00000000fffff984 */ /* 0x000fe20000000800 */
[----:B------:R-:W-:Y:S01]  /*6120*/  @!PT LDS RZ, [RZ] ;  /* 0x00000000fffff984 */ /* 0x000fe20000000800 */
[----:B------:R-:W-:Y:S01]  /*6130*/  @!PT LDS RZ, [RZ] ;  /* 0x00000000fffff984 */ /* 0x000fe20000000800 */
[----:B------:R1:W-:Y:S01]  /*6140*/  @P0 LDGSTS.E.BYPASS.LTC128B.128 [R87+0x8100], [R4.64], !P4 ;  /* 0x0810000004570fae */ /* 0x0003e2000e101d52 */
[----:B------:R-:W-:Y:S02]  /*6150*/  @P0 IADD3.X R21, R93, RZ, R5, P3, P1 ;  /* 0x000000ff5d150210 */ /* 0x000fe40001fe2405 */
[-C--:B------:R-:W-:Y:S01]  /*6160*/  @P0 IADD3 R22, P1, R4, R94.reuse, RZ ;  /* 0x0000005e04160210 */ /* 0x080fe20007f3e0ff */
        /* <DEDUP_REMOVED lines=8> */
[----:B------:R1:W-:Y:S04]  /*61f0*/  @P0 LDGSTS.E.BYPASS.LTC128B.128 [R87+0xa100], [R10.64], !P4 ;  /* 0x0a1000000a570fae */ /* 0x0003e8000e101d52 */
[----:B------:R1:W-:Y:S04]  /*6200*/  @P0 LDGSTS.E.BYPASS.LTC128B.128 [R87+0xd100], [R8.64], !P6 ;  /* 0x0d10000008570fae */ /* 0x0003e8000f101d52 */
[----:B------:R-:W0:Y:S01]  /*6210*/  LDGDEPBAR ;  /* 0x00000000000079af */ /* 0x000e220000000000 */
[----:B------:R-:W-:-:S05]  /*6220*/  @P0 BRA `(.L_x_354) ;  /* 0xffffb70000000947 */ /* 0x000fca000383ffff */
[----:B------:R-:W-:Y:S06]  /*6230*/  BAR.SYNC.DEFER_BLOCKING 0x0 ;  /* 0x0000000000007b1d */ /* 0x000fec0000010000 */
.L_x_319:
[----:B------:R-:W-:Y:S02]  /*6240*/  ISETP.NE.AND P3, PT, R213, 0x1, PT ;  /* 0x00000001d500780c */ /* 0x000fe40003f65270 */
[----:B------:R-:W-:-:S02]  /*6250*/  IADD3 R2, R117, 0x7f, RZ ;  /* 0x0000007f75027810 */ /* 0x000fc40007ffe0ff */
[----:B------:R-:W-:-:S03]  /*6260*/  ISETP.GE.AND P1, PT, R212, 0x1, PT ;  /* 0x00000001d400780c */ /* 0x000fc60003f26270 */
[----:B------:R-:W-:-:S06]  /*6270*/  IMAD.MOV.U32 R3, RZ, RZ, R2 ;  /* 0x000000ffff037224 */ /* 0x000fcc00078e0002 */
[----:B------:R-:W-:-:S05]  /*6280*/  @P3 IMAD.HI.U32 R0, R2, c[0x0][0x2c8], RZ ;  /* 0x0000b20002003a27 */ /* 0x000fca00078e00ff */
[----:B------:R-:W-:-:S05]  /*6290*/  @P3 SHF.R.U32.HI R3, RZ, c[0x0][0x2cc], R0 ;  /* 0x0000b300ff033a19 */ /* 0x000fca0000011600 */
[----:B------:R-:W-:-:S05]  /*62a0*/  IMAD.IADD R3, R78, 0x1, R3 ;  /* 0x000000014e037824 */ /* 0x000fca00078e0203 */
[----:B-1----:R-:W-:Y:S01]  /*62b0*/  IADD3 R4, R3, c[0x0][0x328], RZ ;  /* 0x0000ca0003047a10 */ /* 0x002fe20007ffe0ff */
[----:B------:R-:W-:Y:S05]  /*62c0*/  @!P1 BRA `(.L_x_355) ;  /* 0x000000f000009947 */ /* 0x000fea0003800000 */
[C---:B------:R-:W-:Y:S01]  /*62d0*/  ISETP.GT.AND P0, PT, R3.reuse, RZ, PT ;  /* 0x000000ff0300720c */ /* 0x040fe20003f04270 */
[----:B------:R-:W-:Y:S01]  /*62e0*/  IMAD.MOV.U32 R0, RZ, RZ, c[0x0][0x32c] ;  /* 0x0000cb00ff007624 */ /* 0x000fe200078e00ff */
        /* <DEDUP_REMOVED lines=8> */
.L_x_356:
[----:B------:R-:W-:-:S13]  /*6370*/  ISETP.NE.AND P0, PT, R0, 0x1, PT ;  /* 0x000000010000780c */ /* 0x000fda0003f05270 */
[----:B------:R-:W-:-:S05]  /*6380*/  @P0 IMAD.HI.U32 R3, R2, c[0x0][0x330], RZ ;  /* 0x0000cc0002030a27 */ /* 0x000fca00078e00ff */
[----:B------:R-:W-:-:S05]  /*6390*/  @P0 SHF.R.U32.HI R2, RZ, c[0x0][0x334], R3 ;  /* 0x0000cd00ff020a19 */ /* 0x000fca0000011603 */
.L_x_357:
[----:B------:R-:W-:-:S05]  /*63a0*/  IMAD R0, R2, R0, c[0x0][0x32c] ;  /* 0x0000cb0002007624 */ /* 0x000fca00078e0200 */
[----:B------:R-:W-:-:S04]  /*63b0*/  IMNMX R4, R4, R0, PT ;  /* 0x0000000004047217 */ /* 0x000fc80003800200 */
.L_x_355:
[----:B------:R-:W-:Y:S01]  /*63c0*/  IADD3 R2, R4, 0x5f, RZ ;  /* 0x0000005f04027810 */ /* 0x000fe20007ffe0ff */
[----:B------:R-:W-:-:S04]  /*63d0*/  @P3 IMAD.HI.U32 R0, R117, c[0x0][0x2c8], RZ ;  /* 0x0000b20075003a27 */ /* 0x000fc800078e00ff */
[----:B------:R-:W-:-:S04]  /*63e0*/  IMAD.HI R2, R2, 0x2aaaaaab, RZ ;  /* 0x2aaaaaab02027827 */ /* 0x000fc800078e02ff */
[----:B------:R-:W-:Y:S01]  /*63f0*/  IMAD.MOV.U32 R3, RZ, RZ, R117 ;  /* 0x000000ffff037224 */ /* 0x000fe200078e0075 */
[----:B------:R-:W-:Y:S02]  /*6400*/  @P3 SHF.R.U32.HI R3, RZ, c[0x0][0x2cc], R0 ;  /* 0x0000b300ff033a19 */ /* 0x000fe40000011600 */
[----:B------:R-:W-:-:S03]  /*6410*/  SHF.R.U32.HI R0, RZ, 0x1f, R2 ;  /* 0x0000001fff007819 */ /* 0x000fc60000011602 */
[----:B------:R-:W-:Y:S01]  /*6420*/  IMAD.IADD R3, R116, 0x1, R3 ;  /* 0x0000000174037824 */ /* 0x000fe200078e0203 */
[----:B------:R-:W-:-:S04]  /*6430*/  LEA.HI.SX32 R17, R2, R0, 0x1c ;  /* 0x0000000002117211 */ /* 0x000fc800078fe2ff */
[----:B------:R-:W-:Y:S02]  /*6440*/  IADD3 R0, R3, -c[0x0][0x324], RZ ;  /* 0x8000c90003007a10 */ /* 0x000fe40007ffe0ff */
[----:B------:R-:W-:Y:S01]  /*6450*/  IMNMX R17, R17, R77, PT ;  /* 0x0000004d11117217 */ /* 0x000fe20003800200 */
[----:B------:R-:W-:Y:S05]  /*6460*/  @!P1 BRA `(.L_x_358) ;  /* 0x000000f000009947 */ /* 0x000fea0003800000 */
        /* <DEDUP_REMOVED lines=9> */
.L_x_359:
[----:B------:R-:W-:-:S04]  /*6500*/  MOV R2, c[0x0][0x32c] ;  /* 0x0000cb0000027a02 */ /* 0x000fc80000000f00 */
[----:B------:R-:W-:-:S13]  /*6510*/  ISETP.NE.AND P0, PT, R2, 0x1, PT ;  /* 0x000000010200780c */ /* 0x000fda0003f05270 */
[----:B------:R-:W-:-:S05]  /*6520*/  @P0 IMAD.HI.U32 R2, R3, c[0x0][0x330], RZ ;  /* 0x0000cc0003020a27 */ /* 0x000fca00078e00ff */
[----:B------:R-:W-:-:S05]  /*6530*/  @P0 SHF.R.U32.HI R3, RZ, c[0x0][0x334], R2 ;  /* 0x0000cd00ff030a19 */ /* 0x000fca0000011602 */
.L_x_360:
[----:B------:R-:W-:-:S05]  /*6540*/  IMAD R3, R3, c[0x0][0x32c], RZ ;  /* 0x0000cb0003037a24 */ /* 0x000fca00078e02ff */
[----:B------:R-:W-:-:S05]  /*6550*/  IMNMX R0, R0, R3, !PT ;  /* 0x0000000300007217 */ /* 0x000fca0007800200 */
.L_x_358:
[----:B------:R-:W-:Y:S01]  /*6560*/  IMAD.HI R0, R0, 0x2aaaaaab, RZ ;  /* 0x2aaaaaab00007827 */ /* 0x000fe200078e02ff */
[----:B------:R-:W-:Y:S01]  /*6570*/  PLOP3.LUT P2, PT, PT, PT, PT, 0x80, 0x0 ;  /* 0x000000000000781c */ /* 0x000fe20003f4f070 */
[----:B------:R-:W-:Y:S01]  /*6580*/  CS2R R4, SRZ ;  /* 0x0000000000047805 */ /* 0x000fe2000001ff00 */
[----:B------:R-:W-:Y:S01]  /*6590*/  CS2R R62, SRZ ;  /* 0x00000000003e7805 */ /* 0x000fe2000001ff00 */
[----:B------:R-:W-:Y:S01]  /*65a0*/  IMAD.MOV.U32 R66, RZ, RZ, RZ ;  /* 0x000000ffff427224 */ /* 0x000fe200078e00ff */
[----:B------:R-:W-:Y:S01]  /*65b0*/  SHF.R.U32.HI R226, RZ, 0x1f, R0 ;  /* 0x0000001fffe27819 */ /* 0x000fe20000011600 */
[----:B---3--:R-:W-:Y:S01]  /*65c0*/  IMAD.MOV.U32 R6, RZ, RZ, RZ ;  /* 0x000000ffff067224 */ /* 0x008fe200078e00ff */
[----:B------:R-:W-:Y:S01]  /*65d0*/  CS2R R60, SRZ ;  /* 0x00000000003c7805 */ /* 0x000fe2000001ff00 */
[----:B------:R-:W-:Y:S01]  /*65e0*/  IMAD.MOV.U32 R64, RZ, RZ, RZ ;  /* 0x000000ffff407224 */ /* 0x000fe200078e00ff */
        /* <DEDUP_REMOVED lines=32> */
[----:B------:R-:W-:Y:S01]  /*67f0*/  MOV R10, RZ ;  /* 0x000000ff000a7202 */ /* 0x000fe20000000f00 */
[----:B------:R-:W-:Y:S05]  /*6800*/  @!P0 BRA `(.L_x_361) ;  /* 0x0001497000008947 */ /* 0x000fea0003800000 */
[----:B------:R-:W-:-:S04]  /*6810*/  ISETP.NE.U32.AND P0, PT, RZ, c[0x0][0x340], PT ;  /* 0x0000d000ff007a0c */ /* 0x000fc80003f05070 */
[----:B------:R-:W-:-:S13]  /*6820*/  ISETP.NE.AND.EX P0, PT, RZ, c[0x0][0x344], PT, P0 ;  /* 0x0000d100ff007a0c */ /* 0x000fda0003f05300 */
[----:B------:R-:W-:-:S04]  /*6830*/  @P0 IMAD.MOV.U32 R236, RZ, RZ, 0x4 ;  /* 0x00000004ffec0424 */ /* 0x000fc800078e00ff */
[----:B------:R-:W-:-:S06]  /*6840*/  @P0 IMAD.WIDE R236, R217, R236, c[0x0][0x340] ;  /* 0x0000d000d9ec0625 */ /* 0x000fcc00078e02ec */
[----:B------:R-:W2:Y:S01]  /*6850*/  @P0 LDG.E R236, [R236.64] ;  /* 0x00000012ecec0981 */ /* 0x000ea2000c1e1900 */
[----:B------:R-:W-:Y:S01]  /*6860*/  SHF.R.S32.HI R7, RZ, 0x1f, R71 ;  /* 0x0000001fff077819 */ /* 0x000fe20000011447 */
[----:B------:R-:W-:Y:S01]  /*6870*/  IMAD.MOV.U32 R5, RZ, RZ, 0x60 ;  /* 0x00000060ff057424 */ /* 0x000fe200078e00ff */
[----:B------:R-:W-:Y:S01]  /*6880*/  LOP3.LUT R218, R218, 0xffdfffff, RZ, 0xc0, !PT ;  /* 0xffdfffffdada7812 */ /* 0x000fe200078ec0ff */
        /* <DEDUP_REMOVED lines=9> */
[----:B------:R-:W-:-:S04]  /*6920*/  IMAD.IADD R228, R222, 0x1, R16 ;  /* 0x00000001dee47824 */ /* 0x000fc800078e0210 */
[----:B------:R-:W-:Y:S01]  /*6930*/  @P1 LOP3.LUT R218, R218, 0x200000, RZ, 0xfc, !PT ;  /* 0x00200000dada1812 */ /* 0x000fe200078efcff */
[----:B------:R-:W-:Y:S01]  /*6940*/  BAR.SYNC.DEFER_BLOCKING 0x0 ;  /* 0x0000000000007b1d */ /* 0x000fe20000010000 */
[----:B------:R-:W-:Y:S01]  /*6950*/  @!P0 IMAD.MOV.U32 R236, RZ, RZ, R217 ;  /* 0x000000ffffec8224 */ /* 0x000fe200078e00d9 */
[C---:B------:R-:W-:Y:S01]  /*6960*/  ISETP.GE.AND P0, PT, R228.reuse, R211, PT ;  /* 0x000000d3e400720c */ /* 0x040fe20003f06270 */
[----:B------:R-:W-:-:S03]  /*6970*/  IMAD.IADD R228, R228, 0x1, R215 ;  /* 0x00000001e4e47824 */ /* 0x000fc600078e02d7 */
[----:B--2---:R-:W-:Y:S01]  /*6980*/  SHF.R.S32.HI R225, RZ, 0x1f, R236 ;  /* 0x0000001fffe17819 */ /* 0x004fe200000114ec */
[----:B------:R-:W-:Y:S01]  /*6990*/  @P1 IMAD.HI.U32 R2, R228, c[0x0][0x2bc], RZ ;  /* 0x0000af00e4021a27 */ /* 0x000fe200078e00ff */
[----:B------:R-:W-:-:S03]  /*69a0*/  ISETP.GT.OR P0, PT, R222, 0x5f, P0 ;  /* 0x0000005fde00780c */ /* 0x000fc60000704670 */
[----:B------:R-:W-:Y:S02]  /*69b0*/  IMAD R225, R225, c[0x0][0x2b0], RZ ;  /* 0x0000ac00e1e17a24 */ /* 0x000fe400078e02ff */
[----:B------:R-:W-:Y:S01]  /*69c0*/  IMAD.MOV.U32 R3, RZ, RZ, R228 ;  /* 0x000000ffff037224 */ /* 0x000fe200078e00e4 */
[----:B------:R-:W-:Y:S01]  /*69d0*/  @P1 SHF.R.U32.HI R3, RZ, c[0x0][0x2c0], R2 ;  /* 0x0000b000ff031a19 */ /* 0x000fe20000011602 */
        /* <DEDUP_REMOVED lines=9> */
[----:B------:R-:W-:Y:S01]  /*6a70*/  IMAD R6, R73, c[0x0][0x1b8], RZ ;  /* 0x00006e0049067a24 */ /* 0x000fe200078e02ff */
[----:B------:R-:W-:Y:S01]  /*6a80*/  ISETP.NE.U32.AND P0, PT, RZ, c[0x0][0x348], PT ;  /* 0x0000d200ff007a0c */ /* 0x000fe20003f05070 */
[----:B------:R-:W-:Y:S01]  /*6a90*/  IMAD.IADD R22, R117, 0x1, R222 ;  /* 0x0000000175167824 */ /* 0x000fe200078e02de */
[----:B------:R-:W-:Y:S01]  /*6aa0*/  LEA.HI R20, R7, R71, RZ, 0x4 ;  /* 0x0000004707147211 */ /* 0x000fe200078f20ff */
[----:B------:R-:W-:Y:S01]  /*6ab0*/  IMAD R2, R2, c[0x0][0x178], RZ ;  /* 0x00005e0002027a24 */ /* 0x000fe200078e02ff */
[----:B------:R-:W-:Y:S01]  /*6ac0*/  ISETP.NE.AND.EX P0, PT, RZ, c[0x0][0x34c], PT, P0 ;  /* 0x0000d300ff007a0c */ /* 0x000fe20003f05300 */
[----:B------:R-:W-:Y:S01]  /*6ad0*/  IMAD R6, R214, c[0x0][0x1bc], R6 ;  /* 0x00006f00d6067a24 */ /* 0x000fe200078e0206 */
[----:B------:R-:W-:Y:S01]  /*6ae0*/  LOP3.LUT R218, R218, 0xfffbffff, RZ, 0xc0, !PT ;  /* 0xfffbffffdada7812 */ /* 0x000fe200078ec0ff */
[----:B------:R-:W-:Y:S01]  /*6af0*/  IMAD R2, R74, c[0x0][0x17c], R2 ;  /* 0x00005f004a027a24 */ /* 0x000fe200078e0202 */
[----:B------:R-:W-:Y:S01]  /*6b00*/  SEL R4, R217, RZ, !P0 ;  /* 0x000000ffd9047207 */ /* 0x000fe20004000000 */
[----:B------:R-:W-:Y:S01]  /*6b10*/  IMAD R220, R73, c[0x0][0x1e8], RZ ;  /* 0x00007a0049dc7a24 */ /* 0x000fe200078e02ff */
[----:B------:R-:W-:Y:S01]  /*6b20*/  IADD3 R68, R17, -0x1, RZ ;  /* 0xffffffff11447810 */ /* 0x000fe20007ffe0ff */
[----:B------:R-:W-:-:S04]  /*6b30*/  IMAD.WIDE.U32 R234, R214, c[0x0][0x1e8], RZ ;  /* 0x00007a00d6ea7a25 */ /* 0x000fc800078e00ff */
[----:B------:R-:W-:Y:S02]  /*6b40*/  IMAD R220, R214, c[0x0][0x1ec], R220 ;  /* 0x00007b00d6dc7a24 */ /* 0x000fe400078e02dc */
[----:B------:R-:W-:Y:S02]  /*6b50*/  IMAD.IADD R12, R117, 0x1, R18 ;  /* 0x00000001750c7824 */ /* 0x000fe400078e0212 */
[----:B------:R-:W-:Y:S02]  /*6b60*/  IMAD.IADD R220, R235, 0x1, R220 ;  /* 0x00000001ebdc7824 */ /* 0x000fe400078e02dc */
[----:B------:R-:W-:Y:S02]  /*6b70*/  IMAD.SHL.U32 R224, R0, 0x8, RZ ;  /* 0x0000000800e07824 */ /* 0x000fe400078e00ff */
[----:B-1----:R-:W-:-:S03]  /*6b80*/  IMAD.WIDE.U32 R8, R74, c[0x0][0x178], RZ ;  /* 0x00005e004a087a25 */ /* 0x002fc600078e00ff */
[----:B------:R-:W-:Y:S01]  /*6b90*/  IADD3 R223, R224, 0x40, RZ ;  /* 0x00000040e0df7810 */ /* 0x000fe20007ffe0ff */
[----:B------:R-:W-:Y:S01]  /*6ba0*/  IMAD.IADD R9, R9, 0x1, R2 ;  /* 0x0000000109097824 */ /* 0x000fe200078e0202 */
[----:B------:R-:W-:Y:S01]  /*6bb0*/  SHF.R.S32.HI R2, RZ, 0x1f, R217 ;  /* 0x0000001fff027819 */ /* 0x000fe200000114d9 */
[----:B------:R-:W-:Y:S02]  /*6bc0*/  IMAD R5, R17, -0x60, R5 ;  /* 0xffffffa011057824 */ /* 0x000fe400078e0205 */
[----:B------:R-:W-:Y:S01]  /*6bd0*/  IMAD.WIDE.U32 R10, R214, c[0x0][0x1b8], R8 ;  /* 0x00006e00d60a7a25 */ /* 0x000fe200078e0008 */
[----:B------:R-:W-:-:S03]  /*6be0*/  SEL R2, R2, RZ, !P0 ;  /* 0x000000ff02027207 */ /* 0x000fc60004000000 */
[----:B------:R-:W-:-:S04]  /*6bf0*/  @P3 IMAD.HI.U32 R8, R22, c[0x0][0x2c8], RZ ;  /* 0x0000b20016083a27 */ /* 0x000fc800078e00ff */
[----:B------:R-:W-:Y:S02]  /*6c00*/  IMAD.IADD R11, R11, 0x1, R6 ;  /* 0x000000010b0b7824 */ /* 0x000fe400078e0206 */
[----:B------:R-:W-:Y:S01]  /*6c10*/  IMAD.MOV.U32 R6, RZ, RZ, R22 ;  /* 0x000000ffff067224 */ /* 0x000fe200078e0016 */
[----:B------:R-:W-:Y:S01]  /*6c20*/  @P3 SHF.R.U32.HI R6, RZ, c[0x0][0x2cc], R8 ;  /* 0x0000b300ff063a19 */ /* 0x000fe20000011608 */
[----:B------:R-:W-:Y:S02]  /*6c30*/  IMAD R2, R2, c[0x0][0x1c0], RZ ;  /* 0x0000700002027a24 */ /* 0x000fe400078e02ff */
[----:B------:R-:W-:-:S04]  /*6c40*/  IMAD.WIDE.U32 R8, R4, c[0x0][0x1c0], R10 ;  /* 0x0000700004087a25 */ /* 0x000fc800078e000a */
[----:B------:R-:W-:Y:S01]  /*6c50*/  IMAD R2, R4, c[0x0][0x1c4], R2 ;  /* 0x0000710004027a24 */ /* 0x000fe200078e0202 */
[----:B------:R-:W-:Y:S01]  /*6c60*/  SHF.R.S32.HI R4, RZ, 0x1f, R6 ;  /* 0x0000001fff047819 */ /* 0x000fe20000011406 */
[----:B------:R-:W-:Y:S02]  /*6c70*/  IMAD R219, R73, c[0x0][0x210], RZ ;  /* 0x0000840049db7a24 */ /* 0x000fe400078e02ff */
[----:B------:R-:W-:Y:S02]  /*6c80*/  IMAD.IADD R9, R9, 0x1, R2 ;  /* 0x0000000109097824 */ /* 0x000fe400078e0202 */
[----:B------:R-:W-:Y:S02]  /*6c90*/  IMAD R2, R4, c[0x0][0x1b0], RZ ;  /* 0x00006c0004027a24 */ /* 0x000fe400078e02ff */
[----:B------:R-:W-:Y:S02]  /*6ca0*/  IMAD.MOV R4, RZ, RZ, -R3 ;  /* 0x000000ffff047224 */ /* 0x000fe400078e0a03 */
[----:B------:R-:W-:-:S02]  /*6cb0*/  IMAD.MOV R3, RZ, RZ, -R6 ;  /* 0x000000ffff037224 */ /* 0x000fc400078e0a06 */
[----:B------:R-:W-:Y:S02]  /*6cc0*/  IMAD R228, R4, c[0x0][0x2b8], R228 ;  /* 0x0000ae0004e47a24 */ /* 0x000fe400078e02e4 */
[----:B------:R-:W-:Y:S01]  /*6cd0*/  IMAD R22, R3, c[0x0][0x2c4], R22 ;  /* 0x0000b10003167a24 */ /* 0x000fe200078e0216 */
[----:B------:R-:W-:Y:S01]  /*6ce0*/  LOP3.LUT R3, R20, 0xfffffff0, RZ, 0xc0, !PT ;  /* 0xfffffff014037812 */ /* 0x000fe200078ec0ff */
[C---:B------:R-:W-:Y:S01]  /*6cf0*/  IMAD R2, R6.reuse, c[0x0][0x1b4], R2 ;  /* 0x00006d0006027a24 */ /* 0x040fe200078e0202 */
[----:B------:R-:W-:Y:S01]  /*6d00*/  SHF.R.S32.HI R29, RZ, 0x1f, R228 ;  /* 0x0000001fff1d7819 */ /* 0x000fe200000114e4 */
[----:B------:R-:W-:Y:S01]  /*6d10*/  IMAD.WIDE.U32 R8, R6, c[0x0][0x1b0], R8 ;  /* 0x00006c0006087a25 */ /* 0x000fe200078e0008 */
[----:B------:R-:W-:-:S03]  /*6d20*/  SHF.R.S32.HI R21, RZ, 0x1f, R22 ;  /* 0x0000001fff157819 */ /* 0x000fc60000011416 */
[----:B------:R-:W-:Y:S02]  /*6d30*/  IMAD.IADD R9, R9, 0x1, R2 ;  /* 0x0000000109097824 */ /* 0x000fe400078e0202 */
[----:B------:R-:W-:Y:S02]  /*6d40*/  IMAD R2, R29, c[0x0][0x1e0], RZ ;  /* 0x000078001d027a24 */ /* 0x000fe400078e02ff */
[----:B------:R-:W-:Y:S02]  /*6d50*/  IMAD R21, R21, c[0x0][0x1a8], RZ ;  /* 0x00006a0015157a24 */ /* 0x000fe400078e02ff */
[----:B------:R-:W-:-:S04]  /*6d60*/  IMAD.WIDE.U32 R10, R228, c[0x0][0x1e0], RZ ;  /* 0x00007800e40a7a25 */ /* 0x000fc800078e00ff */
[----:B------:R-:W-:Y:S02]  /*6d70*/  IMAD R2, R228, c[0x0][0x1e4], R2 ;  /* 0x00007900e4027a24 */ /* 0x000fe400078e0202 */
[C---:B------:R-:W-:Y:S02]  /*6d80*/  IMAD R21, R22.reuse, c[0x0][0x1ac], R21 ;  /* 0x00006b0016157a24 */ /* 0x040fe400078e0215 */
[----:B------:R-:W-:Y:S01]  /*6d90*/  IMAD.WIDE.U32 R22, R22, c[0x0][0x1a8], R8 ;  /* 0x00006a0016167a25 */ /* 0x000fe200078e0008 */
[----:B------:R-:W-:-:S03]  /*6da0*/  LEA.HI R9, R7, R71, RZ, 0x6 ;  /* 0x0000004707097211 */ /* 0x000fc600078f30ff */
[----:B------:R-:W-:Y:S02]  /*6db0*/  IMAD.IADD R11, R11, 0x1, R2 ;  /* 0x000000010b0b7824 */ /* 0x000fe400078e0202 */
[----:B------:R-:W-:Y:S01]  /*6dc0*/  IMAD.IADD R21, R23, 0x1, R21 ;  /* 0x0000000117157824 */ /* 0x000fe200078e0215 */
[----:B------:R-:W-:Y:S01]  /*6dd0*/  LEA R23, P1, R22, c[0x0][0x160], 0x1 ;  /* 0x0000580016177a11 */ /* 0x000fe200078208ff */
[----:B------:R-:W-:Y:S02]  /*6de0*/  IMAD.IADD R3, R71, 0x1, -R3 ;  /* 0x0000000147037824 */ /* 0x000fe400078e0a03 */
[----:B------:R-:W-:Y:S01]  /*6df0*/  IMAD R8, R216, c[0x0][0x2c4], RZ ;  /* 0x0000b100d8087a24 */ /* 0x000fe200078e02ff */
[----:B------:R-:W-:Y:S01]  /*6e00*/  LEA.HI.X R21, R22, c[0x0][0x164], R21, 0x1, P1 ;  /* 0x0000590016157a11 */ /* 0x000fe200008f0c15 */
[----:B------:R-:W-:Y:S01]  /*6e10*/  SHFL.IDX PT, R24, R23, RZ, 0x181f ;  /* 0x00181fff17187589 */ /* 0x000fe200000e0000 */
[----:B------:R-:W-:Y:S01]  /*6e20*/  SHF.R.S32.HI R4, RZ, 0x1f, R3 ;  /* 0x0000001fff047819 */ /* 0x000fe20000011403 */
[----:B------:R-:W-:Y:S01]  /*6e30*/  IMAD.SHL.U32 R9, R9, 0x8, RZ ;  /* 0x0000000809097824 */ /* 0x000fe200078e00ff */
[----:B------:R-:W-:Y:S01]  /*6e40*/  ISETP.GE.AND P4, PT, R12, R8, PT ;  /* 0x000000080c00720c */ /* 0x000fe20003f86270 */
[----:B------:R-:W1:Y:S01]  /*6e50*/  SHFL.IDX PT, R25, R21, RZ, 0x181f ;  /* 0x00181fff15197589 */ /* 0x000e6200000e0000 */
[----:B------:R-:W-:Y:S01]  /*6e60*/  LEA.HI R4, R4, R3, RZ, 0x3 ;  /* 0x0000000304047211 */ /* 0x000fe200078f18ff */
[----:B------:R-:W-:Y:S01]  /*6e70*/  IMAD.WIDE.U32 R232, R214, c[0x0][0x210], RZ ;  /* 0x00008400d6e87a25 */ /* 0x000fe200078e00ff */
[----:B------:R-:W-:Y:S01]  /*6e80*/  LOP3.LUT R9, R9, 0xfffffe00, RZ, 0xc0, !PT ;  /* 0xfffffe0009097812 */ /* 0x000fe200078ec0ff */
[----:B------:R-:W-:Y:S01]  /*6e90*/  SHFL.IDX PT, R30, R23, 0x3, 0x181f ;  /* 0x00781f00171e7f89 */ /* 0x000fe200000e0000 */
[C---:B------:R-:W-:Y:S01]  /*6ea0*/  LOP3.LUT R13, R4.reuse, 0xfffffff8, RZ, 0xc0, !PT ;  /* 0xfffffff8040d7812 */ /* 0x040fe200078ec0ff */
[----:B------:R-:W-:Y:S01]  /*6eb0*/  IMAD.SHL.U32 R4, R4, 0x40, RZ ;  /* 0x0000004004047824 */ /* 0x000fe200078e00ff */
[----:B------:R-:W-:Y:S01]  /*6ec0*/  IADD3 R22, R12, 0x20, RZ ;  /* 0x000000200c167810 */ /* 0x000fe20007ffe0ff */
[----:B------:R-:W-:Y:S01]  /*6ed0*/  SHFL.IDX PT, R31, R21, 0x3, 0x181f ;  /* 0x00781f00151f7f89 */ /* 0x000fe200000e0000 */
[----:B------:R-:W-:-:S02]  /*6ee0*/  IMAD R219, R214, c[0x0][0x214], R219 ;  /* 0x00008500d6db7a24 */ /* 0x000fc400078e02db */
[----:B------:R-:W-:Y:S02]  /*6ef0*/  IMAD.IADD R13, R3, 0x1, -R13 ;  /* 0x00000001030d7824 */ /* 0x000fe400078e0a0d */
[----:B------:R-:W-:Y:S02]  /*6f00*/  IMAD.MOV.U32 R3, RZ, RZ, 0x10 ;  /* 0x00000010ff037424 */ /* 0x000fe400078e00ff */
[----:B------:R-:W-:Y:S02]  /*6f10*/  IMAD.IADD R219, R233, 0x1, R219 ;  /* 0x00000001e9db7824 */ /* 0x000fe400078e02db */
[----:B-1----:R-:W-:Y:S01]  /*6f20*/  @!P4 IMAD.WIDE R26, R224, 0x2, R24 ;  /* 0x00000002e01ac825 */ /* 0x002fe200078e0218 */
[----:B--2---:R-:W-:-:S03]  /*6f30*/  SHF.R.S32.HI R19, RZ, 0x1f, R227 ;  /* 0x0000001fff137819 */ /* 0x004fc600000114e3 */
[----:B------:R-:W-:-:S04]  /*6f40*/  IMAD.WIDE.U32 R10, R227, c[0x0][0x1f0], R10 ;  /* 0x00007c00e30a7a25 */ /* 0x000fc800078e000a */
[----:B------:R-:W-:Y:S01]  /*6f50*/  IMAD R14, R19, c[0x0][0x1f0], RZ ;  /* 0x00007c00130e7a24 */ /* 0x000fe200078e02ff */
[----:B------:R-:W-:-:S03]  /*6f60*/  IADD3 R2, P0, R234, R10, RZ ;  /* 0x0000000aea027210 */ /* 0x000fc60007f1e0ff */
[----:B------:R-:W-:-:S05]  /*6f70*/  IMAD R14, R227, c[0x0][0x1f4], R14 ;  /* 0x00007d00e30e7a24 */ /* 0x000fca00078e020e */
[----:B------:R-:W-:Y:S01]  /*6f80*/  IADD3.X R14, R220, R11, R14, P0, !PT ;  /* 0x0000000bdc0e7210 */ /* 0x000fe200007fe40e */
[----:B------:R-:W-:Y:S01]  /*6f90*/  IMAD.SHL.U32 R11, R18, 0x40, RZ ;  /* 0x00000040120b7824 */ /* 0x000fe200078e00ff */
[----:B------:R-:W-:-:S04]  /*6fa0*/  LEA R15, P0, R2, c[0x0][0x1c8], 0x1 ;  /* 0x00007200020f7a11 */ /* 0x000fc800078008ff */
[----:B------:R-:W-:Y:S02]  /*6fb0*/  LOP3.LUT R11, R11, 0x1c0, RZ, 0xc0, !PT ;  /* 0x000001c00b0b7812 */ /* 0x000fe400078ec0ff */
[----:B------:R-:W-:Y:S02]  /*6fc0*/  LEA.HI.X R14, R2, c[0x0][0x1cc], R14, 0x1, P0 ;  /* 0x00007300020e7a11 */ /* 0x000fe400000f0c0e */
[----:B------:R-:W-:Y:S02]  /*6fd0*/  SHF.R.U32.HI R10, RZ, 0x3, R11 ;  /* 0x00000003ff0a7819 */ /* 0x000fe4000001160b */
[----:B------:R-:W-:Y:S02]  /*6fe0*/  LOP3.LUT R28, R11, 0x38, R224, 0xf8, !PT ;  /* 0x000000380b1c7812 */ /* 0x000fe400078ef8e0 */
[----:B------:R-:W-:Y:S02]  /*6ff0*/  @!P4 SHF.R.S32.HI R2, RZ, 0x1f, R223 ;  /* 0x0000001fff02c819 */ /* 0x000fe400000114df */
[C---:B------:R-:W-:Y:S01]  /*7000*/  R2P PR, R13.reuse, 0x6 ;  /* 0x000000060d007804 */ /* 0x040fe20000000000 */
[----:B------:R-:W-:Y:S01]  /*7010*/  IMAD.SHL.U32 R13, R13, 0x40, RZ ;  /* 0x000000400d0d7824 */ /* 0x000fe200078e00ff */
[----:B------:R-:W-:-:S02]  /*7020*/  LOP3.LUT R28, R28, R10, RZ, 0x3c, !PT ;  /* 0x0000000a1c1c7212 */ /* 0x000fc400078e3cff */
[----:B------:R-:W-:Y:S02]  /*7030*/  @!P4 LEA.HI R2, R2, R223, RZ, 0x3 ;  /* 0x000000df0202c211 */ /* 0x000fe400078f18ff */
[----:B------:R-:W-:Y:S01]  /*7040*/  ISETP.GE.AND P3, PT, R224, c[0x0][0x198], PT ;  /* 0x00006600e0007a0c */ /* 0x000fe20003f66270 */
[----:B------:R-:W-:Y:S01]  /*7050*/  IMAD.IADD R28, R9, 0x1, R28 ;  /* 0x00000001091c7824 */ /* 0x000fe200078e021c */
[----:B------:R-:W-:Y:S02]  /*7060*/  ISETP.GE.AND P0, PT, R223, c[0x0][0x198], PT ;  /* 0x00006600df007a0c */ /* 0x000fe40003f06270 */
[----:B------:R-:W-:Y:S01]  /*7070*/  @!P4 LOP3.LUT R2, R2, 0xfffffff8, RZ, 0xc0, !PT ;  /* 0xfffffff80202c812 */ /* 0x000fe200078ec0ff */
[----:B------:R-:W-:Y:S01]  /*7080*/  @!P4 IMAD.SHL.U32 R6, R28, 0x2, RZ ;  /* 0x000000021c06c824 */ /* 0x000fe200078e00ff */
[----:B------:R-:W-:Y:S02]  /*7090*/  SEL R3, R3, 0xfffffff0, !P1 ;  /* 0xfffffff003037807 */ /* 0x000fe40004800000 */
[----:B------:R-:W-:Y:S01]  /*70a0*/  ISETP.GE.AND P1, PT, R22, R8, PT ;  /* 0x000000081600720c */ /* 0x000fe20003f26270 */
[----:B------:R-:W-:Y:S01]  /*70b0*/  @!P4 IMAD.WIDE R24, R2, 0x2, R24 ;  /* 0x000000020218c825 */ /* 0x000fe200078e0218 */
[----:B------:R-:W-:-:S02]  /*70c0*/  IADD3 R2, R12, 0x40, RZ ;  /* 0x000000400c027810 */ /* 0x000fc40007ffe0ff */
[----:B------:R-:W-:Y:S01]  /*70d0*/  LOP3.LUT R13, R13, 0x1c0, RZ, 0xc0, !PT ;  /* 0x000001c00d0d7812 */ /* 0x000fe200078ec0ff */
[----:B------:R1:W-:Y:S01]  /*70e0*/  @!P4 LDGSTS.E.BYPASS.LTC128B.128 [R6+0x100], [R26.64], !P3 ;  /* 0x001000001a06cfae */ /* 0x0003e2000d901d52 */
[-C--:B------:R-:W-:Y:S02]  /*70f0*/  ISETP.GE.AND P5, PT, R2, R8.reuse, PT ;  /* 0x000000080200720c */ /* 0x080fe40003fa6270 */
[----:B------:R-:W-:Y:S01]  /*7100*/  IADD3 R2, R12, 0x60, RZ ;  /* 0x000000600c027810 */ /* 0x000fe20007ffe0ff */
[----:B------:R2:W-:Y:S03]  /*7110*/  @!P4 LDGSTS.E.BYPASS.LTC128B.128 [R6+0x4100], [R24.64], !P0 ;  /* 0x041000001806cfae */ /* 0x0005e6000c101d52 */
[----:B------:R-:W-:Y:S02]  /*7120*/  ISETP.GE.AND P6, PT, R2, R8, PT ;  /* 0x000000080200720c */ /* 0x000fe40003fc6270 */
[----:B------:R-:W-:-:S04]  /*7130*/  @!P1 SHF.R.S32.HI R22, RZ, 0x1f, R223 ;  /* 0x0000001fff169819 */ /* 0x000fc800000114df */
[----:B------:R-:W-:-:S04]  /*7140*/  @!P1 LEA.HI R22, R22, R223, RZ, 0x3 ;  /* 0x000000df16169211 */ /* 0x000fc800078f18ff */
[----:B------:R-:W-:-:S03]  /*7150*/  @!P1 LOP3.LUT R22, R22, 0xfffffff8, RZ, 0xc0, !PT ;  /* 0xfffffff816169812 */ /* 0x000fc600078ec0ff */
[----:B------:R-:W-:Y:S01]  /*7160*/  @!P6 IMAD.SHL.U32 R2, R28, 0x2, RZ ;  /* 0x000000021c02e824 */ /* 0x000fe200078e00ff */
[----:B-1----:R-:W-:Y:S04]  /*7170*/  SHFL.IDX PT, R26, R23, 0x1, 0x181f ;  /* 0x00381f00171a7f89 */ /* 0x002fe800000e0000 */
[----:B--2---:R1:W-:Y:S01]  /*7180*/  SHFL.IDX PT, R24, R23, 0x2, 0x181f ;  /* 0x00581f0017187f89 */ /* 0x0043e200000e0000 */
[----:B------:R-:W-:-:S03]  /*7190*/  @!P5 SHF.R.S32.HI R6, RZ, 0x1f, R223 ;  /* 0x0000001fff06d819 */ /* 0x000fc600000114df */
[----:B------:R-:W2:Y:S01]  /*71a0*/  SHFL.IDX PT, R25, R21, 0x2, 0x181f ;  /* 0x00581f0015197f89 */ /* 0x000ea200000e0000 */
[----:B------:R-:W-:-:S03]  /*71b0*/  @!P5 LEA.HI R6, R6, R223, RZ, 0x3 ;  /* 0x000000df0606d211 */ /* 0x000fc600078f18ff */
[----:B------:R-:W3:Y:S01]  /*71c0*/  SHFL.IDX PT, R27, R21, 0x1, 0x181f ;  /* 0x00381f00151b7f89 */ /* 0x000ee200000e0000 */
[----:B------:R-:W-:Y:S01]  /*71d0*/  @!P5 LOP3.LUT R6, R6, 0xfffffff8, RZ, 0xc0, !PT ;  /* 0xfffffff80606d812 */ /* 0x000fe200078ec0ff */
[----:B-1----:R-:W-:-:S04]  /*71e0*/  @!P1 IMAD.SHL.U32 R23, R28, 0x2, RZ ;  /* 0x000000021c179824 */ /* 0x002fc800078e00ff */
[----:B--2---:R-:W-:Y:S01]  /*71f0*/  @!P5 IMAD.WIDE R34, R6, 0x2, R24 ;  /* 0x000000020622d825 */ /* 0x004fe200078e0218 */
[----:B------:R-:W-:-:S03]  /*7200*/  @!P6 SHF.R.S32.HI R6, RZ, 0x1f, R223 ;  /* 0x0000001fff06e819 */ /* 0x000fc600000114df */
[----:B---3--:R-:W-:Y:S01]  /*7210*/  @!P1 IMAD.WIDE R32, R22, 0x2, R26 ;  /* 0x0000000216209825 */ /* 0x008fe200078e021a */
[----:B------:R-:W-:-:S03]  /*7220*/  @!P6 LEA.HI R6, R6, R223, RZ, 0x3 ;  /* 0x000000df0606e211 */ /* 0x000fc600078f18ff */
[----:B------:R-:W-:Y:S01]  /*7230*/  @!P5 IMAD.WIDE R36, R224, 0x2, R24 ;  /* 0x00000002e024d825 */ /* 0x000fe200078e0218 */
[----:B------:R-:W-:-:S03]  /*7240*/  @!P6 LOP3.LUT R6, R6, 0xfffffff8, RZ, 0xc0, !PT ;  /* 0xfffffff80606e812 */ /* 0x000fc600078ec0ff */
[----:B------:R-:W-:-:S04]  /*7250*/  @!P1 IMAD.WIDE R26, R224, 0x2, R26 ;  /* 0x00000002e01a9825 */ /* 0x000fc800078e021a */
[--C-:B------:R-:W-:Y:S01]  /*7260*/  @!P6 IMAD.WIDE R24, R224, 0x2, R30.reuse ;  /* 0x00000002e018e825 */ /* 0x100fe200078e021e */
[----:B------:R1:W-:Y:S03]  /*7270*/  @!P1 LDGSTS.E.BYPASS.LTC128B.128 [R23+0x1100], [R26.64], !P3 ;  /* 0x011000001a179fae */ /* 0x0003e6000d901d52 */
[----:B------:R-:W-:Y:S01]  /*7280*/  @!P6 IMAD.WIDE R30, R6, 0x2, R30 ;  /* 0x00000002061ee825 */ /* 0x000fe200078e021e */
[----:B------:R1:W-:Y:S03]  /*7290*/  @!P1 LDGSTS.E.BYPASS.LTC128B.128 [R23+0x5100], [R32.64], !P0 ;  /* 0x0510000020179fae */ /* 0x0003e6000c101d52 */
[----:B------:R-:W-:Y:S02]  /*72a0*/  @!P5 IMAD.SHL.U32 R21, R28, 0x2, RZ ;  /* 0x000000021c15d824 */ /* 0x000fe400078e00ff */
[----:B------:R-:W-:-:S03]  /*72b0*/  IMAD.IADD R6, R211, 0x1, R5 ;  /* 0x00000001d3067824 */ /* 0x000fc600078e0205 */
[----:B------:R2:W-:Y:S01]  /*72c0*/  @!P5 LDGSTS.E.BYPASS.LTC128B.128 [R21+0x2100], [R36.64], !P3 ;  /* 0x021000002415dfae */ /* 0x0005e2000d901d52 */
[----:B------:R-:W-:-:S03]  /*72d0*/  IMAD.IADD R48, R6, 0x1, -R18 ;  /* 0x0000000106307824 */ /* 0x000fc600078e0a12 */
[----:B------:R2:W-:Y:S04]  /*72e0*/  @!P5 LDGSTS.E.BYPASS.LTC128B.128 [R21+0x6100], [R34.64], !P0 ;  /* 0x061000002215dfae */ /* 0x0005e8000c101d52 */
[----:B------:R3:W-:Y:S01]  /*72f0*/  @!P6 LDGSTS.E.BYPASS.LTC128B.128 [R2+0x3100], [R24.64], !P3 ;  /* 0x031000001802efae */ /* 0x0007e2000d901d52 */
[----:B------:R-:W-:-:S03]  /*7300*/  ISETP.GE.AND P3, PT, R223, c[0x0][0x1d4], PT ;  /* 0x00007500df007a0c */ /* 0x000fc60003f66270 */
[----:B------:R4:W-:Y:S01]  /*7310*/  @!P6 LDGSTS.E.BYPASS.LTC128B.128 [R2+0x7100], [R30.64], !P0 ;  /* 0x071000001e02efae */ /* 0x0009e2000c101d52 */
[----:B------:R-:W-:Y:S02]  /*7320*/  ISETP.GE.AND P0, PT, R48, 0x1, PT ;  /* 0x000000013000780c */ /* 0x000fe40003f06270 */
[----:B------:R-:W-:Y:S01]  /*7330*/  SEL R246, RZ, 0x10, P3 ;  /* 0x00000010fff67807 */ /* 0x000fe20001800000 */
[----:B------:R-:W0:Y:S04]  /*7340*/  LDGDEPBAR ;  /* 0x00000000000079af */ /* 0x000e280000000000 */
[----:B-1----:R-:W-:Y:S06]  /*7350*/  SHFL.IDX PT, R23, R14, 0x1, 0x181f ;  /* 0x00381f000e177f89 */ /* 0x002fec00000e0000 */
[----:B------:R-:W-:Y:S01]  /*7360*/  @P0 IMAD.SHL.U32 R22, R28, 0x2, RZ ;  /* 0x000000021c160824 */ /* 0x000fe200078e00ff */
[----:B--2---:R-:W-:Y:S01]  /*7370*/  @P0 SHF.R.S32.HI R21, RZ, 0x1f, R223 ;  /* 0x0000001fff150819 */ /* 0x004fe200000114df */
[----:B---3--:R-:W-:Y:S03]  /*7380*/  SHFL.IDX PT, R24, R15, RZ, 0x181f ;  /* 0x00181fff0f187589 */ /* 0x008fe600000e0000 */
[----:B------:R-:W-:Y:S01]  /*7390*/  @P0 LEA.HI R21, R21, R223, RZ, 0x3 ;  /* 0x000000df15150211 */ /* 0x000fe200078f18ff */
[----:B------:R-:W1:Y:S01]  /*73a0*/  SHFL.IDX PT, R25, R14, RZ, 0x181f ;  /* 0x00181fff0e197589 */ /* 0x000e6200000e0000 */
[----:B----4-:R-:W-:-:S02]  /*73b0*/  IMAD.MOV.U32 R2, RZ, RZ, 0x20 ;  /* 0x00000020ff027424 */ /* 0x010fc400078e00ff */
[----:B------:R-:W-:Y:S02]  /*73c0*/  @P0 LOP3.LUT R21, R21, 0xfffffff8, RZ, 0xc0, !PT ;  /* 0xfffffff815150812 */ /* 0x000fe400078ec0ff */
[----:B------:R-:W-:Y:S02]  /*73d0*/  SHF.R.S32.HI R30, RZ, 0x4, R20 ;  /* 0x00000004ff1e7819 */ /* 0x000fe40000011414 */
[----:B------:R-:W-:Y:S02]  /*73e0*/  SEL R2, R2, 0xffffffe0, !P2 ;  /* 0xffffffe002027807 */ /* 0x000fe40005000000 */
[----:B------:R-:W-:-:S13]  /*73f0*/  ISETP.GE.AND P2, PT, R224, c[0x0][0x1d4], PT ;  /* 0x00007500e0007a0c */ /* 0x000fda0003f46270 */
[----:B------:R-:W-:Y:S01]  /*7400*/  @P2 LOP3.LUT R218, R218, 0x40000, RZ, 0xfc, !PT ;  /* 0x00040000dada2812 */ /* 0x000fe200078efcff */
[----:B-1----:R-:W-:-:S03]  /*7410*/  @P0 IMAD.WIDE R26, R21, 0x2, R24 ;  /* 0x00000002151a0825 */ /* 0x002fc600078e0218 */
[----:B------:R-:W-:Y:S01]  /*7420*/  LOP3.LUT R218, R218, 0xffefffff, RZ, 0xc0, !PT ;  /* 0xffefffffdada7812 */ /* 0x000fe200078ec0ff */
[----:B------:R-:W-:-:S03]  /*7430*/  @P0 IMAD.WIDE R24, R224, 0x2, R24 ;  /* 0x00000002e0180825 */ /* 0x000fc600078e0218 */
[----:B------:R-:W-:Y:S02]  /*7440*/  @P3 LOP3.LUT R218, R218, 0x100000, RZ, 0xfc, !PT ;  /* 0x00100000dada3812 */ /* 0x000fe400078efcff */
[----:B------:R1:W-:Y:S02]  /*7450*/  @P0 LDGSTS.E.BYPASS.LTC128B.128 [R22+0x8100], [R24.64], !P2 ;  /* 0x0810000018160fae */ /* 0x0003e4000d101d52 */
[----:B------:R-:W-:Y:S02]  /*7460*/  LOP3.LUT R218, R218, 0xfff7ffff, RZ, 0xc0, !PT ;  /* 0xfff7ffffdada7812 */ /* 0x000fe400078ec0ff */
[----:B------:R1:W-:Y:S01]  /*7470*/  @P0 LDGSTS.E.BYPASS.LTC128B.128 [R22+0xb100], [R26.64], !P3 ;  /* 0x0b1000001a160fae */ /* 0x0003e2000d901d52 */
[----:B------:R-:W-:-:S13]  /*7480*/  ISETP.GE.AND P0, PT, R48, 0x21, PT ;  /* 0x000000213000780c */ /* 0x000fda0003f06270 */
[----:B------:R-:W-:Y:S01]  /*7490*/  @P0 IMAD.SHL.U32 R21, R28, 0x2, RZ ;  /* 0x000000021c150824 */ /* 0x000fe200078e00ff */
[----:B-1----:R1:W2:Y:S02]  /*74a0*/  SHFL.IDX PT, R22, R15, 0x1, 0x181f ;  /* 0x00381f000f167f89 */ /* 0x0022a400000e0000 */
[----:B-1----:R-:W-:Y:S01]  /*74b0*/  @P0 SHF.R.S32.HI R15, RZ, 0x1f, R223 ;  /* 0x0000001fff0f0819 */ /* 0x002fe200000114df */
[----:B--2---:R-:W-:-:S03]  /*74c0*/  @P0 IMAD.WIDE R24, R224, 0x2, R22 ;  /* 0x00000002e0180825 */ /* 0x004fc600078e0216 */
[----:B------:R-:W-:Y:S02]  /*74d0*/  @P0 LEA.HI R15, R15, R223, RZ, 0x3 ;  /* 0x000000df0f0f0211 */ /* 0x000fe400078f18ff */
[----:B------:R1:W-:Y:S02]  /*74e0*/  @P0 LDGSTS.E.BYPASS.LTC128B.128 [R21+0x9100], [R24.64], !P2 ;  /* 0x0910000018150fae */ /* 0x0003e4000d101d52 */
[----:B------:R-:W-:-:S05]  /*74f0*/  @P0 LOP3.LUT R15, R15, 0xfffffff8, RZ, 0xc0, !PT ;  /* 0xfffffff80f0f0812 */ /* 0x000fca00078ec0ff */
[----:B------:R-:W-:-:S04]  /*7500*/  @P0 IMAD.WIDE R22, R15, 0x2, R22 ;  /* 0x000000020f160825 */ /* 0x000fc800078e0216 */
[----:B------:R-:W-:Y:S01]  /*7510*/  IMAD R15, R228, c[0x0][0x1e0], RZ ;  /* 0x00007800e40f7a24 */ /* 0x000fe200078e02ff */
[----:B------:R2:W-:Y:S01]  /*7520*/  @P0 LDGSTS.E.BYPASS.LTC128B.128 [R21+0xc100], [R22.64], !P3 ;  /* 0x0c10000016150fae */ /* 0x0005e2000d901d52 */
[----:B------:R-:W-:Y:S02]  /*7530*/  ISETP.GE.AND P0, PT, R48, 0x41, PT ;  /* 0x000000413000780c */ /* 0x000fe40003f06270 */
[----:B------:R-:W-:-:S04]  /*7540*/  IMAD R15, R227, c[0x0][0x1f0], R15 ;  /* 0x00007c00e30f7a24 */ /* 0x000fc800078e020f */
[----:B------:R-:W-:-:S05]  /*7550*/  IMAD R15, R214, c[0x0][0x1e8], R15 ;  /* 0x00007a00d60f7a24 */ /* 0x000fca00078e020f */
[----:B------:R-:W-:-:S05]  /*7560*/  LEA R15, R15, c[0x0][0x1c8], 0x1 ;  /* 0x000072000f0f7a11 */ /* 0x000fca00078e08ff */
[----:B--2---:R2:W-:Y:S04]  /*7570*/  SHFL.IDX PT, R22, R15, 0x2, 0x181f ;  /* 0x00581f000f167f89 */ /* 0x0045e800000e0000 */
[----:B------:R3:W1:Y:S01]  /*7580*/  SHFL.IDX PT, R23, R14, 0x2, 0x181f ;  /* 0x00581f000e177f89 */ /* 0x00066200000e0000 */
[----:B--2---:R-:W-:Y:S01]  /*7590*/  @P0 IMAD.SHL.U32 R15, R28, 0x2, RZ ;  /* 0x000000021c0f0824 */ /* 0x004fe200078e00ff */
[----:B---3--:R-:W-:Y:S01]  /*75a0*/  @P0 SHF.R.S32.HI R14, RZ, 0x1f, R223 ;  /* 0x0000001fff0e0819 */ /* 0x008fe200000114df */
[----:B-1----:R-:W-:-:S03]  /*75b0*/  @P0 IMAD.WIDE R24, R224, 0x2, R22 ;  /* 0x00000002e0180825 */ /* 0x002fc600078e0216 */
[----:B------:R-:W-:Y:S02]  /*75c0*/  @P0 LEA.HI R14, R14, R223, RZ, 0x3 ;  /* 0x000000df0e0e0211 */ /* 0x000fe400078f18ff */
[----:B------:R1:W-:Y:S01]  /*75d0*/  @P0 LDGSTS.E.BYPASS.LTC128B.128 [R15+0xa100], [R24.64], !P2 ;  /* 0x0a100000180f0fae */ /* 0x0003e2000d101d52 */
[----:B------:R-:W-:Y:S02]  /*75e0*/  ISETP.GT.AND P2, PT, R222, 0x5f, PT ;  /* 0x0000005fde00780c */ /* 0x000fe40003f44270 */
[----:B------:R-:W-:-:S05]  /*75f0*/  @P0 LOP3.LUT R14, R14, 0xfffffff8, RZ, 0xc0, !PT ;  /* 0xfffffff80e0e0812 */ /* 0x000fca00078ec0ff */
[----:B------:R-:W-:Y:S01]  /*7600*/  @P0 IMAD.WIDE R22, R14, 0x2, R22 ;  /* 0x000000020e160825 */ /* 0x000fe200078e0216 */
[----:B------:R-:W-:-:S04]  /*7610*/  LEA.HI R14, R20, R30, RZ, 0x1 ;  /* 0x0000001e140e7211 */ /* 0x000fc800078f08ff */
[----:B------:R-:W-:Y:S01]  /*7620*/  LOP3.LUT R14, R14, 0xfffffffe, RZ, 0xc0, !PT ;  /* 0xfffffffe0e0e7812 */ /* 0x000fe200078ec0ff */
[----:B------:R1:W-:Y:S01]  /*7630*/  @P0 LDGSTS.E.BYPASS.LTC128B.128 [R15+0xd100], [R22.64], !P3 ;  /* 0x0d100000160f0fae */ /* 0x0003e2000d901d52 */
[----:B------:R-:W-:Y:S02]  /*7640*/  ISETP.LT.AND P0, PT, RZ, c[0x0][0x27c], PT ;  /* 0x00009f00ff007a0c */ /* 0x000fe40003f01270 */
[----:B------:R-:W-:Y:S01]  /*7650*/  ISETP.NE.AND P3, PT, R213, 0x1, PT ;  /* 0x00000001d500780c */ /* 0x000fe20003f65270 */
[----:B------:R-:W-:Y:S01]  /*7660*/  IMAD.IADD R30, R30, 0x1, -R14 ;  /* 0x000000011e1e7824 */ /* 0x000fe200078e0a0e */
[----:B------:R-:W0:Y:S01]  /*7670*/  LDGDEPBAR ;  /* 0x00000000000079af */ /* 0x000e220000000000 */
[----:B------:R-:W-:Y:S02]  /*7680*/  @P2 LOP3.LUT R218, R218, 0x80000, RZ, 0xfc, !PT ;  /* 0x00080000dada2812 */ /* 0x000fe400078efcff */
[----:B------:R-:W-:-:S05]  /*7690*/  IMAD.SHL.U32 R14, R30, 0x8, RZ ;  /* 0x000000081e0e7824 */ /* 0x000fca00078e00ff */
[----:B------:R-:W-:Y:S02]  /*76a0*/  LOP3.LUT R14, R13, 0x8, R14, 0xf8, !PT ;  /* 0x000000080d0e7812 */ /* 0x000fe400078ef80e */
[----:B------:R-:W-:-:S04]  /*76b0*/  SHF.R.U32.HI R13, RZ, 0x3, R13 ;  /* 0x00000003ff0d7819 */ /* 0x000fc8000001160d */
[----:B------:R-:W-:-:S04]  /*76c0*/  LOP3.LUT R13, R14, R13, RZ, 0x3c, !PT ;  /* 0x0000000d0e0d7212 */ /* 0x000fc800078e3cff */
[----:B------:R-:W-:Y:S01]  /*76d0*/  LOP3.LUT R4, R13, 0xfffffe00, R4, 0xf8, !PT ;  /* 0xfffffe000d047812 */ /* 0x000fe200078ef804 */
[----:B------:R-:W-:Y:S05]  /*76e0*/  @P0 BRA `(.L_x_362) ;  /* 0x0000002000000947 */ /* 0x000fea0003800000 */
[----:B------:R-:W-:-:S04]  /*76f0*/  DEPBAR.LE SB0, 0x1 ;  /* 0x000080400000791a */ /* 0x000fc80000000000 */
[----:B------:R-:W-:Y:S05]  /*7700*/  BRA `(.L_x_363) ;  /* 0x000048d000007947 */ /* 0x000fea0003800000 */
.L_x_362:
[----:B------:R-:W-:Y:S01]  /*7710*/  ULDC.U8 UR4, c[0x0][0x298] ;  /* 0x0000a60000047ab9 */ /* 0x000fe20000000000 */
[----:B-----5:R-:W-:Y:S01]  /*7720*/  SHF.R.S32.HI R20, RZ, 0x1f, R72 ;  /* 0x0000001fff147819 */ /* 0x020fe20000011448 */
[----:B-1----:R-:W-:Y:S01]  /*7730*/  IMAD.WIDE.U32 R22, R72, c[0x0][0x280], RZ ;  /* 0x0000a00048167a25 */ /* 0x002fe200078e00ff */
[----:B------:R-:W-:Y:S01]  /*7740*/  ISETP.NE.AND P0, PT, RZ, UR4, PT ;  /* 0x00000004ff007c0c */ /* 0x000fe2000bf05270 */
[----:B------:R-:W-:Y:S01]  /*7750*/  BSSY B2, `(.L_x_363) ;  /* 0x0000488000027945 */ /* 0x000fe20003800000 */
[----:B------:R-:W-:Y:S01]  /*7760*/  LEA R12, R0, R12, 0x5 ;  /* 0x0000000c000c7211 */ /* 0x000fe200078e28ff */
[----:B------:R-:W-:Y:S01]  /*7770*/  IMAD R13, R20, c[0x0][0x280], RZ ;  /* 0x0000a000140d7a24 */ /* 0x000fe200078e02ff */
[----:B------:R-:W-:Y:S01]  /*7780*/  SHF.L.U32 R31, R28, 0x1, RZ ;  /* 0x000000011c1f7819 */ /* 0x000fe200000006ff */
[----:B------:R-:W-:Y:S02]  /*7790*/  IMAD R20, R20, c[0x0][0x290], RZ ;  /* 0x0000a40014147a24 */ /* 0x000fe400078e02ff */
[----:B------:R-:W-:-:S02]  /*77a0*/  IMAD R13, R72, c[0x0][0x284], R13 ;  /* 0x0000a100480d7a24 */ /* 0x000fc400078e020d */
[C---:B------:R-:W-:Y:S02]  /*77b0*/  IMAD R20, R72.reuse, c[0x0][0x294], R20 ;  /* 0x0000a50048147a24 */ /* 0x040fe400078e0214 */
[----:B------:R-:W-:Y:S01]  /*77c0*/  IMAD.WIDE.U32 R14, R72, c[0x0][0x290], RZ ;  /* 0x0000a400480e7a25 */ /* 0x000fe200078e00ff */
[----:B------:R-:W-:-:S04]  /*77d0*/  IADD3 R25, R13, R23, RZ ;  /* 0x000000170d197210 */ /* 0x000fc80007ffe0ff */
[----:B------:R-:W-:Y:S01]  /*77e0*/  IADD3 R21, R20, R15, RZ ;  /* 0x0000000f14157210 */ /* 0x000fe20007ffe0ff */
[----:B------:R-:W-:Y:S05]  /*77f0*/  @!P0 BRA `(.L_x_364) ;  /* 0x000023a000008947 */ /* 0x000fea0003800000 */
[----:B------:R-:W-:Y:S01]  /*7800*/  @P3 IMAD.HI.U32 R9, R12, c[0x0][0x2c8], RZ ;  /* 0x0000b2000c093a27 */ /* 0x000fe200078e00ff */
[----:B------:R-:W-:Y:S01]  /*7810*/  MOV R24, R22 ;  /* 0x0000001600187202 */ /* 0x000fe20000000f00 */
[----:B------:R-:W-:Y:S01]  /*7820*/  BSSY B0, `(.L_x_365) ;  /* 0x000002d000007945 */ /* 0x000fe20003800000 */
[----:B------:R-:W-:Y:S01]  /*7830*/  CS2R R54, SRZ ;  /* 0x0000000000367805 */ /* 0x000fe2000001ff00 */
[----:B------:R-:W-:Y:S01]  /*7840*/  IMAD.MOV.U32 R20, RZ, RZ, R14 ;  /* 0x000000ffff147224 */ /* 0x000fe200078e000e */
[----:B------:R-:W-:Y:S01]  /*7850*/  @P3 SHF.R.U32.HI R12, RZ, c[0x0][0x2cc], R9 ;  /* 0x0000b300ff0c3a19 */ /* 0x000fe20000011609 */
[----:B------:R-:W-:Y:S01]  /*7860*/  IMAD.SHL.U32 R14, R0, 0x4, RZ ;  /* 0x00000004000e7824 */ /* 0x000fe200078e00ff */
[----:B------:R-:W-:Y:S01]  /*7870*/  CS2R R78, SRZ ;  /* 0x00000000004e7805 */ /* 0x000fe2000001ff00 */
[----:B------:R-:W-:Y:S01]  /*7880*/  CS2R R64, SRZ ;  /* 0x0000000000407805 */ /* 0x000fe2000001ff00 */
[----:B------:R-:W-:Y:S01]  /*7890*/  SHF.R.S32.HI R9, RZ, 0x1f, R12 ;  /* 0x0000001fff097819 */ /* 0x000fe2000001140c */
[----:B------:R-:W-:Y:S01]  /*78a0*/  IMAD.WIDE.U32 R24, R12, c[0x0][0x280], R24 ;  /* 0x0000a0000c187a25 */ /* 0x000fe200078e0018 */
[----:B------:R-:W-:Y:S01]  /*78b0*/  CS2R R76, SRZ ;  /* 0x00000000004c7805 */ /* 0x000fe2000001ff00 */
[----:B------:R-:W-:-:S02]  /*78c0*/  CS2R R66, SRZ ;  /* 0x0000000000427805 */ /* 0x000fc4000001ff00 */
[C---:B------:R-:W-:Y:S02]  /*78d0*/  IMAD R10, R9.reuse, c[0x0][0x280], RZ ;  /* 0x0000a000090a7a24 */ /* 0x040fe400078e02ff */
[----:B------:R-:W-:Y:S02]  /*78e0*/  IMAD R9, R9, c[0x0][0x290], RZ ;  /* 0x0000a40009097a24 */ /* 0x000fe400078e02ff */
[C---:B------:R-:W-:Y:S02]  /*78f0*/  IMAD R10, R12.reuse, c[0x0][0x284], R10 ;  /* 0x0000a1000c0a7a24 */ /* 0x040fe400078e020a */
[----:B------:R-:W-:-:S03]  /*7900*/  IMAD.WIDE.U32 R20, R12, c[0x0][0x290], R20 ;  /* 0x0000a4000c147a25 */ /* 0x000fc600078e0014 */
[----:B------:R-:W-:Y:S01]  /*7910*/  IADD3 R72, R25, R10, RZ ;  /* 0x0000000a19487210 */ /* 0x000fe20007ffe0ff */
[----:B------:R-:W-:Y:S01]  /*7920*/  IMAD R9, R12, c[0x0][0x294], R9 ;  /* 0x0000a5000c097a24 */ /* 0x000fe200078e0209 */
[----:B------:R-:W-:-:S04]  /*7930*/  LEA R10, P0, R24, c[0x0][0x270], 0x1 ;  /* 0x00009c00180a7a11 */ /* 0x000fc800078008ff */
[----:B------:R-:W-:Y:S01]  /*7940*/  LEA.HI.X R72, R24, c[0x0][0x274], R72, 0x1, P0 ;  /* 0x00009d0018487a11 */ /* 0x000fe200000f0c48 */
[----:B------:R1:W2:Y:S01]  /*7950*/  SHFL.IDX PT, R22, R10, RZ, 0x181f ;  /* 0x00181fff0a167589 */ /* 0x0002a200000e0000 */
[----:B------:R-:W-:Y:S02]  /*7960*/  IADD3 R24, R21, R9, RZ ;  /* 0x0000000915187210 */ /* 0x000fe40007ffe0ff */
[C---:B------:R-:W-:Y:S01]  /*7970*/  LEA R9, P0, R20.reuse, c[0x0][0x288], 0x1 ;  /* 0x0000a20014097a11 */ /* 0x040fe200078008ff */
[----:B------:R1:W3:Y:S03]  /*7980*/  SHFL.IDX PT, R23, R72, RZ, 0x181f ;  /* 0x00181fff48177589 */ /* 0x0002e600000e0000 */
[----:B------:R-:W-:Y:S02]  /*7990*/  LEA.HI.X R24, R20, c[0x0][0x28c], R24, 0x1, P0 ;  /* 0x0000a30014187a11 */ /* 0x000fe400000f0c18 */
[----:B------:R1:W4:Y:S04]  /*79a0*/  SHFL.IDX PT, R20, R9, RZ, 0x181f ;  /* 0x00181fff09147589 */ /* 0x00032800000e0000 */
[----:B------:R1:W1:Y:S01]  /*79b0*/  SHFL.IDX PT, R21, R24, RZ, 0x181f ;  /* 0x00181fff18157589 */ /* 0x00026200000e0000 */
[----:B------:R-:W-:Y:S05]  /*79c0*/  @P4 BRA `(.L_x_366) ;  /* 0x0000012000004947 */ /* 0x000fea0003800000 */
[C---:B------:R-:W-:Y:S01]  /*79d0*/  ISETP.GE.AND P0, PT, R14.reuse, c[0x0][0x27c], PT ;  /* 0x00009f000e007a0c */ /* 0x040fe20003f06270 */
[----:B------:R-:W-:Y:S01]  /*79e0*/  CS2R R64, SRZ ;  /* 0x0000000000407805 */ /* 0x000fe2000001ff00 */
[----:B------:R-:W-:Y:S01]  /*79f0*/  CS2R R66, SRZ ;  /* 0x0000000000427805 */ /* 0x000fe2000001ff00 */
[----:B------:R-:W-:-:S10]  /*7a00*/  IADD3 R11, R14, 0x20, RZ ;  /* 0x000000200e0b7810 */ /* 0x000fd40007ffe0ff */
[----:B--23--:R-:W-:-:S04]  /*7a10*/  @!P0 IMAD.WIDE R26, R14, 0x2, R22 ;  /* 0x000000020e1a8825 */ /* 0x00cfc800078e0216 */
[----:B-1--4-:R-:W-:Y:S01]  /*7a20*/  @!P0 IMAD.WIDE R12, R14, 0x2, R20 ;  /* 0x000000020e0c8825 */ /* 0x012fe200078e0214 */
[----:B------:R1:W5:Y:S04]  /*7a30*/  @!P0 LD.E.64 R64, [R26.64] ;  /* 0x000000121a408980 */ /* 0x000368000c101b00 */
[----:B------:R2:W5:Y:S01]  /*7a40*/  @!P0 LD.E.64 R66, [R12.64] ;  /* 0x000000120c428980 */ /* 0x000562000c101b00 */
[----:B------:R-:W-:Y:S01]  /*7a50*/  ISETP.GE.AND P0, PT, R11, c[0x0][0x27c], PT ;  /* 0x00009f000b007a0c */ /* 0x000fe20003f06270 */
[----:B------:R-:W-:Y:S01]  /*7a60*/  CS2R R78, SRZ ;  /* 0x00000000004e7805 */ /* 0x000fe2000001ff00 */
[----:B------:R-:W-:-:S11]  /*7a70*/  CS2R R76, SRZ ;  /* 0x00000000004c7805 */ /* 0x000fd6000001ff00 */
[----:B--2---:R-:W-:-:S04]  /*7a80*/  @!P0 SHF.R.S32.HI R12, RZ, 0x1f, R11 ;  /* 0x0000001fff0c8819 */ /* 0x004fc8000001140b */
[----:B------:R-:W-:-:S04]  /*7a90*/  @!P0 LEA.HI R11, R12, R11, RZ, 0x2 ;  /* 0x0000000b0c0b8211 */ /* 0x000fc800078f10ff */
[----:B------:R-:W-:-:S05]  /*7aa0*/  @!P0 LOP3.LUT R11, R11, 0xfffffffc, RZ, 0xc0, !PT ;  /* 0xfffffffc0b0b8812 */ /* 0x000fca00078ec0ff */
[----:B------:R-:W-:-:S04]  /*7ab0*/  @!P0 IMAD.WIDE R22, R11, 0x2, R22 ;  /* 0x000000020b168825 */ /* 0x000fc800078e0216 */
[----:B------:R-:W-:Y:S01]  /*7ac0*/  @!P0 IMAD.WIDE R20, R11, 0x2, R20 ;  /* 0x000000020b148825 */ /* 0x000fe200078e0214 */
[----:B------:R1:W5:Y:S04]  /*7ad0*/  @!P0 LD.E.64 R78, [R22.64] ;  /* 0x00000012164e8980 */ /* 0x000368000c101b00 */
[----:B------:R1:W5:Y:S02]  /*7ae0*/  @!P0 LD.E.64 R76, [R20.64] ;  /* 0x00000012144c8980 */ /* 0x000364000c101b00 */
.L_x_366:
[----:B------:R-:W-:Y:S05]  /*7af0*/  BSYNC B0 ;  /* 0x0000000000007941 */ /* 0x000fea0003800000 */
.L_x_365:
[----:B-----5:R-:W-:Y:S01]  /*7b00*/  IMAD.MOV.U32 R15, RZ, RZ, R78 ;  /* 0x000000ffff0f7224 */ /* 0x020fe200078e004e */
[----:B------:R-:W-:Y:S01]  /*7b10*/  MOV R12, R64 ;  /* 0x00000040000c7202 */ /* 0x000fe20000000f00 */
[----:B------:R-:W-:Y:S01]  /*7b20*/  IMAD.MOV.U32 R13, RZ, RZ, R79 ;  /* 0x000000ffff0d7224 */ /* 0x000fe200078e004f */
[----:B-1-3--:R1:W3:Y:S01]  /*7b30*/  SHFL.IDX PT, R23, R72, 0x1, 0x181f ;  /* 0x00381f0048177f89 */ /* 0x00a2e200000e0000 */
[----:B------:R-:W-:Y:S01]  /*7b40*/  IMAD.MOV.U32 R11, RZ, RZ, R65 ;  /* 0x000000ffff0b7224 */ /* 0x000fe200078e0041 */
[----:B------:R-:W-:Y:S01]  /*7b50*/  BSSY B0, `(.L_x_367) ;  /* 0x0000022000007945 */ /* 0x000fe20003800000 */
[----:B------:R-:W-:Y:S01]  /*7b60*/  CS2R R60, SRZ ;  /* 0x00000000003c7805 */ /* 0x000fe2000001ff00 */
[----:B------:R-:W-:Y:S01]  /*7b70*/  PRMT R56, R13, 0x5410, R15 ;  /* 0x000054100d387816 */ /* 0x000fe2000000000f */
[----:B------:R-:W-:Y:S01]  /*7b80*/  IMAD.MOV.U32 R15, RZ, RZ, R76 ;  /* 0x000000ffff0f7224 */ /* 0x000fe200078e004c */
[----:B------:R-:W-:Y:S01]  /*7b90*/  PRMT R62, R11, 0x5410, R12 ;  /* 0x000054100b3e7816 */ /* 0x000fe2000000000c */
[----:B------:R-:W-:Y:S01]  /*7ba0*/  IMAD.MOV.U32 R12, RZ, RZ, R66 ;  /* 0x000000ffff0c7224 */ /* 0x000fe200078e0042 */
[----:B------:R-:W-:Y:S01]  /*7bb0*/  MOV R13, R77 ;  /* 0x0000004d000d7202 */ /* 0x000fe20000000f00 */
[----:B--2---:R1:W2:Y:S01]  /*7bc0*/  SHFL.IDX PT, R22, R10, 0x1, 0x181f ;  /* 0x00381f000a167f89 */ /* 0x0042a200000e0000 */
[----:B------:R-:W-:Y:S01]  /*7bd0*/  MOV R11, R67 ;  /* 0x00000043000b7202 */ /* 0x000fe20000000f00 */
[----:B------:R-:W-:Y:S01]  /*7be0*/  CS2R R52, SRZ ;  /* 0x0000000000347805 */ /* 0x000fe2000001ff00 */
[----:B------:R-:W-:Y:S01]  /*7bf0*/  PRMT R51, R13, 0x5410, R15 ;  /* 0x000054100d337816 */ /* 0x000fe2000000000f */
[----:B------:R1:W4:Y:S01]  /*7c00*/  SHFL.IDX PT, R21, R24, 0x1, 0x181f ;  /* 0x00381f0018157f89 */ /* 0x00032200000e0000 */
[----:B------:R-:W-:Y:S01]  /*7c10*/  PRMT R57, R11, 0x5410, R12 ;  /* 0x000054100b397816 */ /* 0x000fe2000000000c */
[----:B------:R-:W-:-:S02]  /*7c20*/  CS2R R58, SRZ ;  /* 0x00000000003a7805 */ /* 0x000fc4000001ff00 */
[----:B----4-:R1:W4:Y:S01]  /*7c30*/  SHFL.IDX PT, R20, R9, 0x1, 0x181f ;  /* 0x00381f0009147f89 */ /* 0x01032200000e0000 */
[----:B------:R-:W-:Y:S05]  /*7c40*/  @P1 BRA `(.L_x_368) ;  /* 0x0000012000001947 */ /* 0x000fea0003800000 */
[----:B------:R-:W-:Y:S01]  /*7c50*/  ISETP.GE.AND P0, PT, R14, c[0x0][0x27c], PT ;  /* 0x00009f000e007a0c */ /* 0x000fe20003f06270 */
[----:B------:R-:W-:Y:S01]  /*7c60*/  CS2R R58, SRZ ;  /* 0x00000000003a7805 */ /* 0x000fe2000001ff00 */
[----:B------:R-:W-:-:S11]  /*7c70*/  CS2R R60, SRZ ;  /* 0x00000000003c7805 */ /* 0x000fd6000001ff00 */
[----:B----4-:R-:W-:-:S04]  /*7c80*/  @!P0 IMAD.WIDE R12, R14, 0x2, R20 ;  /* 0x000000020e0c8825 */ /* 0x010fc800078e0214 */
[C---:B--23--:R-:W-:Y:S01]  /*7c90*/  @!P0 IMAD.WIDE R26, R14.reuse, 0x2, R22 ;  /* 0x000000020e1a8825 */ /* 0x04cfe200078e0216 */
[----:B------:R2:W5:Y:S04]  /*7ca0*/  @!P0 LD.E.64 R58, [R12.64] ;  /* 0x000000120c3a8980 */ /* 0x000568000c101b00 */
[----:B------:R3:W5:Y:S01]  /*7cb0*/  @!P0 LD.E.64 R60, [R26.64] ;  /* 0x000000121a3c8980 */ /* 0x000762000c101b00 */
[----:B--2---:R-:W-:-:S04]  /*7cc0*/  IADD3 R12, R14, 0x20, RZ ;  /* 0x000000200e0c7810 */ /* 0x004fc80007ffe0ff */
[----:B------:R-:W-:Y:S01]  /*7cd0*/  ISETP.GE.AND P0, PT, R12, c[0x0][0x27c], PT ;  /* 0x00009f000c007a0c */ /* 0x000fe20003f06270 */
[----:B------:R-:W-:-:S12]  /*7ce0*/  CS2R R54, SRZ ;  /* 0x0000000000367805 */ /* 0x000fd8000001ff00 */
[----:B------:R-:W-:-:S04]  /*7cf0*/  @!P0 SHF.R.S32.HI R11, RZ, 0x1f, R12 ;  /* 0x0000001fff0b8819 */ /* 0x000fc8000001140c */
[----:B------:R-:W-:-:S04]  /*7d00*/  @!P0 LEA.HI R11, R11, R12, RZ, 0x2 ;  /* 0x0000000c0b0b8211 */ /* 0x000fc800078f10ff */
[----:B------:R-:W-:Y:S01]  /*7d10*/  @!P0 LOP3.LUT R11, R11, 0xfffffffc, RZ, 0xc0, !PT ;  /* 0xfffffffc0b0b8812 */ /* 0x000fe200078ec0ff */
[----:B------:R-:W-:-:S04]  /*7d20*/  CS2R R52, SRZ ;  /* 0x0000000000347805 */ /* 0x000fc8000001ff00 */
[----:B------:R-:W-:-:S04]  /*7d30*/  @!P0 IMAD.WIDE R22, R11, 0x2, R22 ;  /* 0x000000020b168825 */ /* 0x000fc800078e0216 */
[----:B------:R-:W-:Y:S01]  /*7d40*/  @!P0 IMAD.WIDE R20, R11, 0x2, R20 ;  /* 0x000000020b148825 */ /* 0x000fe200078e0214 */
[----:B------:R3:W5:Y:S04]  /*7d50*/  @!P0 LD.E.64 R54, [R22.64] ;  /* 0x0000001216368980 */ /* 0x000768000c101b00 */
[----:B------:R3:W5:Y:S02]  /*7d60*/  @!P0 LD.E.64 R52, [R20.64] ;  /* 0x0000001214348980 */ /* 0x000764000c101b00 */
.L_x_368:
[----:B------:R-:W-:Y:S05]  /*7d70*/  BSYNC B0 ;  /* 0x0000000000007941 */ /* 0x000fea0003800000 */
.L_x_367:
[----:B-----5:R-:W-:Y:S01]  /*7d80*/  IMAD.MOV.U32 R15, RZ, RZ, R54 ;  /* 0x000000ffff0f7224 */ /* 0x020fe200078e0036 */
[----:B------:R-:W-:Y:S01]  /*7d90*/  MOV R12, R60 ;  /* 0x0000003c000c7202 */ /* 0x000fe20000000f00 */
[----:B------:R-:W-:Y:S01]  /*7da0*/  IMAD.MOV.U32 R13, RZ, RZ, R55 ;  /* 0x000000ffff0d7224 */ /* 0x000fe200078e0037 */
[----:B---3--:R3:W1:Y:S01]  /*7db0*/  SHFL.IDX PT, R27, R72, 0x2, 0x181f ;  /* 0x00581f00481b7f89 */ /* 0x00866200000e0000 */
[----:B------:R-:W-:Y:S01]  /*7dc0*/  IMAD.MOV.U32 R11, RZ, RZ, R61 ;  /* 0x000000ffff0b7224 */ /* 0x000fe200078e003d */
[----:B------:R-:W-:Y:S01]  /*7dd0*/  BSSY B0, `(.L_x_369) ;  /* 0x0000024000007945 */ /* 0x000fe20003800000 */
[----:B--2---:R-:W-:Y:S01]  /*7de0*/  CS2R R22, SRZ ;  /* 0x0000000000167805 */ /* 0x004fe2000001ff00 */
[----:B------:R-:W-:Y:S01]  /*7df0*/  PRMT R43, R13, 0x5410, R15 ;  /* 0x000054100d2b7816 */ /* 0x000fe2000000000f */
[----:B------:R-:W-:Y:S01]  /*7e00*/  IMAD.MOV.U32 R15, RZ, RZ, R52 ;  /* 0x000000ffff0f7224 */ /* 0x000fe200078e0034 */
[----:B------:R-:W-:Y:S01]  /*7e10*/  PRMT R50, R11, 0x5410, R12 ;  /* 0x000054100b327816 */ /* 0x000fe2000000000c */
[----:B------:R-:W-:Y:S01]  /*7e20*/  IMAD.MOV.U32 R12, RZ, RZ, R58 ;  /* 0x000000ffff0c7224 */ /* 0x000fe200078e003a */
[----:B------:R-:W-:Y:S01]  /*7e30*/  MOV R13, R53 ;  /* 0x00000035000d7202 */ /* 0x000fe20000000f00 */
[----:B------:R3:W2:Y:S01]  /*7e40*/  SHFL.IDX PT, R26, R10, 0x2, 0x181f ;  /* 0x00581f000a1a7f89 */ /* 0x0006a200000e0000 */
[----:B------:R-:W-:Y:S01]  /*7e50*/  MOV R11, R59 ;  /* 0x0000003b000b7202 */ /* 0x000fe20000000f00 */
[----:B------:R-:W-:Y:S01]  /*7e60*/  CS2R R40, SRZ ;  /* 0x0000000000287805 */ /* 0x000fe2000001ff00 */
[----:B------:R-:W-:Y:S01]  /*7e70*/  PRMT R42, R13, 0x5410, R15 ;  /* 0x000054100d2a7816 */ /* 0x000fe2000000000f */
[----:B------:R3:W4:Y:S01]  /*7e80*/  SHFL.IDX PT, R21, R24, 0x2, 0x181f ;  /* 0x00581f0018157f89 */ /* 0x00072200000e0000 */
[----:B------:R-:W-:Y:S01]  /*7e90*/  PRMT R49, R11, 0x5410, R12 ;  /* 0x000054100b317816 */ /* 0x000fe2000000000c */
[----:B------:R-:W-:Y:S01]  /*7ea0*/  CS2R R46, SRZ ;  /* 0x00000000002e7805 */ /* 0x000fe2000001ff00 */
[----:B------:R-:W-:Y:S01]  /*7eb0*/  CS2R R38, SRZ ;  /* 0x0000000000267805 */ /* 0x000fe2000001ff00 */
[----:B----4-:R3:W4:Y:S01]  /*7ec0*/  SHFL.IDX PT, R20, R9, 0x2, 0x181f ;  /* 0x00581f0009147f89 */ /* 0x01072200000e0000 */
[----:B------:R-:W-:Y:S01]  /*7ed0*/  CS2R R44, SRZ ;  /* 0x00000000002c7805 */ /* 0x000fe2000001ff00 */
[----:B------:R-:W-:Y:S05]  /*7ee0*/  @P5 BRA `(.L_x_370) ;  /* 0x0000012000005947 */ /* 0x000fea0003800000 */
[----:B------:R-:W-:Y:S01]  /*7ef0*/  ISETP.GE.AND P0, PT, R14, c[0x0][0x27c], PT ;  /* 0x00009f000e007a0c */ /* 0x000fe20003f06270 */
[----:B------:R-:W-:Y:S01]  /*7f00*/  CS2R R44, SRZ ;  /* 0x00000000002c7805 */ /* 0x000fe2000001ff00 */
[----:B------:R-:W-:-:S11]  /*7f10*/  CS2R R46, SRZ ;  /* 0x00000000002e7805 */ /* 0x000fd6000001ff00 */
[----:B----4-:R-:W-:-:S04]  /*7f20*/  @!P0 IMAD.WIDE R12, R14, 0x2, R20 ;  /* 0x000000020e0c8825 */ /* 0x010fc800078e0214 */
[C---:B-12---:R-:W-:Y:S01]  /*7f30*/  @!P0 IMAD.WIDE R32, R14.reuse, 0x2, R26 ;  /* 0x000000020e208825 */ /* 0x046fe200078e021a */
[----:B------:R1:W5:Y:S04]  /*7f40*/  @!P0 LD.E.64 R44, [R12.64] ;  /* 0x000000120c2c8980 */ /* 0x000368000c101b00 */
[----:B------:R2:W5:Y:S01]  /*7f50*/  @!P0 LD.E.64 R46, [R32.64] ;  /* 0x00000012202e8980 */ /* 0x000562000c101b00 */
[----:B-1----:R-:W-:-:S04]  /*7f60*/  IADD3 R12, R14, 0x20, RZ ;  /* 0x000000200e0c7810 */ /* 0x002fc80007ffe0ff */
        /* <DEDUP_REMOVED lines=10> */
.L_x_370:
[----:B------:R-:W-:Y:S05]  /*8010*/  BSYNC B0 ;  /* 0x0000000000007941 */ /* 0x000fea0003800000 */
.L_x_369:
[----:B------:R-:W3:Y:S01]  /*8020*/  SHFL.IDX PT, R25, R24, 0x3, 0x181f ;  /* 0x00781f0018197f89 */ /* 0x000ee200000e0000 */
[----:B-----5:R-:W-:Y:S01]  /*8030*/  IMAD.MOV.U32 R12, RZ, RZ, R40 ;  /* 0x000000ffff0c7224 */ /* 0x020fe200078e0028 */
[----:B------:R-:W-:Y:S01]  /*8040*/  BSSY B0, `(.L_x_371) ;  /* 0x0000025000007945 */ /* 0x000fe20003800000 */
[----:B------:R-:W-:Y:S01]  /*8050*/  IMAD.MOV.U32 R11, RZ, RZ, R41 ;  /* 0x000000ffff0b7224 */ /* 0x000fe200078e0029 */
[----:B------:R-:W4:Y:S01]  /*8060*/  SHFL.IDX PT, R73, R72, 0x3, 0x181f ;  /* 0x00781f0048497f89 */ /* 0x000f2200000e0000 */
[----:B--2---:R-:W-:Y:S01]  /*8070*/  CS2R R32, SRZ ;  /* 0x0000000000207805 */ /* 0x004fe2000001ff00 */
[----:B----4-:R-:W-:Y:S01]  /*8080*/  CS2R R20, SRZ ;  /* 0x0000000000147805 */ /* 0x010fe2000001ff00 */
[----:B-1----:R-:W-:Y:S01]  /*8090*/  CS2R R26, SRZ ;  /* 0x00000000001a7805 */ /* 0x002fe2000001ff00 */
[----:B---3--:R1:W2:Y:S01]  /*80a0*/  SHFL.IDX PT, R24, R9, 0x3, 0x181f ;  /* 0x00781f0009187f89 */ /* 0x0082a200000e0000 */
[----:B------:R-:W-:Y:S01]  /*80b0*/  PRMT R35, R11, 0x5410, R12 ;  /* 0x000054100b237816 */ /* 0x000fe2000000000c */
[----:B------:R-:W-:Y:S01]  /*80c0*/  IMAD.MOV.U32 R12, RZ, RZ, R38 ;  /* 0x000000ffff0c7224 */ /* 0x000fe200078e0026 */
[----:B------:R-:W-:Y:S01]  /*80d0*/  MOV R11, R39 ;  /* 0x00000027000b7202 */ /* 0x000fe20000000f00 */
[----:B------:R3:W4:Y:S03]  /*80e0*/  SHFL.IDX PT, R72, R10, 0x3, 0x181f ;  /* 0x00781f000a487f89 */ /* 0x00072600000e0000 */
[----:B------:R-:W-:Y:S01]  /*80f0*/  PRMT R34, R11, 0x5410, R12 ;  /* 0x000054100b227816 */ /* 0x000fe2000000000c */
[----:B-1----:R-:W-:Y:S01]  /*8100*/  IMAD.MOV.U32 R9, RZ, RZ, R47 ;  /* 0x000000ffff097224 */ /* 0x002fe200078e002f */
[----:B---3--:R-:W-:-:S04]  /*8110*/  MOV R10, R46 ;  /* 0x0000002e000a7202 */ /* 0x008fc80000000f00 */
[----:B------:R-:W-:Y:S01]  /*8120*/  PRMT R37, R9, 0x5410, R10 ;  /* 0x0000541009257816 */ /* 0x000fe2000000000a */
[----:B------:R-:W-:Y:S01]  /*8130*/  IMAD.MOV.U32 R10, RZ, RZ, R44 ;  /* 0x000000ffff0a7224 */ /* 0x000fe200078e002c */
[----:B------:R-:W-:-:S04]  /*8140*/  MOV R9, R45 ;  /* 0x0000002d00097202 */ /* 0x000fc80000000f00 */
[----:B------:R-:W-:Y:S01]  /*8150*/  PRMT R36, R9, 0x5410, R10 ;  /* 0x0000541009247816 */ /* 0x000fe2000000000a */
[----:B------:R-:W-:Y:S05]  /*8160*/  @P6 BRA `(.L_x_372) ;  /* 0x0000012000006947 */ /* 0x000fea0003800000 */
[C---:B--2-4-:R-:W-:Y:S01]  /*8170*/  ISETP.GE.AND P0, PT, R14.reuse, c[0x0][0x27c], PT ;  /* 0x00009f000e007a0c */ /* 0x054fe20003f06270 */
[----:B------:R-:W-:Y:S01]  /*8180*/  CS2R R32, SRZ ;  /* 0x0000000000207805 */ /* 0x000fe2000001ff00 */
[----:B------:R-:W-:Y:S01]  /*8190*/  CS2R R26, SRZ ;  /* 0x00000000001a7805 */ /* 0x000fe2000001ff00 */
[----:B------:R-:W-:-:S10]  /*81a0*/  IADD3 R10, R14, 0x20, RZ ;  /* 0x000000200e0a7810 */ /* 0x000fd40007ffe0ff */
[----:B------:R-:W-:-:S04]  /*81b0*/  @!P0 IMAD.WIDE R20, R14, 0x2, R72 ;  /* 0x000000020e148825 */ /* 0x000fc800078e0248 */
[----:B------:R-:W-:Y:S01]  /*81c0*/  @!P0 IMAD.WIDE R12, R14, 0x2, R24 ;  /* 0x000000020e0c8825 */ /* 0x000fe200078e0218 */
[----:B------:R1:W5:Y:S04]  /*81d0*/  @!P0 LD.E.64 R32, [R20.64] ;  /* 0x0000001214208980 */ /* 0x000368000c101b00 */
[----:B------:R2:W5:Y:S01]  /*81e0*/  @!P0 LD.E.64 R26, [R12.64] ;  /* 0x000000120c1a8980 */ /* 0x000562000c101b00 */
[----:B------:R-:W-:Y:S01]  /*81f0*/  ISETP.GE.AND P0, PT, R10, c[0x0][0x27c], PT ;  /* 0x00009f000a007a0c */ /* 0x000fe20003f06270 */
[----:B------:R-:W-:-:S12]  /*8200*/  CS2R R22, SRZ ;  /* 0x0000000000167805 */ /* 0x000fd8000001ff00 */
[----:B------:R-:W-:-:S04]  /*8210*/  @!P0 SHF.R.S32.HI R9, RZ, 0x1f, R10 ;  /* 0x0000001fff098819 */ /* 0x000fc8000001140a */
[----:B------:R-:W-:Y:S01]  /*8220*/  @!P0 LEA.HI R9, R9, R10, RZ, 0x2 ;  /* 0x0000000a09098211 */ /* 0x000fe200078f10ff */
[----:B-1----:R-:W-:-:S03]  /*8230*/  CS2R R20, SRZ ;  /* 0x0000000000147805 */ /* 0x002fc6000001ff00 */
[----:B------:R-:W-:-:S05]  /*8240*/  @!P0 LOP3.LUT R9, R9, 0xfffffffc, RZ, 0xc0, !PT ;  /* 0xfffffffc09098812 */ /* 0x000fca00078ec0ff */
[----:B------:R-:W-:-:S04]  /*8250*/  @!P0 IMAD.WIDE R72, R9, 0x2, R72 ;  /* 0x0000000209488825 */ /* 0x000fc800078e0248 */
[----:B------:R-:W-:Y:S01]  /*8260*/  @!P0 IMAD.WIDE R24, R9, 0x2, R24 ;  /* 0x0000000209188825 */ /* 0x000fe200078e0218 */
[----:B------:R2:W5:Y:S04]  /*8270*/  @!P0 LD.E.64 R22, [R72.64] ;  /* 0x0000001248168980 */ /* 0x000568000c101b00 */
[----:B------:R2:W5:Y:S02]  /*8280*/  @!P0 LD.E.64 R20, [R24.64] ;  /* 0x0000001218148980 */ /* 0x000564000c101b00 */
.L_x_372:
[----:B--2-4-:R-:W-:Y:S05]  /*8290*/  BSYNC B0 ;  /* 0x0000000000007941 */ /* 0x014fea0003800000 */
.L_x_371:
[----:B------:R-:W-:Y:S01]  /*82a0*/  IMAD.IADD R25, R8, 0x1, -R117 ;  /* 0x0000000108197824 */ /* 0x000fe200078e0a75 */
[----:B-----5:R-:W-:Y:S01]  /*82b0*/  MOV R8, R33 ;  /* 0x0000002100087202 */ /* 0x020fe20000000f00 */
[----:B------:R-:W-:Y:S01]  /*82c0*/  IMAD.MOV.U32 R9, RZ, RZ, R22 ;  /* 0x000000ffff097224 */ /* 0x000fe200078e0016 */
[----:B------:R-:W-:-:S04]  /*82d0*/  DEPBAR.LE SB0, 0x1 ;  /* 0x000080400000791a */ /* 0x000fc80000000000 */
[----:B------:R-:W-:Y:S01]  /*82e0*/  IMNMX R25, R25, 0x80, PT ;  /* 0x0000008019197817 */ /* 0x000fe20003800200 */
[----:B------:R-:W-:Y:S01]  /*82f0*/  IMAD.MOV.U32 R10, RZ, RZ, R23 ;  /* 0x000000ffff0a7224 */ /* 0x000fe200078e0017 */
[----:B------:R-:W-:Y:S01]  /*8300*/  PRMT R12, R9, 0x7610, R12 ;  /* 0x00007610090c7816 */ /* 0x000fe2000000000c */
[----:B------:R-:W-:Y:S01]  /*8310*/  IMAD.MOV.U32 R9, RZ, RZ, R32 ;  /* 0x000000ffff097224 */ /* 0x000fe200078e0020 */
[----:B------:R-:W-:Y:S01]  /*8320*/  BAR.SYNC.DEFER_BLOCKING 0x0 ;  /* 0x0000000000007b1d */ /* 0x000fe20000010000 */
[----:B------:R-:W-:Y:S01]  /*8330*/  ISETP.GE.AND P0, PT, R18, R25, PT ;  /* 0x000000191200720c */ /* 0x000fe20003f06270 */
[----:B------:R-:W-:Y:S01]  /*8340*/  IMAD.MOV.U32 R11, RZ, RZ, R20 ;  /* 0x000000ffff0b7224 */ /* 0x000fe200078e0014 */
[----:B------:R-:W-:Y:S01]  /*8350*/  PRMT R13, R13, 0x5410, R10 ;  /* 0x000054100d0d7816 */ /* 0x000fe2000000000a */
[----:B------:R-:W-:Y:S01]  /*8360*/  IMAD.MOV.U32 R10, RZ, RZ, R21 ;  /* 0x000000ffff0a7224 */ /* 0x000fe200078e0015 */
[----:B------:R-:W-:Y:S01]  /*8370*/  PRMT R24, R8, 0x5410, R9 ;  /* 0x0000541008187816 */ /* 0x000fe20000000009 */
[----:B------:R-:W-:Y:S01]  /*8380*/  IMAD.MOV.U32 R8, RZ, RZ, R27 ;  /* 0x000000ffff087224 */ /* 0x000fe200078e001b */
[----:B------:R-:W-:Y:S01]  /*8390*/  MOV R9, R26 ;  /* 0x0000001a00097202 */ /* 0x000fe20000000f00 */
[----:B------:R-:W-:Y:S01]  /*83a0*/  BSSY B1, `(.L_x_373) ;  /* 0x0000060000017945 */ /* 0x000fe20003800000 */
[----:B------:R-:W-:-:S02]  /*83b0*/  PRMT R13, R11, 0x7610, R13 ;  /* 0x000076100b0d7816 */ /* 0x000fc4000000000d */
[----:B------:R-:W-:Y:S02]  /*83c0*/  PRMT R12, R12, 0x5410, R10 ;  /* 0x000054100c0c7816 */ /* 0x000fe4000000000a */
[----:B------:R-:W-:Y:S01]  /*83d0*/  PRMT R15, R8, 0x5410, R9 ;  /* 0x00005410080f7816 */ /* 0x000fe20000000009 */
[----:B------:R-:W-:Y:S05]  /*83e0*/  @P0 BRA `(.L_x_374) ;  /* 0x000005b000000947 */ /* 0x000fea0003800000 */
[----:B------:R-:W-:Y:S01]  /*83f0*/  ISETP.GE.AND P0, PT, R14, c[0x0][0x27c], PT ;  /* 0x00009f000e007a0c */ /* 0x000fe20003f06270 */
[----:B------:R-:W-:-:S12]  /*8400*/  BSSY B0, `(.L_x_375) ;  /* 0x000002c000007945 */ /* 0x000fd80003800000 */
[----:B------:R-:W-:Y:S05]  /*8410*/  @P0 BRA `(.L_x_376) ;  /* 0x000002a000000947 */ /* 0x000fea0003800000 */
[----:B------:R-:W1:Y:S01]  /*8420*/  LDS.128 R8, [R31+0x100] ;  /* 0x000100001f087984 */ /* 0x000e620000000c00 */
[--C-:B------:R-:W-:Y:S01]  /*8430*/  SHF.R.U64 R63, R64, 0x10, R65.reuse ;  /* 0x00000010403f7819 */ /* 0x100fe20000001241 */
[--C-:B------:R-:W-:Y:S01]  /*8440*/  HADD2.F32 R73, -RZ, R57.reuse.H1_H1 ;  /* 0x30000039ff497230 */ /* 0x100fe20000004100 */
[----:B------:R-:W-:Y:S01]  /*8450*/  SHF.R.U32.HI R64, RZ, 0x10, R65 ;  /* 0x00000010ff407819 */ /* 0x000fe20000011641 */
[----:B------:R-:W-:Y:S01]  /*8460*/  HADD2.F32 R57, -RZ, R57.H0_H0 ;  /* 0x20000039ff397230 */ /* 0x000fe20000004100 */
[--C-:B------:R-:W-:Y:S01]  /*8470*/  SHF.R.U64 R65, R66, 0x10, R67.reuse ;  /* 0x0000001042417819 */ /* 0x100fe20000001243 */
[----:B------:R-:W-:Y:S01]  /*8480*/  HADD2.F32 R75, -RZ, R62.H1_H1 ;  /* 0x3000003eff4b7230 */ /* 0x000fe20000004100 */
[----:B------:R-:W-:Y:S01]  /*8490*/  SHF.R.U32.HI R66, RZ, 0x10, R67 ;  /* 0x00000010ff427819 */ /* 0x000fe20000011643 */
[----:B------:R-:W-:Y:S02]  /*84a0*/  HADD2.F32 R74, -RZ, R64.H0_H0 ;  /* 0x20000040ff4a7230 */ /* 0x000fe40000004100 */
[----:B------:R-:W-:-:S02]  /*84b0*/  HADD2.F32 R65, -RZ, R65.H0_H0 ;  /* 0x20000041ff417230 */ /* 0x000fc40000004100 */
[----:B------:R-:W-:Y:S02]  /*84c0*/  HADD2.F32 R66, -RZ, R66.H0_H0 ;  /* 0x20000042ff427230 */ /* 0x000fe40000004100 */
[----:B------:R-:W-:Y:S02]  /*84d0*/  HADD2.F32 R62, -RZ, R62.H0_H0 ;  /* 0x2000003eff3e7230 */ /* 0x000fe40000004100 */
[--C-:B-1----:R-:W-:Y:S02]  /*84e0*/  HADD2.F32 R67, -RZ, R11.reuse.H0_H0 ;  /* 0x2000000bff437230 */ /* 0x102fe40000004100 */
[----:B------:R-:W-:Y:S02]  /*84f0*/  HADD2.F32 R11, -RZ, R11.H1_H1 ;  /* 0x3000000bff0b7230 */ /* 0x000fe40000004100 */
[--C-:B------:R-:W-:Y:S02]  /*8500*/  HADD2.F32 R69, -RZ, R8.reuse.H0_H0 ;  /* 0x20000008ff457230 */ /* 0x100fe40000004100 */
[----:B------:R-:W-:Y:S01]  /*8510*/  HADD2.F32 R70, -RZ, R8.H1_H1 ;  /* 0x30000008ff467230 */ /* 0x000fe20000004100 */
[-C--:B------:R-:W-:Y:S01]  /*8520*/  FMUL.FTZ R64, R11, R66.reuse ;  /* 0x000000420b407220 */ /* 0x080fe20000410000 */
[--C-:B------:R-:W-:Y:S01]  /*8530*/  HADD2.F32 R8, -RZ, R10.reuse.H0_H0 ;  /* 0x2000000aff087230 */ /* 0x100fe20000004100 */
[C---:B------:R-:W-:Y:S01]  /*8540*/  FMUL.FTZ R66, R67.reuse, R66 ;  /* 0x0000004243427220 */ /* 0x040fe20000410000 */
[--C-:B------:R-:W-:Y:S01]  /*8550*/  HADD2.F32 R72, -RZ, R9.reuse.H0_H0 ;  /* 0x20000009ff487230 */ /* 0x100fe20000004100 */
[-C--:B------:R-:W-:Y:S01]  /*8560*/  FFMA.FTZ R64, R67, R74.reuse, -R64 ;  /* 0x0000004a43407223 */ /* 0x080fe20000010840 */
[----:B------:R-:W-:Y:S01]  /*8570*/  HADD2.F32 R10, -RZ, R10.H1_H1 ;  /* 0x3000000aff0a7230 */ /* 0x000fe20000004100 */
[----:B------:R-:W-:Y:S01]  /*8580*/  FFMA.FTZ R11, R11, R74, R66 ;  /* 0x0000004a0b0b7223 */ /* 0x000fe20000010042 */
[----:B------:R-:W-:Y:S01]  /*8590*/  HADD2.F32 R9, -RZ, R9.H1_H1 ;  /* 0x30000009ff097230 */ /* 0x000fe20000004100 */
[----:B------:R-:W-:Y:S01]  /*85a0*/  FMUL.FTZ R80, R70, R73 ;  /* 0x0000004946507220 */ /* 0x000fe20000410000 */
[----:B------:R-:W-:Y:S01]  /*85b0*/  HADD2.F32 R66, -RZ, R63.H0_H0 ;  /* 0x2000003fff427230 */ /* 0x000fe20000004100 */
[----:B------:R-:W-:Y:S01]  /*85c0*/  FMUL.FTZ R63, R10, R57 ;  /* 0x000000390a3f7220 */ /* 0x000fe20000410000 */
[----:B------:R-:W-:Y:S01]  /*85d0*/  F2FP.PACK_AB R11, R11, R64 ;  /* 0x000000400b0b723e */ /* 0x000fe200000000ff */
[----:B------:R-:W-:-:S02]  /*85e0*/  FMUL.FTZ R67, R9, R65 ;  /* 0x0000004109437220 */ /* 0x000fc40000410000 */
[C---:B------:R-:W-:Y:S02]  /*85f0*/  FMUL.FTZ R73, R69.reuse, R73 ;  /* 0x0000004945497220 */ /* 0x040fe40000410000 */
[----:B------:R-:W-:Y:S02]  /*8600*/  FMUL.FTZ R57, R8, R57 ;  /* 0x0000003908397220 */ /* 0x000fe40000410000 */
[----:B------:R-:W-:Y:S02]  /*8610*/  FMUL.FTZ R65, R72, R65 ;  /* 0x0000004148417220 */ /* 0x000fe40000410000 */
[-C--:B------:R-:W-:Y:S02]  /*8620*/  FFMA.FTZ R80, R69, R75.reuse, -R80 ;  /* 0x0000004b45507223 */ /* 0x080fe40000010850 */
[----:B------:R-:W-:Y:S02]  /*8630*/  FFMA.FTZ R73, R70, R75, R73 ;  /* 0x0000004b46497223 */ /* 0x000fe40000010049 */
[----:B------:R-:W-:-:S02]  /*8640*/  FFMA.FTZ R63, R8, R62, -R63 ;  /* 0x0000003e083f7223 */ /* 0x000fc4000001083f */
[----:B------:R-:W-:Y:S01]  /*8650*/  FFMA.FTZ R10, R10, R62, R57 ;  /* 0x0000003e0a0a7223 */ /* 0x000fe20000010039 */
[----:B------:R-:W-:Y:S01]  /*8660*/  F2FP.PACK_AB R8, R73, R80 ;  /* 0x000000504908723e */ /* 0x000fe200000000ff */
[-C--:B------:R-:W-:Y:S02]  /*8670*/  FFMA.FTZ R67, R72, R66.reuse, -R67 ;  /* 0x0000004248437223 */ /* 0x080fe40000010843 */
[----:B------:R-:W-:Y:S01]  /*8680*/  FFMA.FTZ R9, R9, R66, R65 ;  /* 0x0000004209097223 */ /* 0x000fe20000010041 */
[----:B------:R-:W-:-:S04]  /*8690*/  F2FP.PACK_AB R10, R10, R63 ;  /* 0x0000003f0a0a723e */ /* 0x000fc800000000ff */
[----:B------:R-:W-:-:S05]  /*86a0*/  F2FP.PACK_AB R9, R9, R67 ;  /* 0x000000430909723e */ /* 0x000fca00000000ff */
[----:B------:R1:W-:Y:S02]  /*86b0*/  STS.128 [R31+0x100], R8 ;  /* 0x000100081f007388 */ /* 0x0003e40000000c00 */
.L_x_376:
[----:B------:R-:W-:Y:S05]  /*86c0*/  BSYNC B0 ;  /* 0x0000000000007941 */ /* 0x000fea0003800000 */
.L_x_375:
[----:B-1----:R-:W-:-:S04]  /*86d0*/  IADD3 R8, R14, 0x20, RZ ;  /* 0x000000200e087810 */ /* 0x002fc80007ffe0ff */
[----:B------:R-:W-:-:S13]  /*86e0*/  ISETP.GE.AND P0, PT, R8, c[0x0][0x27c], PT ;  /* 0x00009f0008007a0c */ /* 0x000fda0003f06270 */
[----:B------:R-:W-:Y:S05]  /*86f0*/  @P0 BRA `(.L_x_374) ;  /* 0x000002a000000947 */ /* 0x000fea0003800000 */
[----:B------:R-:W1:Y:S01]  /*8700*/  LDS.128 R8, [R31+0x4100] ;  /* 0x004100001f087984 */ /* 0x000e620000000c00 */
[--C-:B------:R-:W-:Y:S01]  /*8710*/  SHF.R.U64 R62, R76, 0x10, R77.reuse ;  /* 0x000000104c3e7819 */ /* 0x100fe2000000124d */
[--C-:B------:R-:W-:Y:S01]  /*8720*/  HADD2.F32 R67, -RZ, R51.reuse.H1_H1 ;  /* 0x30000033ff437230 */ /* 0x100fe20000004100 */
[----:B------:R-:W-:Y:S01]  /*8730*/  SHF.R.U32.HI R76, RZ, 0x10, R77 ;  /* 0x00000010ff4c7819 */ /* 0x000fe2000001164d */
[----:B------:R-:W-:Y:S01]  /*8740*/  HADD2.F32 R70, -RZ, R56.H1_H1 ;  /* 0x30000038ff467230 */ /* 0x000fe20000004100 */
[--C-:B------:R-:W-:Y:S01]  /*8750*/  SHF.R.U64 R57, R78, 0x10, R79.reuse ;  /* 0x000000104e397819 */ /* 0x100fe2000000124f */
[----:B------:R-:W-:Y:S01]  /*8760*/  HADD2.F32 R51, -RZ, R51.H0_H0 ;  /* 0x20000033ff337230 */ /* 0x000fe20000004100 */
[----:B------:R-:W-:Y:S01]  /*8770*/  SHF.R.U32.HI R78, RZ, 0x10, R79 ;  /* 0x00000010ff4e7819 */ /* 0x000fe2000001164f */
[----:B------:R-:W-:Y:S02]  /*8780*/  HADD2.F32 R76, -RZ, R76.H0_H0 ;  /* 0x2000004cff4c7230 */ /* 0x000fe40000004100 */
[----:B------:R-:W-:-:S02]  /*8790*/  HADD2.F32 R62, -RZ, R62.H0_H0 ;  /* 0x2000003eff3e7230 */ /* 0x000fc40000004100 */
[----:B------:R-:W-:Y:S02]  /*87a0*/  HADD2.F32 R78, -RZ, R78.H0_H0 ;  /* 0x2000004eff4e7230 */ /* 0x000fe40000004100 */
[----:B------:R-:W-:Y:S02]  /*87b0*/  HADD2.F32 R56, -RZ, R56.H0_H0 ;  /* 0x20000038ff387230 */ /* 0x000fe40000004100 */
[--C-:B-1----:R-:W-:Y:S02]  /*87c0*/  HADD2.F32 R63, -RZ, R11.reuse.H0_H0 ;  /* 0x2000000bff3f7230 */ /* 0x102fe40000004100 */
[----:B------:R-:W-:Y:S02]  /*87d0*/  HADD2.F32 R11, -RZ, R11.H1_H1 ;  /* 0x3000000bff0b7230 */ /* 0x000fe40000004100 */
[--C-:B------:R-:W-:Y:S02]  /*87e0*/  HADD2.F32 R65, -RZ, R8.reuse.H1_H1 ;  /* 0x30000008ff417230 */ /* 0x100fe40000004100 */
[----:B------:R-:W-:Y:S01]  /*87f0*/  HADD2.F32 R64, -RZ, R8.H0_H0 ;  /* 0x20000008ff407230 */ /* 0x000fe20000004100 */
[-C--:B------:R-:W-:Y:S01]  /*8800*/  FMUL.FTZ R69, R11, R76.reuse ;  /* 0x0000004c0b457220 */ /* 0x080fe20000410000 */
[--C-:B------:R-:W-:Y:S01]  /*8810*/  HADD2.F32 R8, -RZ, R10.reuse.H0_H0 ;  /* 0x2000000aff087230 */ /* 0x100fe20000004100 */
[-C--:B------:R-:W-:Y:S01]  /*8820*/  FMUL.FTZ R72, R65, R67.reuse ;  /* 0x0000004341487220 */ /* 0x080fe20000410000 */
[--C-:B------:R-:W-:Y:S01]  /*8830*/  HADD2.F32 R66, -RZ, R9.reuse.H0_H0 ;  /* 0x20000009ff427230 */ /* 0x100fe20000004100 */
[C---:B------:R-:W-:Y:S01]  /*8840*/  FMUL.FTZ R76, R63.reuse, R76 ;  /* 0x0000004c3f4c7220 */ /* 0x040fe20000410000 */
[----:B------:R-:W-:Y:S01]  /*8850*/  HADD2.F32 R10, -RZ, R10.H1_H1 ;  /* 0x3000000aff0a7230 */ /* 0x000fe20000004100 */
[----:B------:R-:W-:Y:S01]  /*8860*/  FFMA.FTZ R69, R63, R78, -R69 ;  /* 0x0000004e3f457223 */ /* 0x000fe20000010845 */
[----:B------:R-:W-:Y:S01]  /*8870*/  HADD2.F32 R9, -RZ, R9.H1_H1 ;  /* 0x30000009ff097230 */ /* 0x000fe20000004100 */
[C---:B------:R-:W-:Y:S01]  /*8880*/  FMUL.FTZ R67, R64.reuse, R67 ;  /* 0x0000004340437220 */ /* 0x040fe20000410000 */
[----:B------:R-:W-:Y:S01]  /*8890*/  HADD2.F32 R63, -RZ, R57.H0_H0 ;  /* 0x20000039ff3f7230 */ /* 0x000fe20000004100 */
[----:B------:R-:W-:-:S02]  /*88a0*/  FFMA.FTZ R72, R64, R70, -R72 ;  /* 0x0000004640487223 */ /* 0x000fc40000010848 */
[-C--:B------:R-:W-:Y:S02]  /*88b0*/  FMUL.FTZ R57, R10, R51.reuse ;  /* 0x000000330a397220 */ /* 0x080fe40000410000 */
[-C--:B------:R-:W-:Y:S02]  /*88c0*/  FMUL.FTZ R64, R9, R62.reuse ;  /* 0x0000003e09407220 */ /* 0x080fe40000410000 */
[----:B------:R-:W-:Y:S02]  /*88d0*/  FMUL.FTZ R51, R8, R51 ;  /* 0x0000003308337220 */ /* 0x000fe40000410000 */
[----:B------:R-:W-:Y:S02]  /*88e0*/  FMUL.FTZ R62, R66, R62 ;  /* 0x0000003e423e7220 */ /* 0x000fe40000410000 */
[----:B------:R-:W-:Y:S02]  /*88f0*/  FFMA.FTZ R11, R11, R78, R76 ;  /* 0x0000004e0b0b7223 */ /* 0x000fe4000001004c */
[----:B------:R-:W-:-:S02]  /*8900*/  FFMA.FTZ R67, R65, R70, R67 ;  /* 0x0000004641437223 */ /* 0x000fc40000010043 */
[-C--:B------:R-:W-:Y:S01]  /*8910*/  FFMA.FTZ R57, R8, R56.reuse, -R57 ;  /* 0x0000003808397223 */ /* 0x080fe20000010839 */
[----:B------:R-:W-:Y:S01]  /*8920*/  F2FP.PACK_AB R11, R11, R69 ;  /* 0x000000450b0b723e */ /* 0x000fe200000000ff */
[----:B------:R-:W-:Y:S01]  /*8930*/  FFMA.FTZ R10, R10, R56, R51 ;  /* 0x000000380a0a7223 */ /* 0x000fe20000010033 */
[----:B------:R-:W-:Y:S01]  /*8940*/  F2FP.PACK_AB R8, R67, R72 ;  /* 0x000000484308723e */ /* 0x000fe200000000ff */
[-C--:B------:R-:W-:Y:S02]  /*8950*/  FFMA.FTZ R64, R66, R63.reuse, -R64 ;  /* 0x0000003f42407223 */ /* 0x080fe40000010840 */
[----:B------:R-:W-:Y:S01]  /*8960*/  FFMA.FTZ R9, R9, R63, R62 ;  /* 0x0000003f09097223 */ /* 0x000fe2000001003e */
[----:B------:R-:W-:-:S04]  /*8970*/  F2FP.PACK_AB R10, R10, R57 ;  /* 0x000000390a0a723e */ /* 0x000fc800000000ff */
[----:B------:R-:W-:-:S05]  /*8980*/  F2FP.PACK_AB R9, R9, R64 ;  /* 0x000000400909723e */ /* 0x000fca00000000ff */
[----:B------:R1:W-:Y:S02]  /*8990*/  STS.128 [R31+0x4100], R8 ;  /* 0x004100081f007388 */ /* 0x0003e40000000c00 */
.L_x_374:
[----:B------:R-:W-:Y:S05]  /*89a0*/  BSYNC B1 ;  /* 0x0000000000017941 */ /* 0x000fea0003800000 */
.L_x_373:
[----:B-1----:R-:W-:Y:S01]  /*89b0*/  IADD3 R8, R18, 0x20, RZ ;  /* 0x0000002012087810 */ /* 0x002fe20007ffe0ff */
[----:B------:R-:W-:Y:S03]  /*89c0*/  BSSY B1, `(.L_x_377) ;  /* 0x000005e000017945 */ /* 0x000fe60003800000 */
[----:B------:R-:W-:-:S13]  /*89d0*/  ISETP.GE.AND P0, PT, R8, R25, PT ;  /* 0x000000190800720c */ /* 0x000fda0003f06270 */
        /* <DEDUP_REMOVED lines=10> */
[----:B------:R-:W-:Y:S01]  /*8a80*/  HADD2.F32 R56, -RZ, R56.H0_H0 ;  /* 0x20000038ff387230 */ /* 0x000fe20000004100 */
[----:B------:R-:W-:Y:S01]  /*8a90*/  SHF.R.U32.HI R60, RZ, 0x10, R61 ;  /* 0x00000010ff3c7819 */ /* 0x000fe2000001163d */
[----:B------:R-:W-:Y:S02]  /*8aa0*/  HADD2.F32 R58, -RZ, R58.H0_H0 ;  /* 0x2000003aff3a7230 */ /* 0x000fe40000004100 */
[----:B------:R-:W-:-:S02]  /*8ab0*/  HADD2.F32 R65, -RZ, R50.H1_H1 ;  /* 0x30000032ff417230 */ /* 0x000fc40000004100 */
        /* <DEDUP_REMOVED lines=32> */
.L_x_380:
[----:B------:R-:W-:Y:S05]  /*8cc0*/  BSYNC B0 ;  /* 0x0000000000007941 */ /* 0x000fea0003800000 */
.L_x_379:
[----:B-1----:R-:W-:-:S04]  /*8cd0*/  IADD3 R8, R14, 0x20, RZ ;  /* 0x000000200e087810 */ /* 0x002fc80007ffe0ff */
[----:B------:R-:W-:-:S13]  /*8ce0*/  ISETP.GE.AND P0, PT, R8, c[0x0][0x27c], PT ;  /* 0x00009f0008007a0c */ /* 0x000fda0003f06270 */
        /* <DEDUP_REMOVED lines=43> */
.L_x_378:
[----:B------:R-:W-:Y:S05]  /*8fa0*/  BSYNC B1 ;  /* 0x0000000000017941 */ /* 0x000fea0003800000 */
.L_x_377:
        /* <DEDUP_REMOVED lines=49> */
.L_x_384:
[----:B------:R-:W-:Y:S05]  /*92c0*/  BSYNC B0 ;  /* 0x0000000000007941 */ /* 0x000fea0003800000 */
.L_x_383:
        /* <DEDUP_REMOVED lines=32> */
[----:B------:R-:W-:Y:S02]  /*94d0*/  FMUL.FTZ R44, R41, R44 ;  /* 0x0000002c292c7220 */ /* 0x000fe40000410000 */
        /* <DEDUP_REMOVED lines=12> */
.L_x_382:
[----:B------:R-:W-:Y:S05]  /*95a0*/  BSYNC B1 ;  /* 0x0000000000017941 */ /* 0x000fea0003800000 */
.L_x_381:
[----:B-1----:R-:W-:-:S04]  /*95b0*/  IADD3 R8, R18, 0x60, RZ ;  /* 0x0000006012087810 */ /* 0x002fc80007ffe0ff */
        /* <DEDUP_REMOVED lines=47> */
.L_x_387:
[----:B------:R-:W-:Y:S05]  /*98b0*/  BSYNC B0 ;  /* 0x0000000000007941 */ /* 0x000fea0003800000 */
.L_x_386:
[----:B------:R-:W-:-:S04]  /*98c0*/  IADD3 R14, R14, 0x20, RZ ;  /* 0x000000200e0e7810 */ /* 0x000fc80007ffe0ff */
[----:B------:R-:W-:-:S13]  /*98d0*/  ISETP.GE.AND P0, PT, R14, c[0x0][0x27c], PT ;  /* 0x00009f000e007a0c */ /* 0x000fda0003f06270 */
[----:B------:R-:W-:Y:S05]  /*98e0*/  @P0 BRA `(.L_x_385) ;  /* 0x000026e000000947 */ /* 0x000fea0003800000 */
[----:B-1----:R-:W1:Y:S01]  /*98f0*/  LDS.128 R8, [R31+0x7100] ;  /* 0x007100001f087984 */ /* 0x002e620000000c00 */
[--C-:B------:R-:W-:Y:S01]  /*9900*/  SHF.R.U64 R15, R20, 0x10, R21.reuse ;  /* 0x00000010140f7819 */ /* 0x100fe20000001215 */
[--C-:B------:R-:W-:Y:S01]  /*9910*/  HADD2.F32 R32, -RZ, R12.reuse.H0_H0 ;  /* 0x2000000cff207230 */ /* 0x100fe20000004100 */
        /* <DEDUP_REMOVED lines=8> */
[----:B------:R-:W-:Y:S02]  /*99a0*/  HADD2.F32 R13, -RZ, R13.H1_H1 ;  /* 0x3000000dff0d7230 */ /* 0x000fe40000004100 */
        /* <DEDUP_REMOVED lines=29> */
[----:B------:R1:W-:Y:S01]  /*9b80*/  STS.128 [R31+0x7100], R8 ;  /* 0x007100081f007388 */ /* 0x0003e20000000c00 */
[----:B------:R-:W-:Y:S05]  /*9b90*/  BRA `(.L_x_385) ;  /* 0x0000243000007947 */ /* 0x000fea0003800000 */
.L_x_364:
[----:B------:R-:W-:Y:S01]  /*9ba0*/  @P3 IMAD.HI.U32 R13, R12, c[0x0][0x2c8], RZ ;  /* 0x0000b2000c0d3a27 */ /* 0x000fe200078e00ff */
[----:B------:R-:W-:Y:S01]  /*9bb0*/  CS2R R58, SRZ ;  /* 0x00000000003a7805 */ /* 0x000fe2000001ff00 */
[----:B------:R-:W-:Y:S02]  /*9bc0*/  CS2R R56, SRZ ;  /* 0x0000000000387805 */ /* 0x000fe4000001ff00 */
[----:B------:R-:W-:Y:S01]  /*9bd0*/  IMAD.MOV.U32 R23, RZ, RZ, R25 ;  /* 0x000000ffff177224 */ /* 0x000fe200078e0019 */
[----:B------:R-:W-:Y:S01]  /*9be0*/  @P3 SHF.R.U32.HI R12, RZ, c[0x0][0x2cc], R13 ;  /* 0x0000b300ff0c3a19 */ /* 0x000fe2000001160d */
[----:B------:R-:W-:-:S03]  /*9bf0*/  IMAD.MOV.U32 R20, RZ, RZ, R14 ;  /* 0x000000ffff147224 */ /* 0x000fc600078e000e */
[----:B------:R-:W-:Y:S01]  /*9c00*/  SHF.R.S32.HI R13, RZ, 0x1f, R12 ;  /* 0x0000001fff0d7819 */ /* 0x000fe2000001140c */
[----:B------:R-:W-:-:S04]  /*9c10*/  IMAD.WIDE.U32 R22, R12, c[0x0][0x280], R22 ;  /* 0x0000a0000c167a25 */ /* 0x000fc800078e0016 */
[C---:B------:R-:W-:Y:S02]  /*9c20*/  IMAD R15, R13.reuse, c[0x0][0x280], RZ ;  /* 0x0000a0000d0f7a24 */ /* 0x040fe400078e02ff */
[----:B------:R-:W-:Y:S02]  /*9c30*/  IMAD R13, R13, c[0x0][0x290], RZ ;  /* 0x0000a4000d0d7a24 */ /* 0x000fe400078e02ff */
[C---:B------:R-:W-:Y:S02]  /*9c40*/  IMAD R15, R12.reuse, c[0x0][0x284], R15 ;  /* 0x0000a1000c0f7a24 */ /* 0x040fe400078e020f */
[----:B------:R-:W-:-:S04]  /*9c50*/  IMAD.WIDE.U32 R20, R12, c[0x0][0x290], R20 ;  /* 0x0000a4000c147a25 */ /* 0x000fc800078e0014 */
[----:B------:R-:W-:Y:S01]  /*9c60*/  IMAD.IADD R49, R23, 0x1, R15 ;  /* 0x0000000117317824 */ /* 0x000fe200078e020f */
[----:B------:R-:W-:Y:S01]  /*9c70*/  LEA R15, P0, R22, c[0x0][0x270], 0x1 ;  /* 0x00009c00160f7a11 */ /* 0x000fe200078008ff */
[----:B------:R-:W-:Y:S01]  /*9c80*/  IMAD R13, R12, c[0x0][0x294], R13 ;  /* 0x0000a5000c0d7a24 */ /* 0x000fe200078e020d */
[----:B------:R-:W-:Y:S02]  /*9c90*/  SHF.R.S32.HI R12, RZ, 0x1f, R224 ;  /* 0x0000001fff0c7819 */ /* 0x000fe400000114e0 */
[----:B------:R-:W-:Y:S01]  /*9ca0*/  LEA.HI.X R49, R22, c[0x0][0x274], R49, 0x1, P0 ;  /* 0x00009d0016317a11 */ /* 0x000fe200000f0c31 */
[----:B------:R-:W1:Y:S01]  /*9cb0*/  SHFL.IDX PT, R24, R15, RZ, 0x181f ;  /* 0x00181fff0f187589 */ /* 0x000e6200000e0000 */
[----:B------:R-:W-:Y:S02]  /*9cc0*/  IADD3 R14, R21, R13, RZ ;  /* 0x0000000d150e7210 */ /* 0x000fe40007ffe0ff */
[----:B------:R-:W-:-:S04]  /*9cd0*/  LEA R13, P0, R20, c[0x0][0x288], 0x1 ;  /* 0x0000a200140d7a11 */ /* 0x000fc800078008ff */
[----:B------:R-:W-:Y:S02]  /*9ce0*/  LEA.HI.X R14, R20, c[0x0][0x28c], R14, 0x1, P0 ;  /* 0x0000a300140e7a11 */ /* 0x000fe400000f0c0e */
[----:B------:R-:W2:Y:S01]  /*9cf0*/  SHFL.IDX PT, R20, R49, RZ, 0x181f ;  /* 0x00181fff31147589 */ /* 0x000ea200000e0000 */
[----:B------:R-:W-:-:S03]  /*9d00*/  ISETP.GE.OR P0, PT, R224, c[0x0][0x27c], P4 ;  /* 0x00009f00e0007a0c */ /* 0x000fc60002706670 */
[----:B------:R-:W-:Y:S10]  /*9d10*/  SHFL.IDX PT, R21, R14, RZ, 0x181f ;  /* 0x00181fff0e157589 */ /* 0x000ff400000e0000 */
[C---:B------:R-:W-:Y:S01]  /*9d20*/  @!P0 IMAD.SHL.U32 R23, R224.reuse, 0x2, RZ ;  /* 0x00000002e0178824 */ /* 0x040fe200078e00ff */
[----:B------:R-:W-:-:S04]  /*9d30*/  @!P0 SHF.L.U64.HI R22, R224, 0x1, R12 ;  /* 0x00000001e0168819 */ /* 0x000fc8000001020c */
[----:B-1----:R-:W-:-:S05]  /*9d40*/  @!P0 IADD3 R24, P2, R24, R23, RZ ;  /* 0x0000001718188210 */ /* 0x002fca0007f5e0ff */
[----:B--2---:R-:W-:Y:S02]  /*9d50*/  @!P0 IMAD.X R25, R20, 0x1, R22, P2 ;  /* 0x0000000114198824 */ /* 0x004fe400010e0616 */
[----:B------:R-:W1:Y:S01]  /*9d60*/  SHFL.IDX PT, R20, R13, RZ, 0x181f ;  /* 0x00181fff0d147589 */ /* 0x000e6200000e0000 */
[----:B------:R-:W-:Y:S01]  /*9d70*/  CS2R R54, SRZ ;  /* 0x0000000000367805 */ /* 0x000fe2000001ff00 */
[----:B------:R-:W-:Y:S02]  /*9d80*/  CS2R R52, SRZ ;  /* 0x0000000000347805 */ /* 0x000fe4000001ff00 */
[----:B------:R-:W2:Y:S01]  /*9d90*/  @!P0 LD.E.128 R56, [R24.64] ;  /* 0x0000001218388980 */ /* 0x000ea2000c101d00 */
[----:B-1----:R-:W-:-:S05]  /*9da0*/  @!P0 IADD3 R20, P2, R20, R23, RZ ;  /* 0x0000001714148210 */ /* 0x002fca0007f5e0ff */
[----:B------:R-:W-:-:S05]  /*9db0*/  @!P0 IMAD.X R21, R21, 0x1, R22, P2 ;  /* 0x0000000115158824 */ /* 0x000fca00010e0616 */
[----:B------:R1:W3:Y:S01]  /*9dc0*/  @!P0 LD.E.128 R52, [R20.64] ;  /* 0x0000001214348980 */ /* 0x0002e2000c101d00 */
[----:B------:R-:W-:Y:S01]  /*9dd0*/  BSSY B0, `(.L_x_388) ;  /* 0x0000023000007945 */ /* 0x000fe20003800000 */
[----:B------:R-:W-:Y:S01]  /*9de0*/  CS2R R46, SRZ ;  /* 0x00000000002e7805 */ /* 0x000fe2000001ff00 */
[----:B------:R-:W-:Y:S01]  /*9df0*/  CS2R R44, SRZ ;  /* 0x00000000002c7805 */ /* 0x000fe2000001ff00 */
[----:B------:R-:W-:Y:S01]  /*9e00*/  CS2R R42, SRZ ;  /* 0x00000000002a7805 */ /* 0x000fe2000001ff00 */
[----:B------:R-:W-:Y:S01]  /*9e10*/  CS2R R40, SRZ ;  /* 0x0000000000287805 */ /* 0x000fe2000001ff00 */
[----:B------:R-:W-:Y:S02]  /*9e20*/  ISETP.GE.AND P2, PT, R224, c[0x0][0x27c], PT ;  /* 0x00009f00e0007a0c */ /* 0x000fe40003f46270 */
[----:B--2---:R-:W-:Y:S01]  /*9e30*/  MOV R23, R58 ;  /* 0x0000003a00177202 */ /* 0x004fe20000000f00 */
[----:B------:R-:W-:Y:S01]  /*9e40*/  IMAD.MOV.U32 R22, RZ, RZ, R59 ;  /* 0x000000ffff167224 */ /* 0x000fe200078e003b */
[----:B-1----:R-:W-:Y:S01]  /*9e50*/  MOV R20, R57 ;  /* 0x0000003900147202 */ /* 0x002fe20000000f00 */
[----:B------:R-:W-:-:S03]  /*9e60*/  IMAD.MOV.U32 R21, RZ, RZ, R56 ;  /* 0x000000ffff157224 */ /* 0x000fc600078e0038 */
[----:B------:R-:W-:Y:S02]  /*9e70*/  PRMT R76, R22, 0x5410, R23 ;  /* 0x00005410164c7816 */ /* 0x000fe40000000017 */
[----:B------:R-:W-:Y:S01]  /*9e80*/  PRMT R75, R20, 0x5410, R21 ;  /* 0x00005410144b7816 */ /* 0x000fe20000000015 */
[----:B------:R1:W2:Y:S04]  /*9e90*/  SHFL.IDX PT, R22, R15, 0x1, 0x181f ;  /* 0x00381f000f167f89 */ /* 0x0002a800000e0000 */
[----:B------:R1:W4:Y:S04]  /*9ea0*/  SHFL.IDX PT, R20, R13, 0x1, 0x181f ;  /* 0x00381f000d147f89 */ /* 0x00032800000e0000 */
[----:B------:R1:W1:Y:S04]  /*9eb0*/  SHFL.IDX PT, R23, R49, 0x1, 0x181f ;  /* 0x00381f0031177f89 */ /* 0x00026800000e0000 */
[----:B------:R1:W1:Y:S01]  /*9ec0*/  SHFL.IDX PT, R21, R14, 0x1, 0x181f ;  /* 0x00381f000e157f89 */ /* 0x00026200000e0000 */
[----:B---3--:R-:W-:Y:S01]  /*9ed0*/  IMAD.MOV.U32 R27, RZ, RZ, R54 ;  /* 0x000000ffff1b7224 */ /* 0x008fe200078e0036 */
[----:B------:R-:W-:Y:S01]  /*9ee0*/  MOV R25, R52 ;  /* 0x0000003400197202 */ /* 0x000fe20000000f00 */
[----:B------:R-:W-:-:S02]  /*9ef0*/  IMAD.MOV.U32 R26, RZ, RZ, R55 ;  /* 0x000000ffff1a7224 */ /* 0x000fc400078e0037 */
[----:B------:R-:W-:-:S03]  /*9f00*/  IMAD.MOV.U32 R24, RZ, RZ, R53 ;  /* 0x000000ffff187224 */ /* 0x000fc600078e0035 */
[----:B------:R-:W-:Y:S02]  /*9f10*/  PRMT R74, R26, 0x5410, R27 ;  /* 0x000054101a4a7816 */ /* 0x000fe4000000001b */
[----:B------:R-:W-:Y:S01]  /*9f20*/  PRMT R73, R24, 0x5410, R25 ;  /* 0x0000541018497816 */ /* 0x000fe20000000019 */
[----:B------:R-:W-:Y:S05]  /*9f30*/  @P1 BRA `(.L_x_389) ;  /* 0x000000c000001947 */ /* 0x000fea0003800000 */
[----:B--2-4-:R-:W-:Y:S01]  /*9f40*/  CS2R R44, SRZ ;  /* 0x00000000002c7805 */ /* 0x014fe2000001ff00 */
[----:B------:R-:W-:Y:S01]  /*9f50*/  CS2R R42, SRZ ;  /* 0x00000000002a7805 */ /* 0x000fe2000001ff00 */
[----:B------:R-:W-:Y:S01]  /*9f60*/  CS2R R40, SRZ ;  /* 0x0000000000287805 */ /* 0x000fe2000001ff00 */
[----:B------:R-:W-:Y:S05]  /*9f70*/  @P2 BRA `(.L_x_389) ;  /* 0x0000008000002947 */ /* 0x000fea0003800000 */
[C---:B------:R-:W-:Y:S01]  /*9f80*/  IMAD.SHL.U32 R24, R224.reuse, 0x2, RZ ;  /* 0x00000002e0187824 */ /* 0x040fe200078e00ff */
[----:B------:R-:W-:-:S04]  /*9f90*/  SHF.L.U64.HI R25, R224, 0x1, R12 ;  /* 0x00000001e0197819 */ /* 0x000fc8000001020c */
[----:B------:R-:W-:-:S05]  /*9fa0*/  IADD3 R22, P0, R22, R24, RZ ;  /* 0x0000001816167210 */ /* 0x000fca0007f1e0ff */
[----:B-1----:R-:W-:Y:S01]  /*9fb0*/  IMAD.X R23, R23, 0x1, R25, P0 ;  /* 0x0000000117177824 */ /* 0x002fe200000e0619 */
[----:B------:R-:W-:-:S04]  /*9fc0*/  IADD3 R20, P0, R20, R24, RZ ;  /* 0x0000001814147210 */ /* 0x000fc80007f1e0ff */
[----:B------:R1:W5:Y:S01]  /*9fd0*/  LD.E.128 R44, [R22.64] ;  /* 0x00000012162c7980 */ /* 0x000362000c101d00 */
[----:B------:R-:W-:-:S05]  /*9fe0*/  IMAD.X R21, R21, 0x1, R25, P0 ;  /* 0x0000000115157824 */ /* 0x000fca00000e0619 */
[----:B------:R1:W5:Y:S03]  /*9ff0*/  LD.E.128 R40, [R20.64] ;  /* 0x0000001214287980 */ /* 0x000366000c101d00 */
.L_x_389:
[----:B--2-4-:R-:W-:Y:S05]  /*a000*/  BSYNC B0 ;  /* 0x0000000000007941 */ /* 0x014fea0003800000 */
.L_x_388:
[----:B-1----:R-:W1:Y:S01]  /*a010*/  SHFL.IDX PT, R22, R15, 0x2, 0x181f ;  /* 0x00581f000f167f89 */ /* 0x002e6200000e0000 */
[C---:B------:R-:W-:Y:S01]  /*a020*/  ISETP.GE.OR P0, PT, R224.reuse, c[0x0][0x27c], P5 ;  /* 0x00009f00e0007a0c */ /* 0x040fe20002f06670 */
[----:B------:R-:W-:Y:S01]  /*a030*/  CS2R R38, SRZ ;  /* 0x0000000000267805 */ /* 0x000fe2000001ff00 */
[----:B------:R-:W-:Y:S01]  /*a040*/  CS2R R36, SRZ ;  /* 0x0000000000247805 */ /* 0x000fe2000001ff00 */
[----:B------:R-:W2:Y:S10]  /*a050*/  SHFL.IDX PT, R23, R49, 0x2, 0x181f ;  /* 0x00581f0031177f89 */ /* 0x000eb400000e0000 */
[C---:B------:R-:W-:Y:S01]  /*a060*/  @!P0 IMAD.SHL.U32 R20, R224.reuse, 0x2, RZ ;  /* 0x00000002e0148824 */ /* 0x040fe200078e00ff */
[----:B------:R-:W-:-:S04]  /*a070*/  @!P0 SHF.L.U64.HI R21, R224, 0x1, R12 ;  /* 0x00000001e0158819 */ /* 0x000fc8000001020c */
[-C--:B-1----:R-:W-:Y:S02]  /*a080*/  @!P0 IADD3 R24, P1, R22, R20.reuse, RZ ;  /* 0x0000001416188210 */ /* 0x082fe40007f3e0ff */
[----:B------:R-:W1:Y:S03]  /*a090*/  SHFL.IDX PT, R22, R13, 0x2, 0x181f ;  /* 0x00581f000d167f89 */ /* 0x000e6600000e0000 */
[----:B--2---:R-:W-:Y:S02]  /*a0a0*/  @!P0 IMAD.X R25, R23, 0x1, R21, P1 ;  /* 0x0000000117198824 */ /* 0x004fe400008e0615 */
[----:B------:R-:W2:Y:S01]  /*a0b0*/  SHFL.IDX PT, R23, R14, 0x2, 0x181f ;  /* 0x00581f000e177f89 */ /* 0x000ea200000e0000 */
[----:B------:R-:W-:Y:S01]  /*a0c0*/  CS2R R34, SRZ ;  /* 0x0000000000227805 */ /* 0x000fe2000001ff00 */
[----:B------:R-:W-:Y:S02]  /*a0d0*/  CS2R R32, SRZ ;  /* 0x0000000000207805 */ /* 0x000fe4000001ff00 */
[----:B------:R3:W4:Y:S01]  /*a0e0*/  @!P0 LD.E.128 R36, [R24.64] ;  /* 0x0000001218248980 */ /* 0x000722000c101d00 */
[----:B-1----:R-:W-:-:S05]  /*a0f0*/  @!P0 IADD3 R20, P1, R22, R20, RZ ;  /* 0x0000001416148210 */ /* 0x002fca0007f3e0ff */
[----:B--2---:R-:W-:-:S05]  /*a100*/  @!P0 IMAD.X R21, R23, 0x1, R21, P1 ;  /* 0x0000000117158824 */ /* 0x004fca00008e0615 */
[----:B------:R1:W2:Y:S01]  /*a110*/  @!P0 LD.E.128 R32, [R20.64] ;  /* 0x0000001214208980 */ /* 0x0002a2000c101d00 */
[----:B-----5:R-:W-:Y:S01]  /*a120*/  IMAD.MOV.U32 R22, RZ, RZ, R47 ;  /* 0x000000ffff167224 */ /* 0x020fe200078e002f */
[----:B------:R-:W-:-:S04]  /*a130*/  MOV R23, R46 ;  /* 0x0000002e00177202 */ /* 0x000fc80000000f00 */
[----:B------:R-:W-:Y:S01]  /*a140*/  PRMT R70, R22, 0x5410, R23 ;  /* 0x0000541016467816 */ /* 0x000fe20000000017 */
[----:B------:R-:W-:Y:S01]  /*a150*/  IMAD.MOV.U32 R22, RZ, RZ, R43 ;  /* 0x000000ffff167224 */ /* 0x000fe200078e002b */
[----:B------:R-:W-:-:S04]  /*a160*/  MOV R23, R42 ;  /* 0x0000002a00177202 */ /* 0x000fc80000000f00 */
[----:B------:R-:W-:Y:S01]  /*a170*/  PRMT R67, R22, 0x5410, R23 ;  /* 0x0000541016437816 */ /* 0x000fe20000000017 */
[----:B-1----:R-:W-:Y:S02]  /*a180*/  IMAD.MOV.U32 R21, RZ, RZ, R44 ;  /* 0x000000ffff157224 */ /* 0x002fe400078e002c */
[----:B------:R-:W-:-:S05]  /*a190*/  IMAD.MOV.U32 R20, RZ, RZ, R45 ;  /* 0x000000ffff147224 */ /* 0x000fca00078e002d */
[----:B------:R-:W-:Y:S01]  /*a1a0*/  PRMT R69, R20, 0x5410, R21 ;  /* 0x0000541014457816 */ /* 0x000fe20000000015 */
[----:B------:R-:W-:Y:S02]  /*a1b0*/  IMAD.MOV.U32 R21, RZ, RZ, R40 ;  /* 0x000000ffff157224 */ /* 0x000fe400078e0028 */
[----:B------:R-:W-:-:S05]  /*a1c0*/  IMAD.MOV.U32 R20, RZ, RZ, R41 ;  /* 0x000000ffff147224 */ /* 0x000fca00078e0029 */
[----:B------:R-:W-:Y:S01]  /*a1d0*/  PRMT R66, R20, 0x5410, R21 ;  /* 0x0000541014427816 */ /* 0x000fe20000000015 */
[----:B------:R-:W1:Y:S01]  /*a1e0*/  SHFL.IDX PT, R49, R49, 0x3, 0x181f ;  /* 0x00781f0031317f89 */ /* 0x000e6200000e0000 */
[----:B------:R-:W-:Y:S03]  /*a1f0*/  BSSY B0, `(.L_x_390) ;  /* 0x0000020000007945 */ /* 0x000fe60003800000 */
[----:B------:R-:W1:Y:S01]  /*a200*/  SHFL.IDX PT, R15, R15, 0x3, 0x181f ;  /* 0x00781f000f0f7f89 */ /* 0x000e6200000e0000 */
[----:B------:R-:W-:-:S03]  /*a210*/  CS2R R26, SRZ ;  /* 0x00000000001a7805 */ /* 0x000fc6000001ff00 */
[----:B------:R-:W1:Y:S01]  /*a220*/  SHFL.IDX PT, R13, R13, 0x3, 0x181f ;  /* 0x00781f000d0d7f89 */ /* 0x000e6200000e0000 */
[----:B---3--:R-:W-:-:S03]  /*a230*/  CS2R R24, SRZ ;  /* 0x0000000000187805 */ /* 0x008fc6000001ff00 */
[----:B------:R-:W3:Y:S01]  /*a240*/  SHFL.IDX PT, R14, R14, 0x3, 0x181f ;  /* 0x00781f000e0e7f89 */ /* 0x000ee200000e0000 */
[----:B----4-:R-:W-:Y:S01]  /*a250*/  IMAD.MOV.U32 R22, RZ, RZ, R39 ;  /* 0x000000ffff167224 */ /* 0x010fe200078e0027 */
[----:B------:R-:W-:Y:S01]  /*a260*/  MOV R23, R38 ;  /* 0x0000002600177202 */ /* 0x000fe20000000f00 */
[----:B------:R-:W-:Y:S01]  /*a270*/  IMAD.MOV.U32 R21, RZ, RZ, R36 ;  /* 0x000000ffff157224 */ /* 0x000fe200078e0024 */
[----:B------:R-:W-:Y:S02]  /*a280*/  MOV R20, R37 ;  /* 0x0000002500147202 */ /* 0x000fe40000000f00 */
[----:B------:R-:W-:Y:S02]  /*a290*/  PRMT R65, R22, 0x5410, R23 ;  /* 0x0000541016417816 */ /* 0x000fe40000000017 */
[----:B------:R-:W-:Y:S01]  /*a2a0*/  PRMT R64, R20, 0x5410, R21 ;  /* 0x0000541014407816 */ /* 0x000fe20000000015 */
[----:B--2---:R-:W-:Y:S01]  /*a2b0*/  IMAD.MOV.U32 R23, RZ, RZ, R34 ;  /* 0x000000ffff177224 */ /* 0x004fe200078e0022 */
[----:B------:R-:W-:Y:S01]  /*a2c0*/  MOV R21, R32 ;  /* 0x0000002000157202 */ /* 0x000fe20000000f00 */
[----:B------:R-:W-:-:S02]  /*a2d0*/  IMAD.MOV.U32 R22, RZ, RZ, R35 ;  /* 0x000000ffff167224 */ /* 0x000fc400078e0023 */
[----:B------:R-:W-:-:S03]  /*a2e0*/  IMAD.MOV.U32 R20, RZ, RZ, R33 ;  /* 0x000000ffff147224 */ /* 0x000fc600078e0021 */
[----:B------:R-:W-:Y:S02]  /*a2f0*/  PRMT R63, R22, 0x5410, R23 ;  /* 0x00005410163f7816 */ /* 0x000fe40000000017 */
[----:B------:R-:W-:Y:S01]  /*a300*/  PRMT R62, R20, 0x5410, R21 ;  /* 0x00005410143e7816 */ /* 0x000fe20000000015 */
[----:B------:R-:W-:Y:S01]  /*a310*/  CS2R R22, SRZ ;  /* 0x0000000000167805 */ /* 0x000fe2000001ff00 */
[----:B------:R-:W-:Y:S01]  /*a320*/  CS2R R20, SRZ ;  /* 0x0000000000147805 */ /* 0x000fe2000001ff00 */
[----:B------:R-:W-:Y:S05]  /*a330*/  @P6 BRA `(.L_x_391) ;  /* 0x000000b000006947 */ /* 0x000fea0003800000 */
[C---:B-1-3--:R-:W-:Y:S01]  /*a340*/  IMAD.SHL.U32 R20, R224.reuse, 0x2, RZ ;  /* 0x00000002e0147824 */ /* 0x04afe200078e00ff */
[----:B------:R-:W-:Y:S01]  /*a350*/  SHF.L.U64.HI R12, R224, 0x1, R12 ;  /* 0x00000001e00c7819 */ /* 0x000fe2000001020c */
[----:B------:R-:W-:Y:S01]  /*a360*/  CS2R R24, SRZ ;  /* 0x0000000000187805 */ /* 0x000fe2000001ff00 */
[----:B------:R-:W-:Y:S02]  /*a370*/  CS2R R22, SRZ ;  /* 0x0000000000167805 */ /* 0x000fe4000001ff00 */
[----:B------:R-:W-:-:S05]  /*a380*/  IADD3 R50, P0, R15, R20, RZ ;  /* 0x000000140f327210 */ /* 0x000fca0007f1e0ff */
[--C-:B------:R-:W-:Y:S01]  /*a390*/  IMAD.X R51, R49, 0x1, R12.reuse, P0 ;  /* 0x0000000131337824 */ /* 0x100fe200000e060c */
[----:B------:R-:W-:Y:S02]  /*a3a0*/  IADD3 R60, P0, R13, R20, RZ ;  /* 0x000000140d3c7210 */ /* 0x000fe40007f1e0ff */
[----:B------:R-:W-:Y:S02]  /*a3b0*/  CS2R R20, SRZ ;  /* 0x0000000000147805 */ /* 0x000fe4000001ff00 */
[----:B------:R1:W5:Y:S01]  /*a3c0*/  @!P2 LD.E.128 R24, [R50.64] ;  /* 0x000000123218a980 */ /* 0x000362000c101d00 */
[----:B------:R-:W-:-:S05]  /*a3d0*/  IMAD.X R61, R14, 0x1, R12, P0 ;  /* 0x000000010e3d7824 */ /* 0x000fca00000e060c */
[----:B------:R1:W5:Y:S03]  /*a3e0*/  @!P2 LD.E.128 R20, [R60.64] ;  /* 0x000000123c14a980 */ /* 0x000366000c101d00 */
.L_x_391:
[----:B-1-3--:R-:W-:Y:S05]  /*a3f0*/  BSYNC B0 ;  /* 0x0000000000007941 */ /* 0x00afea0003800000 */
.L_x_390:
[----:B------:R-:W-:Y:S01]  /*a400*/  IMAD.IADD R61, R8, 0x1, -R117 ;  /* 0x00000001083d7824 */ /* 0x000fe200078e0a75 */
[----:B------:R-:W-:-:S04]  /*a410*/  DEPBAR.LE SB0, 0x1 ;  /* 0x000080400000791a */ /* 0x000fc80000000000 */
[----:B------:R-:W-:Y:S01]  /*a420*/  IMNMX R61, R61, 0x80, PT ;  /* 0x000000803d3d7817 */ /* 0x000fe20003800200 */
[----:B-----5:R-:W-:Y:S01]  /*a430*/  IMAD.MOV.U32 R14, RZ, RZ, R26 ;  /* 0x000000ffff0e7224 */ /* 0x020fe200078e001a */
[----:B------:R-:W-:Y:S01]  /*a440*/  BSSY B0, `(.L_x_392) ;  /* 0x0000070000007945 */ /* 0x000fe20003800000 */
[----:B------:R-:W-:Y:S01]  /*a450*/  IMAD.MOV.U32 R13, RZ, RZ, R27 ;  /* 0x000000ffff0d7224 */ /* 0x000fe200078e001b */
[----:B------:R-:W-:Y:S01]  /*a460*/  BAR.SYNC.DEFER_BLOCKING 0x0 ;  /* 0x0000000000007b1d */ /* 0x000fe20000010000 */
[----:B------:R-:W-:Y:S01]  /*a470*/  IMAD.MOV.U32 R12, RZ, RZ, R24 ;  /* 0x000000ffff0c7224 */ /* 0x000fe200078e0018 */
[----:B------:R-:W-:Y:S01]  /*a480*/  ISETP.GE.OR P0, PT, R18, R61, P2 ;  /* 0x0000003d1200720c */ /* 0x000fe20001706670 */
[----:B------:R-:W-:Y:S01]  /*a490*/  IMAD.MOV.U32 R8, RZ, RZ, R21 ;  /* 0x000000ffff087224 */ /* 0x000fe200078e0015 */
[----:B------:R-:W-:Y:S01]  /*a4a0*/  PRMT R60, R13, 0x5410, R14 ;  /* 0x000054100d3c7816 */ /* 0x000fe2000000000e */
[----:B------:R-:W-:Y:S01]  /*a4b0*/  IMAD.MOV.U32 R13, RZ, RZ, R25 ;  /* 0x000000ffff0d7224 */ /* 0x000fe200078e0019 */
[----:B------:R-:W-:-:S02]  /*a4c0*/  PRMT R51, R51, 0x5410, R12 ;  /* 0x0000541033337816 */ /* 0x000fc4000000000c */
[----:B------:R-:W-:Y:S02]  /*a4d0*/  MOV R12, R22 ;  /* 0x00000016000c7202 */ /* 0x000fe40000000f00 */
[----:B------:R-:W-:Y:S01]  /*a4e0*/  PRMT R51, R13, 0x7610, R51 ;  /* 0x000076100d337816 */ /* 0x000fe20000000033 */
[----:B------:R-:W-:Y:S01]  /*a4f0*/  IMAD.MOV.U32 R13, RZ, RZ, R23 ;  /* 0x000000ffff0d7224 */ /* 0x000fe200078e0017 */
[----:B------:R-:W-:Y:S02]  /*a500*/  PRMT R50, R50, 0x5410, R12 ;  /* 0x0000541032327816 */ /* 0x000fe4000000000c */
[----:B------:R-:W-:Y:S02]  /*a510*/  MOV R12, R20 ;  /* 0x00000014000c7202 */ /* 0x000fe40000000f00 */
[----:B------:R-:W-:Y:S02]  /*a520*/  PRMT R50, R13, 0x7610, R50 ;  /* 0x000076100d327816 */ /* 0x000fe40000000032 */
[----:B------:R-:W-:Y:S01]  /*a530*/  PRMT R49, R8, 0x5410, R12 ;  /* 0x0000541008317816 */ /* 0x000fe2000000000c */
[----:B------:R-:W-:Y:S05]  /*a540*/  @P0 BRA `(.L_x_393) ;  /* 0x000005f000000947 */ /* 0x000fea0003800000 */
[----:B------:R-:W-:Y:S01]  /*a550*/  MOV R13, c[0x0][0x27c] ;  /* 0x00009f00000d7a02 */ /* 0x000fe20000000f00 */
[----:B------:R-:W-:Y:S01]  /*a560*/  HADD2.F32 R81, -RZ, R73.H0_H0 ;  /* 0x20000049ff517230 */ /* 0x000fe20000004100 */
[--C-:B------:R-:W-:Y:S01]  /*a570*/  SHF.R.U64 R52, R52, 0x10, R53.reuse ;  /* 0x0000001034347819 */ /* 0x100fe20000001235 */
[----:B------:R-:W-:Y:S01]  /*a580*/  HADD2.F32 R87, -RZ, R75.H0_H0 ;  /* 0x2000004bff577230 */ /* 0x000fe20000004100 */
[----:B------:R-:W-:Y:S01]  /*a590*/  LEA.HI R13, R13, R0, RZ, 0x1d ;  /* 0x000000000d0d7211 */ /* 0x000fe200078fe8ff */
[----:B------:R-:W-:Y:S01]  /*a5a0*/  HADD2.F32 R73, -RZ, R73.H1_H1 ;  /* 0x30000049ff497230 */ /* 0x000fe20000004100 */
[----:B------:R-:W-:Y:S01]  /*a5b0*/  SHF.R.U32.HI R77, RZ, 0x10, R53 ;  /* 0x00000010ff4d7819 */ /* 0x000fe20000011635 */
[----:B------:R-:W-:Y:S01]  /*a5c0*/  HADD2.F32 R88, -RZ, R75.H1_H1 ;  /* 0x3000004bff587230 */ /* 0x000fe20000004100 */
[----:B------:R-:W-:Y:S01]  /*a5d0*/  SHF.R.S32.HI R8, RZ, 0x1f, R13 ;  /* 0x0000001fff087819 */ /* 0x000fe2000001140d */
[----:B------:R-:W-:Y:S01]  /*a5e0*/  HADD2.F32 R52, -RZ, R52.H0_H0 ;  /* 0x20000034ff347230 */ /* 0x000fe20000004100 */
[----:B------:R-:W-:Y:S01]  /*a5f0*/  SHF.L.U32 R12, R13, 0x3, RZ ;  /* 0x000000030d0c7819 */ /* 0x000fe200000006ff */
[----:B------:R-:W-:Y:S01]  /*a600*/  HADD2.F32 R77, -RZ, R77.H0_H0 ;  /* 0x2000004dff4d7230 */ /* 0x000fe20000004100 */
[----:B------:R-:W-:-:S02]  /*a610*/  LEA.HI R8, R8, R13, RZ, 0x3 ;  /* 0x0000000d08087211 */ /* 0x000fc400078f18ff */
[----:B------:R-:W-:Y:S02]  /*a620*/  LOP3.LUT R12, R11, 0x38, R12, 0xf8, !PT ;  /* 0x000000380b0c7812 */ /* 0x000fe400078ef80c */
[----:B------:R-:W-:Y:S02]  /*a630*/  SHF.L.U32 R11, R8, 0xa, RZ ;  /* 0x0000000a080b7819 */ /* 0x000fe400000006ff */
[----:B------:R-:W-:Y:S02]  /*a640*/  LOP3.LUT R8, R12, R10, RZ, 0x3c, !PT ;  /* 0x0000000a0c087212 */ /* 0x000fe400078e3cff */
[----:B------:R-:W-:Y:S01]  /*a650*/  LOP3.LUT R10, R11, 0x7fffe000, RZ, 0xc0, !PT ;  /* 0x7fffe0000b0a7812 */ /* 0x000fe200078ec0ff */
[----:B------:R-:W1:Y:S01]  /*a660*/  LDS.128 R12, [R31+0x100] ;  /* 0x000100001f0c7984 */ /* 0x000e620000000c00 */
[----:B------:R-:W-:Y:S02]  /*a670*/  SHF.R.U64 R53, R58, 0x10, R59 ;  /* 0x000000103a357819 */ /* 0x000fe4000000123b */
[----:B------:R-:W-:-:S02]  /*a680*/  IADD3 R8, R8, R10, R9 ;  /* 0x0000000a08087210 */ /* 0x000fc40007ffe009 */
[----:B------:R-:W-:Y:S01]  /*a690*/  SHF.R.U32.HI R58, RZ, 0x10, R59 ;  /* 0x00000010ff3a7819 */ /* 0x000fe2000001163b */
[----:B------:R-:W-:Y:S01]  /*a6a0*/  HADD2.F32 R53, -RZ, R53.H0_H0 ;  /* 0x20000035ff357230 */ /* 0x000fe20000004100 */
[----:B------:R-:W-:Y:S02]  /*a6b0*/  SHF.L.U32 R72, R8, 0x1, RZ ;  /* 0x0000000108487819 */ /* 0x000fe400000006ff */
[--C-:B------:R-:W-:Y:S01]  /*a6c0*/  SHF.R.U64 R56, R56, 0x10, R57.reuse ;  /* 0x0000001038387819 */ /* 0x100fe20000001239 */
[----:B------:R-:W-:Y:S01]  /*a6d0*/  HADD2.F32 R58, -RZ, R58.H0_H0 ;  /* 0x2000003aff3a7230 */ /* 0x000fe20000004100 */
[----:B------:R-:W-:Y:S01]  /*a6e0*/  SHF.R.U32.HI R57, RZ, 0x10, R57 ;  /* 0x00000010ff397819 */ /* 0x000fe20000011639 */
[----:B------:R-:W2:Y:S01]  /*a6f0*/  LDS.128 R8, [R72+0x100] ;  /* 0x0001000048087984 */ /* 0x000ea20000000c00 */
[--C-:B------:R-:W-:Y:S01]  /*a700*/  SHF.R.U64 R54, R54, 0x10, R55.reuse ;  /* 0x0000001036367819 */ /* 0x100fe20000001237 */
[----:B------:R-:W-:Y:S01]  /*a710*/  HADD2.F32 R56, -RZ, R56.H0_H0 ;  /* 0x20000038ff387230 */ /* 0x000fe20000004100 */
[----:B------:R-:W-:-:S03]  /*a720*/  SHF.R.U32.HI R55, RZ, 0x10, R55 ;  /* 0x00000010ff377819 */ /* 0x000fc60000011637 */
[----:B------:R-:W-:Y:S02]  /*a730*/  HADD2.F32 R54, -RZ, R54.H0_H0 ;  /* 0x20000036ff367230 */ /* 0x000fe40000004100 */
[----:B------:R-:W-:Y:S02]  /*a740*/  HADD2.F32 R91, -RZ, R55.H0_H0 ;  /* 0x20000037ff5b7230 */ /* 0x000fe40000004100 */
[--C-:B-1----:R-:W-:Y:S02]  /*a750*/  HADD2.F32 R59, -RZ, R13.reuse.H0_H0 ;  /* 0x2000000dff3b7230 */ /* 0x102fe40000004100 */
[----:B------:R-:W-:Y:S02]  /*a760*/  HADD2.F32 R13, -RZ, R13.H1_H1 ;  /* 0x3000000dff0d7230 */ /* 0x000fe40000004100 */
[--C-:B------:R-:W-:Y:S01]  /*a770*/  HADD2.F32 R78, -RZ, R12.reuse.H0_H0 ;  /* 0x2000000cff4e7230 */ /* 0x100fe20000004100 */
[----:B------:R-:W-:Y:S01]  /*a780*/  FMUL.FTZ R86, R59, R81 ;  /* 0x000000513b567220 */ /* 0x000fe20000410000 */
[----:B------:R-:W-:-:S02]  /*a790*/  HADD2.F32 R79, -RZ, R12.H1_H1 ;  /* 0x3000000cff4f7230 */ /* 0x000fc40000004100 */
[--C-:B------:R-:W-:Y:S01]  /*a7a0*/  HADD2.F32 R12, -RZ, R14.reuse.H0_H0 ;  /* 0x2000000eff0c7230 */ /* 0x100fe20000004100 */
[----:B------:R-:W-:Y:S01]  /*a7b0*/  FMUL.FTZ R75, R78, R73 ;  /* 0x000000494e4b7220 */ /* 0x000fe20000410000 */
[----:B------:R-:W-:Y:S02]  /*a7c0*/  HADD2.F32 R80, -RZ, R14.H1_H1 ;  /* 0x3000000eff507230 */ /* 0x000fe40000004100 */
[--C-:B--2---:R-:W-:Y:S02]  /*a7d0*/  HADD2.F32 R82, -RZ, R9.reuse.H0_H0 ;  /* 0x20000009ff527230 */ /* 0x104fe40000004100 */
[----:B------:R-:W-:Y:S02]  /*a7e0*/  HADD2.F32 R9, -RZ, R9.H1_H1 ;  /* 0x30000009ff097230 */ /* 0x000fe40000004100 */
[--C-:B------:R-:W-:Y:S01]  /*a7f0*/  HADD2.F32 R83, -RZ, R8.reuse.H0_H0 ;  /* 0x20000008ff537230 */ /* 0x100fe20000004100 */
[C---:B------:R-:W-:Y:S01]  /*a800*/  FMUL.FTZ R81, R82.reuse, R81 ;  /* 0x0000005152517220 */ /* 0x040fe20000410000 */
[----:B------:R-:W-:Y:S01]  /*a810*/  HADD2.F32 R84, -RZ, R8.H1_H1 ;  /* 0x30000008ff547230 */ /* 0x000fe20000004100 */
[----:B------:R-:W-:Y:S01]  /*a820*/  FFMA.FTZ R86, R82, R87, R86 ;  /* 0x0000005752567223 */ /* 0x000fe20000010056 */
[----:B------:R-:W-:Y:S01]  /*a830*/  HADD2.F32 R82, -RZ, R57.H0_H0 ;  /* 0x20000039ff527230 */ /* 0x000fe20000004100 */
[-C--:B------:R-:W-:Y:S01]  /*a840*/  FMUL.FTZ R57, R13, R77.reuse ;  /* 0x0000004d0d397220 */ /* 0x080fe20000410000 */
[--C-:B------:R-:W-:Y:S01]  /*a850*/  HADD2.F32 R14, -RZ, R15.reuse.H0_H0 ;  /* 0x2000000fff0e7230 */ /* 0x100fe20000004100 */
[C---:B------:R-:W-:Y:S01]  /*a860*/  FMUL.FTZ R77, R9.reuse, R77 ;  /* 0x0000004d094d7220 */ /* 0x040fe20000410000 */
[----:B------:R-:W-:Y:S01]  /*a870*/  HADD2.F32 R8, -RZ, R10.H0_H0 ;  /* 0x2000000aff087230 */ /* 0x000fe20000004100 */
[----:B------:R-:W-:Y:S01]  /*a880*/  FFMA.FTZ R9, R9, R82, R57 ;  /* 0x0000005209097223 */ /* 0x000fe20000010039 */
[----:B------:R-:W-:Y:S01]  /*a890*/  HADD2.F32 R57, -RZ, R74.H1_H1 ;  /* 0x3000004aff397230 */ /* 0x000fe20000004100 */
[C---:B------:R-:W-:Y:S01]  /*a8a0*/  FMUL.FTZ R73, R83.reuse, R73 ;  /* 0x0000004953497220 */ /* 0x040fe20000410000 */
[----:B------:R-:W-:Y:S01]  /*a8b0*/  HADD2.F32 R15, -RZ, R15.H1_H1 ;  /* 0x3000000fff0f7230 */ /* 0x000fe20000004100 */
[----:B------:R-:W-:Y:S01]  /*a8c0*/  FFMA.FTZ R75, R83, R88, R75 ;  /* 0x00000058534b7223 */ /* 0x000fe2000001004b */
[----:B------:R-:W-:Y:S01]  /*a8d0*/  HADD2.F32 R83, -RZ, R76.H1_H1 ;  /* 0x3000004cff537230 */ /* 0x000fe20000004100 */
[-C--:B------:R-:W-:Y:S01]  /*a8e0*/  FMUL.FTZ R90, R12, R57.reuse ;  /* 0x000000390c5a7220 */ /* 0x080fe20000410000 */
[----:B------:R-:W-:Y:S01]  /*a8f0*/  HADD2.F32 R74, -RZ, R74.H0_H0 ;  /* 0x2000004aff4a7230 */ /* 0x000fe20000004100 */
[C---:B------:R-:W-:Y:S01]  /*a900*/  FMUL.FTZ R57, R8.reuse, R57 ;  /* 0x0000003908397220 */ /* 0x040fe20000410000 */
[----:B------:R-:W-:Y:S01]  /*a910*/  HADD2.F32 R85, -RZ, R10.H1_H1 ;  /* 0x3000000aff557230 */ /* 0x000fe20000004100 */
[----:B------:R-:W-:Y:S01]  /*a920*/  FFMA.FTZ R55, R8, R83, R90 ;  /* 0x0000005308377223 */ /* 0x000fe2000001005a */
[--C-:B------:R-:W-:Y:S01]  /*a930*/  HADD2.F32 R10, -RZ, R11.reuse.H0_H0 ;  /* 0x2000000bff0a7230 */ /* 0x100fe20000004100 */
[-C--:B------:R-:W-:Y:S01]  /*a940*/  FMUL.FTZ R89, R14, R74.reuse ;  /* 0x0000004a0e597220 */ /* 0x080fe20000410000 */
[----:B------:R-:W-:Y:S01]  /*a950*/  HADD2.F32 R11, -RZ, R11.H1_H1 ;  /* 0x3000000bff0b7230 */ /* 0x000fe20000004100 */
[-C--:B------:R-:W-:Y:S01]  /*a960*/  FMUL.FTZ R8, R15, R91.reuse ;  /* 0x0000005b0f087220 */ /* 0x080fe20000410000 */
[----:B------:R-:W-:Y:S01]  /*a970*/  HADD2.F32 R76, -RZ, R76.H0_H0 ;  /* 0x2000004cff4c7230 */ /* 0x000fe20000004100 */
[----:B------:R-:W-:Y:S01]  /*a980*/  FMUL.FTZ R74, R10, R74 ;  /* 0x0000004a0a4a7220 */ /* 0x000fe20000410000 */
[----:B------:R-:W-:Y:S01]  /*a990*/  F2FP.PACK_AB R9, R9, R86 ;  /* 0x000000560909723e */ /* 0x000fe200000000ff */
[----:B------:R-:W-:-:S02]  /*a9a0*/  FMUL.FTZ R91, R11, R91 ;  /* 0x0000005b0b5b7220 */ /* 0x000fc40000410000 */
[----:B------:R-:W-:Y:S02]  /*a9b0*/  FFMA.FTZ R89, R10, R76, R89 ;  /* 0x0000004c0a597223 */ /* 0x000fe40000010059 */
[----:B------:R-:W-:Y:S02]  /*a9c0*/  FFMA.FTZ R11, R11, R58, R8 ;  /* 0x0000003a0b0b7223 */ /* 0x000fe40000010008 */
[----:B------:R-:W-:Y:S02]  /*a9d0*/  FMUL.FTZ R8, R79, R52 ;  /* 0x000000344f087220 */ /* 0x000fe40000410000 */
[----:B------:R-:W-:Y:S01]  /*a9e0*/  FMUL.FTZ R10, R80, R54 ;  /* 0x00000036500a7220 */ /* 0x000fe20000410000 */
[----:B------:R-:W-:Y:S01]  /*a9f0*/  F2FP.PACK_AB R11, R11, R89 ;  /* 0x000000590b0b723e */ /* 0x000fe200000000ff */
[----:B------:R-:W-:Y:S02]  /*aa00*/  FMUL.FTZ R52, R84, R52 ;  /* 0x0000003454347220 */ /* 0x000fe40000410000 */
[----:B------:R-:W-:-:S02]  /*aa10*/  FMUL.FTZ R54, R85, R54 ;  /* 0x0000003655367220 */ /* 0x000fc40000410000 */
[----:B------:R-:W-:Y:S02]  /*aa20*/  FFMA.FTZ R57, R12, R83, -R57 ;  /* 0x000000530c397223 */ /* 0x000fe40000010839 */
[----:B------:R-:W-:Y:S02]  /*aa30*/  FFMA.FTZ R74, R14, R76, -R74 ;  /* 0x0000004c0e4a7223 */ /* 0x000fe4000001084a */
        /* <DEDUP_REMOVED lines=8> */
[----:B------:R-:W-:Y:S01]  /*aac0*/  FFMA.FTZ R8, R84, R56, R8 ;  /* 0x0000003854087223 */ /* 0x000fe20000010008 */
[----:B------:R-:W-:Y:S01]  /*aad0*/  F2FP.PACK_AB R12, R12, R73 ;  /* 0x000000490c0c723e */ /* 0x000fe200000000ff */
[----:B------:R-:W-:Y:S01]  /*aae0*/  FFMA.FTZ R10, R85, R53, R10 ;  /* 0x00000035550a7223 */ /* 0x000fe2000001000a */
[----:B------:R-:W-:Y:S02]  /*aaf0*/  F2FP.PACK_AB R14, R14, R57 ;  /* 0x000000390e0e723e */ /* 0x000fe400000000ff */
[----:B------:R-:W-:Y:S02]  /*ab00*/  F2FP.PACK_AB R8, R8, R75 ;  /* 0x0000004b0808723e */ /* 0x000fe400000000ff */
[----:B------:R-:W-:Y:S01]  /*ab10*/  F2FP.PACK_AB R10, R10, R55 ;  /* 0x000000370a0a723e */ /* 0x000fe200000000ff */
[----:B------:R1:W-:Y:S04]  /*ab20*/  STS.128 [R31+0x100], R12 ;  /* 0x0001000c1f007388 */ /* 0x0003e80000000c00 */
[----:B------:R1:W-:Y:S02]  /*ab30*/  STS.128 [R72+0x100], R8 ;  /* 0x0001000848007388 */ /* 0x0003e40000000c00 */
.L_x_393:
[----:B------:R-:W-:Y:S05]  /*ab40*/  BSYNC B0 ;  /* 0x0000000000007941 */ /* 0x000fea0003800000 */
.L_x_392:
[----:B-1----:R-:W-:Y:S01]  /*ab50*/  IADD3 R9, R18, 0x20, RZ ;  /* 0x0000002012097810 */ /* 0x002fe20007ffe0ff */
[----:B------:R-:W-:Y:S03]  /*ab60*/  BSSY B0, `(.L_x_394) ;  /* 0x000006c000007945 */ /* 0x000fe60003800000 */
[----:B------:R-:W-:-:S13]  /*ab70*/  ISETP.GE.OR P0, PT, R9, R61, P2 ;  /* 0x0000003d0900720c */ /* 0x000fda0001706670 */
[----:B------:R-:W-:Y:S05]  /*ab80*/  @P0 BRA `(.L_x_395) ;  /* 0x0000069000000947 */ /* 0x000fea0003800000 */
[----:B------:R-:W-:Y:S01]  /*ab90*/  MOV R11, c[0x0][0x27c] ;  /* 0x00009f00000b7a02 */ /* 0x000fe20000000f00 */
[----:B------:R-:W-:Y:S01]  /*aba0*/  HADD2.F32 R57, -RZ, R66.H0_H0 ;  /* 0x20000042ff397230 */ /* 0x000fe20000004100 */
[----:B------:R-:W-:Y:S01]  /*abb0*/  SHF.R.S32.HI R8, RZ, 0x1f, R9 ;  /* 0x0000001fff087819 */ /* 0x000fe20000011409 */
[----:B------:R-:W-:Y:S01]  /*abc0*/  HADD2.F32 R75, -RZ, R69.H0_H0 ;  /* 0x20000045ff4b7230 */ /* 0x000fe20000004100 */
[----:B------:R-:W-:Y:S01]  /*abd0*/  LEA.HI R11, R11, R0, RZ, 0x1d ;  /* 0x000000000b0b7211 */ /* 0x000fe200078fe8ff */
[----:B------:R-:W-:Y:S01]  /*abe0*/  HADD2.F32 R76, -RZ, R67.H0_H0 ;  /* 0x20000043ff4c7230 */ /* 0x000fe20000004100 */
[----:B------:R-:W-:Y:S01]  /*abf0*/  SHF.L.U32 R13, R9, 0x6, RZ ;  /* 0x00000006090d7819 */ /* 0x000fe200000006ff */
[----:B------:R-:W-:Y:S01]  /*ac00*/  HADD2.F32 R78, -RZ, R70.H0_H0 ;  /* 0x20000046ff4e7230 */ /* 0x000fe20000004100 */
[----:B------:R-:W-:Y:S01]  /*ac10*/  LEA.HI R8, R8, R9, RZ, 0x3 ;  /* 0x0000000908087211 */ /* 0x000fe200078f18ff */
[----:B------:R-:W-:Y:S01]  /*ac20*/  HADD2.F32 R66, -RZ, R66.H1_H1 ;  /* 0x30000042ff427230 */ /* 0x000fe20000004100 */
[----:B------:R-:W-:Y:S01]  /*ac30*/  SHF.R.S32.HI R9, RZ, 0x1f, R11 ;  /* 0x0000001fff097819 */ /* 0x000fe2000001140b */
[----:B------:R-:W-:Y:S01]  /*ac40*/  HADD2.F32 R69, -RZ, R69.H1_H1 ;  /* 0x30000045ff457230 */ /* 0x000fe20000004100 */
[----:B------:R-:W-:Y:S01]  /*ac50*/  LOP3.LUT R13, R13, 0x1c0, RZ, 0xc0, !PT ;  /* 0x000001c00d0d7812 */ /* 0x000fe200078ec0ff */
[----:B------:R-:W-:Y:S01]  /*ac60*/  IMAD.SHL.U32 R8, R8, 0x40, RZ ;  /* 0x0000004008087824 */ /* 0x000fe200078e00ff */
[----:B------:R-:W-:Y:S01]  /*ac70*/  LEA.HI R9, R9, R11, RZ, 0x3 ;  /* 0x0000000b09097211 */ /* 0x000fe200078f18ff */
[----:B------:R-:W-:Y:S01]  /*ac80*/  HADD2.F32 R67, -RZ, R67.H1_H1 ;  /* 0x30000043ff437230 */ /* 0x000fe20000004100 */
[----:B------:R-:W-:Y:S01]  /*ac90*/  SHF.L.U32 R10, R11, 0x3, RZ ;  /* 0x000000030b0a7819 */ /* 0x000fe200000006ff */
[----:B------:R-:W-:Y:S01]  /*aca0*/  HADD2.F32 R70, -RZ, R70.H1_H1 ;  /* 0x30000046ff467230 */ /* 0x000fe20000004100 */
[----:B------:R-:W-:Y:S01]  /*acb0*/  LOP3.LUT R14, R13, 0x38, R224, 0xf8, !PT ;  /* 0x000000380d0e7812 */ /* 0x000fe200078ef8e0 */
[----:B------:R-:W-:Y:S01]  /*acc0*/  IMAD.SHL.U32 R9, R9, 0x400, RZ ;  /* 0x0000040009097824 */ /* 0x000fe200078e00ff */
[----:B------:R-:W-:-:S02]  /*acd0*/  SHF.R.U32.HI R12, RZ, 0x3, R13 ;  /* 0x00000003ff0c7819 */ /* 0x000fc4000001160d */
[----:B------:R-:W-:Y:S02]  /*ace0*/  LOP3.LUT R8, R8, 0xfffffe00, RZ, 0xc0, !PT ;  /* 0xfffffe0008087812 */ /* 0x000fe400078ec0ff */
[----:B------:R-:W-:Y:S02]  /*acf0*/  LOP3.LUT R10, R13, 0x38, R10, 0xf8, !PT ;  /* 0x000000380d0a7812 */ /* 0x000fe400078ef80a */
[----:B------:R-:W-:Y:S02]  /*ad00*/  LOP3.LUT R14, R8, R14, R12, 0xf6, !PT ;  /* 0x0000000e080e7212 */ /* 0x000fe400078ef60c */
[----:B------:R-:W-:Y:S02]  /*ad10*/  LOP3.LUT R10, R10, R12, RZ, 0x3c, !PT ;  /* 0x0000000c0a0a7212 */ /* 0x000fe400078e3cff */
[----:B------:R-:W-:Y:S02]  /*ad20*/  LOP3.LUT R9, R9, 0x7fffe000, RZ, 0xc0, !PT ;  /* 0x7fffe00009097812 */ /* 0x000fe400078ec0ff */
[----:B------:R-:W-:-:S02]  /*ad30*/  SHF.L.U32 R52, R14, 0x1, RZ ;  /* 0x000000010e347819 */ /* 0x000fc400000006ff */
[----:B------:R-:W-:Y:S02]  /*ad40*/  IADD3 R31, R10, R9, R8 ;  /* 0x000000090a1f7210 */ /* 0x000fe40007ffe008 */
[--C-:B------:R-:W-:Y:S01]  /*ad50*/  SHF.R.U64 R40, R40, 0x10, R41.reuse ;  /* 0x0000001028287819 */ /* 0x100fe20000001229 */
[----:B------:R-:W1:Y:S01]  /*ad60*/  LDS.128 R12, [R52+0x100] ;  /* 0x00010000340c7984 */ /* 0x000e620000000c00 */
[----:B------:R-:W-:Y:S02]  /*ad70*/  SHF.L.U32 R31, R31, 0x1, RZ ;  /* 0x000000011f1f7819 */ /* 0x000fe400000006ff */
[----:B------:R-:W-:Y:S02]  /*ad80*/  SHF.R.U32.HI R53, RZ, 0x10, R41 ;  /* 0x00000010ff357819 */ /* 0x000fe40000011629 */
[--C-:B------:R-:W-:Y:S01]  /*ad90*/  SHF.R.U64 R41, R46, 0x10, R47.reuse ;  /* 0x000000102e297819 */ /* 0x100fe2000000122f */
[----:B------:R-:W2:Y:S01]  /*ada0*/  LDS.128 R8, [R31+0x100] ;  /* 0x000100001f087984 */ /* 0x000ea20000000c00 */
[----:B------:R-:W-:Y:S01]  /*adb0*/  SHF.R.U32.HI R46, RZ, 0x10, R47 ;  /* 0x00000010ff2e7819 */ /* 0x000fe2000001162f */
[----:B------:R-:W-:Y:S01]  /*adc0*/  HADD2.F32 R53, -RZ, R53.H0_H0 ;  /* 0x20000035ff357230 */ /* 0x000fe20000004100 */
[--C-:B------:R-:W-:Y:S01]  /*add0*/  SHF.R.U64 R44, R44, 0x10, R45.reuse ;  /* 0x000000102c2c7819 */ /* 0x100fe2000000122d */
[----:B------:R-:W-:Y:S01]  /*ade0*/  HADD2.F32 R41, -RZ, R41.H0_H0 ;  /* 0x20000029ff297230 */ /* 0x000fe20000004100 */
[----:B------:R-:W-:Y:S01]  /*adf0*/  SHF.R.U32.HI R45, RZ, 0x10, R45 ;  /* 0x00000010ff2d7819 */ /* 0x000fe2000001162d */
[----:B------:R-:W-:Y:S01]  /*ae00*/  HADD2.F32 R46, -RZ, R46.H0_H0 ;  /* 0x2000002eff2e7230 */ /* 0x000fe20000004100 */
[--C-:B------:R-:W-:Y:S01]  /*ae10*/  SHF.R.U64 R42, R42, 0x10, R43.reuse ;  /* 0x000000102a2a7819 */ /* 0x100fe2000000122b */
[----:B------:R-:W-:Y:S01]  /*ae20*/  HADD2.F32 R44, -RZ, R44.H0_H0 ;  /* 0x2000002cff2c7230 */ /* 0x000fe20000004100 */
[----:B------:R-:W-:-:S03]  /*ae30*/  SHF.R.U32.HI R43, RZ, 0x10, R43 ;  /* 0x00000010ff2b7819 */ /* 0x000fc6000001162b */
[----:B------:R-:W-:Y:S02]  /*ae40*/  HADD2.F32 R42, -RZ, R42.H0_H0 ;  /* 0x2000002aff2a7230 */ /* 0x000fe40000004100 */
[----:B------:R-:W-:Y:S02]  /*ae50*/  HADD2.F32 R43, -RZ, R43.H0_H0 ;  /* 0x2000002bff2b7230 */ /* 0x000fe40000004100 */
[--C-:B-1----:R-:W-:Y:S02]  /*ae60*/  HADD2.F32 R47, -RZ, R13.reuse.H0_H0 ;  /* 0x2000000dff2f7230 */ /* 0x102fe40000004100 */
[----:B------:R-:W-:Y:S02]  /*ae70*/  HADD2.F32 R54, -RZ, R13.H1_H1 ;  /* 0x3000000dff367230 */ /* 0x000fe40000004100 */
[----:B------:R-:W-:Y:S01]  /*ae80*/  HADD2.F32 R13, -RZ, R15.H0_H0 ;  /* 0x2000000fff0d7230 */ /* 0x000fe20000004100 */
[----:B------:R-:W-:Y:S01]  /*ae90*/  FMUL.FTZ R74, R47, R57 ;  /* 0x000000392f4a7220 */ /* 0x000fe20000410000 */
[----:B--2---:R-:W-:-:S02]  /*aea0*/  HADD2.F32 R58, -RZ, R9.H0_H0 ;  /* 0x20000009ff3a7230 */ /* 0x004fc40000004100 */
[----:B------:R-:W-:Y:S01]  /*aeb0*/  HADD2.F32 R59, -RZ, R9.H1_H1 ;  /* 0x30000009ff3b7230 */ /* 0x000fe20000004100 */
[----:B------:R-:W-:Y:S01]  /*aec0*/  FMUL.FTZ R77, R13, R76 ;  /* 0x0000004c0d4d7220 */ /* 0x000fe20000410000 */
[----:B------:R-:W-:Y:S01]  /*aed0*/  HADD2.F32 R9, -RZ, R11.H0_H0 ;  /* 0x2000000bff097230 */ /* 0x000fe20000004100 */
[C---:B------:R-:W-:Y:S01]  /*aee0*/  FMUL.FTZ R57, R58.reuse, R57 ;  /* 0x000000393a397220 */ /* 0x040fe20000410000 */
[----:B------:R-:W-:Y:S01]  /*aef0*/  HADD2.F32 R15, -RZ, R15.H1_H1 ;  /* 0x3000000fff0f7230 */ /* 0x000fe20000004100 */
[----:B------:R-:W-:Y:S01]  /*af00*/  FFMA.FTZ R74, R58, R75, R74 ;  /* 0x0000004b3a4a7223 */ /* 0x000fe2000001004a */
[----:B------:R-:W-:Y:S01]  /*af10*/  HADD2.F32 R58, -RZ, R45.H0_H0 ;  /* 0x2000002dff3a7230 */ /* 0x000fe20000004100 */
[-C--:B------:R-:W-:Y:S01]  /*af20*/  FMUL.FTZ R45, R54, R53.reuse ;  /* 0x00000035362d7220 */ /* 0x080fe20000410000 */
[--C-:B------:R-:W-:Y:S01]  /*af30*/  HADD2.F32 R55, -RZ, R12.reuse.H0_H0 ;  /* 0x2000000cff377230 */ /* 0x100fe20000004100 */
[C---:B------:R-:W-:Y:S01]  /*af40*/  FMUL.FTZ R53, R59.reuse, R53 ;  /* 0x000000353b357220 */ /* 0x040fe20000410000 */
[----:B------:R-:W-:Y:S01]  /*af50*/  HADD2.F32 R11, -RZ, R11.H1_H1 ;  /* 0x3000000bff0b7230 */ /* 0x000fe20000004100 */
[----:B------:R-:W-:Y:S01]  /*af60*/  FFMA.FTZ R45, R59, R58, R45 ;  /* 0x0000003a3b2d7223 */ /* 0x000fe2000001002d */
[----:B------:R-:W-:Y:S01]  /*af70*/  HADD2.F32 R56, -RZ, R12.H1_H1 ;  /* 0x3000000cff387230 */ /* 0x000fe20000004100 */
[C---:B------:R-:W-:Y:S01]  /*af80*/  FMUL.FTZ R76, R9.reuse, R76 ;  /* 0x0000004c094c7220 */ /* 0x040fe20000410000 */
[----:B------:R-:W-:Y:S01]  /*af90*/  HADD2.F32 R72, -RZ, R8.H0_H0 ;  /* 0x20000008ff487230 */ /* 0x000fe20000004100 */
[----:B------:R-:W-:Y:S01]  /*afa0*/  FFMA.FTZ R77, R9, R78, R77 ;  /* 0x0000004e094d7223 */ /* 0x000fe2000001004d */
[----:B------:R-:W-:Y:S01]  /*afb0*/  HADD2.F32 R12, -RZ, R14.H0_H0 ;  /* 0x2000000eff0c7230 */ /* 0x000fe20000004100 */
[-C--:B------:R-:W-:Y:S01]  /*afc0*/  FMUL.FTZ R9, R15, R43.reuse ;  /* 0x0000002b0f097220 */ /* 0x080fe20000410000 */
[----:B------:R-:W-:Y:S01]  /*afd0*/  HADD2.F32 R73, -RZ, R8.H1_H1 ;  /* 0x30000008ff497230 */ /* 0x000fe20000004100 */
[----:B------:R-:W-:Y:S01]  /*afe0*/  FMUL.FTZ R59, R55, R66 ;  /* 0x00000042373b7220 */ /* 0x000fe20000410000 */
[----:B------:R-:W-:Y:S01]  /*aff0*/  HADD2.F32 R8, -RZ, R10.H0_H0 ;  /* 0x2000000aff087230 */ /* 0x000fe20000004100 */
[C---:B------:R-:W-:Y:S01]  /*b000*/  FMUL.FTZ R43, R11.reuse, R43 ;  /* 0x0000002b0b2b7220 */ /* 0x040fe20000410000 */
[----:B------:R-:W-:Y:S01]  /*b010*/  HADD2.F32 R14, -RZ, R14.H1_H1 ;  /* 0x3000000eff0e7230 */ /* 0x000fe20000004100 */
[----:B------:R-:W-:Y:S01]  /*b020*/  FFMA.FTZ R11, R11, R46, R9 ;  /* 0x0000002e0b0b7223 */ /* 0x000fe20000010009 */
[----:B------:R-:W-:Y:S01]  /*b030*/  HADD2.F32 R10, -RZ, R10.H1_H1 ;  /* 0x3000000aff0a7230 */ /* 0x000fe20000004100 */
[----:B------:R-:W-:-:S02]  /*b040*/  FMUL.FTZ R66, R72, R66 ;  /* 0x0000004248427220 */ /* 0x000fc40000410000 */
[----:B------:R-:W-:Y:S01]  /*b050*/  FFMA.FTZ R59, R72, R69, R59 ;  /* 0x00000045483b7223 */ /* 0x000fe2000001003b */
[----:B------:R-:W-:Y:S01]  /*b060*/  HADD2.F32 R72, -RZ, R40.H0_H0 ;  /* 0x20000028ff487230 */ /* 0x000fe20000004100 */
[----:B------:R-:W-:Y:S01]  /*b070*/  FMUL.FTZ R9, R12, R67 ;  /* 0x000000430c097220 */ /* 0x000fe20000410000 */
[----:B------:R-:W-:Y:S01]  /*b080*/  F2FP.PACK_AB R11, R11, R77 ;  /* 0x0000004d0b0b723e */ /* 0x000fe200000000ff */
[C---:B------:R-:W-:Y:S02]  /*b090*/  FMUL.FTZ R67, R8.reuse, R67 ;  /* 0x0000004308437220 */ /* 0x040fe40000410000 */
[----:B------:R-:W-:Y:S02]  /*b0a0*/  FFMA.FTZ R40, R8, R70, R9 ;  /* 0x0000004608287223 */ /* 0x000fe40000010009 */
[----:B------:R-:W-:Y:S02]  /*b0b0*/  FMUL.FTZ R8, R56, R72 ;  /* 0x0000004838087220 */ /* 0x000fe40000410000 */
[----:B------:R-:W-:-:S02]  /*b0c0*/  FMUL.FTZ R9, R14, R42 ;  /* 0x0000002a0e097220 */ /* 0x000fc40000410000 */
[----:B------:R-:W-:Y:S02]  /*b0d0*/  FMUL.FTZ R72, R73, R72 ;  /* 0x0000004849487220 */ /* 0x000fe40000410000 */
[----:B------:R-:W-:Y:S02]  /*b0e0*/  FMUL.FTZ R42, R10, R42 ;  /* 0x0000002a0a2a7220 */ /* 0x000fe40000410000 */
[----:B------:R-:W-:Y:S02]  /*b0f0*/  FFMA.FTZ R67, R12, R70, -R67 ;  /* 0x000000460c437223 */ /* 0x000fe40000010843 */
        /* <DEDUP_REMOVED lines=8> */
[-C--:B------:R-:W-:Y:S02]  /*b180*/  FFMA.FTZ R14, R14, R41.reuse, -R42 ;  /* 0x000000290e0e7223 */ /* 0x080fe4000001082a */
[----:B------:R-:W-:Y:S01]  /*b190*/  FFMA.FTZ R8, R73, R44, R8 ;  /* 0x0000002c49087223 */ /* 0x000fe20000010008 */
[----:B------:R-:W-:Y:S01]  /*b1a0*/  F2FP.PACK_AB R12, R12, R66 ;  /* 0x000000420c0c723e */ /* 0x000fe200000000ff */
[----:B------:R-:W-:Y:S01]  /*b1b0*/  FFMA.FTZ R10, R10, R41, R9 ;  /* 0x000000290a0a7223 */ /* 0x000fe20000010009 */
[----:B------:R-:W-:-:S02]  /*b1c0*/  F2FP.PACK_AB R14, R14, R67 ;  /* 0x000000430e0e723e */ /* 0x000fc400000000ff */
[----:B------:R-:W-:Y:S02]  /*b1d0*/  F2FP.PACK_AB R9, R45, R74 ;  /* 0x0000004a2d09723e */ /* 0x000fe400000000ff */
[----:B------:R-:W-:Y:S01]  /*b1e0*/  F2FP.PACK_AB R8, R8, R59 ;  /* 0x0000003b0808723e */ /* 0x000fe200000000ff */
[----:B------:R1:W-:Y:S01]  /*b1f0*/  STS.128 [R52+0x100], R12 ;  /* 0x0001000c34007388 */ /* 0x0003e20000000c00 */
[----:B------:R-:W-:-:S05]  /*b200*/  F2FP.PACK_AB R10, R10, R40 ;  /* 0x000000280a0a723e */ /* 0x000fca00000000ff */
[----:B------:R1:W-:Y:S02]  /*b210*/  STS.128 [R31+0x100], R8 ;  /* 0x000100081f007388 */ /* 0x0003e40000000c00 */
.L_x_395:
[----:B------:R-:W-:Y:S05]  /*b220*/  BSYNC B0 ;  /* 0x0000000000007941 */ /* 0x000fea0003800000 */
.L_x_394:
        /* <DEDUP_REMOVED lines=109> */
.L_x_397:
[----:B------:R-:W-:Y:S05]  /*b900*/  BSYNC B0 ;  /* 0x0000000000007941 */ /* 0x000fea0003800000 */
.L_x_396:
[----:B-1----:R-:W-:-:S04]  /*b910*/  IADD3 R8, R18, 0x60, RZ ;  /* 0x0000006012087810 */ /* 0x002fc80007ffe0ff */
        /* <DEDUP_REMOVED lines=69> */
[----:B------:R-:W-:Y:S01]  /*bd70*/  FMUL.FTZ R9, R15, R23 ;  /* 0x000000170f097220 */ /* 0x000fe20000410000 */
        /* <DEDUP_REMOVED lines=10> */
[-C--:B------:R-:W-:Y:S01]  /*be20*/  FMUL.FTZ R9, R12, R50.reuse ;  /* 0x000000320c097220 */ /* 0x080fe20000410000 */
        /* <DEDUP_REMOVED lines=26> */
.L_x_385:
[----:B------:R-:W-:Y:S05]  /*bfd0*/  BSYNC B2 ;  /* 0x0000000000027941 */ /* 0x000fea0003800000 */
.L_x_363:
[----:B-1----:R-:W-:Y:S01]  /*bfe0*/  IMAD R8, R29, c[0x0][0x208], RZ ;  /* 0x000082001d087a24 */ /* 0x002fe200078e02ff */
[----:B------:R-:W-:Y:S01]  /*bff0*/  BAR.SYNC.DEFER_BLOCKING 0x0 ;  /* 0x0000000000007b1d */ /* 0x000fe20000010000 */
[----:B------:R-:W-:Y:S01]  /*c000*/  IMAD.WIDE.U32 R12, R228, c[0x0][0x208], RZ ;  /* 0x00008200e40c7a25 */ /* 0x000fe200078e00ff */
[----:B------:R-:W-:Y:S02]  /*c010*/  SHF.R.S32.HI R229, RZ, 0x1f, R223 ;  /* 0x0000001fffe57819 */ /* 0x000fe400000114df */
[----:B------:R-:W-:Y:S01]  /*c020*/  ISETP.GE.AND P1, PT, R224, c[0x0][0x1d4], PT ;  /* 0x00007500e0007a0c */ /* 0x000fe20003f26270 */
[----:B------:R-:W-:Y:S01]  /*c030*/  IMAD R8, R228, c[0x0][0x20c], R8 ;  /* 0x00008300e4087a24 */ /* 0x000fe200078e0208 */
[----:B------:R-:W-:Y:S01]  /*c040*/  LEA.HI R229, R229, R223, RZ, 0x3 ;  /* 0x000000dfe5e57211 */ /* 0x000fe200078f18ff */
[----:B------:R-:W-:Y:S01]  /*c050*/  IMAD R10, R19, c[0x0][0x218], RZ ;  /* 0x00008600130a7a24 */ /* 0x000fe200078e02ff */
[----:B------:R-:W-:Y:S01]  /*c060*/  LEA.HI R19, R7, R71, RZ, 0x5 ;  /* 0x0000004707137211 */ /* 0x000fe200078f28ff */
[----:B------:R-:W-:Y:S01]  /*c070*/  IMAD.IADD R13, R13, 0x1, R8 ;  /* 0x000000010d0d7824 */ /* 0x000fe200078e0208 */
[----:B------:R-:W-:Y:S01]  /*c080*/  LOP3.LUT R229, R229, 0xfffffff8, RZ, 0xc0, !PT ;  /* 0xfffffff8e5e57812 */ /* 0x000fe200078ec0ff */
[C---:B------:R-:W-:Y:S01]  /*c090*/  IMAD R10, R227.reuse, c[0x0][0x21c], R10 ;  /* 0x00008700e30a7a24 */ /* 0x040fe200078e020a */
[----:B------:R-:W-:Y:S01]  /*c0a0*/  SHF.R.S32.HI R247, RZ, 0x1f, R224 ;  /* 0x0000001ffff77819 */ /* 0x000fe200000114e0 */
[----:B------:R-:W-:Y:S01]  /*c0b0*/  IMAD.WIDE.U32 R12, R227, c[0x0][0x218], R12 ;  /* 0x00008600e30c7a25 */ /* 0x000fe200078e000c */
[----:B------:R-:W-:-:S03]  /*c0c0*/  SHF.R.S32.HI R231, RZ, 0x1f, R229 ;  /* 0x0000001fffe77819 */ /* 0x000fc600000114e5 */
[----:B------:R-:W-:Y:S01]  /*c0d0*/  IMAD.SHL.U32 R9, R0, 0x40, RZ ;  /* 0x0000004000097824 */ /* 0x000fe200078e00ff */
[----:B------:R-:W-:Y:S01]  /*c0e0*/  IADD3 R8, P0, R232, R12, RZ ;  /* 0x0000000ce8087210 */ /* 0x000fe20007f1e0ff */
[----:B------:R-:W-:Y:S01]  /*c0f0*/  IMAD.SHL.U32 R210, R18, 0x8, RZ ;  /* 0x0000000812d27824 */ /* 0x000fe200078e00ff */
[----:B------:R-:W-:Y:S01]  /*c100*/  SHF.R.S32.HI R18, RZ, 0x5, R19 ;  /* 0x00000005ff127819 */ /* 0x000fe20000011413 */
[----:B------:R-:W-:Y:S01]  /*c110*/  IMAD.WIDE R20, R229, 0x2, RZ ;  /* 0x00000002e5147825 */ /* 0x000fe200078e02ff */
[----:B------:R-:W-:Y:S02]  /*c120*/  IADD3.X R10, R219, R13, R10, P0, !PT ;  /* 0x0000000ddb0a7210 */ /* 0x000fe400007fe40a */
[----:B------:R-:W-:Y:S01]  /*c130*/  LEA R88, P0, R8, c[0x0][0x1f8], 0x1 ;  /* 0x00007e0008587a11 */ /* 0x000fe200078008ff */
[----:B------:R-:W-:Y:S01]  /*c140*/  IMAD R172, R18, 0x400, R4 ;  /* 0x0000040012ac7824 */ /* 0x000fe200078e0204 */
[----:B------:R-:W-:Y:S01]  /*c150*/  LOP3.LUT R9, R9, 0x1c0, RZ, 0xc0, !PT ;  /* 0x000001c009097812 */ /* 0x000fe200078ec0ff */
[----:B------:R-:W-:Y:S01]  /*c160*/  IMAD.WIDE R12, R224, 0x2, RZ ;  /* 0x00000002e00c7825 */ /* 0x000fe200078e02ff */
[----:B------:R-:W-:Y:S01]  /*c170*/  LEA.HI.X R8, R8, c[0x0][0x1fc], R10, 0x1, P0 ;  /* 0x00007f0008087a11 */ /* 0x000fe200000f0c0a */
[----:B------:R-:W1:Y:S01]  /*c180*/  SHFL.IDX PT, R56, R88, RZ, 0x181f ;  /* 0x00181fff58387589 */ /* 0x000e6200000e0000 */
[----:B------:R-:W-:Y:S01]  /*c190*/  LOP3.LUT R210, R9, 0x8, R210, 0xf8, !PT ;  /* 0x0000000809d27812 */ /* 0x000fe200078ef8d2 */
[----:B------:R-:W-:Y:S01]  /*c1a0*/  IMAD.SHL.U32 R230, R28, 0x2, RZ ;  /* 0x000000021ce67824 */ /* 0x000fe200078e00ff */
[----:B------:R-:W-:Y:S01]  /*c1b0*/  SHF.R.U32.HI R9, RZ, 0x3, R9 ;  /* 0x00000003ff097819 */ /* 0x000fe20000011609 */
[----:B------:R-:W2:Y:S01]  /*c1c0*/  SHFL.IDX PT, R10, R8, RZ, 0x181f ;  /* 0x00181fff080a7589 */ /* 0x000ea200000e0000 */
[C---:B------:R-:W-:Y:S01]  /*c1d0*/  LEA R180, R172.reuse, 0x100, 0x1 ;  /* 0x00000100acb47811 */ /* 0x040fe200078e08ff */
[----:B------:R-:W-:Y:S01]  /*c1e0*/  IMAD.SHL.U32 R172, R172, 0x2, RZ ;  /* 0x00000002acac7824 */ /* 0x000fe200078e00ff */
[----:B------:R-:W-:Y:S01]  /*c1f0*/  LOP3.LUT R210, R210, R9, RZ, 0x3c, !PT ;  /* 0x00000009d2d27212 */ /* 0x000fe200078e3cff */
[----:B------:R-:W3:Y:S01]  /*c200*/  SHFL.IDX PT, R14, R88, 0x1, 0x181f ;  /* 0x00381f00580e7f89 */ /* 0x000ee200000e0000 */
[----:B------:R-:W-:Y:S01]  /*c210*/  LOP3.LUT P0, RZ, R0, 0x2, RZ, 0xc0, !PT ;  /* 0x0000000200ff7812 */ /* 0x000fe2000780c0ff */
[----:B------:R-:W-:Y:S01]  /*c220*/  IMAD R176, R3, 0x2, R180 ;  /* 0x0000000203b07824 */ /* 0x000fe200078e02b4 */
[----:B------:R-:W-:Y:S01]  /*c230*/  IADD3 R243, R230, 0x100, RZ ;  /* 0x00000100e6f37810 */ /* 0x000fe20007ffe0ff */
[----:B------:R-:W-:Y:S01]  /*c240*/  IMAD R210, R30, 0x200, R210 ;  /* 0x000002001ed27824 */ /* 0x000fe200078e02d2 */
[----:B------:R-:W4:Y:S01]  /*c250*/  SHFL.IDX PT, R9, R8, 0x1, 0x181f ;  /* 0x00381f0008097f89 */ /* 0x000f2200000e0000 */
[----:B------:R-:W-:Y:S01]  /*c260*/  IMAD R180, R2, 0x2, R180 ;  /* 0x0000000202b47824 */ /* 0x000fe200078e02b4 */
[----:B------:R-:W-:Y:S01]  /*c270*/  IADD3 R242, R230, 0x3100, RZ ;  /* 0x00003100e6f27810 */ /* 0x000fe20007ffe0ff */
[----:B------:R-:W-:Y:S01]  /*c280*/  IMAD.SHL.U32 R210, R210, 0x2, RZ ;  /* 0x00000002d2d27824 */ /* 0x000fe200078e00ff */
[----:B------:R-:W4:Y:S01]  /*c290*/  SHFL.IDX PT, R88, R88, 0x2, 0x181f ;  /* 0x00581f0058587f89 */ /* 0x000f2200000e0000 */
[----:B------:R-:W-:Y:S01]  /*c2a0*/  IMAD R184, R2, 0x2, R176 ;  /* 0x0000000202b87824 */ /* 0x000fe200078e02b0 */
[----:B------:R-:W-:-:S02]  /*c2b0*/  IADD3 R241, R230, 0x1100, RZ ;  /* 0x00001100e6f17810 */ /* 0x000fc40007ffe0ff */
[----:B------:R-:W4:Y:S01]  /*c2c0*/  SHFL.IDX PT, R8, R8, 0x2, 0x181f ;  /* 0x00581f0008087f89 */ /* 0x000f2200000e0000 */
[C---:B------:R-:W-:Y:S02]  /*c2d0*/  IADD3 R11, R210.reuse, 0x8100, RZ ;  /* 0x00008100d20b7810 */ /* 0x040fe40007ffe0ff */
[----:B------:R-:W-:Y:S01]  /*c2e0*/  IADD3 R209, R210, 0x8120, RZ ;  /* 0x00008120d2d17810 */ /* 0x000fe20007ffe0ff */
[----:B------:R-:W-:Y:S01]  /*c2f0*/  LDSM.16.M88.4 R120, [R172+0x100] ;  /* 0x00010000ac78783b */ /* 0x000fe20000000200 */
[----:B------:R-:W-:Y:S02]  /*c300*/  @P0 IADD3 R209, R11, -0x20, RZ ;  /* 0xffffffe00bd10810 */ /* 0x000fe40007ffe0ff */
[----:B-1----:R-:W-:Y:S01]  /*c310*/  IADD3 R58, P0, R56, R12, RZ ;  /* 0x0000000c383a7210 */ /* 0x002fe20007f1e0ff */
[----:B------:R-:W-:Y:S01]  /*c320*/  LDSM.16.M88.4 R124, [R176] ;  /* 0x00000000b07c783b */ /* 0x000fe20000000200 */
[----:B------:R-:W-:Y:S02]  /*c330*/  IADD3 R240, R230, 0x4100, RZ ;  /* 0x00004100e6f07810 */ /* 0x000fe40007ffe0ff */
[----:B------:R-:W-:Y:S01]  /*c340*/  IADD3 R203, R209, 0x800, RZ ;  /* 0x00000800d1cb7810 */ /* 0x000fe20007ffe0ff */
[----:B------:R-:W-:Y:S01]  /*c350*/  LDSM.16.M88.4 R148, [R180] ;  /* 0x00000000b494783b */ /* 0x000fe20000000200 */
[----:B--2---:R-:W-:Y:S01]  /*c360*/  IMAD.X R59, R10, 0x1, R13, P0 ;  /* 0x000000010a3b7824 */ /* 0x004fe200000e060d */
[----:B---3--:R-:W-:-:S02]  /*c370*/  IADD3 R50, P0, R12, R14, RZ ;  /* 0x0000000e0c327210 */ /* 0x008fc40007f1e0ff */
[----:B------:R-:W-:Y:S01]  /*c380*/  LDSM.16.M88.4 R156, [R184] ;  /* 0x00000000b89c783b */ /* 0x000fe20000000200 */
[----:B------:R-:W-:Y:S02]  /*c390*/  IADD3 R202, R209, 0x1000, RZ ;  /* 0x00001000d1ca7810 */ /* 0x000fe40007ffe0ff */
[----:B----4-:R-:W-:Y:S01]  /*c3a0*/  IMAD.X R51, R13, 0x1, R9, P0 ;  /* 0x000000010d337824 */ /* 0x010fe200000e0609 */
[----:B------:R-:W-:Y:S01]  /*c3b0*/  LDSM.16.M88.4 R172, [R172+0x4100] ;  /* 0x00410000acac783b */ /* 0x000fe20000000200 */
[----:B------:R-:W-:Y:S02]  /*c3c0*/  IADD3 R12, P0, R12, R88, RZ ;  /* 0x000000580c0c7210 */ /* 0x000fe40007f1e0ff */
[C---:B------:R-:W-:Y:S01]  /*c3d0*/  IADD3 R201, R209.reuse, 0x1800, RZ ;  /* 0x00001800d1c97810 */ /* 0x040fe20007ffe0ff */
[----:B------:R-:W-:Y:S01]  /*c3e0*/  LDSM.16.M88.4 R176, [R176+0x4000] ;  /* 0x00400000b0b0783b */ /* 0x000fe20000000200 */
[----:B------:R-:W-:Y:S01]  /*c3f0*/  IADD3 R200, R209, 0x2000, RZ ;  /* 0x00002000d1c87810 */ /* 0x000fe20007ffe0ff */
[----:B------:R-:W-:Y:S01]  /*c400*/  IMAD.X R13, R13, 0x1, R8, P0 ;  /* 0x000000010d0d7824 */ /* 0x000fe200000e0608 */
[----:B------:R-:W-:Y:S01]  /*c410*/  IADD3 R56, P0, R56, R20, RZ ;  /* 0x0000001438387210 */ /* 0x000fe20007f1e0ff */
[----:B------:R-:W-:Y:S01]  /*c420*/  LDSM.16.M88.4 R180, [R180+0x4000] ;  /* 0x00400000b4b4783b */ /* 0x000fe20000000200 */
[----:B------:R-:W-:-:S02]  /*c430*/  IADD3 R199, R209, 0x2800, RZ ;  /* 0x00002800d1c77810 */ /* 0x000fc40007ffe0ff */
[----:B------:R-:W-:Y:S01]  /*c440*/  IADD3 R197, R209, 0x3000, RZ ;  /* 0x00003000d1c57810 */ /* 0x000fe20007ffe0ff */
[----:B------:R-:W-:Y:S01]  /*c450*/  LDSM.16.M88.4 R184, [R184+0x4000] ;  /* 0x00400000b8b8783b */ /* 0x000fe20000000200 */
[----:B------:R-:W-:-:S03]  /*c460*/  IMAD.X R57, R10, 0x1, R21, P0 ;  /* 0x000000010a397824 */ /* 0x000fc600000e0615 */
[----:B------:R-:W-:Y:S01]  /*c470*/  BAR.SYNC.DEFER_BLOCKING 0x0 ;  /* 0x0000000000007b1d */ /* 0x000fe20000010000 */
[C---:B------:R-:W-:Y:S02]  /*c480*/  IADD3 R14, P0, R20.reuse, R14, RZ ;  /* 0x0000000e140e7210 */ /* 0x040fe40007f1e0ff */
[C---:B------:R-:W-:Y:S02]  /*c490*/  IADD3 R196, R209.reuse, 0x3800, RZ ;  /* 0x00003800d1c47810 */ /* 0x040fe40007ffe0ff */
[----:B------:R-:W-:Y:S01]  /*c4a0*/  IADD3 R195, R209, 0x4000, RZ ;  /* 0x00004000d1c37810 */ /* 0x000fe20007ffe0ff */
[----:B------:R-:W-:Y:S01]  /*c4b0*/  IMAD.X R15, R21, 0x1, R9, P0 ;  /* 0x00000001150f7824 */ /* 0x000fe200000e0609 */
[----:B------:R-:W-:Y:S02]  /*c4c0*/  IADD3 R88, P0, R20, R88, RZ ;  /* 0x0000005814587210 */ /* 0x000fe40007f1e0ff */
[C---:B------:R-:W-:Y:S02]  /*c4d0*/  IADD3 R194, R209.reuse, 0x4800, RZ ;  /* 0x00004800d1c27810 */ /* 0x040fe40007ffe0ff */
[----:B------:R-:W-:Y:S01]  /*c4e0*/  IADD3 R193, R209, 0x5000, RZ ;  /* 0x00005000d1c17810 */ /* 0x000fe20007ffe0ff */
[----:B------:R-:W-:Y:S01]  /*c4f0*/  IMAD.X R89, R21, 0x1, R8, P0 ;  /* 0x0000000115597824 */ /* 0x000fe200000e0608 */
[----:B------:R-:W-:-:S02]  /*c500*/  ISETP.LT.OR P0, PT, R48, 0x1, P1 ;  /* 0x000000013000780c */ /* 0x000fc40000f01670 */
[----:B------:R-:W-:Y:S01]  /*c510*/  IADD3 R192, R209, 0x5800, RZ ;  /* 0x00005800d1c07810 */ /* 0x000fe20007ffe0ff */
[----:B------:R-:W-:-:S04]  /*c520*/  DEPBAR.LE SB0, 0x0 ;  /* 0x000080000000791a */ /* 0x000fc80000000000 */
[----:B------:R-:W-:Y:S06]  /*c530*/  BAR.SYNC.DEFER_BLOCKING 0x0 ;  /* 0x0000000000007b1d */ /* 0x000fec0000010000 */
[----:B------:R-:W-:Y:S04]  /*c540*/  LDSM.16.M88.4 R8, [R210+0x8100] ;  /* 0x00810000d208783b */ /* 0x000fe80000000200 */
[----:B------:R-:W1:Y:S04]  /*c550*/  LDSM.16.M88.4 R80, [R210+0x8900] ;  /* 0x00890000d250783b */ /* 0x000e680000000200 */
[----:B-----5:R-:W2:Y:S04]  /*c560*/  LDSM.16.M88.4 R72, [R210+0x9100] ;  /* 0x00910000d248783b */ /* 0x020ea80000000200 */
[----:B------:R-:W3:Y:S04]  /*c570*/  LDSM.16.M88.4 R60, [R210+0x9900] ;  /* 0x00990000d23c783b */ /* 0x000ee80000000200 */
[----:B------:R-:W4:Y:S04]  /*c580*/  LDSM.16.M88.4 R52, [R210+0xa100] ;  /* 0x00a10000d234783b */ /* 0x000f280000000200 */
[----:B------:R-:W-:Y:S04]  /*c590*/  LDSM.16.M88.4 R44, [R210+0xa900] ;  /* 0x00a90000d22c783b */ /* 0x000fe80000000200 */
[----:B------:R-:W-:Y:S04]  /*c5a0*/  LDSM.16.M88.4 R36, [R209] ;  /* 0x00000000d124783b */ /* 0x000fe80000000200 */
[----:B------:R-:W3:Y:S04]  /*c5b0*/  LDSM.16.M88.4 R32, [R209+0x800] ;  /* 0x00080000d120783b */ /* 0x000ee80000000200 */
[----:B------:R-:W4:Y:S04]  /*c5c0*/  LDSM.16.M88.4 R28, [R209+0x1000] ;  /* 0x00100000d11c783b */ /* 0x000f280000000200 */
[----:B------:R-:W4:Y:S04]  /*c5d0*/  LDSM.16.M88.4 R24, [R209+0x1800] ;  /* 0x00180000d118783b */ /* 0x000f280000000200 */
[----:B------:R-:W4:Y:S04]  /*c5e0*/  LDSM.16.M88.4 R20, [R209+0x2000] ;  /* 0x00200000d114783b */ /* 0x000f280000000200 */
[----:B------:R-:W4:Y:S01]  /*c5f0*/  LDSM.16.M88.4 R40, [R209+0x2800] ;  /* 0x00280000d128783b */ /* 0x000f220000000200 */
[----:B-1----:R-:W-:Y:S03]  /*c600*/  HMMA.16816.F32 R84, R120, R80, RZ ;  /* 0x000000507854723c */ /* 0x002fe600000018ff */
[----:B------:R-:W-:Y:S01]  /*c610*/  @!PT LDS RZ, [RZ] ;  /* 0x00000000fffff984 */ /* 0x000fe20000000800 */
[----:B------:R-:W-:Y:S01]  /*c620*/  @!PT LDS RZ, [RZ] ;  /* 0x00000000fffff984 */ /* 0x000fe20000000800 */
[----:B------:R-:W-:Y:S01]  /*c630*/  @!PT LDS RZ, [RZ] ;  /* 0x00000000fffff984 */ /* 0x000fe20000000800 */
[----:B------:R4:W-:Y:S01]  /*c640*/  LDGSTS.E.BYPASS.LTC128B.128 [R230+0x100], [R58.64], !P0 ;  /* 0x001000003ae67fae */ /* 0x0009e2000c101d52 */
[----:B------:R-:W-:-:S04]  /*c650*/  ISETP.GE.AND P0, PT, R223, c[0x0][0x1d4], PT ;  /* 0x00007500df007a0c */ /* 0x000fc80003f06270 */
[C---:B------:R-:W-:Y:S01]  /*c660*/  ISETP.LT.OR P2, PT, R48.reuse, 0x1, P0 ;  /* 0x000000013000780c */ /* 0x040fe20000741670 */
[C---:B------:R-:W-:Y:S08]  /*c670*/  HMMA.16816.F32 R80, R120.reuse, R82, RZ ;  /* 0x000000527850723c */ /* 0x040ff000000018ff */
[----:B--2---:R-:W-:Y:S04]  /*c680*/  HMMA.16816.F32 R76, R120, R72, RZ ;  /* 0x00000048784c723c */ /* 0x004fe800000018ff */
[----:B------:R4:W-:Y:S01]  /*c690*/  LDGSTS.E.BYPASS.LTC128B.128 [R230+0x3100], [R56.64], !P2 ;  /* 0x0310000038e67fae */ /* 0x0009e2000d101d52 */
[----:B------:R-:W-:-:S02]  /*c6a0*/  ISETP.LT.OR P2, PT, R48, 0x21, P1 ;  /* 0x000000213000780c */ /* 0x000fc40000f41670 */
[C---:B------:R-:W-:Y:S01]  /*c6b0*/  ISETP.LT.OR P1, PT, R48.reuse, 0x41, P1 ;  /* 0x000000413000780c */ /* 0x040fe20000f21670 */
[C---:B---3--:R-:W-:Y:S08]  /*c6c0*/  HMMA.16816.F32 R64, R120.reuse, R60, RZ ;  /* 0x0000003c7840723c */ /* 0x048ff000000018ff */
[----:B------:R-:W-:Y:S02]  /*c6d0*/  HMMA.16816.F32 R72, R120, R74, RZ ;  /* 0x0000004a7848723c */ /* 0x000fe400000018ff */
[----:B------:R1:W-:Y:S01]  /*c6e0*/  LDGSTS.E.BYPASS.LTC128B.128 [R230+0x1100], [R50.64], !P2 ;  /* 0x0110000032e67fae */ /* 0x0003e2000d101d52 */
[----:B------:R-:W-:-:S02]  /*c6f0*/  ISETP.LT.OR P2, PT, R48, 0x21, P0 ;  /* 0x000000213000780c */ /* 0x000fc40000741670 */
[----:B------:R-:W-:-:S03]  /*c700*/  ISETP.LT.OR P0, PT, R48, 0x41, P0 ;  /* 0x000000413000780c */ /* 0x000fc60000701670 */
[C---:B------:R-:W-:Y:S08]  /*c710*/  HMMA.16816.F32 R60, R120.reuse, R62, RZ ;  /* 0x0000003e783c723c */ /* 0x040ff000000018ff */
[----:B------:R2:W-:Y:S01]  /*c720*/  LDGSTS.E.BYPASS.LTC128B.128 [R230+0x4100], [R14.64], !P2 ;  /* 0x041000000ee67fae */ /* 0x0005e2000d101d52 */
[----:B------:R-:W-:Y:S01]  /*c730*/  LOP3.LUT P2, RZ, R0, 0x4, RZ, 0xc0, !PT ;  /* 0x0000000400ff7812 */ /* 0x000fe2000784c0ff */
[C---:B----4-:R-:W-:Y:S02]  /*c740*/  HMMA.16816.F32 R56, R120.reuse, R52, RZ ;  /* 0x000000347838723c */ /* 0x050fe400000018ff */
[----:B------:R3:W-:Y:S04]  /*c750*/  LDGSTS.E.BYPASS.LTC128B.128 [R230+0x2100], [R12.64], !P1 ;  /* 0x021000000ce67fae */ /* 0x0007e8000c901d52 */
[----:B------:R4:W-:Y:S01]  /*c760*/  LDGSTS.E.BYPASS.LTC128B.128 [R230+0x5100], [R88.64], !P0 ;  /* 0x0510000058e67fae */ /* 0x0009e2000c101d52 */
[----:B------:R-:W-:Y:S01]  /*c770*/  ISETP.GT.AND P0, PT, R68, R226, PT ;  /* 0x000000e24400720c */ /* 0x000fe20003f04270 */
[----:B------:R-:W-:Y:S02]  /*c780*/  HMMA.16816.F32 R52, R120, R54, RZ ;  /* 0x000000367834723c */ /* 0x000fe400000018ff */
[----:B------:R-:W0:Y:S06]  /*c790*/  LDGDEPBAR ;  /* 0x00000000000079af */ /* 0x000e2c0000000000 */
[C---:B------:R-:W-:Y:S08]  /*c7a0*/  HMMA.16816.F32 R84, R124.reuse, R32, R84 ;  /* 0x000000207c54723c */ /* 0x040ff00000001854 */
[----:B------:R-:W-:Y:S01]  /*c7b0*/  HMMA.16816.F32 R80, R124, R34, R80 ;  /* 0x000000227c50723c */ /* 0x000fe20000001850 */
[----:B--2---:R-:W-:-:S05]  /*c7c0*/  IMAD.MOV.U32 R14, RZ, RZ, 0x40 ;  /* 0x00000040ff0e7424 */ /* 0x004fca00078e00ff */
[----:B------:R-:W-:Y:S02]  /*c7d0*/  SEL R0, R14, 0xffffffc0, !P2 ;  /* 0xffffffc00e007807 */ /* 0x000fe40005000000 */
[----:B---3--:R-:W-:Y:S03]  /*c7e0*/  HMMA.16816.F32 R12, R120, R8, RZ ;  /* 0x00000008780c723c */ /* 0x008fe600000018ff */
[----:B------:R-:W-:Y:S02]  /*c7f0*/  IMAD.IADD R207, R210, 0x1, R0 ;  /* 0x00000001d2cf7824 */ /* 0x000fe400078e0200 */
[----:B------:R-:W-:-:S03]  /*c800*/  IMAD.IADD R198, R0, 0x1, R209 ;  /* 0x0000000100c67824 */ /* 0x000fc600078e02d1 */
[C---:B------:R-:W-:Y:S01]  /*c810*/  HMMA.16816.F32 R8, R120.reuse, R10, RZ ;  /* 0x0000000a7808723c */ /* 0x040fe200000018ff */
[----:B------:R-:W-:Y:S04]  /*c820*/  LDSM.16.M88.4 R100, [R207+0x8900] ;  /* 0x00890000cf64783b */ /* 0x000fe80000000200 */
[----:B------:R-:W-:Y:S03]  /*c830*/  LDSM.16.M88.4 R32, [R207+0x9100] ;  /* 0x00910000cf20783b */ /* 0x000fe60000000200 */
[----:B-1----:R-:W-:Y:S01]  /*c840*/  HMMA.16816.F32 R48, R120, R44, RZ ;  /* 0x0000002c7830723c */ /* 0x002fe200000018ff */
[----:B------:R-:W-:Y:S04]  /*c850*/  LDSM.16.M88.4 R96, [R198] ;  /* 0x00000000c660783b */ /* 0x000fe80000000200 */
[----:B------:R-:W-:Y:S03]  /*c860*/  LDSM.16.M88.4 R92, [R198+0x800] ;  /* 0x00080000c65c783b */ /* 0x000fe60000000200 */
[C---:B------:R-:W-:Y:S01]  /*c870*/  HMMA.16816.F32 R12, R124.reuse, R36, R12 ;  /* 0x000000247c0c723c */ /* 0x040fe2000000180c */
[----:B----4-:R-:W-:Y:S04]  /*c880*/  LDSM.16.M88.4 R88, [R198+0x1000] ;  /* 0x00100000c658783b */ /* 0x010fe80000000200 */
[----:B------:R-:W-:Y:S03]  /*c890*/  LDSM.16.M88.4 R104, [R207+0xb900] ;  /* 0x00b90000cf68783b */ /* 0x000fe60000000200 */
        /* <DEDUP_REMOVED lines=8> */
[----:B------:R-:W-:Y:S08]  /*c920*/  HMMA.16816.F32 R44, R120, R46, RZ ;  /* 0x0000002e782c723c */ /* 0x000ff000000018ff */
[C---:B------:R-:W-:Y:S08]  /*c930*/  HMMA.16816.F32 R56, R124.reuse, R20, R56 ;  /* 0x000000147c38723c */ /* 0x040ff00000001838 */
[C---:B------:R-:W-:Y:S01]  /*c940*/  HMMA.16816.F32 R52, R124.reuse, R22, R52 ;  /* 0x000000167c34723c */ /* 0x040fe20000001834 */
[----:B------:R-:W4:Y:S07]  /*c950*/  LDSM.16.M88.4 R20, [R207+0xa900] ;  /* 0x00a90000cf14783b */ /* 0x000f2e0000000200 */
[C---:B------:R-:W-:Y:S08]  /*c960*/  HMMA.16816.F32 R48, R124.reuse, R40, R48 ;  /* 0x000000287c30723c */ /* 0x040ff00000001830 */
[----:B------:R-:W-:Y:S01]  /*c970*/  HMMA.16816.F32 R44, R124, R42, R44 ;  /* 0x0000002a7c2c723c */ /* 0x000fe2000000182c */
[----:B------:R-:W2:Y:S07]  /*c980*/  LDSM.16.M88.4 R40, [R198+0x1800] ;  /* 0x00180000c628783b */ /* 0x000eae0000000200 */
[C---:B-1----:R-:W-:Y:S08]  /*c990*/  HMMA.16816.F32 R12, R148.reuse, R36, R12 ;  /* 0x00000024940c723c */ /* 0x042ff0000000180c */
        /* <DEDUP_REMOVED lines=28> */
[----:B------:R-:W2:Y:S07]  /*cb60*/  LDSM.16.M88.4 R40, [R209+0x3800] ;  /* 0x00380000d128783b */ /* 0x000eae0000000200 */
[C---:B-1----:R-:W-:Y:S08]  /*cb70*/  HMMA.16816.F32 R56, R156.reuse, R36, R56 ;  /* 0x000000249c38723c */ /* 0x042ff00000001838 */
[C---:B------:R-:W-:Y:S01]  /*cb80*/  HMMA.16816.F32 R52, R156.reuse, R38, R52 ;  /* 0x000000269c34723c */ /* 0x040fe20000001834 */
[----:B------:R-:W1:Y:S07]  /*cb90*/  LDSM.16.M88.4 R36, [R209+0x4000] ;  /* 0x00400000d124783b */ /* 0x000e6e0000000200 */
[C---:B------:R-:W-:Y:S08]  /*cba0*/  HMMA.16816.F32 R48, R156.reuse, R100, R48 ;  /* 0x000000649c30723c */ /* 0x040ff00000001830 */
[----:B------:R-:W-:Y:S01]  /*cbb0*/  HMMA.16816.F32 R44, R156, R102, R44 ;  /* 0x000000669c2c723c */ /* 0x000fe2000000182c */
[----:B------:R-:W-:Y:S07]  /*cbc0*/  LDSM.16.M88.4 R100, [R207+0xc100] ;  /* 0x00c10000cf64783b */ /* 0x000fee0000000200 */
        /* <DEDUP_REMOVED lines=12> */
[C---:B------:R-:W-:Y:S08]  /*cc90*/  HMMA.16816.F32 R56, R172.reuse, R96, R56 ;  /* 0x00000060ac38723c */ /* 0x040ff00000001838 */
[C---:B------:R-:W-:Y:S01]  /*cca0*/  HMMA.16816.F32 R52, R172.reuse, R98, R52 ;  /* 0x00000062ac34723c */ /* 0x040fe20000001834 */
[----:B------:R-:W1:Y:S07]  /*ccb0*/  LDSM.16.M88.4 R96, [R207+0xc900] ;  /* 0x00c90000cf60783b */ /* 0x000e6e0000000200 */
[C---:B------:R-:W-:Y:S08]  /*ccc0*/  HMMA.16816.F32 R48, R172.reuse, R92, R48 ;  /* 0x0000005cac30723c */ /* 0x040ff00000001830 */
[----:B------:R-:W-:Y:S01]  /*ccd0*/  HMMA.16816.F32 R44, R172, R94, R44 ;  /* 0x0000005eac2c723c */ /* 0x000fe2000000182c */
[----:B------:R-:W2:Y:S07]  /*cce0*/  LDSM.16.M88.4 R92, [R207+0xd100] ;  /* 0x00d10000cf5c783b */ /* 0x000eae0000000200 */
[C---:B------:R-:W-:Y:S08]  /*ccf0*/  HMMA.16816.F32 R12, R176.reuse, R88, R12 ;  /* 0x00000058b00c723c */ /* 0x040ff0000000180c */
[C---:B------:R-:W-:Y:S01]  /*cd00*/  HMMA.16816.F32 R8, R176.reuse, R90, R8 ;  /* 0x0000005ab008723c */ /* 0x040fe20000001808 */
[----:B------:R-:W2:Y:S07]  /*cd10*/  LDSM.16.M88.4 R88, [R207+0xd900] ;  /* 0x00d90000cf58783b */ /* 0x000eae0000000200 */
[C---:B------:R-:W-:Y:S08]  /*cd20*/  HMMA.16816.F32 R84, R176.reuse, R40, R84 ;  /* 0x00000028b054723c */ /* 0x040ff00000001854 */
[C---:B------:R-:W-:Y:S01]  /*cd30*/  HMMA.16816.F32 R80, R176.reuse, R42, R80 ;  /* 0x0000002ab050723c */ /* 0x040fe20000001850 */
[----:B------:R-:W3:Y:S07]  /*cd40*/  LDSM.16.M88.4 R40, [R198+0x3000] ;  /* 0x00300000c628783b */ /* 0x000eee0000000200 */
[C---:B-1----:R-:W-:Y:S08]  /*cd50*/  HMMA.16816.F32 R76, R176.reuse, R36, R76 ;  /* 0x00000024b04c723c */ /* 0x042ff0000000184c */
        /* <DEDUP_REMOVED lines=27> */
[C---:B-1----:R-:W-:Y:S08]  /*cf10*/  HMMA.16816.F32 R84, R184.reuse, R36, R84 ;  /* 0x00000024b854723c */ /* 0x042ff00000001854 */
[C---:B------:R-:W-:Y:S08]  /*cf20*/  HMMA.16816.F32 R80, R184.reuse, R38, R80 ;  /* 0x00000026b850723c */ /* 0x040ff00000001850 */
[C---:B------:R-:W-:Y:S08]  /*cf30*/  HMMA.16816.F32 R76, R184.reuse, R32, R76 ;  /* 0x00000020b84c723c */ /* 0x040ff0000000184c */
        /* <DEDUP_REMOVED lines=8> */
[----:B------:R-:W-:Y:S05]  /*cfc0*/  @!P0 BRA `(.L_x_398) ;  /* 0x0000041000008947 */ /* 0x000fea0003800000 */
[----:B------:R-:W-:Y:S01]  /*cfd0*/  ISETP.NE.AND P5, PT, R221, 0x1, PT ;  /* 0x00000001dd00780c */ /* 0x000fe20003fa5270 */
[----:B------:R-:W-:Y:S01]  /*cfe0*/  IMAD.MOV.U32 R227, RZ, RZ, RZ ;  /* 0x000000ffffe37224 */ /* 0x000fe200078e00ff */
[----:B------:R-:W-:-:S02]  /*cff0*/  IADD3 R228, R222, R16, R215 ;  /* 0x00000010dee47210 */ /* 0x000fc40007ffe0d7 */
[----:B------:R-:W-:Y:S02]  /*d000*/  ISETP.GT.AND P4, PT, R222, 0x5f, PT ;  /* 0x0000005fde00780c */ /* 0x000fe40003f84270 */
[----:B------:R-:W-:-:S05]  /*d010*/  IADD3 R228, R228, -0x60, RZ ;  /* 0xffffffa0e4e47810 */ /* 0x000fca0007ffe0ff */
[----:B------:R-:W-:Y:S02]  /*d020*/  IMAD.MOV.U32 R0, RZ, RZ, R228 ;  /* 0x000000ffff007224 */ /* 0x000fe400078e00e4 */
[----:B------:R-:W-:-:S05]  /*d030*/  @P5 IMAD.HI.U32 R16, R228, c[0x0][0x2bc], RZ ;  /* 0x0000af00e4105a27 */ /* 0x000fca00078e00ff */
        /* <DEDUP_REMOVED lines=8> */
[----:B------:R-:W-:Y:S01]  /*d0c0*/  IADD3 R25, -R246, 0x10, RZ ;  /* 0x00000010f6197810 */ /* 0x000fe20007ffe1ff */
[----:B------:R-:W-:Y:S01]  /*d0d0*/  IMAD R228, R0, c[0x0][0x2b8], R228 ;  /* 0x0000ae0000e47a24 */ /* 0x000fe200078e02e4 */
[----:B------:R-:W-:Y:S02]  /*d0e0*/  SHF.L.U64.HI R16, R229, 0x1, R231 ;  /* 0x00000001e5107819 */ /* 0x000fe400000102e7 */
[----:B------:R-:W-:Y:S01]  /*d0f0*/  LOP3.LUT R25, R25, 0xf, RZ, 0xc0, !PT ;  /* 0x0000000f19197812 */ /* 0x000fe200078ec0ff */
[----:B------:R-:W-:Y:S01]  /*d100*/  IMAD.WIDE.U32 R20, R228, c[0x0][0x1e0], RZ ;  /* 0x00007800e4147a25 */ /* 0x000fe200078e00ff */
[----:B------:R-:W-:-:S02]  /*d110*/  SHF.R.S32.HI R0, RZ, 0x1f, R228 ;  /* 0x0000001fff007819 */ /* 0x000fc400000114e4 */
[----:B------:R-:W-:-:S03]  /*d120*/  ISETP.GE.AND P4, PT, R223, c[0x0][0x1d4], PT ;  /* 0x00007500df007a0c */ /* 0x000fc60003f86270 */
[----:B------:R-:W-:-:S04]  /*d130*/  IMAD R0, R0, c[0x0][0x1e0], RZ ;  /* 0x0000780000007a24 */ /* 0x000fc800078e02ff */
[----:B------:R-:W-:-:S04]  /*d140*/  IMAD R0, R228, c[0x0][0x1e4], R0 ;  /* 0x00007900e4007a24 */ /* 0x000fc800078e0200 */
[----:B------:R-:W-:Y:S01]  /*d150*/  IMAD.IADD R21, R21, 0x1, R0 ;  /* 0x0000000115157824 */ /* 0x000fe200078e0200 */
[----:B-1----:R-:W-:Y:S02]  /*d160*/  SHF.L.U64.HI R22, R224, 0x1, R247 ;  /* 0x00000001e0167819 */ /* 0x002fe400000102f7 */
[----:B--2---:R-:W-:Y:S01]  /*d170*/  SHF.R.S32.HI R0, RZ, 0x1f, R227 ;  /* 0x0000001fff007819 */ /* 0x004fe200000114e3 */
[----:B------:R-:W-:-:S04]  /*d180*/  IMAD.WIDE.U32 R20, R227, c[0x0][0x1f0], R20 ;  /* 0x00007c00e3147a25 */ /* 0x000fc800078e0014 */
[----:B------:R-:W-:-:S04]  /*d190*/  IMAD R0, R0, c[0x0][0x1f0], RZ ;  /* 0x00007c0000007a24 */ /* 0x000fc800078e02ff */
[----:B------:R-:W-:Y:S01]  /*d1a0*/  IMAD R23, R227, c[0x0][0x1f4], R0 ;  /* 0x00007d00e3177a24 */ /* 0x000fe200078e0200 */
[----:B------:R-:W-:Y:S02]  /*d1b0*/  IADD3 R0, P0, R234, R20, RZ ;  /* 0x00000014ea007210 */ /* 0x000fe40007f1e0ff */
[----:B------:R-:W-:Y:S02]  /*d1c0*/  SEL R20, RZ, 0x10, P5 ;  /* 0x00000010ff147807 */ /* 0x000fe40002800000 */
[----:B------:R-:W-:Y:S01]  /*d1d0*/  IADD3.X R23, R220, R21, R23, P0, !PT ;  /* 0x00000015dc177210 */ /* 0x000fe200007fe417 */
[----:B------:R-:W-:Y:S01]  /*d1e0*/  IMAD.SHL.U32 R21, R224, 0x2, RZ ;  /* 0x00000002e0157824 */ /* 0x000fe200078e00ff */
[----:B------:R-:W-:Y:S02]  /*d1f0*/  LEA R24, P0, R0, c[0x0][0x1c8], 0x1 ;  /* 0x0000720000187a11 */ /* 0x000fe400078008ff */
[----:B------:R-:W-:Y:S02]  /*d200*/  IADD3 R28, -R20, 0x10, RZ ;  /* 0x00000010141c7810 */ /* 0x000fe40007ffe1ff */
[----:B------:R-:W-:Y:S01]  /*d210*/  LEA.HI.X R23, R0, c[0x0][0x1cc], R23, 0x1, P0 ;  /* 0x0000730000177a11 */ /* 0x000fe200000f0c17 */
[----:B------:R-:W1:Y:S01]  /*d220*/  SHFL.IDX PT, R26, R24, 0x2, 0x181f ;  /* 0x00581f00181a7f89 */ /* 0x000e6200000e0000 */
[----:B------:R-:W-:Y:S01]  /*d230*/  LOP3.LUT R28, R28, 0xf, RZ, 0xc0, !PT ;  /* 0x0000000f1c1c7812 */ /* 0x000fe200078ec0ff */
[----:B------:R-:W-:-:S02]  /*d240*/  IMAD.SHL.U32 R0, R229, 0x2, RZ ;  /* 0x00000002e5007824 */ /* 0x000fc400078e00ff */
[----:B------:R-:W2:Y:S01]  /*d250*/  SHFL.IDX PT, R27, R23, 0x2, 0x181f ;  /* 0x00581f00171b7f89 */ /* 0x000ea200000e0000 */
[----:B-1----:R-:W-:-:S04]  /*d260*/  IADD3 R28, P1, P0, R28, R26, R21 ;  /* 0x0000001a1c1c7210 */ /* 0x002fc8000783e015 */
[-C--:B--2---:R-:W-:Y:S02]  /*d270*/  IADD3.X R29, RZ, R27.reuse, R22, P1, P0 ;  /* 0x0000001bff1d7210 */ /* 0x084fe40000fe0416 */
[----:B------:R-:W-:Y:S02]  /*d280*/  IADD3 R30, P1, P0, R25, R26, R0 ;  /* 0x0000001a191e7210 */ /* 0x000fe4000783e000 */
[----:B------:R-:W1:Y:S02]  /*d290*/  SHFL.IDX PT, R25, R24, RZ, 0x181f ;  /* 0x00181fff18197589 */ /* 0x000e6400000e0000 */
[----:B------:R-:W-:Y:S02]  /*d2a0*/  IADD3.X R31, RZ, R27, R16, P1, P0 ;  /* 0x0000001bff1f7210 */ /* 0x000fe40000fe0410 */
[----:B------:R-:W2:Y:S04]  /*d2b0*/  SHFL.IDX PT, R26, R23, RZ, 0x181f ;  /* 0x00181fff171a7589 */ /* 0x000ea800000e0000 */
[----:B------:R-:W3:Y:S04]  /*d2c0*/  SHFL.IDX PT, R24, R24, 0x1, 0x181f ;  /* 0x00381f0018187f89 */ /* 0x000ee800000e0000 */
[----:B------:R-:W4:Y:S01]  /*d2d0*/  SHFL.IDX PT, R23, R23, 0x1, 0x181f ;  /* 0x00381f0017177f89 */ /* 0x000f2200000e0000 */
[----:B-1----:R-:W-:-:S05]  /*d2e0*/  IADD3 R32, P0, R25, R21, RZ ;  /* 0x0000001519207210 */ /* 0x002fca0007f1e0ff */
[----:B--2---:R-:W-:Y:S01]  /*d2f0*/  IMAD.X R33, R26, 0x1, R22, P0 ;  /* 0x000000011a217824 */ /* 0x004fe200000e0616 */
[----:B------:R-:W-:-:S04]  /*d300*/  IADD3 R34, P0, R25, R0, RZ ;  /* 0x0000000019227210 */ /* 0x000fc80007f1e0ff */
[----:B------:R1:W-:Y:S01]  /*d310*/  LDGSTS.E.BYPASS.LTC128B.128 [R230+0x8100], [R32.64], !P5 ;  /* 0x0810000020e67fae */ /* 0x0003e2000e901d52 */
[----:B------:R-:W-:Y:S01]  /*d320*/  IMAD.X R35, R26, 0x1, R16, P0 ;  /* 0x000000011a237824 */ /* 0x000fe200000e0610 */
[----:B---3--:R-:W-:-:S04]  /*d330*/  IADD3 R26, P0, R24, R21, RZ ;  /* 0x00000015181a7210 */ /* 0x008fc80007f1e0ff */
[----:B------:R1:W-:Y:S01]  /*d340*/  LDGSTS.E.BYPASS.LTC128B.128 [R230+0xb100], [R34.64], !P4 ;  /* 0x0b10000022e67fae */ /* 0x0003e2000e101d52 */
[----:B----4-:R-:W-:Y:S01]  /*d350*/  IMAD.X R27, R23, 0x1, R22, P0 ;  /* 0x00000001171b7824 */ /* 0x010fe200000e0616 */
        /* <DEDUP_REMOVED lines=8> */
.L_x_398:
        /* <DEDUP_REMOVED lines=16> */
[----:B------:R-:W-:Y:S02]  /*d4e0*/  LOP3.LUT R16, R16, 0x1ffffffe, RZ, 0xc0, !PT ;  /* 0x1ffffffe10107812 */ /* 0x000fe400078ec0ff */
[----:B------:R-:W-:Y:S01]  /*d4f0*/  ISETP.GE.AND P0, PT, R212, 0x1, PT ;  /* 0x00000001d400780c */ /* 0x000fe20003f06270 */
[----:B------:R-:W-:Y:S02]  /*d500*/  IMAD R18, R19, 0x10, R18 ;  /* 0x0000001013127824 */ /* 0x000fe400078e0212 */
[----:B------:R-:W-:-:S04]  /*d510*/  IMAD.IADD R16, R71, 0x1, -R16 ;  /* 0x0000000147107824 */ /* 0x000fc800078e0a10 */
[----:B------:R-:W-:-:S04]  /*d520*/  IMAD R238, R16, 0x8, R18 ;  /* 0x0000000810ee7824 */ /* 0x000fc800078e0212 */
[----:B------:R-:W-:-:S04]  /*d530*/  @P3 IMAD.HI.U32 R16, R238, c[0x0][0x2c8], RZ ;  /* 0x0000b200ee103a27 */ /* 0x000fc800078e00ff */
[----:B------:R-:W-:Y:S01]  /*d540*/  IMAD.MOV.U32 R20, RZ, RZ, R238 ;  /* 0x000000ffff147224 */ /* 0x000fe200078e00ee */
[----:B------:R-:W-:Y:S02]  /*d550*/  @P3 SHF.R.U32.HI R20, RZ, c[0x0][0x2cc], R16 ;  /* 0x0000b300ff143a19 */ /* 0x000fe40000011610 */
[----:B------:R-:W-:-:S03]  /*d560*/  LOP3.LUT R16, R0, 0x7ffffffc, RZ, 0xc0, !PT ;  /* 0x7ffffffc00107812 */ /* 0x000fc600078ec0ff */
[----:B------:R-:W2:Y:S02]  /*d570*/  SHFL.IDX PT, R0, R20, RZ, 0x1c1f ;  /* 0x001c1fff14007589 */ /* 0x000ea400000e0000 */
[----:B------:R-:W-:-:S04]  /*d580*/  IMAD.IADD R16, R7, 0x1, -R16 ;  /* 0x0000000107107824 */ /* 0x000fc800078e0a10 */
[----:B------:R-:W-:-:S04]  /*d590*/  IMAD.SHL.U32 R239, R16, 0x2, RZ ;  /* 0x0000000210ef7824 */ /* 0x000fc800078e00ff */
[----:B------:R-:W-:Y:S01]  /*d5a0*/  IMAD.IADD R21, R5, 0x1, -R239 ;  /* 0x0000000105157824 */ /* 0x000fe200078e0aef */
[C---:B------:R-:W-:Y:S02]  /*d5b0*/  IADD3 R23, -R239.reuse, 0x1, R6 ;  /* 0x00000001ef177810 */ /* 0x040fe40007ffe106 */
[----:B------:R-:W-:-:S03]  /*d5c0*/  IADD3 R22, -R239, R211, R5 ;  /* 0x000000d3ef167210 */ /* 0x000fc60007ffe105 */
[----:B------:R-:W-:-:S05]  /*d5d0*/  IMAD.IADD R23, R23, 0x1, -R216 ;  /* 0x0000000117177824 */ /* 0x000fca00078e0ad8 */
[C---:B-1----:R-:W-:Y:S02]  /*d5e0*/  IADD3 R24, R23.reuse, c[0x0][0x328], RZ ;  /* 0x0000ca0017187a10 */ /* 0x042fe40007ffe0ff */
        /* <DEDUP_REMOVED lines=16> */
.L_x_401:
[----:B------:R-:W-:-:S04]  /*d6f0*/  MOV R0, c[0x0][0x32c] ;  /* 0x0000cb0000007a02 */ /* 0x000fc80000000f00 */
[----:B------:R-:W-:-:S13]  /*d700*/  ISETP.NE.AND P0, PT, R0, 0x1, PT ;  /* 0x000000010000780c */ /* 0x000fda0003f05270 */
[----:B------:R-:W-:-:S05]  /*d710*/  @P0 IMAD.HI.U32 R0, R6, c[0x0][0x330], RZ ;  /* 0x0000cc0006000a27 */ /* 0x000fca00078e00ff */
[----:B------:R-:W-:Y:S02]  /*d720*/  @P0 SHF.R.U32.HI R6, RZ, c[0x0][0x334], R0 ;  /* 0x0000cd00ff060a19 */ /* 0x000fe40000011600 */
.L_x_402:
[----:B------:R-:W-:Y:S05]  /*d730*/  BSYNC B0 ;  /* 0x0000000000007941 */ /* 0x000fea0003800000 */
.L_x_400:
[----:B------:R-:W-:-:S05]  /*d740*/  IMAD R6, R6, c[0x0][0x32c], R21 ;  /* 0x0000cb0006067a24 */ /* 0x000fca00078e0215 */
[----:B------:R-:W-:Y:S02]  /*d750*/  IADD3 R0, R6, c[0x0][0x32c], RZ ;  /* 0x0000cb0006007a10 */ /* 0x000fe40007ffe0ff */
[----:B------:R-:W-:Y:S02]  /*d760*/  IMNMX R25, R25, R6, !PT ;  /* 0x0000000619197217 */ /* 0x000fe40007800200 */
[----:B------:R-:W-:Y:S02]  /*d770*/  IMNMX R26, R26, R0, PT ;  /* 0x000000001a1a7217 */ /* 0x000fe40003800200 */
.L_x_399:
[C---:B------:R-:W-:Y:S02]  /*d780*/  ISETP.GE.AND P0, PT, R5.reuse, 0x2, PT ;  /* 0x000000020500780c */ /* 0x040fe40003f06270 */
[----:B------:R-:W-:Y:S02]  /*d790*/  ISETP.GE.AND P1, PT, R5, 0x9, PT ;  /* 0x000000090500780c */ /* 0x000fe40003f26270 */
[----:B------:R-:W-:Y:S02]  /*d7a0*/  P2R R0, PR, RZ, 0x1 ;  /* 0x00000001ff007803 */ /* 0x000fe40000000000 */
[----:B------:R-:W-:-:S02]  /*d7b0*/  ISETP.GT.AND P0, PT, R25, 0x1, !P0 ;  /* 0x000000011900780c */ /* 0x000fc40004704270 */
[----:B------:R-:W-:Y:S02]  /*d7c0*/  P2R R41, PR, RZ, 0x2 ;  /* 0x00000002ff297803 */ /* 0x000fe40000000000 */
[----:B------:R-:W-:Y:S02]  /*d7d0*/  ISETP.LT.OR P0, PT, R26, 0x2, P0 ;  /* 0x000000021a00780c */ /* 0x000fe40000701670 */
[----:B------:R-:W-:Y:S02]  /*d7e0*/  ISETP.GE.AND P6, PT, R5, 0x41, PT ;  /* 0x000000410500780c */ /* 0x000fe40003fc6270 */
        /* <DEDUP_REMOVED lines=64> */
[----:B------:R-:W-:Y:S02]  /*dbf0*/  ISETP.GE.AND P5, PT, R5, 0x42, PT ;  /* 0x000000420500780c */ /* 0x000fe40003fa6270 */
[----:B------:R-:W-:Y:S02]  /*dc00*/  FSEL R147, R60, -INF , !P0 ;  /* 0xff8000003c937808 */ /* 0x000fe40004000000 */
[----:B------:R-:W-:Y:S02]  /*dc10*/  ISETP.GT.AND P0, PT, R25, 0x39, !P1 ;  /* 0x000000391900780c */ /* 0x000fe40004f04270 */
[----:B------:R-:W-:Y:S02]  /*dc20*/  ISETP.GE.AND P4, PT, R5, 0x49, PT ;  /* 0x000000490500780c */ /* 0x000fe40003f86270 */
[----:B------:R-:W-:-:S02]  /*dc30*/  ISETP.LT.OR P0, PT, R26, 0x3a, P0 ;  /* 0x0000003a1a00780c */ /* 0x000fc40000701670 */
[----:B------:R-:W-:Y:S02]  /*dc40*/  ISETP.GE.AND P3, PT, R5, 0x4a, PT ;  /* 0x0000004a0500780c */ /* 0x000fe40003f66270 */
        /* <DEDUP_REMOVED lines=8> */
[----:B------:R-:W-:-:S04]  /*dcd0*/  ISETP.LT.OR P0, PT, R26, 0x42, P0 ;  /* 0x000000421a00780c */ /* 0x000fc80000701670 */
[----:B------:R-:W-:Y:S02]  /*dce0*/  FSEL R160, R57, -INF , !P0 ;  /* 0xff80000039a07808 */ /* 0x000fe40004000000 */
[----:B------:R-:W-:-:S04]  /*dcf0*/  ISETP.GT.AND P0, PT, R25, 0x48, !P4 ;  /* 0x000000481900780c */ /* 0x000fc80006704270 */
        /* <DEDUP_REMOVED lines=11> */
[----:B------:R-:W-:-:S04]  /*ddb0*/  ISETP.GE.AND P0, PT, R5, 0x59, PT ;  /* 0x000000590500780c */ /* 0x000fc80003f06270 */
[----:B------:R-:W-:Y:S02]  /*ddc0*/  P2R R43, PR, RZ, 0x1 ;  /* 0x00000001ff2b7803 */ /* 0x000fe40000000000 */
[----:B------:R-:W-:-:S04]  /*ddd0*/  ISETP.GT.AND P0, PT, R25, 0x58, !P0 ;  /* 0x000000581900780c */ /* 0x000fc80004704270 */
[----:B------:R-:W-:-:S04]  /*dde0*/  ISETP.LT.OR P0, PT, R26, 0x59, P0 ;  /* 0x000000591a00780c */ /* 0x000fc80000701670 */
[----:B------:R-:W-:Y:S02]  /*ddf0*/  FSEL R140, R44, -INF , !P0 ;  /* 0xff8000002c8c7808 */ /* 0x000fe40004000000 */
[----:B------:R-:W-:-:S04]  /*de00*/  ISETP.GE.AND P0, PT, R5, 0x1, PT ;  /* 0x000000010500780c */ /* 0x000fc80003f06270 */
[----:B------:R-:W-:Y:S02]  /*de10*/  P2R R44, PR, RZ, 0x1 ;  /* 0x00000001ff2c7803 */ /* 0x000fe40000000000 */
[----:B------:R-:W-:-:S04]  /*de20*/  ISETP.GT.AND P0, PT, R25, RZ, !P0 ;  /* 0x000000ff1900720c */ /* 0x000fc80004704270 */
[----:B------:R-:W-:-:S04]  /*de30*/  ISETP.LT.OR P0, PT, R26, 0x1, P0 ;  /* 0x000000011a00780c */ /* 0x000fc80000701670 */
[----:B------:R-:W-:Y:S02]  /*de40*/  FSEL R19, R12, -INF , !P0 ;  /* 0xff8000000c137808 */ /* 0x000fe40004000000 */
[----:B------:R-:W-:Y:S02]  /*de50*/  ISETP.GE.AND P0, PT, R5, 0x5a, PT ;  /* 0x0000005a0500780c */ /* 0x000fe40003f06270 */
[----:B------:R-:W1:Y:S02]  /*de60*/  SHFL.IDX PT, R5, R20, 0x1, 0x1c1f ;  /* 0x003c1f0014057f89 */ /* 0x000e6400000e0000 */
[----:B------:R-:W-:Y:S02]  /*de70*/  P2R R42, PR, RZ, 0x1 ;  /* 0x00000001ff2a7803 */ /* 0x000fe40000000000 */
[----:B------:R-:W-:-:S04]  /*de80*/  ISETP.GT.AND P0, PT, R25, 0x59, !P0 ;  /* 0x000000591900780c */ /* 0x000fc80004704270 */
[----:B------:R-:W-:-:S04]  /*de90*/  ISETP.LT.OR P0, PT, R26, 0x5a, P0 ;  /* 0x0000005a1a00780c */ /* 0x000fc80000701670 */
[----:B------:R-:W-:Y:S02]  /*dea0*/  FSEL R138, R45, -INF , !P0 ;  /* 0xff8000002d8a7808 */ /* 0x000fe40004000000 */
[----:B------:R-:W-:Y:S01]  /*deb0*/  ISETP.GE.AND P0, PT, R212, 0x1, PT ;  /* 0x00000001d400780c */ /* 0x000fe20003f06270 */
[--C-:B-1----:R-:W-:Y:S02]  /*dec0*/  IMAD.IADD R24, R24, 0x1, R5.reuse ;  /* 0x0000000118187824 */ /* 0x102fe400078e0205 */
[----:B------:R-:W-:-:S03]  /*ded0*/  IMAD.IADD R23, R23, 0x1, R5 ;  /* 0x0000000117177824 */ /* 0x000fc600078e0205 */
[----:B------:R-:W-:-:S07]  /*dee0*/  IMNMX R22, R24, R22, PT ;  /* 0x0000001618167217 */ /* 0x000fce0003800200 */
        /* <DEDUP_REMOVED lines=12> */
.L_x_405:
[----:B------:R-:W-:-:S04]  /*dfb0*/  MOV R5, c[0x0][0x32c] ;  /* 0x0000cb0000057a02 */ /* 0x000fc80000000f00 */
[----:B------:R-:W-:-:S13]  /*dfc0*/  ISETP.NE.AND P0, PT, R5, 0x1, PT ;  /* 0x000000010500780c */ /* 0x000fda0003f05270 */
[----:B------:R-:W-:-:S05]  /*dfd0*/  @P0 IMAD.HI.U32 R5, R12, c[0x0][0x330], RZ ;  /* 0x0000cc000c050a27 */ /* 0x000fca00078e00ff */
[----:B------:R-:W-:Y:S02]  /*dfe0*/  @P0 SHF.R.U32.HI R12, RZ, c[0x0][0x334], R5 ;  /* 0x0000cd00ff0c0a19 */ /* 0x000fe40000011605 */
.L_x_406:
[----:B------:R-:W-:Y:S05]  /*dff0*/  BSYNC B0 ;  /* 0x0000000000007941 */ /* 0x000fea0003800000 */
.L_x_404:
[----:B------:R-:W-:-:S05]  /*e000*/  IMAD R12, R12, c[0x0][0x32c], R21 ;  /* 0x0000cb000c0c7a24 */ /* 0x000fca00078e0215 */
[----:B------:R-:W-:Y:S02]  /*e010*/  IADD3 R5, R12, c[0x0][0x32c], RZ ;  /* 0x0000cb000c057a10 */ /* 0x000fe40007ffe0ff */
[----:B------:R-:W-:Y:S02]  /*e020*/  IMNMX R23, R23, R12, !PT ;  /* 0x0000000c17177217 */ /* 0x000fe40007800200 */
[----:B------:R-:W-:Y:S02]  /*e030*/  IMNMX R22, R22, R5, PT ;  /* 0x0000000516167217 */ /* 0x000fe40003800200 */
.L_x_403:
        /* <DEDUP_REMOVED lines=70> */
[----:B------:R-:W-:Y:S02]  /*e4a0*/  ISETP.GT.AND P0, PT, R23, 0x40, !P6 ;  /* 0x000000401700780c */ /* 0x000fe40007704270 */
[----:B------:R-:W-:Y:S02]  /*e4b0*/  ISETP.NE.AND P6, PT, R43, RZ, PT ;  /* 0x000000ff2b00720c */ /* 0x000fe40003fc5270 */
[----:B------:R-:W-:-:S04]  /*e4c0*/  ISETP.LT.OR P0, PT, R22, 0x41, P0 ;  /* 0x000000411600780c */ /* 0x000fc80000701670 */
[----:B------:R-:W-:Y:S02]  /*e4d0*/  FSEL R164, R58, -INF , !P0 ;  /* 0xff8000003aa47808 */ /* 0x000fe40004000000 */
[----:B------:R-:W-:Y:S02]  /*e4e0*/  ISETP.GT.AND P0, PT, R23, 0x41, !P5 ;  /* 0x000000411700780c */ /* 0x000fe40006f04270 */
[----:B------:R-:W-:Y:S02]  /*e4f0*/  ISETP.NE.AND P5, PT, R44, RZ, PT ;  /* 0x000000ff2c00720c */ /* 0x000fe40003fa5270 */
[----:B------:R-:W-:-:S04]  /*e500*/  ISETP.LT.OR P0, PT, R22, 0x42, P0 ;  /* 0x000000421600780c */ /* 0x000fc80000701670 */
[----:B------:R-:W-:Y:S02]  /*e510*/  FSEL R166, R59, -INF , !P0 ;  /* 0xff8000003ba67808 */ /* 0x000fe40004000000 */
[----:B------:R-:W-:Y:S01]  /*e520*/  ISETP.GT.AND P0, PT, R23, 0x48, !P4 ;  /* 0x000000481700780c */ /* 0x000fe20006704270 */
[----:B------:R-:W-:Y:S01]  /*e530*/  LDSM.16.MT88.4 R56, [R205+0x3100] ;  /* 0x00310000cd38783b */ /* 0x000fe20000004200 */
[----:B------:R-:W-:Y:S02]  /*e540*/  ISETP.NE.AND P4, PT, R0, RZ, PT ;  /* 0x000000ff0000720c */ /* 0x000fe40003f85270 */
[----:B------:R-:W-:Y:S02]  /*e550*/  ISETP.LT.OR P0, PT, R22, 0x49, P0 ;  /* 0x000000491600780c */ /* 0x000fe40000701670 */
[----:B------:R-:W-:Y:S02]  /*e560*/  FMNMX.FTZ R0, R19, R16, !PT ;  /* 0x0000001013007209 */ /* 0x000fe40007810000 */
[----:B------:R-:W-:-:S02]  /*e570*/  FSEL R154, R54, -INF , !P0 ;  /* 0xff800000369a7808 */ /* 0x000fc40004000000 */
[----:B------:R-:W-:Y:S02]  /*e580*/  ISETP.GT.AND P0, PT, R23, 0x49, !P3 ;  /* 0x000000491700780c */ /* 0x000fe40005f04270 */
[----:B------:R-:W-:Y:S02]  /*e590*/  FMNMX.FTZ R0, R18, R0, !PT ;  /* 0x0000000012007209 */ /* 0x000fe40007810000 */
[----:B------:R-:W-:Y:S02]  /*e5a0*/  ISETP.LT.OR P0, PT, R22, 0x4a, P0 ;  /* 0x0000004a1600780c */ /* 0x000fe40000701670 */
[----:B------:R-:W-:Y:S02]  /*e5b0*/  FMNMX.FTZ R0, R7, R0, !PT ;  /* 0x0000000007007209 */ /* 0x000fe40007810000 */
[----:B------:R-:W-:Y:S02]  /*e5c0*/  FSEL R152, R55, -INF , !P0 ;  /* 0xff80000037987808 */ /* 0x000fe40004000000 */
[----:B------:R-:W-:-:S02]  /*e5d0*/  ISETP.GT.AND P0, PT, R23, 0x50, !P2 ;  /* 0x000000501700780c */ /* 0x000fc40005704270 */
[----:B------:R-:W-:Y:S02]  /*e5e0*/  FMNMX.FTZ R0, R84, R0, !PT ;  /* 0x0000000054007209 */ /* 0x000fe40007810000 */
[----:B------:R-:W-:Y:S02]  /*e5f0*/  ISETP.LT.OR P0, PT, R22, 0x51, P0 ;  /* 0x000000511600780c */ /* 0x000fe40000701670 */
[----:B------:R-:W-:Y:S02]  /*e600*/  FMNMX.FTZ R0, R85, R0, !PT ;  /* 0x0000000055007209 */ /* 0x000fe40007810000 */
[----:B------:R-:W-:Y:S02]  /*e610*/  FSEL R139, R50, -INF , !P0 ;  /* 0xff800000328b7808 */ /* 0x000fe40004000000 */
[----:B------:R-:W-:Y:S02]  /*e620*/  ISETP.GT.AND P0, PT, R23, 0x51, !P1 ;  /* 0x000000511700780c */ /* 0x000fe40004f04270 */
[----:B------:R-:W-:-:S02]  /*e630*/  FMNMX.FTZ R0, R6, R0, !PT ;  /* 0x0000000006007209 */ /* 0x000fc40007810000 */
[----:B------:R-:W-:Y:S02]  /*e640*/  ISETP.LT.OR P0, PT, R22, 0x52, P0 ;  /* 0x000000521600780c */ /* 0x000fe40000701670 */
[----:B------:R-:W-:Y:S02]  /*e650*/  FMNMX.FTZ R0, R13, R0, !PT ;  /* 0x000000000d007209 */ /* 0x000fe40007810000 */
[----:B------:R-:W-:Y:S02]  /*e660*/  FSEL R136, R51, -INF , !P0 ;  /* 0xff80000033887808 */ /* 0x000fe40004000000 */
[----:B------:R-:W-:Y:S02]  /*e670*/  ISETP.GT.AND P0, PT, R23, 0x1, !P4 ;  /* 0x000000011700780c */ /* 0x000fe40006704270 */
[----:B------:R-:W-:Y:S02]  /*e680*/  FMNMX.FTZ R0, R34, R0, !PT ;  /* 0x0000000022007209 */ /* 0x000fe40007810000 */
[----:B------:R-:W-:-:S02]  /*e690*/  ISETP.LT.OR P0, PT, R22, 0x2, P0 ;  /* 0x000000021600780c */ /* 0x000fc40000701670 */
[----:B------:R-:W-:Y:S02]  /*e6a0*/  FMNMX.FTZ R0, R33, R0, !PT ;  /* 0x0000000021007209 */ /* 0x000fe40007810000 */
[----:B------:R-:W-:Y:S02]  /*e6b0*/  FSEL R15, R15, -INF , !P0 ;  /* 0xff8000000f0f7808 */ /* 0x000fe40004000000 */
[----:B------:R-:W-:Y:S02]  /*e6c0*/  ISETP.GT.AND P0, PT, R23, RZ, !P5 ;  /* 0x000000ff1700720c */ /* 0x000fe40006f04270 */
[----:B------:R-:W-:Y:S02]  /*e6d0*/  FMNMX.FTZ R0, R32, R0, !PT ;  /* 0x0000000020007209 */ /* 0x000fe40007810000 */
[----:B------:R-:W-:Y:S02]  /*e6e0*/  ISETP.LT.OR P0, PT, R22, 0x1, P0 ;  /* 0x000000011600780c */ /* 0x000fe40000701670 */
[----:B------:R-:W-:-:S02]  /*e6f0*/  FMNMX.FTZ R0, R128, R0, !PT ;  /* 0x0000000080007209 */ /* 0x000fc40007810000 */
[----:B------:R-:W-:Y:S02]  /*e700*/  FSEL R14, R14, -INF , !P0 ;  /* 0xff8000000e0e7808 */ /* 0x000fe40004000000 */
[----:B------:R-:W-:Y:S02]  /*e710*/  FMNMX.FTZ R0, R144, R0, !PT ;  /* 0x0000000090007209 */ /* 0x000fe40007810000 */
[----:B------:R-:W-:Y:S02]  /*e720*/  FMNMX.FTZ R21, R14, R15, !PT ;  /* 0x0000000f0e157209 */ /* 0x000fe40007810000 */
[----:B------:R-:W-:Y:S02]  /*e730*/  FMNMX.FTZ R0, R145, R0, !PT ;  /* 0x0000000091007209 */ /* 0x000fe40007810000 */
[----:B------:R-:W-:Y:S02]  /*e740*/  FMNMX.FTZ R21, R12, R21, !PT ;  /* 0x000000150c157209 */ /* 0x000fe40007810000 */
[----:B------:R-:W-:-:S02]  /*e750*/  FMNMX.FTZ R0, R147, R0, !PT ;  /* 0x0000000093007209 */ /* 0x000fc40007810000 */
[----:B------:R-:W-:Y:S02]  /*e760*/  FMNMX.FTZ R21, R5, R21, !PT ;  /* 0x0000001505157209 */ /* 0x000fe40007810000 */
        /* <DEDUP_REMOVED lines=18> */
[----:B------:R-:W-:Y:S01]  /*e890*/  ISETP.GT.AND P0, PT, R23, 0x58, !P6 ;  /* 0x000000581700780c */ /* 0x000fe20007704270 */
[----:B------:R-:W1:Y:S01]  /*e8a0*/  SHFL.BFLY PT, R20, R0, 0x2, 0x1f ;  /* 0x0c401f0000147f89 */ /* 0x000e6200000e0000 */
[----:B------:R-:W-:Y:S02]  /*e8b0*/  FMNMX.FTZ R21, R162, R21, !PT ;  /* 0x00000015a2157209 */ /* 0x000fe40007810000 */
[----:B------:R-:W-:Y:S02]  /*e8c0*/  ISETP.LT.OR P0, PT, R22, 0x59, P0 ;  /* 0x000000591600780c */ /* 0x000fe40000701670 */
[----:B------:R-:W-:Y:S02]  /*e8d0*/  FMNMX.FTZ R21, R163, R21, !PT ;  /* 0x00000015a3157209 */ /* 0x000fe40007810000 */
[----:B------:R-:W-:-:S02]  /*e8e0*/  ISETP.NE.AND P6, PT, R42, RZ, PT ;  /* 0x000000ff2a00720c */ /* 0x000fc40003fc5270 */
        /* <DEDUP_REMOVED lines=8> */
[----:B------:R-:W-:Y:S02]  /*e970*/  FMNMX.FTZ R21, R152, R21, !PT ;  /* 0x0000001598157209 */ /* 0x000fe40007810000 */
[----:B-1----:R-:W-:Y:S02]  /*e980*/  FMNMX.FTZ R0, R0, R20, !PT ;  /* 0x0000001400007209 */ /* 0x002fe40007810000 */
[----:B------:R-:W-:Y:S02]  /*e990*/  FMNMX.FTZ R21, R139, R21, !PT ;  /* 0x000000158b157209 */ /* 0x000fe40007810000 */
[----:B------:R-:W-:Y:S01]  /*e9a0*/  ISETP.NE.AND P6, PT, R213, 0x1, PT ;  /* 0x00000001d500780c */ /* 0x000fe20003fc5270 */
[----:B------:R-:W1:Y:S01]  /*e9b0*/  SHFL.BFLY PT, R20, R0, 0x1, 0x1f ;  /* 0x0c201f0000147f89 */ /* 0x000e6200000e0000 */
[----:B------:R-:W-:-:S04]  /*e9c0*/  FMNMX.FTZ R21, R136, R21, !PT ;  /* 0x0000001588157209 */ /* 0x000fc80007810000 */
[----:B------:R-:W-:-:S04]  /*e9d0*/  FMNMX.FTZ R21, R132, R21, !PT ;  /* 0x0000001584157209 */ /* 0x000fc80007810000 */
[----:B------:R-:W-:-:S05]  /*e9e0*/  FMNMX.FTZ R21, R131, R21, !PT ;  /* 0x0000001583157209 */ /* 0x000fca0007810000 */
[----:B------:R-:W2:Y:S01]  /*e9f0*/  SHFL.BFLY PT, R22, R21, 0x2, 0x1f ;  /* 0x0c401f0015167f89 */ /* 0x000ea200000e0000 */
[----:B-1----:R-:W-:-:S04]  /*ea00*/  FMNMX.FTZ R0, R0, R20, !PT ;  /* 0x0000001400007209 */ /* 0x002fc80007810000 */
[C---:B------:R-:W-:Y:S01]  /*ea10*/  FSETP.NEU.FTZ.AND P0, PT, R0.reuse, -INF , PT ;  /* 0xff8000000000780b */ /* 0x040fe20003f1d000 */
[----:B------:R-:W-:-:S05]  /*ea20*/  FMUL.FTZ R143, R0, c[0x0][0x2d0] ;  /* 0x0000b400008f7a20 */ /* 0x000fca0000410000 */
[----:B------:R-:W-:Y:S02]  /*ea30*/  FSEL R143, R143, RZ, P0 ;  /* 0x000000ff8f8f7208 */ /* 0x000fe40000000000 */
[----:B--2---:R-:W-:-:S03]  /*ea40*/  FMNMX.FTZ R21, R21, R22, !PT ;  /* 0x0000001615157209 */ /* 0x004fc60007810000 */
[--C-:B------:R-:W-:Y:S02]  /*ea50*/  FFMA.FTZ R48, R16, c[0x0][0x2d0], -R143.reuse ;  /* 0x0000b40010307a23 */ /* 0x100fe4000001088f */
[--C-:B------:R-:W-:Y:S01]  /*ea60*/  FFMA.FTZ R49, R19, c[0x0][0x2d0], -R143.reuse ;  /* 0x0000b40013317a23 */ /* 0x100fe2000001088f */
[----:B------:R-:W1:Y:S01]  /*ea70*/  SHFL.BFLY PT, R20, R21, 0x1, 0x1f ;  /* 0x0c201f0015147f89 */ /* 0x000e6200000e0000 */
[--C-:B------:R-:W-:Y:S02]  /*ea80*/  FFMA.FTZ R45, R18, c[0x0][0x2d0], -R143.reuse ;  /* 0x0000b400122d7a23 */ /* 0x100fe4000001088f */
[----:B------:R-:W-:Y:S01]  /*ea90*/  MUFU.EX2 R48, R48 ;  /* 0x0000003000307308 */ /* 0x000fe20000000800 */
[--C-:B------:R-:W-:Y:S02]  /*eaa0*/  FFMA.FTZ R44, R7, c[0x0][0x2d0], -R143.reuse ;  /* 0x0000b400072c7a23 */ /* 0x100fe4000001088f */
[--C-:B------:R-:W-:Y:S02]  /*eab0*/  FFMA.FTZ R18, R6, c[0x0][0x2d0], -R143.reuse ;  /* 0x0000b40006127a23 */ /* 0x100fe4000001088f */
[----:B------:R-:W-:-:S02]  /*eac0*/  FFMA.FTZ R3, R13, c[0x0][0x2d0], -R143 ;  /* 0x0000b4000d037a23 */ /* 0x000fc4000001088f */
[--C-:B------:R-:W-:Y:S01]  /*ead0*/  FFMA.FTZ R43, R84, c[0x0][0x2d0], -R143.reuse ;  /* 0x0000b400542b7a23 */ /* 0x100fe2000001088f */
[----:B------:R-:W2:Y:S01]  /*eae0*/  MUFU.EX2 R49, R49 ;  /* 0x0000003100317308 */ /* 0x000ea20000000800 */
[--C-:B------:R-:W-:Y:S02]  /*eaf0*/  FFMA.FTZ R42, R85, c[0x0][0x2d0], -R143.reuse ;  /* 0x0000b400552a7a23 */ /* 0x100fe4000001088f */
[--C-:B------:R-:W-:Y:S02]  /*eb00*/  FFMA.FTZ R118, R34, c[0x0][0x2d0], -R143.reuse ;  /* 0x0000b40022767a23 */ /* 0x100fe4000001088f */
[--C-:B------:R-:W-:Y:S02]  /*eb10*/  FFMA.FTZ R119, R33, c[0x0][0x2d0], -R143.reuse ;  /* 0x0000b40021777a23 */ /* 0x100fe4000001088f */
[--C-:B------:R-:W-:Y:S01]  /*eb20*/  FFMA.FTZ R129, R32, c[0x0][0x2d0], -R143.reuse ;  /* 0x0000b40020817a23 */ /* 0x100fe2000001088f */
[----:B------:R-:W-:Y:S01]  /*eb30*/  MUFU.EX2 R45, R45 ;  /* 0x0000002d002d7308 */ /* 0x000fe20000000800 */
[----:B------:R-:W-:Y:S01]  /*eb40*/  LDSM.16.MT88.4 R32, [R205+0x3900] ;  /* 0x00390000cd20783b */ /* 0x000fe20000004200 */
[----:B------:R-:W-:-:S02]  /*eb50*/  FFMA.FTZ R128, R128, c[0x0][0x2d0], -R143 ;  /* 0x0000b40080807a23 */ /* 0x000fc4000001088f */
[--C-:B------:R-:W-:Y:S01]  /*eb60*/  FFMA.FTZ R144, R144, c[0x0][0x2d0], -R143.reuse ;  /* 0x0000b40090907a23 */ /* 0x100fe2000001088f */
[----:B-1----:R-:W-:Y:S01]  /*eb70*/  FMNMX.FTZ R16, R20, R21, !PT ;  /* 0x0000001514107209 */ /* 0x002fe20007810000 */
[--C-:B------:R-:W-:Y:S02]  /*eb80*/  FFMA.FTZ R145, R145, c[0x0][0x2d0], -R143.reuse ;  /* 0x0000b40091917a23 */ /* 0x100fe4000001088f */
[----:B------:R-:W1:Y:S01]  /*eb90*/  MUFU.EX2 R44, R44 ;  /* 0x0000002c002c7308 */ /* 0x000e620000000800 */
[----:B--2---:R-:W-:Y:S01]  /*eba0*/  F2FP.PACK_AB R64, R48, R49 ;  /* 0x000000313040723e */ /* 0x004fe200000000ff */
[----:B------:R-:W-:Y:S01]  /*ebb0*/  LDSM.16.MT88.4 R20, [R205+0x900] ;  /* 0x00090000cd14783b */ /* 0x000fe20000004200 */
[C---:B------:R-:W-:Y:S01]  /*ebc0*/  FMUL.FTZ R133, R16.reuse, c[0x0][0x2d0] ;  /* 0x0000b40010857a20 */ /* 0x040fe20000410000 */
[----:B------:R-:W-:Y:S01]  /*ebd0*/  FSETP.NEU.FTZ.AND P0, PT, R16, -INF , PT ;  /* 0xff8000001000780b */ /* 0x000fe20003f1d000 */
[--C-:B------:R-:W-:Y:S02]  /*ebe0*/  FFMA.FTZ R147, R147, c[0x0][0x2d0], -R143.reuse ;  /* 0x0000b40093937a23 */ /* 0x100fe4000001088f */
[--C-:B------:R-:W-:Y:S01]  /*ebf0*/  FFMA.FTZ R146, R146, c[0x0][0x2d0], -R143.reuse ;  /* 0x0000b40092927a23 */ /* 0x100fe2000001088f */
[----:B------:R-:W-:Y:S01]  /*ec00*/  FSEL R133, R133, RZ, P0 ;  /* 0x000000ff85857208 */ /* 0x000fe20000000000 */
[----:B------:R-:W-:Y:S01]  /*ec10*/  MUFU.EX2 R43, R43 ;  /* 0x0000002b002b7308 */ /* 0x000fe20000000800 */
[----:B------:R-:W-:-:S02]  /*ec20*/  FFMA.FTZ R165, R165, c[0x0][0x2d0], -R143 ;  /* 0x0000b400a5a57a23 */ /* 0x000fc4000001088f */
[----:B------:R-:W-:Y:S02]  /*ec30*/  FFMA.FTZ R160, R160, c[0x0][0x2d0], -R143 ;  /* 0x0000b400a0a07a23 */ /* 0x000fe4000001088f */
[--C-:B------:R-:W-:Y:S02]  /*ec40*/  FFMA.FTZ R50, R14, c[0x0][0x2d0], -R133.reuse ;  /* 0x0000b4000e327a23 */ /* 0x100fe40000010885 */
[--C-:B------:R-:W-:Y:S01]  /*ec50*/  FFMA.FTZ R51, R15, c[0x0][0x2d0], -R133.reuse ;  /* 0x0000b4000f337a23 */ /* 0x100fe20000010885 */
[----:B-1----:R-:W-:Y:S01]  /*ec60*/  F2FP.PACK_AB R66, R44, R45 ;  /* 0x0000002d2c42723e */ /* 0x002fe200000000ff */
[--C-:B------:R-:W-:Y:S01]  /*ec70*/  FFMA.FTZ R47, R12, c[0x0][0x2d0], -R133.reuse ;  /* 0x0000b4000c2f7a23 */ /* 0x100fe20000010885 */
[----:B------:R-:W-:Y:S01]  /*ec80*/  MUFU.EX2 R42, R42 ;  /* 0x0000002a002a7308 */ /* 0x000fe20000000800 */
[--C-:B------:R-:W-:Y:S01]  /*ec90*/  FFMA.FTZ R46, R5, c[0x0][0x2d0], -R133.reuse ;  /* 0x0000b400052e7a23 */ /* 0x100fe20000010885 */
[----:B------:R-:W-:Y:S01]  /*eca0*/  LDSM.16.MT88.4 R12, [R204+0x900] ;  /* 0x00090000cc0c783b */ /* 0x000fe20000004200 */
[----:B------:R-:W-:-:S02]  /*ecb0*/  FFMA.FTZ R41, R11, c[0x0][0x2d0], -R133 ;  /* 0x0000b4000b297a23 */ /* 0x000fc40000010885 */
[--C-:B------:R-:W-:Y:S01]  /*ecc0*/  FFMA.FTZ R40, R10, c[0x0][0x2d0], -R133.reuse ;  /* 0x0000b4000a287a23 */ /* 0x100fe20000010885 */
[----:B------:R-:W1:Y:S01]  /*ecd0*/  LDSM.16.MT88.4 R4, [R204+0x3100] ;  /* 0x00310000cc04783b */ /* 0x000e620000004200 */
[--C-:B------:R-:W-:Y:S01]  /*ece0*/  FFMA.FTZ R2, R9, c[0x0][0x2d0], -R133.reuse ;  /* 0x0000b40009027a23 */ /* 0x100fe20000010885 */
[----:B------:R-:W-:Y:S01]  /*ecf0*/  MUFU.EX2 R50, R50 ;  /* 0x0000003200327308 */ /* 0x000fe20000000800 */
[--C-:B------:R-:W-:Y:S02]  /*ed00*/  FFMA.FTZ R19, R8, c[0x0][0x2d0], -R133.reuse ;  /* 0x0000b40008137a23 */ /* 0x100fe40000010885 */
[----:B------:R-:W2:Y:S01]  /*ed10*/  LDSM.16.MT88.4 R8, [R208+0x3900] ;  /* 0x00390000d008783b */ /* 0x000ea20000004200 */
[--C-:B------:R-:W-:Y:S02]  /*ed20*/  FFMA.FTZ R130, R130, c[0x0][0x2d0], -R133.reuse ;  /* 0x0000b40082827a23 */ /* 0x100fe40000010885 */
[--C-:B------:R-:W-:Y:S02]  /*ed30*/  FFMA.FTZ R134, R134, c[0x0][0x2d0], -R133.reuse ;  /* 0x0000b40086867a23 */ /* 0x100fe40000010885 */
[----:B------:R-:W3:Y:S01]  /*ed40*/  MUFU.EX2 R51, R51 ;  /* 0x0000003300337308 */ /* 0x000ee20000000800 */
[----:B------:R-:W-:-:S02]  /*ed50*/  FFMA.FTZ R135, R135, c[0x0][0x2d0], -R133 ;  /* 0x0000b40087877a23 */ /* 0x000fc40000010885 */
[--C-:B------:R-:W-:Y:S02]  /*ed60*/  FFMA.FTZ R137, R137, c[0x0][0x2d0], -R133.reuse ;  /* 0x0000b40089897a23 */ /* 0x100fe40000010885 */
[--C-:B------:R-:W-:Y:S02]  /*ed70*/  FFMA.FTZ R155, R155, c[0x0][0x2d0], -R133.reuse ;  /* 0x0000b4009b9b7a23 */ /* 0x100fe40000010885 */
[--C-:B------:R-:W-:Y:S01]  /*ed80*/  FFMA.FTZ R162, R162, c[0x0][0x2d0], -R133.reuse ;  /* 0x0000b400a2a27a23 */ /* 0x100fe20000010885 */
[----:B------:R-:W-:Y:S01]  /*ed90*/  MUFU.EX2 R47, R47 ;  /* 0x0000002f002f7308 */ /* 0x000fe20000000800 */
[--C-:B------:R-:W-:Y:S02]  /*eda0*/  FFMA.FTZ R163, R163, c[0x0][0x2d0], -R133.reuse ;  /* 0x0000b400a3a37a23 */ /* 0x100fe40000010885 */
[----:B------:R-:W-:Y:S02]  /*edb0*/  FFMA.FTZ R167, R167, c[0x0][0x2d0], -R133 ;  /* 0x0000b400a7a77a23 */ /* 0x000fe40000010885 */
[----:B------:R-:W-:-:S02]  /*edc0*/  FFMA.FTZ R161, R161, c[0x0][0x2d0], -R143 ;  /* 0x0000b400a1a17a23 */ /* 0x000fc4000001088f */
[----:B------:R-:W-:Y:S01]  /*edd0*/  FFMA.FTZ R153, R153, c[0x0][0x2d0], -R143 ;  /* 0x0000b40099997a23 */ /* 0x000fe2000001088f */
[----:B------:R-:W4:Y:S01]  /*ede0*/  MUFU.EX2 R46, R46 ;  /* 0x0000002e002e7308 */ /* 0x000f220000000800 */
[----:B---3--:R-:W-:Y:S01]  /*edf0*/  F2FP.PACK_AB R65, R51, R50 ;  /* 0x000000323341723e */ /* 0x008fe200000000ff */
[--C-:B------:R-:W-:Y:S02]  /*ee00*/  FFMA.FTZ R164, R164, c[0x0][0x2d0], -R133.reuse ;  /* 0x0000b400a4a47a23 */ /* 0x100fe40000010885 */
[--C-:B------:R-:W-:Y:S02]  /*ee10*/  FFMA.FTZ R166, R166, c[0x0][0x2d0], -R133.reuse ;  /* 0x0000b400a6a67a23 */ /* 0x100fe40000010885 */
[--C-:B------:R-:W-:Y:S02]  /*ee20*/  FFMA.FTZ R154, R154, c[0x0][0x2d0], -R133.reuse ;  /* 0x0000b4009a9a7a23 */ /* 0x100fe40000010885 */
[----:B------:R-:W-:Y:S01]  /*ee30*/  MUFU.EX2 R18, R18 ;  /* 0x0000001200127308 */ /* 0x000fe20000000800 */
[----:B------:R-:W-:-:S02]  /*ee40*/  FFMA.FTZ R152, R152, c[0x0][0x2d0], -R133 ;  /* 0x0000b40098987a23 */ /* 0x000fc40000010885 */
[----:B------:R-:W-:Y:S02]  /*ee50*/  FADD.FTZ R48, R49, R48 ;  /* 0x0000003031307221 */ /* 0x000fe40000010000 */
[----:B------:R-:W-:Y:S02]  /*ee60*/  FADD.FTZ R50, R50, R51 ;  /* 0x0000003332327221 */ /* 0x000fe40000010000 */
[----:B------:R-:W-:Y:S01]  /*ee70*/  FADD.FTZ R48, R45, R48 ;  /* 0x000000302d307221 */ /* 0x000fe20000010000 */
[----:B----4-:R-:W-:Y:S01]  /*ee80*/  F2FP.PACK_AB R67, R46, R47 ;  /* 0x0000002f2e43723e */ /* 0x010fe200000000ff */
[----:B------:R-:W-:Y:S01]  /*ee90*/  MUFU.EX2 R3, R3 ;  /* 0x0000000300037308 */ /* 0x000fe20000000800 */
[----:B------:R-:W-:Y:S02]  /*eea0*/  FADD.FTZ R50, R47, R50 ;  /* 0x000000322f327221 */ /* 0x000fe40000010000 */
[----:B------:R-:W-:Y:S02]  /*eeb0*/  FADD.FTZ R44, R44, R48 ;  /* 0x000000302c2c7221 */ /* 0x000fe40000010000 */
[----:B------:R-:W-:Y:S01]  /*eec0*/  FADD.FTZ R46, R46, R50 ;  /* 0x000000322e2e7221 */ /* 0x000fe20000010000 */
[----:B------:R-:W-:Y:S01]  /*eed0*/  HMMA.16816.F32 R84, R64, R88, RZ ;  /* 0x000000584054723c */ /* 0x000fe200000018ff */
[----:B------:R-:W-:Y:S01]  /*eee0*/  FADD.FTZ R44, R43, R44 ;  /* 0x0000002c2b2c7221 */ /* 0x000fe20000010000 */
[----:B------:R-:W3:Y:S01]  /*eef0*/  MUFU.EX2 R41, R41 ;  /* 0x0000002900297308 */ /* 0x000ee20000000800 */
[----:B------:R-:W-:-:S02]  /*ef00*/  FFMA.FTZ R245, R138, c[0x0][0x2d0], -R143 ;  /* 0x0000b4008af57a23 */ /* 0x000fc4000001088f */
[--C-:B------:R-:W-:Y:S02]  /*ef10*/  FFMA.FTZ R142, R142, c[0x0][0x2d0], -R143.reuse ;  /* 0x0000b4008e8e7a23 */ /* 0x100fe4000001088f */
[--C-:B------:R-:W-:Y:S01]  /*ef20*/  FFMA.FTZ R141, R141, c[0x0][0x2d0], -R143.reuse ;  /* 0x0000b4008d8d7a23 */ /* 0x100fe2000001088f */
[C---:B------:R-:W-:Y:S01]  /*ef30*/  HMMA.16816.F32 R88, R64.reuse, R90, RZ ;  /* 0x0000005a4058723c */ /* 0x040fe200000018ff */
[----:B------:R-:W-:Y:S01]  /*ef40*/  FFMA.FTZ R140, R140, c[0x0][0x2d0], -R143 ;  /* 0x0000b4008c8c7a23 */ /* 0x000fe2000001088f */
[----:B------:R-:W4:Y:S01]  /*ef50*/  MUFU.EX2 R40, R40 ;  /* 0x0000002800287308 */ /* 0x000f220000000800 */
[--C-:B------:R-:W-:Y:S02]  /*ef60*/  FFMA.FTZ R138, R139, c[0x0][0x2d0], -R133.reuse ;  /* 0x0000b4008b8a7a23 */ /* 0x100fe40000010885 */
[--C-:B------:R-:W-:Y:S02]  /*ef70*/  FFMA.FTZ R136, R136, c[0x0][0x2d0], -R133.reuse ;  /* 0x0000b40088887a23 */ /* 0x100fe40000010885 */
[----:B------:R-:W-:Y:S01]  /*ef80*/  FFMA.FTZ R244, R131, c[0x0][0x2d0], -R133 ;  /* 0x0000b40083f47a23 */ /* 0x000fe20000010885 */
[----:B------:R-:W-:Y:S02]  /*ef90*/  HMMA.16816.F32 R92, R64, R96, RZ ;  /* 0x00000060405c723c */ /* 0x000fe400000018ff */
[----:B------:R-:W-:Y:S01]  /*efa0*/  MUFU.EX2 R2, R2 ;  /* 0x0000000200027308 */ /* 0x000fe20000000800 */
[----:B---3--:R-:W-:-:S05]  /*efb0*/  FADD.FTZ R46, R41, R46 ;  /* 0x0000002e292e7221 */ /* 0x008fca0000010000 */
[C---:B------:R-:W-:Y:S02]  /*efc0*/  HMMA.16816.F32 R96, R64.reuse, R98, RZ ;  /* 0x000000624060723c */ /* 0x040fe400000018ff */
[----:B------:R-:W3:Y:S06]  /*efd0*/  MUFU.EX2 R19, R19 ;  /* 0x0000001300137308 */ /* 0x000eec0000000800 */
[C---:B------:R-:W-:Y:S02]  /*efe0*/  HMMA.16816.F32 R112, R64.reuse, R108, RZ ;  /* 0x0000006c4070723c */ /* 0x040fe400000018ff */
[----:B------:R-:W5:Y:S06]  /*eff0*/  MUFU.EX2 R118, R118 ;  /* 0x0000007600767308 */ /* 0x000f6c0000000800 */
[C---:B------:R-:W-:Y:S02]  /*f000*/  HMMA.16816.F32 R68, R64.reuse, R72, RZ ;  /* 0x000000484044723c */ /* 0x040fe400000018ff */
[----:B------:R-:W-:Y:S06]  /*f010*/  MUFU.EX2 R119, R119 ;  /* 0x0000007700777308 */ /* 0x000fec0000000800 */
[C---:B------:R-:W-:Y:S02]  /*f020*/  HMMA.16816.F32 R76, R64.reuse, R80, RZ ;  /* 0x00000050404c723c */ /* 0x040fe400000018ff */
[----:B------:R-:W-:Y:S06]  /*f030*/  MUFU.EX2 R129, R129 ;  /* 0x0000008100817308 */ /* 0x000fec0000000800 */
[C---:B------:R-:W-:Y:S02]  /*f040*/  HMMA.16816.F32 R104, R64.reuse, R100, RZ ;  /* 0x000000644068723c */ /* 0x040fe400000018ff */
[----:B------:R-:W-:Y:S06]  /*f050*/  MUFU.EX2 R128, R128 ;  /* 0x0000008000807308 */ /* 0x000fec0000000800 */
[C---:B------:R-:W-:Y:S02]  /*f060*/  HMMA.16816.F32 R52, R64.reuse, R56, RZ ;  /* 0x000000384034723c */ /* 0x040fe400000018ff */
[----:B------:R-:W1:Y:S06]  /*f070*/  MUFU.EX2 R130, R130 ;  /* 0x0000008200827308 */ /* 0x000e6c0000000800 */
[C---:B------:R-:W-:Y:S02]  /*f080*/  HMMA.16816.F32 R108, R64.reuse, R110, RZ ;  /* 0x0000006e406c723c */ /* 0x040fe400000018ff */
[----:B------:R-:W1:Y:S06]  /*f090*/  MUFU.EX2 R134, R134 ;  /* 0x0000008600867308 */ /* 0x000e6c0000000800 */
[C---:B------:R-:W-:Y:S02]  /*f0a0*/  HMMA.16816.F32 R72, R64.reuse, R74, RZ ;  /* 0x0000004a4048723c */ /* 0x040fe400000018ff */
[----:B------:R-:W-:Y:S06]  /*f0b0*/  MUFU.EX2 R135, R135 ;  /* 0x0000008700877308 */ /* 0x000fec0000000800 */
[C---:B------:R-:W-:Y:S02]  /*f0c0*/  HMMA.16816.F32 R80, R64.reuse, R82, RZ ;  /* 0x000000524050723c */ /* 0x040fe400000018ff */
[----:B------:R-:W1:Y:S06]  /*f0d0*/  MUFU.EX2 R137, R137 ;  /* 0x0000008900897308 */ /* 0x000e6c0000000800 */
[C---:B------:R-:W-:Y:S02]  /*f0e0*/  HMMA.16816.F32 R100, R64.reuse, R102, RZ ;  /* 0x000000664064723c */ /* 0x040fe400000018ff */
[----:B------:R-:W2:Y:S06]  /*f0f0*/  MUFU.EX2 R144, R144 ;  /* 0x0000009000907308 */ /* 0x000eac0000000800 */
[C---:B------:R-:W-:Y:S02]  /*f100*/  HMMA.16816.F32 R56, R64.reuse, R58, RZ ;  /* 0x0000003a4038723c */ /* 0x040fe400000018ff */
[----:B------:R-:W-:Y:S06]  /*f110*/  MUFU.EX2 R145, R145 ;  /* 0x0000009100917308 */ /* 0x000fec0000000800 */
[C---:B-1----:R-:W-:Y:S02]  /*f120*/  HMMA.16816.F32 R60, R64.reuse, R4, RZ ;  /* 0x00000004403c723c */ /* 0x042fe400000018ff */
[----:B------:R-:W-:Y:S05]  /*f130*/  MUFU.EX2 R147, R147 ;  /* 0x0000009300937308 */ /* 0x000fea0000000800 */
[----:B------:R-:W-:Y:S01]  /*f140*/  F2FP.PACK_AB R4, R42, R43 ;  /* 0x0000002b2a04723e */ /* 0x000fe200000000ff */
[----:B------:R-:W-:Y:S01]  /*f150*/  HMMA.16816.F32 R64, R64, R6, RZ ;  /* 0x000000064040723c */ /* 0x000fe200000018ff */
[----:B----4-:R-:W-:Y:S01]  /*f160*/  F2FP.PACK_AB R5, R40, R41 ;  /* 0x000000292805723e */ /* 0x010fe200000000ff */
[----:B------:R-:W-:Y:S01]  /*f170*/  MUFU.EX2 R146, R146 ;  /* 0x0000009200927308 */ /* 0x000fe20000000800 */
[----:B------:R-:W-:-:S02]  /*f180*/  FADD.FTZ R42, R42, R44 ;  /* 0x0000002c2a2a7221 */ /* 0x000fc40000010000 */
[----:B------:R-:W-:Y:S02]  /*f190*/  FADD.FTZ R40, R40, R46 ;  /* 0x0000002e28287221 */ /* 0x000fe40000010000 */
[----:B------:R-:W-:Y:S01]  /*f1a0*/  F2FP.PACK_AB R6, R3, R18 ;  /* 0x000000120306723e */ /* 0x000fe200000000ff */
[----:B------:R-:W-:Y:S01]  /*f1b0*/  FADD.FTZ R42, R18, R42 ;  /* 0x0000002a122a7221 */ /* 0x000fe20000010000 */
[----:B---3--:R-:W-:Y:S01]  /*f1c0*/  F2FP.PACK_AB R7, R19, R2 ;  /* 0x000000021307723e */ /* 0x008fe200000000ff */
[----:B------:R-:W1:Y:S01]  /*f1d0*/  MUFU.EX2 R155, R155 ;  /* 0x0000009b009b7308 */ /* 0x000e620000000800 */
[----:B------:R-:W-:Y:S02]  /*f1e0*/  FADD.FTZ R40, R2, R40 ;  /* 0x0000002802287221 */ /* 0x000fe40000010000 */
[----:B------:R-:W-:Y:S02]  /*f1f0*/  FADD.FTZ R3, R3, R42 ;  /* 0x0000002a03037221 */ /* 0x000fe40000010000 */
[----:B------:R-:W-:Y:S01]  /*f200*/  FADD.FTZ R19, R19, R40 ;  /* 0x0000002813137221 */ /* 0x000fe20000010000 */
[----:B------:R-:W-:Y:S01]  /*f210*/  HMMA.16816.F32 R84, R4, R12, R84 ;  /* 0x0000000c0454723c */ /* 0x000fe20000001854 */
[----:B-----5:R-:W-:Y:S01]  /*f220*/  FADD.FTZ R3, R118, R3 ;  /* 0x0000000376037221 */ /* 0x020fe20000010000 */
[----:B------:R-:W3:Y:S01]  /*f230*/  MUFU.EX2 R162, R162 ;  /* 0x000000a200a27308 */ /* 0x000ee20000000800 */
[----:B------:R-:W-:-:S02]  /*f240*/  FADD.FTZ R19, R130, R19 ;  /* 0x0000001382137221 */ /* 0x000fc40000010000 */
[----:B------:R-:W-:-:S03]  /*f250*/  @P6 IMAD.HI.U32 R2, R117, c[0x0][0x2c8], RZ ;  /* 0x0000b20075026a27 */ /* 0x000fc600078e00ff */
[----:B------:R-:W-:Y:S01]  /*f260*/  HMMA.16816.F32 R88, R4, R14, R88 ;  /* 0x0000000e0458723c */ /* 0x000fe20000001858 */
[----:B------:R-:W4:Y:S01]  /*f270*/  LDSM.16.MT88.4 R12, [R204+0x3900] ;  /* 0x00390000cc0c783b */ /* 0x000f220000004200 */
[----:B------:R-:W-:Y:S01]  /*f280*/  MUFU.EX2 R163, R163 ;  /* 0x000000a300a37308 */ /* 0x000fe20000000800 */
[----:B------:R-:W-:Y:S02]  /*f290*/  @P6 SHF.R.U32.HI R117, RZ, c[0x0][0x2cc], R2 ;  /* 0x0000b300ff756a19 */ /* 0x000fe40000011602 */
[----:B------:R-:W-:-:S03]  /*f2a0*/  ISETP.GE.AND P6, PT, R212, 0x1, PT ;  /* 0x00000001d400780c */ /* 0x000fc60003fc6270 */
[C---:B--2---:R-:W-:Y:S01]  /*f2b0*/  HMMA.16816.F32 R92, R4.reuse, R8, R92 ;  /* 0x00000008045c723c */ /* 0x044fe2000000185c */
[----:B------:R-:W-:Y:S01]  /*f2c0*/  IMAD.IADD R116, R116, 0x1, R117 ;  /* 0x0000000174747824 */ /* 0x000fe200078e0275 */
[----:B------:R-:W2:Y:S06]  /*f2d0*/  MUFU.EX2 R167, R167 ;  /* 0x000000a700a77308 */ /* 0x000eac0000000800 */
[C---:B------:R-:W-:Y:S01]  /*f2e0*/  HMMA.16816.F32 R96, R4.reuse, R10, R96 ;  /* 0x0000000a0460723c */ /* 0x040fe20000001860 */
[----:B------:R-:W5:Y:S01]  /*f2f0*/  LDSM.16.MT88.4 R8, [R204+0x1100] ;  /* 0x00110000cc08783b */ /* 0x000f620000004200 */
[----:B------:R-:W1:Y:S06]  /*f300*/  MUFU.EX2 R165, R165 ;  /* 0x000000a500a57308 */ /* 0x000e6c0000000800 */
[C---:B------:R-:W-:Y:S02]  /*f310*/  HMMA.16816.F32 R112, R4.reuse, R28, R112 ;  /* 0x0000001c0470723c */ /* 0x040fe40000001870 */
[----:B------:R-:W-:Y:S06]  /*f320*/  MUFU.EX2 R160, R160 ;  /* 0x000000a000a07308 */ /* 0x000fec0000000800 */
[C---:B------:R-:W-:Y:S01]  /*f330*/  HMMA.16816.F32 R108, R4.reuse, R30, R108 ;  /* 0x0000001e046c723c */ /* 0x040fe2000000186c */
[----:B------:R-:W1:Y:S01]  /*f340*/  LDSM.16.MT88.4 R28, [R208+0x1100] ;  /* 0x00110000d01c783b */ /* 0x000e620000004200 */
[----:B------:R-:W-:Y:S06]  /*f350*/  MUFU.EX2 R161, R161 ;  /* 0x000000a100a17308 */ /* 0x000fec0000000800 */
[C---:B------:R-:W-:Y:S02]  /*f360*/  HMMA.16816.F32 R68, R4.reuse, R24, R68 ;  /* 0x000000180444723c */ /* 0x040fe40000001844 */
[----:B------:R-:W-:Y:S06]  /*f370*/  MUFU.EX2 R153, R153 ;  /* 0x0000009900997308 */ /* 0x000fec0000000800 */
[C---:B------:R-:W-:Y:S01]  /*f380*/  HMMA.16816.F32 R72, R4.reuse, R26, R72 ;  /* 0x0000001a0448723c */ /* 0x040fe20000001848 */
[----:B------:R-:W-:Y:S01]  /*f390*/  LDSM.16.MT88.4 R24, [R206+0x1100] ;  /* 0x00110000ce18783b */ /* 0x000fe20000004200 */
[----:B------:R-:W1:Y:S06]  /*f3a0*/  MUFU.EX2 R164, R164 ;  /* 0x000000a400a47308 */ /* 0x000e6c0000000800 */
        /* <DEDUP_REMOVED lines=9> */
[----:B------:R-:W1:Y:S06]  /*f440*/  MUFU.EX2 R142, R142 ;  /* 0x0000008e008e7308 */ /* 0x000e6c0000000800 */
[C---:B------:R-:W-:Y:S02]  /*f450*/  HMMA.16816.F32 R52, R4.reuse, R32, R52 ;  /* 0x000000200434723c */ /* 0x040fe40000001834 */
[----:B------:R-:W-:Y:S06]  /*f460*/  MUFU.EX2 R141, R141 ;  /* 0x0000008d008d7308 */ /* 0x000fec0000000800 */
[C---:B------:R-:W-:Y:S01]  /*f470*/  HMMA.16816.F32 R56, R4.reuse, R34, R56 ;  /* 0x000000220438723c */ /* 0x040fe20000001838 */
[----:B------:R-:W-:Y:S01]  /*f480*/  LDSM.16.MT88.4 R32, [R205+0x4100] ;  /* 0x00410000cd20783b */ /* 0x000fe20000004200 */
[----:B------:R-:W-:Y:S06]  /*f490*/  MUFU.EX2 R140, R140 ;  /* 0x0000008c008c7308 */ /* 0x000fec0000000800 */
[C---:B----4-:R-:W-:Y:S02]  /*f4a0*/  HMMA.16816.F32 R60, R4.reuse, R12, R60 ;  /* 0x0000000c043c723c */ /* 0x050fe4000000183c */
[----:B------:R-:W-:Y:S06]  /*f4b0*/  MUFU.EX2 R245, R245 ;  /* 0x000000f500f57308 */ /* 0x000fec0000000800 */
[----:B------:R-:W-:Y:S01]  /*f4c0*/  HMMA.16816.F32 R64, R4, R14, R64 ;  /* 0x0000000e0440723c */ /* 0x000fe20000001840 */
[----:B------:R-:W4:Y:S01]  /*f4d0*/  LDSM.16.MT88.4 R12, [R208+0x4100] ;  /* 0x00410000d00c783b */ /* 0x000f220000004200 */
[----:B------:R-:W1:Y:S05]  /*f4e0*/  MUFU.EX2 R138, R138 ;  /* 0x0000008a008a7308 */ /* 0x000e6a0000000800 */
[C---:B------:R-:W-:Y:S01]  /*f4f0*/  F2FP.PACK_AB R4, R119.reuse, R118 ;  /* 0x000000767704723e */ /* 0x040fe200000000ff */
[----:B------:R-:W-:Y:S01]  /*f500*/  FADD.FTZ R119, R119, R3 ;  /* 0x0000000377777221 */ /* 0x000fe20000010000 */
[----:B------:R-:W-:Y:S01]  /*f510*/  F2FP.PACK_AB R6, R128, R129 ;  /* 0x000000818006723e */ /* 0x000fe200000000ff */
[----:B------:R-:W2:Y:S01]  /*f520*/  MUFU.EX2 R136, R136 ;  /* 0x0000008800887308 */ /* 0x000ea20000000800 */
[C---:B------:R-:W-:Y:S01]  /*f530*/  F2FP.PACK_AB R5, R134.reuse, R130 ;  /* 0x000000828605723e */ /* 0x040fe200000000ff */
[----:B------:R-:W-:Y:S01]  /*f540*/  FADD.FTZ R134, R134, R19 ;  /* 0x0000001386867221 */ /* 0x000fe20000010000 */
[----:B------:R-:W-:Y:S01]  /*f550*/  F2FP.PACK_AB R7, R137, R135 ;  /* 0x000000878907723e */ /* 0x000fe200000000ff */
[----:B------:R-:W-:Y:S01]  /*f560*/  FADD.FTZ R119, R129, R119 ;  /* 0x0000007781777221 */ /* 0x000fe20000010000 */
[----:B------:R-:W-:Y:S01]  /*f570*/  IADD3 R3, R116, c[0x0][0x328], RZ ;  /* 0x0000ca0074037a10 */ /* 0x000fe20007ffe0ff */
[----:B------:R-:W-:-:S02]  /*f580*/  FADD.FTZ R134, R135, R134 ;  /* 0x0000008687867221 */ /* 0x000fc40000010000 */
[----:B------:R-:W-:Y:S01]  /*f590*/  MUFU.EX2 R244, R244 ;  /* 0x000000f400f47308 */ /* 0x000fe20000000800 */
[----:B------:R-:W-:Y:S01]  /*f5a0*/  FADD.FTZ R128, R128, R119 ;  /* 0x0000007780807221 */ /* 0x000fe20000010000 */
[----:B-----5:R-:W-:Y:S01]  /*f5b0*/  HMMA.16816.F32 R84, R4, R8, R84 ;  /* 0x000000080454723c */ /* 0x020fe20000001854 */
[----:B------:R-:W-:Y:S02]  /*f5c0*/  FADD.FTZ R137, R137, R134 ;  /* 0x0000008689897221 */ /* 0x000fe40000010000 */
[----:B------:R-:W-:Y:S02]  /*f5d0*/  FADD.FTZ R128, R144, R128 ;  /* 0x0000008090807221 */ /* 0x000fe40000010000 */
[----:B-1----:R-:W-:-:S03]  /*f5e0*/  FADD.FTZ R137, R155, R137 ;  /* 0x000000899b897221 */ /* 0x002fc60000010000 */
[C---:B------:R-:W-:Y:S01]  /*f5f0*/  HMMA.16816.F32 R88, R4.reuse, R10, R88 ;  /* 0x0000000a0458723c */ /* 0x040fe20000001858 */
[----:B------:R-:W1:Y:S07]  /*f600*/  LDSM.16.MT88.4 R8, [R204+0x4100] ;  /* 0x00410000cc08783b */ /* 0x000e6e0000004200 */
[C---:B------:R-:W-:Y:S08]  /*f610*/  HMMA.16816.F32 R112, R4.reuse, R28, R112 ;  /* 0x0000001c0470723c */ /* 0x040ff00000001870 */
[C---:B----4-:R-:W-:Y:S08]  /*f620*/  HMMA.16816.F32 R92, R4.reuse, R12, R92 ;  /* 0x0000000c045c723c */ /* 0x050ff0000000185c */
[C---:B------:R-:W-:Y:S01]  /*f630*/  HMMA.16816.F32 R96, R4.reuse, R14, R96 ;  /* 0x0000000e0460723c */ /* 0x040fe20000001860 */
[----:B------:R-:W4:Y:S07]  /*f640*/  LDSM.16.MT88.4 R12, [R204+0x1900] ;  /* 0x00190000cc0c783b */ /* 0x000f2e0000004200 */
[C---:B------:R-:W-:Y:S01]  /*f650*/  HMMA.16816.F32 R108, R4.reuse, R30, R108 ;  /* 0x0000001e046c723c */ /* 0x040fe2000000186c */
[----:B------:R-:W-:Y:S07]  /*f660*/  LDSM.16.MT88.4 R28, [R208+0x1900] ;  /* 0x00190000d01c783b */ /* 0x000fee0000004200 */
[C---:B------:R-:W-:Y:S08]  /*f670*/  HMMA.16816.F32 R68, R4.reuse, R24, R68 ;  /* 0x000000180444723c */ /* 0x040ff00000001844 */
[C---:B-1----:R-:W-:Y:S08]  /*f680*/  HMMA.16816.F32 R60, R4.reuse, R8, R60 ;  /* 0x00000008043c723c */ /* 0x042ff0000000183c */
[C---:B------:R-:W-:Y:S01]  /*f690*/  HMMA.16816.F32 R64, R4.reuse, R10, R64 ;  /* 0x0000000a0440723c */ /* 0x040fe20000001840 */
[----:B------:R-:W1:Y:S07]  /*f6a0*/  LDSM.16.MT88.4 R8, [R208+0x4900] ;  /* 0x00490000d008783b */ /* 0x000e6e0000004200 */
[C---:B------:R-:W-:Y:S01]  /*f6b0*/  HMMA.16816.F32 R72, R4.reuse, R26, R72 ;  /* 0x0000001a0448723c */ /* 0x040fe20000001848 */
[----:B------:R-:W5:Y:S07]  /*f6c0*/  LDSM.16.MT88.4 R24, [R206+0x1900] ;  /* 0x00190000ce18783b */ /* 0x000f6e0000004200 */
[C---:B------:R-:W-:Y:S08]  /*f6d0*/  HMMA.16816.F32 R76, R4.reuse, R20, R76 ;  /* 0x00000014044c723c */ /* 0x040ff0000000184c */
[C---:B------:R-:W-:Y:S01]  /*f6e0*/  HMMA.16816.F32 R80, R4.reuse, R22, R80 ;  /* 0x000000160450723c */ /* 0x040fe20000001850 */
[----:B------:R-:W1:Y:S07]  /*f6f0*/  LDSM.16.MT88.4 R20, [R205+0x1900] ;  /* 0x00190000cd14783b */ /* 0x000e6e0000004200 */
[C---:B------:R-:W-:Y:S08]  /*f700*/  HMMA.16816.F32 R104, R4.reuse, R36, R104 ;  /* 0x000000240468723c */ /* 0x040ff00000001868 */
[C---:B------:R-:W-:Y:S01]  /*f710*/  HMMA.16816.F32 R100, R4.reuse, R38, R100 ;  /* 0x000000260464723c */ /* 0x040fe20000001864 */
[----:B------:R-:W1:Y:S07]  /*f720*/  LDSM.16.MT88.4 R36, [R206+0x4900] ;  /* 0x00490000ce24783b */ /* 0x000e6e0000004200 */
[C---:B------:R-:W-:Y:S08]  /*f730*/  HMMA.16816.F32 R52, R4.reuse, R32, R52 ;  /* 0x000000200434723c */ /* 0x040ff00000001834 */
[----:B------:R-:W-:Y:S01]  /*f740*/  HMMA.16816.F32 R56, R4, R34, R56 ;  /* 0x000000220438723c */ /* 0x000fe20000001838 */
[----:B------:R-:W5:Y:S06]  /*f750*/  LDSM.16.MT88.4 R32, [R205+0x4900] ;  /* 0x00490000cd20783b */ /* 0x000f6c0000004200 */
[C---:B------:R-:W-:Y:S01]  /*f760*/  F2FP.PACK_AB R4, R145.reuse, R144 ;  /* 0x000000909104723e */ /* 0x040fe200000000ff */
[----:B------:R-:W-:Y:S01]  /*f770*/  FADD.FTZ R145, R145, R128 ;  /* 0x0000008091917221 */ /* 0x000fe20000010000 */
[----:B------:R-:W-:-:S02]  /*f780*/  F2FP.PACK_AB R6, R146, R147 ;  /* 0x000000939206723e */ /* 0x000fc400000000ff */
[C---:B---3--:R-:W-:Y:S01]  /*f790*/  F2FP.PACK_AB R5, R162.reuse, R155 ;  /* 0x0000009ba205723e */ /* 0x048fe200000000ff */
[----:B------:R-:W-:Y:S01]  /*f7a0*/  FADD.FTZ R162, R162, R137 ;  /* 0x00000089a2a27221 */ /* 0x000fe20000010000 */
[----:B--2---:R-:W-:Y:S01]  /*f7b0*/  F2FP.PACK_AB R7, R167, R163 ;  /* 0x000000a3a707723e */ /* 0x004fe200000000ff */
        /* <DEDUP_REMOVED lines=9> */
[C---:B-1----:R-:W-:Y:S08]  /*f850*/  HMMA.16816.F32 R92, R4.reuse, R8, R92 ;  /* 0x00000008045c723c */ /* 0x042ff0000000185c */
[C---:B------:R-:W-:Y:S01]  /*f860*/  HMMA.16816.F32 R96, R4.reuse, R10, R96 ;  /* 0x0000000a0460723c */ /* 0x040fe20000001860 */
[----:B------:R-:W1:Y:S07]  /*f870*/  LDSM.16.MT88.4 R8, [R204+0x2100] ;  /* 0x00210000cc08783b */ /* 0x000e6e0000004200 */
[C---:B------:R-:W-:Y:S08]  /*f880*/  HMMA.16816.F32 R112, R4.reuse, R28, R112 ;  /* 0x0000001c0470723c */ /* 0x040ff00000001870 */
[C---:B------:R-:W-:Y:S01]  /*f890*/  HMMA.16816.F32 R108, R4.reuse, R30, R108 ;  /* 0x0000001e046c723c */ /* 0x040fe2000000186c */
[----:B------:R-:W-:Y:S07]  /*f8a0*/  LDSM.16.MT88.4 R28, [R208+0x2100] ;  /* 0x00210000d01c783b */ /* 0x000fee0000004200 */
[C---:B-----5:R-:W-:Y:S08]  /*f8b0*/  HMMA.16816.F32 R68, R4.reuse, R24, R68 ;  /* 0x000000180444723c */ /* 0x060ff00000001844 */
[C---:B------:R-:W-:Y:S01]  /*f8c0*/  HMMA.16816.F32 R72, R4.reuse, R26, R72 ;  /* 0x0000001a0448723c */ /* 0x040fe20000001848 */
[----:B------:R-:W-:Y:S07]  /*f8d0*/  LDSM.16.MT88.4 R24, [R206+0x2100] ;  /* 0x00210000ce18783b */ /* 0x000fee0000004200 */
[C---:B------:R-:W-:Y:S08]  /*f8e0*/  HMMA.16816.F32 R76, R4.reuse, R20, R76 ;  /* 0x00000014044c723c */ /* 0x040ff0000000184c */
[C---:B------:R-:W-:Y:S01]  /*f8f0*/  HMMA.16816.F32 R80, R4.reuse, R22, R80 ;  /* 0x000000160450723c */ /* 0x040fe20000001850 */
[----:B------:R-:W3:Y:S07]  /*f900*/  LDSM.16.MT88.4 R20, [R205+0x2100] ;  /* 0x00210000cd14783b */ /* 0x000eee0000004200 */
[C---:B------:R-:W-:Y:S08]  /*f910*/  HMMA.16816.F32 R104, R4.reuse, R36, R104 ;  /* 0x000000240468723c */ /* 0x040ff00000001868 */
[C---:B------:R-:W-:Y:S01]  /*f920*/  HMMA.16816.F32 R100, R4.reuse, R38, R100 ;  /* 0x000000260464723c */ /* 0x040fe20000001864 */
[----:B------:R-:W-:Y:S07]  /*f930*/  LDSM.16.MT88.4 R36, [R206+0x5100] ;  /* 0x00510000ce24783b */ /* 0x000fee0000004200 */
[C---:B------:R-:W-:Y:S08]  /*f940*/  HMMA.16816.F32 R52, R4.reuse, R32, R52 ;  /* 0x000000200434723c */ /* 0x040ff00000001834 */
[C---:B------:R-:W-:Y:S01]  /*f950*/  HMMA.16816.F32 R56, R4.reuse, R34, R56 ;  /* 0x000000220438723c */ /* 0x040fe20000001838 */
[----:B------:R-:W-:Y:S07]  /*f960*/  LDSM.16.MT88.4 R32, [R205+0x5100] ;  /* 0x00510000cd20783b */ /* 0x000fee0000004200 */
[C---:B--2---:R-:W-:Y:S08]  /*f970*/  HMMA.16816.F32 R60, R4.reuse, R12, R60 ;  /* 0x0000000c043c723c */ /* 0x044ff0000000183c */
[----:B------:R-:W-:Y:S01]  /*f980*/  HMMA.16816.F32 R64, R4, R14, R64 ;  /* 0x0000000e0440723c */ /* 0x000fe20000001840 */
[----:B------:R-:W2:Y:S06]  /*f990*/  LDSM.16.MT88.4 R12, [R208+0x5100] ;  /* 0x00510000d00c783b */ /* 0x000eac0000004200 */
[C---:B------:R-:W-:Y:S01]  /*f9a0*/  F2FP.PACK_AB R4, R160.reuse, R165 ;  /* 0x000000a5a004723e */ /* 0x040fe200000000ff */
[----:B------:R-:W-:Y:S01]  /*f9b0*/  FADD.FTZ R160, R160, R146 ;  /* 0x00000092a0a07221 */ /* 0x000fe20000010000 */
[----:B------:R-:W-:-:S02]  /*f9c0*/  F2FP.PACK_AB R6, R153, R161 ;  /* 0x000000a19906723e */ /* 0x000fc400000000ff */
[C---:B------:R-:W-:Y:S01]  /*f9d0*/  F2FP.PACK_AB R5, R166.reuse, R164 ;  /* 0x000000a4a605723e */ /* 0x040fe200000000ff */
[----:B------:R-:W-:Y:S01]  /*f9e0*/  FADD.FTZ R166, R166, R167 ;  /* 0x000000a7a6a67221 */ /* 0x000fe20000010000 */
[----:B------:R-:W-:Y:S01]  /*f9f0*/  F2FP.PACK_AB R7, R152, R154 ;  /* 0x0000009a9807723e */ /* 0x000fe200000000ff */
[----:B------:R-:W-:Y:S02]  /*fa00*/  FADD.FTZ R160, R161, R160 ;  /* 0x000000a0a1a07221 */ /* 0x000fe40000010000 */
[----:B------:R-:W-:Y:S02]  /*fa10*/  FADD.FTZ R166, R154, R166 ;  /* 0x000000a69aa67221 */ /* 0x000fe40000010000 */
[----:B------:R-:W-:Y:S02]  /*fa20*/  FADD.FTZ R153, R153, R160 ;  /* 0x000000a099997221 */ /* 0x000fe40000010000 */
[----:B-1----:R-:W-:Y:S01]  /*fa30*/  HMMA.16816.F32 R84, R4, R8, R84 ;  /* 0x000000080454723c */ /* 0x002fe20000001854 */
[----:B------:R-:W-:-:S02]  /*fa40*/  FADD.FTZ R152, R152, R166 ;  /* 0x000000a698987221 */ /* 0x000fc40000010000 */
[----:B------:R-:W-:Y:S02]  /*fa50*/  FADD.FTZ R153, R142, R153 ;  /* 0x000000998e997221 */ /* 0x000fe40000010000 */
[----:B------:R-:W-:Y:S02]  /*fa60*/  FADD.FTZ R152, R138, R152 ;  /* 0x000000988a987221 */ /* 0x000fe40000010000 */
[----:B------:R-:W-:Y:S01]  /*fa70*/  FADD.FTZ R153, R141, R153 ;  /* 0x000000998d997221 */ /* 0x000fe20000010000 */
[----:B------:R-:W-:Y:S01]  /*fa80*/  HMMA.16816.F32 R88, R4, R10, R88 ;  /* 0x0000000a0458723c */ /* 0x000fe20000001858 */
[----:B------:R-:W1:Y:S01]  /*fa90*/  LDSM.16.MT88.4 R8, [R204+0x5100] ;  /* 0x00510000cc08783b */ /* 0x000e620000004200 */
[----:B------:R-:W-:Y:S02]  /*faa0*/  FADD.FTZ R152, R136, R152 ;  /* 0x0000009888987221 */ /* 0x000fe40000010000 */
[----:B------:R-:W-:-:S04]  /*fab0*/  FADD.FTZ R153, R140, R153 ;  /* 0x000000998c997221 */ /* 0x000fc80000010000 */
[C---:B---3--:R-:W-:Y:S08]  /*fac0*/  HMMA.16816.F32 R76, R4.reuse, R20, R76 ;  /* 0x00000014044c723c */ /* 0x048ff0000000184c */
[C---:B------:R-:W-:Y:S01]  /*fad0*/  HMMA.16816.F32 R80, R4.reuse, R22, R80 ;  /* 0x000000160450723c */ /* 0x040fe20000001850 */
[----:B------:R-:W3:Y:S07]  /*fae0*/  LDSM.16.MT88.4 R20, [R205+0x2900] ;  /* 0x00290000cd14783b */ /* 0x000eee0000004200 */
[C---:B--2---:R-:W-:Y:S08]  /*faf0*/  HMMA.16816.F32 R92, R4.reuse, R12, R92 ;  /* 0x0000000c045c723c */ /* 0x044ff0000000185c */
[C---:B------:R-:W-:Y:S01]  /*fb00*/  HMMA.16816.F32 R96, R4.reuse, R14, R96 ;  /* 0x0000000e0460723c */ /* 0x040fe20000001860 */
[----:B------:R-:W2:Y:S07]  /*fb10*/  LDSM.16.MT88.4 R12, [R204+0x2900] ;  /* 0x00290000cc0c783b */ /* 0x000eae0000004200 */
[C---:B------:R-:W-:Y:S07]  /*fb20*/  HMMA.16816.F32 R104, R4.reuse, R36, R104 ;  /* 0x000000240468723c */ /* 0x040fee0000001868 */
[----:B------:R-:W-:Y:S01]  /*fb30*/  FFMA.FTZ R36, R132, c[0x0][0x2d0], -R133 ;  /* 0x0000b40084247a23 */ /* 0x000fe20000010885 */
[C---:B-1----:R-:W-:Y:S05]  /*fb40*/  HMMA.16816.F32 R60, R4.reuse, R8, R60 ;  /* 0x00000008043c723c */ /* 0x042fea000000183c */
[----:B------:R-:W1:Y:S03]  /*fb50*/  MUFU.EX2 R36, R36 ;  /* 0x0000002400247308 */ /* 0x000e660000000800 */
[C---:B------:R-:W-:Y:S01]  /*fb60*/  HMMA.16816.F32 R64, R4.reuse, R10, R64 ;  /* 0x0000000a0440723c */ /* 0x040fe20000001840 */
[----:B------:R-:W4:Y:S07]  /*fb70*/  LDSM.16.MT88.4 R8, [R208+0x5900] ;  /* 0x00590000d008783b */ /* 0x000f2e0000004200 */
[----:B------:R-:W-:Y:S01]  /*fb80*/  HMMA.16816.F32 R112, R4, R28, R112 ;  /* 0x0000001c0470723c */ /* 0x000fe20000001870 */
[----:B-1----:R-:W-:-:S07]  /*fb90*/  FADD.FTZ R152, R36, R152 ;  /* 0x0000009824987221 */ /* 0x002fce0000010000 */
[C---:B------:R-:W-:Y:S01]  /*fba0*/  HMMA.16816.F32 R108, R4.reuse, R30, R108 ;  /* 0x0000001e046c723c */ /* 0x040fe2000000186c */
[----:B------:R-:W1:Y:S07]  /*fbb0*/  LDSM.16.MT88.4 R28, [R208+0x2900] ;  /* 0x00290000d01c783b */ /* 0x000e6e0000004200 */
[C---:B------:R-:W-:Y:S08]  /*fbc0*/  HMMA.16816.F32 R68, R4.reuse, R24, R68 ;  /* 0x000000180444723c */ /* 0x040ff00000001844 */
[C---:B------:R-:W-:Y:S01]  /*fbd0*/  HMMA.16816.F32 R72, R4.reuse, R26, R72 ;  /* 0x0000001a0448723c */ /* 0x040fe20000001848 */
[----:B------:R-:W5:Y:S07]  /*fbe0*/  LDSM.16.MT88.4 R24, [R206+0x2900] ;  /* 0x00290000ce18783b */ /* 0x000f6e0000004200 */
[C---:B------:R-:W-:Y:S08]  /*fbf0*/  HMMA.16816.F32 R100, R4.reuse, R38, R100 ;  /* 0x000000260464723c */ /* 0x040ff00000001864 */
[C---:B------:R-:W-:Y:S08]  /*fc00*/  HMMA.16816.F32 R52, R4.reuse, R32, R52 ;  /* 0x000000200434723c */ /* 0x040ff00000001834 */
[----:B------:R-:W-:Y:S07]  /*fc10*/  HMMA.16816.F32 R56, R4, R34, R56 ;  /* 0x000000220438723c */ /* 0x000fee0000001838 */
[----:B------:R-:W-:-:S02]  /*fc20*/  F2FP.PACK_AB R4, R141, R142 ;  /* 0x0000008e8d04723e */ /* 0x000fc400000000ff */
[C---:B------:R-:W-:Y:S01]  /*fc30*/  F2FP.PACK_AB R6, R245.reuse, R140 ;  /* 0x0000008cf506723e */ /* 0x040fe200000000ff */
[----:B------:R-:W-:Y:S01]  /*fc40*/  FADD.FTZ R245, R245, R153 ;  /* 0x00000099f5f57221 */ /* 0x000fe20000010000 */
[----:B------:R-:W-:Y:S02]  /*fc50*/  F2FP.PACK_AB R5, R136, R138 ;  /* 0x0000008a8805723e */ /* 0x000fe400000000ff */
[C---:B------:R-:W-:Y:S01]  /*fc60*/  F2FP.PACK_AB R7, R244.reuse, R36 ;  /* 0x00000024f407723e */ /* 0x040fe200000000ff */
[----:B------:R-:W-:-:S06]  /*fc70*/  FADD.FTZ R244, R244, R152 ;  /* 0x00000098f4f47221 */ /* 0x000fcc0000010000 */
[C---:B---3--:R-:W-:Y:S08]  /*fc80*/  HMMA.16816.F32 R76, R4.reuse, R20, R76 ;  /* 0x00000014044c723c */ /* 0x048ff0000000184c */
[C---:B------:R-:W-:Y:S01]  /*fc90*/  HMMA.16816.F32 R80, R4.reuse, R22, R80 ;  /* 0x000000160450723c */ /* 0x040fe20000001850 */
[----:B------:R-:W3:Y:S07]  /*fca0*/  LDSM.16.MT88.4 R20, [R206+0x5900] ;  /* 0x00590000ce14783b */ /* 0x000eee0000004200 */
[C---:B--2---:R-:W-:Y:S08]  /*fcb0*/  HMMA.16816.F32 R84, R4.reuse, R12, R84 ;  /* 0x0000000c0454723c */ /* 0x044ff00000001854 */
[C---:B------:R-:W-:Y:S01]  /*fcc0*/  HMMA.16816.F32 R88, R4.reuse, R14, R88 ;  /* 0x0000000e0458723c */ /* 0x040fe20000001858 */
[----:B------:R-:W2:Y:S07]  /*fcd0*/  LDSM.16.MT88.4 R12, [R205+0x5900] ;  /* 0x00590000cd0c783b */ /* 0x000eae0000004200 */
[C---:B----4-:R-:W-:Y:S08]  /*fce0*/  HMMA.16816.F32 R92, R4.reuse, R8, R92 ;  /* 0x00000008045c723c */ /* 0x050ff0000000185c */
[C---:B------:R-:W-:Y:S01]  /*fcf0*/  HMMA.16816.F32 R96, R4.reuse, R10, R96 ;  /* 0x0000000a0460723c */ /* 0x040fe20000001860 */
[----:B------:R-:W4:Y:S07]  /*fd00*/  LDSM.16.MT88.4 R8, [R204+0x5900] ;  /* 0x00590000cc08783b */ /* 0x000f2e0000004200 */
[C---:B-1----:R-:W-:Y:S08]  /*fd10*/  HMMA.16816.F32 R112, R4.reuse, R28, R112 ;  /* 0x0000001c0470723c */ /* 0x042ff00000001870 */
[C---:B------:R-:W-:Y:S08]  /*fd20*/  HMMA.16816.F32 R108, R4.reuse, R30, R108 ;  /* 0x0000001e046c723c */ /* 0x040ff0000000186c */
[C---:B-----5:R-:W-:Y:S08]  /*fd30*/  HMMA.16816.F32 R68, R4.reuse, R24, R68 ;  /* 0x000000180444723c */ /* 0x060ff00000001844 */
[C---:B------:R-:W-:Y:S08]  /*fd40*/  HMMA.16816.F32 R72, R4.reuse, R26, R72 ;  /* 0x0000001a0448723c */ /* 0x040ff00000001848 */
[C---:B---3--:R-:W-:Y:S08]  /*fd50*/  HMMA.16816.F32 R104, R4.reuse, R20, R104 ;  /* 0x000000140468723c */ /* 0x048ff00000001868 */
[C---:B------:R-:W-:Y:S08]  /*fd60*/  HMMA.16816.F32 R100, R4.reuse, R22, R100 ;  /* 0x000000160464723c */ /* 0x040ff00000001864 */
[C---:B--2---:R-:W-:Y:S08]  /*fd70*/  HMMA.16816.F32 R52, R4.reuse, R12, R52 ;  /* 0x0000000c0434723c */ /* 0x044ff00000001834 */
[C---:B------:R-:W-:Y:S08]  /*fd80*/  HMMA.16816.F32 R56, R4.reuse, R14, R56 ;  /* 0x0000000e0438723c */ /* 0x040ff00000001838 */
[C---:B----4-:R-:W-:Y:S08]  /*fd90*/  HMMA.16816.F32 R60, R4.reuse, R8, R60 ;  /* 0x00000008043c723c */ /* 0x050ff0000000183c */
        /* <DEDUP_REMOVED lines=12> */
.L_x_408:
[----:B------:R-:W-:-:S04]  /*fe60*/  MOV R4, 0x1 ;  /* 0x0000000100047802 */ /* 0x000fc80000000f00 */
[----:B------:R-:W-:-:S13]  /*fe70*/  ISETP.NE.AND P0, PT, R4, c[0x0][0x32c], PT ;  /* 0x0000cb0004007a0c */ /* 0x000fda0003f05270 */
[----:B------:R-:W-:-:S05]  /*fe80*/  @P0 IMAD.HI.U32 R4, R2, c[0x0][0x330], RZ ;  /* 0x0000cc0002040a27 */ /* 0x000fca00078e00ff */
[----:B------:R-:W-:Y:S02]  /*fe90*/  @P0 SHF.R.U32.HI R2, RZ, c[0x0][0x334], R4 ;  /* 0x0000cd00ff020a19 */ /* 0x000fe40000011604 */
.L_x_409:
[----:B------:R-:W-:-:S05]  /*fea0*/  MOV R4, c[0x0][0x32c] ;  /* 0x0000cb0000047a02 */ /* 0x000fca0000000f00 */
[----:B------:R-:W-:-:S05]  /*feb0*/  IMAD R4, R2, R4, c[0x0][0x32c] ;  /* 0x0000cb0002047624 */ /* 0x000fca00078e0204 */
[----:B------:R-:W-:-:S05]  /*fec0*/  IMNMX R3, R3, R4, PT ;  /* 0x0000000403037217 */ /* 0x000fca0003800200 */
.L_x_407:
[----:B------:R-:W-:-:S05]  /*fed0*/  IMAD.HI R3, R3, 0x2aaaaaab, RZ ;  /* 0x2aaaaaab03037827 */ /* 0x000fca00078e02ff */
[----:B------:R-:W-:-:S04]  /*fee0*/  SHF.R.U32.HI R2, RZ, 0x1f, R3 ;  /* 0x0000001fff027819 */ /* 0x000fc80000011603 */
[----:B------:R-:W-:-:S04]  /*fef0*/  LEA.HI.SX32 R2, R3, R2, 0x1c ;  /* 0x0000000203027211 */ /* 0x000fc800078fe2ff */
[----:B------:R-:W-:-:S04]  /*ff00*/  IMNMX R249, R226, R2, !PT ;  /* 0x00000002e2f97217 */ /* 0x000fc80007800200 */
[----:B------:R-:W-:-:S13]  /*ff10*/  ISETP.GE.AND P0, PT, R248, R249, PT ;  /* 0x000000f9f800720c */ /* 0x000fda0003f06270 */
[----:B------:R-:W-:Y:S05]  /*ff20*/  @!P0 BRA `(.L_x_410) ;  /* 0x00003fe000008947 */ /* 0x000fea0003800000 */
[----:B------:R-:W-:Y:S01]  /*ff30*/  MOV R2, R16 ;  /* 0x0000001000027202 */ /* 0x000fe20000000f00 */
[----:B------:R-:W-:Y:S01]  /*ff40*/  ULDC UR4, c[0x0][0x324] ;  /* 0x0000c90000047ab9 */ /* 0x000fe20000000800 */
[----:B------:R-:W-:Y:S01]  /*ff50*/  MOV R3, R0 ;  /* 0x0000000000037202 */ /* 0x000fe20000000f00 */
[----:B------:R-:W-:Y:S01]  /*ff60*/  ULOP3.LUT UR4, URZ, UR4, URZ, 0x33, !UPT ;  /* 0x000000043f047292 */ /* 0x000fe2000f8e333f */
[----:B------:R-:W-:Y:S02]  /*ff70*/  MOV R250, R248 ;  /* 0x000000f800fa7202 */ /* 0x000fe40000000f00 */
.L_x_421:
[----:B------:R-:W-:Y:S04]  /*ff80*/  DEPBAR.LE SB0, 0x0 ;  /* 0x000080000000791a */ /* 0x000fe80000000000 */
[----:B------:R-:W-:Y:S01]  /*ff90*/  BAR.SYNC.DEFER_BLOCKING 0x0 ;  /* 0x0000000000007b1d */ /* 0x000fe20000010000 */
[----:B------:R-:W-:Y:S02]  /*ffa0*/  ISETP.GT.AND P0, PT, R226, R250, PT ;  /* 0x000000fae200720c */ /* 0x000fe40003f04270 */
[----:B------:R-:W-:Y:S02]  /*ffb0*/  ISETP.GE.AND P2, PT, R224, c[0x0][0x1d4], PT ;  /* 0x00007500e0007a0c */ /* 0x000fe40003f46270 */
[----:B------:R-:W-:Y:S01]  /*ffc0*/  ISETP.GE.AND P3, PT, R223, c[0x0][0x1d4], PT ;  /* 0x00007500df007a0c */ /* 0x000fe20003f66270 */
        /* <DEDUP_REMOVED lines=22> */
[----:B------:R-:W-:Y:S02]  /*10130*/  IMAD.IADD R5, R5, 0x1, R0 ;  /* 0x0000000105057824 */ /* 0x000fe400078e0200 */
[----:B------:R-:W-:Y:S02]  /*10140*/  IMAD.SHL.U32 R6, R229, 0x2, RZ ;  /* 0x00000002e5067824 */ /* 0x000fe400078e00ff */
[----:B------:R-:W-:Y:S05]  /*10150*/  IMAD.WIDE.U32 R4, R227, c[0x0][0x218], R4 ;  /* 0x00008600e3047a25 */ /* 0x000fea00078e0004 */
[----:B------:R-:W-:Y:S01]  /*10160*/  IADD3 R0, P0, R232, R4, RZ ;  /* 0x00000004e8007210 */ /* 0x000fe20007f1e0ff */
[----:B------:R-:W-:Y:S03]  /*10170*/  IMAD.SHL.U32 R4, R224, 0x2, RZ ;  /* 0x00000002e0047824 */ /* 0x000fe600078e00ff */
[----:B------:R-:W-:Y:S02]  /*10180*/  IADD3.X R14, R219, R5, R14, P0, !PT ;  /* 0x00000005db0e7210 */ /* 0x000fe400007fe40e */
[----:B------:R-:W-:Y:S02]  /*10190*/  LEA R13, P0, R0, c[0x0][0x1f8], 0x1 ;  /* 0x00007e00000d7a11 */ /* 0x000fe400078008ff */
[----:B------:R-:W-:Y:S02]  /*101a0*/  SHF.L.U64.HI R5, R224, 0x1, R247 ;  /* 0x00000001e0057819 */ /* 0x000fe400000102f7 */
[----:B------:R-:W-:Y:S01]  /*101b0*/  LEA.HI.X R14, R0, c[0x0][0x1fc], R14, 0x1, P0 ;  /* 0x00007f00000e7a11 */ /* 0x000fe200000f0c0e */
[----:B------:R-:W2:Y:S01]  /*101c0*/  SHFL.IDX PT, R7, R13, 0x2, 0x181f ;  /* 0x00581f000d077f89 */ /* 0x000ea200000e0000 */
[----:B------:R-:W-:Y:S03]  /*101d0*/  SHF.L.U64.HI R0, R229, 0x1, R231 ;  /* 0x00000001e5007819 */ /* 0x000fe600000102e7 */
[----:B------:R-:W3:Y:S04]  /*101e0*/  SHFL.IDX PT, R12, R14, 0x2, 0x181f ;  /* 0x00581f000e0c7f89 */ /* 0x000ee800000e0000 */
[----:B------:R-:W5:Y:S04]  /*101f0*/  SHFL.IDX PT, R15, R13, RZ, 0x181f ;  /* 0x00181fff0d0f7589 */ /* 0x000f6800000e0000 */
[----:B------:R-:W4:Y:S04]  /*10200*/  SHFL.IDX PT, R20, R14, RZ, 0x181f ;  /* 0x00181fff0e147589 */ /* 0x000f2800000e0000 */
[----:B------:R-:W1:Y:S04]  /*10210*/  SHFL.IDX PT, R13, R13, 0x1, 0x181f ;  /* 0x00381f000d0d7f89 */ /* 0x000e6800000e0000 */
[----:B------:R-:W1:Y:S01]  /*10220*/  SHFL.IDX PT, R14, R14, 0x1, 0x181f ;  /* 0x00381f000e0e7f89 */ /* 0x000e6200000e0000 */
[----:B--2---:R-:W-:Y:S04]  /*10230*/  IADD3 R22, P1, P0, R22, R7, R6 ;  /* 0x0000000716167210 */ /* 0x004fe8000783e006 */
[--C-:B---3--:R-:W-:Y:S02]  /*10240*/  IADD3.X R23, RZ, R12, R0.reuse, P1, P0 ;  /* 0x0000000cff177210 */ /* 0x108fe40000fe0400 */
[C---:B-----5:R-:W-:Y:S05]  /*10250*/  IADD3 R28, P0, R15.reuse, R4, RZ ;  /* 0x000000040f1c7210 */ /* 0x060fea0007f1e0ff */
[C-C-:B----4-:R-:W-:Y:S01]  /*10260*/  IMAD.X R29, R20.reuse, 0x1, R5.reuse, P0 ;  /* 0x00000001141d7824 */ /* 0x150fe200000e0605 */
[-C--:B------:R-:W-:Y:S04]  /*10270*/  IADD3 R30, P0, R15, R6.reuse, RZ ;  /* 0x000000060f1e7210 */ /* 0x080fe80007f1e0ff */
[----:B------:R2:W-:Y:S01]  /*10280*/  LDGSTS.E.BYPASS.LTC128B.128 [R243], [R28.64], !P2 ;  /* 0x000000001cf37fae */ /* 0x0005e2000d101d52 */
[--C-:B------:R-:W-:Y:S01]  /*10290*/  IMAD.X R31, R20, 0x1, R0.reuse, P0 ;  /* 0x00000001141f7824 */ /* 0x100fe200000e0600 */
[C---:B-1----:R-:W-:Y:S04]  /*102a0*/  IADD3 R20, P0, R13.reuse, R6, RZ ;  /* 0x000000060d147210 */ /* 0x042fe80007f1e0ff */
[----:B------:R2:W-:Y:S01]  /*102b0*/  LDGSTS.E.BYPASS.LTC128B.128 [R242], [R30.64], !P3 ;  /* 0x000000001ef27fae */ /* 0x0005e2000d901d52 */
[C---:B------:R-:W-:Y:S01]  /*102c0*/  IMAD.X R21, R14.reuse, 0x1, R0, P0 ;  /* 0x000000010e157824 */ /* 0x040fe200000e0600 */
[-C--:B------:R-:W-:Y:S05]  /*102d0*/  IADD3 R36, P0, R13, R4.reuse, RZ ;  /* 0x000000040d247210 */ /* 0x080fea0007f1e0ff */
[--C-:B------:R-:W-:Y:S01]  /*102e0*/  IMAD.X R37, R14, 0x1, R5.reuse, P0 ;  /* 0x000000010e257824 */ /* 0x100fe200000e0605 */
[----:B------:R-:W-:Y:S04]  /*102f0*/  IADD3 R4, P0, R7, R4, RZ ;  /* 0x0000000407047210 */ /* 0x000fe80007f1e0ff */
[----:B------:R2:W-:Y:S01]  /*10300*/  LDGSTS.E.BYPASS.LTC128B.128 [R241], [R36.64], !P2 ;  /* 0x0000000024f17fae */ /* 0x0005e2000d101d52 */
[----:B------:R-:W-:Y:S01]  /*10310*/  IMAD.X R5, R12, 0x1, R5, P0 ;  /* 0x000000010c057824 */ /* 0x000fe200000e0605 */
[----:B------:R-:W-:Y:S02]  /*10320*/  ISETP.NE.U32.AND P0, PT, R246, RZ, PT ;  /* 0x000000fff600720c */ /* 0x000fe40003f05070 */
[----:B------:R2:W-:Y:S04]  /*10330*/  LDGSTS.E.BYPASS.LTC128B.128 [R240], [R20.64], !P3 ;  /* 0x0000000014f07fae */ /* 0x0005e8000d901d52 */
[----:B------:R2:W-:Y:S07]  /*10340*/  LDGSTS.E.BYPASS.LTC128B.128 [R243+0x2000], [R4.64], !P2 ;  /* 0x0200000004f37fae */ /* 0x0005ee000d101d52 */
[----:B------:R2:W-:Y:S02]  /*10350*/  LDGSTS.E.BYPASS.LTC128B.128.ZFILL [R243+0x5000], [R22.64], P0 ;  /* 0x0500000016f37fae */ /* 0x0005e40008141d52 */
.L_x_411:
[C---:B--23--:R-:W-:Y:S01]  /*10360*/  HMMA.16816.F32 R4, R120.reuse, R8, RZ ;  /* 0x000000087804723c */ /* 0x04cfe200000018ff */
[----:B------:R-:W-:Y:S02]  /*10370*/  LDSM.16.M88.4 R152, [R207+0xa900] ;  /* 0x00a90000cf98783b */ /* 0x000fe40000000200 */
[----:B------:R-:W-:Y:S05]  /*10380*/  ISETP.GT.AND P0, PT, R250, R226, PT ;  /* 0x000000e2fa00720c */ /* 0x000fea0003f04270 */
[C---:B------:R-:W-:Y:S01]  /*10390*/  HMMA.16816.F32 R8, R120.reuse, R10, RZ ;  /* 0x0000000a7808723c */ /* 0x040fe200000018ff */
[----:B------:R-:W0:Y:S07]  /*103a0*/  LDGDEPBAR ;  /* 0x00000000000079af */ /* 0x000e2e0000000000 */
[C---:B------:R-:W-:Y:S01]  /*103b0*/  HMMA.16816.F32 R12, R120.reuse, R16, RZ ;  /* 0x00000010780c723c */ /* 0x040fe200000018ff */
[----:B------:R-:W-:Y:S07]  /*103c0*/  LDSM.16.M88.4 R160, [R198+0x1000] ;  /* 0x00100000c6a0783b */ /* 0x000fee0000000200 */
        /* <DEDUP_REMOVED lines=28> */
[----:B------:R-:W-:Y:S01]  /*10590*/  HMMA.16816.F32 R48, R124, R146, R48 ;  /* 0x000000927c30723c */ /* 0x000fe20000001830 */
[----:B------:R-:W4:Y:S07]  /*105a0*/  LDSM.16.M88.4 R144, [R198] ;  /* 0x00000000c690783b */ /* 0x000f2e0000000200 */
        /* <DEDUP_REMOVED lines=17> */
[----:B------:R-:W2:Y:S07]  /*106c0*/  LDSM.16.M88.4 R152, [R210+0xc900] ;  /* 0x00c90000d298783b */ /* 0x000eae0000000200 */
        /* <DEDUP_REMOVED lines=14> */
[----:B------:R-:W1:Y:S07]  /*107b0*/  LDSM.16.M88.4 R168, [R195] ;  /* 0x00000000c3a8783b */ /* 0x000e6e0000000200 */
[C---:B--2---:R-:W-:Y:S08]  /*107c0*/  HMMA.16816.F32 R44, R156.reuse, R128, R44 ;  /* 0x000000809c2c723c */ /* 0x044ff0000000182c */
[----:B------:R-:W-:Y:S01]  /*107d0*/  HMMA.16816.F32 R48, R156, R130, R48 ;  /* 0x000000829c30723c */ /* 0x000fe20000001830 */
[----:B------:R-:W2:Y:S07]  /*107e0*/  LDSM.16.M88.4 R128, [R194] ;  /* 0x00000000c280783b */ /* 0x000eae0000000200 */
        /* <DEDUP_REMOVED lines=12> */
[C---:B-1----:R-:W-:Y:S08]  /*108b0*/  HMMA.16816.F32 R36, R172.reuse, R116, R36 ;  /* 0x00000074ac24723c */ /* 0x042ff00000001824 */
        /* <DEDUP_REMOVED lines=27> */
[C---:B-1----:R-:W-:Y:S01]  /*10a70*/  HMMA.16816.F32 R12, R180.reuse, R116, R12 ;  /* 0x00000074b40c723c */ /* 0x042fe2000000180c */
        /* <DEDUP_REMOVED lines=10> */
[C---:B--2---:R-:W-:Y:S08]  /*10b20*/  HMMA.16816.F32 R4, R184.reuse, R128, R4 ;  /* 0x00000080b804723c */ /* 0x044ff00000001804 */
        /* <DEDUP_REMOVED lines=12> */
[----:B------:R-:W-:Y:S01]  /*10bf0*/  ISETP.NE.AND P4, PT, R221, 0x1, PT ;  /* 0x00000001dd00780c */ /* 0x000fe20003f85270 */
[----:B------:R-:W-:Y:S01]  /*10c00*/  IMAD R228, R250, 0x60, R215 ;  /* 0x00000060fae47824 */ /* 0x000fe200078e02d7 */
[----:B------:R-:W-:Y:S01]  /*10c10*/  ISETP.GT.AND P1, PT, R222, 0x5f, PT ;  /* 0x0000005fde00780c */ /* 0x000fe20003f24270 */
[----:B------:R-:W-:Y:S01]  /*10c20*/  IMAD.MOV.U32 R227, RZ, RZ, RZ ;  /* 0x000000ffffe37224 */ /* 0x000fe200078e00ff */
[----:B------:R-:W-:Y:S02]  /*10c30*/  IADD3 R134, -R246, 0x10, RZ ;  /* 0x00000010f6867810 */ /* 0x000fe40007ffe1ff */
[----:B------:R-:W-:Y:S02]  /*10c40*/  IADD3 R228, R228, -0x60, R222 ;  /* 0xffffffa0e4e47810 */ /* 0x000fe40007ffe0de */
[----:B------:R-:W-:Y:S03]  /*10c50*/  LOP3.LUT R134, R134, 0xf, RZ, 0xc0, !PT ;  /* 0x0000000f86867812 */ /* 0x000fe600078ec0ff */
[----:B------:R-:W-:Y:S02]  /*10c60*/  IMAD.MOV.U32 R0, RZ, RZ, R228 ;  /* 0x000000ffff007224 */ /* 0x000fe400078e00e4 */
[----:B------:R-:W-:Y:S05]  /*10c70*/  @P4 IMAD.HI.U32 R116, R228, c[0x0][0x2bc], RZ ;  /* 0x0000af00e4744a27 */ /* 0x000fea00078e00ff */
[----:B------:R-:W-:Y:S04]  /*10c80*/  @P4 SHF.R.U32.HI R0, RZ, c[0x0][0x2c0], R116 ;  /* 0x0000b000ff004a19 */ /* 0x000fe80000011674 */
[C---:B------:R-:W-:Y:S04]  /*10c90*/  @!P1 IADD3 R117, P0, R0.reuse, R236, RZ ;  /* 0x000000ec00759210 */ /* 0x040fe80007f1e0ff */
[----:B------:R-:W-:Y:S01]  /*10ca0*/  @!P1 LEA.HI.X.SX32 R116, R0, R225, 0x1, P0 ;  /* 0x000000e100749211 */ /* 0x000fe200000f0eff */
[----:B------:R-:W-:Y:S01]  /*10cb0*/  IMAD.MOV R0, RZ, RZ, -R0 ;  /* 0x000000ffff007224 */ /* 0x000fe200078e0a00 */
[C---:B------:R-:W-:Y:S03]  /*10cc0*/  @!P1 LEA R118, P0, R117.reuse, c[0x0][0x2a0], 0x2 ;  /* 0x0000a80075769a11 */ /* 0x040fe600078010ff */
[----:B------:R-:W-:Y:S01]  /*10cd0*/  IMAD R228, R0, c[0x0][0x2b8], R228 ;  /* 0x0000ae0000e47a24 */ /* 0x000fe200078e02e4 */
[----:B------:R-:W-:Y:S03]  /*10ce0*/  @!P1 LEA.HI.X R119, R117, c[0x0][0x2a4], R116, 0x2, P0 ;  /* 0x0000a90075779a11 */ /* 0x000fe600000f1474 */
[----:B------:R-:W-:Y:S01]  /*10cf0*/  IMAD.WIDE.U32 R116, R228, c[0x0][0x1e0], RZ ;  /* 0x00007800e4747a25 */ /* 0x000fe200078e00ff */
[----:B------:R-:W-:Y:S01]  /*10d00*/  SHF.R.S32.HI R0, RZ, 0x1f, R228 ;  /* 0x0000001fff007819 */ /* 0x000fe200000114e4 */
[----:B------:R1:W2:Y:S04]  /*10d10*/  @!P1 LDG.E R227, [R118.64] ;  /* 0x0000001276e39981 */ /* 0x0002a8000c1e1900 */
[----:B------:R-:W-:Y:S04]  /*10d20*/  IMAD R0, R0, c[0x0][0x1e0], RZ ;  /* 0x0000780000007a24 */ /* 0x000fe800078e02ff */
[----:B------:R-:W-:Y:S04]  /*10d30*/  IMAD R0, R228, c[0x0][0x1e4], R0 ;  /* 0x00007900e4007a24 */ /* 0x000fe800078e0200 */
[----:B------:R-:W-:Y:S02]  /*10d40*/  IMAD.IADD R117, R117, 0x1, R0 ;  /* 0x0000000175757824 */ /* 0x000fe400078e0200 */
[----:B-1----:R-:W-:Y:S01]  /*10d50*/  IMAD.SHL.U32 R118, R224, 0x2, RZ ;  /* 0x00000002e0767824 */ /* 0x002fe200078e00ff */
[----:B--2---:R-:W-:Y:S01]  /*10d60*/  SHF.R.S32.HI R130, RZ, 0x1f, R227 ;  /* 0x0000001fff827819 */ /* 0x004fe200000114e3 */
[----:B------:R-:W-:Y:S04]  /*10d70*/  IMAD.WIDE.U32 R116, R227, c[0x0][0x1f0], R116 ;  /* 0x00007c00e3747a25 */ /* 0x000fe800078e0074 */
[----:B------:R-:W-:Y:S01]  /*10d80*/  IMAD R130, R130, c[0x0][0x1f0], RZ ;  /* 0x00007c0082827a24 */ /* 0x000fe200078e02ff */
[----:B------:R-:W-:Y:S02]  /*10d90*/  IADD3 R0, P0, R234, R116, RZ ;  /* 0x00000074ea007210 */ /* 0x000fe40007f1e0ff */
[----:B------:R-:W-:Y:S01]  /*10da0*/  SHF.L.U64.HI R116, R229, 0x1, R231 ;  /* 0x00000001e5747819 */ /* 0x000fe200000102e7 */
[----:B------:R-:W-:Y:S05]  /*10db0*/  IMAD R130, R227, c[0x0][0x1f4], R130 ;  /* 0x00007d00e3827a24 */ /* 0x000fea00078e0282 */
[----:B------:R-:W-:Y:S02]  /*10dc0*/  IADD3.X R130, R220, R117, R130, P0, !PT ;  /* 0x00000075dc827210 */ /* 0x000fe400007fe482 */
[----:B------:R-:W-:Y:S02]  /*10dd0*/  LEA R129, P0, R0, c[0x0][0x1c8], 0x1 ;  /* 0x0000720000817a11 */ /* 0x000fe400078008ff */
[----:B------:R-:W-:Y:S02]  /*10de0*/  SHF.L.U64.HI R117, R224, 0x1, R247 ;  /* 0x00000001e0757819 */ /* 0x000fe400000102f7 */
[----:B------:R-:W-:Y:S01]  /*10df0*/  LEA.HI.X R130, R0, c[0x0][0x1cc], R130, 0x1, P0 ;  /* 0x0000730000827a11 */ /* 0x000fe200000f0c82 */
[----:B------:R-:W1:Y:S01]  /*10e00*/  SHFL.IDX PT, R119, R129, 0x2, 0x181f ;  /* 0x00581f0081777f89 */ /* 0x000e6200000e0000 */
[----:B------:R-:W-:Y:S03]  /*10e10*/  IMAD.SHL.U32 R0, R229, 0x2, RZ ;  /* 0x00000002e5007824 */ /* 0x000fe600078e00ff */
[----:B------:R-:W2:Y:S04]  /*10e20*/  SHFL.IDX PT, R128, R130, 0x2, 0x181f ;  /* 0x00581f0082807f89 */ /* 0x000ea800000e0000 */
[----:B------:R-:W3:Y:S04]  /*10e30*/  SHFL.IDX PT, R131, R129, RZ, 0x181f ;  /* 0x00181fff81837589 */ /* 0x000ee800000e0000 */
[----:B------:R-:W4:Y:S04]  /*10e40*/  SHFL.IDX PT, R132, R130, RZ, 0x181f ;  /* 0x00181fff82847589 */ /* 0x000f2800000e0000 */
[----:B------:R-:W5:Y:S04]  /*10e50*/  SHFL.IDX PT, R129, R129, 0x1, 0x181f ;  /* 0x00381f0081817f89 */ /* 0x000f6800000e0000 */
[----:B------:R-:W5:Y:S01]  /*10e60*/  SHFL.IDX PT, R130, R130, 0x1, 0x181f ;  /* 0x00381f0082827f89 */ /* 0x000f6200000e0000 */
[----:B-1----:R-:W-:Y:S04]  /*10e70*/  IADD3 R134, P1, P0, R134, R119, R0 ;  /* 0x0000007786867210 */ /* 0x002fe8000783e000 */
[--C-:B--2---:R-:W-:Y:S02]  /*10e80*/  IADD3.X R135, RZ, R128, R116.reuse, P1, P0 ;  /* 0x00000080ff877210 */ /* 0x104fe40000fe0474 */
[C---:B---3--:R-:W-:Y:S05]  /*10e90*/  IADD3 R136, P0, R131.reuse, R118, RZ ;  /* 0x0000007683887210 */ /* 0x048fea0007f1e0ff */
[C-C-:B----4-:R-:W-:Y:S01]  /*10ea0*/  IMAD.X R137, R132.reuse, 0x1, R117.reuse, P0 ;  /* 0x0000000184897824 */ /* 0x150fe200000e0675 */
[-C--:B------:R-:W-:Y:S04]  /*10eb0*/  IADD3 R138, P0, R131, R0.reuse, RZ ;  /* 0x00000000838a7210 */ /* 0x080fe80007f1e0ff */
[----:B------:R1:W-:Y:S01]  /*10ec0*/  LDGSTS.E.BYPASS.LTC128B.128 [R230+0x8100], [R136.64], !P2 ;  /* 0x0810000088e67fae */ /* 0x0003e2000d101d52 */
[--C-:B------:R-:W-:Y:S01]  /*10ed0*/  IMAD.X R139, R132, 0x1, R116.reuse, P0 ;  /* 0x00000001848b7824 */ /* 0x100fe200000e0674 */
[C---:B-----5:R-:W-:Y:S04]  /*10ee0*/  IADD3 R132, P0, R129.reuse, R0, RZ ;  /* 0x0000000081847210 */ /* 0x060fe80007f1e0ff */
[----:B------:R1:W-:Y:S01]  /*10ef0*/  LDGSTS.E.BYPASS.LTC128B.128 [R230+0xb100], [R138.64], !P3 ;  /* 0x0b1000008ae67fae */ /* 0x0003e2000d901d52 */
[C---:B------:R-:W-:Y:S01]  /*10f00*/  IMAD.X R133, R130.reuse, 0x1, R116, P0 ;  /* 0x0000000182857824 */ /* 0x040fe200000e0674 */
[-C--:B------:R-:W-:Y:S05]  /*10f10*/  IADD3 R140, P0, R129, R118.reuse, RZ ;  /* 0x00000076818c7210 */ /* 0x080fea0007f1e0ff */
[--C-:B------:R-:W-:Y:S01]  /*10f20*/  IMAD.X R141, R130, 0x1, R117.reuse, P0 ;  /* 0x00000001828d7824 */ /* 0x100fe200000e0675 */
[----:B------:R-:W-:Y:S04]  /*10f30*/  IADD3 R118, P0, R119, R118, RZ ;  /* 0x0000007677767210 */ /* 0x000fe80007f1e0ff */
[----:B------:R1:W-:Y:S01]  /*10f40*/  LDGSTS.E.BYPASS.LTC128B.128 [R230+0x9100], [R140.64], !P2 ;  /* 0x091000008ce67fae */ /* 0x0003e2000d101d52 */
[----:B------:R-:W-:Y:S01]  /*10f50*/  IMAD.X R119, R128, 0x1, R117, P0 ;  /* 0x0000000180777824 */ /* 0x000fe200000e0675 */
[----:B------:R-:W-:Y:S02]  /*10f60*/  ISETP.NE.U32.AND P0, PT, R246, RZ, PT ;  /* 0x000000fff600720c */ /* 0x000fe40003f05070 */
[----:B------:R1:W-:Y:S04]  /*10f70*/  LDGSTS.E.BYPASS.LTC128B.128 [R230+0xc100], [R132.64], !P3 ;  /* 0x0c10000084e67fae */ /* 0x0003e8000d901d52 */
[----:B------:R1:W-:Y:S07]  /*10f80*/  LDGSTS.E.BYPASS.LTC128B.128 [R230+0xa100], [R118.64], !P2 ;  /* 0x0a10000076e67fae */ /* 0x0003ee000d101d52 */
[----:B------:R1:W-:Y:S02]  /*10f90*/  LDGSTS.E.BYPASS.LTC128B.128.ZFILL [R230+0xd100], [R134.64], P0 ;  /* 0x0d10000086e67fae */ /* 0x0003e40008141d52 */
.L_x_412:
[----:B------:R-:W-:Y:S01]  /*10fa0*/  ISETP.NE.AND P0, PT, R213, 0x1, PT ;  /* 0x00000001d500780c */ /* 0x000fe20003f05270 */
[----:B------:R-:W0:Y:S01]  /*10fb0*/  LDGDEPBAR ;  /* 0x00000000000079af */ /* 0x000e220000000000 */
[----:B------:R-:W-:Y:S02]  /*10fc0*/  IMAD.MOV.U32 R128, RZ, RZ, R238 ;  /* 0x000000ffff807224 */ /* 0x000fe400078e00ee */
[----:B-1----:R-:W-:Y:S09]  /*10fd0*/  IMAD R119, R250, -0x60, RZ ;  /* 0xffffffa0fa777824 */ /* 0x002ff200078e02ff */
[----:B------:R-:W-:Y:S05]  /*10fe0*/  @P0 IMAD.HI.U32 R0, R238, c[0x0][0x2c8], RZ ;  /* 0x0000b200ee000a27 */ /* 0x000fea00078e00ff */
[----:B------:R-:W-:Y:S02]  /*10ff0*/  @P0 SHF.R.U32.HI R128, RZ, c[0x0][0x2cc], R0 ;  /* 0x0000b300ff800a19 */ /* 0x000fe40000011600 */
[----:B------:R-:W-:Y:S02]  /*11000*/  ISETP.GE.AND P0, PT, R212, 0x1, PT ;  /* 0x00000001d400780c */ /* 0x000fe40003f06270 */
[----:B------:R-:W-:Y:S01]  /*11010*/  IADD3 R0, -R239, 0x1, R119 ;  /* 0x00000001ef007810 */ /* 0x000fe20007ffe177 */
[----:B------:R-:W1:Y:S03]  /*11020*/  SHFL.IDX PT, R118, R128, RZ, 0x1c1f ;  /* 0x001c1fff80767589 */ /* 0x000e6600000e0000 */
        /* <DEDUP_REMOVED lines=19> */
.L_x_415:
[----:B------:R-:W-:Y:S04]  /*11160*/  MOV R116, c[0x0][0x32c] ;  /* 0x0000cb0000747a02 */ /* 0x000fe80000000f00 */
[----:B------:R-:W-:Y:S11]  /*11170*/  ISETP.NE.AND P0, PT, R116, 0x1, PT ;  /* 0x000000017400780c */ /* 0x000ff60003f05270 */
[----:B------:R-:W-:Y:S02]  /*11180*/  @!UPT UIADD3 URZ, URZ, URZ, URZ ;  /* 0x0000003f3f3ff290 */ /* 0x000fe4000fffe03f */
[----:B------:R-:W-:Y:S05]  /*11190*/  @P0 IMAD.HI.U32 R116, R118, c[0x0][0x330], RZ ;  /* 0x0000cc0076740a27 */ /* 0x000fea00078e00ff */
[----:B------:R-:W-:Y:S02]  /*111a0*/  @P0 SHF.R.U32.HI R118, RZ, c[0x0][0x334], R116 ;  /* 0x0000cd00ff760a19 */ /* 0x000fe40000011674 */
.L_x_416:
[----:B------:R-:W-:Y:S05]  /*111b0*/  BSYNC B0 ;  /* 0x0000000000007941 */ /* 0x000fea0003800000 */
.L_x_414:
[----:B------:R-:W-:Y:S04]  /*111c0*/  IMAD.IADD R116, R119, 0x1, -R239 ;  /* 0x0000000177747824 */ /* 0x000fe800078e0aef */
[----:B------:R-:W-:Y:S05]  /*111d0*/  IMAD R118, R118, c[0x0][0x32c], R116 ;  /* 0x0000cb0076767a24 */ /* 0x000fea00078e0274 */
[----:B------:R-:W-:Y:S02]  /*111e0*/  IADD3 R116, R118, c[0x0][0x32c], RZ ;  /* 0x0000cb0076747a10 */ /* 0x000fe40007ffe0ff */
[----:B------:R-:W-:Y:S02]  /*111f0*/  IMNMX R129, R129, R118, !PT ;  /* 0x0000007681817217 */ /* 0x000fe40007800200 */
[----:B------:R-:W-:Y:S02]  /*11200*/  IMNMX R130, R130, R116, PT ;  /* 0x0000007482827217 */ /* 0x000fe40003800200 */
.L_x_413:
[C---:B------:R-:W-:Y:S02]  /*11210*/  ISETP.GE.AND P0, PT, R119.reuse, 0x1, PT ;  /* 0x000000017700780c */ /* 0x040fe40003f06270 */
[C---:B------:R-:W-:Y:S02]  /*11220*/  ISETP.GE.AND P1, PT, R119.reuse, 0x2, PT ;  /* 0x000000027700780c */ /* 0x040fe40003f26270 */
[----:B------:R-:W-:Y:S02]  /*11230*/  LOP3.LUT R218, R218, 0xfffeffff, RZ, 0xc0, !PT ;  /* 0xfffeffffdada7812 */ /* 0x000fe400078ec0ff */
[C---:B------:R-:W-:Y:S02]  /*11240*/  ISETP.GE.AND P6, PT, R119.reuse, 0x42, PT ;  /* 0x000000427700780c */ /* 0x040fe40003fc6270 */
[C---:B------:R-:W-:Y:S02]  /*11250*/  ISETP.GE.AND P5, PT, R119.reuse, 0x49, PT ;  /* 0x000000497700780c */ /* 0x040fe40003fa6270 */
[C---:B------:R-:W-:Y:S02]  /*11260*/  ISETP.GE.AND P4, PT, R119.reuse, 0x4a, PT ;  /* 0x0000004a7700780c */ /* 0x040fe40003f86270 */
[----:B------:R-:W-:Y:S02]  /*11270*/  ISETP.GE.AND P3, PT, R119, 0x51, PT ;  /* 0x000000517700780c */ /* 0x000fe40003f66270 */
[----:B------:R-:W-:Y:S02]  /*11280*/  @P0 LOP3.LUT R218, R218, 0x10000, RZ, 0xfc, !PT ;  /* 0x00010000dada0812 */ /* 0x000fe400078efcff */
[C---:B------:R-:W-:Y:S02]  /*11290*/  ISETP.GT.AND P0, PT, R129.reuse, RZ, !P0 ;  /* 0x000000ff8100720c */ /* 0x040fe40004704270 */
        /* <DEDUP_REMOVED lines=10> */
[----:B------:R-:W-:Y:S02]  /*11340*/  ISETP.GT.AND P0, PT, R129, 0x8, !P1 ;  /* 0x000000088100780c */ /* 0x000fe40004f04270 */
[C---:B------:R-:W-:Y:S02]  /*11350*/  ISETP.GE.AND P2, PT, R119.reuse, 0x52, PT ;  /* 0x000000527700780c */ /* 0x040fe40003f46270 */
        /* <DEDUP_REMOVED lines=84> */
[C---:B------:R-:W-:Y:S02]  /*118a0*/  ISETP.GT.AND P0, PT, R129.reuse, 0x40, !P1 ;  /* 0x000000408100780c */ /* 0x040fe40004f04270 */
        /* <DEDUP_REMOVED lines=8> */
[C---:B------:R-:W-:Y:S02]  /*11930*/  ISETP.GT.AND P0, PT, R129.reuse, 0x48, !P5 ;  /* 0x000000488100780c */ /* 0x040fe40006f04270 */
[----:B------:R-:W-:Y:S02]  /*11940*/  LOP3.LUT R218, R218, 0xfffdffff, RZ, 0xc0, !PT ;  /* 0xfffdffffdada7812 */ /* 0x000fe400078ec0ff */
[----:B------:R-:W-:Y:S04]  /*11950*/  ISETP.LT.OR P0, PT, R130, 0x49, P0 ;  /* 0x000000498200780c */ /* 0x000fe80000701670 */
[----:B------:R-:W-:Y:S02]  /*11960*/  FSEL R163, R40, -INF , !P0 ;  /* 0xff80000028a37808 */ /* 0x000fe40004000000 */
[----:B------:R-:W-:Y:S04]  /*11970*/  ISETP.GT.AND P0, PT, R129, 0x49, !P4 ;  /* 0x000000498100780c */ /* 0x000fe80006704270 */
[C---:B------:R-:W-:Y:S04]  /*11980*/  ISETP.LT.OR P0, PT, R130.reuse, 0x4a, P0 ;  /* 0x0000004a8200780c */ /* 0x040fe80000701670 */
[----:B------:R-:W-:Y:S02]  /*11990*/  FSEL R161, R41, -INF , !P0 ;  /* 0xff80000029a17808 */ /* 0x000fe40004000000 */
[C---:B------:R-:W-:Y:S04]  /*119a0*/  ISETP.GT.AND P0, PT, R129.reuse, 0x50, !P3 ;  /* 0x000000508100780c */ /* 0x040fe80005f04270 */
[----:B------:R-:W-:Y:S04]  /*119b0*/  ISETP.LT.OR P0, PT, R130, 0x51, P0 ;  /* 0x000000518200780c */ /* 0x000fe80000701670 */
[----:B------:R-:W-:Y:S02]  /*119c0*/  FSEL R146, R44, -INF , !P0 ;  /* 0xff8000002c927808 */ /* 0x000fe40004000000 */
[----:B------:R-:W-:Y:S04]  /*119d0*/  ISETP.GT.AND P0, PT, R129, 0x51, !P2 ;  /* 0x000000518100780c */ /* 0x000fe80005704270 */
[C---:B------:R-:W-:Y:S04]  /*119e0*/  ISETP.LT.OR P0, PT, R130.reuse, 0x52, P0 ;  /* 0x000000528200780c */ /* 0x040fe80000701670 */
[----:B------:R-:W-:Y:S02]  /*119f0*/  FSEL R145, R45, -INF , !P0 ;  /* 0xff8000002d917808 */ /* 0x000fe40004000000 */
[----:B------:R-:W-:Y:S04]  /*11a00*/  ISETP.GT.AND P0, PT, R129, 0x58, !P1 ;  /* 0x000000588100780c */ /* 0x000fe80004f04270 */
[----:B------:R-:W-:Y:S04]  /*11a10*/  ISETP.LT.OR P0, PT, R130, 0x59, P0 ;  /* 0x000000598200780c */ /* 0x000fe80000701670 */
[----:B------:R-:W-:Y:S02]  /*11a20*/  FSEL R143, R48, -INF , !P0 ;  /* 0xff800000308f7808 */ /* 0x000fe40004000000 */
[----:B------:R-:W-:Y:S11]  /*11a30*/  ISETP.GE.AND P0, PT, R119, 0x5a, PT ;  /* 0x0000005a7700780c */ /* 0x000ff60003f06270 */
[----:B------:R-:W-:Y:S02]  /*11a40*/  @!UPT UIADD3 URZ, URZ, URZ, URZ ;  /* 0x0000003f3f3ff290 */ /* 0x000fe4000fffe03f */
[----:B------:R-:W-:Y:S02]  /*11a50*/  @P0 LOP3.LUT R218, R218, 0x20000, RZ, 0xfc, !PT ;  /* 0x00020000dada0812 */ /* 0x000fe400078efcff */
[----:B------:R-:W-:Y:S04]  /*11a60*/  ISETP.GT.AND P0, PT, R129, 0x59, !P0 ;  /* 0x000000598100780c */ /* 0x000fe80004704270 */
[----:B------:R-:W-:Y:S04]  /*11a70*/  ISETP.LT.OR P0, PT, R130, 0x5a, P0 ;  /* 0x0000005a8200780c */ /* 0x000fe80000701670 */
[----:B------:R-:W-:Y:S02]  /*11a80*/  FSEL R140, R49, -INF , !P0 ;  /* 0xff800000318c7808 */ /* 0x000fe40004000000 */
[----:B------:R-:W-:Y:S11]  /*11a90*/  ISETP.GE.AND P0, PT, R212, 0x1, PT ;  /* 0x00000001d400780c */ /* 0x000ff60003f06270 */
[----:B------:R-:W-:Y:S02]  /*11aa0*/  @!UPT UIADD3 URZ, URZ, URZ, URZ ;  /* 0x0000003f3f3ff290 */ /* 0x000fe4000fffe03f */
        /* <DEDUP_REMOVED lines=14> */
.L_x_419:
[----:B------:R-:W-:Y:S04]  /*11b90*/  MOV R4, c[0x0][0x32c] ;  /* 0x0000cb0000047a02 */ /* 0x000fe80000000f00 */
[----:B------:R-:W-:Y:S11]  /*11ba0*/  ISETP.NE.AND P0, PT, R4, 0x1, PT ;  /* 0x000000010400780c */ /* 0x000ff60003f05270 */
[----:B------:R-:W-:Y:S02]  /*11bb0*/  @!UPT UIADD3 URZ, URZ, URZ, URZ ;  /* 0x0000003f3f3ff290 */ /* 0x000fe4000fffe03f */
[----:B------:R-:W-:Y:S05]  /*11bc0*/  @P0 IMAD.HI.U32 R4, R5, c[0x0][0x330], RZ ;  /* 0x0000cc0005040a27 */ /* 0x000fea00078e00ff */
[----:B------:R-:W-:Y:S02]  /*11bd0*/  @P0 SHF.R.U32.HI R5, RZ, c[0x0][0x334], R4 ;  /* 0x0000cd00ff050a19 */ /* 0x000fe40000011604 */
.L_x_420:
[----:B------:R-:W-:Y:S05]  /*11be0*/  BSYNC B0 ;  /* 0x0000000000007941 */ /* 0x000fea0003800000 */
.L_x_418:
[----:B------:R-:W-:Y:S04]  /*11bf0*/  IMAD.IADD R119, R119, 0x1, -R239 ;  /* 0x0000000177777824 */ /* 0x000fe800078e0aef */
[----:B------:R-:W-:Y:S05]  /*11c00*/  IMAD R119, R5, c[0x0][0x32c], R119 ;  /* 0x0000cb0005777a24 */ /* 0x000fea00078e0277 */
[----:B------:R-:W-:Y:S02]  /*11c10*/  IADD3 R4, R119, c[0x0][0x32c], RZ ;  /* 0x0000cb0077047a10 */ /* 0x000fe40007ffe0ff */
[----:B------:R-:W-:Y:S02]  /*11c20*/  IMNMX R0, R0, R119, !PT ;  /* 0x0000007700007217 */ /* 0x000fe40007800200 */
[----:B------:R-:W-:Y:S02]  /*11c30*/  IMNMX R117, R117, R4, PT ;  /* 0x0000000475757217 */ /* 0x000fe40003800200 */
.L_x_417:
[----:B------:R-:W-:Y:S01]  /*11c40*/  LOP3.LUT P0, RZ, R218, 0x10000, RZ, 0xc0, !PT ;  /* 0x00010000daff7812 */ /* 0x000fe2000780c0ff */
[----:B------:R-:W-:Y:S03]  /*11c50*/  IMAD.MOV.U32 R48, RZ, RZ, R17 ;  /* 0x000000ffff307224 */ /* 0x000fe600078e0011 */
[----:B------:R-:W-:Y:S04]  /*11c60*/  ISETP.GT.AND P0, PT, R0, RZ, !P0 ;  /* 0x000000ff0000720c */ /* 0x000fe80004704270 */
[C---:B------:R-:W-:Y:S04]  /*11c70*/  ISETP.LT.OR P0, PT, R117.reuse, 0x1, P0 ;  /* 0x000000017500780c */ /* 0x040fe80000701670 */
        /* <DEDUP_REMOVED lines=86> */
[----:B------:R-:W-:Y:S01]  /*121e0*/  LOP3.LUT P0, RZ, R218, 0x8, RZ, 0xc0, !PT ;  /* 0x00000008daff7812 */ /* 0x000fe2000780c0ff */
[----:B------:R-:W1:Y:S01]  /*121f0*/  SHFL.BFLY PT, R4, R6, 0x2, 0x1f ;  /* 0x0c401f0006047f89 */ /* 0x000e6200000e0000 */
[----:B------:R-:W-:Y:S02]  /*12200*/  FMNMX.FTZ R5, R28, R5, !PT ;  /* 0x000000051c057209 */ /* 0x000fe40007810000 */
[----:B------:R-:W-:Y:S04]  /*12210*/  ISETP.GT.AND P0, PT, R0, 0x31, !P0 ;  /* 0x000000310000780c */ /* 0x000fe80004704270 */
[----:B------:R-:W-:Y:S04]  /*12220*/  ISETP.LT.OR P0, PT, R117, 0x32, P0 ;  /* 0x000000327500780c */ /* 0x000fe80000701670 */
[----:B------:R-:W-:Y:S02]  /*12230*/  FSEL R25, R31, -INF , !P0 ;  /* 0xff8000001f197808 */ /* 0x000fe40004000000 */
[----:B------:R-:W-:Y:S02]  /*12240*/  LOP3.LUT P0, RZ, R218, 0x4, RZ, 0xc0, !PT ;  /* 0x00000004daff7812 */ /* 0x000fe4000780c0ff */
[----:B------:R-:W-:Y:S02]  /*12250*/  FMNMX.FTZ R5, R25, R5, !PT ;  /* 0x0000000519057209 */ /* 0x000fe40007810000 */
[----:B------:R-:W-:Y:S04]  /*12260*/  ISETP.GT.AND P0, PT, R0, 0x38, !P0 ;  /* 0x000000380000780c */ /* 0x000fe80004704270 */
[C---:B------:R-:W-:Y:S02]  /*12270*/  ISETP.LT.OR P0, PT, R117.reuse, 0x39, P0 ;  /* 0x000000397500780c */ /* 0x040fe40000701670 */
[----:B-1----:R-:W-:Y:S02]  /*12280*/  FMNMX.FTZ R6, R6, R4, !PT ;  /* 0x0000000406067209 */ /* 0x002fe40007810000 */
        /* <DEDUP_REMOVED lines=12> */
[----:B------:R-:W-:Y:S02]  /*12350*/  ISETP.GT.AND P0, PT, R0, 0x41, !P6 ;  /* 0x000000410000780c */ /* 0x000fe40007704270 */
[----:B------:R-:W-:Y:S02]  /*12360*/  FMNMX.FTZ R5, R169, R5, !PT ;  /* 0x00000005a9057209 */ /* 0x000fe40007810000 */
[----:B------:R-:W-:Y:S02]  /*12370*/  ISETP.LT.OR P0, PT, R117, 0x42, P0 ;  /* 0x000000427500780c */ /* 0x000fe40000701670 */
[----:B------:R-:W-:Y:S02]  /*12380*/  LOP3.LUT P6, RZ, R218, 0x20000, RZ, 0xc0, !PT ;  /* 0x00020000daff7812 */ /* 0x000fe400078cc0ff */
[----:B------:R-:W-:Y:S02]  /*12390*/  FSEL R162, R39, -INF , !P0 ;  /* 0xff80000027a27808 */ /* 0x000fe40004000000 */
[----:B------:R-:W-:Y:S01]  /*123a0*/  ISETP.GT.AND P0, PT, R0, 0x48, !P5 ;  /* 0x000000480000780c */ /* 0x000fe20006f04270 */
[----:B------:R-:W-:Y:S01]  /*123b0*/  LDSM.16.MT88.4 R36, [R204+0x100] ;  /* 0x00010000cc24783b */ /* 0x000fe20000004200 */
[----:B------:R-:W-:Y:S02]  /*123c0*/  FMNMX.FTZ R5, R162, R5, !PT ;  /* 0x00000005a2057209 */ /* 0x000fe40007810000 */
[C---:B------:R-:W-:Y:S04]  /*123d0*/  ISETP.LT.OR P0, PT, R117.reuse, 0x49, P0 ;  /* 0x000000497500780c */ /* 0x040fe80000701670 */
[----:B------:R-:W-:Y:S02]  /*123e0*/  FSEL R160, R42, -INF , !P0 ;  /* 0xff8000002aa07808 */ /* 0x000fe40004000000 */
[----:B------:R-:W-:Y:S02]  /*123f0*/  ISETP.GT.AND P0, PT, R0, 0x49, !P4 ;  /* 0x000000490000780c */ /* 0x000fe40006704270 */
[----:B------:R-:W-:Y:S02]  /*12400*/  FMNMX.FTZ R5, R160, R5, !PT ;  /* 0x00000005a0057209 */ /* 0x000fe40007810000 */
[----:B------:R-:W-:Y:S04]  /*12410*/  ISETP.LT.OR P0, PT, R117, 0x4a, P0 ;  /* 0x0000004a7500780c */ /* 0x000fe80000701670 */
[----:B------:R-:W-:Y:S02]  /*12420*/  FSEL R155, R43, -INF , !P0 ;  /* 0xff8000002b9b7808 */ /* 0x000fe40004000000 */
[----:B------:R-:W-:Y:S02]  /*12430*/  ISETP.GT.AND P0, PT, R0, 0x50, !P3 ;  /* 0x000000500000780c */ /* 0x000fe40005f04270 */
[----:B------:R-:W-:Y:S02]  /*12440*/  FMNMX.FTZ R5, R155, R5, !PT ;  /* 0x000000059b057209 */ /* 0x000fe40007810000 */
[C---:B------:R-:W-:Y:S04]  /*12450*/  ISETP.LT.OR P0, PT, R117.reuse, 0x51, P0 ;  /* 0x000000517500780c */ /* 0x040fe80000701670 */
[----:B------:R-:W-:Y:S02]  /*12460*/  FSEL R152, R46, -INF , !P0 ;  /* 0xff8000002e987808 */ /* 0x000fe40004000000 */
[C---:B------:R-:W-:Y:S04]  /*12470*/  ISETP.GT.AND P0, PT, R0.reuse, 0x51, !P2 ;  /* 0x000000510000780c */ /* 0x040fe80005704270 */
[----:B------:R-:W-:Y:S04]  /*12480*/  ISETP.LT.OR P0, PT, R117, 0x52, P0 ;  /* 0x000000527500780c */ /* 0x000fe80000701670 */
[----:B------:R-:W-:Y:S02]  /*12490*/  FSEL R142, R47, -INF , !P0 ;  /* 0xff8000002f8e7808 */ /* 0x000fe40004000000 */
[----:B------:R-:W-:Y:S01]  /*124a0*/  ISETP.GT.AND P0, PT, R0, 0x58, !P1 ;  /* 0x000000580000780c */ /* 0x000fe20004f04270 */
[----:B------:R-:W-:Y:S03]  /*124b0*/  LDSM.16.MT88.4 R44, [R208+0x3100] ;  /* 0x00310000d02c783b */ /* 0x000fe60000004200 */
[C---:B------:R-:W-:Y:S04]  /*124c0*/  ISETP.LT.OR P0, PT, R117.reuse, 0x59, P0 ;  /* 0x000000597500780c */ /* 0x040fe80000701670 */
[----:B------:R-:W-:Y:S02]  /*124d0*/  FSEL R139, R50, -INF , !P0 ;  /* 0xff800000328b7808 */ /* 0x000fe40004000000 */
[----:B------:R-:W-:Y:S02]  /*124e0*/  ISETP.GT.AND P0, PT, R0, 0x59, !P6 ;  /* 0x000000590000780c */ /* 0x000fe40007704270 */
[----:B------:R-:W-:Y:S02]  /*124f0*/  FMNMX.FTZ R0, R152, R5, !PT ;  /* 0x0000000598007209 */ /* 0x000fe40007810000 */
[----:B------:R-:W-:Y:S02]  /*12500*/  ISETP.LT.OR P0, PT, R117, 0x5a, P0 ;  /* 0x0000005a7500780c */ /* 0x000fe40000701670 */
[----:B------:R-:W-:Y:S02]  /*12510*/  FMNMX.FTZ R0, R142, R0, !PT ;  /* 0x000000008e007209 */ /* 0x000fe40007810000 */
[----:B------:R-:W-:Y:S02]  /*12520*/  FSEL R117, R51, -INF , !P0 ;  /* 0xff80000033757808 */ /* 0x000fe40004000000 */
        /* <DEDUP_REMOVED lines=11> */
[----:B------:R-:W-:Y:S02]  /*125e0*/  FMUL.FTZ R3, R3, c[0x0][0x2d0] ;  /* 0x0000b40003037a20 */ /* 0x000fe40000410000 */
        /* <DEDUP_REMOVED lines=14> */
[----:B------:R-:W3:Y:S01]  /*126d0*/  MUFU.EX2 R133, R133 ;  /* 0x0000008500857308 */ /* 0x000ee20000000800 */
[--C-:B------:R-:W-:Y:S02]  /*126e0*/  FFMA.FTZ R191, R191, c[0x0][0x2d0], -R153.reuse ;  /* 0x0000b400bfbf7a23 */ /* 0x100fe40000010899 */
[--C-:B------:R-:W-:Y:S02]  /*126f0*/  FFMA.FTZ R248, R248, c[0x0][0x2d0], -R153.reuse ;  /* 0x0000b400f8f87a23 */ /* 0x100fe40000010899 */
[--C-:B------:R-:W-:Y:S02]  /*12700*/  FFMA.FTZ R170, R170, c[0x0][0x2d0], -R153.reuse ;  /* 0x0000b400aaaa7a23 */ /* 0x100fe40000010899 */
[--C-:B------:R-:W-:Y:S02]  /*12710*/  FFMA.FTZ R166, R166, c[0x0][0x2d0], -R153.reuse ;  /* 0x0000b400a6a67a23 */ /* 0x100fe40000010899 */
[--C-:B------:R-:W-:Y:S01]  /*12720*/  FFMA.FTZ R163, R163, c[0x0][0x2d0], -R153.reuse ;  /* 0x0000b400a3a37a23 */ /* 0x100fe20000010899 */
[----:B------:R-:W-:Y:S01]  /*12730*/  MUFU.EX2 R118, R118 ;  /* 0x0000007600767308 */ /* 0x000fe20000000800 */
[----:B------:R-:W-:Y:S01]  /*12740*/  FFMA.FTZ R161, R161, c[0x0][0x2d0], -R153 ;  /* 0x0000b400a1a17a23 */ /* 0x000fe20000010899 */
[----:B-1----:R-:W-:Y:S01]  /*12750*/  FMNMX.FTZ R116, R4, R5, !PT ;  /* 0x0000000504747209 */ /* 0x002fe20007810000 */
[C---:B--2---:R-:W-:Y:S01]  /*12760*/  FMUL.FTZ R5, R3.reuse, R113 ;  /* 0x0000007103057220 */ /* 0x044fe20000410000 */
[----:B------:R-:W-:Y:S01]  /*12770*/  MOV R113, R25 ;  /* 0x0000001900717202 */ /* 0x000fe20000000f00 */
[C---:B------:R-:W-:Y:S01]  /*12780*/  FMUL.FTZ R8, R3.reuse, R108 ;  /* 0x0000006c03087220 */ /* 0x040fe20000410000 */
[C---:B------:R-:W-:Y:S01]  /*12790*/  FSETP.NEU.FTZ.AND P0, PT, R116.reuse, -INF , PT ;  /* 0xff8000007400780b */ /* 0x040fe20003f1d000 */
[C---:B------:R-:W-:Y:S03]  /*127a0*/  FMUL.FTZ R138, R116.reuse, c[0x0][0x2d0] ;  /* 0x0000b400748a7a20 */ /* 0x040fe60000410000 */
[----:B------:R-:W1:Y:S01]  /*127b0*/  MUFU.EX2 R132, R132 ;  /* 0x0000008400847308 */ /* 0x000e620000000800 */
[----:B------:R-:W-:Y:S01]  /*127c0*/  FSEL R4, R116, RZ, P0 ;  /* 0x000000ff74047208 */ /* 0x000fe20000000000 */
[----:B------:R-:W-:Y:S01]  /*127d0*/  FMUL.FTZ R9, R3, R109 ;  /* 0x0000006d03097220 */ /* 0x000fe20000410000 */
[----:B------:R-:W-:Y:S01]  /*127e0*/  FSEL R138, R138, RZ, P0 ;  /* 0x000000ff8a8a7208 */ /* 0x000fe20000000000 */
[----:B------:R-:W-:Y:S01]  /*127f0*/  IMAD.MOV.U32 R108, RZ, RZ, R18 ;  /* 0x000000ffff6c7224 */ /* 0x000fe200078e0012 */
[----:B---3--:R-:W-:Y:S01]  /*12800*/  F2FP.PACK_AB R128, R119, R133 ;  /* 0x000000857780723e */ /* 0x008fe200000000ff */
[----:B------:R-:W-:Y:S01]  /*12810*/  FADD.FTZ R2, -R4, R2 ;  /* 0x0000000204027221 */ /* 0x000fe20000010100 */
[----:B------:R-:W-:Y:S01]  /*12820*/  MOV R109, R17 ;  /* 0x00000011006d7202 */ /* 0x000fe20000000f00 */
[--C-:B------:R-:W-:Y:S01]  /*12830*/  FFMA.FTZ R137, R12, c[0x0][0x2d0], -R138.reuse ;  /* 0x0000b4000c897a23 */ /* 0x100fe2000001088a */
[----:B------:R-:W-:Y:S01]  /*12840*/  ISETP.GT.AND P0, PT, R250, R249, PT ;  /* 0x000000f9fa00720c */ /* 0x000fe20003f04270 */
[----:B------:R-:W2:Y:S01]  /*12850*/  LDSM.16.MT88.4 R12, [R208+0x100] ;  /* 0x00010000d00c783b */ /* 0x000ea20000004200 */
[--C-:B------:R-:W-:Y:S01]  /*12860*/  FFMA.FTZ R134, R11, c[0x0][0x2d0], -R138.reuse ;  /* 0x0000b4000b867a23 */ /* 0x100fe2000001088a */
[----:B------:R-:W-:Y:S01]  /*12870*/  MUFU.EX2 R251, R251 ;  /* 0x000000fb00fb7308 */ /* 0x000fe20000000800 */
[--C-:B------:R-:W-:Y:S02]  /*12880*/  FFMA.FTZ R136, R7, c[0x0][0x2d0], -R138.reuse ;  /* 0x0000b40007887a23 */ /* 0x100fe4000001088a */
[----:B------:R-:W-:Y:S02]  /*12890*/  FFMA.FTZ R135, R10, c[0x0][0x2d0], -R138 ;  /* 0x0000b4000a877a23 */ /* 0x000fe4000001088a */
[----:B------:R-:W-:Y:S02]  /*128a0*/  FMUL.FTZ R2, R2, c[0x0][0x2d0] ;  /* 0x0000b40002027a20 */ /* 0x000fe40000410000 */
[C---:B------:R-:W-:Y:S02]  /*128b0*/  FMUL.FTZ R4, R3.reuse, R112 ;  /* 0x0000007003047220 */ /* 0x040fe40000410000 */
[C---:B------:R-:W-:Y:S01]  /*128c0*/  FMUL.FTZ R17, R3.reuse, R73 ;  /* 0x0000004903117220 */ /* 0x040fe20000410000 */
[----:B------:R-:W-:Y:S01]  /*128d0*/  MUFU.EX2 R137, R137 ;  /* 0x0000008900897308 */ /* 0x000fe20000000800 */
[C---:B------:R-:W-:Y:S01]  /*128e0*/  FMUL.FTZ R25, R3.reuse, R81 ;  /* 0x0000005103197220 */ /* 0x040fe20000410000 */
[----:B-1----:R-:W-:Y:S01]  /*128f0*/  F2FP.PACK_AB R130, R132, R118 ;  /* 0x000000768482723e */ /* 0x002fe200000000ff */
[----:B------:R-:W-:Y:S02]  /*12900*/  IMAD.MOV.U32 R112, RZ, RZ, R24 ;  /* 0x000000ffff707224 */ /* 0x000fe400078e0018 */
        /* <DEDUP_REMOVED lines=14> */
[----:B------:R-:W-:Y:S01]  /*129f0*/  FMUL.FTZ R65, R3, R65 ;  /* 0x0000004103417220 */ /* 0x000fe20000410000 */
[----:B------:R-:W-:Y:S01]  /*12a00*/  MUFU.EX2 R135, R135 ;  /* 0x0000008700877308 */ /* 0x000fe20000000800 */
[--C-:B------:R-:W-:Y:S02]  /*12a10*/  FFMA.FTZ R154, R154, c[0x0][0x2d0], -R138.reuse ;  /* 0x0000b4009a9a7a23 */ /* 0x100fe4000001088a */
[----:B------:R-:W-:Y:S02]  /*12a20*/  FFMA.FTZ R171, R171, c[0x0][0x2d0], -R138 ;  /* 0x0000b400abab7a23 */ /* 0x000fe4000001088a */
[C---:B-1----:R-:W-:Y:S02]  /*12a30*/  FMUL.FTZ R6, R2.reuse, R114 ;  /* 0x0000007202067220 */ /* 0x042fe40000410000 */
[C---:B------:R-:W-:Y:S02]  /*12a40*/  FMUL.FTZ R7, R2.reuse, R115 ;  /* 0x0000007302077220 */ /* 0x040fe40000410000 */
[C---:B------:R-:W-:Y:S01]  /*12a50*/  FMUL.FTZ R11, R2.reuse, R111 ;  /* 0x0000006f020b7220 */ /* 0x040fe20000410000 */
[----:B------:R-:W1:Y:S01]  /*12a60*/  MUFU.EX2 R134, R134 ;  /* 0x0000008600867308 */ /* 0x000e620000000800 */
[----:B------:R-:W-:Y:S02]  /*12a70*/  FMUL.FTZ R10, R2, R110 ;  /* 0x0000006e020a7220 */ /* 0x000fe40000410000 */
[----:B------:R-:W-:Y:S01]  /*12a80*/  IMAD.MOV.U32 R114, RZ, RZ, R28 ;  /* 0x000000ffff727224 */ /* 0x000fe200078e001c */
[----:B---3--:R-:W-:Y:S01]  /*12a90*/  F2FP.PACK_AB R129, R136, R137 ;  /* 0x000000898881723e */ /* 0x008fe200000000ff */
[----:B------:R-:W3:Y:S01]  /*12aa0*/  LDSM.16.MT88.4 R28, [R205+0x100] ;  /* 0x00010000cd1c783b */ /* 0x000ee20000004200 */
[----:B------:R-:W-:Y:S02]  /*12ab0*/  IMAD.MOV.U32 R110, RZ, RZ, R16 ;  /* 0x000000ffff6e7224 */ /* 0x000fe400078e0010 */
[C---:B------:R-:W-:Y:S02]  /*12ac0*/  FMUL.FTZ R16, R3.reuse, R72 ;  /* 0x0000004803107220 */ /* 0x040fe40000410000 */
[C---:B------:R-:W-:Y:S01]  /*12ad0*/  FMUL.FTZ R18, R2.reuse, R74 ;  /* 0x0000004a02127220 */ /* 0x040fe20000410000 */
[----:B------:R-:W-:Y:S01]  /*12ae0*/  MUFU.EX2 R141, R141 ;  /* 0x0000008d008d7308 */ /* 0x000fe20000000800 */
[C---:B------:R-:W-:Y:S02]  /*12af0*/  FMUL.FTZ R19, R2.reuse, R75 ;  /* 0x0000004b02137220 */ /* 0x040fe40000410000 */
[C---:B------:R-:W-:Y:S01]  /*12b00*/  FMUL.FTZ R26, R2.reuse, R82 ;  /* 0x00000052021a7220 */ /* 0x040fe20000410000 */
[----:B------:R-:W-:Y:S01]  /*12b10*/  LDSM.16.MT88.4 R72, [R205+0x3100] ;  /* 0x00310000cd48783b */ /* 0x000fe20000004200 */
[C---:B------:R-:W-:Y:S02]  /*12b20*/  FMUL.FTZ R27, R2.reuse, R83 ;  /* 0x00000053021b7220 */ /* 0x040fe40000410000 */
[C---:B------:R-:W-:Y:S02]  /*12b30*/  FMUL.FTZ R34, R2.reuse, R90 ;  /* 0x0000005a02227220 */ /* 0x040fe40000410000 */
[----:B------:R-:W-:Y:S01]  /*12b40*/  FMUL.FTZ R35, R2, R91 ;  /* 0x0000005b02237220 */ /* 0x000fe20000410000 */
[----:B------:R-:W4:Y:S01]  /*12b50*/  MUFU.EX2 R144, R144 ;  /* 0x0000009000907308 */ /* 0x000f220000000800 */
[----:B------:R-:W-:Y:S01]  /*12b60*/  IMAD.MOV.U32 R115, RZ, RZ, R33 ;  /* 0x000000ffff737224 */ /* 0x000fe200078e0021 */
[----:B------:R-:W-:Y:S01]  /*12b70*/  LDSM.16.MT88.4 R80, [R208+0x900] ;  /* 0x00090000d050783b */ /* 0x000fe20000004200 */
[----:B-1----:R-:W-:Y:S01]  /*12b80*/  F2FP.PACK_AB R131, R134, R135 ;  /* 0x000000878683723e */ /* 0x002fe200000000ff */
[C---:B------:R-:W-:Y:S02]  /*12b90*/  FMUL.FTZ R33, R3.reuse, R89 ;  /* 0x0000005903217220 */ /* 0x040fe40000410000 */
[C---:B------:R-:W-:Y:S02]  /*12ba0*/  FMUL.FTZ R50, R2.reuse, R102 ;  /* 0x0000006602327220 */ /* 0x040fe40000410000 */
[C---:B------:R-:W-:Y:S02]  /*12bb0*/  FMUL.FTZ R51, R2.reuse, R103 ;  /* 0x0000006702337220 */ /* 0x040fe40000410000 */
[C---:B--2---:R-:W-:Y:S01]  /*12bc0*/  HMMA.16816.F32 R4, R128.reuse, R12, R4 ;  /* 0x0000000c8004723c */ /* 0x044fe20000001804 */
[----:B------:R-:W-:Y:S01]  /*12bd0*/  LDSM.16.MT88.4 R88, [R204+0x900] ;  /* 0x00090000cc58783b */ /* 0x000fe20000004200 */
[----:B------:R-:W-:Y:S03]  /*12be0*/  MUFU.EX2 R147, R147 ;  /* 0x0000009300937308 */ /* 0x000fe60000000800 */
[C---:B------:R-:W-:Y:S02]  /*12bf0*/  FMUL.FTZ R42, R2.reuse, R98 ;  /* 0x00000062022a7220 */ /* 0x040fe40000410000 */
[C---:B------:R-:W-:Y:S01]  /*12c00*/  FMUL.FTZ R12, R3.reuse, R68 ;  /* 0x00000044030c7220 */ /* 0x040fe20000410000 */
[C---:B------:R-:W-:Y:S04]  /*12c10*/  HMMA.16816.F32 R8, R128.reuse, R14, R8 ;  /* 0x0000000e8008723c */ /* 0x040fe80000001808 */
[C---:B------:R-:W-:Y:S01]  /*12c20*/  FMUL.FTZ R13, R3.reuse, R69 ;  /* 0x00000045030d7220 */ /* 0x040fe20000410000 */
[----:B------:R-:W-:Y:S01]  /*12c30*/  MUFU.EX2 R154, R154 ;  /* 0x0000009a009a7308 */ /* 0x000fe20000000800 */
[C---:B------:R-:W-:Y:S02]  /*12c40*/  FMUL.FTZ R43, R2.reuse, R99 ;  /* 0x00000063022b7220 */ /* 0x040fe40000410000 */
[C---:B------:R-:W-:Y:S04]  /*12c50*/  FMUL.FTZ R14, R2.reuse, R70 ;  /* 0x00000046020e7220 */ /* 0x040fe80000410000 */
[C---:B------:R-:W-:Y:S02]  /*12c60*/  FMUL.FTZ R15, R2.reuse, R71 ;  /* 0x00000047020f7220 */ /* 0x040fe40000410000 */
[----:B------:R-:W1:Y:S01]  /*12c70*/  LDSM.16.MT88.4 R68, [R206+0x3100] ;  /* 0x00310000ce44783b */ /* 0x000e620000004200 */
[C---:B------:R-:W-:Y:S01]  /*12c80*/  FMUL.FTZ R54, R2.reuse, R54 ;  /* 0x0000003602367220 */ /* 0x040fe20000410000 */
[----:B------:R-:W-:Y:S01]  /*12c90*/  MUFU.EX2 R165, R165 ;  /* 0x000000a500a57308 */ /* 0x000fe20000000800 */
[C---:B------:R-:W-:Y:S02]  /*12ca0*/  FMUL.FTZ R55, R2.reuse, R55 ;  /* 0x0000003702377220 */ /* 0x040fe40000410000 */
[C---:B------:R-:W-:Y:S03]  /*12cb0*/  HMMA.16816.F32 R12, R128.reuse, R20, R12 ;  /* 0x00000014800c723c */ /* 0x040fe6000000180c */
[C---:B------:R-:W-:Y:S02]  /*12cc0*/  FMUL.FTZ R58, R2.reuse, R58 ;  /* 0x0000003a023a7220 */ /* 0x040fe40000410000 */
[C---:B------:R-:W-:Y:S02]  /*12cd0*/  FMUL.FTZ R59, R2.reuse, R59 ;  /* 0x0000003b023b7220 */ /* 0x040fe40000410000 */
[C---:B------:R-:W-:Y:S01]  /*12ce0*/  FMUL.FTZ R20, R3.reuse, R76 ;  /* 0x0000004c03147220 */ /* 0x040fe20000410000 */
[C---:B------:R-:W-:Y:S01]  /*12cf0*/  HMMA.16816.F32 R16, R128.reuse, R22, R16 ;  /* 0x000000168010723c */ /* 0x040fe20000001810 */
[----:B------:R-:W-:Y:S03]  /*12d00*/  MUFU.EX2 R164, R164 ;  /* 0x000000a400a47308 */ /* 0x000fe60000000800 */
[C---:B------:R-:W-:Y:S02]  /*12d10*/  FMUL.FTZ R21, R3.reuse, R77 ;  /* 0x0000004d03157220 */ /* 0x040fe40000410000 */
[C---:B------:R-:W-:Y:S02]  /*12d20*/  FMUL.FTZ R62, R2.reuse, R62 ;  /* 0x0000003e023e7220 */ /* 0x040fe40000410000 */
[C---:B------:R-:W-:Y:S03]  /*12d30*/  FMUL.FTZ R22, R2.reuse, R78 ;  /* 0x0000004e02167220 */ /* 0x040fe60000410000 */
[----:B------:R-:W-:Y:S01]  /*12d40*/  MUFU.EX2 R167, R167 ;  /* 0x000000a700a77308 */ /* 0x000fe20000000800 */
[C---:B------:R-:W-:Y:S02]  /*12d50*/  FMUL.FTZ R23, R2.reuse, R79 ;  /* 0x0000004f02177220 */ /* 0x040fe40000410000 */
[----:B------:R-:W2:Y:S01]  /*12d60*/  LDSM.16.MT88.4 R76, [R204+0x3100] ;  /* 0x00310000cc4c783b */ /* 0x000ea20000004200 */
[C---:B------:R-:W-:Y:S02]  /*12d70*/  FMUL.FTZ R63, R2.reuse, R63 ;  /* 0x0000003f023f7220 */ /* 0x040fe40000410000 */
[C---:B------:R-:W-:Y:S02]  /*12d80*/  FMUL.FTZ R66, R2.reuse, R66 ;  /* 0x0000004202427220 */ /* 0x040fe40000410000 */
[C---:B---3--:R-:W-:Y:S02]  /*12d90*/  HMMA.16816.F32 R20, R128.reuse, R28, R20 ;  /* 0x0000001c8014723c */ /* 0x048fe40000001814 */
[----:B------:R-:W-:Y:S01]  /*12da0*/  MUFU.EX2 R168, R168 ;  /* 0x000000a800a87308 */ /* 0x000fe20000000800 */
[----:B------:R-:W-:Y:S02]  /*12db0*/  FMUL.FTZ R67, R2, R67 ;  /* 0x0000004302437220 */ /* 0x000fe40000410000 */
        /* <DEDUP_REMOVED lines=8> */
[----:B------:R-:W-:Y:S01]  /*12e40*/  LDSM.16.MT88.4 R84, [R205+0x900] ;  /* 0x00090000cd54783b */ /* 0x000fe20000004200 */
[--C-:B------:R-:W-:Y:S01]  /*12e50*/  FFMA.FTZ R190, R190, c[0x0][0x2d0], -R138.reuse ;  /* 0x0000b400bebe7a23 */ /* 0x100fe2000001088a */
[----:B------:R-:W-:Y:S01]  /*12e60*/  MUFU.EX2 R188, R188 ;  /* 0x000000bc00bc7308 */ /* 0x000fe20000000800 */
[--C-:B------:R-:W-:Y:S02]  /*12e70*/  FFMA.FTZ R252, R252, c[0x0][0x2d0], -R138.reuse ;  /* 0x0000b400fcfc7a23 */ /* 0x100fe4000001088a */
[C---:B------:R-:W-:Y:S03]  /*12e80*/  HMMA.16816.F32 R28, R128.reuse, R36, R28 ;  /* 0x00000024801c723c */ /* 0x040fe6000000181c */
[--C-:B------:R-:W-:Y:S02]  /*12e90*/  FFMA.FTZ R169, R169, c[0x0][0x2d0], -R138.reuse ;  /* 0x0000b400a9a97a23 */ /* 0x100fe4000001088a */
        /* <DEDUP_REMOVED lines=18> */
[C---:B------:R-:W-:Y:S01]  /*12fc0*/  FMUL.FTZ R44, R3.reuse, R104 ;  /* 0x00000068032c7220 */ /* 0x040fe20000410000 */
[----:B------:R-:W-:Y:S01]  /*12fd0*/  MUFU.EX2 R191, R191 ;  /* 0x000000bf00bf7308 */ /* 0x000fe20000000800 */
[--C-:B------:R-:W-:Y:S02]  /*12fe0*/  FFMA.FTZ R104, R48, c[0x0][0x2d0], -R153.reuse ;  /* 0x0000b40030687a23 */ /* 0x100fe40000010899 */
[C---:B------:R-:W-:Y:S04]  /*12ff0*/  FMUL.FTZ R46, R2.reuse, R106 ;  /* 0x0000006a022e7220 */ /* 0x040fe80000410000 */
[----:B------:R-:W-:Y:S02]  /*13000*/  FMUL.FTZ R47, R2, R107 ;  /* 0x0000006b022f7220 */ /* 0x000fe40000410000 */
[----:B------:R-:W-:Y:S01]  /*13010*/  FMUL.FTZ R48, R3, R100 ;  /* 0x0000006403307220 */ /* 0x000fe20000410000 */
[----:B------:R-:W3:Y:S01]  /*13020*/  MUFU.EX2 R104, R104 ;  /* 0x0000006800687308 */ /* 0x000ee20000000800 */
[----:B------:R-:W-:Y:S01]  /*13030*/  LDSM.16.MT88.4 R100, [R208+0x5900] ;  /* 0x00590000d064783b */ /* 0x000fe20000004200 */
[--C-:B------:R-:W-:Y:S02]  /*13040*/  FFMA.FTZ R105, R110, c[0x0][0x2d0], -R138.reuse ;  /* 0x0000b4006e697a23 */ /* 0x100fe4000001088a */
[C---:B-1----:R-:W-:Y:S03]  /*13050*/  HMMA.16816.F32 R44, R128.reuse, R68, R44 ;  /* 0x00000044802c723c */ /* 0x042fe6000000182c */
[--C-:B------:R-:W-:Y:S02]  /*13060*/  FFMA.FTZ R106, R109, c[0x0][0x2d0], -R138.reuse ;  /* 0x0000b4006d6a7a23 */ /* 0x100fe4000001088a */
[----:B------:R-:W-:Y:S01]  /*13070*/  FFMA.FTZ R107, R108, c[0x0][0x2d0], -R138 ;  /* 0x0000b4006c6b7a23 */ /* 0x000fe2000001088a */
[----:B------:R-:W-:Y:S01]  /*13080*/  MUFU.EX2 R105, R105 ;  /* 0x0000006900697308 */ /* 0x000fe20000000800 */
[----:B------:R-:W-:Y:S01]  /*13090*/  LDSM.16.MT88.4 R108, [R208+0x2900] ;  /* 0x00290000d06c783b */ /* 0x000fe20000004200 */
[C---:B------:R-:W-:Y:S04]  /*130a0*/  HMMA.16816.F32 R48, R128.reuse, R70, R48 ;  /* 0x000000468030723c */ /* 0x040fe80000001830 */
[----:B----4-:R-:W-:Y:S01]  /*130b0*/  F2FP.PACK_AB R68, R144, R141 ;  /* 0x0000008d9044723e */ /* 0x010fe200000000ff */
[--C-:B------:R-:W-:Y:S02]  /*130c0*/  FFMA.FTZ R145, R145, c[0x0][0x2d0], -R153.reuse ;  /* 0x0000b40091917a23 */ /* 0x100fe40000010899 */
[----:B------:R-:W-:Y:S01]  /*130d0*/  FFMA.FTZ R143, R143, c[0x0][0x2d0], -R153 ;  /* 0x0000b4008f8f7a23 */ /* 0x000fe20000010899 */
[C---:B------:R-:W-:Y:S01]  /*130e0*/  HMMA.16816.F32 R52, R128.reuse, R72, R52 ;  /* 0x000000488034723c */ /* 0x040fe20000001834 */
[----:B------:R-:W1:Y:S03]  /*130f0*/  MUFU.EX2 R106, R106 ;  /* 0x0000006a006a7308 */ /* 0x000e660000000800 */
[----:B---3--:R-:W-:Y:S01]  /*13100*/  F2FP.PACK_AB R70, R104, R147 ;  /* 0x000000936846723e */ /* 0x008fe200000000ff */
[----:B------:R-:W-:Y:S02]  /*13110*/  FFMA.FTZ R133, R3, R245, R133 ;  /* 0x000000f503857223 */ /* 0x000fe40000010085 */
[----:B------:R-:W-:Y:S01]  /*13120*/  FFMA.FTZ R137, R2, R244, R137 ;  /* 0x000000f402897223 */ /* 0x000fe20000010089 */
[C---:B------:R-:W-:Y:S01]  /*13130*/  HMMA.16816.F32 R56, R128.reuse, R74, R56 ;  /* 0x0000004a8038723c */ /* 0x040fe20000001838 */
[----:B------:R-:W3:Y:S02]  /*13140*/  LDSM.16.MT88.4 R72, [R206+0x900] ;  /* 0x00090000ce48783b */ /* 0x000ee40000004200 */
[----:B------:R-:W4:Y:S01]  /*13150*/  MUFU.EX2 R107, R107 ;  /* 0x0000006b006b7308 */ /* 0x000f220000000800 */
[----:B------:R-:W-:Y:S02]  /*13160*/  FADD.FTZ R133, R119, R133 ;  /* 0x0000008577857221 */ /* 0x000fe40000010000 */
[----:B------:R-:W-:Y:S02]  /*13170*/  FADD.FTZ R137, R136, R137 ;  /* 0x0000008988897221 */ /* 0x000fe40000010000 */
[C---:B--2---:R-:W-:Y:S04]  /*13180*/  HMMA.16816.F32 R60, R128.reuse, R76, R60 ;  /* 0x0000004c803c723c */ /* 0x044fe8000000183c */
[----:B------:R-:W-:Y:S01]  /*13190*/  FADD.FTZ R118, R118, R133 ;  /* 0x0000008576767221 */ /* 0x000fe20000010000 */
[----:B------:R-:W-:Y:S01]  /*131a0*/  MUFU.EX2 R248, R248 ;  /* 0x000000f800f87308 */ /* 0x000fe20000000800 */
[----:B------:R-:W-:Y:S02]  /*131b0*/  FADD.FTZ R137, R135, R137 ;  /* 0x0000008987897221 */ /* 0x000fe40000010000 */
[----:B------:R-:W-:Y:S01]  /*131c0*/  HMMA.16816.F32 R64, R128, R78, R64 ;  /* 0x0000004e8040723c */ /* 0x000fe20000001840 */
[----:B------:R-:W2:Y:S03]  /*131d0*/  LDSM.16.MT88.4 R76, [R208+0x3900] ;  /* 0x00390000d04c783b */ /* 0x000ea60000004200 */
[----:B-1----:R-:W-:Y:S01]  /*131e0*/  F2FP.PACK_AB R69, R106, R105 ;  /* 0x000000696a45723e */ /* 0x002fe200000000ff */
[----:B------:R-:W-:Y:S02]  /*131f0*/  FADD.FTZ R118, R132, R118 ;  /* 0x0000007684767221 */ /* 0x000fe40000010000 */
[----:B------:R-:W-:Y:S01]  /*13200*/  MUFU.EX2 R170, R170 ;  /* 0x000000aa00aa7308 */ /* 0x000fe20000000800 */
[----:B------:R-:W-:Y:S01]  /*13210*/  FADD.FTZ R134, R134, R137 ;  /* 0x0000008986867221 */ /* 0x000fe20000010000 */
[----:B----4-:R-:W-:Y:S03]  /*13220*/  F2FP.PACK_AB R71, R154, R107 ;  /* 0x0000006b9a47723e */ /* 0x010fe600000000ff */
[----:B------:R-:W-:Y:S02]  /*13230*/  FADD.FTZ R141, R141, R118 ;  /* 0x000000768d8d7221 */ /* 0x000fe40000010000 */
[----:B------:R-:W-:Y:S03]  /*13240*/  FADD.FTZ R134, R105, R134 ;  /* 0x0000008669867221 */ /* 0x000fe60000010000 */
[----:B------:R-:W-:Y:S01]  /*13250*/  MUFU.EX2 R166, R166 ;  /* 0x000000a600a67308 */ /* 0x000fe20000000800 */
[----:B------:R-:W-:Y:S01]  /*13260*/  FADD.FTZ R141, R144, R141 ;  /* 0x0000008d908d7221 */ /* 0x000fe20000010000 */
        /* <DEDUP_REMOVED lines=11> */
[----:B------:R-:W-:Y:S01]  /*13320*/  IMAD.MOV.U32 R3, RZ, RZ, R0 ;  /* 0x000000ffff037224 */ /* 0x000fe200078e0000 */
[C---:B------:R-:W-:Y:S01]  /*13330*/  HMMA.16816.F32 R16, R68.reuse, R74, R16 ;  /* 0x0000004a4410723c */ /* 0x040fe20000001810 */
[----:B------:R-:W1:Y:S03]  /*13340*/  LDSM.16.MT88.4 R72, [R206+0x3900] ;  /* 0x00390000ce48783b */ /* 0x000e660000004200 */
[----:B------:R-:W-:Y:S02]  /*13350*/  FADD.FTZ R154, R171, R154 ;  /* 0x0000009aab9a7221 */ /* 0x000fe40000010000 */
[----:B------:R-:W-:Y:S02]  /*13360*/  MUFU.EX2 R169, R169 ;  /* 0x000000a900a97308 */ /* 0x000fe40000000800 */
[C---:B------:R-:W-:Y:S08]  /*13370*/  HMMA.16816.F32 R20, R68.reuse, R84, R20 ;  /* 0x000000544414723c */ /* 0x040ff00000001814 */
[C---:B------:R-:W-:Y:S01]  /*13380*/  HMMA.16816.F32 R24, R68.reuse, R86, R24 ;  /* 0x000000564418723c */ /* 0x040fe20000001818 */
[----:B------:R-:W3:Y:S01]  /*13390*/  LDSM.16.MT88.4 R84, [R204+0x3900] ;  /* 0x00390000cc54783b */ /* 0x000ee20000004200 */
[----:B------:R-:W-:Y:S06]  /*133a0*/  MUFU.EX2 R162, R162 ;  /* 0x000000a200a27308 */ /* 0x000fec0000000800 */
[C---:B------:R-:W-:Y:S04]  /*133b0*/  HMMA.16816.F32 R28, R68.reuse, R88, R28 ;  /* 0x00000058441c723c */ /* 0x040fe8000000181c */
[----:B------:R-:W-:Y:S04]  /*133c0*/  MUFU.EX2 R160, R160 ;  /* 0x000000a000a07308 */ /* 0x000fe80000000800 */
[C---:B------:R-:W-:Y:S01]  /*133d0*/  HMMA.16816.F32 R32, R68.reuse, R90, R32 ;  /* 0x0000005a4420723c */ /* 0x040fe20000001820 */
[----:B------:R-:W-:Y:S05]  /*133e0*/  LDSM.16.MT88.4 R88, [R204+0x4100] ;  /* 0x00410000cc58783b */ /* 0x000fea0000004200 */
[----:B------:R-:W-:Y:S02]  /*133f0*/  MUFU.EX2 R155, R155 ;  /* 0x0000009b009b7308 */ /* 0x000fe40000000800 */
[C---:B--2---:R-:W-:Y:S08]  /*13400*/  HMMA.16816.F32 R36, R68.reuse, R76, R36 ;  /* 0x0000004c4424723c */ /* 0x044ff00000001824 */
[C---:B------:R-:W-:Y:S01]  /*13410*/  HMMA.16816.F32 R40, R68.reuse, R78, R40 ;  /* 0x0000004e4428723c */ /* 0x040fe20000001828 */
[----:B------:R-:W-:Y:S01]  /*13420*/  LDSM.16.MT88.4 R76, [R206+0x1100] ;  /* 0x00110000ce4c783b */ /* 0x000fe20000004200 */
[----:B------:R-:W-:Y:S06]  /*13430*/  MUFU.EX2 R146, R146 ;  /* 0x0000009200927308 */ /* 0x000fec0000000800 */
[C---:B-1----:R-:W-:Y:S04]  /*13440*/  HMMA.16816.F32 R44, R68.reuse, R72, R44 ;  /* 0x00000048442c723c */ /* 0x042fe8000000182c */
[----:B------:R-:W1:Y:S04]  /*13450*/  MUFU.EX2 R145, R145 ;  /* 0x0000009100917308 */ /* 0x000e680000000800 */
[C---:B------:R-:W-:Y:S01]  /*13460*/  HMMA.16816.F32 R48, R68.reuse, R74, R48 ;  /* 0x0000004a4430723c */ /* 0x040fe20000001830 */
[----:B------:R-:W2:Y:S05]  /*13470*/  LDSM.16.MT88.4 R72, [R208+0x1100] ;  /* 0x00110000d048783b */ /* 0x000eaa0000004200 */
[----:B------:R-:W-:Y:S02]  /*13480*/  MUFU.EX2 R143, R143 ;  /* 0x0000008f008f7308 */ /* 0x000fe40000000800 */
[C---:B------:R-:W-:Y:S08]  /*13490*/  HMMA.16816.F32 R52, R68.reuse, R80, R52 ;  /* 0x000000504434723c */ /* 0x040ff00000001834 */
[C---:B------:R-:W-:Y:S01]  /*134a0*/  HMMA.16816.F32 R56, R68.reuse, R82, R56 ;  /* 0x000000524438723c */ /* 0x040fe20000001838 */
[----:B------:R-:W4:Y:S01]  /*134b0*/  LDSM.16.MT88.4 R80, [R205+0x1100] ;  /* 0x00110000cd50783b */ /* 0x000f220000004200 */
[----:B------:R-:W-:Y:S02]  /*134c0*/  MUFU.EX2 R142, R142 ;  /* 0x0000008e008e7308 */ /* 0x000fe40000000800 */
[----:B-1----:R-:W-:Y:S04]  /*134d0*/  F2FP.PACK_AB R128, R145, R146 ;  /* 0x000000929180723e */ /* 0x002fe800000000ff */
[C---:B---3--:R-:W-:Y:S04]  /*134e0*/  HMMA.16816.F32 R60, R68.reuse, R84, R60 ;  /* 0x00000054443c723c */ /* 0x048fe8000000183c */
[----:B------:R-:W-:Y:S04]  /*134f0*/  MUFU.EX2 R139, R139 ;  /* 0x0000008b008b7308 */ /* 0x000fe80000000800 */
[----:B------:R-:W-:Y:S01]  /*13500*/  HMMA.16816.F32 R64, R68, R86, R64 ;  /* 0x000000564440723c */ /* 0x000fe20000001840 */
[----:B------:R-:W1:Y:S06]  /*13510*/  LDSM.16.MT88.4 R84, [R204+0x1100] ;  /* 0x00110000cc54783b */ /* 0x000e6c0000004200 */
        /* <DEDUP_REMOVED lines=11> */
[----:B------:R-:W-:Y:S03]  /*135d0*/  FADD.FTZ R190, R190, R188 ;  /* 0x000000bcbebe7221 */ /* 0x000fe60000010000 */
[C---:B------:R-:W-:Y:S01]  /*135e0*/  HMMA.16816.F32 R8, R68.reuse, R74, R8 ;  /* 0x0000004a4408723c */ /* 0x040fe20000001808 */
[----:B------:R-:W2:Y:S07]  /*135f0*/  LDSM.16.MT88.4 R72, [R208+0x4100] ;  /* 0x00410000d048783b */ /* 0x000eae0000004200 */
[C---:B------:R-:W-:Y:S07]  /*13600*/  HMMA.16816.F32 R12, R68.reuse, R76, R12 ;  /* 0x0000004c440c723c */ /* 0x040fee000000180c */
[--C-:B------:R-:W-:Y:S01]  /*13610*/  FFMA.FTZ R76, R115, c[0x0][0x2d0], -R153.reuse ;  /* 0x0000b400734c7a23 */ /* 0x100fe20000010899 */
[C---:B------:R-:W-:Y:S03]  /*13620*/  HMMA.16816.F32 R16, R68.reuse, R78, R16 ;  /* 0x0000004e4410723c */ /* 0x040fe60000001810 */
[----:B------:R3:W5:Y:S01]  /*13630*/  MUFU.EX2 R99, R76 ;  /* 0x0000004c00637308 */ /* 0x0007620000000800 */
[----:B------:R-:W-:Y:S02]  /*13640*/  FFMA.FTZ R153, R140, c[0x0][0x2d0], -R153 ;  /* 0x0000b4008c997a23 */ /* 0x000fe40000010899 */
[--C-:B------:R-:W-:Y:S02]  /*13650*/  FFMA.FTZ R140, R152, c[0x0][0x2d0], -R138.reuse ;  /* 0x0000b400988c7a23 */ /* 0x100fe4000001088a */
[C---:B----4-:R-:W-:Y:S05]  /*13660*/  HMMA.16816.F32 R20, R68.reuse, R80, R20 ;  /* 0x000000504414723c */ /* 0x050fea0000001814 */
[----:B------:R-:W4:Y:S02]  /*13670*/  MUFU.EX2 R153, R153 ;  /* 0x0000009900997308 */ /* 0x000f240000000800 */
[--C-:B------:R-:W-:Y:S01]  /*13680*/  FFMA.FTZ R80, R114, c[0x0][0x2d0], -R138.reuse ;  /* 0x0000b40072507a23 */ /* 0x100fe2000001088a */
[C---:B------:R-:W-:Y:S07]  /*13690*/  HMMA.16816.F32 R24, R68.reuse, R82, R24 ;  /* 0x000000524418723c */ /* 0x040fee0000001818 */
[----:B------:R2:W-:Y:S01]  /*136a0*/  MUFU.EX2 R96, R80 ;  /* 0x0000005000607308 */ /* 0x0005e20000000800 */
[C---:B-1----:R-:W-:Y:S01]  /*136b0*/  HMMA.16816.F32 R28, R68.reuse, R84, R28 ;  /* 0x00000054441c723c */ /* 0x042fe2000000181c */
[----:B---3--:R-:W1:Y:S03]  /*136c0*/  LDSM.16.MT88.4 R76, [R206+0x4100] ;  /* 0x00410000ce4c783b */ /* 0x008e660000004200 */
[----:B-----5:R-:W-:Y:S03]  /*136d0*/  IMAD.MOV.U32 R152, RZ, RZ, R99 ;  /* 0x000000ffff987224 */ /* 0x020fe600078e0063 */
[--C-:B------:R-:W-:Y:S01]  /*136e0*/  FFMA.FTZ R84, R113, c[0x0][0x2d0], -R138.reuse ;  /* 0x0000b40071547a23 */ /* 0x100fe2000001088a */
[C---:B------:R-:W-:Y:S01]  /*136f0*/  HMMA.16816.F32 R32, R68.reuse, R86, R32 ;  /* 0x000000564420723c */ /* 0x040fe20000001820 */
[----:B------:R-:W3:Y:S03]  /*13700*/  MUFU.EX2 R140, R140 ;  /* 0x0000008c008c7308 */ /* 0x000ee60000000800 */
[----:B----4-:R-:W-:Y:S04]  /*13710*/  F2FP.PACK_AB R130, R153, R143 ;  /* 0x0000008f9982723e */ /* 0x010fe800000000ff */
[C---:B--2---:R-:W-:Y:S03]  /*13720*/  HMMA.16816.F32 R36, R68.reuse, R72, R36 ;  /* 0x000000484424723c */ /* 0x044fe60000001824 */
[----:B------:R2:W-:Y:S01]  /*13730*/  MUFU.EX2 R97, R84 ;  /* 0x0000005400617308 */ /* 0x0005e20000000800 */
[----:B------:R-:W4:Y:S04]  /*13740*/  LDSM.16.MT88.4 R80, [R205+0x4100] ;  /* 0x00410000cd50783b */ /* 0x000f280000004200 */
[C---:B------:R-:W-:Y:S04]  /*13750*/  HMMA.16816.F32 R40, R68.reuse, R74, R40 ;  /* 0x0000004a4428723c */ /* 0x040fe80000001828 */
[----:B------:R-:W-:Y:S01]  /*13760*/  LDSM.16.MT88.4 R72, [R206+0x1900] ;  /* 0x00190000ce48783b */ /* 0x000fe20000004200 */
[----:B---3--:R-:W-:Y:S03]  /*13770*/  F2FP.PACK_AB R129, R142, R140 ;  /* 0x0000008c8e81723e */ /* 0x008fe600000000ff */
[C---:B-1----:R-:W-:Y:S04]  /*13780*/  HMMA.16816.F32 R44, R68.reuse, R76, R44 ;  /* 0x0000004c442c723c */ /* 0x042fe8000000182c */
[--C-:B--2---:R-:W-:Y:S02]  /*13790*/  FFMA.FTZ R84, R112, c[0x0][0x2d0], -R138.reuse ;  /* 0x0000b40070547a23 */ /* 0x104fe4000001088a */
[----:B------:R-:W-:Y:S02]  /*137a0*/  FFMA.FTZ R138, R117, c[0x0][0x2d0], -R138 ;  /* 0x0000b400758a7a23 */ /* 0x000fe4000001088a */
[----:B------:R-:W1:Y:S01]  /*137b0*/  MUFU.EX2 R98, R84 ;  /* 0x0000005400627308 */ /* 0x000e620000000800 */
[C---:B------:R-:W-:Y:S01]  /*137c0*/  HMMA.16816.F32 R48, R68.reuse, R78, R48 ;  /* 0x0000004e4430723c */ /* 0x040fe20000001830 */
[----:B------:R-:W-:Y:S08]  /*137d0*/  LDSM.16.MT88.4 R76, [R205+0x1900] ;  /* 0x00190000cd4c783b */ /* 0x000ff00000004200 */
[----:B------:R-:W2:Y:S01]  /*137e0*/  MUFU.EX2 R138, R138 ;  /* 0x0000008a008a7308 */ /* 0x000ea20000000800 */
[C---:B----4-:R-:W-:Y:S08]  /*137f0*/  HMMA.16816.F32 R52, R68.reuse, R80, R52 ;  /* 0x000000504434723c */ /* 0x050ff00000001834 */
[C---:B------:R-:W-:Y:S01]  /*13800*/  HMMA.16816.F32 R56, R68.reuse, R82, R56 ;  /* 0x000000524438723c */ /* 0x040fe20000001838 */
[----:B------:R-:W-:Y:S03]  /*13810*/  LDSM.16.MT88.4 R80, [R204+0x1900] ;  /* 0x00190000cc50783b */ /* 0x000fe60000004200 */
[----:B-1----:R-:W-:Y:S04]  /*13820*/  MOV R117, R98 ;  /* 0x0000006200757202 */ /* 0x002fe80000000f00 */
[C---:B------:R-:W-:Y:S01]  /*13830*/  HMMA.16816.F32 R60, R68.reuse, R88, R60 ;  /* 0x00000058443c723c */ /* 0x040fe2000000183c */
[----:B------:R-:W1:Y:S03]  /*13840*/  LDSM.16.MT88.4 R84, [R208+0x1900] ;  /* 0x00190000d054783b */ /* 0x000e660000004200 */
[----:B--2---:R-:W-:Y:S04]  /*13850*/  F2FP.PACK_AB R131, R138, R139 ;  /* 0x0000008b8a83723e */ /* 0x004fe800000000ff */
[----:B------:R-:W-:Y:S01]  /*13860*/  HMMA.16816.F32 R64, R68, R90, R64 ;  /* 0x0000005a4440723c */ /* 0x000fe20000001840 */
[----:B------:R-:W-:Y:S06]  /*13870*/  LDSM.16.MT88.4 R88, [R205+0x4900] ;  /* 0x00490000cd58783b */ /* 0x000fec0000004200 */
[----:B------:R-:W-:Y:S02]  /*13880*/  F2FP.PACK_AB R70, R99, R251 ;  /* 0x000000fb6346723e */ /* 0x000fe400000000ff */
[----:B------:R-:W-:Y:S03]  /*13890*/  F2FP.PACK_AB R69, R97, R96 ;  /* 0x000000606145723e */ /* 0x000fe600000000ff */
[----:B------:R-:W-:Y:S02]  /*138a0*/  F2FP.PACK_AB R71, R252, R98 ;  /* 0x00000062fc47723e */ /* 0x000fe400000000ff */
[C---:B------:R-:W-:Y:S01]  /*138b0*/  F2FP.PACK_AB R68, R248.reuse, R191 ;  /* 0x000000bff844723e */ /* 0x040fe200000000ff */
[----:B------:R-:W-:Y:S04]  /*138c0*/  FADD.FTZ R191, R191, R167 ;  /* 0x000000a7bfbf7221 */ /* 0x000fe80000010000 */
[----:B------:R-:W-:Y:S01]  /*138d0*/  FADD.FTZ R191, R248, R191 ;  /* 0x000000bff8bf7221 */ /* 0x000fe20000010000 */
[----:B------:R-:W-:Y:S03]  /*138e0*/  IADD3 R248, R250, -0x1, RZ ;  /* 0xfffffffffaf87810 */ /* 0x000fe60007ffe0ff */
[----:B------:R-:W-:Y:S02]  /*138f0*/  FADD.FTZ R251, R251, R191 ;  /* 0x000000bffbfb7221 */ /* 0x000fe40000010000 */
[----:B------:R-:W-:Y:S02]  /*13900*/  IMAD.MOV.U32 R250, RZ, RZ, R248 ;  /* 0x000000fffffa7224 */ /* 0x000fe400078e00f8 */
[----:B------:R-:W-:Y:S01]  /*13910*/  FADD.FTZ R251, R152, R251 ;  /* 0x000000fb98fb7221 */ /* 0x000fe20000010000 */
[C---:B-1----:R-:W-:Y:S08]  /*13920*/  HMMA.16816.F32 R4, R68.reuse, R84, R4 ;  /* 0x000000544404723c */ /* 0x042ff00000001804 */
[C---:B------:R-:W-:Y:S01]  /*13930*/  HMMA.16816.F32 R8, R68.reuse, R86, R8 ;  /* 0x000000564408723c */ /* 0x040fe20000001808 */
[----:B------:R-:W1:Y:S07]  /*13940*/  LDSM.16.MT88.4 R84, [R208+0x4900] ;  /* 0x00490000d054783b */ /* 0x000e6e0000004200 */
[C---:B------:R-:W-:Y:S08]  /*13950*/  HMMA.16816.F32 R12, R68.reuse, R72, R12 ;  /* 0x00000048440c723c */ /* 0x040ff0000000180c */
[C---:B------:R-:W-:Y:S01]  /*13960*/  HMMA.16816.F32 R16, R68.reuse, R74, R16 ;  /* 0x0000004a4410723c */ /* 0x040fe20000001810 */
[----:B------:R-:W2:Y:S07]  /*13970*/  LDSM.16.MT88.4 R72, [R206+0x4900] ;  /* 0x00490000ce48783b */ /* 0x000eae0000004200 */
[C---:B------:R-:W-:Y:S08]  /*13980*/  HMMA.16816.F32 R20, R68.reuse, R76, R20 ;  /* 0x0000004c4414723c */ /* 0x040ff00000001814 */
[C---:B------:R-:W-:Y:S01]  /*13990*/  HMMA.16816.F32 R24, R68.reuse, R78, R24 ;  /* 0x0000004e4418723c */ /* 0x040fe20000001818 */
[----:B------:R-:W3:Y:S07]  /*139a0*/  LDSM.16.MT88.4 R76, [R208+0x2100] ;  /* 0x00210000d04c783b */ /* 0x000eee0000004200 */
[C---:B------:R-:W-:Y:S08]  /*139b0*/  HMMA.16816.F32 R28, R68.reuse, R80, R28 ;  /* 0x00000050441c723c */ /* 0x040ff0000000181c */
[C---:B------:R-:W-:Y:S01]  /*139c0*/  HMMA.16816.F32 R32, R68.reuse, R82, R32 ;  /* 0x000000524420723c */ /* 0x040fe20000001820 */
[----:B------:R-:W4:Y:S07]  /*139d0*/  LDSM.16.MT88.4 R80, [R206+0x2100] ;  /* 0x00210000ce50783b */ /* 0x000f2e0000004200 */
[C---:B-1----:R-:W-:Y:S08]  /*139e0*/  HMMA.16816.F32 R36, R68.reuse, R84, R36 ;  /* 0x000000544424723c */ /* 0x042ff00000001824 */
[C---:B------:R-:W-:Y:S01]  /*139f0*/  HMMA.16816.F32 R40, R68.reuse, R86, R40 ;  /* 0x000000564428723c */ /* 0x040fe20000001828 */
[----:B------:R-:W-:Y:S07]  /*13a00*/  LDSM.16.MT88.4 R84, [R204+0x2100] ;  /* 0x00210000cc54783b */ /* 0x000fee0000004200 */
[C---:B--2---:R-:W-:Y:S08]  /*13a10*/  HMMA.16816.F32 R44, R68.reuse, R72, R44 ;  /* 0x00000048442c723c */ /* 0x044ff0000000182c */
        /* <DEDUP_REMOVED lines=15> */
[C---:B---3--:R-:W-:Y:S03]  /*13b10*/  HMMA.16816.F32 R4, R68.reuse, R76, R4 ;  /* 0x0000004c4404723c */ /* 0x048fe60000001804 */
[----:B------:R-:W-:Y:S04]  /*13b20*/  FADD.FTZ R163, R161, R163 ;  /* 0x000000a3a1a37221 */ /* 0x000fe80000010000 */
[----:B------:R-:W-:Y:S01]  /*13b30*/  FADD.FTZ R146, R146, R163 ;  /* 0x000000a392927221 */ /* 0x000fe20000010000 */
[C---:B------:R-:W-:Y:S01]  /*13b40*/  HMMA.16816.F32 R8, R68.reuse, R78, R8 ;  /* 0x0000004e4408723c */ /* 0x040fe20000001808 */
[----:B------:R-:W2:Y:S03]  /*13b50*/  LDSM.16.MT88.4 R76, [R208+0x5100] ;  /* 0x00510000d04c783b */ /* 0x000ea60000004200 */
[----:B------:R-:W-:Y:S04]  /*13b60*/  FADD.FTZ R146, R145, R146 ;  /* 0x0000009291927221 */ /* 0x000fe80000010000 */
[C---:B----4-:R-:W-:Y:S04]  /*13b70*/  HMMA.16816.F32 R12, R68.reuse, R80, R12 ;  /* 0x00000050440c723c */ /* 0x050fe8000000180c */
[----:B------:R-:W-:Y:S04]  /*13b80*/  FADD.FTZ R146, R143, R146 ;  /* 0x000000928f927221 */ /* 0x000fe80000010000 */
[C---:B------:R-:W-:Y:S01]  /*13b90*/  HMMA.16816.F32 R16, R68.reuse, R82, R16 ;  /* 0x000000524410723c */ /* 0x040fe20000001810 */
[----:B------:R-:W3:Y:S03]  /*13ba0*/  LDSM.16.MT88.4 R80, [R206+0x5100] ;  /* 0x00510000ce50783b */ /* 0x000ee60000004200 */
[----:B------:R-:W-:Y:S04]  /*13bb0*/  FADD.FTZ R245, R153, R146 ;  /* 0x0000009299f57221 */ /* 0x000fe80000010000 */
[C---:B-1----:R-:W-:Y:S08]  /*13bc0*/  HMMA.16816.F32 R20, R68.reuse, R72, R20 ;  /* 0x000000484414723c */ /* 0x042ff00000001814 */
[C---:B------:R-:W-:Y:S01]  /*13bd0*/  HMMA.16816.F32 R24, R68.reuse, R74, R24 ;  /* 0x0000004a4418723c */ /* 0x040fe20000001818 */
[----:B------:R-:W1:Y:S07]  /*13be0*/  LDSM.16.MT88.4 R72, [R204+0x5100] ;  /* 0x00510000cc48783b */ /* 0x000e6e0000004200 */
[C---:B------:R-:W-:Y:S08]  /*13bf0*/  HMMA.16816.F32 R28, R68.reuse, R84, R28 ;  /* 0x00000054441c723c */ /* 0x040ff0000000181c */
[C---:B------:R-:W-:Y:S01]  /*13c00*/  HMMA.16816.F32 R32, R68.reuse, R86, R32 ;  /* 0x000000564420723c */ /* 0x040fe20000001820 */
[----:B------:R-:W4:Y:S07]  /*13c10*/  LDSM.16.MT88.4 R84, [R206+0x2900] ;  /* 0x00290000ce54783b */ /* 0x000f2e0000004200 */
[C---:B--2---:R-:W-:Y:S07]  /*13c20*/  HMMA.16816.F32 R36, R68.reuse, R76, R36 ;  /* 0x0000004c4424723c */ /* 0x044fee0000001824 */
[----:B------:R-:W-:Y:S01]  /*13c30*/  IMAD.MOV.U32 R76, RZ, RZ, R97 ;  /* 0x000000ffff4c7224 */ /* 0x000fe200078e0061 */
[C---:B------:R-:W-:Y:S04]  /*13c40*/  HMMA.16816.F32 R40, R68.reuse, R78, R40 ;  /* 0x0000004e4428723c */ /* 0x040fe80000001828 */
[----:B------:R-:W-:Y:S02]  /*13c50*/  IMAD.MOV.U32 R77, RZ, RZ, R96 ;  /* 0x000000ffff4d7224 */ /* 0x000fe400078e0060 */
[----:B------:R-:W2:Y:S02]  /*13c60*/  LDSM.16.MT88.4 R96, [R204+0x2900] ;  /* 0x00290000cc60783b */ /* 0x000ea40000004200 */
[C---:B---3--:R-:W-:Y:S08]  /*13c70*/  HMMA.16816.F32 R44, R68.reuse, R80, R44 ;  /* 0x00000050442c723c */ /* 0x048ff0000000182c */
[C---:B------:R-:W-:Y:S08]  /*13c80*/  HMMA.16816.F32 R48, R68.reuse, R82, R48 ;  /* 0x000000524430723c */ /* 0x040ff00000001830 */
[C---:B------:R-:W-:Y:S08]  /*13c90*/  HMMA.16816.F32 R52, R68.reuse, R88, R52 ;  /* 0x000000584434723c */ /* 0x040ff00000001834 */
[C---:B------:R-:W-:Y:S08]  /*13ca0*/  HMMA.16816.F32 R56, R68.reuse, R90, R56 ;  /* 0x0000005a4438723c */ /* 0x040ff00000001838 */
[C---:B-1----:R-:W-:Y:S08]  /*13cb0*/  HMMA.16816.F32 R60, R68.reuse, R72, R60 ;  /* 0x00000048443c723c */ /* 0x042ff0000000183c */
[----:B------:R-:W-:Y:S08]  /*13cc0*/  HMMA.16816.F32 R64, R68, R74, R64 ;  /* 0x0000004a4440723c */ /* 0x000ff00000001840 */
[C---:B------:R-:W-:Y:S01]  /*13cd0*/  HMMA.16816.F32 R112, R128.reuse, R108, R4 ;  /* 0x0000006c8070723c */ /* 0x040fe20000001804 */
[----:B------:R-:W1:Y:S07]  /*13ce0*/  LDSM.16.MT88.4 R4, [R206+0x5900] ;  /* 0x00590000ce04783b */ /* 0x000e6e0000004200 */
[C---:B------:R-:W-:Y:S01]  /*13cf0*/  HMMA.16816.F32 R108, R128.reuse, R110, R8 ;  /* 0x0000006e806c723c */ /* 0x040fe20000001808 */
[----:B------:R-:W3:Y:S07]  /*13d00*/  LDSM.16.MT88.4 R8, [R205+0x5900] ;  /* 0x00590000cd08783b */ /* 0x000eee0000004200 */
[C---:B----4-:R-:W-:Y:S01]  /*13d10*/  HMMA.16816.F32 R68, R128.reuse, R84, R12 ;  /* 0x000000548044723c */ /* 0x050fe2000000180c */
[----:B------:R-:W4:Y:S07]  /*13d20*/  LDSM.16.MT88.4 R12, [R204+0x5900] ;  /* 0x00590000cc0c783b */ /* 0x000f2e0000004200 */
[C---:B------:R-:W-:Y:S07]  /*13d30*/  HMMA.16816.F32 R72, R128.reuse, R86, R16 ;  /* 0x000000568048723c */ /* 0x040fee0000001810 */
[----:B------:R-:W-:Y:S01]  /*13d40*/  MOV R19, R76 ;  /* 0x0000004c00137202 */ /* 0x000fe20000000f00 */
[----:B------:R-:W-:Y:S01]  /*13d50*/  IMAD.MOV.U32 R18, RZ, RZ, R77 ;  /* 0x000000ffff127224 */ /* 0x000fe200078e004d */
[-C--:B------:R-:W-:Y:S01]  /*13d60*/  MOV R16, R116.reuse ;  /* 0x0000007400107202 */ /* 0x080fe20000000f00 */
[C---:B------:R-:W-:Y:S03]  /*13d70*/  HMMA.16816.F32 R76, R128.reuse, R92, R20 ;  /* 0x0000005c804c723c */ /* 0x040fe60000001814 */
[----:B------:R-:W-:Y:S04]  /*13d80*/  FADD.FTZ R2, R18, R190 ;  /* 0x000000be12027221 */ /* 0x000fe80000010000 */
[----:B------:R-:W-:Y:S01]  /*13d90*/  FADD.FTZ R2, R19, R2 ;  /* 0x0000000213027221 */ /* 0x000fe20000010000 */
[C---:B------:R-:W-:Y:S04]  /*13da0*/  HMMA.16816.F32 R80, R128.reuse, R94, R24 ;  /* 0x0000005e8050723c */ /* 0x040fe80000001818 */
[----:B------:R-:W-:Y:S04]  /*13db0*/  FADD.FTZ R2, R117, R2 ;  /* 0x0000000275027221 */ /* 0x000fe80000010000 */
[C---:B--2---:R-:W-:Y:S04]  /*13dc0*/  HMMA.16816.F32 R84, R128.reuse, R96, R28 ;  /* 0x000000608054723c */ /* 0x044fe8000000181c */
[----:B------:R-:W-:Y:S01]  /*13dd0*/  FADD.FTZ R252, R252, R2 ;  /* 0x00000002fcfc7221 */ /* 0x000fe20000010000 */
[----:B------:R-:W-:Y:S03]  /*13de0*/  MOV R2, R116 ;  /* 0x0000007400027202 */ /* 0x000fe60000000f00 */
[C---:B------:R-:W-:Y:S04]  /*13df0*/  HMMA.16816.F32 R88, R128.reuse, R98, R32 ;  /* 0x000000628058723c */ /* 0x040fe80000001820 */
[----:B------:R-:W-:Y:S04]  /*13e00*/  FADD.FTZ R252, R169, R252 ;  /* 0x000000fca9fc7221 */ /* 0x000fe80000010000 */
[C---:B------:R-:W-:Y:S04]  /*13e10*/  HMMA.16816.F32 R92, R128.reuse, R100, R36 ;  /* 0x00000064805c723c */ /* 0x040fe80000001824 */
[----:B------:R-:W-:Y:S04]  /*13e20*/  FADD.FTZ R162, R162, R252 ;  /* 0x000000fca2a27221 */ /* 0x000fe80000010000 */
[C---:B------:R-:W-:Y:S04]  /*13e30*/  HMMA.16816.F32 R96, R128.reuse, R102, R40 ;  /* 0x000000668060723c */ /* 0x040fe80000001828 */
[----:B------:R-:W-:Y:S04]  /*13e40*/  FADD.FTZ R162, R160, R162 ;  /* 0x000000a2a0a27221 */ /* 0x000fe80000010000 */
[C---:B-1----:R-:W-:Y:S04]  /*13e50*/  HMMA.16816.F32 R104, R128.reuse, R4, R44 ;  /* 0x000000048068723c */ /* 0x042fe8000000182c */
[----:B------:R-:W-:Y:S04]  /*13e60*/  FADD.FTZ R155, R155, R162 ;  /* 0x000000a29b9b7221 */ /* 0x000fe80000010000 */
[C---:B------:R-:W-:Y:S04]  /*13e70*/  HMMA.16816.F32 R100, R128.reuse, R6, R48 ;  /* 0x000000068064723c */ /* 0x040fe80000001830 */
[----:B------:R-:W-:Y:S04]  /*13e80*/  FADD.FTZ R155, R140, R155 ;  /* 0x0000009b8c9b7221 */ /* 0x000fe80000010000 */
[C---:B---3--:R-:W-:Y:S04]  /*13e90*/  HMMA.16816.F32 R52, R128.reuse, R8, R52 ;  /* 0x000000088034723c */ /* 0x048fe80000001834 */
[----:B------:R-:W-:Y:S04]  /*13ea0*/  FADD.FTZ R155, R142, R155 ;  /* 0x0000009b8e9b7221 */ /* 0x000fe80000010000 */
[C---:B------:R-:W-:Y:S04]  /*13eb0*/  HMMA.16816.F32 R56, R128.reuse, R10, R56 ;  /* 0x0000000a8038723c */ /* 0x040fe80000001838 */
[----:B------:R-:W-:Y:S04]  /*13ec0*/  FADD.FTZ R155, R139, R155 ;  /* 0x0000009b8b9b7221 */ /* 0x000fe80000010000 */
[C---:B----4-:R-:W-:Y:S04]  /*13ed0*/  HMMA.16816.F32 R60, R128.reuse, R12, R60 ;  /* 0x0000000c803c723c */ /* 0x050fe8000000183c */
[----:B------:R-:W-:Y:S04]  /*13ee0*/  FADD.FTZ R244, R138, R155 ;  /* 0x0000009b8af47221 */ /* 0x000fe80000010000 */
[----:B------:R-:W-:Y:S01]  /*13ef0*/  HMMA.16816.F32 R64, R128, R14, R64 ;  /* 0x0000000e8040723c */ /* 0x000fe20000001840 */
[----:B------:R-:W-:-:S07]  /*13f00*/  @P0 BRA `(.L_x_421) ;  /* 0xffffc07000000947 */ /* 0x000fce000383ffff */
.L_x_410:
[----:B------:R-:W1:Y:S01]  /*13f10*/  S2R R4, SR_CTAID.X ;  /* 0x0000000000047919 */ /* 0x000e620000002500 */
[----:B------:R-:W-:-:S02]  /*13f20*/  ISETP.NE.AND P1, PT, R213, 0x1, PT ;  /* 0x00000001d500780c */ /* 0x000fc40003f25270 */
[----:B------:R-:W-:Y:S02]  /*13f30*/  ISETP.GE.AND P0, PT, R212, 0x1, PT ;  /* 0x00000001d400780c */ /* 0x000fe40003f06270 */
[----:B------:R-:W-:Y:S02]  /*13f40*/  IADD3 R2, R211, 0x1, -R216 ;  /* 0x00000001d3027810 */ /* 0x000fe40007ffe8d8 */
[----:B-1----:R-:W-:-:S07]  /*13f50*/  LEA R4, R4, 0x7f, 0x7 ;  /* 0x0000007f04047811 */ /* 0x002fce00078e38ff */
        /* <DEDUP_REMOVED lines=14> */
.L_x_423:
[----:B------:R-:W-:-:S04]  /*14040*/  MOV R2, 0x1 ;  /* 0x0000000100027802 */ /* 0x000fc80000000f00 */
[----:B------:R-:W-:-:S13]  /*14050*/  ISETP.NE.AND P0, PT, R2, c[0x0][0x32c], PT ;  /* 0x0000cb0002007a0c */ /* 0x000fda0003f05270 */
[----:B------:R-:W-:-:S05]  /*14060*/  @P0 IMAD.HI.U32 R2, R4, c[0x0][0x330], RZ ;  /* 0x0000cc0004020a27 */ /* 0x000fca00078e00ff */
[----:B------:R-:W-:-:S05]  /*14070*/  @P0 SHF.R.U32.HI R4, RZ, c[0x0][0x334], R2 ;  /* 0x0000cd00ff040a19 */ /* 0x000fca0000011602 */
.L_x_424:
[----:B------:R-:W-:-:S05]  /*14080*/  IMAD R4, R4, c[0x0][0x32c], RZ ;  /* 0x0000cb0004047a24 */ /* 0x000fca00078e02ff */
[----:B------:R-:W-:-:S04]  /*14090*/  IMNMX R3, R3, R4, !PT ;  /* 0x0000000403037217 */ /* 0x000fc80007800200 */
.L_x_422:
[----:B------:R-:W-:-:S05]  /*140a0*/  IADD3 R3, R3, 0x5f, RZ ;  /* 0x0000005f03037810 */ /* 0x000fca0007ffe0ff */
[----:B------:R-:W-:-:S05]  /*140b0*/  IMAD.HI R3, R3, 0x2aaaaaab, RZ ;  /* 0x2aaaaaab03037827 */ /* 0x000fca00078e02ff */
[----:B------:R-:W-:-:S04]  /*140c0*/  SHF.R.U32.HI R2, RZ, 0x1f, R3 ;  /* 0x0000001fff027819 */ /* 0x000fc80000011603 */
[----:B------:R-:W-:-:S04]  /*140d0*/  LEA.HI.SX32 R2, R3, R2, 0x1c ;  /* 0x0000000203027211 */ /* 0x000fc800078fe2ff */
[----:B------:R-:W-:-:S04]  /*140e0*/  IMNMX R249, R226, R2, !PT ;  /* 0x00000002e2f97217 */ /* 0x000fc80007800200 */
[----:B------:R-:W-:-:S13]  /*140f0*/  ISETP.GE.AND P0, PT, R248, R249, PT ;  /* 0x000000f9f800720c */ /* 0x000fda0003f06270 */
[----:B------:R-:W-:Y:S05]  /*14100*/  @!P0 BRA `(.L_x_425) ;  /* 0x00002c5000008947 */ /* 0x000fea0003800000 */
[----:B------:R-:W-:Y:S02]  /*14110*/  MOV R2, R16 ;  /* 0x0000001000027202 */ /* 0x000fe40000000f00 */
[----:B------:R-:W-:Y:S02]  /*14120*/  MOV R3, R0 ;  /* 0x0000000000037202 */ /* 0x000fe40000000f00 */
[----:B------:R-:W-:Y:S02]  /*14130*/  MOV R250, R248 ;  /* 0x000000f800fa7202 */ /* 0x000fe40000000f00 */
.L_x_428:
        /* <DEDUP_REMOVED lines=22> */
[----:B------:R-:W-:Y:S01]  /*142a0*/  IMAD R0, R0, c[0x0][0x208], RZ ;  /* 0x0000820000007a24 */ /* 0x000fe200078e02ff */
[----:B------:R-:W-:Y:S01]  /*142b0*/  SHF.L.U64.HI R6, R224, 0x1, R247 ;  /* 0x00000001e0067819 */ /* 0x000fe200000102f7 */
[----:B------:R-:W-:Y:S01]  /*142c0*/  IMAD R14, R14, c[0x0][0x218], RZ ;  /* 0x000086000e0e7a24 */ /* 0x000fe200078e02ff */
[----:B------:R-:W-:Y:S01]  /*142d0*/  LOP3.LUT R22, R22, 0xf, RZ, 0xc0, !PT ;  /* 0x0000000f16167812 */ /* 0x000fe200078ec0ff */
[----:B------:R-:W-:Y:S02]  /*142e0*/  IMAD R0, R228, c[0x0][0x20c], R0 ;  /* 0x00008300e4007a24 */ /* 0x000fe400078e0200 */
[----:B------:R-:W-:Y:S02]  /*142f0*/  IMAD R14, R227, c[0x0][0x21c], R14 ;  /* 0x00008700e30e7a24 */ /* 0x000fe400078e020e */
[----:B------:R-:W-:Y:S04]  /*14300*/  IMAD.IADD R5, R5, 0x1, R0 ;  /* 0x0000000105057824 */ /* 0x000fe800078e0200 */
[----:B------:R-:W-:Y:S05]  /*14310*/  IMAD.WIDE.U32 R4, R227, c[0x0][0x218], R4 ;  /* 0x00008600e3047a25 */ /* 0x000fea00078e0004 */
[----:B------:R-:W-:Y:S02]  /*14320*/  IADD3 R0, P0, R232, R4, RZ ;  /* 0x00000004e8007210 */ /* 0x000fe40007f1e0ff */
[----:B------:R-:W-:Y:S02]  /*14330*/  SHF.L.U64.HI R4, R229, 0x1, R231 ;  /* 0x00000001e5047819 */ /* 0x000fe400000102e7 */
[----:B------:R-:W-:Y:S01]  /*14340*/  IADD3.X R14, R219, R5, R14, P0, !PT ;  /* 0x00000005db0e7210 */ /* 0x000fe200007fe40e */
[----:B------:R-:W-:Y:S01]  /*14350*/  IMAD.SHL.U32 R5, R224, 0x2, RZ ;  /* 0x00000002e0057824 */ /* 0x000fe200078e00ff */
[C---:B------:R-:W-:Y:S04]  /*14360*/  LEA R13, P0, R0.reuse, c[0x0][0x1f8], 0x1 ;  /* 0x00007e00000d7a11 */ /* 0x040fe800078008ff */
[----:B------:R-:W-:Y:S01]  /*14370*/  LEA.HI.X R14, R0, c[0x0][0x1fc], R14, 0x1, P0 ;  /* 0x00007f00000e7a11 */ /* 0x000fe200000f0c0e */
[----:B------:R-:W2:Y:S01]  /*14380*/  SHFL.IDX PT, R7, R13, 0x2, 0x181f ;  /* 0x00581f000d077f89 */ /* 0x000ea200000e0000 */
[----:B------:R-:W-:Y:S03]  /*14390*/  IMAD.SHL.U32 R0, R229, 0x2, RZ ;  /* 0x00000002e5007824 */ /* 0x000fe600078e00ff */
[----:B------:R-:W3:Y:S04]  /*143a0*/  SHFL.IDX PT, R12, R14, 0x2, 0x181f ;  /* 0x00581f000e0c7f89 */ /* 0x000ee800000e0000 */
[----:B------:R-:W5:Y:S04]  /*143b0*/  SHFL.IDX PT, R15, R13, RZ, 0x181f ;  /* 0x00181fff0d0f7589 */ /* 0x000f6800000e0000 */
[----:B------:R-:W4:Y:S04]  /*143c0*/  SHFL.IDX PT, R20, R14, RZ, 0x181f ;  /* 0x00181fff0e147589 */ /* 0x000f2800000e0000 */
[----:B------:R-:W1:Y:S04]  /*143d0*/  SHFL.IDX PT, R13, R13, 0x1, 0x181f ;  /* 0x00381f000d0d7f89 */ /* 0x000e6800000e0000 */
[----:B------:R-:W1:Y:S01]  /*143e0*/  SHFL.IDX PT, R14, R14, 0x1, 0x181f ;  /* 0x00381f000e0e7f89 */ /* 0x000e6200000e0000 */
[----:B--2---:R-:W-:Y:S04]  /*143f0*/  IADD3 R22, P1, P0, R22, R7, R0 ;  /* 0x0000000716167210 */ /* 0x004fe8000783e000 */
[----:B---3--:R-:W-:Y:S02]  /*14400*/  IADD3.X R23, RZ, R12, R4, P1, P0 ;  /* 0x0000000cff177210 */ /* 0x008fe40000fe0404 */
[CC--:B-----5:R-:W-:Y:S05]  /*14410*/  IADD3 R28, P0, R15.reuse, R5.reuse, RZ ;  /* 0x000000050f1c7210 */ /* 0x0e0fea0007f1e0ff */
[C---:B----4-:R-:W-:Y:S01]  /*14420*/  IMAD.X R29, R20.reuse, 0x1, R6, P0 ;  /* 0x00000001141d7824 */ /* 0x050fe200000e0606 */
        /* <DEDUP_REMOVED lines=15> */
.L_x_426:
        /* <DEDUP_REMOVED lines=158> */
[----:B------:R-:W-:Y:S01]  /*14f00*/  IMAD.IADD R117, R117, 0x1, R0 ;  /* 0x0000000175757824 */ /* 0x000fe200078e0200 */
[----:B-1----:R-:W-:Y:S02]  /*14f10*/  SHF.L.U64.HI R118, R224, 0x1, R247 ;  /* 0x00000001e0767819 */ /* 0x002fe400000102f7 */
[----:B--2---:R-:W-:Y:S01]  /*14f20*/  SHF.R.S32.HI R130, RZ, 0x1f, R227 ;  /* 0x0000001fff827819 */ /* 0x004fe200000114e3 */
[C---:B------:R-:W-:Y:S04]  /*14f30*/  IMAD.WIDE.U32 R116, R227.reuse, c[0x0][0x1f0], R116 ;  /* 0x00007c00e3747a25 */ /* 0x040fe800078e0074 */
[----:B------:R-:W-:Y:S01]  /*14f40*/  IMAD R130, R130, c[0x0][0x1f0], RZ ;  /* 0x00007c0082827a24 */ /* 0x000fe200078e02ff */
[----:B------:R-:W-:Y:S01]  /*14f50*/  IADD3 R0, P0, R234, R116, RZ ;  /* 0x00000074ea007210 */ /* 0x000fe20007f1e0ff */
[----:B------:R-:W-:Y:S02]  /*14f60*/  IMAD.SHL.U32 R116, R224, 0x2, RZ ;  /* 0x00000002e0747824 */ /* 0x000fe400078e00ff */
[----:B------:R-:W-:Y:S05]  /*14f70*/  IMAD R130, R227, c[0x0][0x1f4], R130 ;  /* 0x00007d00e3827a24 */ /* 0x000fea00078e0282 */
[----:B------:R-:W-:Y:S02]  /*14f80*/  IADD3.X R130, R220, R117, R130, P0, !PT ;  /* 0x00000075dc827210 */ /* 0x000fe400007fe482 */
[C---:B------:R-:W-:Y:S02]  /*14f90*/  LEA R129, P0, R0.reuse, c[0x0][0x1c8], 0x1 ;  /* 0x0000720000817a11 */ /* 0x040fe400078008ff */
[C---:B------:R-:W-:Y:S02]  /*14fa0*/  SHF.L.U64.HI R117, R229.reuse, 0x1, R231 ;  /* 0x00000001e5757819 */ /* 0x040fe400000102e7 */
        /* <DEDUP_REMOVED lines=27> */
.L_x_427:
[----:B------:R-:W-:Y:S01]  /*15160*/  FMNMX.FTZ R118, R4, R3, !PT ;  /* 0x0000000304767209 */ /* 0x000fe20007810000 */
[----:B------:R-:W-:Y:S01]  /*15170*/  LDSM.16.MT88.4 R128, [R208+0x100] ;  /* 0x00010000d080783b */ /* 0x000fe20000004200 */
[----:B------:R-:W-:Y:S02]  /*15180*/  FMNMX.FTZ R0, R6, R2, !PT ;  /* 0x0000000206007209 */ /* 0x000fe40007810000 */
[----:B------:R-:W-:Y:S02]  /*15190*/  FMNMX.FTZ R118, R5, R118, !PT ;  /* 0x0000007605767209 */ /* 0x000fe40007810000 */
[----:B------:R-:W-:Y:S02]  /*151a0*/  FMNMX.FTZ R0, R7, R0, !PT ;  /* 0x0000000007007209 */ /* 0x000fe40007810000 */
        /* <DEDUP_REMOVED lines=47> */
[C---:B------:R-:W-:Y:S01]  /*154a0*/  ISETP.GT.AND P0, PT, R250.reuse, R249, PT ;  /* 0x000000f9fa00720c */ /* 0x040fe20003f04270 */
[----:B------:R-:W-:Y:S01]  /*154b0*/  SHFL.BFLY PT, R116, R118, 0x2, 0x1f ;  /* 0x0c401f0076747f89 */ /* 0x000fe200000e0000 */
[----:B------:R-:W-:Y:S04]  /*154c0*/  IADD3 R248, R250, -0x1, RZ ;  /* 0xfffffffffaf87810 */ /* 0x000fe80007ffe0ff */
[----:B------:R-:W-:Y:S03]  /*154d0*/  MOV R250, R248 ;  /* 0x000000f800fa7202 */ /* 0x000fe60000000f00 */
        /* <DEDUP_REMOVED lines=40> */
[C---:B-1----:R-:W-:Y:S01]  /*15760*/  FMUL.FTZ R4, R3.reuse, R112 ;  /* 0x0000007003047220 */ /* 0x042fe20000410000 */
[----:B------:R-:W-:Y:S01]  /*15770*/  LDSM.16.MT88.4 R40, [R205+0x2900] ;  /* 0x00290000cd28783b */ /* 0x000fe20000004200 */
[C---:B------:R-:W-:Y:S02]  /*15780*/  FMUL.FTZ R5, R3.reuse, R113 ;  /* 0x0000007103057220 */ /* 0x040fe40000410000 */
[C---:B------:R-:W-:Y:S01]  /*15790*/  FMUL.FTZ R8, R3.reuse, R108 ;  /* 0x0000006c03087220 */ /* 0x040fe20000410000 */
[----:B------:R-:W1:Y:S01]  /*157a0*/  MUFU.EX2 R117, R117 ;  /* 0x0000007500757308 */ /* 0x000e620000000800 */
[C---:B------:R-:W-:Y:S02]  /*157b0*/  FMUL.FTZ R9, R3.reuse, R109 ;  /* 0x0000006d03097220 */ /* 0x040fe40000410000 */
[C---:B------:R-:W-:Y:S02]  /*157c0*/  FMUL.FTZ R68, R3.reuse, R68 ;  /* 0x0000004403447220 */ /* 0x040fe40000410000 */
[C---:B--2---:R-:W-:Y:S02]  /*157d0*/  FMUL.FTZ R6, R2.reuse, R114 ;  /* 0x0000007202067220 */ /* 0x044fe40000410000 */
[C---:B------:R-:W-:Y:S02]  /*157e0*/  FMUL.FTZ R7, R2.reuse, R115 ;  /* 0x0000007302077220 */ /* 0x040fe40000410000 */
[C---:B------:R-:W-:Y:S01]  /*157f0*/  FMUL.FTZ R10, R2.reuse, R110 ;  /* 0x0000006e020a7220 */ /* 0x040fe20000410000 */
[----:B------:R-:W2:Y:S01]  /*15800*/  MUFU.EX2 R119, R119 ;  /* 0x0000007700777308 */ /* 0x000ea20000000800 */
[C---:B------:R-:W-:Y:S02]  /*15810*/  FMUL.FTZ R11, R2.reuse, R111 ;  /* 0x0000006f020b7220 */ /* 0x040fe40000410000 */
[----:B------:R-:W3:Y:S01]  /*15820*/  LDSM.16.MT88.4 R108, [R204+0x100] ;  /* 0x00010000cc6c783b */ /* 0x000ee20000004200 */
[C---:B------:R-:W-:Y:S02]  /*15830*/  FMUL.FTZ R69, R3.reuse, R69 ;  /* 0x0000004503457220 */ /* 0x040fe40000410000 */
[C---:B------:R-:W-:Y:S02]  /*15840*/  FMUL.FTZ R70, R2.reuse, R70 ;  /* 0x0000004602467220 */ /* 0x040fe40000410000 */
[C---:B------:R-:W-:Y:S02]  /*15850*/  FMUL.FTZ R71, R2.reuse, R71 ;  /* 0x0000004702477220 */ /* 0x040fe40000410000 */
[----:B------:R-:W-:Y:S01]  /*15860*/  MUFU.EX2 R140, R140 ;  /* 0x0000008c008c7308 */ /* 0x000fe20000000800 */
[C---:B------:R-:W-:Y:S02]  /*15870*/  FMUL.FTZ R72, R3.reuse, R72 ;  /* 0x0000004803487220 */ /* 0x040fe40000410000 */
[----:B------:R-:W-:Y:S01]  /*15880*/  FMUL.FTZ R73, R3, R73 ;  /* 0x0000004903497220 */ /* 0x000fe20000410000 */
[----:B-1----:R-:W-:Y:S01]  /*15890*/  F2FP.PACK_AB R112, R117, R141 ;  /* 0x0000008d7570723e */ /* 0x002fe200000000ff */
[C---:B------:R-:W-:Y:S02]  /*158a0*/  FMUL.FTZ R74, R2.reuse, R74 ;  /* 0x0000004a024a7220 */ /* 0x040fe40000410000 */
[C---:B------:R-:W-:Y:S02]  /*158b0*/  FMUL.FTZ R75, R2.reuse, R75 ;  /* 0x0000004b024b7220 */ /* 0x040fe40000410000 */
[C---:B------:R-:W-:Y:S01]  /*158c0*/  FMUL.FTZ R76, R3.reuse, R76 ;  /* 0x0000004c034c7220 */ /* 0x040fe20000410000 */
[----:B------:R-:W1:Y:S01]  /*158d0*/  MUFU.EX2 R142, R142 ;  /* 0x0000008e008e7308 */ /* 0x000e620000000800 */
[----:B------:R-:W-:Y:S02]  /*158e0*/  FMUL.FTZ R77, R3, R77 ;  /* 0x0000004d034d7220 */ /* 0x000fe40000410000 */
[C---:B------:R-:W-:Y:S01]  /*158f0*/  FMUL.FTZ R78, R2.reuse, R78 ;  /* 0x0000004e024e7220 */ /* 0x040fe20000410000 */
        /* <DEDUP_REMOVED lines=9> */
[C---:B------:R-:W-:Y:S01]  /*15990*/  FMUL.FTZ R86, R2.reuse, R86 ;  /* 0x0000005602567220 */ /* 0x040fe20000410000 */
[----:B------:R-:W-:Y:S01]  /*159a0*/  MUFU.EX2 R163, R163 ;  /* 0x000000a300a37308 */ /* 0x000fe20000000800 */
[----:B------:R-:W-:Y:S02]  /*159b0*/  FMUL.FTZ R87, R2, R87 ;  /* 0x0000005702577220 */ /* 0x000fe40000410000 */
[C---:B------:R-:W-:Y:S01]  /*159c0*/  FMUL.FTZ R88, R3.reuse, R88 ;  /* 0x0000005803587220 */ /* 0x040fe20000410000 */
[----:B-1----:R-:W-:Y:S01]  /*159d0*/  F2FP.PACK_AB R113, R142, R140 ;  /* 0x0000008c8e71723e */ /* 0x002fe200000000ff */
[C---:B------:R-:W-:Y:S02]  /*159e0*/  FMUL.FTZ R89, R3.reuse, R89 ;  /* 0x0000005903597220 */ /* 0x040fe40000410000 */
[C---:B------:R-:W-:Y:S02]  /*159f0*/  FMUL.FTZ R90, R2.reuse, R90 ;  /* 0x0000005a025a7220 */ /* 0x040fe40000410000 */
[----:B------:R-:W-:Y:S01]  /*15a00*/  FMUL.FTZ R91, R2, R91 ;  /* 0x0000005b025b7220 */ /* 0x000fe20000410000 */
[----:B------:R-:W-:Y:S01]  /*15a10*/  MUFU.EX2 R164, R164 ;  /* 0x000000a400a47308 */ /* 0x000fe20000000800 */
[C---:B------:R-:W-:Y:S02]  /*15a20*/  FMUL.FTZ R92, R3.reuse, R92 ;  /* 0x0000005c035c7220 */ /* 0x040fe40000410000 */
[C---:B------:R-:W-:Y:S01]  /*15a30*/  FMUL.FTZ R93, R3.reuse, R93 ;  /* 0x0000005d035d7220 */ /* 0x040fe20000410000 */
[----:B--2---:R-:W-:Y:S01]  /*15a40*/  F2FP.PACK_AB R115, R144, R143 ;  /* 0x0000008f9073723e */ /* 0x004fe200000000ff */
        /* <DEDUP_REMOVED lines=20> */
[----:B------:R-:W4:Y:S01]  /*15b90*/  MUFU.EX2 R147, R147 ;  /* 0x0000009300937308 */ /* 0x000f220000000800 */
[C---:B------:R-:W-:Y:S04]  /*15ba0*/  HMMA.16816.F32 R76, R112.reuse, R136, R76 ;  /* 0x00000088704c723c */ /* 0x040fe8000000184c */
[C---:B------:R-:W-:Y:S02]  /*15bb0*/  FMUL.FTZ R14, R2.reuse, R106 ;  /* 0x0000006a020e7220 */ /* 0x040fe40000410000 */
[--C-:B------:R-:W-:Y:S02]  /*15bc0*/  FFMA.FTZ R154, R15, c[0x0][0x2d0], -R146.reuse ;  /* 0x0000b4000f9a7a23 */ /* 0x100fe40000010892 */
[C---:B------:R-:W-:Y:S01]  /*15bd0*/  HMMA.16816.F32 R80, R112.reuse, R138, R80 ;  /* 0x0000008a7050723c */ /* 0x040fe20000001850 */
[----:B------:R-:W-:Y:S01]  /*15be0*/  LDSM.16.MT88.4 R136, [R204+0x900] ;  /* 0x00090000cc88783b */ /* 0x000fe20000004200 */
[----:B------:R-:W-:Y:S02]  /*15bf0*/  MUFU.EX2 R152, R152 ;  /* 0x0000009800987308 */ /* 0x000fe40000000800 */
[C---:B------:R-:W-:Y:S02]  /*15c00*/  FMUL.FTZ R15, R2.reuse, R107 ;  /* 0x0000006b020f7220 */ /* 0x040fe40000410000 */
[C---:B------:R-:W-:Y:S02]  /*15c10*/  FMUL.FTZ R100, R3.reuse, R100 ;  /* 0x0000006403647220 */ /* 0x040fe40000410000 */
[C---:B---3--:R-:W-:Y:S01]  /*15c20*/  HMMA.16816.F32 R84, R112.reuse, R108, R84 ;  /* 0x0000006c7054723c */ /* 0x048fe20000001854 */
[----:B------:R-:W-:Y:S03]  /*15c30*/  LDSM.16.MT88.4 R104, [R204+0x3100] ;  /* 0x00310000cc68783b */ /* 0x000fe60000004200 */
[C---:B------:R-:W-:Y:S01]  /*15c40*/  FMUL.FTZ R101, R3.reuse, R101 ;  /* 0x0000006503657220 */ /* 0x040fe20000410000 */
[----:B------:R-:W3:Y:S01]  /*15c50*/  MUFU.EX2 R154, R154 ;  /* 0x0000009a009a7308 */ /* 0x000ee20000000800 */
[C---:B------:R-:W-:Y:S02]  /*15c60*/  FMUL.FTZ R102, R2.reuse, R102 ;  /* 0x0000006602667220 */ /* 0x040fe40000410000 */
        /* <DEDUP_REMOVED lines=13> */
[C---:B--2---:R-:W-:Y:S04]  /*15d40*/  HMMA.16816.F32 R12, R112.reuse, R132, R12 ;  /* 0x00000084700c723c */ /* 0x044fe8000000180c */
[----:B------:R-:W-:Y:S01]  /*15d50*/  FMUL.FTZ R57, R3, R57 ;  /* 0x0000003903397220 */ /* 0x000fe20000410000 */
[----:B------:R-:W-:Y:S01]  /*15d60*/  MUFU.EX2 R169, R169 ;  /* 0x000000a900a97308 */ /* 0x000fe20000000800 */
[----:B------:R-:W-:Y:S02]  /*15d70*/  FMUL.FTZ R58, R2, R58 ;  /* 0x0000003a023a7220 */ /* 0x000fe40000410000 */
[C---:B------:R-:W-:Y:S01]  /*15d80*/  HMMA.16816.F32 R100, R112.reuse, R134, R100 ;  /* 0x000000867064723c */ /* 0x040fe20000001864 */
[----:B------:R-:W2:Y:S03]  /*15d90*/  LDSM.16.MT88.4 R132, [R206+0x900] ;  /* 0x00090000ce84783b */ /* 0x000ea60000004200 */
[--C-:B------:R-:W-:Y:S01]  /*15da0*/  FFMA.FTZ R155, R16, c[0x0][0x2d0], -R153.reuse ;  /* 0x0000b400109b7a23 */ /* 0x100fe20000010899 */
[----:B----4-:R-:W-:Y:S01]  /*15db0*/  F2FP.PACK_AB R16, R147, R145 ;  /* 0x000000919310723e */ /* 0x010fe200000000ff */
[--C-:B------:R-:W-:Y:S01]  /*15dc0*/  FFMA.FTZ R160, R17, c[0x0][0x2d0], -R153.reuse ;  /* 0x0000b40011a07a23 */ /* 0x100fe20000010899 */
[----:B---3--:R-:W-:Y:S01]  /*15dd0*/  F2FP.PACK_AB R17, R154, R152 ;  /* 0x000000989a11723e */ /* 0x008fe200000000ff */
[--C-:B------:R-:W-:Y:S01]  /*15de0*/  FFMA.FTZ R161, R18, c[0x0][0x2d0], -R146.reuse ;  /* 0x0000b40012a17a23 */ /* 0x100fe20000010892 */
[C---:B-----5:R-:W-:Y:S01]  /*15df0*/  HMMA.16816.F32 R52, R112.reuse, R108, R52 ;  /* 0x0000006c7034723c */ /* 0x060fe20000001834 */
[----:B------:R-:W-:Y:S02]  /*15e00*/  MUFU.EX2 R155, R155 ;  /* 0x0000009b009b7308 */ /* 0x000fe40000000800 */
[--C-:B------:R-:W-:Y:S02]  /*15e10*/  FFMA.FTZ R162, R19, c[0x0][0x2d0], -R146.reuse ;  /* 0x0000b40013a27a23 */ /* 0x100fe40000010892 */
[C---:B------:R-:W-:Y:S02]  /*15e20*/  FMUL.FTZ R59, R2.reuse, R59 ;  /* 0x0000003b023b7220 */ /* 0x040fe40000410000 */
[C---:B------:R-:W-:Y:S02]  /*15e30*/  FMUL.FTZ R60, R3.reuse, R60 ;  /* 0x0000003c033c7220 */ /* 0x040fe40000410000 */
[C---:B------:R-:W-:Y:S02]  /*15e40*/  FMUL.FTZ R61, R3.reuse, R61 ;  /* 0x0000003d033d7220 */ /* 0x040fe40000410000 */
[----:B------:R-:W3:Y:S01]  /*15e50*/  MUFU.EX2 R160, R160 ;  /* 0x000000a000a07308 */ /* 0x000ee20000000800 */
[C---:B------:R-:W-:Y:S01]  /*15e60*/  HMMA.16816.F32 R56, R112.reuse, R110, R56 ;  /* 0x0000006e7038723c */ /* 0x040fe20000001838 */
[----:B------:R-:W4:Y:S02]  /*15e70*/  LDSM.16.MT88.4 R108, [R205+0x900] ;  /* 0x00090000cd6c783b */ /* 0x000f240000004200 */
[C---:B------:R-:W-:Y:S02]  /*15e80*/  FMUL.FTZ R62, R2.reuse, R62 ;  /* 0x0000003e023e7220 */ /* 0x040fe40000410000 */
[C---:B------:R-:W-:Y:S02]  /*15e90*/  FMUL.FTZ R63, R2.reuse, R63 ;  /* 0x0000003f023f7220 */ /* 0x040fe40000410000 */
[C---:B------:R-:W-:Y:S02]  /*15ea0*/  FMUL.FTZ R64, R3.reuse, R64 ;  /* 0x0000004003407220 */ /* 0x040fe40000410000 */
[----:B------:R-:W-:Y:S03]  /*15eb0*/  MUFU.EX2 R161, R161 ;  /* 0x000000a100a17308 */ /* 0x000fe60000000800 */
[C---:B------:R-:W-:Y:S03]  /*15ec0*/  HMMA.16816.F32 R60, R112.reuse, R104, R60 ;  /* 0x00000068703c723c */ /* 0x040fe6000000183c */
[----:B------:R-:W-:Y:S02]  /*15ed0*/  FMUL.FTZ R65, R3, R65 ;  /* 0x0000004103417220 */ /* 0x000fe40000410000 */
[C---:B------:R-:W-:Y:S02]  /*15ee0*/  FMUL.FTZ R66, R2.reuse, R66 ;  /* 0x0000004202427220 */ /* 0x040fe40000410000 */
[----:B------:R-:W5:Y:S01]  /*15ef0*/  MUFU.EX2 R162, R162 ;  /* 0x000000a200a27308 */ /* 0x000f620000000800 */
[----:B------:R-:W-:Y:S01]  /*15f00*/  FMUL.FTZ R67, R2, R67 ;  /* 0x0000004302437220 */ /* 0x000fe20000410000 */
[----:B---3--:R-:W-:Y:S03]  /*15f10*/  F2FP.PACK_AB R18, R160, R155 ;  /* 0x0000009ba012723e */ /* 0x008fe600000000ff */
[--C-:B------:R-:W-:Y:S03]  /*15f20*/  FFMA.FTZ R44, R44, c[0x0][0x2d0], -R153.reuse ;  /* 0x0000b4002c2c7a23 */ /* 0x100fe60000010899 */
[----:B------:R-:W-:Y:S01]  /*15f30*/  HMMA.16816.F32 R64, R112, R106, R64 ;  /* 0x0000006a7040723c */ /* 0x000fe20000001840 */
[----:B------:R-:W3:Y:S01]  /*15f40*/  LDSM.16.MT88.4 R104, [R208+0x3900] ;  /* 0x00390000d068783b */ /* 0x000ee20000004200 */
[----:B------:R-:W-:Y:S01]  /*15f50*/  MUFU.EX2 R170, R170 ;  /* 0x000000aa00aa7308 */ /* 0x000fe20000000800 */
[--C-:B------:R-:W-:Y:S02]  /*15f60*/  FFMA.FTZ R45, R45, c[0x0][0x2d0], -R153.reuse ;  /* 0x0000b4002d2d7a23 */ /* 0x100fe40000010899 */
[--C-:B------:R-:W-:Y:S02]  /*15f70*/  FFMA.FTZ R46, R46, c[0x0][0x2d0], -R146.reuse ;  /* 0x0000b4002e2e7a23 */ /* 0x100fe40000010892 */
[----:B------:R-:W-:Y:S02]  /*15f80*/  FFMA.FTZ R47, R47, c[0x0][0x2d0], -R146 ;  /* 0x0000b4002f2f7a23 */ /* 0x000fe40000010892 */
[----:B------:R-:W3:Y:S03]  /*15f90*/  LDSM.16.MT88.4 R112, [R206+0x3900] ;  /* 0x00390000ce70783b */ /* 0x000ee60000004200 */
[----:B------:R-:W-:Y:S01]  /*15fa0*/  MUFU.EX2 R171, R171 ;  /* 0x000000ab00ab7308 */ /* 0x000fe20000000800 */
[----:B------:R-:W-:Y:S02]  /*15fb0*/  FFMA.FTZ R48, R48, c[0x0][0x2d0], -R153 ;  /* 0x0000b40030307a23 */ /* 0x000fe40000010899 */
[----:B------:R-:W-:Y:S01]  /*15fc0*/  FFMA.FTZ R141, R3, R245, R141 ;  /* 0x000000f5038d7223 */ /* 0x000fe2000001008d */
[----:B-----5:R-:W-:Y:S01]  /*15fd0*/  F2FP.PACK_AB R19, R162, R161 ;  /* 0x000000a1a213723e */ /* 0x020fe200000000ff */
[----:B------:R-:W-:Y:S01]  /*15fe0*/  FFMA.FTZ R140, R2, R244, R140 ;  /* 0x000000f4028c7223 */ /* 0x000fe2000001008c */
[----:B------:R-:W-:Y:S01]  /*15ff0*/  MOV R2, R116 ;  /* 0x0000007400027202 */ /* 0x000fe20000000f00 */
[----:B------:R-:W-:Y:S01]  /*16000*/  FADD.FTZ R141, R117, R141 ;  /* 0x0000008d758d7221 */ /* 0x000fe20000010000 */
[----:B------:R-:W-:Y:S01]  /*16010*/  MOV R3, R0 ;  /* 0x0000000000037202 */ /* 0x000fe20000000f00 */
[----:B------:R-:W-:Y:S01]  /*16020*/  FADD.FTZ R140, R142, R140 ;  /* 0x0000008c8e8c7221 */ /* 0x000fe20000010000 */
[----:B------:R-:W-:Y:S01]  /*16030*/  MUFU.EX2 R188, R188 ;  /* 0x000000bc00bc7308 */ /* 0x000fe20000000800 */
[C---:B-1----:R-:W-:Y:S05]  /*16040*/  HMMA.16816.F32 R4, R16.reuse, R128, R4 ;  /* 0x000000801004723c */ /* 0x042fea0000001804 */
[----:B------:R-:W-:Y:S02]  /*16050*/  FADD.FTZ R118, R118, R141 ;  /* 0x0000008d76767221 */ /* 0x000fe40000010000 */
[--C-:B------:R-:W-:Y:S01]  /*16060*/  FFMA.FTZ R129, R20, c[0x0][0x2d0], -R153.reuse ;  /* 0x0000b40014817a23 */ /* 0x100fe20000010899 */
[C---:B------:R-:W-:Y:S01]  /*16070*/  HMMA.16816.F32 R8, R16.reuse, R130, R8 ;  /* 0x000000821008723c */ /* 0x040fe20000001808 */
[----:B------:R-:W-:Y:S03]  /*16080*/  MUFU.EX2 R189, R189 ;  /* 0x000000bd00bd7308 */ /* 0x000fe60000000800 */
[--C-:B------:R-:W-:Y:S02]  /*16090*/  FFMA.FTZ R128, R21, c[0x0][0x2d0], -R153.reuse ;  /* 0x0000b40015807a23 */ /* 0x100fe40000010899 */
[----:B------:R-:W-:Y:S02]  /*160a0*/  FADD.FTZ R140, R143, R140 ;  /* 0x0000008c8f8c7221 */ /* 0x000fe40000010000 */
[C---:B--2---:R-:W-:Y:S03]  /*160b0*/  HMMA.16816.F32 R68, R16.reuse, R132, R68 ;  /* 0x000000841044723c */ /* 0x044fe60000001844 */
[----:B------:R-:W-:Y:S01]  /*160c0*/  MUFU.EX2 R129, R129 ;  /* 0x0000008100817308 */ /* 0x000fe20000000800 */
[--C-:B------:R-:W-:Y:S02]  /*160d0*/  FFMA.FTZ R130, R22, c[0x0][0x2d0], -R146.reuse ;  /* 0x0000b40016827a23 */ /* 0x100fe40000010892 */
[--C-:B------:R-:W-:Y:S02]  /*160e0*/  FFMA.FTZ R131, R23, c[0x0][0x2d0], -R146.reuse ;  /* 0x0000b40017837a23 */ /* 0x100fe40000010892 */
[C---:B------:R-:W-:Y:S01]  /*160f0*/  HMMA.16816.F32 R72, R16.reuse, R134, R72 ;  /* 0x000000861048723c */ /* 0x040fe20000001848 */
[----:B------:R-:W-:Y:S03]  /*16100*/  LDSM.16.MT88.4 R20, [R204+0x3900] ;  /* 0x00390000cc14783b */ /* 0x000fe60000004200 */
[--C-:B------:R-:W-:Y:S01]  /*16110*/  FFMA.FTZ R132, R24, c[0x0][0x2d0], -R153.reuse ;  /* 0x0000b40018847a23 */ /* 0x100fe20000010899 */
[----:B------:R-:W-:Y:S01]  /*16120*/  MUFU.EX2 R128, R128 ;  /* 0x0000008000807308 */ /* 0x000fe20000000800 */
[--C-:B------:R-:W-:Y:S02]  /*16130*/  FFMA.FTZ R133, R25, c[0x0][0x2d0], -R153.reuse ;  /* 0x0000b40019857a23 */ /* 0x100fe40000010899 */
[C---:B----4-:R-:W-:Y:S04]  /*16140*/  HMMA.16816.F32 R76, R16.reuse, R108, R76 ;  /* 0x0000006c104c723c */ /* 0x050fe8000000184c */
[--C-:B------:R-:W-:Y:S02]  /*16150*/  FFMA.FTZ R134, R26, c[0x0][0x2d0], -R146.reuse ;  /* 0x0000b4001a867a23 */ /* 0x100fe40000010892 */
[----:B------:R-:W-:Y:S01]  /*16160*/  FFMA.FTZ R135, R27, c[0x0][0x2d0], -R146 ;  /* 0x0000b4001b877a23 */ /* 0x000fe20000010892 */
[----:B------:R-:W1:Y:S01]  /*16170*/  MUFU.EX2 R130, R130 ;  /* 0x0000008200827308 */ /* 0x000e620000000800 */
[C---:B------:R-:W-:Y:S01]  /*16180*/  HMMA.16816.F32 R80, R16.reuse, R110, R80 ;  /* 0x0000006e1050723c */ /* 0x040fe20000001850 */
[----:B------:R-:W2:Y:S03]  /*16190*/  LDSM.16.MT88.4 R108, [R205+0x3900] ;  /* 0x00390000cd6c783b */ /* 0x000ea60000004200 */
[----:B------:R-:W-:Y:S02]  /*161a0*/  FADD.FTZ R118, R119, R118 ;  /* 0x0000007677767221 */ /* 0x000fe40000010000 */
[----:B------:R-:W-:Y:S02]  /*161b0*/  FADD.FTZ R144, R144, R140 ;  /* 0x0000008c90907221 */ /* 0x000fe40000010000 */
[C---:B------:R-:W-:Y:S01]  /*161c0*/  HMMA.16816.F32 R84, R16.reuse, R136, R84 ;  /* 0x000000881054723c */ /* 0x040fe20000001854 */
[----:B------:R-:W-:Y:S01]  /*161d0*/  LDSM.16.MT88.4 R24, [R206+0x1100] ;  /* 0x00110000ce18783b */ /* 0x000fe20000004200 */
[----:B------:R-:W4:Y:S02]  /*161e0*/  MUFU.EX2 R131, R131 ;  /* 0x0000008300837308 */ /* 0x000f240000000800 */
[----:B------:R-:W-:Y:S02]  /*161f0*/  FADD.FTZ R145, R145, R118 ;  /* 0x0000007691917221 */ /* 0x000fe40000010000 */
[----:B------:R-:W-:Y:S02]  /*16200*/  FADD.FTZ R144, R152, R144 ;  /* 0x0000009098907221 */ /* 0x000fe40000010000 */
[C---:B------:R-:W-:Y:S04]  /*16210*/  HMMA.16816.F32 R88, R16.reuse, R138, R88 ;  /* 0x0000008a1058723c */ /* 0x040fe80000001858 */
[--C-:B------:R-:W-:Y:S01]  /*16220*/  FFMA.FTZ R136, R28, c[0x0][0x2d0], -R153.reuse ;  /* 0x0000b4001c887a23 */ /* 0x100fe20000010899 */
[----:B------:R-:W-:Y:S01]  /*16230*/  MUFU.EX2 R132, R132 ;  /* 0x0000008400847308 */ /* 0x000fe20000000800 */
[--C-:B------:R-:W-:Y:S02]  /*16240*/  FFMA.FTZ R137, R29, c[0x0][0x2d0], -R153.reuse ;  /* 0x0000b4001d897a23 */ /* 0x100fe40000010899 */
[C---:B---3--:R-:W-:Y:S04]  /*16250*/  HMMA.16816.F32 R92, R16.reuse, R104, R92 ;  /* 0x00000068105c723c */ /* 0x048fe8000000185c */
[--C-:B------:R-:W-:Y:S02]  /*16260*/  FFMA.FTZ R138, R30, c[0x0][0x2d0], -R146.reuse ;  /* 0x0000b4001e8a7a23 */ /* 0x100fe40000010892 */
[--C-:B------:R-:W-:Y:S01]  /*16270*/  FFMA.FTZ R139, R31, c[0x0][0x2d0], -R146.reuse ;  /* 0x0000b4001f8b7a23 */ /* 0x100fe20000010892 */
[----:B------:R-:W3:Y:S01]  /*16280*/  MUFU.EX2 R133, R133 ;  /* 0x0000008500857308 */ /* 0x000ee20000000800 */
[C---:B------:R-:W-:Y:S01]  /*16290*/  HMMA.16816.F32 R96, R16.reuse, R106, R96 ;  /* 0x0000006a1060723c */ /* 0x040fe20000001860 */
[----:B------:R-:W5:Y:S03]  /*162a0*/  LDSM.16.MT88.4 R104, [R208+0x1100] ;  /* 0x00110000d068783b */ /* 0x000f660000004200 */
[----:B------:R-:W-:Y:S02]  /*162b0*/  FFMA.FTZ R153, R49, c[0x0][0x2d0], -R153 ;  /* 0x0000b40031997a23 */ /* 0x000fe40000010899 */
[--C-:B------:R-:W-:Y:S02]  /*162c0*/  FFMA.FTZ R49, R50, c[0x0][0x2d0], -R146.reuse ;  /* 0x0000b40032317a23 */ /* 0x100fe40000010892 */
[C---:B------:R-:W-:Y:S01]  /*162d0*/  HMMA.16816.F32 R12, R16.reuse, R112, R12 ;  /* 0x00000070100c723c */ /* 0x040fe2000000180c */
[----:B------:R-:W-:Y:S01]  /*162e0*/  LDSM.16.MT88.4 R28, [R205+0x4100] ;  /* 0x00410000cd1c783b */ /* 0x000fe20000004200 */
[----:B------:R-:W-:Y:S02]  /*162f0*/  MUFU.EX2 R134, R134 ;  /* 0x0000008600867308 */ /* 0x000fe40000000800 */
[----:B------:R-:W-:Y:S02]  /*16300*/  FFMA.FTZ R146, R51, c[0x0][0x2d0], -R146 ;  /* 0x0000b40033927a23 */ /* 0x000fe40000010892 */
[----:B------:R-:W-:Y:S02]  /*16310*/  FADD.FTZ R145, R147, R145 ;  /* 0x0000009193917221 */ /* 0x000fe40000010000 */
[C---:B------:R-:W-:Y:S04]  /*16320*/  HMMA.16816.F32 R100, R16.reuse, R114, R100 ;  /* 0x000000721064723c */ /* 0x040fe80000001864 */
[----:B------:R-:W1:Y:S01]  /*16330*/  MUFU.EX2 R135, R135 ;  /* 0x0000008700877308 */ /* 0x000e620000000800 */
[----:B------:R-:W-:Y:S02]  /*16340*/  FADD.FTZ R154, R154, R144 ;  /* 0x000000909a9a7221 */ /* 0x000fe40000010000 */
[----:B------:R-:W-:Y:S01]  /*16350*/  FADD.FTZ R155, R155, R145 ;  /* 0x000000919b9b7221 */ /* 0x000fe20000010000 */
[C---:B--2---:R-:W-:Y:S04]  /*16360*/  HMMA.16816.F32 R52, R16.reuse, R108, R52 ;  /* 0x0000006c1034723c */ /* 0x044fe80000001834 */
[----:B------:R-:W-:Y:S02]  /*16370*/  FADD.FTZ R154, R161, R154 ;  /* 0x0000009aa19a7221 */ /* 0x000fe40000010000 */
[----:B------:R-:W-:Y:S01]  /*16380*/  MUFU.EX2 R136, R136 ;  /* 0x0000008800887308 */ /* 0x000fe20000000800 */
[----:B------:R-:W-:Y:S01]  /*16390*/  FADD.FTZ R155, R160, R155 ;  /* 0x0000009ba09b7221 */ /* 0x000fe20000010000 */
[C---:B------:R-:W-:Y:S01]  /*163a0*/  HMMA.16816.F32 R56, R16.reuse, R110, R56 ;  /* 0x0000006e1038723c */ /* 0x040fe20000001838 */
[----:B------:R-:W2:Y:S03]  /*163b0*/  LDSM.16.MT88.4 R108, [R205+0x1100] ;  /* 0x00110000cd6c783b */ /* 0x000ea60000004200 */
[----:B------:R-:W-:Y:S04]  /*163c0*/  FADD.FTZ R162, R162, R154 ;  /* 0x0000009aa2a27221 */ /* 0x000fe80000010000 */
[C---:B------:R-:W-:Y:S01]  /*163d0*/  HMMA.16816.F32 R60, R16.reuse, R20, R60 ;  /* 0x00000014103c723c */ /* 0x040fe2000000183c */
[----:B------:R-:W-:Y:S03]  /*163e0*/  MUFU.EX2 R137, R137 ;  /* 0x0000008900897308 */ /* 0x000fe60000000800 */
[----:B-1----:R-:W-:Y:S04]  /*163f0*/  FADD.FTZ R162, R130, R162 ;  /* 0x000000a282a27221 */ /* 0x002fe80000010000 */
[----:B------:R-:W-:Y:S01]  /*16400*/  HMMA.16816.F32 R64, R16, R22, R64 ;  /* 0x000000161040723c */ /* 0x000fe20000001840 */
[----:B------:R-:W1:Y:S02]  /*16410*/  LDSM.16.MT88.4 R20, [R204+0x1100] ;  /* 0x00110000cc14783b */ /* 0x000e640000004200 */
[----:B------:R-:W2:Y:S04]  /*16420*/  MUFU.EX2 R138, R138 ;  /* 0x0000008a008a7308 */ /* 0x000ea80000000800 */
[C---:B------:R-:W-:Y:S01]  /*16430*/  F2FP.PACK_AB R16, R128.reuse, R129 ;  /* 0x000000818010723e */ /* 0x040fe200000000ff */
[----:B------:R-:W-:Y:S01]  /*16440*/  FADD.FTZ R129, R129, R155 ;  /* 0x0000009b81817221 */ /* 0x000fe20000010000 */
[----:B----4-:R-:W-:Y:S03]  /*16450*/  F2FP.PACK_AB R17, R131, R130 ;  /* 0x000000828311723e */ /* 0x010fe600000000ff */
[----:B---3--:R-:W-:Y:S01]  /*16460*/  F2FP.PACK_AB R18, R133, R132 ;  /* 0x000000848512723e */ /* 0x008fe200000000ff */
[----:B------:R-:W3:Y:S01]  /*16470*/  MUFU.EX2 R139, R139 ;  /* 0x0000008b008b7308 */ /* 0x000ee20000000800 */
[----:B------:R-:W-:Y:S01]  /*16480*/  F2FP.PACK_AB R19, R135, R134 ;  /* 0x000000868713723e */ /* 0x000fe200000000ff */
[----:B------:R-:W-:Y:S02]  /*16490*/  FADD.FTZ R129, R128, R129 ;  /* 0x0000008180817221 */ /* 0x000fe40000010000 */
[----:B------:R-:W-:Y:S02]  /*164a0*/  FADD.FTZ R131, R131, R162 ;  /* 0x000000a283837221 */ /* 0x000fe40000010000 */
[----:B------:R-:W-:Y:S02]  /*164b0*/  FADD.FTZ R132, R132, R129 ;  /* 0x0000008184847221 */ /* 0x000fe40000010000 */
[C---:B-----5:R-:W-:Y:S02]  /*164c0*/  HMMA.16816.F32 R4, R16.reuse, R104, R4 ;  /* 0x000000681004723c */ /* 0x060fe40000001804 */
[----:B------:R-:W4:Y:S01]  /*164d0*/  MUFU.EX2 R190, R190 ;  /* 0x000000be00be7308 */ /* 0x000f220000000800 */
[----:B------:R-:W-:Y:S02]  /*164e0*/  FADD.FTZ R131, R134, R131 ;  /* 0x0000008386837221 */ /* 0x000fe40000010000 */
[----:B------:R-:W-:Y:S02]  /*164f0*/  FADD.FTZ R132, R133, R132 ;  /* 0x0000008485847221 */ /* 0x000fe40000010000 */
[----:B------:R-:W-:Y:S01]  /*16500*/  FADD.FTZ R135, R135, R131 ;  /* 0x0000008387877221 */ /* 0x000fe20000010000 */
[C---:B------:R-:W-:Y:S01]  /*16510*/  HMMA.16816.F32 R8, R16.reuse, R106, R8 ;  /* 0x0000006a1008723c */ /* 0x040fe20000001808 */
[----:B------:R-:W5:Y:S03]  /*16520*/  LDSM.16.MT88.4 R104, [R208+0x4100] ;  /* 0x00410000d068783b */ /* 0x000f660000004200 */
[----:B------:R-:W-:Y:S01]  /*16530*/  MUFU.EX2 R44, R44 ;  /* 0x0000002c002c7308 */ /* 0x000fe20000000800 */
[----:B--2---:R-:W-:Y:S03]  /*16540*/  FADD.FTZ R135, R138, R135 ;  /* 0x000000878a877221 */ /* 0x004fe60000010000 */
[C---:B------:R-:W-:Y:S06]  /*16550*/  HMMA.16816.F32 R68, R16.reuse, R24, R68 ;  /* 0x000000181044723c */ /* 0x040fec0000001844 */
[----:B------:R-:W-:Y:S02]  /*16560*/  MUFU.EX2 R45, R45 ;  /* 0x0000002d002d7308 */ /* 0x000fe40000000800 */
[C---:B------:R-:W-:Y:S01]  /*16570*/  HMMA.16816.F32 R72, R16.reuse, R26, R72 ;  /* 0x0000001a1048723c */ /* 0x040fe20000001848 */
[----:B------:R-:W2:Y:S07]  /*16580*/  LDSM.16.MT88.4 R24, [R206+0x4100] ;  /* 0x00410000ce18783b */ /* 0x000eae0000004200 */
[C---:B------:R-:W-:Y:S01]  /*16590*/  HMMA.16816.F32 R76, R16.reuse, R108, R76 ;  /* 0x0000006c104c723c */ /* 0x040fe2000000184c */
[----:B------:R-:W2:Y:S07]  /*165a0*/  MUFU.EX2 R46, R46 ;  /* 0x0000002e002e7308 */ /* 0x000eae0000000800 */
[C---:B------:R-:W-:Y:S01]  /*165b0*/  HMMA.16816.F32 R80, R16.reuse, R110, R80 ;  /* 0x0000006e1050723c */ /* 0x040fe20000001850 */
[----:B------:R-:W3:Y:S02]  /*165c0*/  LDSM.16.MT88.4 R108, [R204+0x4100] ;  /* 0x00410000cc6c783b */ /* 0x000ee40000004200 */
[----:B------:R-:W2:Y:S05]  /*165d0*/  MUFU.EX2 R47, R47 ;  /* 0x0000002f002f7308 */ /* 0x000eaa0000000800 */
[C---:B-1----:R-:W-:Y:S05]  /*165e0*/  HMMA.16816.F32 R84, R16.reuse, R20, R84 ;  /* 0x000000141054723c */ /* 0x042fea0000001854 */
[----:B------:R-:W-:Y:S03]  /*165f0*/  MUFU.EX2 R48, R48 ;  /* 0x0000003000307308 */ /* 0x000fe60000000800 */
[C---:B------:R-:W-:Y:S01]  /*16600*/  HMMA.16816.F32 R88, R16.reuse, R22, R88 ;  /* 0x000000161058723c */ /* 0x040fe20000001858 */
[----:B------:R-:W1:Y:S06]  /*16610*/  LDSM.16.MT88.4 R20, [R208+0x1900] ;  /* 0x00190000d014783b */ /* 0x000e6c0000004200 */
[----:B------:R-:W-:Y:S01]  /*16620*/  MUFU.EX2 R153, R153 ;  /* 0x0000009900997308 */ /* 0x000fe20000000800 */
[C---:B-----5:R-:W-:Y:S08]  /*16630*/  HMMA.16816.F32 R92, R16.reuse, R104, R92 ;  /* 0x00000068105c723c */ /* 0x060ff0000000185c */
[C---:B------:R-:W-:Y:S01]  /*16640*/  HMMA.16816.F32 R96, R16.reuse, R106, R96 ;  /* 0x0000006a1060723c */ /* 0x040fe20000001860 */
[----:B------:R-:W-:Y:S01]  /*16650*/  LDSM.16.MT88.4 R104, [R204+0x4900] ;  /* 0x00490000cc68783b */ /* 0x000fe20000004200 */
[----:B------:R-:W5:Y:S06]  /*16660*/  MUFU.EX2 R49, R49 ;  /* 0x0000003100317308 */ /* 0x000f6c0000000800 */
[C---:B--2---:R-:W-:Y:S04]  /*16670*/  HMMA.16816.F32 R12, R16.reuse, R24, R12 ;  /* 0x00000018100c723c */ /* 0x044fe8000000180c */
[----:B------:R-:W2:Y:S04]  /*16680*/  MUFU.EX2 R146, R146 ;  /* 0x0000009200927308 */ /* 0x000ea80000000800 */
[C---:B------:R-:W-:Y:S01]  /*16690*/  HMMA.16816.F32 R100, R16.reuse, R26, R100 ;  /* 0x0000001a1064723c */ /* 0x040fe20000001864 */
[----:B------:R-:W1:Y:S07]  /*166a0*/  LDSM.16.MT88.4 R24, [R205+0x1900] ;  /* 0x00190000cd18783b */ /* 0x000e6e0000004200 */
[C---:B------:R-:W-:Y:S08]  /*166b0*/  HMMA.16816.F32 R52, R16.reuse, R28, R52 ;  /* 0x0000001c1034723c */ /* 0x040ff00000001834 */
[C---:B------:R-:W-:Y:S01]  /*166c0*/  HMMA.16816.F32 R56, R16.reuse, R30, R56 ;  /* 0x0000001e1038723c */ /* 0x040fe20000001838 */
[----:B------:R-:W2:Y:S07]  /*166d0*/  LDSM.16.MT88.4 R28, [R204+0x1900] ;  /* 0x00190000cc1c783b */ /* 0x000eae0000004200 */
[C---:B---3--:R-:W-:Y:S08]  /*166e0*/  HMMA.16816.F32 R60, R16.reuse, R108, R60 ;  /* 0x0000006c103c723c */ /* 0x048ff0000000183c */
        /* <DEDUP_REMOVED lines=13> */
[----:B------:R-:W-:Y:S03]  /*167c0*/  FADD.FTZ R166, R166, R139 ;  /* 0x0000008ba6a67221 */ /* 0x000fe60000010000 */
[C---:B------:R-:W-:Y:S01]  /*167d0*/  HMMA.16816.F32 R8, R16.reuse, R22, R8 ;  /* 0x000000161008723c */ /* 0x040fe20000001808 */
[----:B------:R-:W1:Y:S03]  /*167e0*/  LDSM.16.MT88.4 R20, [R208+0x4900] ;  /* 0x00490000d014783b */ /* 0x000e660000004200 */
[----:B------:R-:W-:Y:S04]  /*167f0*/  FADD.FTZ R166, R169, R166 ;  /* 0x000000a6a9a67221 */ /* 0x000fe80000010000 */
[C---:B------:R-:W-:Y:S08]  /*16800*/  HMMA.16816.F32 R68, R16.reuse, R32, R68 ;  /* 0x000000201044723c */ /* 0x040ff00000001844 */
[C---:B------:R-:W-:Y:S01]  /*16810*/  HMMA.16816.F32 R72, R16.reuse, R34, R72 ;  /* 0x000000221048723c */ /* 0x040fe20000001848 */
[----:B------:R-:W3:Y:S07]  /*16820*/  LDSM.16.MT88.4 R32, [R206+0x4900] ;  /* 0x00490000ce20783b */ /* 0x000eee0000004200 */
[C---:B------:R-:W-:Y:S08]  /*16830*/  HMMA.16816.F32 R76, R16.reuse, R24, R76 ;  /* 0x00000018104c723c */ /* 0x040ff0000000184c */
        /* <DEDUP_REMOVED lines=21> */
[----:B----4-:R-:W-:Y:S01]  /*16990*/  F2FP.PACK_AB R19, R190, R189 ;  /* 0x000000bdbe13723e */ /* 0x010fe200000000ff */
[----:B------:R-:W-:Y:S02]  /*169a0*/  FADD.FTZ R170, R170, R166 ;  /* 0x000000a6aaaa7221 */ /* 0x000fe40000010000 */
[----:B------:R-:W-:Y:S02]  /*169b0*/  FADD.FTZ R171, R171, R167 ;  /* 0x000000a7abab7221 */ /* 0x000fe40000010000 */
[----:B------:R-:W-:Y:S02]  /*169c0*/  FADD.FTZ R170, R189, R170 ;  /* 0x000000aabdaa7221 */ /* 0x000fe40000010000 */
[C---:B------:R-:W-:Y:S03]  /*169d0*/  HMMA.16816.F32 R4, R16.reuse, R24, R4 ;  /* 0x000000181004723c */ /* 0x040fe60000001804 */
[----:B------:R-:W-:Y:S02]  /*169e0*/  FADD.FTZ R171, R188, R171 ;  /* 0x000000abbcab7221 */ /* 0x000fe40000010000 */
[----:B------:R-:W-:Y:S03]  /*169f0*/  FADD.FTZ R190, R190, R170 ;  /* 0x000000aabebe7221 */ /* 0x000fe60000010000 */
[C---:B------:R-:W-:Y:S01]  /*16a00*/  HMMA.16816.F32 R8, R16.reuse, R26, R8 ;  /* 0x0000001a1008723c */ /* 0x040fe20000001808 */
[----:B------:R-:W3:Y:S03]  /*16a10*/  LDSM.16.MT88.4 R24, [R208+0x5100] ;  /* 0x00510000d018783b */ /* 0x000ee60000004200 */
[----:B------:R-:W-:Y:S04]  /*16a20*/  FADD.FTZ R190, R46, R190 ;  /* 0x000000be2ebe7221 */ /* 0x000fe80000010000 */
[C---:B-1----:R-:W-:Y:S04]  /*16a30*/  HMMA.16816.F32 R68, R16.reuse, R20, R68 ;  /* 0x000000141044723c */ /* 0x042fe80000001844 */
[----:B------:R-:W-:Y:S04]  /*16a40*/  FADD.FTZ R190, R47, R190 ;  /* 0x000000be2fbe7221 */ /* 0x000fe80000010000 */
[C---:B------:R-:W-:Y:S01]  /*16a50*/  HMMA.16816.F32 R72, R16.reuse, R22, R72 ;  /* 0x000000161048723c */ /* 0x040fe20000001848 */
[----:B------:R-:W1:Y:S03]  /*16a60*/  LDSM.16.MT88.4 R20, [R206+0x5100] ;  /* 0x00510000ce14783b */ /* 0x000e660000004200 */
[----:B-----5:R-:W-:Y:S04]  /*16a70*/  FADD.FTZ R190, R49, R190 ;  /* 0x000000be31be7221 */ /* 0x020fe80000010000 */
[C---:B------:R-:W-:Y:S04]  /*16a80*/  HMMA.16816.F32 R76, R16.reuse, R28, R76 ;  /* 0x0000001c104c723c */ /* 0x040fe8000000184c */
[----:B------:R-:W-:Y:S04]  /*16a90*/  FADD.FTZ R244, R146, R190 ;  /* 0x000000be92f47221 */ /* 0x000fe80000010000 */
        /* <DEDUP_REMOVED lines=20> */
[----:B------:R-:W-:Y:S03]  /*16be0*/  F2FP.PACK_AB R19, R146, R49 ;  /* 0x000000319213723e */ /* 0x000fe600000000ff */
[----:B------:R-:W-:Y:S04]  /*16bf0*/  FADD.FTZ R44, R48, R44 ;  /* 0x0000002c302c7221 */ /* 0x000fe80000010000 */
[C---:B------:R-:W-:Y:S01]  /*16c00*/  HMMA.16816.F32 R112, R16.reuse, R108, R4 ;  /* 0x0000006c1070723c */ /* 0x040fe20000001804 */
[----:B------:R-:W4:Y:S02]  /*16c10*/  LDSM.16.MT88.4 R4, [R206+0x5900] ;  /* 0x00590000ce04783b */ /* 0x000f240000004200 */
[----:B------:R-:W-:Y:S05]  /*16c20*/  FADD.FTZ R245, R153, R44 ;  /* 0x0000002c99f57221 */ /* 0x000fea0000010000 */
[C---:B------:R-:W-:Y:S01]  /*16c30*/  HMMA.16816.F32 R108, R16.reuse, R110, R8 ;  /* 0x0000006e106c723c */ /* 0x040fe20000001808 */
[----:B------:R-:W5:Y:S07]  /*16c40*/  LDSM.16.MT88.4 R8, [R205+0x5900] ;  /* 0x00590000cd08783b */ /* 0x000f6e0000004200 */
[C---:B--2---:R-:W-:Y:S08]  /*16c50*/  HMMA.16816.F32 R68, R16.reuse, R32, R68 ;  /* 0x000000201044723c */ /* 0x044ff00000001844 */
[C---:B------:R-:W-:Y:S08]  /*16c60*/  HMMA.16816.F32 R72, R16.reuse, R34, R72 ;  /* 0x000000221048723c */ /* 0x040ff00000001848 */
[C---:B------:R-:W-:Y:S08]  /*16c70*/  HMMA.16816.F32 R76, R16.reuse, R40, R76 ;  /* 0x00000028104c723c */ /* 0x040ff0000000184c */
[C---:B------:R-:W-:Y:S08]  /*16c80*/  HMMA.16816.F32 R80, R16.reuse, R42, R80 ;  /* 0x0000002a1050723c */ /* 0x040ff00000001850 */
[C---:B---3--:R-:W-:Y:S08]  /*16c90*/  HMMA.16816.F32 R84, R16.reuse, R24, R84 ;  /* 0x000000181054723c */ /* 0x048ff00000001854 */
[C---:B------:R-:W-:Y:S08]  /*16ca0*/  HMMA.16816.F32 R88, R16.reuse, R26, R88 ;  /* 0x0000001a1058723c */ /* 0x040ff00000001858 */
[C---:B-1----:R-:W-:Y:S08]  /*16cb0*/  HMMA.16816.F32 R92, R16.reuse, R20, R92 ;  /* 0x00000014105c723c */ /* 0x042ff0000000185c */
[C---:B------:R-:W-:Y:S01]  /*16cc0*/  HMMA.16816.F32 R96, R16.reuse, R22, R96 ;  /* 0x000000161060723c */ /* 0x040fe20000001860 */
[----:B------:R-:W1:Y:S07]  /*16cd0*/  LDSM.16.MT88.4 R20, [R204+0x5900] ;  /* 0x00590000cc14783b */ /* 0x000e6e0000004200 */
[C---:B----4-:R-:W-:Y:S08]  /*16ce0*/  HMMA.16816.F32 R104, R16.reuse, R4, R12 ;  /* 0x000000041068723c */ /* 0x050ff0000000180c */
[C---:B------:R-:W-:Y:S08]  /*16cf0*/  HMMA.16816.F32 R100, R16.reuse, R6, R100 ;  /* 0x000000061064723c */ /* 0x040ff00000001864 */
[C---:B-----5:R-:W-:Y:S08]  /*16d00*/  HMMA.16816.F32 R52, R16.reuse, R8, R52 ;  /* 0x000000081034723c */ /* 0x060ff00000001834 */
[C---:B------:R-:W-:Y:S08]  /*16d10*/  HMMA.16816.F32 R56, R16.reuse, R10, R56 ;  /* 0x0000000a1038723c */ /* 0x040ff00000001838 */
[C---:B-1----:R-:W-:Y:S08]  /*16d20*/  HMMA.16816.F32 R60, R16.reuse, R20, R60 ;  /* 0x00000014103c723c */ /* 0x042ff0000000183c */
[----:B------:R-:W-:Y:S07]  /*16d30*/  HMMA.16816.F32 R64, R16, R22, R64 ;  /* 0x000000161040723c */ /* 0x000fee0000001840 */
[----:B------:R-:W-:Y:S01]  /*16d40*/  MOV R16, R116 ;  /* 0x0000007400107202 */ /* 0x000fe20000000f00 */
[----:B------:R-:W-:-:S05]  /*16d50*/  @P0 BRA `(.L_x_428) ;  /* 0xffffd3e000000947 */ /* 0x000fca000383ffff */
.L_x_425:
[----:B------:R-:W-:-:S13]  /*16d60*/  ISETP.GE.AND P0, PT, R248, R226, PT ;  /* 0x000000e2f800720c */ /* 0x000fda0003f06270 */
[----:B------:R-:W-:Y:S05]  /*16d70*/  @!P0 BRA `(.L_x_429) ;  /* 0x00003e5000008947 */ /* 0x000fea0003800000 */
[C---:B------:R-:W-:Y:S01]  /*16d80*/  SHF.L.U64.HI R250, R224.reuse, 0x1, R247 ;  /* 0x00000001e0fa7819 */ /* 0x040fe200000102f7 */
[----:B------:R-:W-:Y:S01]  /*16d90*/  IMAD.SHL.U32 R249, R224, 0x2, RZ ;  /* 0x00000002e0f97824 */ /* 0x000fe200078e00ff */
[----:B------:R-:W-:Y:S01]  /*16da0*/  MOV R3, R0 ;  /* 0x0000000000037202 */ /* 0x000fe20000000f00 */
[----:B------:R-:W-:Y:S01]  /*16db0*/  IMAD.MOV.U32 R2, RZ, RZ, R16 ;  /* 0x000000ffff027224 */ /* 0x000fe200078e0010 */
[C---:B------:R-:W-:Y:S01]  /*16dc0*/  SHF.L.U64.HI R247, R229.reuse, 0x1, R231 ;  /* 0x00000001e5f77819 */ /* 0x040fe200000102e7 */
[----:B------:R-:W-:Y:S01]  /*16dd0*/  IMAD.SHL.U32 R246, R229, 0x2, RZ ;  /* 0x00000002e5f67824 */ /* 0x000fe200078e00ff */
[----:B------:R-:W-:Y:S02]  /*16de0*/  ULDC UR4, c[0x0][0x324] ;  /* 0x0000c90000047ab9 */ /* 0x000fe40000000800 */
[----:B------:R-:W-:Y:S02]  /*16df0*/  ULOP3.LUT UR4, URZ, UR4, URZ, 0x33, !UPT ;  /* 0x000000043f047292 */ /* 0x000fe4000f8e333f */
.L_x_439:
[----:B------:R-:W-:Y:S04]  /*16e00*/  DEPBAR.LE SB0, 0x0 ;  /* 0x000080000000791a */ /* 0x000fe80000000000 */
[----:B------:R-:W-:Y:S01]  /*16e10*/  BAR.SYNC.DEFER_BLOCKING 0x0 ;  /* 0x0000000000007b1d */ /* 0x000fe20000010000 */
[----:B------:R-:W-:Y:S01]  /*16e20*/  ISETP.GE.AND P2, PT, R224, c[0x0][0x1d4], PT ;  /* 0x00007500e0007a0c */ /* 0x000fe20003f46270 */
[----:B------:R-:W-:Y:S01]  /*16e30*/  IMAD.WIDE.U32 R46, R228, c[0x0][0x208], RZ ;  /* 0x00008200e42e7a25 */ /* 0x000fe200078e00ff */
[----:B------:R-:W-:Y:S02]  /*16e40*/  ISETP.GE.AND P1, PT, R223, c[0x0][0x1d4], PT ;  /* 0x00007500df007a0c */ /* 0x000fe40003f26270 */
        /* <DEDUP_REMOVED lines=32> */
[----:B------:R-:W1:Y:S03]  /*17050*/  SHFL.IDX PT, R0, R0, 0x2, 0x181f ;  /* 0x00581f0000007f89 */ /* 0x000e6600000e0000 */
[C-C-:B---3--:R-:W-:Y:S01]  /*17060*/  IMAD.X R145, R136.reuse, 0x1, R250.reuse, P0 ;  /* 0x0000000188917824 */ /* 0x148fe200000e06fa */
[-C--:B------:R-:W-:Y:S03]  /*17070*/  IADD3 R146, P0, R137, R246.reuse, RZ ;  /* 0x000000f689927210 */ /* 0x080fe60007f1e0ff */
[C---:B------:R-:W-:Y:S04]  /*17080*/  HMMA.16816.F32 R24, R120.reuse, R26, RZ ;  /* 0x0000001a7818723c */ /* 0x040fe800000018ff */
[--C-:B------:R-:W-:Y:S01]  /*17090*/  IMAD.X R147, R136, 0x1, R247.reuse, P0 ;  /* 0x0000000188937824 */ /* 0x100fe200000e06f7 */
[CC--:B--2---:R-:W-:Y:S01]  /*170a0*/  IADD3 R152, P0, R141.reuse, R249.reuse, RZ ;  /* 0x000000f98d987210 */ /* 0x0c4fe20007f1e0ff */
[----:B------:R-:W-:Y:S02]  /*170b0*/  LDSM.16.M88.4 R136, [R200] ;  /* 0x00000000c888783b */ /* 0x000fe40000000200 */
[C---:B------:R-:W-:Y:S04]  /*170c0*/  HMMA.16816.F32 R28, R120.reuse, R32, RZ ;  /* 0x00000020781c723c */ /* 0x040fe800000018ff */
[C-C-:B----4-:R-:W-:Y:S01]  /*170d0*/  IMAD.X R153, R142.reuse, 0x1, R250.reuse, P0 ;  /* 0x000000018e997824 */ /* 0x150fe200000e06fa */
[-C--:B------:R-:W-:Y:S03]  /*170e0*/  IADD3 R154, P0, R141, R246.reuse, RZ ;  /* 0x000000f68d9a7210 */ /* 0x080fe60007f1e0ff */
[C---:B------:R-:W-:Y:S04]  /*170f0*/  HMMA.16816.F32 R32, R120.reuse, R34, RZ ;  /* 0x000000227820723c */ /* 0x040fe800000018ff */
[--C-:B------:R-:W-:Y:S01]  /*17100*/  IMAD.X R155, R142, 0x1, R247.reuse, P0 ;  /* 0x000000018e9b7824 */ /* 0x100fe200000e06f7 */
[----:B-1----:R-:W-:Y:S03]  /*17110*/  IADD3 R160, P0, R0, R249, RZ ;  /* 0x000000f900a07210 */ /* 0x002fe60007f1e0ff */
[C---:B------:R-:W-:Y:S04]  /*17120*/  HMMA.16816.F32 R36, R120.reuse, R40, RZ ;  /* 0x000000287824723c */ /* 0x040fe800000018ff */
[----:B------:R-:W-:Y:S01]  /*17130*/  IMAD.X R161, R140, 0x1, R250, P0 ;  /* 0x000000018ca17824 */ /* 0x000fe200000e06fa */
        /* <DEDUP_REMOVED lines=25> */
[----:B------:R-:W1:Y:S04]  /*172d0*/  LDSM.16.M88.4 R132, [R207+0x8100] ;  /* 0x00810000cf84783b */ /* 0x000e680000000200 */
[C---:B------:R-:W-:Y:S01]  /*172e0*/  HMMA.16816.F32 R36, R124.reuse, R136, R36 ;  /* 0x000000887c24723c */ /* 0x040fe20000001824 */
[----:B------:R-:W0:Y:S05]  /*172f0*/  LDGDEPBAR ;  /* 0x00000000000079af */ /* 0x000e2a0000000000 */
[----:B------:R-:W-:Y:S02]  /*17300*/  LDSM.16.M88.4 R116, [R207+0x9100] ;  /* 0x00910000cf74783b */ /* 0x000fe40000000200 */
[C---:B------:R-:W-:Y:S03]  /*17310*/  HMMA.16816.F32 R40, R124.reuse, R138, R40 ;  /* 0x0000008a7c28723c */ /* 0x040fe60000001828 */
[----:B------:R-:W-:Y:S05]  /*17320*/  LDSM.16.M88.4 R136, [R207+0x9900] ;  /* 0x00990000cf88783b */ /* 0x000fea0000000200 */
[C---:B--2---:R-:W-:Y:S01]  /*17330*/  HMMA.16816.F32 R44, R124.reuse, R128, R44 ;  /* 0x000000807c2c723c */ /* 0x044fe2000000182c */
[----:B---3--:R-:W-:Y:S05]  /*17340*/  LDSM.16.M88.4 R144, [R207+0xa100] ;  /* 0x00a10000cf90783b */ /* 0x008fea0000000200 */
[----:B-----5:R-:W2:Y:S02]  /*17350*/  LDSM.16.M88.4 R140, [R207+0x8900] ;  /* 0x00890000cf8c783b */ /* 0x020ea40000000200 */
[----:B------:R-:W-:Y:S03]  /*17360*/  HMMA.16816.F32 R48, R124, R130, R48 ;  /* 0x000000827c30723c */ /* 0x000fe60000001830 */
[----:B----4-:R-:W3:Y:S05]  /*17370*/  LDSM.16.M88.4 R152, [R207+0xa900] ;  /* 0x00a90000cf98783b */ /* 0x010eea0000000200 */
[----:B------:R-:W4:Y:S01]  /*17380*/  LDSM.16.M88.4 R128, [R198] ;  /* 0x00000000c680783b */ /* 0x000f220000000200 */
[C---:B-1----:R-:W-:Y:S04]  /*17390*/  HMMA.16816.F32 R4, R148.reuse, R132, R4 ;  /* 0x000000849404723c */ /* 0x042fe80000001804 */
[----:B------:R-:W-:Y:S05]  /*173a0*/  LDSM.16.M88.4 R160, [R198+0x1000] ;  /* 0x00100000c6a0783b */ /* 0x000fea0000000200 */
[----:B------:R-:W-:Y:S01]  /*173b0*/  LDSM.16.M88.4 R164, [R198+0x1800] ;  /* 0x00180000c6a4783b */ /* 0x000fe20000000200 */
[C---:B------:R-:W-:Y:S04]  /*173c0*/  HMMA.16816.F32 R8, R148.reuse, R134, R8 ;  /* 0x000000869408723c */ /* 0x040fe80000001808 */
[----:B------:R-:W1:Y:S05]  /*173d0*/  LDSM.16.M88.4 R132, [R198+0x800] ;  /* 0x00080000c684783b */ /* 0x000e6a0000000200 */
[----:B------:R-:W5:Y:S05]  /*173e0*/  LDSM.16.M88.4 R168, [R198+0x2000] ;  /* 0x00200000c6a8783b */ /* 0x000f6a0000000200 */
[----:B------:R-:W-:Y:S01]  /*173f0*/  LDSM.16.M88.4 R188, [R198+0x5000] ;  /* 0x00500000c6bc783b */ /* 0x000fe20000000200 */
[C---:B--2---:R-:W-:Y:S08]  /*17400*/  HMMA.16816.F32 R12, R148.reuse, R140, R12 ;  /* 0x0000008c940c723c */ /* 0x044ff0000000180c */
[C---:B------:R-:W-:Y:S01]  /*17410*/  HMMA.16816.F32 R16, R148.reuse, R142, R16 ;  /* 0x0000008e9410723c */ /* 0x040fe20000001810 */
[----:B------:R-:W-:Y:S07]  /*17420*/  LDSM.16.M88.4 R140, [R210+0xb900] ;  /* 0x00b90000d28c783b */ /* 0x000fee0000000200 */
[C---:B------:R-:W-:Y:S08]  /*17430*/  HMMA.16816.F32 R20, R148.reuse, R116, R20 ;  /* 0x000000749414723c */ /* 0x040ff00000001814 */
[C---:B------:R-:W-:Y:S01]  /*17440*/  HMMA.16816.F32 R24, R148.reuse, R118, R24 ;  /* 0x000000769418723c */ /* 0x040fe20000001818 */
[----:B------:R-:W2:Y:S07]  /*17450*/  LDSM.16.M88.4 R116, [R198+0x2800] ;  /* 0x00280000c674783b */ /* 0x000eae0000000200 */
[C---:B------:R-:W-:Y:S08]  /*17460*/  HMMA.16816.F32 R28, R148.reuse, R136, R28 ;  /* 0x00000088941c723c */ /* 0x040ff0000000181c */
[C---:B------:R-:W-:Y:S01]  /*17470*/  HMMA.16816.F32 R32, R148.reuse, R138, R32 ;  /* 0x0000008a9420723c */ /* 0x040fe20000001820 */
[----:B------:R-:W1:Y:S07]  /*17480*/  LDSM.16.M88.4 R136, [R210+0xb100] ;  /* 0x00b10000d288783b */ /* 0x000e6e0000000200 */
[C---:B------:R-:W-:Y:S08]  /*17490*/  HMMA.16816.F32 R36, R148.reuse, R144, R36 ;  /* 0x000000909424723c */ /* 0x040ff00000001824 */
[C---:B------:R-:W-:Y:S01]  /*174a0*/  HMMA.16816.F32 R40, R148.reuse, R146, R40 ;  /* 0x000000929428723c */ /* 0x040fe20000001828 */
[----:B------:R-:W2:Y:S07]  /*174b0*/  LDSM.16.M88.4 R144, [R210+0xc100] ;  /* 0x00c10000d290783b */ /* 0x000eae0000000200 */
[C---:B---3--:R-:W-:Y:S08]  /*174c0*/  HMMA.16816.F32 R44, R148.reuse, R152, R44 ;  /* 0x00000098942c723c */ /* 0x048ff0000000182c */
        /* <DEDUP_REMOVED lines=17> */
[C---:B--2---:R-:W-:Y:S08]  /*175e0*/  HMMA.16816.F32 R44, R156.reuse, R116, R44 ;  /* 0x000000749c2c723c */ /* 0x044ff0000000182c */
[----:B------:R-:W-:Y:S01]  /*175f0*/  HMMA.16816.F32 R48, R156, R118, R48 ;  /* 0x000000769c30723c */ /* 0x000fe20000001830 */
[----:B------:R-:W2:Y:S07]  /*17600*/  LDSM.16.M88.4 R116, [R194] ;  /* 0x00000000c274783b */ /* 0x000eae0000000200 */
        /* <DEDUP_REMOVED lines=8> */
[----:B------:R-:W2:Y:S07]  /*17690*/  LDSM.16.M88.4 R144, [R207+0xb100] ;  /* 0x00b10000cf90783b */ /* 0x000eae0000000200 */
[C---:B---3--:R-:W-:Y:S08]  /*176a0*/  HMMA.16816.F32 R28, R172.reuse, R152, R28 ;  /* 0x00000098ac1c723c */ /* 0x048ff0000000181c */
[C---:B------:R-:W-:Y:S01]  /*176b0*/  HMMA.16816.F32 R32, R172.reuse, R154, R32 ;  /* 0x0000009aac20723c */ /* 0x040fe20000001820 */
[----:B------:R-:W-:Y:S07]  /*176c0*/  LDSM.16.M88.4 R152, [R207+0xc900] ;  /* 0x00c90000cf98783b */ /* 0x000fee0000000200 */
[C---:B----4-:R-:W-:Y:S08]  /*176d0*/  HMMA.16816.F32 R36, R172.reuse, R128, R36 ;  /* 0x00000080ac24723c */ /* 0x050ff00000001824 */
[C---:B------:R-:W-:Y:S01]  /*176e0*/  HMMA.16816.F32 R40, R172.reuse, R130, R40 ;  /* 0x00000082ac28723c */ /* 0x040fe20000001828 */
[----:B------:R-:W3:Y:S07]  /*176f0*/  LDSM.16.M88.4 R128, [R207+0xb900] ;  /* 0x00b90000cf80783b */ /* 0x000eee0000000200 */
[C---:B-1----:R-:W-:Y:S08]  /*17700*/  HMMA.16816.F32 R44, R172.reuse, R132, R44 ;  /* 0x00000084ac2c723c */ /* 0x042ff0000000182c */
[----:B------:R-:W-:Y:S01]  /*17710*/  HMMA.16816.F32 R48, R172, R134, R48 ;  /* 0x00000086ac30723c */ /* 0x000fe20000001830 */
[----:B------:R-:W1:Y:S07]  /*17720*/  LDSM.16.M88.4 R132, [R207+0xc100] ;  /* 0x00c10000cf84783b */ /* 0x000e6e0000000200 */
[C---:B------:R-:W-:Y:S08]  /*17730*/  HMMA.16816.F32 R4, R176.reuse, R160, R4 ;  /* 0x000000a0b004723c */ /* 0x040ff00000001804 */
[C---:B------:R-:W-:Y:S01]  /*17740*/  HMMA.16816.F32 R8, R176.reuse, R162, R8 ;  /* 0x000000a2b008723c */ /* 0x040fe20000001808 */
[----:B------:R-:W4:Y:S07]  /*17750*/  LDSM.16.M88.4 R160, [R207+0xd100] ;  /* 0x00d10000cfa0783b */ /* 0x000f2e0000000200 */
[C---:B------:R-:W-:Y:S08]  /*17760*/  HMMA.16816.F32 R12, R176.reuse, R164, R12 ;  /* 0x000000a4b00c723c */ /* 0x040ff0000000180c */
[C---:B------:R-:W-:Y:S01]  /*17770*/  HMMA.16816.F32 R16, R176.reuse, R166, R16 ;  /* 0x000000a6b010723c */ /* 0x040fe20000001810 */
[----:B------:R-:W1:Y:S07]  /*17780*/  LDSM.16.M88.4 R164, [R207+0xd900] ;  /* 0x00d90000cfa4783b */ /* 0x000e6e0000000200 */
[C---:B-----5:R-:W-:Y:S08]  /*17790*/  HMMA.16816.F32 R20, R176.reuse, R168, R20 ;  /* 0x000000a8b014723c */ /* 0x060ff00000001814 */
[C---:B------:R-:W-:Y:S01]  /*177a0*/  HMMA.16816.F32 R24, R176.reuse, R170, R24 ;  /* 0x000000aab018723c */ /* 0x040fe20000001818 */
[----:B------:R-:W-:Y:S07]  /*177b0*/  LDSM.16.M88.4 R168, [R198+0x4800] ;  /* 0x00480000c6a8783b */ /* 0x000fee0000000200 */
[C---:B--2---:R-:W-:Y:S08]  /*177c0*/  HMMA.16816.F32 R28, R176.reuse, R116, R28 ;  /* 0x00000074b01c723c */ /* 0x044ff0000000181c */
[C---:B------:R-:W-:Y:S01]  /*177d0*/  HMMA.16816.F32 R32, R176.reuse, R118, R32 ;  /* 0x00000076b020723c */ /* 0x040fe20000001820 */
[----:B------:R-:W2:Y:S07]  /*177e0*/  LDSM.16.M88.4 R116, [R198+0x3000] ;  /* 0x00300000c674783b */ /* 0x000eae0000000200 */
[C---:B------:R-:W-:Y:S08]  /*177f0*/  HMMA.16816.F32 R36, R176.reuse, R136, R36 ;  /* 0x00000088b024723c */ /* 0x040ff00000001824 */
[C---:B------:R-:W-:Y:S01]  /*17800*/  HMMA.16816.F32 R40, R176.reuse, R138, R40 ;  /* 0x0000008ab028723c */ /* 0x040fe20000001828 */
[----:B------:R-:W5:Y:S07]  /*17810*/  LDSM.16.M88.4 R136, [R198+0x3800] ;  /* 0x00380000c688783b */ /* 0x000f6e0000000200 */
[C---:B------:R-:W-:Y:S08]  /*17820*/  HMMA.16816.F32 R44, R176.reuse, R140, R44 ;  /* 0x0000008cb02c723c */ /* 0x040ff0000000182c */
[----:B------:R-:W-:Y:S01]  /*17830*/  HMMA.16816.F32 R48, R176, R142, R48 ;  /* 0x0000008eb030723c */ /* 0x000fe20000001830 */
[----:B------:R-:W2:Y:S07]  /*17840*/  LDSM.16.M88.4 R140, [R198+0x4000] ;  /* 0x00400000c68c783b */ /* 0x000eae0000000200 */
[C---:B------:R-:W-:Y:S08]  /*17850*/  HMMA.16816.F32 R4, R180.reuse, R144, R4 ;  /* 0x00000090b404723c */ /* 0x040ff00000001804 */
[C---:B------:R-:W-:Y:S01]  /*17860*/  HMMA.16816.F32 R8, R180.reuse, R146, R8 ;  /* 0x00000092b408723c */ /* 0x040fe20000001808 */
[----:B------:R-:W2:Y:S01]  /*17870*/  LDSM.16.M88.4 R144, [R198+0x5800] ;  /* 0x00580000c690783b */ /* 0x000ea20000000200 */
[----:B------:R-:W-:Y:S04]  /*17880*/  DEPBAR.LE SB0, 0x0 ;  /* 0x000080000000791a */ /* 0x000fe80000000000 */
[----:B------:R-:W-:Y:S02]  /*17890*/  BAR.SYNC.DEFER_BLOCKING 0x0 ;  /* 0x0000000000007b1d */ /* 0x000fe40000010000 */
[C---:B---3--:R-:W-:Y:S08]  /*178a0*/  HMMA.16816.F32 R12, R180.reuse, R128, R12 ;  /* 0x00000080b40c723c */ /* 0x048ff0000000180c */
[C---:B------:R-:W-:Y:S08]  /*178b0*/  HMMA.16816.F32 R16, R180.reuse, R130, R16 ;  /* 0x00000082b410723c */ /* 0x040ff00000001810 */
[C---:B-1----:R-:W-:Y:S08]  /*178c0*/  HMMA.16816.F32 R20, R180.reuse, R132, R20 ;  /* 0x00000084b414723c */ /* 0x042ff00000001814 */
[C---:B------:R-:W-:Y:S08]  /*178d0*/  HMMA.16816.F32 R24, R180.reuse, R134, R24 ;  /* 0x00000086b418723c */ /* 0x040ff00000001818 */
[C---:B------:R-:W-:Y:S08]  /*178e0*/  HMMA.16816.F32 R28, R180.reuse, R152, R28 ;  /* 0x00000098b41c723c */ /* 0x040ff0000000181c */
[C---:B------:R-:W-:Y:S08]  /*178f0*/  HMMA.16816.F32 R32, R180.reuse, R154, R32 ;  /* 0x0000009ab420723c */ /* 0x040ff00000001820 */
[C---:B----4-:R-:W-:Y:S08]  /*17900*/  HMMA.16816.F32 R36, R180.reuse, R160, R36 ;  /* 0x000000a0b424723c */ /* 0x050ff00000001824 */
[C---:B------:R-:W-:Y:S08]  /*17910*/  HMMA.16816.F32 R40, R180.reuse, R162, R40 ;  /* 0x000000a2b428723c */ /* 0x040ff00000001828 */
[C---:B------:R-:W-:Y:S08]  /*17920*/  HMMA.16816.F32 R44, R180.reuse, R164, R44 ;  /* 0x000000a4b42c723c */ /* 0x040ff0000000182c */
[----:B------:R-:W-:Y:S08]  /*17930*/  HMMA.16816.F32 R48, R180, R166, R48 ;  /* 0x000000a6b430723c */ /* 0x000ff00000001830 */
[C---:B--2---:R-:W-:Y:S08]  /*17940*/  HMMA.16816.F32 R4, R184.reuse, R116, R4 ;  /* 0x00000074b804723c */ /* 0x044ff00000001804 */
        /* <DEDUP_REMOVED lines=11> */
[----:B------:R-:W-:-:S07]  /*17a00*/  @!P0 BRA `(.L_x_430) ;  /* 0x0000035000008947 */ /* 0x000fce0003800000 */
[----:B------:R-:W-:Y:S01]  /*17a10*/  ISETP.NE.AND P4, PT, R221, 0x1, PT ;  /* 0x00000001dd00780c */ /* 0x000fe20003f85270 */
[----:B------:R-:W-:Y:S01]  /*17a20*/  IMAD R228, R248, 0x60, R215 ;  /* 0x00000060f8e47824 */ /* 0x000fe200078e02d7 */
[----:B------:R-:W-:Y:S01]  /*17a30*/  ISETP.GT.AND P3, PT, R222, 0x5f, PT ;  /* 0x0000005fde00780c */ /* 0x000fe20003f64270 */
[----:B------:R-:W-:Y:S03]  /*17a40*/  IMAD.MOV.U32 R227, RZ, RZ, RZ ;  /* 0x000000ffffe37224 */ /* 0x000fe600078e00ff */
[----:B------:R-:W-:Y:S05]  /*17a50*/  IADD3 R228, R228, -0x60, R222 ;  /* 0xffffffa0e4e47810 */ /* 0x000fea0007ffe0de */
        /* <DEDUP_REMOVED lines=23> */
[----:B------:R-:W1:Y:S01]  /*17bd0*/  SHFL.IDX PT, R128, R116, RZ, 0x181f ;  /* 0x00181fff74807589 */ /* 0x000e6200000e0000 */
[----:B------:R-:W-:Y:S03]  /*17be0*/  SHF.L.U64.HI R0, R229, 0x1, R231 ;  /* 0x00000001e5007819 */ /* 0x000fe600000102e7 */
[----:B------:R-:W2:Y:S04]  /*17bf0*/  SHFL.IDX PT, R129, R117, RZ, 0x181f ;  /* 0x00181fff75817589 */ /* 0x000ea800000e0000 */
[----:B------:R-:W3:Y:S04]  /*17c00*/  SHFL.IDX PT, R118, R116, 0x1, 0x181f ;  /* 0x00381f0074767f89 */ /* 0x000ee800000e0000 */
[----:B------:R-:W4:Y:S04]  /*17c10*/  SHFL.IDX PT, R119, R117, 0x1, 0x181f ;  /* 0x00381f0075777f89 */ /* 0x000f2800000e0000 */
[----:B------:R-:W5:Y:S04]  /*17c20*/  SHFL.IDX PT, R116, R116, 0x2, 0x181f ;  /* 0x00581f0074747f89 */ /* 0x000f6800000e0000 */
[----:B------:R-:W5:Y:S01]  /*17c30*/  SHFL.IDX PT, R117, R117, 0x2, 0x181f ;  /* 0x00581f0075757f89 */ /* 0x000f6200000e0000 */
[CC--:B-1----:R-:W-:Y:S05]  /*17c40*/  IADD3 R130, P0, R128.reuse, R249.reuse, RZ ;  /* 0x000000f980827210 */ /* 0x0c2fea0007f1e0ff */
[C---:B--2---:R-:W-:Y:S01]  /*17c50*/  IMAD.X R131, R129.reuse, 0x1, R250, P0 ;  /* 0x0000000181837824 */ /* 0x044fe200000e06fa */
[-C--:B------:R-:W-:Y:S04]  /*17c60*/  IADD3 R128, P0, R128, R246.reuse, RZ ;  /* 0x000000f680807210 */ /* 0x080fe80007f1e0ff */
[----:B------:R1:W-:Y:S01]  /*17c70*/  LDGSTS.E.BYPASS.LTC128B.128 [R230+0x8100], [R130.64], !P2 ;  /* 0x0810000082e67fae */ /* 0x0003e2000d101d52 */
[----:B------:R-:W-:Y:S01]  /*17c80*/  IMAD.X R129, R129, 0x1, R0, P0 ;  /* 0x0000000181817824 */ /* 0x000fe200000e0600 */
[CC--:B---3--:R-:W-:Y:S04]  /*17c90*/  IADD3 R132, P0, R118.reuse, R249.reuse, RZ ;  /* 0x000000f976847210 */ /* 0x0c8fe80007f1e0ff */
[----:B------:R1:W-:Y:S01]  /*17ca0*/  LDGSTS.E.BYPASS.LTC128B.128 [R230+0xb100], [R128.64], !P1 ;  /* 0x0b10000080e67fae */ /* 0x0003e2000c901d52 */
[C---:B----4-:R-:W-:Y:S01]  /*17cb0*/  IMAD.X R133, R119.reuse, 0x1, R250, P0 ;  /* 0x0000000177857824 */ /* 0x050fe200000e06fa */
[-C--:B------:R-:W-:Y:S04]  /*17cc0*/  IADD3 R118, P0, R118, R246.reuse, RZ ;  /* 0x000000f676767210 */ /* 0x080fe80007f1e0ff */
[----:B------:R1:W-:Y:S01]  /*17cd0*/  LDGSTS.E.BYPASS.LTC128B.128 [R230+0x9100], [R132.64], !P2 ;  /* 0x0910000084e67fae */ /* 0x0003e2000d101d52 */
[--C-:B------:R-:W-:Y:S01]  /*17ce0*/  IMAD.X R119, R119, 0x1, R0.reuse, P0 ;  /* 0x0000000177777824 */ /* 0x100fe200000e0600 */
[C---:B-----5:R-:W-:Y:S04]  /*17cf0*/  IADD3 R134, P0, R116.reuse, R246, RZ ;  /* 0x000000f674867210 */ /* 0x060fe80007f1e0ff */
[----:B------:R1:W-:Y:S01]  /*17d00*/  LDGSTS.E.BYPASS.LTC128B.128 [R230+0xc100], [R118.64], !P1 ;  /* 0x0c10000076e67fae */ /* 0x0003e2000c901d52 */
[C---:B------:R-:W-:Y:S01]  /*17d10*/  IMAD.X R135, R117.reuse, 0x1, R0, P0 ;  /* 0x0000000175877824 */ /* 0x040fe200000e0600 */
[----:B------:R-:W-:Y:S05]  /*17d20*/  IADD3 R116, P0, R116, R249, RZ ;  /* 0x000000f974747210 */ /* 0x000fea0007f1e0ff */
[----:B------:R-:W-:Y:S05]  /*17d30*/  IMAD.X R117, R117, 0x1, R250, P0 ;  /* 0x0000000175757824 */ /* 0x000fea00000e06fa */
[----:B------:R1:W-:Y:S04]  /*17d40*/  LDGSTS.E.BYPASS.LTC128B.128 [R230+0xa100], [R116.64], !P2 ;  /* 0x0a10000074e67fae */ /* 0x0003e8000d101d52 */
[----:B------:R1:W-:Y:S02]  /*17d50*/  LDGSTS.E.BYPASS.LTC128B.128 [R230+0xd100], [R134.64], !P1 ;  /* 0x0d10000086e67fae */ /* 0x0003e4000c901d52 */
.L_x_430:
[----:B-1----:R-:W-:Y:S01]  /*17d60*/  IMAD.MOV.U32 R119, RZ, RZ, R238 ;  /* 0x000000ffff777224 */ /* 0x002fe200078e00ee */
[----:B------:R-:W-:Y:S01]  /*17d70*/  ISETP.NE.AND P0, PT, R213, 0x1, PT ;  /* 0x00000001d500780c */ /* 0x000fe20003f05270 */
[----:B------:R-:W0:Y:S01]  /*17d80*/  LDGDEPBAR ;  /* 0x00000000000079af */ /* 0x000e220000000000 */
[----:B------:R-:W-:Y:S05]  /*17d90*/  IMAD R128, R248, -0x60, RZ ;  /* 0xffffffa0f8807824 */ /* 0x000fea00078e02ff */
[----:B------:R-:W-:Y:S04]  /*17da0*/  IADD3 R117, -R239, 0x1, R128 ;  /* 0x00000001ef757810 */ /* 0x000fe80007ffe180 */
[----:B------:R-:W-:Y:S02]  /*17db0*/  IADD3 R117, -R216, R117, R211 ;  /* 0x00000075d8757210 */ /* 0x000fe40007ffe1d3 */
[----:B------:R-:W-:Y:S02]  /*17dc0*/  @P0 IMAD.HI.U32 R0, R238, c[0x0][0x2c8], RZ ;  /* 0x0000b200ee000a27 */ /* 0x000fe400078e00ff */
[C---:B------:R-:W-:Y:S02]  /*17dd0*/  IADD3 R118, R117.reuse, c[0x0][0x328], RZ ;  /* 0x0000ca0075767a10 */ /* 0x040fe40007ffe0ff */
[----:B------:R-:W-:Y:S02]  /*17de0*/  IADD3 R117, R117, UR4, RZ ;  /* 0x0000000475757c10 */ /* 0x000fe4000fffe0ff */
[----:B------:R-:W-:Y:S01]  /*17df0*/  @P0 SHF.R.U32.HI R119, RZ, c[0x0][0x2cc], R0 ;  /* 0x0000b300ff770a19 */ /* 0x000fe20000011600 */
[----:B------:R-:W-:Y:S01]  /*17e00*/  IMAD.IADD R0, R128, 0x1, -R239 ;  /* 0x0000000180007824 */ /* 0x000fe200078e0aef */
[----:B------:R-:W-:Y:S03]  /*17e10*/  ISETP.GE.AND P0, PT, R212, 0x1, PT ;  /* 0x00000001d400780c */ /* 0x000fe60003f06270 */
[----:B------:R-:W1:Y:S02]  /*17e20*/  SHFL.IDX PT, R129, R119, RZ, 0x1c1f ;  /* 0x001c1fff77817589 */ /* 0x000e6400000e0000 */
[--C-:B-1----:R-:W-:Y:S02]  /*17e30*/  IMAD.IADD R136, R118, 0x1, R129.reuse ;  /* 0x0000000176887824 */ /* 0x102fe400078e0281 */
[----:B------:R-:W-:Y:S06]  /*17e40*/  IMAD.IADD R130, R117, 0x1, R129 ;  /* 0x0000000175827824 */ /* 0x000fec00078e0281 */
        /* <DEDUP_REMOVED lines=14> */
.L_x_433:
[----:B------:R-:W-:Y:S04]  /*17f30*/  MOV R116, c[0x0][0x32c] ;  /* 0x0000cb0000747a02 */ /* 0x000fe80000000f00 */
[----:B------:R-:W-:Y:S11]  /*17f40*/  ISETP.NE.AND P0, PT, R116, 0x1, PT ;  /* 0x000000017400780c */ /* 0x000ff60003f05270 */
[----:B------:R-:W-:Y:S02]  /*17f50*/  @!UPT UIADD3 URZ, URZ, URZ, URZ ;  /* 0x0000003f3f3ff290 */ /* 0x000fe4000fffe03f */
[----:B------:R-:W-:Y:S05]  /*17f60*/  @P0 IMAD.HI.U32 R116, R129, c[0x0][0x330], RZ ;  /* 0x0000cc0081740a27 */ /* 0x000fea00078e00ff */
[----:B------:R-:W-:Y:S02]  /*17f70*/  @P0 SHF.R.U32.HI R129, RZ, c[0x0][0x334], R116 ;  /* 0x0000cd00ff810a19 */ /* 0x000fe40000011674 */
.L_x_434:
[----:B------:R-:W-:Y:S05]  /*17f80*/  BSYNC B0 ;  /* 0x0000000000007941 */ /* 0x000fea0003800000 */
.L_x_432:
[----:B------:R-:W-:Y:S05]  /*17f90*/  IMAD R129, R129, c[0x0][0x32c], R0 ;  /* 0x0000cb0081817a24 */ /* 0x000fea00078e0200 */
[----:B------:R-:W-:Y:S02]  /*17fa0*/  IADD3 R116, R129, c[0x0][0x32c], RZ ;  /* 0x0000cb0081747a10 */ /* 0x000fe40007ffe0ff */
[----:B------:R-:W-:Y:S02]  /*17fb0*/  IMNMX R130, R130, R129, !PT ;  /* 0x0000008182827217 */ /* 0x000fe40007800200 */
[----:B------:R-:W-:Y:S02]  /*17fc0*/  IMNMX R136, R136, R116, PT ;  /* 0x0000007488887217 */ /* 0x000fe40003800200 */
.L_x_431:
[C---:B------:R-:W-:Y:S02]  /*17fd0*/  ISETP.GE.AND P0, PT, R128.reuse, 0x2, PT ;  /* 0x000000028000780c */ /* 0x040fe40003f06270 */
[----:B------:R-:W-:Y:S02]  /*17fe0*/  ISETP.GE.AND P1, PT, R128, 0x9, PT ;  /* 0x000000098000780c */ /* 0x000fe40003f26270 */
[----:B------:R-:W-:Y:S02]  /*17ff0*/  LOP3.LUT R218, R218, 0xfffeffff, RZ, 0xc0, !PT ;  /* 0xfffeffffdada7812 */ /* 0x000fe400078ec0ff */
[C---:B------:R-:W-:Y:S02]  /*18000*/  ISETP.GE.AND P6, PT, R128.reuse, 0x49, PT ;  /* 0x000000498000780c */ /* 0x040fe40003fc6270 */
[C---:B------:R-:W-:Y:S02]  /*18010*/  ISETP.GE.AND P5, PT, R128.reuse, 0x4a, PT ;  /* 0x0000004a8000780c */ /* 0x040fe40003fa6270 */
[C---:B------:R-:W-:Y:S02]  /*18020*/  ISETP.GE.AND P4, PT, R128.reuse, 0x51, PT ;  /* 0x000000518000780c */ /* 0x040fe40003f86270 */
[----:B------:R-:W-:Y:S02]  /*18030*/  ISETP.GE.AND P3, PT, R128, 0x52, PT ;  /* 0x000000528000780c */ /* 0x000fe40003f66270 */
[----:B------:R-:W-:Y:S02]  /*18040*/  @P0 LOP3.LUT R218, R218, 0x10000, RZ, 0xfc, !PT ;  /* 0x00010000dada0812 */ /* 0x000fe400078efcff */
[----:B------:R-:W-:Y:S02]  /*18050*/  ISETP.GT.AND P0, PT, R130, 0x1, !P0 ;  /* 0x000000018200780c */ /* 0x000fe40004704270 */
[----:B------:R-:W-:Y:S02]  /*18060*/  LOP3.LUT R218, R218, 0xffff7fff, RZ, 0xc0, !PT ;  /* 0xffff7fffdada7812 */ /* 0x000fe400078ec0ff */
[----:B------:R-:W-:Y:S02]  /*18070*/  ISETP.LT.OR P0, PT, R136, 0x2, P0 ;  /* 0x000000028800780c */ /* 0x000fe40000701670 */
[----:B------:R-:W-:Y:S02]  /*18080*/  @P1 LOP3.LUT R218, R218, 0x8000, RZ, 0xfc, !PT ;  /* 0x00008000dada1812 */ /* 0x000fe400078efcff */
[----:B------:R-:W-:Y:S02]  /*18090*/  FSEL R116, R5, -INF , !P0 ;  /* 0xff80000005747808 */ /* 0x000fe40004000000 */
[----:B------:R-:W-:Y:S02]  /*180a0*/  ISETP.GT.AND P0, PT, R130, 0x8, !P1 ;  /* 0x000000088200780c */ /* 0x000fe40004f04270 */
[----:B------:R-:W-:Y:S02]  /*180b0*/  ISETP.GE.AND P1, PT, R128, 0xa, PT ;  /* 0x0000000a8000780c */ /* 0x000fe40003f26270 */
[----:B------:R-:W-:Y:S02]  /*180c0*/  ISETP.LT.OR P0, PT, R136, 0x9, P0 ;  /* 0x000000098800780c */ /* 0x000fe40000701670 */
[----:B------:R-:W-:Y:S02]  /*180d0*/  LOP3.LUT R218, R218, 0xffffbfff, RZ, 0xc0, !PT ;  /* 0xffffbfffdada7812 */ /* 0x000fe400078ec0ff */
[----:B------:R-:W-:Y:S02]  /*180e0*/  FSEL R8, R8, -INF , !P0 ;  /* 0xff80000008087808 */ /* 0x000fe40004000000 */
[----:B------:R-:W-:Y:S02]  /*180f0*/  ISETP.GT.AND P0, PT, R130, 0x9, !P1 ;  /* 0x000000098200780c */ /* 0x000fe40004f04270 */
[----:B------:R-:W-:Y:S02]  /*18100*/  ISETP.GE.AND P2, PT, R128, 0x59, PT ;  /* 0x000000598000780c */ /* 0x000fe40003f46270 */
[----:B------:R-:W-:Y:S02]  /*18110*/  ISETP.LT.OR P0, PT, R136, 0xa, P0 ;  /* 0x0000000a8800780c */ /* 0x000fe40000701670 */
        /* <DEDUP_REMOVED lines=90> */
[----:B------:R-:W-:Y:S02]  /*186c0*/  ISETP.GT.AND P0, PT, R130, 0x49, !P5 ;  /* 0x000000498200780c */ /* 0x000fe40006f04270 */
[----:B------:R-:W-:Y:S02]  /*186d0*/  LOP3.LUT R218, R218, 0xfffdffff, RZ, 0xc0, !PT ;  /* 0xfffdffffdada7812 */ /* 0x000fe400078ec0ff */
[----:B------:R-:W-:Y:S04]  /*186e0*/  ISETP.LT.OR P0, PT, R136, 0x4a, P0 ;  /* 0x0000004a8800780c */ /* 0x000fe80000701670 */
[----:B------:R-:W-:Y:S02]  /*186f0*/  FSEL R141, R41, -INF , !P0 ;  /* 0xff800000298d7808 */ /* 0x000fe40004000000 */
[----:B------:R-:W-:Y:S04]  /*18700*/  ISETP.GT.AND P0, PT, R130, 0x50, !P4 ;  /* 0x000000508200780c */ /* 0x000fe80006704270 */
        /* <DEDUP_REMOVED lines=8> */
[----:B------:R-:W-:Y:S04]  /*18790*/  ISETP.GT.AND P0, PT, R130, RZ, !P1 ;  /* 0x000000ff8200720c */ /* 0x000fe80004f04270 */
[----:B------:R-:W-:Y:S04]  /*187a0*/  ISETP.LT.OR P0, PT, R136, 0x1, P0 ;  /* 0x000000018800780c */ /* 0x000fe80000701670 */
[----:B------:R-:W-:Y:S02]  /*187b0*/  FSEL R13, R4, -INF , !P0 ;  /* 0xff800000040d7808 */ /* 0x000fe40004000000 */
[----:B------:R-:W-:Y:S01]  /*187c0*/  ISETP.GE.AND P0, PT, R128, 0x5a, PT ;  /* 0x0000005a8000780c */ /* 0x000fe20003f06270 */
[----:B------:R-:W1:Y:S11]  /*187d0*/  SHFL.IDX PT, R4, R119, 0x1, 0x1c1f ;  /* 0x003c1f0077047f89 */ /* 0x000e7600000e0000 */
[----:B------:R-:W-:Y:S01]  /*187e0*/  @!UPT UIADD3 URZ, URZ, URZ, URZ ;  /* 0x0000003f3f3ff290 */ /* 0x000fe2000fffe03f */
[----:B------:R-:W-:Y:S02]  /*187f0*/  @P0 LOP3.LUT R218, R218, 0x20000, RZ, 0xfc, !PT ;  /* 0x00020000dada0812 */ /* 0x000fe400078efcff */
[----:B------:R-:W-:Y:S04]  /*18800*/  ISETP.GT.AND P0, PT, R130, 0x59, !P0 ;  /* 0x000000598200780c */ /* 0x000fe80004704270 */
[----:B------:R-:W-:Y:S04]  /*18810*/  ISETP.LT.OR P0, PT, R136, 0x5a, P0 ;  /* 0x0000005a8800780c */ /* 0x000fe80000701670 */
[----:B------:R-:W-:Y:S01]  /*18820*/  FSEL R128, R49, -INF , !P0 ;  /* 0xff80000031807808 */ /* 0x000fe20004000000 */
[--C-:B-1----:R-:W-:Y:S01]  /*18830*/  IMAD.IADD R118, R118, 0x1, R4.reuse ;  /* 0x0000000176767824 */ /* 0x102fe200078e0204 */
[----:B------:R-:W-:Y:S01]  /*18840*/  ISETP.GE.AND P0, PT, R212, 0x1, PT ;  /* 0x00000001d400780c */ /* 0x000fe20003f06270 */
[----:B------:R-:W-:Y:S11]  /*18850*/  IMAD.IADD R117, R117, 0x1, R4 ;  /* 0x0000000175757824 */ /* 0x000ff600078e0204 */
[----:B------:R-:W-:Y:S01]  /*18860*/  @!UPT UIADD3 URZ, URZ, URZ, URZ ;  /* 0x0000003f3f3ff290 */ /* 0x000fe2000fffe03f */
        /* <DEDUP_REMOVED lines=14> */
.L_x_437:
[----:B------:R-:W-:Y:S04]  /*18950*/  MOV R4, c[0x0][0x32c] ;  /* 0x0000cb0000047a02 */ /* 0x000fe80000000f00 */
[----:B------:R-:W-:Y:S11]  /*18960*/  ISETP.NE.AND P0, PT, R4, 0x1, PT ;  /* 0x000000010400780c */ /* 0x000ff60003f05270 */
[----:B------:R-:W-:Y:S02]  /*18970*/  @!UPT UIADD3 URZ, URZ, URZ, URZ ;  /* 0x0000003f3f3ff290 */ /* 0x000fe4000fffe03f */
[----:B------:R-:W-:Y:S05]  /*18980*/  @P0 IMAD.HI.U32 R4, R5, c[0x0][0x330], RZ ;  /* 0x0000cc0005040a27 */ /* 0x000fea00078e00ff */
[----:B------:R-:W-:Y:S02]  /*18990*/  @P0 SHF.R.U32.HI R5, RZ, c[0x0][0x334], R4 ;  /* 0x0000cd00ff050a19 */ /* 0x000fe40000011604 */
.L_x_438:
[----:B------:R-:W-:Y:S05]  /*189a0*/  BSYNC B0 ;  /* 0x0000000000007941 */ /* 0x000fea0003800000 */
.L_x_436:
[----:B------:R-:W-:Y:S05]  /*189b0*/  IMAD R0, R5, c[0x0][0x32c], R0 ;  /* 0x0000cb0005007a24 */ /* 0x000fea00078e0200 */
[----:B------:R-:W-:Y:S02]  /*189c0*/  IADD3 R4, R0, c[0x0][0x32c], RZ ;  /* 0x0000cb0000047a10 */ /* 0x000fe40007ffe0ff */
[----:B------:R-:W-:Y:S02]  /*189d0*/  IMNMX R117, R117, R0, !PT ;  /* 0x0000000075757217 */ /* 0x000fe40007800200 */
[----:B------:R-:W-:Y:S02]  /*189e0*/  IMNMX R118, R118, R4, PT ;  /* 0x0000000476767217 */ /* 0x000fe40003800200 */
.L_x_435:
[----:B------:R-:W-:Y:S02]  /*189f0*/  ISETP.GT.AND P0, PT, R117, RZ, !P1 ;  /* 0x000000ff7500720c */ /* 0x000fe40004f04270 */
[----:B------:R-:W-:Y:S02]  /*18a00*/  LOP3.LUT P1, RZ, R218, 0x800, RZ, 0xc0, !PT ;  /* 0x00000800daff7812 */ /* 0x000fe4000782c0ff */
        /* <DEDUP_REMOVED lines=90> */
[----:B------:R-:W-:Y:S03]  /*18fb0*/  ISETP.LT.OR P0, PT, R118, 0x32, P0 ;  /* 0x000000327600780c */ /* 0x000fe60000701670 */
[----:B------:R-:W1:Y:S01]  /*18fc0*/  SHFL.BFLY PT, R0, R5, 0x2, 0x1f ;  /* 0x0c401f0005007f89 */ /* 0x000e6200000e0000 */
[----:B------:R-:W-:Y:S02]  /*18fd0*/  FSEL R167, R31, -INF , !P0 ;  /* 0xff8000001fa77808 */ /* 0x000fe40004000000 */
[----:B------:R-:W-:Y:S02]  /*18fe0*/  LOP3.LUT P0, RZ, R218, 0x8, RZ, 0xc0, !PT ;  /* 0x00000008daff7812 */ /* 0x000fe4000780c0ff */
[----:B------:R-:W-:Y:S02]  /*18ff0*/  FMNMX.FTZ R4, R167, R4, !PT ;  /* 0x00000004a7047209 */ /* 0x000fe40007810000 */
[C---:B------:R-:W-:Y:S01]  /*19000*/  ISETP.GT.AND P0, PT, R117.reuse, 0x38, !P0 ;  /* 0x000000387500780c */ /* 0x040fe20004704270 */
[----:B------:R-:W-:Y:S03]  /*19010*/  LDSM.16.MT88.4 R28, [R205+0x100] ;  /* 0x00010000cd1c783b */ /* 0x000fe60000004200 */
[----:B------:R-:W-:Y:S04]  /*19020*/  ISETP.LT.OR P0, PT, R118, 0x39, P0 ;  /* 0x000000397600780c */ /* 0x000fe80000701670 */
[----:B------:R-:W-:Y:S02]  /*19030*/  FSEL R166, R34, -INF , !P0 ;  /* 0xff80000022a67808 */ /* 0x000fe40004000000 */
[----:B------:R-:W-:Y:S02]  /*19040*/  LOP3.LUT P0, RZ, R218, 0x4, RZ, 0xc0, !PT ;  /* 0x00000004daff7812 */ /* 0x000fe4000780c0ff */
[----:B------:R-:W-:Y:S02]  /*19050*/  FMNMX.FTZ R4, R166, R4, !PT ;  /* 0x00000004a6047209 */ /* 0x000fe40007810000 */
[----:B------:R-:W-:Y:S04]  /*19060*/  ISETP.GT.AND P0, PT, R117, 0x39, !P0 ;  /* 0x000000397500780c */ /* 0x000fe80004704270 */
[----:B------:R-:W-:Y:S04]  /*19070*/  ISETP.LT.OR P0, PT, R118, 0x3a, P0 ;  /* 0x0000003a7600780c */ /* 0x000fe80000701670 */
[----:B------:R-:W-:Y:S02]  /*19080*/  FSEL R45, R35, -INF , !P0 ;  /* 0xff800000232d7808 */ /* 0x000fe40004000000 */
[----:B------:R-:W-:Y:S01]  /*19090*/  LOP3.LUT P0, RZ, R218, 0x2, RZ, 0xc0, !PT ;  /* 0x00000002daff7812 */ /* 0x000fe2000780c0ff */
[----:B------:R-:W-:Y:S01]  /*190a0*/  LDSM.16.MT88.4 R32, [R205+0x3100] ;  /* 0x00310000cd20783b */ /* 0x000fe20000004200 */
[----:B------:R-:W-:Y:S02]  /*190b0*/  FMNMX.FTZ R4, R45, R4, !PT ;  /* 0x000000042d047209 */ /* 0x000fe40007810000 */
[C---:B------:R-:W-:Y:S04]  /*190c0*/  ISETP.GT.AND P0, PT, R117.reuse, 0x40, !P0 ;  /* 0x000000407500780c */ /* 0x040fe80004704270 */
[----:B------:R-:W-:Y:S04]  /*190d0*/  ISETP.LT.OR P0, PT, R118, 0x41, P0 ;  /* 0x000000417600780c */ /* 0x000fe80000701670 */
[----:B------:R-:W-:Y:S02]  /*190e0*/  FSEL R44, R38, -INF , !P0 ;  /* 0xff800000262c7808 */ /* 0x000fe40004000000 */
[----:B------:R-:W-:Y:S02]  /*190f0*/  ISETP.GT.AND P0, PT, R117, 0x41, !P1 ;  /* 0x000000417500780c */ /* 0x000fe40004f04270 */
[----:B------:R-:W-:Y:S02]  /*19100*/  FMNMX.FTZ R4, R44, R4, !PT ;  /* 0x000000042c047209 */ /* 0x000fe40007810000 */
[----:B------:R-:W-:Y:S02]  /*19110*/  ISETP.LT.OR P0, PT, R118, 0x42, P0 ;  /* 0x000000427600780c */ /* 0x000fe40000701670 */
[----:B------:R-:W-:Y:S02]  /*19120*/  LOP3.LUT P1, RZ, R218, 0x20000, RZ, 0xc0, !PT ;  /* 0x00020000daff7812 */ /* 0x000fe4000782c0ff */
[----:B------:R-:W-:Y:S02]  /*19130*/  FSEL R142, R39, -INF , !P0 ;  /* 0xff800000278e7808 */ /* 0x000fe40004000000 */
[C---:B------:R-:W-:Y:S02]  /*19140*/  ISETP.GT.AND P0, PT, R117.reuse, 0x48, !P6 ;  /* 0x000000487500780c */ /* 0x040fe40007704270 */
[----:B------:R-:W-:Y:S02]  /*19150*/  FMNMX.FTZ R4, R142, R4, !PT ;  /* 0x000000048e047209 */ /* 0x000fe40007810000 */
[----:B------:R-:W-:Y:S04]  /*19160*/  ISETP.LT.OR P0, PT, R118, 0x49, P0 ;  /* 0x000000497600780c */ /* 0x000fe80000701670 */
[----:B------:R-:W-:Y:S02]  /*19170*/  FSEL R140, R42, -INF , !P0 ;  /* 0xff8000002a8c7808 */ /* 0x000fe40004000000 */
[----:B------:R-:W-:Y:S02]  /*19180*/  ISETP.GT.AND P0, PT, R117, 0x49, !P5 ;  /* 0x000000497500780c */ /* 0x000fe40006f04270 */
[----:B------:R-:W-:Y:S02]  /*19190*/  FMNMX.FTZ R4, R140, R4, !PT ;  /* 0x000000048c047209 */ /* 0x000fe40007810000 */
[C---:B------:R-:W-:Y:S04]  /*191a0*/  ISETP.LT.OR P0, PT, R118.reuse, 0x4a, P0 ;  /* 0x0000004a7600780c */ /* 0x040fe80000701670 */
[----:B------:R-:W-:Y:S02]  /*191b0*/  FSEL R139, R43, -INF , !P0 ;  /* 0xff8000002b8b7808 */ /* 0x000fe40004000000 */
[----:B------:R-:W-:Y:S02]  /*191c0*/  ISETP.GT.AND P0, PT, R117, 0x50, !P4 ;  /* 0x000000507500780c */ /* 0x000fe40006704270 */
[----:B------:R-:W-:Y:S02]  /*191d0*/  FMNMX.FTZ R4, R139, R4, !PT ;  /* 0x000000048b047209 */ /* 0x000fe40007810000 */
[----:B------:R-:W-:Y:S02]  /*191e0*/  ISETP.LT.OR P0, PT, R118, 0x51, P0 ;  /* 0x000000517600780c */ /* 0x000fe40000701670 */
[----:B-1----:R-:W-:Y:S02]  /*191f0*/  FMNMX.FTZ R5, R5, R0, !PT ;  /* 0x0000000005057209 */ /* 0x002fe40007810000 */
[----:B------:R-:W-:Y:S02]  /*19200*/  FSEL R136, R46, -INF , !P0 ;  /* 0xff8000002e887808 */ /* 0x000fe40004000000 */
[----:B------:R-:W-:Y:S01]  /*19210*/  ISETP.GT.AND P0, PT, R117, 0x51, !P3 ;  /* 0x000000517500780c */ /* 0x000fe20005f04270 */
[----:B------:R-:W1:Y:S01]  /*19220*/  SHFL.BFLY PT, R14, R5, 0x1, 0x1f ;  /* 0x0c201f00050e7f89 */ /* 0x000e6200000e0000 */
[----:B------:R-:W-:Y:S02]  /*19230*/  FMNMX.FTZ R4, R136, R4, !PT ;  /* 0x0000000488047209 */ /* 0x000fe40007810000 */
[----:B------:R-:W-:Y:S04]  /*19240*/  ISETP.LT.OR P0, PT, R118, 0x52, P0 ;  /* 0x000000527600780c */ /* 0x000fe80000701670 */
[----:B------:R-:W-:Y:S02]  /*19250*/  FSEL R130, R47, -INF , !P0 ;  /* 0xff8000002f827808 */ /* 0x000fe40004000000 */
[C---:B------:R-:W-:Y:S02]  /*19260*/  ISETP.GT.AND P0, PT, R117.reuse, 0x58, !P2 ;  /* 0x000000587500780c */ /* 0x040fe40005704270 */
[----:B------:R-:W-:Y:S02]  /*19270*/  FMNMX.FTZ R0, R130, R4, !PT ;  /* 0x0000000482007209 */ /* 0x000fe40007810000 */
[----:B------:R-:W-:Y:S04]  /*19280*/  ISETP.LT.OR P0, PT, R118, 0x59, P0 ;  /* 0x000000597600780c */ /* 0x000fe80000701670 */
[----:B------:R-:W-:Y:S02]  /*19290*/  FSEL R119, R50, -INF , !P0 ;  /* 0xff80000032777808 */ /* 0x000fe40004000000 */
[----:B------:R-:W-:Y:S02]  /*192a0*/  ISETP.GT.AND P0, PT, R117, 0x59, !P1 ;  /* 0x000000597500780c */ /* 0x000fe40004f04270 */
[----:B------:R-:W-:Y:S02]  /*192b0*/  FMNMX.FTZ R0, R119, R0, !PT ;  /* 0x0000000077007209 */ /* 0x000fe40007810000 */
[----:B------:R-:W-:Y:S04]  /*192c0*/  ISETP.LT.OR P0, PT, R118, 0x5a, P0 ;  /* 0x0000005a7600780c */ /* 0x000fe80000701670 */
[----:B------:R-:W-:Y:S04]  /*192d0*/  FSEL R17, R51, -INF , !P0 ;  /* 0xff80000033117808 */ /* 0x000fe80004000000 */
[----:B------:R-:W-:Y:S02]  /*192e0*/  FMNMX.FTZ R6, R17, R0, !PT ;  /* 0x0000000011067209 */ /* 0x000fe40007810000 */
[----:B-1----:R-:W-:Y:S03]  /*192f0*/  FMNMX.FTZ R0, R5, R14, !PT ;  /* 0x0000000e05007209 */ /* 0x002fe60007810000 */
[----:B------:R-:W1:Y:S01]  /*19300*/  SHFL.BFLY PT, R4, R6, 0x2, 0x1f ;  /* 0x0c401f0006047f89 */ /* 0x000e6200000e0000 */
[C---:B------:R-:W-:Y:S01]  /*19310*/  FSETP.NEU.FTZ.AND P0, PT, R0.reuse, -INF , PT ;  /* 0xff8000000000780b */ /* 0x040fe20003f1d000 */
[----:B------:R-:W-:Y:S05]  /*19320*/  FMUL.FTZ R137, R0, c[0x0][0x2d0] ;  /* 0x0000b40000897a20 */ /* 0x000fea0000410000 */
[----:B------:R-:W-:Y:S05]  /*19330*/  FSEL R137, R137, RZ, P0 ;  /* 0x000000ff89897208 */ /* 0x000fea0000000000 */
        /* <DEDUP_REMOVED lines=9> */
[----:B------:R-:W-:Y:S01]  /*193d0*/  FSEL R4, R0, RZ, P0 ;  /* 0x000000ff00047208 */ /* 0x000fe20000000000 */
[----:B------:R-:W-:Y:S02]  /*193e0*/  FFMA.FTZ R145, R145, c[0x0][0x2d0], -R137 ;  /* 0x0000b40091917a23 */ /* 0x000fe40000010889 */
[----:B------:R-:W1:Y:S01]  /*193f0*/  SHFL.BFLY PT, R5, R6, 0x1, 0x1f ;  /* 0x0c201f0006057f89 */ /* 0x000e6200000e0000 */
[----:B------:R-:W2:Y:S01]  /*19400*/  MUFU.EX2 R19, R19 ;  /* 0x0000001300137308 */ /* 0x000ea20000000800 */
[----:B------:R-:W-:Y:S02]  /*19410*/  FADD.FTZ R3, -R4, R3 ;  /* 0x0000000304037221 */ /* 0x000fe40000010100 */
[--C-:B------:R-:W-:Y:S02]  /*19420*/  FFMA.FTZ R144, R144, c[0x0][0x2d0], -R137.reuse ;  /* 0x0000b40090907a23 */ /* 0x100fe40000010889 */
[----:B------:R-:W-:Y:S02]  /*19430*/  FMUL.FTZ R3, R3, c[0x0][0x2d0] ;  /* 0x0000b40003037a20 */ /* 0x000fe40000410000 */
[--C-:B------:R-:W-:Y:S02]  /*19440*/  FFMA.FTZ R147, R147, c[0x0][0x2d0], -R137.reuse ;  /* 0x0000b40093937a23 */ /* 0x100fe40000010889 */
[--C-:B------:R-:W-:Y:S01]  /*19450*/  FFMA.FTZ R152, R152, c[0x0][0x2d0], -R137.reuse ;  /* 0x0000b40098987a23 */ /* 0x100fe20000010889 */
[----:B------:R-:W-:Y:S01]  /*19460*/  MUFU.EX2 R18, R18 ;  /* 0x0000001200127308 */ /* 0x000fe20000000800 */
[--C-:B------:R-:W-:Y:S02]  /*19470*/  FFMA.FTZ R162, R162, c[0x0][0x2d0], -R137.reuse ;  /* 0x0000b400a2a27a23 */ /* 0x100fe40000010889 */
[--C-:B------:R-:W-:Y:S02]  /*19480*/  FFMA.FTZ R163, R163, c[0x0][0x2d0], -R137.reuse ;  /* 0x0000b400a3a37a23 */ /* 0x100fe40000010889 */
[--C-:B------:R-:W-:Y:S02]  /*19490*/  FFMA.FTZ R164, R164, c[0x0][0x2d0], -R137.reuse ;  /* 0x0000b400a4a47a23 */ /* 0x100fe40000010889 */
[--C-:B------:R-:W-:Y:S02]  /*194a0*/  FFMA.FTZ R165, R165, c[0x0][0x2d0], -R137.reuse ;  /* 0x0000b400a5a57a23 */ /* 0x100fe40000010889 */
[--C-:B------:R-:W-:Y:S01]  /*194b0*/  FFMA.FTZ R153, R153, c[0x0][0x2d0], -R137.reuse ;  /* 0x0000b40099997a23 */ /* 0x100fe20000010889 */
[----:B------:R-:W3:Y:S01]  /*194c0*/  MUFU.EX2 R3, R3 ;  /* 0x0000000300037308 */ /* 0x000ee20000000800 */
[--C-:B------:R-:W-:Y:S01]  /*194d0*/  FFMA.FTZ R146, R146, c[0x0][0x2d0], -R137.reuse ;  /* 0x0000b40092927a23 */ /* 0x100fe20000010889 */
[----:B-1----:R-:W-:Y:S01]  /*194e0*/  FMNMX.FTZ R16, R5, R6, !PT ;  /* 0x0000000605107209 */ /* 0x002fe20007810000 */
[--C-:B------:R-:W-:Y:S01]  /*194f0*/  FFMA.FTZ R143, R143, c[0x0][0x2d0], -R137.reuse ;  /* 0x0000b4008f8f7a23 */ /* 0x100fe20000010889 */
[----:B--2---:R-:W-:Y:S01]  /*19500*/  F2FP.PACK_AB R20, R19, R49 ;  /* 0x000000311314723e */ /* 0x004fe200000000ff */
[--C-:B------:R-:W-:Y:S01]  /*19510*/  FFMA.FTZ R141, R141, c[0x0][0x2d0], -R137.reuse ;  /* 0x0000b4008d8d7a23 */ /* 0x100fe20000010889 */
[C---:B------:R-:W-:Y:S01]  /*19520*/  FSETP.NEU.FTZ.AND P0, PT, R16.reuse, -INF , PT ;  /* 0xff8000001000780b */ /* 0x040fe20003f1d000 */
[C---:B------:R-:W-:Y:S03]  /*19530*/  FMUL.FTZ R118, R16.reuse, c[0x0][0x2d0] ;  /* 0x0000b40010767a20 */ /* 0x040fe60000410000 */
[----:B------:R-:W1:Y:S01]  /*19540*/  MUFU.EX2 R48, R48 ;  /* 0x0000003000307308 */ /* 0x000e620000000800 */
[----:B------:R-:W-:Y:S01]  /*19550*/  FSEL R4, R16, RZ, P0 ;  /* 0x000000ff10047208 */ /* 0x000fe20000000000 */
[--C-:B------:R-:W-:Y:S01]  /*19560*/  FFMA.FTZ R134, R134, c[0x0][0x2d0], -R137.reuse ;  /* 0x0000b40086867a23 */ /* 0x100fe20000010889 */
[----:B------:R-:W-:Y:S01]  /*19570*/  FSEL R118, R118, RZ, P0 ;  /* 0x000000ff76767208 */ /* 0x000fe20000000000 */
[--C-:B------:R-:W-:Y:S01]  /*19580*/  FFMA.FTZ R133, R133, c[0x0][0x2d0], -R137.reuse ;  /* 0x0000b40085857a23 */ /* 0x100fe20000010889 */
[----:B------:R-:W-:Y:S01]  /*19590*/  ISETP.GT.AND P0, PT, R248, R226, PT ;  /* 0x000000e2f800720c */ /* 0x000fe20003f04270 */
[----:B------:R-:W-:Y:S02]  /*195a0*/  FADD.FTZ R2, -R4, R2 ;  /* 0x0000000204027221 */ /* 0x000fe40000010100 */
[--C-:B------:R-:W-:Y:S02]  /*195b0*/  FFMA.FTZ R117, R12, c[0x0][0x2d0], -R118.reuse ;  /* 0x0000b4000c757a23 */ /* 0x100fe40000010876 */
[----:B------:R-:W2:Y:S01]  /*195c0*/  LDSM.16.MT88.4 R12, [R208+0x100] ;  /* 0x00010000d00c783b */ /* 0x000ea20000004200 */
[--C-:B------:R-:W-:Y:S01]  /*195d0*/  FFMA.FTZ R51, R10, c[0x0][0x2d0], -R118.reuse ;  /* 0x0000b4000a337a23 */ /* 0x100fe20000010876 */
[----:B------:R-:W-:Y:S01]  /*195e0*/  MUFU.EX2 R129, R129 ;  /* 0x0000008100817308 */ /* 0x000fe20000000800 */
[--C-:B------:R-:W-:Y:S02]  /*195f0*/  FFMA.FTZ R50, R11, c[0x0][0x2d0], -R118.reuse ;  /* 0x0000b4000b327a23 */ /* 0x100fe40000010876 */
[--C-:B------:R-:W-:Y:S02]  /*19600*/  FFMA.FTZ R116, R7, c[0x0][0x2d0], -R118.reuse ;  /* 0x0000b40007747a23 */ /* 0x100fe40000010876 */
[----:B------:R-:W-:Y:S02]  /*19610*/  FMUL.FTZ R2, R2, c[0x0][0x2d0] ;  /* 0x0000b40002027a20 */ /* 0x000fe40000410000 */
[C---:B---3--:R-:W-:Y:S02]  /*19620*/  FMUL.FTZ R4, R3.reuse, R112 ;  /* 0x0000007003047220 */ /* 0x048fe40000410000 */
[C---:B------:R-:W-:Y:S01]  /*19630*/  FMUL.FTZ R5, R3.reuse, R113 ;  /* 0x0000007103057220 */ /* 0x040fe20000410000 */
[----:B------:R-:W-:Y:S01]  /*19640*/  MUFU.EX2 R117, R117 ;  /* 0x0000007500757308 */ /* 0x000fe20000000800 */
[C---:B------:R-:W-:Y:S01]  /*19650*/  FMUL.FTZ R8, R3.reuse, R108 ;  /* 0x0000006c03087220 */ /* 0x040fe20000410000 */
[----:B-1----:R-:W-:Y:S01]  /*19660*/  F2FP.PACK_AB R22, R48, R18 ;  /* 0x000000123016723e */ /* 0x002fe200000000ff */
[C---:B------:R-:W-:Y:S02]  /*19670*/  FMUL.FTZ R9, R3.reuse, R109 ;  /* 0x0000006d03097220 */ /* 0x040fe40000410000 */
        /* <DEDUP_REMOVED lines=11> */
[----:B------:R-:W-:Y:S02]  /*19730*/  FMUL.FTZ R85, R3, R85 ;  /* 0x0000005503557220 */ /* 0x000fe40000410000 */
[--C-:B------:R-:W-:Y:S02]  /*19740*/  FFMA.FTZ R169, R45, c[0x0][0x2d0], -R118.reuse ;  /* 0x0000b4002da97a23 */ /* 0x100fe40000010876 */
[--C-:B------:R-:W-:Y:S02]  /*19750*/  FFMA.FTZ R170, R44, c[0x0][0x2d0], -R118.reuse ;  /* 0x0000b4002caa7a23 */ /* 0x100fe40000010876 */
[----:B------:R-:W-:Y:S01]  /*19760*/  LDSM.16.MT88.4 R44, [R204+0x4900] ;  /* 0x00490000cc2c783b */ /* 0x000fe20000004200 */
        /* <DEDUP_REMOVED lines=11> */
[----:B------:R-:W-:Y:S01]  /*19820*/  LDSM.16.MT88.4 R108, [R208+0x2900] ;  /* 0x00290000d06c783b */ /* 0x000fe20000004200 */
        /* <DEDUP_REMOVED lines=10> */
[----:B------:R-:W-:Y:S01]  /*198d0*/  FMUL.FTZ R94, R2, R94 ;  /* 0x0000005e025e7220 */ /* 0x000fe20000410000 */
[----:B-1----:R-:W-:Y:S01]  /*198e0*/  F2FP.PACK_AB R23, R50, R51 ;  /* 0x000000333217723e */ /* 0x002fe200000000ff */
[C---:B------:R-:W-:Y:S02]  /*198f0*/  FMUL.FTZ R95, R2.reuse, R95 ;  /* 0x0000005f025f7220 */ /* 0x040fe40000410000 */
[C---:B------:R-:W-:Y:S02]  /*19900*/  FMUL.FTZ R96, R3.reuse, R96 ;  /* 0x0000006003607220 */ /* 0x040fe40000410000 */
[C---:B------:R-:W-:Y:S01]  /*19910*/  FMUL.FTZ R97, R3.reuse, R97 ;  /* 0x0000006103617220 */ /* 0x040fe20000410000 */
[----:B------:R-:W-:Y:S01]  /*19920*/  MUFU.EX2 R145, R145 ;  /* 0x0000009100917308 */ /* 0x000fe20000000800 */
[C---:B--2---:R-:W-:Y:S05]  /*19930*/  HMMA.16816.F32 R4, R20.reuse, R12, R4 ;  /* 0x0000000c1404723c */ /* 0x044fea0000001804 */
[C---:B------:R-:W-:Y:S02]  /*19940*/  FMUL.FTZ R98, R2.reuse, R98 ;  /* 0x0000006202627220 */ /* 0x040fe40000410000 */
[C---:B------:R-:W-:Y:S01]  /*19950*/  FMUL.FTZ R99, R2.reuse, R99 ;  /* 0x0000006302637220 */ /* 0x040fe20000410000 */
[C---:B------:R-:W-:Y:S01]  /*19960*/  HMMA.16816.F32 R8, R20.reuse, R14, R8 ;  /* 0x0000000e1408723c */ /* 0x040fe20000001808 */
[----:B------:R-:W1:Y:S01]  /*19970*/  LDSM.16.MT88.4 R12, [R204+0x100] ;  /* 0x00010000cc0c783b */ /* 0x000e620000004200 */
[----:B------:R-:W-:Y:S02]  /*19980*/  MUFU.EX2 R144, R144 ;  /* 0x0000009000907308 */ /* 0x000fe40000000800 */
[C---:B------:R-:W-:Y:S02]  /*19990*/  FMUL.FTZ R100, R3.reuse, R100 ;  /* 0x0000006403647220 */ /* 0x040fe40000410000 */
[C---:B------:R-:W-:Y:S02]  /*199a0*/  FMUL.FTZ R101, R3.reuse, R101 ;  /* 0x0000006503657220 */ /* 0x040fe40000410000 */
[C---:B------:R-:W-:Y:S04]  /*199b0*/  HMMA.16816.F32 R68, R20.reuse, R24, R68 ;  /* 0x000000181444723c */ /* 0x040fe80000001844 */
[C---:B------:R-:W-:Y:S01]  /*199c0*/  FMUL.FTZ R102, R2.reuse, R102 ;  /* 0x0000006602667220 */ /* 0x040fe20000410000 */
[----:B------:R-:W-:Y:S01]  /*199d0*/  MUFU.EX2 R147, R147 ;  /* 0x0000009300937308 */ /* 0x000fe20000000800 */
[C---:B------:R-:W-:Y:S02]  /*199e0*/  FMUL.FTZ R103, R2.reuse, R103 ;  /* 0x0000006702677220 */ /* 0x040fe40000410000 */
[C---:B------:R-:W-:Y:S01]  /*199f0*/  HMMA.16816.F32 R72, R20.reuse, R26, R72 ;  /* 0x0000001a1448723c */ /* 0x040fe20000001848 */
[----:B------:R-:W2:Y:S03]  /*19a00*/  LDSM.16.MT88.4 R24, [R208+0x3100] ;  /* 0x00310000d018783b */ /* 0x000ea60000004200 */
[C---:B------:R-:W-:Y:S02]  /*19a10*/  FMUL.FTZ R52, R3.reuse, R52 ;  /* 0x0000003403347220 */ /* 0x040fe40000410000 */
[C---:B------:R-:W-:Y:S01]  /*19a20*/  FMUL.FTZ R53, R3.reuse, R53 ;  /* 0x0000003503357220 */ /* 0x040fe20000410000 */
[----:B------:R-:W-:Y:S01]  /*19a30*/  MUFU.EX2 R152, R152 ;  /* 0x0000009800987308 */ /* 0x000fe20000000800 */
[C---:B------:R-:W-:Y:S04]  /*19a40*/  HMMA.16816.F32 R76, R20.reuse, R28, R76 ;  /* 0x0000001c144c723c */ /* 0x040fe8000000184c */
[C---:B------:R-:W-:Y:S02]  /*19a50*/  FMUL.FTZ R54, R2.reuse, R54 ;  /* 0x0000003602367220 */ /* 0x040fe40000410000 */
[C---:B------:R-:W-:Y:S02]  /*19a60*/  FMUL.FTZ R55, R2.reuse, R55 ;  /* 0x0000003702377220 */ /* 0x040fe40000410000 */
[C---:B------:R-:W-:Y:S01]  /*19a70*/  HMMA.16816.F32 R80, R20.reuse, R30, R80 ;  /* 0x0000001e1450723c */ /* 0x040fe20000001850 */
[----:B------:R-:W4:Y:S01]  /*19a80*/  LDSM.16.MT88.4 R28, [R206+0x3100] ;  /* 0x00310000ce1c783b */ /* 0x000f220000004200 */
[----:B------:R-:W-:Y:S02]  /*19a90*/  MUFU.EX2 R162, R162 ;  /* 0x000000a200a27308 */ /* 0x000fe40000000800 */
[C---:B------:R-:W-:Y:S02]  /*19aa0*/  FMUL.FTZ R56, R3.reuse, R56 ;  /* 0x0000003803387220 */ /* 0x040fe40000410000 */
[C---:B------:R-:W-:Y:S02]  /*19ab0*/  FMUL.FTZ R57, R3.reuse, R57 ;  /* 0x0000003903397220 */ /* 0x040fe40000410000 */
        /* <DEDUP_REMOVED lines=8> */
[----:B------:R-:W-:Y:S01]  /*19b40*/  FMUL.FTZ R13, R3, R105 ;  /* 0x00000069030d7220 */ /* 0x000fe20000410000 */
[----:B------:R-:W-:Y:S01]  /*19b50*/  MUFU.EX2 R164, R164 ;  /* 0x000000a400a47308 */ /* 0x000fe20000000800 */
[C---:B------:R-:W-:Y:S03]  /*19b60*/  HMMA.16816.F32 R88, R20.reuse, R14, R88 ;  /* 0x0000000e1458723c */ /* 0x040fe60000001858 */
[--C-:B------:R-:W-:Y:S02]  /*19b70*/  FFMA.FTZ R105, R41, c[0x0][0x2d0], -R118.reuse ;  /* 0x0000b40029697a23 */ /* 0x100fe40000010876 */
[--C-:B------:R-:W-:Y:S02]  /*19b80*/  FFMA.FTZ R104, R138, c[0x0][0x2d0], -R137.reuse ;  /* 0x0000b4008a687a23 */ /* 0x100fe40000010889 */
[--C-:B------:R-:W-:Y:S01]  /*19b90*/  FFMA.FTZ R138, R36, c[0x0][0x2d0], -R118.reuse ;  /* 0x0000b400248a7a23 */ /* 0x100fe20000010876 */
[C---:B--2---:R-:W-:Y:S01]  /*19ba0*/  HMMA.16816.F32 R92, R20.reuse, R24, R92 ;  /* 0x00000018145c723c */ /* 0x044fe2000000185c */
[----:B------:R-:W-:Y:S03]  /*19bb0*/  MUFU.EX2 R105, R105 ;  /* 0x0000006900697308 */ /* 0x000fe60000000800 */
[----:B------:R-:W-:Y:S02]  /*19bc0*/  FMUL.FTZ R14, R2, R106 ;  /* 0x0000006a020e7220 */ /* 0x000fe40000410000 */
[--C-:B------:R-:W-:Y:S02]  /*19bd0*/  FFMA.FTZ R106, R40, c[0x0][0x2d0], -R118.reuse ;  /* 0x0000b400286a7a23 */ /* 0x100fe40000010876 */
[C---:B------:R-:W-:Y:S01]  /*19be0*/  HMMA.16816.F32 R96, R20.reuse, R26, R96 ;  /* 0x0000001a1460723c */ /* 0x040fe20000001860 */
[----:B------:R-:W1:Y:S02]  /*19bf0*/  LDSM.16.MT88.4 R24, [R204+0x3100] ;  /* 0x00310000cc18783b */ /* 0x000e640000004200 */
[----:B------:R-:W2:Y:S01]  /*19c00*/  MUFU.EX2 R104, R104 ;  /* 0x0000006800687308 */ /* 0x000ea20000000800 */
[C---:B------:R-:W-:Y:S02]  /*19c10*/  FMUL.FTZ R15, R2.reuse, R107 ;  /* 0x0000006b020f7220 */ /* 0x040fe40000410000 */
[--C-:B------:R-:W-:Y:S02]  /*19c20*/  FFMA.FTZ R107, R37, c[0x0][0x2d0], -R118.reuse ;  /* 0x0000b400256b7a23 */ /* 0x100fe40000010876 */
[C---:B------:R-:W-:Y:S01]  /*19c30*/  FMUL.FTZ R59, R2.reuse, R59 ;  /* 0x0000003b023b7220 */ /* 0x040fe20000410000 */
[----:B------:R-:W-:Y:S02]  /*19c40*/  LDSM.16.MT88.4 R36, [R205+0x900] ;  /* 0x00090000cd24783b */ /* 0x000fe40000004200 */
[C---:B----4-:R-:W-:Y:S02]  /*19c50*/  HMMA.16816.F32 R12, R20.reuse, R28, R12 ;  /* 0x0000001c140c723c */ /* 0x050fe4000000180c */
[----:B------:R-:W4:Y:S01]  /*19c60*/  MUFU.EX2 R106, R106 ;  /* 0x0000006a006a7308 */ /* 0x000f220000000800 */
[C---:B------:R-:W-:Y:S02]  /*19c70*/  FMUL.FTZ R60, R3.reuse, R60 ;  /* 0x0000003c033c7220 */ /* 0x040fe40000410000 */
[C---:B------:R-:W-:Y:S01]  /*19c80*/  FMUL.FTZ R61, R3.reuse, R61 ;  /* 0x0000003d033d7220 */ /* 0x040fe20000410000 */
[----:B------:R-:W-:Y:S01]  /*19c90*/  LDSM.16.MT88.4 R40, [R204+0x900] ;  /* 0x00090000cc28783b */ /* 0x000fe20000004200 */
[C---:B------:R-:W-:Y:S01]  /*19ca0*/  FMUL.FTZ R62, R2.reuse, R62 ;  /* 0x0000003e023e7220 */ /* 0x040fe20000410000 */
[C---:B------:R-:W-:Y:S04]  /*19cb0*/  HMMA.16816.F32 R100, R20.reuse, R30, R100 ;  /* 0x0000001e1464723c */ /* 0x040fe80000001864 */
[C---:B------:R-:W-:Y:S01]  /*19cc0*/  FMUL.FTZ R63, R2.reuse, R63 ;  /* 0x0000003f023f7220 */ /* 0x040fe20000410000 */
[----:B------:R-:W-:Y:S01]  /*19cd0*/  MUFU.EX2 R107, R107 ;  /* 0x0000006b006b7308 */ /* 0x000fe20000000800 */
[----:B------:R-:W5:Y:S01]  /*19ce0*/  LDSM.16.MT88.4 R28, [R208+0x900] ;  /* 0x00090000d01c783b */ /* 0x000f620000004200 */
[C---:B------:R-:W-:Y:S01]  /*19cf0*/  FMUL.FTZ R64, R3.reuse, R64 ;  /* 0x0000004003407220 */ /* 0x040fe20000410000 */
[C---:B------:R-:W-:Y:S04]  /*19d00*/  HMMA.16816.F32 R52, R20.reuse, R32, R52 ;  /* 0x000000201434723c */ /* 0x040fe80000001834 */
[----:B------:R-:W-:Y:S02]  /*19d10*/  FMUL.FTZ R65, R3, R65 ;  /* 0x0000004103417220 */ /* 0x000fe40000410000 */
[C---:B------:R-:W-:Y:S01]  /*19d20*/  FMUL.FTZ R66, R2.reuse, R66 ;  /* 0x0000004202427220 */ /* 0x040fe20000410000 */
[----:B------:R-:W2:Y:S01]  /*19d30*/  MUFU.EX2 R138, R138 ;  /* 0x0000008a008a7308 */ /* 0x000ea20000000800 */
[C---:B------:R-:W-:Y:S01]  /*19d40*/  HMMA.16816.F32 R56, R20.reuse, R34, R56 ;  /* 0x000000221438723c */ /* 0x040fe20000001838 */
[----:B------:R-:W5:Y:S03]  /*19d50*/  LDSM.16.MT88.4 R32, [R206+0x900] ;  /* 0x00090000ce20783b */ /* 0x000f660000004200 */
[----:B------:R-:W-:Y:S02]  /*19d60*/  FMUL.FTZ R67, R2, R67 ;  /* 0x0000004302437220 */ /* 0x000fe40000410000 */
[--C-:B------:R-:W-:Y:S02]  /*19d70*/  FFMA.FTZ R154, R154, c[0x0][0x2d0], -R118.reuse ;  /* 0x0000b4009a9a7a23 */ /* 0x100fe40000010876 */
[C---:B-1----:R-:W-:Y:S01]  /*19d80*/  HMMA.16816.F32 R60, R20.reuse, R24, R60 ;  /* 0x00000018143c723c */ /* 0x042fe2000000183c */
[----:B------:R-:W-:Y:S03]  /*19d90*/  MUFU.EX2 R165, R165 ;  /* 0x000000a500a57308 */ /* 0x000fe60000000800 */
[--C-:B------:R-:W-:Y:S02]  /*19da0*/  FFMA.FTZ R155, R155, c[0x0][0x2d0], -R118.reuse ;  /* 0x0000b4009b9b7a23 */ /* 0x100fe40000010876 */
[--C-:B------:R-:W-:Y:S02]  /*19db0*/  FFMA.FTZ R160, R160, c[0x0][0x2d0], -R118.reuse ;  /* 0x0000b400a0a07a23 */ /* 0x100fe40000010876 */
[----:B------:R-:W-:Y:S01]  /*19dc0*/  HMMA.16816.F32 R64, R20, R26, R64 ;  /* 0x0000001a1440723c */ /* 0x000fe20000001840 */
[----:B------:R-:W1:Y:S02]  /*19dd0*/  LDSM.16.MT88.4 R24, [R208+0x3900] ;  /* 0x00390000d018783b */ /* 0x000e640000004200 */
[----:B------:R-:W1:Y:S01]  /*19de0*/  MUFU.EX2 R154, R154 ;  /* 0x0000009a009a7308 */ /* 0x000e620000000800 */
[--C-:B------:R-:W-:Y:S02]  /*19df0*/  FFMA.FTZ R161, R161, c[0x0][0x2d0], -R118.reuse ;  /* 0x0000b400a1a17a23 */ /* 0x100fe40000010876 */
[--C-:B------:R-:W-:Y:S01]  /*19e00*/  FFMA.FTZ R168, R168, c[0x0][0x2d0], -R118.reuse ;  /* 0x0000b400a8a87a23 */ /* 0x100fe20000010876 */
[----:B---3--:R-:W-:Y:S01]  /*19e10*/  F2FP.PACK_AB R20, R132, R129 ;  /* 0x000000818414723e */ /* 0x008fe200000000ff */
[--C-:B------:R-:W-:Y:S01]  /*19e20*/  FFMA.FTZ R167, R167, c[0x0][0x2d0], -R118.reuse ;  /* 0x0000b400a7a77a23 */ /* 0x100fe20000010876 */
[----:B--2---:R-:W-:Y:S03]  /*19e30*/  F2FP.PACK_AB R22, R104, R135 ;  /* 0x000000876816723e */ /* 0x004fe600000000ff */
[----:B----4-:R-:W-:Y:S01]  /*19e40*/  F2FP.PACK_AB R21, R106, R105 ;  /* 0x000000696a15723e */ /* 0x010fe200000000ff */
[----:B------:R-:W2:Y:S01]  /*19e50*/  MUFU.EX2 R155, R155 ;  /* 0x0000009b009b7308 */ /* 0x000ea20000000800 */
[----:B------:R-:W-:Y:S01]  /*19e60*/  F2FP.PACK_AB R23, R138, R107 ;  /* 0x0000006b8a17723e */ /* 0x000fe200000000ff */
[--C-:B------:R-:W-:Y:S02]  /*19e70*/  FFMA.FTZ R166, R166, c[0x0][0x2d0], -R118.reuse ;  /* 0x0000b400a6a67a23 */ /* 0x100fe40000010876 */
[--C-:B------:R-:W-:Y:S02]  /*19e80*/  FFMA.FTZ R142, R142, c[0x0][0x2d0], -R118.reuse ;  /* 0x0000b4008e8e7a23 */ /* 0x100fe40000010876 */
[--C-:B------:R-:W-:Y:S02]  /*19e90*/  FFMA.FTZ R140, R140, c[0x0][0x2d0], -R118.reuse ;  /* 0x0000b4008c8c7a23 */ /* 0x100fe40000010876 */
[C---:B-----5:R-:W-:Y:S02]  /*19ea0*/  HMMA.16816.F32 R4, R20.reuse, R28, R4 ;  /* 0x0000001c1404723c */ /* 0x060fe40000001804 */
[----:B------:R-:W-:Y:S01]  /*19eb0*/  MUFU.EX2 R160, R160 ;  /* 0x000000a000a07308 */ /* 0x000fe20000000800 */
[--C-:B------:R-:W-:Y:S02]  /*19ec0*/  FFMA.FTZ R139, R139, c[0x0][0x2d0], -R118.reuse ;  /* 0x0000b4008b8b7a23 */ /* 0x100fe40000010876 */
[--C-:B------:R-:W-:Y:S02]  /*19ed0*/  FFMA.FTZ R131, R131, c[0x0][0x2d0], -R137.reuse ;  /* 0x0000b40083837a23 */ /* 0x100fe40000010889 */
[----:B------:R-:W-:Y:S01]  /*19ee0*/  FFMA.FTZ R137, R128, c[0x0][0x2d0], -R137 ;  /* 0x0000b40080897a23 */ /* 0x000fe20000010889 */
[C---:B------:R-:W-:Y:S01]  /*19ef0*/  HMMA.16816.F32 R8, R20.reuse, R30, R8 ;  /* 0x0000001e1408723c */ /* 0x040fe20000001808 */
[----:B------:R-:W3:Y:S03]  /*19f00*/  LDSM.16.MT88.4 R28, [R206+0x3900] ;  /* 0x00390000ce1c783b */ /* 0x000ee60000004200 */
[----:B------:R-:W4:Y:S01]  /*19f10*/  MUFU.EX2 R161, R161 ;  /* 0x000000a100a17308 */ /* 0x000f220000000800 */
[--C-:B------:R-:W-:Y:S02]  /*19f20*/  FFMA.FTZ R128, R136, c[0x0][0x2d0], -R118.reuse ;  /* 0x0000b40088807a23 */ /* 0x100fe40000010876 */
[--C-:B------:R-:W-:Y:S01]  /*19f30*/  FFMA.FTZ R130, R130, c[0x0][0x2d0], -R118.reuse ;  /* 0x0000b40082827a23 */ /* 0x100fe20000010876 */
[C---:B------:R-:W-:Y:S04]  /*19f40*/  HMMA.16816.F32 R68, R20.reuse, R32, R68 ;  /* 0x000000201444723c */ /* 0x040fe80000001844 */
[--C-:B------:R-:W-:Y:S02]  /*19f50*/  FFMA.FTZ R119, R119, c[0x0][0x2d0], -R118.reuse ;  /* 0x0000b40077777a23 */ /* 0x100fe40000010876 */
[----:B------:R-:W5:Y:S01]  /*19f60*/  MUFU.EX2 R168, R168 ;  /* 0x000000a800a87308 */ /* 0x000f620000000800 */
[----:B------:R-:W-:Y:S01]  /*19f70*/  FFMA.FTZ R118, R17, c[0x0][0x2d0], -R118 ;  /* 0x0000b40011767a23 */ /* 0x000fe20000010876 */
[C---:B------:R-:W-:Y:S01]  /*19f80*/  HMMA.16816.F32 R72, R20.reuse, R34, R72 ;  /* 0x000000221448723c */ /* 0x040fe20000001848 */
[----:B------:R-:W2:Y:S03]  /*19f90*/  LDSM.16.MT88.4 R32, [R205+0x3900] ;  /* 0x00390000cd20783b */ /* 0x000ea60000004200 */
[----:B------:R-:W-:Y:S02]  /*19fa0*/  FFMA.FTZ R49, R3, R245, R49 ;  /* 0x000000f503317223 */ /* 0x000fe40000010031 */
[----:B------:R-:W-:Y:S01]  /*19fb0*/  FFMA.FTZ R117, R2, R244, R117 ;  /* 0x000000f402757223 */ /* 0x000fe20000010075 */
[----:B------:R-:W-:Y:S01]  /*19fc0*/  IADD3 R2, R248, -0x1, RZ ;  /* 0xfffffffff8027810 */ /* 0x000fe20007ffe0ff */
[C---:B------:R-:W-:Y:S01]  /*19fd0*/  HMMA.16816.F32 R76, R20.reuse, R36, R76 ;  /* 0x00000024144c723c */ /* 0x040fe2000000184c */
[----:B------:R-:W1:Y:S03]  /*19fe0*/  MUFU.EX2 R167, R167 ;  /* 0x000000a700a77308 */ /* 0x000e660000000800 */
[----:B------:R-:W-:Y:S02]  /*19ff0*/  FADD.FTZ R49, R19, R49 ;  /* 0x0000003113317221 */ /* 0x000fe40000010000 */
[----:B------:R-:W-:Y:S02]  /*1a000*/  FADD.FTZ R117, R116, R117 ;  /* 0x0000007574757221 */ /* 0x000fe40000010000 */
[C---:B------:R-:W-:Y:S01]  /*1a010*/  HMMA.16816.F32 R80, R20.reuse, R38, R80 ;  /* 0x000000261450723c */ /* 0x040fe20000001850 */
[----:B------:R-:W2:Y:S02]  /*1a020*/  LDSM.16.MT88.4 R36, [R204+0x3900] ;  /* 0x00390000cc24783b */ /* 0x000ea40000004200 */
[----:B------:R-:W-:Y:S01]  /*1a030*/  MUFU.EX2 R166, R166 ;  /* 0x000000a600a67308 */ /* 0x000fe20000000800 */
[----:B------:R-:W-:Y:S02]  /*1a040*/  FADD.FTZ R18, R18, R49 ;  /* 0x0000003112127221 */ /* 0x000fe40000010000 */
[----:B------:R-:W-:Y:S02]  /*1a050*/  FADD.FTZ R117, R51, R117 ;  /* 0x0000007533757221 */ /* 0x000fe40000010000 */
[C---:B------:R-:W-:Y:S04]  /*1a060*/  HMMA.16816.F32 R84, R20.reuse, R40, R84 ;  /* 0x000000281454723c */ /* 0x040fe80000001854 */
[----:B------:R-:W-:Y:S01]  /*1a070*/  FADD.FTZ R18, R48, R18 ;  /* 0x0000001230127221 */ /* 0x000fe20000010000 */
[----:B------:R-:W2:Y:S01]  /*1a080*/  MUFU.EX2 R169, R169 ;  /* 0x000000a900a97308 */ /* 0x000ea20000000800 */
[----:B------:R-:W-:Y:S02]  /*1a090*/  FADD.FTZ R50, R50, R117 ;  /* 0x0000007532327221 */ /* 0x000fe40000010000 */
[C---:B------:R-:W-:Y:S01]  /*1a0a0*/  HMMA.16816.F32 R88, R20.reuse, R42, R88 ;  /* 0x0000002a1458723c */ /* 0x040fe20000001858 */
[----:B------:R-:W-:Y:S03]  /*1a0b0*/  LDSM.16.MT88.4 R40, [R204+0x4100] ;  /* 0x00410000cc28783b */ /* 0x000fe60000004200 */
[----:B------:R-:W-:Y:S02]  /*1a0c0*/  FADD.FTZ R129, R129, R18 ;  /* 0x0000001281817221 */ /* 0x000fe40000010000 */
[----:B------:R-:W-:Y:S01]  /*1a0d0*/  FADD.FTZ R50, R105, R50 ;  /* 0x0000003269327221 */ /* 0x000fe20000010000 */
[----:B------:R-:W-:Y:S01]  /*1a0e0*/  MUFU.EX2 R153, R153 ;  /* 0x0000009900997308 */ /* 0x000fe20000000800 */
[C---:B-1----:R-:W-:Y:S04]  /*1a0f0*/  HMMA.16816.F32 R92, R20.reuse, R24, R92 ;  /* 0x00000018145c723c */ /* 0x042fe8000000185c */
[----:B------:R-:W-:Y:S02]  /*1a100*/  FADD.FTZ R129, R132, R129 ;  /* 0x0000008184817221 */ /* 0x000fe40000010000 */
[----:B------:R-:W-:Y:S02]  /*1a110*/  FADD.FTZ R106, R106, R50 ;  /* 0x000000326a6a7221 */ /* 0x000fe40000010000 */
[C---:B------:R-:W-:Y:S01]  /*1a120*/  HMMA.16816.F32 R96, R20.reuse, R26, R96 ;  /* 0x0000001a1460723c */ /* 0x040fe20000001860 */
[----:B------:R-:W1:Y:S01]  /*1a130*/  LDSM.16.MT88.4 R24, [R208+0x1100] ;  /* 0x00110000d018783b */ /* 0x000e620000004200 */
        /* <DEDUP_REMOVED lines=8> */
[----:B------:R-:W3:Y:S03]  /*1a1c0*/  LDSM.16.MT88.4 R28, [R206+0x1100] ;  /* 0x00110000ce1c783b */ /* 0x000ee60000004200 */
[----:B------:R-:W-:Y:S02]  /*1a1d0*/  FADD.FTZ R138, R154, R138 ;  /* 0x0000008a9a8a7221 */ /* 0x000fe40000010000 */
[----:B------:R-:W-:Y:S01]  /*1a1e0*/  MUFU.EX2 R141, R141 ;  /* 0x0000008d008d7308 */ /* 0x000fe20000000800 */
[----:B------:R-:W-:Y:S01]  /*1a1f0*/  IMAD.MOV.U32 R248, RZ, RZ, R2 ;  /* 0x000000fffff87224 */ /* 0x000fe200078e0002 */
[C---:B--2---:R-:W-:Y:S04]  /*1a200*/  HMMA.16816.F32 R52, R20.reuse, R32, R52 ;  /* 0x000000201434723c */ /* 0x044fe80000001834 */
[----:B------:R-:W-:Y:S02]  /*1a210*/  IMAD.MOV.U32 R3, RZ, RZ, R0 ;  /* 0x000000ffff037224 */ /* 0x000fe400078e0000 */
[----:B------:R-:W-:Y:S02]  /*1a220*/  IMAD.MOV.U32 R2, RZ, RZ, R16 ;  /* 0x000000ffff027224 */ /* 0x000fe400078e0010 */
[C---:B------:R-:W-:Y:S01]  /*1a230*/  HMMA.16816.F32 R56, R20.reuse, R34, R56 ;  /* 0x000000221438723c */ /* 0x040fe20000001838 */
[----:B------:R-:W2:Y:S01]  /*1a240*/  LDSM.16.MT88.4 R32, [R205+0x1100] ;  /* 0x00110000cd20783b */ /* 0x000ea20000004200 */
[----:B------:R-:W1:Y:S06]  /*1a250*/  MUFU.EX2 R170, R170 ;  /* 0x000000aa00aa7308 */ /* 0x000e6c0000000800 */
[C---:B------:R-:W-:Y:S04]  /*1a260*/  HMMA.16816.F32 R60, R20.reuse, R36, R60 ;  /* 0x00000024143c723c */ /* 0x040fe8000000183c */
[----:B------:R-:W1:Y:S04]  /*1a270*/  MUFU.EX2 R142, R142 ;  /* 0x0000008e008e7308 */ /* 0x000e680000000800 */
[----:B------:R-:W-:Y:S01]  /*1a280*/  HMMA.16816.F32 R64, R20, R38, R64 ;  /* 0x000000261440723c */ /* 0x000fe20000001840 */
[----:B------:R-:W2:Y:S05]  /*1a290*/  LDSM.16.MT88.4 R36, [R204+0x1100] ;  /* 0x00110000cc24783b */ /* 0x000eaa0000004200 */
[----:B------:R-:W-:Y:S01]  /*1a2a0*/  MUFU.EX2 R140, R140 ;  /* 0x0000008c008c7308 */ /* 0x000fe20000000800 */
[----:B------:R-:W-:Y:S01]  /*1a2b0*/  F2FP.PACK_AB R20, R144, R145 ;  /* 0x000000919014723e */ /* 0x000fe200000000ff */
[----:B------:R-:W-:Y:S01]  /*1a2c0*/  FADD.FTZ R145, R145, R135 ;  /* 0x0000008791917221 */ /* 0x000fe20000010000 */
[----:B------:R-:W-:Y:S03]  /*1a2d0*/  F2FP.PACK_AB R22, R152, R147 ;  /* 0x000000939816723e */ /* 0x000fe600000000ff */
[----:B------:R-:W-:Y:S01]  /*1a2e0*/  F2FP.PACK_AB R21, R155, R154 ;  /* 0x0000009a9b15723e */ /* 0x000fe200000000ff */
[----:B------:R-:W-:Y:S01]  /*1a2f0*/  FADD.FTZ R145, R144, R145 ;  /* 0x0000009190917221 */ /* 0x000fe20000010000 */
[----:B----4-:R-:W-:Y:S01]  /*1a300*/  F2FP.PACK_AB R23, R161, R160 ;  /* 0x000000a0a117723e */ /* 0x010fe200000000ff */
[----:B------:R-:W-:Y:S01]  /*1a310*/  FADD.FTZ R155, R155, R138 ;  /* 0x0000008a9b9b7221 */ /* 0x000fe20000010000 */
[----:B------:R-:W4:Y:S01]  /*1a320*/  MUFU.EX2 R139, R139 ;  /* 0x0000008b008b7308 */ /* 0x000f220000000800 */
[----:B------:R-:W-:Y:S02]  /*1a330*/  FADD.FTZ R147, R147, R145 ;  /* 0x0000009193937221 */ /* 0x000fe40000010000 */
[----:B------:R-:W-:Y:S02]  /*1a340*/  FADD.FTZ R155, R160, R155 ;  /* 0x0000009ba09b7221 */ /* 0x000fe40000010000 */
[C---:B-1----:R-:W-:Y:S03]  /*1a350*/  HMMA.16816.F32 R4, R20.reuse, R24, R4 ;  /* 0x000000181404723c */ /* 0x042fe60000001804 */
[----:B------:R-:W-:Y:S02]  /*1a360*/  FADD.FTZ R147, R152, R147 ;  /* 0x0000009398937221 */ /* 0x000fe40000010000 */
[----:B------:R-:W-:Y:S01]  /*1a370*/  MUFU.EX2 R134, R134 ;  /* 0x0000008600867308 */ /* 0x000fe20000000800 */
[----:B------:R-:W-:Y:S02]  /*1a380*/  FADD.FTZ R161, R161, R155 ;  /* 0x0000009ba1a17221 */ /* 0x000fe40000010000 */
[C---:B------:R-:W-:Y:S01]  /*1a390*/  HMMA.16816.F32 R8, R20.reuse, R26, R8 ;  /* 0x0000001a1408723c */ /* 0x040fe20000001808 */
[----:B------:R-:W1:Y:S03]  /*1a3a0*/  LDSM.16.MT88.4 R24, [R208+0x4100] ;  /* 0x00410000d018783b */ /* 0x000e660000004200 */
[----:B-----5:R-:W-:Y:S03]  /*1a3b0*/  FADD.FTZ R161, R168, R161 ;  /* 0x000000a1a8a17221 */ /* 0x020fe60000010000 */
[----:B------:R-:W-:Y:S01]  /*1a3c0*/  MUFU.EX2 R133, R133 ;  /* 0x0000008500857308 */ /* 0x000fe20000000800 */
[C---:B---3--:R-:W-:Y:S08]  /*1a3d0*/  HMMA.16816.F32 R68, R20.reuse, R28, R68 ;  /* 0x0000001c1444723c */ /* 0x048ff00000001844 */
[C---:B------:R-:W-:Y:S01]  /*1a3e0*/  HMMA.16816.F32 R72, R20.reuse, R30, R72 ;  /* 0x0000001e1448723c */ /* 0x040fe20000001848 */
[----:B------:R-:W3:Y:S01]  /*1a3f0*/  LDSM.16.MT88.4 R28, [R206+0x4100] ;  /* 0x00410000ce1c783b */ /* 0x000ee20000004200 */
[----:B------:R-:W-:Y:S06]  /*1a400*/  MUFU.EX2 R131, R131 ;  /* 0x0000008300837308 */ /* 0x000fec0000000800 */
[C---:B--2---:R-:W-:Y:S04]  /*1a410*/  HMMA.16816.F32 R76, R20.reuse, R32, R76 ;  /* 0x00000020144c723c */ /* 0x044fe8000000184c */
[----:B------:R-:W-:Y:S04]  /*1a420*/  MUFU.EX2 R137, R137 ;  /* 0x0000008900897308 */ /* 0x000fe80000000800 */
[C---:B------:R-:W-:Y:S01]  /*1a430*/  HMMA.16816.F32 R80, R20.reuse, R34, R80 ;  /* 0x000000221450723c */ /* 0x040fe20000001850 */
[----:B------:R-:W2:Y:S05]  /*1a440*/  LDSM.16.MT88.4 R32, [R205+0x4100] ;  /* 0x00410000cd20783b */ /* 0x000eaa0000004200 */
[----:B------:R-:W5:Y:S02]  /*1a450*/  MUFU.EX2 R128, R128 ;  /* 0x0000008000807308 */ /* 0x000f640000000800 */
[C---:B------:R-:W-:Y:S08]  /*1a460*/  HMMA.16816.F32 R84, R20.reuse, R36, R84 ;  /* 0x000000241454723c */ /* 0x040ff00000001854 */
[C---:B------:R-:W-:Y:S01]  /*1a470*/  HMMA.16816.F32 R88, R20.reuse, R38, R88 ;  /* 0x000000261458723c */ /* 0x040fe20000001858 */
[----:B------:R-:W4:Y:S01]  /*1a480*/  LDSM.16.MT88.4 R36, [R208+0x1900] ;  /* 0x00190000d024783b */ /* 0x000f220000004200 */
[----:B------:R-:W2:Y:S06]  /*1a490*/  MUFU.EX2 R130, R130 ;  /* 0x0000008200827308 */ /* 0x000eac0000000800 */
[C---:B-1----:R-:W-:Y:S04]  /*1a4a0*/  HMMA.16816.F32 R92, R20.reuse, R24, R92 ;  /* 0x00000018145c723c */ /* 0x042fe8000000185c */
[----:B------:R-:W1:Y:S04]  /*1a4b0*/  MUFU.EX2 R119, R119 ;  /* 0x0000007700777308 */ /* 0x000e680000000800 */
[C---:B------:R-:W-:Y:S01]  /*1a4c0*/  HMMA.16816.F32 R96, R20.reuse, R26, R96 ;  /* 0x0000001a1460723c */ /* 0x040fe20000001860 */
[----:B------:R-:W1:Y:S05]  /*1a4d0*/  LDSM.16.MT88.4 R24, [R206+0x1900] ;  /* 0x00190000ce18783b */ /* 0x000e6a0000004200 */
[----:B------:R-:W1:Y:S02]  /*1a4e0*/  MUFU.EX2 R118, R118 ;  /* 0x0000007600767308 */ /* 0x000e640000000800 */
[C---:B---3--:R-:W-:Y:S08]  /*1a4f0*/  HMMA.16816.F32 R12, R20.reuse, R28, R12 ;  /* 0x0000001c140c723c */ /* 0x048ff0000000180c */
[C---:B------:R-:W-:Y:S01]  /*1a500*/  HMMA.16816.F32 R100, R20.reuse, R30, R100 ;  /* 0x0000001e1464723c */ /* 0x040fe20000001864 */
[----:B------:R-:W3:Y:S07]  /*1a510*/  LDSM.16.MT88.4 R28, [R205+0x1900] ;  /* 0x00190000cd1c783b */ /* 0x000eee0000004200 */
        /* <DEDUP_REMOVED lines=17> */
[----:B------:R-:W-:Y:S03]  /*1a630*/  FADD.FTZ R169, R169, R167 ;  /* 0x000000a7a9a97221 */ /* 0x000fe60000010000 */
[C---:B------:R-:W-:Y:S01]  /*1a640*/  HMMA.16816.F32 R8, R20.reuse, R38, R8 ;  /* 0x000000261408723c */ /* 0x040fe20000001808 */
[----:B------:R-:W4:Y:S03]  /*1a650*/  LDSM.16.MT88.4 R36, [R208+0x4900] ;  /* 0x00490000d024783b */ /* 0x000f260000004200 */
[----:B------:R-:W-:Y:S04]  /*1a660*/  FADD.FTZ R169, R170, R169 ;  /* 0x000000a9aaa97221 */ /* 0x000fe80000010000 */
[C---:B-1----:R-:W-:Y:S08]  /*1a670*/  HMMA.16816.F32 R68, R20.reuse, R24, R68 ;  /* 0x000000181444723c */ /* 0x042ff00000001844 */
[C---:B------:R-:W-:Y:S01]  /*1a680*/  HMMA.16816.F32 R72, R20.reuse, R26, R72 ;  /* 0x0000001a1448723c */ /* 0x040fe20000001848 */
[----:B------:R-:W1:Y:S07]  /*1a690*/  LDSM.16.MT88.4 R24, [R206+0x4900] ;  /* 0x00490000ce18783b */ /* 0x000e6e0000004200 */
        /* <DEDUP_REMOVED lines=8> */
[----:B------:R-:W-:Y:S07]  /*1a720*/  LDSM.16.MT88.4 R36, [R204+0x2100] ;  /* 0x00210000cc24783b */ /* 0x000fee0000004200 */
[C---:B-1----:R-:W-:Y:S08]  /*1a730*/  HMMA.16816.F32 R12, R20.reuse, R24, R12 ;  /* 0x00000018140c723c */ /* 0x042ff0000000180c */
        /* <DEDUP_REMOVED lines=19> */
[----:B------:R-:W-:Y:S03]  /*1a870*/  FADD.FTZ R139, R139, R142 ;  /* 0x0000008e8b8b7221 */ /* 0x000fe60000010000 */
[C---:B------:R-:W-:Y:S01]  /*1a880*/  HMMA.16816.F32 R8, R20.reuse, R30, R8 ;  /* 0x0000001e1408723c */ /* 0x040fe20000001808 */
[----:B------:R-:W3:Y:S03]  /*1a890*/  LDSM.16.MT88.4 R28, [R208+0x5100] ;  /* 0x00510000d01c783b */ /* 0x000ee60000004200 */
[----:B-----5:R-:W-:Y:S04]  /*1a8a0*/  FADD.FTZ R139, R128, R139 ;  /* 0x0000008b808b7221 */ /* 0x020fe80000010000 */
[C---:B--2---:R-:W-:Y:S04]  /*1a8b0*/  HMMA.16816.F32 R68, R20.reuse, R32, R68 ;  /* 0x000000201444723c */ /* 0x044fe80000001844 */
[----:B------:R-:W-:Y:S04]  /*1a8c0*/  FADD.FTZ R139, R130, R139 ;  /* 0x0000008b828b7221 */ /* 0x000fe80000010000 */
[C---:B------:R-:W-:Y:S01]  /*1a8d0*/  HMMA.16816.F32 R72, R20.reuse, R34, R72 ;  /* 0x000000221448723c */ /* 0x040fe20000001848 */
[----:B------:R-:W2:Y:S03]  /*1a8e0*/  LDSM.16.MT88.4 R32, [R206+0x5100] ;  /* 0x00510000ce20783b */ /* 0x000ea60000004200 */
[----:B------:R-:W-:Y:S04]  /*1a8f0*/  FADD.FTZ R139, R119, R139 ;  /* 0x0000008b778b7221 */ /* 0x000fe80000010000 */
[C---:B-1----:R-:W-:Y:S04]  /*1a900*/  HMMA.16816.F32 R76, R20.reuse, R24, R76 ;  /* 0x00000018144c723c */ /* 0x042fe8000000184c */
[----:B------:R-:W-:Y:S04]  /*1a910*/  FADD.FTZ R244, R118, R139 ;  /* 0x0000008b76f47221 */ /* 0x000fe80000010000 */
[C---:B------:R-:W-:Y:S01]  /*1a920*/  HMMA.16816.F32 R80, R20.reuse, R26, R80 ;  /* 0x0000001a1450723c */ /* 0x040fe20000001850 */
[----:B------:R-:W1:Y:S07]  /*1a930*/  LDSM.16.MT88.4 R24, [R204+0x5100] ;  /* 0x00510000cc18783b */ /* 0x000e6e0000004200 */
[C---:B------:R-:W-:Y:S08]  /*1a940*/  HMMA.16816.F32 R84, R20.reuse, R36, R84 ;  /* 0x000000241454723c */ /* 0x040ff00000001854 */
[C---:B------:R-:W-:Y:S01]  /*1a950*/  HMMA.16816.F32 R88, R20.reuse, R38, R88 ;  /* 0x000000261458723c */ /* 0x040fe20000001858 */
[----:B------:R-:W4:Y:S07]  /*1a960*/  LDSM.16.MT88.4 R36, [R206+0x2900] ;  /* 0x00290000ce24783b */ /* 0x000f2e0000004200 */
[C---:B---3--:R-:W-:Y:S08]  /*1a970*/  HMMA.16816.F32 R92, R20.reuse, R28, R92 ;  /* 0x0000001c145c723c */ /* 0x048ff0000000185c */
[C---:B------:R-:W-:Y:S01]  /*1a980*/  HMMA.16816.F32 R96, R20.reuse, R30, R96 ;  /* 0x0000001e1460723c */ /* 0x040fe20000001860 */
[----:B------:R-:W3:Y:S07]  /*1a990*/  LDSM.16.MT88.4 R28, [R204+0x2900] ;  /* 0x00290000cc1c783b */ /* 0x000eee0000004200 */
[C---:B--2---:R-:W-:Y:S08]  /*1a9a0*/  HMMA.16816.F32 R12, R20.reuse, R32, R12 ;  /* 0x00000020140c723c */ /* 0x044ff0000000180c */
        /* <DEDUP_REMOVED lines=14> */
[----:B------:R-:W2:Y:S02]  /*1aa90*/  LDSM.16.MT88.4 R4, [R206+0x5900] ;  /* 0x00590000ce04783b */ /* 0x000ea40000004200 */
[----:B------:R-:W-:Y:S05]  /*1aaa0*/  FADD.FTZ R245, R137, R134 ;  /* 0x0000008689f57221 */ /* 0x000fea0000010000 */
[C---:B------:R-:W-:Y:S01]  /*1aab0*/  HMMA.16816.F32 R108, R20.reuse, R110, R8 ;  /* 0x0000006e146c723c */ /* 0x040fe20000001808 */
[----:B------:R-:W5:Y:S07]  /*1aac0*/  LDSM.16.MT88.4 R8, [R205+0x5900] ;  /* 0x00590000cd08783b */ /* 0x000f6e0000004200 */
[C---:B----4-:R-:W-:Y:S08]  /*1aad0*/  HMMA.16816.F32 R68, R20.reuse, R36, R68 ;  /* 0x000000241444723c */ /* 0x050ff00000001844 */
        /* <DEDUP_REMOVED lines=8> */
[C---:B--2---:R-:W-:Y:S08]  /*1ab60*/  HMMA.16816.F32 R104, R20.reuse, R4, R12 ;  /* 0x000000041468723c */ /* 0x044ff0000000180c */
[C---:B------:R-:W-:Y:S08]  /*1ab70*/  HMMA.16816.F32 R100, R20.reuse, R6, R100 ;  /* 0x000000061464723c */ /* 0x040ff00000001864 */
[C---:B-----5:R-:W-:Y:S08]  /*1ab80*/  HMMA.16816.F32 R52, R20.reuse, R8, R52 ;  /* 0x000000081434723c */ /* 0x060ff00000001834 */
[C---:B------:R-:W-:Y:S08]  /*1ab90*/  HMMA.16816.F32 R56, R20.reuse, R10, R56 ;  /* 0x0000000a1438723c */ /* 0x040ff00000001838 */
[C---:B-1----:R-:W-:Y:S08]  /*1aba0*/  HMMA.16816.F32 R60, R20.reuse, R24, R60 ;  /* 0x00000018143c723c */ /* 0x042ff0000000183c */
[----:B------:R-:W-:Y:S01]  /*1abb0*/  HMMA.16816.F32 R64, R20, R26, R64 ;  /* 0x0000001a1440723c */ /* 0x000fe20000001840 */
[----:B------:R-:W-:-:S07]  /*1abc0*/  @P0 BRA `(.L_x_439) ;  /* 0xffffc23000000947 */ /* 0x000fce000383ffff */
.L_x_429:
[----:B------:R-:W1:Y:S01]  /*1abd0*/  SHFL.BFLY PT, R7, R245, 0x2, 0x1f ;  /* 0x0c401f00f5077f89 */ /* 0x000e6200000e0000 */
[----:B------:R-:W-:-:S02]  /*1abe0*/  MOV R6, RZ ;  /* 0x000000ff00067202 */ /* 0x000fc40000000f00 */
[----:B------:R-:W-:Y:S01]  /*1abf0*/  MOV R5, RZ ;  /* 0x000000ff00057202 */ /* 0x000fe20000000f00 */
[----:B------:R-:W2:Y:S01]  /*1ac00*/  SHFL.BFLY PT, R3, R244, 0x2, 0x1f ;  /* 0x0c401f00f4037f89 */ /* 0x000ea200000e0000 */
[----:B------:R-:W-:Y:S02]  /*1ac10*/  MOV R10, 0xff800000 ;  /* 0xff800000000a7802 */ /* 0x000fe40000000f00 */
        /* <DEDUP_REMOVED lines=8> */
[----:B------:R-:W-:-:S11]  /*1aca0*/  FSETP.NE.FTZ.AND P0, PT, R4, RZ, PT ;  /* 0x000000ff0400720b */ /* 0x000fd60003f15000 */
[----:B------:R-:W1:Y:S01]  /*1acb0*/  @P1 MUFU.RCP R6, R7 ;  /* 0x0000000700061308 */ /* 0x000e620000001000 */
[----:B------:R-:W-:Y:S02]  /*1acc0*/  @P1 MOV R12, 0x3f317218 ;  /* 0x3f317218000c1802 */ /* 0x000fe40000000f00 */
[----:B------:R-:W-:-:S03]  /*1acd0*/  @P0 MOV R14, 0x3f317218 ;  /* 0x3f317218000e0802 */ /* 0x000fc60000000f00 */
[----:B------:R-:W-:Y:S02]  /*1ace0*/  @P1 FMUL.FTZ R12, R12, c[0x0][0x2d0] ;  /* 0x0000b4000c0c1a20 */ /* 0x000fe40000410000 */
[----:B------:R-:W2:Y:S08]  /*1acf0*/  @P0 MUFU.LG2 R11, R4 ;  /* 0x00000004000b0308 */ /* 0x000eb00000000c00 */
[----:B------:R-:W3:Y:S01]  /*1ad00*/  @P1 MUFU.LG2 R7, R7 ;  /* 0x0000000700071308 */ /* 0x000ee20000000c00 */
[----:B-1----:R-:W-:-:S02]  /*1ad10*/  FMUL.FTZ R112, R6, R112 ;  /* 0x0000007006707220 */ /* 0x002fc40000410000 */
[C---:B------:R-:W-:Y:S02]  /*1ad20*/  FMUL.FTZ R113, R6.reuse, R113 ;  /* 0x0000007106717220 */ /* 0x040fe40000410000 */
[C---:B------:R-:W-:Y:S02]  /*1ad30*/  FMUL.FTZ R108, R6.reuse, R108 ;  /* 0x0000006c066c7220 */ /* 0x040fe40000410000 */
[----:B------:R-:W-:Y:S01]  /*1ad40*/  FMUL.FTZ R109, R6, R109 ;  /* 0x0000006d066d7220 */ /* 0x000fe20000410000 */
[----:B------:R1:W4:Y:S01]  /*1ad50*/  @P0 MUFU.RCP R5, R4 ;  /* 0x0000000400050308 */ /* 0x0003220000001000 */
[----:B--2---:R-:W-:Y:S02]  /*1ad60*/  @P0 FMUL.FTZ R13, R11, 0.69314718246459960938 ;  /* 0x3f3172180b0d0820 */ /* 0x004fe40000410000 */
[----:B------:R-:W-:Y:S02]  /*1ad70*/  @P0 FMUL.FTZ R11, R14, c[0x0][0x2d0] ;  /* 0x0000b4000e0b0a20 */ /* 0x000fe40000410000 */
[----:B------:R-:W-:-:S02]  /*1ad80*/  FMUL.FTZ R68, R6, R68 ;  /* 0x0000004406447220 */ /* 0x000fc40000410000 */
[C---:B------:R-:W-:Y:S02]  /*1ad90*/  FMUL.FTZ R69, R6.reuse, R69 ;  /* 0x0000004506457220 */ /* 0x040fe40000410000 */
[----:B---3--:R-:W-:Y:S02]  /*1ada0*/  @P1 FMUL.FTZ R7, R7, 0.69314718246459960938 ;  /* 0x3f31721807071820 */ /* 0x008fe40000410000 */
[C---:B------:R-:W-:Y:S02]  /*1adb0*/  FMUL.FTZ R2, R6.reuse, R72 ;  /* 0x0000004806027220 */ /* 0x040fe40000410000 */
[C---:B------:R-:W-:Y:S02]  /*1adc0*/  FMUL.FTZ R3, R6.reuse, R73 ;  /* 0x0000004906037220 */ /* 0x040fe40000410000 */
[C---:B------:R-:W-:Y:S01]  /*1add0*/  FMUL.FTZ R76, R6.reuse, R76 ;  /* 0x0000004c064c7220 */ /* 0x040fe20000410000 */
[----:B-1----:R-:W-:Y:S01]  /*1ade0*/  MOV R4, 0xff800000 ;  /* 0xff80000000047802 */ /* 0x002fe20000000f00 */
        /* <DEDUP_REMOVED lines=22> */
[C---:B----4-:R-:W-:Y:S02]  /*1af50*/  FMUL.FTZ R114, R5.reuse, R114 ;  /* 0x0000007205727220 */ /* 0x050fe40000410000 */
        /* <DEDUP_REMOVED lines=30> */
[----:B------:R-:W-:Y:S02]  /*1b140*/  FMUL.FTZ R6, R6, R65 ;  /* 0x0000004106067220 */ /* 0x000fe40000410000 */
[----:B------:R-:W-:-:S02]  /*1b150*/  FMUL.FTZ R5, R5, R67 ;  /* 0x0000004305057220 */ /* 0x000fc40000410000 */
[----:B------:R-:W-:Y:S02]  /*1b160*/  @P1 FFMA.FTZ R4, R12, R0, R7 ;  /* 0x000000000c041223 */ /* 0x000fe40000010007 */
[----:B------:R-:W-:Y:S02]  /*1b170*/  @P0 FFMA.FTZ R10, R11, R16, R13 ;  /* 0x000000100b0a0223 */ /* 0x000fe4000001000d */
.L_x_361:
        /* <DEDUP_REMOVED lines=56> */
[----:B------:R-:W-:Y:S01]  /*1b500*/  IMAD.IADD R13, R13, 0x1, R6 ;  /* 0x000000010d0d7824 */ /* 0x000fe200078e0206 */
[----:B------:R-:W-:Y:S01]  /*1b510*/  SEL R16, R16, 0xffffffc0, !P2 ;  /* 0xffffffc010107807 */ /* 0x000fe20005000000 */
[----:B------:R-:W-:Y:S01]  /*1b520*/  STS [R6], R108 ;  /* 0x0000006c06007388 */ /* 0x000fe20000000800 */
[----:B------:R-:W-:Y:S02]  /*1b530*/  F2FP.PACK_AB R100, R101, R100 ;  /* 0x000000646564723e */ /* 0x000fe400000000ff */
[----:B------:R-:W-:Y:S01]  /*1b540*/  F2FP.PACK_AB R102, R103, R102 ;  /* 0x000000666766723e */ /* 0x000fe200000000ff */
[----:B------:R-:W-:Y:S01]  /*1b550*/  STS [R6+0x400], R110 ;  /* 0x0004006e06007388 */ /* 0x000fe20000000800 */
[----:B------:R-:W-:Y:S01]  /*1b560*/  IMAD.IADD R18, R15, 0x1, R16 ;  /* 0x000000010f127824 */ /* 0x000fe200078e0210 */
[----:B------:R-:W-:Y:S02]  /*1b570*/  F2FP.PACK_AB R52, R53, R52 ;  /* 0x000000343534723e */ /* 0x000fe400000000ff */
[----:B------:R-:W-:Y:S01]  /*1b580*/  STS [R17+0x80], R68 ;  /* 0x0000804411007388 */ /* 0x000fe20000000800 */
[----:B------:R-:W-:-:S02]  /*1b590*/  F2FP.PACK_AB R54, R55, R54 ;  /* 0x000000363736723e */ /* 0x000fc400000000ff */
[----:B------:R-:W-:Y:S01]  /*1b5a0*/  F2FP.PACK_AB R56, R57, R56 ;  /* 0x000000383938723e */ /* 0x000fe200000000ff */
[----:B------:R1:W-:Y:S01]  /*1b5b0*/  STS [R17+0x480], R8 ;  /* 0x0004800811007388 */ /* 0x0003e20000000800 */
[----:B------:R-:W-:Y:S02]  /*1b5c0*/  F2FP.PACK_AB R58, R59, R58 ;  /* 0x0000003a3b3a723e */ /* 0x000fe400000000ff */
[----:B------:R-:W-:Y:S01]  /*1b5d0*/  F2FP.PACK_AB R60, R61, R60 ;  /* 0x0000003c3d3c723e */ /* 0x000fe200000000ff */
[----:B------:R2:W-:Y:S01]  /*1b5e0*/  STS [R13], R2 ;  /* 0x000000020d007388 */ /* 0x0005e20000000800 */
[----:B------:R-:W-:Y:S02]  /*1b5f0*/  F2FP.PACK_AB R62, R63, R62 ;  /* 0x0000003e3f3e723e */ /* 0x000fe400000000ff */
[----:B------:R-:W-:Y:S01]  /*1b600*/  F2FP.PACK_AB R5, R5, R66 ;  /* 0x000000420505723e */ /* 0x000fe200000000ff */
[----:B------:R-:W-:Y:S01]  /*1b610*/  STS [R13+0x400], R9 ;  /* 0x000400090d007388 */ /* 0x000fe20000000800 */
[----:B------:R-:W-:-:S02]  /*1b620*/  ISETP.NE.U32.AND P1, PT, RZ, c[0x0][0x508], PT ;  /* 0x00014200ff007a0c */ /* 0x000fc40003f25070 */
[----:B------:R-:W-:Y:S01]  /*1b630*/  ISETP.NE.U32.AND P0, PT, RZ, c[0x0][0x500], PT ;  /* 0x00014000ff007a0c */ /* 0x000fe20003f05070 */
[----:B------:R-:W-:Y:S01]  /*1b640*/  STS [R18+0x80], R76 ;  /* 0x0000804c12007388 */ /* 0x000fe20000000800 */
[----:B------:R-:W-:Y:S02]  /*1b650*/  ISETP.NE.AND.EX P1, PT, RZ, c[0x0][0x50c], PT, P1 ;  /* 0x00014300ff007a0c */ /* 0x000fe40003f25310 */
[----:B------:R-:W-:Y:S01]  /*1b660*/  ISETP.NE.AND.EX P0, PT, RZ, c[0x0][0x504], PT, P0 ;  /* 0x00014100ff007a0c */ /* 0x000fe20003f05300 */
[----:B------:R-:W-:Y:S01]  /*1b670*/  STS [R18+0x480], R78 ;  /* 0x0004804e12007388 */ /* 0x000fe20000000800 */
[C---:B-1----:R-:W-:Y:S02]  /*1b680*/  IMAD.IADD R8, R16.reuse, 0x1, R17 ;  /* 0x0000000110087824 */ /* 0x042fe400078e0211 */
[----:B--2---:R-:W-:Y:S02]  /*1b690*/  IMAD.IADD R2, R16, 0x1, R6 ;  /* 0x0000000110027824 */ /* 0x004fe400078e0206 */
        /* <DEDUP_REMOVED lines=14> */
[----:B------:R-:W-:Y:S04]  /*1b780*/  STS [R13+0x4400], R102 ;  /* 0x004400660d007388 */ /* 0x000fe80000000800 */
[----:B------:R-:W-:Y:S04]  /*1b790*/  STS [R18+0x4080], R52 ;  /* 0x0040803412007388 */ /* 0x000fe80000000800 */
[----:B------:R2:W-:Y:S01]  /*1b7a0*/  STS [R18+0x4480], R54 ;  /* 0x0044803612007388 */ /* 0x0005e20000000800 */
[----:B-1----:R-:W-:-:S03]  /*1b7b0*/  IMAD.MOV.U32 R6, RZ, RZ, 0x4 ;  /* 0x00000004ff067424 */ /* 0x002fc600078e00ff */
[----:B------:R-:W-:Y:S04]  /*1b7c0*/  STS [R2+0x4000], R56 ;  /* 0x0040003802007388 */ /* 0x000fe80000000800 */
[----:B------:R1:W-:Y:S04]  /*1b7d0*/  STS [R2+0x4400], R58 ;  /* 0x0044003a02007388 */ /* 0x0003e80000000800 */
[----:B------:R-:W-:Y:S04]  /*1b7e0*/  STS [R8+0x4080], R60 ;  /* 0x0040803c08007388 */ /* 0x000fe80000000800 */
[----:B------:R3:W-:Y:S04]  /*1b7f0*/  STS [R8+0x4480], R62 ;  /* 0x0044803e08007388 */ /* 0x0007e80000000800 */
[----:B------:R-:W-:Y:S04]  /*1b800*/  STS [R16+0x4000], R64 ;  /* 0x0040004010007388 */ /* 0x000fe80000000800 */
[----:B------:R4:W-:Y:S01]  /*1b810*/  STS [R16+0x4400], R5 ;  /* 0x0044000510007388 */ /* 0x0009e20000000800 */
[----:B--2---:R-:W-:-:S03]  /*1b820*/  IMAD.WIDE R18, R217, R6, c[0x0][0x500] ;  /* 0x00014000d9127625 */ /* 0x004fc600078e0206 */
[----:B------:R-:W-:Y:S01]  /*1b830*/  BAR.SYNC.DEFER_BLOCKING 0x1, 0x100 ;  /* 0x0044000000007b1d */ /* 0x000fe20000010000 */
[----:B-1----:R-:W-:Y:S02]  /*1b840*/  IMAD.MOV.U32 R2, RZ, RZ, c[0x0][0x388] ;  /* 0x0000e200ff027624 */ /* 0x002fe400078e00ff */
[----:B---3--:R-:W-:-:S03]  /*1b850*/  @P1 IMAD.WIDE R8, R217, R6, c[0x0][0x508] ;  /* 0x00014200d9081625 */ /* 0x008fc600078e0206 */
[----:B----4-:R-:W2:Y:S04]  /*1b860*/  @P0 LDG.E R5, [R18.64] ;  /* 0x0000001212050981 */ /* 0x010ea8000c1e1900 */
[----:B------:R1:W5:Y:S01]  /*1b870*/  @P1 LDG.E R2, [R8.64] ;  /* 0x0000001208021981 */ /* 0x000362000c1e1900 */
[----:B------:R-:W-:Y:S02]  /*1b880*/  CS2R R20, SRZ ;  /* 0x0000000000147805 */ /* 0x000fe4000001ff00 */
[--C-:B--2---:R-:W-:Y:S01]  /*1b890*/  @P0 SHF.R.S32.HI R21, RZ, 0x1f, R5.reuse ;  /* 0x0000001fff150819 */ /* 0x104fe20000011405 */
[----:B------:R-:W-:Y:S01]  /*1b8a0*/  @P0 IMAD.MOV.U32 R20, RZ, RZ, R5 ;  /* 0x000000ffff140224 */ /* 0x000fe200078e0005 */
[----:B------:R-:W-:Y:S05]  /*1b8b0*/  @P1 BRA `(.L_x_441) ;  /* 0x0000004000001947 */ /* 0x000fea0003800000 */
[----:B-1----:R-:W-:Y:S05]  /*1b8c0*/  @!P0 BRA `(.L_x_441) ;  /* 0x0000003000008947 */ /* 0x002fea0003800000 */
[----:B-----5:R1:W2:Y:S04]  /*1b8d0*/  LDG.E R2, [R18.64] ;  /* 0x0000001212027981 */ /* 0x0202a8000c1e1900 */
[----:B-1----:R-:W2:Y:S02]  /*1b8e0*/  LDG.E R18, [R18.64+0x4] ;  /* 0x0000041212127981 */ /* 0x002ea4000c1e1900 */
[----:B--2---:R-:W-:-:S02]  /*1b8f0*/  IADD3 R2, -R2, R18, RZ ;  /* 0x0000001202027210 */ /* 0x004fc40007ffe1ff */
.L_x_441:
[----:B-1----:R-:W-:Y:S01]  /*1b900*/  LOP3.LUT R9, R12, 0xffffffe0, RZ, 0xc0, !PT ;  /* 0xffffffe00c097812 */ /* 0x002fe200078ec0ff */
[----:B------:R-:W1:Y:S01]  /*1b910*/  S2R R39, SR_CTAID.X ;  /* 0x0000000000277919 */ /* 0x000e620000002500 */
[----:B------:R-:W-:Y:S01]  /*1b920*/  SHF.R.S32.HI R6, RZ, 0x1f, R14 ;  /* 0x0000001fff067819 */ /* 0x000fe2000001140e */
[----:B------:R-:W-:Y:S01]  /*1b930*/  IMAD.MOV.U32 R12, RZ, RZ, c[0x0][0x4e8] ;  /* 0x00013a00ff0c7624 */ /* 0x000fe200078e00ff */
[----:B------:R-:W-:Y:S01]  /*1b940*/  LEA.HI R5, R3, R3, RZ, 0x1 ;  /* 0x0000000303057211 */ /* 0x000fe200078f08ff */
[----:B------:R-:W-:Y:S01]  /*1b950*/  IMAD.IADD R9, R7, 0x1, -R9 ;  /* 0x0000000107097824 */ /* 0x000fe200078e0a09 */
[----:B------:R-:W-:Y:S01]  /*1b960*/  LEA.HI R6, R6, R14, RZ, 0x3 ;  /* 0x0000000e06067211 */ /* 0x000fe200078f18ff */
[----:B------:R-:W-:Y:S01]  /*1b970*/  IMAD.MOV.U32 R23, RZ, RZ, R21 ;  /* 0x000000ffff177224 */ /* 0x000fe200078e0015 */
[----:B------:R-:W-:Y:S01]  /*1b980*/  LOP3.LUT R5, R5, 0x1ffffffe, RZ, 0xc0, !PT ;  /* 0x1ffffffe05057812 */ /* 0x000fe200078ec0ff */
[----:B-----5:R-:W-:Y:S01]  /*1b990*/  IMAD R2, R2, c[0x0][0x4e8], RZ ;  /* 0x00013a0002027a24 */ /* 0x020fe200078e02ff */
[----:B------:R-:W-:Y:S01]  /*1b9a0*/  SHF.R.S32.HI R8, RZ, 0x1f, R9 ;  /* 0x0000001fff087819 */ /* 0x000fe20000011409 */
[----:B------:R-:W-:Y:S01]  /*1b9b0*/  BSSY B0, `(.L_x_442) ;  /* 0x0000074000007945 */ /* 0x000fe20003800000 */
[----:B------:R-:W-:-:S02]  /*1b9c0*/  LOP3.LUT R6, R6, 0xffffff8, RZ, 0xc0, !PT ;  /* 0x0ffffff806067812 */ /* 0x000fc400078ec0ff */
[----:B------:R-:W-:Y:S02]  /*1b9d0*/  LEA.HI R8, R8, R9, RZ, 0x2 ;  /* 0x0000000908087211 */ /* 0x000fe400078f10ff */
[----:B------:R-:W-:Y:S01]  /*1b9e0*/  IADD3 R14, R14, -R6, RZ ;  /* 0x800000060e0e7210 */ /* 0x000fe20007ffe0ff */
[----:B------:R-:W-:Y:S01]  /*1b9f0*/  IMAD.IADD R6, R3, 0x1, -R5 ;  /* 0x0000000103067824 */ /* 0x000fe200078e0a05 */
[----:B------:R-:W-:Y:S02]  /*1ba00*/  SHF.R.S32.HI R8, RZ, 0x2, R8 ;  /* 0x00000002ff087819 */ /* 0x000fe40000011408 */
[----:B------:R-:W-:Y:S01]  /*1ba10*/  ISETP.NE.AND P1, PT, R12, 0x1, PT ;  /* 0x000000010c00780c */ /* 0x000fe20003f25270 */
[----:B------:R-:W-:Y:S01]  /*1ba20*/  IMAD R12, R21, c[0x0][0x3a0], RZ ;  /* 0x0000e800150c7a24 */ /* 0x000fe200078e02ff */
[----:B------:R-:W-:Y:S01]  /*1ba30*/  LOP3.LUT P2, RZ, R9, 0x3, RZ, 0xc0, !PT ;  /* 0x0000000309ff7812 */ /* 0x000fe2000784c0ff */
[----:B------:R-:W-:Y:S01]  /*1ba40*/  IMAD R5, R14, 0x10, R8 ;  /* 0x000000100e057824 */ /* 0x000fe200078e0208 */
[----:B------:R-:W-:Y:S01]  /*1ba50*/  MOV R22, R20 ;  /* 0x0000001400167202 */ /* 0x000fe20000000f00 */
[----:B------:R-:W-:Y:S01]  /*1ba60*/  IMAD R9, R0, c[0x0][0x490], RZ ;  /* 0x0001240000097a24 */ /* 0x000fe200078e02ff */
[CC--:B------:R-:W-:Y:S01]  /*1ba70*/  LEA.HI R3, R11.reuse, R7.reuse, RZ, 0x3 ;  /* 0x000000070b037211 */ /* 0x0c0fe200078f18ff */
[----:B------:R-:W-:Y:S01]  /*1ba80*/  IMAD R6, R6, 0x8, R5 ;  /* 0x0000000806067824 */ /* 0x000fe200078e0205 */
[----:B------:R-:W-:Y:S01]  /*1ba90*/  LEA.HI R11, R11, R7, RZ, 0x6 ;  /* 0x000000070b0b7211 */ /* 0x000fe200078f30ff */
[----:B------:R-:W-:Y:S01]  /*1baa0*/  IMAD R12, R20, c[0x0][0x3a4], R12 ;  /* 0x0000e900140c7a24 */ /* 0x000fe200078e020c */
[----:B------:R-:W-:Y:S01]  /*1bab0*/  SEL R16, R217, RZ, !P0 ;  /* 0x000000ffd9107207 */ /* 0x000fe20004000000 */
[----:B------:R-:W-:Y:S01]  /*1bac0*/  IMAD.WIDE.U32 R22, R214, c[0x0][0x490], R22 ;  /* 0x00012400d6167a25 */ /* 0x000fe200078e0016 */
[----:B-1----:R-:W-:-:S03]  /*1bad0*/  LEA R5, R39, R5, 0x7 ;  /* 0x0000000527057211 */ /* 0x002fc600078e38ff */
[----:B------:R-:W-:Y:S02]  /*1bae0*/  IMAD R9, R214, c[0x0][0x494], R9 ;  /* 0x00012500d6097a24 */ /* 0x000fe400078e0209 */
[----:B------:R-:W-:-:S03]  /*1baf0*/  IMAD.WIDE.U32 R20, R20, c[0x0][0x3a0], RZ ;  /* 0x0000e80014147a25 */ /* 0x000fc600078e00ff */
[----:B------:R-:W-:Y:S01]  /*1bb00*/  IADD3 R23, R23, R9, RZ ;  /* 0x0000000917177210 */ /* 0x000fe20007ffe0ff */
[----:B------:R-:W-:Y:S01]  /*1bb10*/  IMAD R6, R39, 0x80, R6 ;  /* 0x0000008027067824 */ /* 0x000fe200078e0206 */
[----:B------:R-:W-:Y:S01]  /*1bb20*/  IADD3 R21, R21, R12, RZ ;  /* 0x0000000c15157210 */ /* 0x000fe20007ffe0ff */
[----:B------:R-:W-:Y:S01]  /*1bb30*/  IMAD R8, R0, c[0x0][0x3e8], RZ ;  /* 0x0000fa0000087a24 */ /* 0x000fe200078e02ff */
[----:B------:R-:W-:Y:S01]  /*1bb40*/  LOP3.LUT R0, R3, 0xfffffff8, RZ, 0xc0, !PT ;  /* 0xfffffff803007812 */ /* 0x000fe200078ec0ff */
[----:B------:R-:W-:Y:S01]  /*1bb50*/  @P1 IMAD.HI.U32 R9, R6, c[0x0][0x4ec], RZ ;  /* 0x00013b0006091a27 */ /* 0x000fe200078e00ff */
[----:B------:R-:W-:-:S03]  /*1bb60*/  SHF.R.S32.HI R3, RZ, 0x3, R3 ;  /* 0x00000003ff037819 */ /* 0x000fc60000011403 */
[----:B------:R-:W-:Y:S02]  /*1bb70*/  IMAD.IADD R0, R7, 0x1, -R0 ;  /* 0x0000000107007824 */ /* 0x000fe400078e0a00 */
[C---:B------:R-:W-:Y:S01]  /*1bb80*/  IMAD R7, R214.reuse, c[0x0][0x3ec], R8 ;  /* 0x0000fb00d6077a24 */ /* 0x040fe200078e0208 */
[----:B------:R-:W-:Y:S01]  /*1bb90*/  SHF.R.S32.HI R8, RZ, 0x1f, R217 ;  /* 0x0000001fff087819 */ /* 0x000fe200000114d9 */
[----:B------:R-:W-:Y:S01]  /*1bba0*/  IMAD.MOV.U32 R18, RZ, RZ, R6 ;  /* 0x000000ffff127224 */ /* 0x000fe200078e0006 */
[----:B------:R-:W-:Y:S01]  /*1bbb0*/  @P1 SHF.R.U32.HI R18, RZ, c[0x0][0x4f0], R9 ;  /* 0x00013c00ff121a19 */ /* 0x000fe20000011609 */
[----:B------:R-:W-:Y:S01]  /*1bbc0*/  IMAD.WIDE.U32 R20, R214, c[0x0][0x3e8], R20 ;  /* 0x0000fa00d6147a25 */ /* 0x000fe200078e0014 */
[----:B------:R-:W-:Y:S02]  /*1bbd0*/  SEL R8, R8, RZ, !P0 ;  /* 0x000000ff08087207 */ /* 0x000fe40004000000 */
[--C-:B------:R-:W-:Y:S01]  /*1bbe0*/  SHF.R.S32.HI R14, RZ, 0x1f, R18.reuse ;  /* 0x0000001fff0e7819 */ /* 0x100fe20000011412 */
[----:B------:R-:W-:Y:S01]  /*1bbf0*/  IMAD.IADD R21, R21, 0x1, R7 ;  /* 0x0000000115157824 */ /* 0x000fe200078e0207 */
[----:B------:R-:W-:Y:S01]  /*1bc00*/  LEA R15, R0, R3, 0x5 ;  /* 0x00000003000f7211 */ /* 0x000fe200078e28ff */
[----:B------:R-:W-:-:S02]  /*1bc10*/  IMAD.MOV R7, RZ, RZ, -R18 ;  /* 0x000000ffff077224 */ /* 0x000fc400078e0a12 */
[----:B------:R-:W-:Y:S02]  /*1bc20*/  IMAD R12, R8, c[0x0][0x498], RZ ;  /* 0x00012600080c7a24 */ /* 0x000fe400078e02ff */
[----:B------:R-:W-:-:S04]  /*1bc30*/  IMAD.WIDE.U32 R22, R16, c[0x0][0x498], R22 ;  /* 0x0001260010167a25 */ /* 0x000fc800078e0016 */
[----:B------:R-:W-:Y:S01]  /*1bc40*/  IMAD R6, R7, c[0x0][0x4e8], R6 ;  /* 0x00013a0007067a24 */ /* 0x000fe200078e0206 */
[----:B------:R-:W-:Y:S01]  /*1bc50*/  IADD3 R18, P0, R18, R22, RZ ;  /* 0x0000001612127210 */ /* 0x000fe20007f1e0ff */
[----:B------:R-:W-:Y:S02]  /*1bc60*/  IMAD R12, R16, c[0x0][0x49c], R12 ;  /* 0x00012700100c7a24 */ /* 0x000fe400078e020c */
[----:B------:R-:W-:Y:S01]  /*1bc70*/  IMAD R15, R39, 0x80, R15 ;  /* 0x00000080270f7824 */ /* 0x000fe200078e020f */
[----:B------:R-:W-:Y:S01]  /*1bc80*/  SHF.R.S32.HI R7, RZ, 0x1f, R6 ;  /* 0x0000001fff077819 */ /* 0x000fe20000011406 */
[----:B------:R-:W-:Y:S01]  /*1bc90*/  IMAD.SHL.U32 R0, R0, 0x8, RZ ;  /* 0x0000000800007824 */ /* 0x000fe200078e00ff */
[----:B------:R-:W-:Y:S01]  /*1bca0*/  IADD3.X R19, R14, R23, R12, P0, !PT ;  /* 0x000000170e137210 */ /* 0x000fe200007fe40c */
[----:B------:R-:W-:Y:S01]  /*1bcb0*/  IMAD.SHL.U32 R12, R3, 0x40, RZ ;  /* 0x00000040030c7824 */ /* 0x000fe200078e00ff */
[----:B------:R-:W-:Y:S01]  /*1bcc0*/  MOV R13, R15 ;  /* 0x0000000f000d7202 */ /* 0x000fe20000000f00 */
[----:B------:R-:W-:Y:S01]  /*1bcd0*/  IMAD R7, R7, c[0x0][0x488], RZ ;  /* 0x0001220007077a24 */ /* 0x000fe200078e02ff */
[----:B------:R-:W-:Y:S01]  /*1bce0*/  LEA R39, R39, R3, 0x7 ;  /* 0x0000000327277211 */ /* 0x000fe200078e38ff */
[----:B------:R-:W-:Y:S01]  /*1bcf0*/  IMAD.WIDE.U32 R18, R6, c[0x0][0x488], R18 ;  /* 0x0001220006127a25 */ /* 0x000fe200078e0012 */
[----:B------:R-:W-:-:S02]  /*1bd00*/  LOP3.LUT R12, R12, 0x1c0, RZ, 0xc0, !PT ;  /* 0x000001c00c0c7812 */ /* 0x000fc400078ec0ff */
[----:B------:R-:W-:Y:S01]  /*1bd10*/  IADD3 R36, R0, 0x40, RZ ;  /* 0x0000004000247810 */ /* 0x000fe20007ffe0ff */
[----:B------:R-:W-:Y:S01]  /*1bd20*/  IMAD R7, R6, c[0x0][0x48c], R7 ;  /* 0x0001230006077a24 */ /* 0x000fe200078e0207 */
[----:B------:R-:W-:Y:S01]  /*1bd30*/  LEA R6, P0, R18, c[0x0][0x450], 0x2 ;  /* 0x0001140012067a11 */ /* 0x000fe200078010ff */
[----:B------:R-:W-:-:S03]  /*1bd40*/  @P1 IMAD.HI.U32 R9, R15, c[0x0][0x4ec], RZ ;  /* 0x00013b000f091a27 */ /* 0x000fc600078e00ff */
[----:B------:R-:W-:Y:S01]  /*1bd50*/  IADD3 R7, R19, R7, RZ ;  /* 0x0000000713077210 */ /* 0x000fe20007ffe0ff */
[----:B------:R-:W-:Y:S01]  /*1bd60*/  IMAD R8, R8, c[0x0][0x3f0], RZ ;  /* 0x0000fc0008087a24 */ /* 0x000fe200078e02ff */
[----:B------:R-:W-:Y:S01]  /*1bd70*/  @P1 SHF.R.U32.HI R13, RZ, c[0x0][0x4f0], R9 ;  /* 0x00013c00ff0d1a19 */ /* 0x000fe20000011609 */
[----:B------:R-:W-:Y:S01]  /*1bd80*/  IMAD.SHL.U32 R11, R11, 0x8, RZ ;  /* 0x000000080b0b7824 */ /* 0x000fe200078e00ff */
[----:B------:R-:W-:Y:S01]  /*1bd90*/  LOP3.LUT R9, R12, 0x38, R0, 0xf8, !PT ;  /* 0x000000380c097812 */ /* 0x000fe200078ef800 */
[C---:B------:R-:W-:Y:S01]  /*1bda0*/  IMAD R8, R16.reuse, c[0x0][0x3f4], R8 ;  /* 0x0000fd0010087a24 */ /* 0x040fe200078e0208 */
[----:B------:R-:W-:Y:S01]  /*1bdb0*/  SHF.R.U32.HI R12, RZ, 0x3, R12 ;  /* 0x00000003ff0c7819 */ /* 0x000fe2000001160c */
[----:B------:R-:W-:Y:S01]  /*1bdc0*/  IMAD.WIDE.U32 R16, R16, c[0x0][0x3f0], R20 ;  /* 0x0000fc0010107a25 */ /* 0x000fe200078e0014 */
[----:B------:R-:W-:Y:S02]  /*1bdd0*/  LEA.HI.X R7, R18, c[0x0][0x454], R7, 0x2, P0 ;  /* 0x0001150012077a11 */ /* 0x000fe400000f1407 */
[----:B------:R-:W-:Y:S01]  /*1bde0*/  LOP3.LUT R12, R9, R12, RZ, 0x3c, !PT ;  /* 0x0000000c090c7212 */ /* 0x000fe200078e3cff */
[----:B------:R-:W-:Y:S01]  /*1bdf0*/  IMAD.IADD R17, R17, 0x1, R8 ;  /* 0x0000000111117824 */ /* 0x000fe200078e0208 */
[--C-:B------:R-:W-:Y:S01]  /*1be00*/  SHF.R.S32.HI R14, RZ, 0x1f, R13.reuse ;  /* 0x0000001fff0e7819 */ /* 0x100fe2000001140d */
[----:B------:R-:W-:Y:S01]  /*1be10*/  SHFL.IDX PT, R8, R6, RZ, 0x1c1f ;  /* 0x001c1fff06087589 */ /* 0x000fe200000e0000 */
[----:B------:R-:W-:Y:S01]  /*1be20*/  IMAD.MOV R18, RZ, RZ, -R13 ;  /* 0x000000ffff127224 */ /* 0x000fe200078e0a0d */
[----:B------:R-:W-:Y:S01]  /*1be30*/  ISETP.GE.OR P1, PT, R5, R2, P2 ;  /* 0x000000020500720c */ /* 0x000fe20001726670 */
[----:B------:R-:W-:Y:S01]  /*1be40*/  IMAD.WIDE.U32 R16, R13, c[0x0][0x3e0], R16 ;  /* 0x0000f8000d107a25 */ /* 0x000fe200078e0010 */
[----:B------:R-:W1:Y:S01]  /*1be50*/  SHFL.IDX PT, R9, R7, RZ, 0x1c1f ;  /* 0x001c1fff07097589 */ /* 0x000e6200000e0000 */
[----:B------:R-:W-:-:S02]  /*1be60*/  LOP3.LUT R11, R12, 0x7ffffe00, R11, 0xf8, !PT ;  /* 0x7ffffe000c0b7812 */ /* 0x000fc400078ef80b */
[----:B------:R-:W-:Y:S01]  /*1be70*/  IMAD R18, R18, c[0x0][0x4e8], R15 ;  /* 0x00013a0012127a24 */ /* 0x000fe200078e020f */
[----:B------:R-:W-:Y:S01]  /*1be80*/  SHFL.IDX PT, R6, R6, 0x1, 0x1c1f ;  /* 0x003c1f0006067f89 */ /* 0x000fe200000e0000 */
[----:B------:R-:W-:Y:S01]  /*1be90*/  IADD3 R15, R5, 0x8, RZ ;  /* 0x00000008050f7810 */ /* 0x000fe20007ffe0ff */
[----:B------:R-:W-:Y:S02]  /*1bea0*/  IMAD R14, R14, c[0x0][0x3e0], RZ ;  /* 0x0000f8000e0e7a24 */ /* 0x000fe400078e02ff */
[----:B------:R-:W2:Y:S01]  /*1beb0*/  SHFL.IDX PT, R7, R7, 0x1, 0x1c1f ;  /* 0x003c1f0007077f89 */ /* 0x000ea200000e0000 */
[----:B------:R-:W-:Y:S01]  /*1bec0*/  ISETP.GE.OR P0, PT, R15, R2, P2 ;  /* 0x000000020f00720c */ /* 0x000fe20001706670 */
[----:B------:R-:W-:Y:S01]  /*1bed0*/  IMAD R14, R13, c[0x0][0x3e4], R14 ;  /* 0x0000f9000d0e7a24 */ /* 0x000fe200078e020e */
[----:B------:R-:W-:-:S04]  /*1bee0*/  SHF.R.S32.HI R5, RZ, 0x1f, R18 ;  /* 0x0000001fff057819 */ /* 0x000fc80000011412 */
[----:B------:R-:W-:Y:S01]  /*1bef0*/  IADD3 R15, R17, R14, RZ ;  /* 0x0000000e110f7210 */ /* 0x000fe20007ffe0ff */
[----:B------:R-:W-:Y:S02]  /*1bf00*/  IMAD R5, R5, c[0x0][0x3d8], RZ ;  /* 0x0000f60005057a24 */ /* 0x000fe400078e02ff */
[----:B------:R-:W-:Y:S01]  /*1bf10*/  IMAD.MOV.U32 R14, RZ, RZ, R16 ;  /* 0x000000ffff0e7224 */ /* 0x000fe200078e0010 */
[----:B------:R-:W-:Y:S01]  /*1bf20*/  SHF.L.U32 R16, R11, 0x1, RZ ;  /* 0x000000010b107819 */ /* 0x000fe200000006ff */
[C---:B------:R-:W-:Y:S02]  /*1bf30*/  IMAD R17, R18.reuse, c[0x0][0x3dc], R5 ;  /* 0x0000f70012117a24 */ /* 0x040fe400078e0205 */
[----:B------:R-:W-:Y:S01]  /*1bf40*/  IMAD.WIDE.U32 R18, R18, c[0x0][0x3d8], R14 ;  /* 0x0000f60012127a25 */ /* 0x000fe200078e000e */
[----:B-1----:R1:W-:Y:S03]  /*1bf50*/  @!P1 ST.E [R8.64], R4 ;  /* 0x0000000408009985 */ /* 0x0023e6000c101912 */
[----:B------:R-:W-:Y:S01]  /*1bf60*/  IMAD.IADD R17, R19, 0x1, R17 ;  /* 0x0000000113117824 */ /* 0x000fe200078e0211 */
[----:B--2---:R1:W-:Y:S01]  /*1bf70*/  @!P0 ST.E [R6.64], R10 ;  /* 0x0000000a06008985 */ /* 0x0043e2000c101912 */
[----:B------:R-:W-:-:S03]  /*1bf80*/  LEA R38, P0, R18, c[0x0][0x380], 0x1 ;  /* 0x0000e00012267a11 */ /* 0x000fc600078008ff */
        /* <DEDUP_REMOVED lines=22> */
.L_x_443:
[----:B------:R-:W-:Y:S05]  /*1c0f0*/  BSYNC B0 ;  /* 0x0000000000007941 */ /* 0x000fea0003800000 */
.L_x_442:
        /* <DEDUP_REMOVED lines=15> */
.L_x_445:
[----:B------:R-:W-:Y:S05]  /*1c1f0*/  BSYNC B0 ;  /* 0x0000000000007941 */ /* 0x000fea0003800000 */
.L_x_444:
        /* <DEDUP_REMOVED lines=15> */
.L_x_447:
[----:B------:R-:W-:Y:S05]  /*1c2f0*/  BSYNC B0 ;  /* 0x0000000000007941 */ /* 0x000fea0003800000 */
.L_x_446:
        /* <DEDUP_REMOVED lines=16> */
.L_x_440:
        /* <DEDUP_REMOVED lines=18> */
.L_x_448:
        /* <DEDUP_REMOVED lines=13> */
[----:B------:R-:W-:Y:S01]  /*1c5f0*/  IMAD.MOV.U32 R13, RZ, RZ, R11 ;  /* 0x000000ffff0d7224 */ /* 0x000fe200078e000b */
[----:B------:R-:W-:Y:S02]  /*1c600*/  MOV R12, R10 ;  /* 0x0000000a000c7202 */ /* 0x000fe40000000f00 */
[----:B------:R-:W-:Y:S01]  /*1c610*/  ISETP.NE.AND P0, PT, R4, 0x1, PT ;  /* 0x000000010400780c */ /* 0x000fe20003f05270 */
[----:B------:R-:W-:Y:S01]  /*1c620*/  IMAD R4, R0, c[0x0][0x490], RZ ;  /* 0x0001240000047a24 */ /* 0x000fe200078e02ff */
[----:B------:R-:W-:Y:S01]  /*1c630*/  MOV R7, R8 ;  /* 0x0000000800077202 */ /* 0x000fe20000000f00 */
[----:B------:R-:W-:-:S04]  /*1c640*/  IMAD.WIDE.U32 R12, R214, c[0x0][0x490], R12 ;  /* 0x00012400d60c7a25 */ /* 0x000fc800078e000c */
[----:B------:R-:W-:-:S05]  /*1c650*/  IMAD R4, R214, c[0x0][0x494], R4 ;  /* 0x00012500d6047a24 */ /* 0x000fca00078e0204 */
[----:B------:R-:W-:Y:S01]  /*1c660*/  IADD3 R13, R4, R13, RZ ;  /* 0x0000000d040d7210 */ /* 0x000fe20007ffe0ff */
[----:B------:R-:W-:-:S04]  /*1c670*/  @P0 IMAD.HI.U32 R6, R8, c[0x0][0x4ec], RZ ;  /* 0x00013b0008060a27 */ /* 0x000fc800078e00ff */
[----:B------:R-:W-:Y:S01]  /*1c680*/  IMAD.WIDE.U32 R12, R217, c[0x0][0x498], R12 ;  /* 0x00012600d90c7a25 */ /* 0x000fe200078e000c */
[----:B------:R-:W-:-:S03]  /*1c690*/  @P0 SHF.R.U32.HI R7, RZ, c[0x0][0x4f0], R6 ;  /* 0x00013c00ff070a19 */ /* 0x000fc60000011606 */
[----:B------:R-:W-:Y:S01]  /*1c6a0*/  IMAD R6, R5, c[0x0][0x498], RZ ;  /* 0x0001260005067a24 */ /* 0x000fe200078e02ff */
[----:B------:R-:W-:Y:S01]  /*1c6b0*/  IADD3 R12, P0, R7, R12, RZ ;  /* 0x0000000c070c7210 */ /* 0x000fe20007f1e0ff */
[--C-:B------:R-:W-:Y:S02]  /*1c6c0*/  IMAD.MOV R4, RZ, RZ, -R7.reuse ;  /* 0x000000ffff047224 */ /* 0x100fe400078e0a07 */
[----:B------:R-:W-:Y:S02]  /*1c6d0*/  IMAD R6, R217, c[0x0][0x49c], R6 ;  /* 0x00012700d9067a24 */ /* 0x000fe400078e0206 */
[----:B------:R-:W-:Y:S01]  /*1c6e0*/  IMAD R4, R4, c[0x0][0x4e8], R8 ;  /* 0x00013a0004047a24 */ /* 0x000fe200078e0208 */
[----:B------:R-:W-:-:S04]  /*1c6f0*/  SHF.R.S32.HI R8, RZ, 0x1f, R7 ;  /* 0x0000001fff087819 */ /* 0x000fc80000011407 */
        /* <DEDUP_REMOVED lines=10> */
.L_x_450:
[----:B------:R-:W-:Y:S05]  /*1c7a0*/  BSYNC B0 ;  /* 0x0000000000007941 */ /* 0x000fea0003800000 */
.L_x_449:
        /* <DEDUP_REMOVED lines=14> */
[----:B------:R-:W-:Y:S01]  /*1c890*/  IMAD R5, R5, c[0x0][0x3f0], RZ ;  /* 0x0000fc0005057a24 */ /* 0x000fe200078e02ff */
[----:B------:R-:W-:Y:S01]  /*1c8a0*/  IADD3 R11, R11, R7, RZ ;  /* 0x000000070b0b7210 */ /* 0x000fe20007ffe0ff */
[----:B-----5:R-:W-:-:S02]  /*1c8b0*/  IMAD R3, R3, c[0x0][0x4e8], RZ ;  /* 0x00013a0003037a24 */ /* 0x020fc400078e02ff */
[C---:B------:R-:W-:Y:S01]  /*1c8c0*/  IMAD R2, R9.reuse, 0x20, R4 ;  /* 0x0000002009027824 */ /* 0x040fe200078e0204 */
[----:B------:R-:W-:Y:S01]  /*1c8d0*/  SHF.L.U32 R9, R9, 0x3, RZ ;  /* 0x0000000309097819 */ /* 0x000fe200000006ff */
[----:B------:R-:W-:-:S03]  /*1c8e0*/  IMAD.WIDE.U32 R10, R214, c[0x0][0x3e8], R10 ;  /* 0x0000fa00d60a7a25 */ /* 0x000fc600078e000a */
[----:B-1----:R-:W-:Y:S01]  /*1c8f0*/  LEA R2, R6, R2, 0x7 ;  /* 0x0000000206027211 */ /* 0x002fe200078e38ff */
[----:B------:R-:W-:Y:S01]  /*1c900*/  IMAD R5, R217, c[0x0][0x3f4], R5 ;  /* 0x0000fd00d9057a24 */ /* 0x000fe200078e0205 */
[----:B------:R-:W-:Y:S02]  /*1c910*/  IADD3 R11, R0, R11, RZ ;  /* 0x0000000b000b7210 */ /* 0x000fe40007ffe0ff */
[----:B------:R-:W-:Y:S01]  /*1c920*/  LEA R4, R6, R4, 0x7 ;  /* 0x0000000406047211 */ /* 0x000fe200078e38ff */
[----:B------:R-:W-:-:S04]  /*1c930*/  @P0 IMAD.HI.U32 R0, R2, c[0x0][0x4ec], RZ ;  /* 0x00013b0002000a27 */ /* 0x000fc800078e00ff */
[----:B------:R-:W-:Y:S01]  /*1c940*/  IMAD.MOV.U32 R7, RZ, RZ, R2 ;  /* 0x000000ffff077224 */ /* 0x000fe200078e0002 */
[----:B------:R-:W-:Y:S01]  /*1c950*/  @P0 SHF.R.U32.HI R7, RZ, c[0x0][0x4f0], R0 ;  /* 0x00013c00ff070a19 */ /* 0x000fe20000011600 */
[----:B------:R-:W-:-:S03]  /*1c960*/  IMAD.WIDE.U32 R10, R217, c[0x0][0x3f0], R10 ;  /* 0x0000fc00d90a7a25 */ /* 0x000fc600078e000a */
[----:B------:R-:W-:Y:S02]  /*1c970*/  IADD3 R0, -R7, RZ, RZ ;  /* 0x000000ff07007210 */ /* 0x000fe40007ffe1ff */
[----:B------:R-:W-:Y:S02]  /*1c980*/  SHF.R.S32.HI R8, RZ, 0x1f, R7 ;  /* 0x0000001fff087819 */ /* 0x000fe40000011407 */
[----:B------:R-:W-:Y:S01]  /*1c990*/  IADD3 R11, R11, R5, RZ ;  /* 0x000000050b0b7210 */ /* 0x000fe20007ffe0ff */
[----:B------:R-:W-:Y:S01]  /*1c9a0*/  IMAD R0, R0, c[0x0][0x4e8], R2 ;  /* 0x00013a0000007a24 */ /* 0x000fe200078e0202 */
[----:B------:R-:W-:Y:S01]  /*1c9b0*/  IADD3 R5, R9, 0x40, RZ ;  /* 0x0000004009057810 */ /* 0x000fe20007ffe0ff */
[----:B------:R-:W-:Y:S02]  /*1c9c0*/  IMAD R8, R8, c[0x0][0x3e0], RZ ;  /* 0x0000f80008087a24 */ /* 0x000fe400078e02ff */
[----:B------:R-:W-:Y:S01]  /*1c9d0*/  IMAD.WIDE.U32 R10, R7, c[0x0][0x3e0], R10 ;  /* 0x0000f800070a7a25 */ /* 0x000fe200078e000a */
[----:B------:R-:W-:-:S03]  /*1c9e0*/  SHF.R.S32.HI R2, RZ, 0x1f, R0 ;  /* 0x0000001fff027819 */ /* 0x000fc60000011400 */
[----:B------:R-:W-:Y:S02]  /*1c9f0*/  IMAD R8, R7, c[0x0][0x3e4], R8 ;  /* 0x0000f90007087a24 */ /* 0x000fe400078e0208 */
        /* <DEDUP_REMOVED lines=20> */
.L_x_452:
[----:B------:R-:W-:Y:S05]  /*1cb40*/  BSYNC B0 ;  /* 0x0000000000007941 */ /* 0x000fea0003800000 */
.L_x_451:
        /* <DEDUP_REMOVED lines=15> */
.L_x_454:
[----:B------:R-:W-:Y:S05]  /*1cc40*/  BSYNC B0 ;  /* 0x0000000000007941 */ /* 0x000fea0003800000 */
.L_x_453:
        /* <DEDUP_REMOVED lines=15> */
.L_x_456:
[----:B------:R-:W-:Y:S05]  /*1cd40*/  BSYNC B0 ;  /* 0x0000000000007941 */ /* 0x000fea0003800000 */
.L_x_455:
        /* <DEDUP_REMOVED lines=12> */
[----:B------:R-:W-:-:S05]  /*1ce10*/  LOP3.LUT R0, R0, 0xfffffff8, RZ, 0xc0, !PT ;  /* 0xfffffff800007812 */ /* 0x000fca00078ec0ff */
[----:B------:R-:W-:-:S05]  /*1ce20*/  IMAD.WIDE R6, R0, 0x2, R6 ;  /* 0x0000000200067825 */ /* 0x000fca00078e0206 */
[----:B------:R-:W-:Y:S01]  /*1ce30*/  ST.E.128 [R6.64], RZ ;  /* 0x000000ff06007985 */ /* 0x000fe2000c101d12 */
[----:B------:R-:W-:Y:S05]  /*1ce40*/  EXIT ;  /* 0x000000000000794d */ /* 0x000fea0003800000 */
.L_x_457:
        /* <DEDUP_REMOVED lines=11> */
.L_x_2028:


//--------------------- .text._ZN7cutlass13device_kernelIN5flash19enable_sm80_to_sm89INS1_16FlashAttnFwdSm80INS1_25CollectiveMainloopFwdSm80ILi8ELi1ELb1EN4cute5tupleIJNS5_1CILi128EEES8_S8_EEELi128ENS_6half_tEfNS_4arch4Sm80ELb1ELb0ELb0ELb0ELb1ELb0ELb1ELb0EEENS1_21CollectiveEpilogueFwdIS9_NS6_IJNS7_ILi1EEESF_SF_EEESA_SC_Li256ELb0ELb1ELb0ELb0EEENS1_30DynamicPersistentTileSchedulerILi256ELi256ELb0ELb1ELb0EEEEEEEEEvNT_6ParamsE --------------------------
	.section	.text._ZN7cutlass13device_kernelIN5flash19enable_sm80_to_sm89INS1_16FlashAttnFwdSm80INS1_25CollectiveMainloopFwdSm80ILi8ELi1ELb1EN4cute5tupleIJNS5_1CILi128EEES8_S8_EEELi128ENS_6half_tEfNS_4arch4Sm80ELb1ELb0ELb0ELb0ELb1ELb0ELb1ELb0EEENS1_21CollectiveEpilogueFwdIS9_NS6_IJNS7_ILi1EEESF_SF_EEESA_SC_Li256ELb0ELb1ELb0ELb0EEENS1_30DynamicPersistentTileSchedulerILi256ELi256ELb0ELb1ELb0EEEEEEEEEvNT_6ParamsE,"ax",@progbits
	.sectioninfo	@"SHI_REGISTERS=255"
	.align	128
.text._ZN7cutlass13device_kernelIN5flash19enable_sm80_to_sm89INS1_16FlashAttnFwdSm80INS1_25CollectiveMainloopFwdSm80ILi8ELi1ELb1EN4cute5tupleIJNS5_1CILi128EEES8_S8_EEELi128ENS_6half_tEfNS_4arch4Sm80ELb1ELb0ELb0ELb0ELb1ELb0ELb1ELb0EEENS1_21CollectiveEpilogueFwdIS9_NS6_IJNS7_ILi1EEESF_SF_EEESA_SC_Li256ELb0ELb1ELb0ELb0EEENS1_30DynamicPersistentTileSchedulerILi256ELi256ELb0ELb1ELb0EEEEEEEEEvNT_6ParamsE:
        .type           _ZN7cutlass13device_kernelIN5flash19enable_sm80_to_sm89INS1_16FlashAttnFwdSm80INS1_25CollectiveMainloopFwdSm80ILi8ELi1ELb1EN4cute5tupleIJNS5_1CILi128EEES8_S8_EEELi128ENS_6half_tEfNS_4arch4Sm80ELb1ELb0ELb0ELb0ELb1ELb0ELb1ELb0EEENS1_21CollectiveEpilogueFwdIS9_NS6_IJNS7_ILi1EEESF_SF_EEESA_SC_Li256ELb0ELb1ELb0ELb0EEENS1_30DynamicPersistentTileSchedulerILi256ELi256ELb0ELb1ELb0EEEEEEEEEvNT_6ParamsE,@function
        .size           _ZN7cutlass13device_kernelIN5flash19enable_sm80_to_sm89INS1_16FlashAttnFwdSm80INS1_25CollectiveMainloopFwdSm80ILi8ELi1ELb1EN4cute5tupleIJNS5_1CILi128EEES8_S8_EEELi128ENS_6half_tEfNS_4arch4Sm80ELb1ELb0ELb0ELb0ELb1ELb0ELb1ELb0EEENS1_21CollectiveEpilogueFwdIS9_NS6_IJNS7_ILi1EEESF_SF_EEESA_SC_Li256ELb0ELb1ELb0ELb0EEENS1_30DynamicPersistentTileSchedulerILi256ELi256ELb0ELb1ELb0EEEEEEEEEvNT_6ParamsE,(.L_x_2029 - _ZN7cutlass13device_kernelIN5flash19enable_sm80_to_sm89INS1_16FlashAttnFwdSm80INS1_25CollectiveMainloopFwdSm80ILi8ELi1ELb1EN4cute5tupleIJNS5_1CILi128EEES8_S8_EEELi128ENS_6half_tEfNS_4arch4Sm80ELb1ELb0ELb0ELb0ELb1ELb0ELb1ELb0EEENS1_21CollectiveEpilogueFwdIS9_NS6_IJNS7_ILi1EEESF_SF_EEESA_SC_Li256ELb0ELb1ELb0ELb0EEENS1_30DynamicPersistentTileSchedulerILi256ELi256ELb0ELb1ELb0EEEEEEEEEvNT_6ParamsE)
        .other          _ZN7cutlass13device_kernelIN5flash19enable_sm80_to_sm89INS1_16FlashAttnFwdSm80INS1_25CollectiveMainloopFwdSm80ILi8ELi1ELb1EN4cute5tupleIJNS5_1CILi128EEES8_S8_EEELi128ENS_6half_tEfNS_4arch4Sm80ELb1ELb0ELb0ELb0ELb1ELb0ELb1ELb0EEENS1_21CollectiveEpilogueFwdIS9_NS6_IJNS7_ILi1EEESF_SF_EEESA_SC_Li256ELb0ELb1ELb0ELb0EEENS1_30DynamicPersistentTileSchedulerILi256ELi256ELb0ELb1ELb0EEEEEEEEEvNT_6ParamsE,@"STO_CUDA_ENTRY STV_DEFAULT"
_ZN7cutlass13device_kernelIN5flash19enable_sm80_to_sm89INS1_16FlashAttnFwdSm80INS1_25CollectiveMainloopFwdSm80ILi8ELi1ELb1EN4cute5tupleIJNS5_1CILi128EEES8_S8_EEELi128ENS_6half_tEfNS_4arch4Sm80ELb1ELb0ELb0ELb0ELb1ELb0ELb1ELb0EEENS1_21CollectiveEpilogueFwdIS9_NS6_IJNS7_ILi1EEESF_SF_EEESA_SC_Li256ELb0ELb1ELb0ELb0EEENS1_30DynamicPersistentTileSchedulerILi256ELi256ELb0ELb1ELb0EEEEEEEEEvNT_6ParamsE:
[----:B------:R-:W-:-:S03]  /*0000*/  MOV R1, c[0x0][0x28] ;  /* 0x00000a0000017a02 */ /* 0x000fc60000000f00 */
[----:B------:R-:W1:Y:S01]  /*0010*/  S2R R20, SR_TID.X ;  /* 0x0000000000147919 */ /* 0x000e620000002100 */
[----:B------:R-:W-:-:S03]  /*0020*/  IADD3 R1, R1, -0x78, RZ ;  /* 0xffffff8801017810 */ /* 0x000fc60007ffe0ff */
[----:B------:R-:W2:Y:S01]  /*0030*/  S2R R15, SR_CTAID.X ;  /* 0x00000000000f7919 */ /* 0x000ea20000002500 */
[----:B-1----:R-:W-:-:S05]  /*0040*/  SHF.R.U32.HI R2, RZ, 0x5, R20 ;  /* 0x00000005ff027819 */ /* 0x002fca0000011614 */
[----:B------:R-:W1:Y:S02]  /*0050*/  SHFL.IDX PT, R0, R2, RZ, 0x1f ;  /* 0x00001fff02007589 */ /* 0x000e6400000e0000 */
[----:B-1----:R-:W-:Y:S02]  /*0060*/  ISETP.GE.AND P0, PT, R0, 0x1, PT ;  /* 0x000000010000780c */ /* 0x002fe40003f06270 */
[----:B------:R1:W-:Y:S11]  /*0070*/  STL [R1+0x70], R0 ;  /* 0x0000700001007387 */ /* 0x0003f60000100800 */
[----:B------:R-:W-:Y:S06]  /*0080*/  @P0 BAR.ARV 0x4, 0x100 ;  /* 0x0104000000000b1d */ /* 0x000fec0000002000 */
[----:B--2---:R-:W-:-:S13]  /*0090*/  ISETP.GE.AND P0, PT, R15, c[0x0][0x538], PT ;  /* 0x00014e000f007a0c */ /* 0x004fda0003f06270 */
[----:B------:R-:W-:Y:S05]  /*00a0*/  @P0 EXIT ;  /* 0x000000000000094d */ /* 0x000fea0003800000 */
[----:B-1----:R-:W-:Y:S01]  /*00b0*/  SHF.R.S32.HI R13, RZ, 0x1f, R20 ;  /* 0x0000001fff0d7819 */ /* 0x002fe20000011414 */
[----:B------:R-:W-:Y:S01]  /*00c0*/  IMAD.MOV.U32 R14, RZ, RZ, 0x10 ;  /* 0x00000010ff0e7424 */ /* 0x000fe200078e00ff */
[----:B------:R-:W-:Y:S02]  /*00d0*/  ULDC.64 UR6, c[0x0][0x118] ;  /* 0x0000460000067ab9 */ /* 0x000fe40000000a00 */
[CC--:B------:R-:W-:Y:S02]  /*00e0*/  LEA.HI R2, R13.reuse, R20.reuse, RZ, 0x4 ;  /* 0x000000140d027211 */ /* 0x0c0fe400078f20ff */
[----:B------:R-:W-:Y:S02]  /*00f0*/  LEA.HI R12, R13, R20, RZ, 0x2 ;  /* 0x000000140d0c7211 */ /* 0x000fe400078f10ff */
[----:B------:R-:W-:Y:S02]  /*0100*/  SHF.R.S32.HI R3, RZ, 0x4, R2 ;  /* 0x00000004ff037819 */ /* 0x000fe40000011402 */
[----:B------:R-:W-:-:S02]  /*0110*/  SHF.R.S32.HI R8, RZ, 0x2, R12 ;  /* 0x00000002ff087819 */ /* 0x000fc4000001140c */
[----:B------:R-:W-:Y:S02]  /*0120*/  LEA.HI R0, R2, R3, RZ, 0x1 ;  /* 0x0000000302007211 */ /* 0x000fe400078f08ff */
[----:B------:R-:W-:Y:S02]  /*0130*/  SHF.R.S32.HI R4, RZ, 0x1f, R12 ;  /* 0x0000001fff047819 */ /* 0x000fe4000001140c */
[----:B------:R-:W-:Y:S02]  /*0140*/  LOP3.LUT R0, R0, 0xfffffffe, RZ, 0xc0, !PT ;  /* 0xfffffffe00007812 */ /* 0x000fe400078ec0ff */
[CC--:B------:R-:W-:Y:S02]  /*0150*/  LEA.HI R9, R13.reuse, R20.reuse, RZ, 0x3 ;  /* 0x000000140d097211 */ /* 0x0c0fe400078f18ff */
[----:B------:R-:W-:Y:S01]  /*0160*/  LEA.HI R7, R13, R20, RZ, 0x5 ;  /* 0x000000140d077211 */ /* 0x000fe200078f28ff */
[----:B------:R-:W-:Y:S01]  /*0170*/  IMAD.IADD R11, R3, 0x1, -R0 ;  /* 0x00000001030b7824 */ /* 0x000fe200078e0a00 */
[----:B------:R-:W-:-:S02]  /*0180*/  LOP3.LUT R0, R2, 0xfffffff0, RZ, 0xc0, !PT ;  /* 0xfffffff002007812 */ /* 0x000fc400078ec0ff */
[----:B------:R-:W-:Y:S02]  /*0190*/  LEA.HI R3, R4, R8, RZ, 0x3 ;  /* 0x0000000804037211 */ /* 0x000fe400078f18ff */
[----:B------:R-:W-:Y:S01]  /*01a0*/  SHF.R.S32.HI R19, RZ, 0x3, R9 ;  /* 0x00000003ff137819 */ /* 0x000fe20000011409 */
[C---:B------:R-:W-:Y:S01]  /*01b0*/  IMAD.IADD R2, R20.reuse, 0x1, -R0 ;  /* 0x0000000114027824 */ /* 0x040fe200078e0a00 */
[----:B------:R-:W-:Y:S02]  /*01c0*/  LOP3.LUT R4, R9, 0xfffffff8, RZ, 0xc0, !PT ;  /* 0xfffffff809047812 */ /* 0x000fe400078ec0ff */
[----:B------:R-:W-:Y:S01]  /*01d0*/  LOP3.LUT R0, R3, 0xfffffff8, RZ, 0xc0, !PT ;  /* 0xfffffff803007812 */ /* 0x000fe200078ec0ff */
[----:B------:R-:W-:Y:S01]  /*01e0*/  IMAD.SHL.U32 R3, R19, 0x40, RZ ;  /* 0x0000004013037824 */ /* 0x000fe200078e00ff */
[----:B------:R-:W-:Y:S01]  /*01f0*/  SHF.R.S32.HI R214, RZ, 0x5, R7 ;  /* 0x00000005ffd67819 */ /* 0x000fe20000011407 */
[----:B------:R-:W-:Y:S01]  /*0200*/  IMAD.IADD R18, R20, 0x1, -R4 ;  /* 0x0000000114127824 */ /* 0x000fe200078e0a04 */
[----:B------:R-:W-:Y:S01]  /*0210*/  SHF.R.S32.HI R4, RZ, 0x1f, R2 ;  /* 0x0000001fff047819 */ /* 0x000fe20000011402 */
[----:B------:R-:W-:Y:S01]  /*0220*/  IMAD.IADD R8, R8, 0x1, -R0 ;  /* 0x0000000108087824 */ /* 0x000fe200078e0a00 */
[----:B------:R-:W-:Y:S01]  /*0230*/  LOP3.LUT R0, R3, 0x1c0, RZ, 0xc0, !PT ;  /* 0x000001c003007812 */ /* 0x000fe200078ec0ff */
[----:B------:R-:W-:Y:S01]  /*0240*/  IMAD.SHL.U32 R226, R18, 0x8, RZ ;  /* 0x0000000812e27824 */ /* 0x000fe200078e00ff */
[----:B------:R-:W-:Y:S01]  /*0250*/  LEA.HI R208, R4, R2, RZ, 0x3 ;  /* 0x0000000204d07211 */ /* 0x000fe200078f18ff */
[----:B------:R-:W-:Y:S01]  /*0260*/  IMAD.SHL.U32 R6, R18, 0x40, RZ ;  /* 0x0000004012067824 */ /* 0x000fe200078e00ff */
[----:B------:R-:W-:-:S02]  /*0270*/  SHF.R.U32.HI R5, RZ, 0x3, R0 ;  /* 0x00000003ff057819 */ /* 0x000fc40000011600 */
[----:B------:R-:W-:Y:S02]  /*0280*/  LOP3.LUT R3, R0, 0x38, R226, 0xf8, !PT ;  /* 0x0000003800037812 */ /* 0x000fe400078ef8e2 */
[C---:B------:R-:W-:Y:S01]  /*0290*/  LOP3.LUT R4, R208.reuse, 0xfffffff8, RZ, 0xc0, !PT ;  /* 0xfffffff8d0047812 */ /* 0x040fe200078ec0ff */
[----:B------:R-:W-:Y:S01]  /*02a0*/  IMAD.SHL.U32 R208, R208, 0x40, RZ ;  /* 0x00000040d0d07824 */ /* 0x000fe200078e00ff */
[----:B------:R-:W-:Y:S02]  /*02b0*/  LOP3.LUT R10, R3, R5, RZ, 0x3c, !PT ;  /* 0x00000005030a7212 */ /* 0x000fe400078e3cff */
[----:B------:R-:W-:Y:S02]  /*02c0*/  LOP3.LUT R3, R7, 0xffffffe0, RZ, 0xc0, !PT ;  /* 0xffffffe007037812 */ /* 0x000fe400078ec0ff */
[----:B------:R-:W-:Y:S01]  /*02d0*/  LOP3.LUT R0, R6, 0x1c0, RZ, 0xc0, !PT ;  /* 0x000001c006007812 */ /* 0x000fe200078ec0ff */
[----:B------:R-:W-:Y:S01]  /*02e0*/  IMAD.IADD R6, R2, 0x1, -R4 ;  /* 0x0000000102067824 */ /* 0x000fe200078e0a04 */
[----:B------:R-:W-:Y:S01]  /*02f0*/  LOP3.LUT R5, R8, 0x1, RZ, 0xc0, !PT ;  /* 0x0000000108057812 */ /* 0x000fe200078ec0ff */
[----:B------:R-:W-:Y:S01]  /*0300*/  IMAD.IADD R17, R20, 0x1, -R3 ;  /* 0x0000000114117824 */ /* 0x000fe200078e0a03 */
[----:B------:R-:W-:-:S02]  /*0310*/  LOP3.LUT R4, R0, 0x8, R9, 0xf8, !PT ;  /* 0x0000000800047812 */ /* 0x000fc400078ef809 */
[----:B------:R-:W-:Y:S02]  /*0320*/  SHF.R.U32.HI R2, RZ, 0x3, R0 ;  /* 0x00000003ff027819 */ /* 0x000fe40000011600 */
[----:B------:R-:W-:Y:S02]  /*0330*/  SHF.R.S32.HI R0, RZ, 0x1f, R7 ;  /* 0x0000001fff007819 */ /* 0x000fe40000011407 */
[----:B------:R-:W-:Y:S02]  /*0340*/  LOP3.LUT R205, R4, R2, RZ, 0x3c, !PT ;  /* 0x0000000204cd7212 */ /* 0x000fe400078e3cff */
[----:B------:R-:W-:Y:S02]  /*0350*/  LEA.HI R0, R0, R214, RZ, 0x3 ;  /* 0x000000d600007211 */ /* 0x000fe400078f18ff */
[----:B------:R-:W-:Y:S01]  /*0360*/  SHF.R.S32.HI R9, RZ, 0x1f, R17 ;  /* 0x0000001fff097819 */ /* 0x000fe20000011411 */
[----:B------:R-:W-:Y:S01]  /*0370*/  IMAD R205, R11, 0x200, R205 ;  /* 0x000002000bcd7824 */ /* 0x000fe200078e02cd */
[----:B------:R-:W-:Y:S01]  /*0380*/  LOP3.LUT R2, R12, 0xfffffffc, RZ, 0xc0, !PT ;  /* 0xfffffffc0c027812 */ /* 0x000fe200078ec0ff */
[----:B------:R-:W-:Y:S01]  /*0390*/  IMAD.MOV.U32 R12, RZ, RZ, 0x20 ;  /* 0x00000020ff0c7424 */ /* 0x000fe200078e00ff */
[----:B------:R-:W-:-:S02]  /*03a0*/  LOP3.LUT R0, R0, 0xffffff8, RZ, 0xc0, !PT ;  /* 0x0ffffff800007812 */ /* 0x000fc400078ec0ff */
[----:B------:R-:W-:Y:S01]  /*03b0*/  LEA.HI R9, R9, R17, RZ, 0x2 ;  /* 0x0000001109097211 */ /* 0x000fe200078f10ff */
[----:B------:R-:W-:Y:S01]  /*03c0*/  IMAD.IADD R2, R20, 0x1, -R2 ;  /* 0x0000000114027824 */ /* 0x000fe200078e0a02 */
[----:B------:R-:W-:Y:S01]  /*03d0*/  LEA.HI R7, R13, R20, RZ, 0x6 ;  /* 0x000000140d077211 */ /* 0x000fe200078f30ff */
[----:B------:R-:W-:Y:S01]  /*03e0*/  IMAD.IADD R4, R214, 0x1, -R0 ;  /* 0x00000001d6047824 */ /* 0x000fe200078e0a00 */
[----:B------:R-:W-:Y:S02]  /*03f0*/  SHF.R.S32.HI R3, RZ, 0x2, R9 ;  /* 0x00000002ff037819 */ /* 0x000fe40000011409 */
[----:B------:R-:W-:Y:S01]  /*0400*/  LEA.HI R0, R2, R2, RZ, 0x1 ;  /* 0x0000000202007211 */ /* 0x000fe200078f08ff */
[----:B------:R-:W-:Y:S01]  /*0410*/  IMAD.SHL.U32 R7, R7, 0x8, RZ ;  /* 0x0000000807077824 */ /* 0x000fe200078e00ff */
[----:B------:R-:W-:Y:S01]  /*0420*/  ISETP.NE.U32.AND P0, PT, R5, 0x1, PT ;  /* 0x000000010500780c */ /* 0x000fe20003f05070 */
[----:B------:R-:W-:Y:S01]  /*0430*/  IMAD R16, R4, 0x10, R3 ;  /* 0x0000001004107824 */ /* 0x000fe200078e0203 */
[----:B------:R-:W-:Y:S01]  /*0440*/  LOP3.LUT R3, R0, 0x1ffffffe, RZ, 0xc0, !PT ;  /* 0x1ffffffe00037812 */ /* 0x000fe200078ec0ff */
[----:B------:R-:W-:Y:S01]  /*0450*/  IMAD.SHL.U32 R0, R6, 0x40, RZ ;  /* 0x0000004006007824 */ /* 0x000fe200078e00ff */
[----:B------:R-:W-:Y:S01]  /*0460*/  LOP3.LUT R10, R10, 0x7ffffe00, R7, 0xf8, !PT ;  /* 0x7ffffe000a0a7812 */ /* 0x000fe200078ef807 */
[C---:B------:R-:W-:Y:S01]  /*0470*/  IMAD.SHL.U32 R4, R8.reuse, 0x40, RZ ;  /* 0x0000004008047824 */ /* 0x040fe200078e00ff */
[----:B------:R-:W-:Y:S01]  /*0480*/  R2P PR, R8, 0x6 ;  /* 0x0000000608007804 */ /* 0x000fe20000000000 */
[----:B------:R-:W-:Y:S01]  /*0490*/  IMAD.SHL.U32 R5, R11, 0x8, RZ ;  /* 0x000000080b057824 */ /* 0x000fe200078e00ff */
[----:B------:R-:W-:Y:S01]  /*04a0*/  LOP3.LUT R0, R0, 0x1c0, RZ, 0xc0, !PT ;  /* 0x000001c000007812 */ /* 0x000fe200078ec0ff */
[----:B------:R-:W-:Y:S01]  /*04b0*/  IMAD.IADD R7, R2, 0x1, -R3 ;  /* 0x0000000102077824 */ /* 0x000fe200078e0a03 */
[----:B------:R-:W-:Y:S01]  /*04c0*/  LOP3.LUT R3, R4, 0x1c0, RZ, 0xc0, !PT ;  /* 0x000001c004037812 */ /* 0x000fe200078ec0ff */
[----:B------:R-:W-:Y:S01]  /*04d0*/  IMAD.MOV.U32 R8, RZ, RZ, 0x40 ;  /* 0x00000040ff087424 */ /* 0x000fe200078e00ff */
[C---:B------:R-:W-:Y:S01]  /*04e0*/  LOP3.LUT P4, RZ, R6.reuse, 0x2, RZ, 0xc0, !PT ;  /* 0x0000000206ff7812 */ /* 0x040fe2000788c0ff */
[----:B------:R-:W-:Y:S01]  /*04f0*/  STL [R1+0x74], R16 ;  /* 0x0000741001007387 */ /* 0x000fe20000100800 */
[----:B------:R-:W-:Y:S01]  /*0500*/  LOP3.LUT P3, RZ, R6, 0x4, RZ, 0xc0, !PT ;  /* 0x0000000406ff7812 */ /* 0x000fe2000786c0ff */
[----:B------:R-:W-:Y:S01]  /*0510*/  IMAD R6, R214, 0x200, R2 ;  /* 0x00000200d6067824 */ /* 0x000fe200078e0202 */
[----:B------:R-:W-:Y:S01]  /*0520*/  LOP3.LUT R5, R0, 0x8, R5, 0xf8, !PT ;  /* 0x0000000800057812 */ /* 0x000fe200078ef805 */
[----:B------:R-:W-:Y:S01]  /*0530*/  STL [R1+0x4c], R15 ;  /* 0x00004c0f01007387 */ /* 0x000fe20000100800 */
[----:B------:R-:W-:Y:S01]  /*0540*/  SHF.R.U32.HI R2, RZ, 0x3, R0 ;  /* 0x00000003ff027819 */ /* 0x000fe20000011600 */
[----:B------:R-:W-:Y:S01]  /*0550*/  IMAD.SHL.U32 R219, R10, 0x2, RZ ;  /* 0x000000020adb7824 */ /* 0x000fe200078e00ff */
[----:B------:R-:W-:-:S02]  /*0560*/  LEA.HI R0, R3, R3, RZ, 0x1d ;  /* 0x0000000303007211 */ /* 0x000fc400078fe8ff */
[----:B------:R-:W-:Y:S01]  /*0570*/  LOP3.LUT R2, R5, R2, RZ, 0x3c, !PT ;  /* 0x0000000205027212 */ /* 0x000fe200078e3cff */
[----:B------:R-:W-:Y:S01]  /*0580*/  IMAD R5, R18, 0x20, R19 ;  /* 0x0000002012057824 */ /* 0x000fe200078e0213 */
[----:B------:R-:W-:Y:S01]  /*0590*/  SEL R4, R14, 0xfffffff0, !P4 ;  /* 0xfffffff00e047807 */ /* 0x000fe20006000000 */
[----:B------:R-:W-:Y:S01]  /*05a0*/  IMAD.U32 R6, R6, 0x2, R0 ;  /* 0x0000000206067824 */ /* 0x000fe200078e0000 */
[----:B------:R-:W-:Y:S02]  /*05b0*/  LEA.HI R0, R13, R20, RZ, 0x7 ;  /* 0x000000140d007211 */ /* 0x000fe400078f38ff */
[----:B------:R-:W-:Y:S01]  /*05c0*/  LOP3.LUT R208, R2, 0x7ffffe00, R208, 0xf8, !PT ;  /* 0x7ffffe0002d07812 */ /* 0x000fe200078ef8d0 */
[----:B------:R1:W-:Y:S01]  /*05d0*/  STL [R1+0x8], R5 ;  /* 0x0000080501007387 */ /* 0x0003e20000100800 */
[----:B------:R-:W-:Y:S02]  /*05e0*/  SHF.R.S32.HI R2, RZ, 0x7, R0 ;  /* 0x00000007ff027819 */ /* 0x000fe40000011400 */
[----:B------:R-:W-:-:S02]  /*05f0*/  SEL R3, R12, 0xffffffe0, !P3 ;  /* 0xffffffe00c037807 */ /* 0x000fc40005800000 */
[----:B------:R-:W-:Y:S02]  /*0600*/  LOP3.LUT R0, R9, 0x7ffffffc, RZ, 0xc0, !PT ;  /* 0x7ffffffc09007812 */ /* 0x000fe400078ec0ff */
[----:B------:R-:W-:Y:S01]  /*0610*/  IADD3 R237, R226, 0x40, RZ ;  /* 0x00000040e2ed7810 */ /* 0x000fe20007ffe0ff */
[----:B------:R-:W-:Y:S01]  /*0620*/  IMAD.IADD R3, R4, 0x1, R3 ;  /* 0x0000000104037824 */ /* 0x000fe200078e0203 */
[----:B------:R-:W-:Y:S01]  /*0630*/  SHF.R.S32.HI R4, RZ, 0x1f, R226 ;  /* 0x0000001fff047819 */ /* 0x000fe200000114e2 */
[----:B------:R-:W-:Y:S01]  /*0640*/  IMAD.IADD R0, R17, 0x1, -R0 ;  /* 0x0000000111007824 */ /* 0x000fe200078e0a00 */
[----:B------:R-:W-:Y:S02]  /*0650*/  SEL R4, R12, 0xffffffe0, !P1 ;  /* 0xffffffe00c047807 */ /* 0x000fe40004800000 */
[----:B------:R-:W-:Y:S02]  /*0660*/  LEA R11, R6, 0x80, 0x1 ;  /* 0x00000080060b7811 */ /* 0x000fe400078e08ff */
[----:B------:R-:W-:Y:S01]  /*0670*/  SHF.R.S32.HI R2, RZ, 0x1f, R237 ;  /* 0x0000001fff027819 */ /* 0x000fe200000114ed */
[----:B------:R-:W-:Y:S01]  /*0680*/  IMAD.SHL.U32 R2, R0, 0x2, RZ ;  /* 0x0000000200027824 */ /* 0x000fe200078e00ff */
[----:B------:R-:W-:Y:S01]  /*0690*/  IADD3 R6, R11, -0x10, RZ ;  /* 0xfffffff00b067810 */ /* 0x000fe20007ffe0ff */
[----:B------:R-:W-:Y:S01]  /*06a0*/  IMAD R0, R7, 0x8, R16 ;  /* 0x0000000807007824 */ /* 0x000fe200078e0210 */
[----:B------:R-:W-:Y:S01]  /*06b0*/  LEA R208, R208, 0x100, 0x1 ;  /* 0x00000100d0d07811 */ /* 0x000fe200078e08ff */
[C---:B------:R-:W-:Y:S01]  /*06c0*/  IMAD.IADD R9, R11.reuse, 0x1, R4 ;  /* 0x000000010b097824 */ /* 0x040fe200078e0204 */
[----:B------:R-:W-:Y:S01]  /*06d0*/  @P0 IADD3 R6, R11, 0x10, RZ ;  /* 0x000000100b060810 */ /* 0x000fe20007ffe0ff */
[----:B------:R2:W-:Y:S01]  /*06e0*/  STL [R1+0x48], R2 ;  /* 0x0000480201007387 */ /* 0x0005e20000100800 */
[----:B------:R-:W-:Y:S01]  /*06f0*/  LEA R205, R205, 0x8100, 0x1 ;  /* 0x00008100cdcd7811 */ /* 0x000fe200078e08ff */
[----:B------:R-:W-:Y:S01]  /*0700*/  IMAD R214, R214, 0x800, R208 ;  /* 0x00000800d6d67824 */ /* 0x000fe200078e02d0 */
[----:B-1----:R-:W-:Y:S01]  /*0710*/  SEL R5, R8, 0xffffffc0, !P2 ;  /* 0xffffffc008057807 */ /* 0x002fe20005000000 */
[----:B------:R-:W-:Y:S01]  /*0720*/  STL [R1+0x50], R11 ;  /* 0x0000500b01007387 */ /* 0x000fe20000100800 */
[----:B------:R-:W-:-:S02]  /*0730*/  IMAD.IADD R4, R4, 0x1, R6 ;  /* 0x0000000104047824 */ /* 0x000fc400078e0206 */
[----:B------:R-:W-:Y:S01]  /*0740*/  IMAD R213, R3, 0x2, R208 ;  /* 0x0000000203d57824 */ /* 0x000fe200078e02d0 */
[----:B------:R1:W-:Y:S01]  /*0750*/  STL [R1+0x44], R0 ;  /* 0x0000440001007387 */ /* 0x0003e20000100800 */
[----:B------:R-:W-:-:S03]  /*0760*/  IMAD.IADD R7, R11, 0x1, R5 ;  /* 0x000000010b077824 */ /* 0x000fc600078e0205 */
[----:B------:R-:W-:Y:S04]  /*0770*/  STL [R1+0x5c], R9 ;  /* 0x00005c0901007387 */ /* 0x000fe80000100800 */
[----:B------:R3:W-:Y:S04]  /*0780*/  STL [R1+0x6c], R7 ;  /* 0x00006c0701007387 */ /* 0x0007e80000100800 */
[----:B------:R4:W-:Y:S01]  /*0790*/  STL [R1+0x54], R6 ;  /* 0x0000540601007387 */ /* 0x0009e20000100800 */
[----:B--2---:R-:W-:-:S05]  /*07a0*/  SEL R2, R12, 0xffffffe0, !P4 ;  /* 0xffffffe00c027807 */ /* 0x004fca0006000000 */
[----:B------:R-:W-:Y:S02]  /*07b0*/  IMAD.IADD R210, R208, 0x1, R2 ;  /* 0x00000001d0d27824 */ /* 0x000fe400078e0202 */
[----:B------:R-:W-:Y:S01]  /*07c0*/  IMAD.IADD R215, R2, 0x1, R214 ;  /* 0x0000000102d77824 */ /* 0x000fe200078e02d6 */
[----:B-1----:R-:W-:-:S04]  /*07d0*/  SEL R0, R8, 0xffffffc0, !P3 ;  /* 0xffffffc008007807 */ /* 0x002fc80005800000 */
[----:B------:R-:W-:Y:S01]  /*07e0*/  IADD3 R211, R0, R208, R2 ;  /* 0x000000d000d37210 */ /* 0x000fe20007ffe002 */
[--C-:B------:R-:W-:Y:S02]  /*07f0*/  IMAD.IADD R2, R4, 0x1, R5.reuse ;  /* 0x0000000104027824 */ /* 0x100fe400078e0205 */
[----:B------:R-:W-:Y:S02]  /*0800*/  IMAD.IADD R209, R208, 0x1, R0 ;  /* 0x00000001d0d17824 */ /* 0x000fe400078e0200 */
[----:B---3--:R-:W-:Y:S02]  /*0810*/  IMAD.IADD R7, R9, 0x1, R5 ;  /* 0x0000000109077824 */ /* 0x008fe400078e0205 */
[C---:B------:R-:W-:Y:S02]  /*0820*/  IMAD.IADD R217, R0.reuse, 0x1, R214 ;  /* 0x0000000100d97824 */ /* 0x040fe400078e02d6 */
[----:B----4-:R-:W-:Y:S01]  /*0830*/  IMAD.IADD R6, R5, 0x1, R6 ;  /* 0x0000000105067824 */ /* 0x010fe200078e0206 */
[----:B------:R1:W-:Y:S01]  /*0840*/  STL [R1+0x68], R7 ;  /* 0x0000680701007387 */ /* 0x0003e20000100800 */
[----:B------:R-:W-:-:S03]  /*0850*/  IMAD.IADD R216, R0, 0x1, R215 ;  /* 0x0000000100d87824 */ /* 0x000fc600078e02d7 */
[----:B------:R1:W-:Y:S04]  /*0860*/  STL [R1+0x64], R6 ;  /* 0x0000640601007387 */ /* 0x0003e80000100800 */
[----:B------:R1:W-:Y:S04]  /*0870*/  STL [R1+0x58], R4 ;  /* 0x0000580401007387 */ /* 0x0003e80000100800 */
[----:B------:R1:W-:Y:S02]  /*0880*/  STL [R1+0x60], R2 ;  /* 0x0000600201007387 */ /* 0x0003e40000100800 */
.L_x_519:
[----:B-1----:R-:W2:Y:S01]  /*0890*/  LDL R4, [R1+0x4c] ;  /* 0x00004c0001047983 */ /* 0x002ea20000100800 */
[----:B------:R-:W-:Y:S01]  /*08a0*/  IMAD.MOV.U32 R0, RZ, RZ, c[0x0][0x560] ;  /* 0x00015800ff007624 */ /* 0x000fe200078e00ff */
[----:B------:R-:W-:Y:S01]  /*08b0*/  YIELD ;  /* 0x0000000000007946 */ /* 0x000fe20003800000 */
[----:B------:R-:W-:Y:S03]  /*08c0*/  BSSY B0, `(.L_x_458) ;  /* 0x0000016000007945 */ /* 0x000fe60003800000 */
[----:B------:R-:W-:-:S13]  /*08d0*/  ISETP.NE.AND P0, PT, R0, 0x1, PT ;  /* 0x000000010000780c */ /* 0x000fda0003f05270 */
[----:B--2---:R-:W-:Y:S01]  /*08e0*/  @P0 IMAD.HI.U32 R0, R4, c[0x0][0x564], RZ ;  /* 0x0001590004000a27 */ /* 0x004fe200078e00ff */
[----:B------:R-:W-:-:S04]  /*08f0*/  MOV R3, R4 ;  /* 0x0000000400037202 */ /* 0x000fc80000000f00 */
[----:B------:R-:W-:-:S04]  /*0900*/  @P0 SHF.R.U32.HI R3, RZ, c[0x0][0x568], R0 ;  /* 0x00015a00ff030a19 */ /* 0x000fc80000011600 */
[----:B------:R-:W-:Y:S01]  /*0910*/  ISETP.GE.AND P0, PT, R3, c[0x0][0x578], PT ;  /* 0x00015e0003007a0c */ /* 0x000fe20003f06270 */
[----:B------:R-:W-:-:S04]  /*0920*/  IMAD.MOV R2, RZ, RZ, -R3 ;  /* 0x000000ffff027224 */ /* 0x000fc800078e0a03 */
[----:B------:R-:W-:-:S08]  /*0930*/  IMAD R2, R2, c[0x0][0x560], R4 ;  /* 0x0001580002027a24 */ /* 0x000fd000078e0204 */
[----:B------:R-:W-:Y:S05]  /*0940*/  @!P0 BRA `(.L_x_459) ;  /* 0x0000007000008947 */ /* 0x000fea0003800000 */
[----:B------:R-:W-:-:S04]  /*0950*/  MOV R0, c[0x0][0x56c] ;  /* 0x00015b0000007a02 */ /* 0x000fc80000000f00 */
[----:B------:R-:W-:Y:S02]  /*0960*/  ISETP.NE.AND P0, PT, R0, 0x1, PT ;  /* 0x000000010000780c */ /* 0x000fe40003f05270 */
[----:B------:R-:W-:-:S11]  /*0970*/  MOV R0, R2 ;  /* 0x0000000200007202 */ /* 0x000fd60000000f00 */
[----:B------:R-:W-:-:S05]  /*0980*/  @P0 IMAD.HI.U32 R4, R2, c[0x0][0x570], RZ ;  /* 0x00015c0002040a27 */ /* 0x000fca00078e00ff */
[----:B------:R-:W-:-:S05]  /*0990*/  @P0 SHF.R.U32.HI R0, RZ, c[0x0][0x574], R4 ;  /* 0x00015d00ff000a19 */ /* 0x000fca0000011604 */
[----:B------:R-:W-:Y:S01]  /*09a0*/  IMAD R4, R0, c[0x0][0x56c], RZ ;  /* 0x00015b0000047a24 */ /* 0x000fe200078e02ff */
[----:B------:R-:W-:Y:S05]  /*09b0*/  BRA `(.L_x_460) ;  /* 0x0000006000007947 */ /* 0x000fea0003800000 */
.L_x_459:
[----:B------:R-:W-:-:S04]  /*09c0*/  MOV R0, c[0x0][0x554] ;  /* 0x0001550000007a02 */ /* 0x000fc80000000f00 */
[----:B------:R-:W-:Y:S02]  /*09d0*/  ISETP.NE.AND P0, PT, R0, 0x1, PT ;  /* 0x000000010000780c */ /* 0x000fe40003f05270 */
[----:B------:R-:W-:-:S11]  /*09e0*/  MOV R0, R2 ;  /* 0x0000000200007202 */ /* 0x000fd60000000f00 */
[----:B------:R-:W-:-:S05]  /*09f0*/  @P0 IMAD.HI.U32 R4, R2, c[0x0][0x558], RZ ;  /* 0x0001560002040a27 */ /* 0x000fca00078e00ff */
[----:B------:R-:W-:-:S05]  /*0a00*/  @P0 SHF.R.U32.HI R0, RZ, c[0x0][0x55c], R4 ;  /* 0x00015700ff000a19 */ /* 0x000fca0000011604 */
[----:B------:R-:W-:Y:S02]  /*0a10*/  IMAD R4, R0, c[0x0][0x554], RZ ;  /* 0x0001550000047a24 */ /* 0x000fe400078e02ff */
.L_x_460:
[----:B------:R-:W-:Y:S05]  /*0a20*/  BSYNC B0 ;  /* 0x0000000000007941 */ /* 0x000fea0003800000 */
.L_x_458:
[----:B------:R-:W-:Y:S01]  /*0a30*/  IMAD.MOV.U32 R5, RZ, RZ, c[0x0][0x548] ;  /* 0x00015200ff057624 */ /* 0x000fe200078e00ff */
[----:B------:R-:W-:Y:S01]  /*0a40*/  ISETP.NE.U32.AND P0, PT, RZ, c[0x0][0x370], PT ;  /* 0x0000dc00ff007a0c */ /* 0x000fe20003f05070 */
[----:B------:R-:W-:Y:S02]  /*0a50*/  IMAD.IADD R4, R2, 0x1, -R4 ;  /* 0x0000000102047824 */ /* 0x000fe400078e0a04 */
[----:B------:R-:W-:Y:S01]  /*0a60*/  IMAD.MOV.U32 R174, RZ, RZ, RZ ;  /* 0x000000ffffae7224 */ /* 0x000fe200078e00ff */
[----:B------:R-:W-:Y:S01]  /*0a70*/  ISETP.NE.AND P1, PT, R5, 0x1, PT ;  /* 0x000000010500780c */ /* 0x000fe20003f25270 */
[----:B------:R-:W-:Y:S01]  /*0a80*/  IMAD R5, R3, c[0x0][0x554], R4 ;  /* 0x0001550003057a24 */ /* 0x000fe200078e0204 */
[----:B------:R-:W-:-:S04]  /*0a90*/  ISETP.NE.AND.EX P0, PT, RZ, c[0x0][0x374], PT, P0 ;  /* 0x0000dd00ff007a0c */ /* 0x000fc80003f05300 */
[----:B------:R-:W-:-:S07]  /*0aa0*/  MOV R8, R5 ;  /* 0x0000000500087202 */ /* 0x000fce0000000f00 */
[----:B------:R-:W-:-:S04]  /*0ab0*/  @P1 IMAD.HI.U32 R2, R5, c[0x0][0x54c], RZ ;  /* 0x0001530005021a27 */ /* 0x000fc800078e00ff */
[----:B------:R-:W-:Y:S01]  /*0ac0*/  @P0 IMAD.MOV.U32 R3, RZ, RZ, 0x4 ;  /* 0x00000004ff030424 */ /* 0x000fe200078e00ff */
[----:B------:R-:W-:-:S05]  /*0ad0*/  @P1 SHF.R.U32.HI R8, RZ, c[0x0][0x550], R2 ;  /* 0x00015400ff081a19 */ /* 0x000fca0000011602 */
[----:B------:R-:W-:Y:S01]  /*0ae0*/  @P0 IMAD.WIDE R2, R8, R3, c[0x0][0x370] ;  /* 0x0000dc0008020625 */ /* 0x000fe200078e0203 */
[----:B------:R-:W-:Y:S01]  /*0af0*/  LOP3.LUT R0, R0, 0x1ffffff, RZ, 0x3c, !PT ;  /* 0x01ffffff00007812 */ /* 0x000fe200078e3cff */
[----:B------:R1:W-:Y:S04]  /*0b00*/  STL [R1+0x3c], R8 ;  /* 0x00003c0801007387 */ /* 0x0003e80000100800 */
[----:B------:R2:W3:Y:S01]  /*0b10*/  @P0 LDG.E R174, [R2.64] ;  /* 0x0000000602ae0981 */ /* 0x0004e2000c1e1900 */
[----:B------:R-:W-:Y:S01]  /*0b20*/  MOV R35, c[0x0][0x2c4] ;  /* 0x0000b10000237a02 */ /* 0x000fe20000000f00 */
[----:B------:R-:W-:Y:S01]  /*0b30*/  IMAD.MOV.U32 R4, RZ, RZ, 0x80 ;  /* 0x00000080ff047424 */ /* 0x000fe200078e00ff */
[----:B------:R-:W-:Y:S01]  /*0b40*/  IADD3 R0, R0, c[0x0][0x53c], RZ ;  /* 0x00014f0000007a10 */ /* 0x000fe20007ffe0ff */
[----:B------:R-:W-:Y:S01]  /*0b50*/  CS2R R114, SRZ ;  /* 0x0000000000727805 */ /* 0x000fe2000001ff00 */
[----:B------:R-:W-:Y:S01]  /*0b60*/  ISETP.NE.AND P4, PT, R35, 0x1, PT ;  /* 0x000000012300780c */ /* 0x000fe20003f85270 */
[----:B------:R-:W-:Y:S01]  /*0b70*/  CS2R R112, SRZ ;  /* 0x0000000000707805 */ /* 0x000fe2000001ff00 */
[----:B------:R-:W-:Y:S01]  /*0b80*/  IADD3 R4, R4, -c[0x0][0x168], RZ ;  /* 0x80005a0004047a10 */ /* 0x000fe20007ffe0ff */
[----:B------:R-:W-:Y:S01]  /*0b90*/  IMAD.SHL.U32 R38, R0, 0x80, RZ ;  /* 0x0000008000267824 */ /* 0x000fe200078e00ff */
[----:B------:R-:W-:Y:S01]  /*0ba0*/  CS2R R134, SRZ ;  /* 0x0000000000867805 */ /* 0x000fe2000001ff00 */
[----:B------:R-:W-:Y:S01]  /*0bb0*/  MOV R132, RZ ;  /* 0x000000ff00847202 */ /* 0x000fe20000000f00 */
[----:B------:R-:W-:Y:S01]  /*0bc0*/  IMAD.MOV.U32 R110, RZ, RZ, RZ ;  /* 0x000000ffff6e7224 */ /* 0x000fe200078e00ff */
[----:B------:R-:W-:Y:S01]  /*0bd0*/  CS2R R6, SRZ ;  /* 0x0000000000067805 */ /* 0x000fe2000001ff00 */
[----:B------:R-:W-:Y:S01]  /*0be0*/  IADD3 R0, R38, 0x7f, RZ ;  /* 0x0000007f26007810 */ /* 0x000fe20007ffe0ff */
[----:B------:R1:W-:Y:S01]  /*0bf0*/  STL [R1+0x38], R38 ;  /* 0x0000382601007387 */ /* 0x0003e20000100800 */
[----:B------:R-:W-:Y:S01]  /*0c00*/  IMAD.MOV.U32 R108, RZ, RZ, RZ ;  /* 0x000000ffff6c7224 */ /* 0x000fe200078e00ff */
[----:B------:R-:W-:Y:S01]  /*0c10*/  MOV R130, RZ ;  /* 0x000000ff00827202 */ /* 0x000fe20000000f00 */
[----:B------:R-:W-:Y:S01]  /*0c20*/  CS2R R128, SRZ ;  /* 0x0000000000807805 */ /* 0x000fe2000001ff00 */
[----:B------:R-:W-:Y:S01]  /*0c30*/  IMAD.MOV.U32 R9, RZ, RZ, RZ ;  /* 0x000000ffff097224 */ /* 0x000fe200078e00ff */
[----:B------:R-:W-:Y:S01]  /*0c40*/  CS2R R10, SRZ ;  /* 0x00000000000a7805 */ /* 0x000fe2000001ff00 */
[----:B------:R-:W-:Y:S01]  /*0c50*/  IMAD.MOV.U32 R106, RZ, RZ, RZ ;  /* 0x000000ffff6a7224 */ /* 0x000fe200078e00ff */
[----:B------:R-:W-:Y:S01]  /*0c60*/  MOV R104, RZ ;  /* 0x000000ff00687202 */ /* 0x000fe20000000f00 */
[----:B------:R-:W-:Y:S01]  /*0c70*/  IMAD.MOV.U32 R102, RZ, RZ, RZ ;  /* 0x000000ffff667224 */ /* 0x000fe200078e00ff */
[----:B------:R-:W-:Y:S01]  /*0c80*/  CS2R R12, SRZ ;  /* 0x00000000000c7805 */ /* 0x000fe2000001ff00 */
[----:B------:R-:W-:Y:S01]  /*0c90*/  IMAD.MOV.U32 R100, RZ, RZ, RZ ;  /* 0x000000ffff647224 */ /* 0x000fe200078e00ff */
[----:B--2---:R-:W-:Y:S01]  /*0ca0*/  MOV R2, c[0x0][0x2ac] ;  /* 0x0000ab0000027a02 */ /* 0x004fe20000000f00 */
[----:B------:R-:W-:Y:S01]  /*0cb0*/  @P4 IMAD.HI.U32 R3, R0, c[0x0][0x2c8], RZ ;  /* 0x0000b20000034a27 */ /* 0x000fe200078e00ff */
[----:B------:R-:W-:Y:S01]  /*0cc0*/  MOV R98, RZ ;  /* 0x000000ff00627202 */ /* 0x000fe20000000f00 */
[----:B------:R-:W-:Y:S01]  /*0cd0*/  CS2R R14, SRZ ;  /* 0x00000000000e7805 */ /* 0x000fe2000001ff00 */
[----:B------:R-:W-:Y:S01]  /*0ce0*/  CS2R R16, SRZ ;  /* 0x0000000000107805 */ /* 0x000fe2000001ff00 */
[C---:B------:R-:W-:Y:S01]  /*0cf0*/  IMAD R37, R2.reuse, c[0x0][0x1d0], RZ ;  /* 0x0000740002257a24 */ /* 0x040fe200078e02ff */
[----:B------:R-:W-:Y:S01]  /*0d00*/  @P4 SHF.R.U32.HI R0, RZ, c[0x0][0x2cc], R3 ;  /* 0x0000b300ff004a19 */ /* 0x000fe20000011603 */
[----:B------:R-:W-:Y:S01]  /*0d10*/  IMAD R2, R2, c[0x0][0x1d0], R4 ;  /* 0x0000740002027a24 */ /* 0x000fe200078e0204 */
[----:B------:R-:W-:Y:S01]  /*0d20*/  MOV R92, RZ ;  /* 0x000000ff005c7202 */ /* 0x000fe20000000f00 */
[----:B------:R-:W-:Y:S01]  /*0d30*/  IMAD.MOV.U32 R96, RZ, RZ, RZ ;  /* 0x000000ffff607224 */ /* 0x000fe200078e00ff */
[----:B------:R-:W-:Y:S01]  /*0d40*/  IADD3 R3, R37, 0x7f, RZ ;  /* 0x0000007f25037810 */ /* 0x000fe20007ffe0ff */
[----:B------:R-:W-:Y:S01]  /*0d50*/  IMAD.IADD R0, R2, 0x1, R0 ;  /* 0x0000000102007824 */ /* 0x000fe200078e0200 */
[----:B------:R-:W-:Y:S01]  /*0d60*/  CS2R R18, SRZ ;  /* 0x0000000000127805 */ /* 0x000fe2000001ff00 */
[----:B------:R-:W-:Y:S01]  /*0d70*/  IMAD.MOV.U32 R94, RZ, RZ, RZ ;  /* 0x000000ffff5e7224 */ /* 0x000fe200078e00ff */
[----:B------:R-:W-:Y:S01]  /*0d80*/  SHF.R.S32.HI R2, RZ, 0x1f, R3 ;  /* 0x0000001fff027819 */ /* 0x000fe20000011403 */
[----:B------:R-:W-:Y:S01]  /*0d90*/  IMAD.MOV.U32 R90, RZ, RZ, RZ ;  /* 0x000000ffff5a7224 */ /* 0x000fe200078e00ff */
[----:B------:R-:W-:Y:S01]  /*0da0*/  SHF.R.S32.HI R4, RZ, 0x1f, R0 ;  /* 0x0000001fff047819 */ /* 0x000fe20000011400 */
[----:B------:R-:W-:Y:S01]  /*0db0*/  IMAD.MOV.U32 R88, RZ, RZ, RZ ;  /* 0x000000ffff587224 */ /* 0x000fe200078e00ff */
[----:B------:R-:W-:Y:S01]  /*0dc0*/  LEA.HI R2, R2, R3, RZ, 0x7 ;  /* 0x0000000302027211 */ /* 0x000fe200078f38ff */
[----:B------:R-:W-:Y:S01]  /*0dd0*/  IMAD.MOV R3, RZ, RZ, -R8 ;  /* 0x000000ffff037224 */ /* 0x000fe200078e0a08 */
[----:B------:R-:W-:Y:S01]  /*0de0*/  LEA.HI R4, R4, R0, RZ, 0x7 ;  /* 0x0000000004047211 */ /* 0x000fe200078f38ff */
[----:B------:R-:W-:Y:S01]  /*0df0*/  CS2R R20, SRZ ;  /* 0x0000000000147805 */ /* 0x000fe2000001ff00 */
[----:B------:R-:W-:Y:S01]  /*0e00*/  SHF.R.S32.HI R0, RZ, 0x7, R2 ;  /* 0x00000007ff007819 */ /* 0x000fe20000011402 */
[----:B------:R-:W-:Y:S01]  /*0e10*/  IMAD R54, R3, c[0x0][0x548], R5 ;  /* 0x0001520003367a24 */ /* 0x000fe200078e0205 */
[----:B------:R-:W-:Y:S01]  /*0e20*/  SHF.R.S32.HI R2, RZ, 0x7, R4 ;  /* 0x00000007ff027819 */ /* 0x000fe20000011404 */
[----:B------:R-:W-:Y:S01]  /*0e30*/  IMAD.MOV.U32 R84, RZ, RZ, RZ ;  /* 0x000000ffff547224 */ /* 0x000fe200078e00ff */
[----:B------:R-:W-:Y:S01]  /*0e40*/  CS2R R4, SRZ ;  /* 0x0000000000047805 */ /* 0x000fe2000001ff00 */
[----:B------:R-:W-:Y:S01]  /*0e50*/  MOV R86, RZ ;  /* 0x000000ff00567202 */ /* 0x000fe20000000f00 */
[----:B------:R1:W-:Y:S01]  /*0e60*/  STL [R1+0x40], R54 ;  /* 0x0000403601007387 */ /* 0x0003e20000100800 */
[----:B------:R-:W-:Y:S01]  /*0e70*/  IMNMX R223, R0, R2, PT ;  /* 0x0000000200df7217 */ /* 0x000fe20003800200 */
[----:B------:R-:W-:Y:S01]  /*0e80*/  IMAD.MOV.U32 R82, RZ, RZ, RZ ;  /* 0x000000ffff527224 */ /* 0x000fe200078e00ff */
[----:B------:R-:W-:Y:S01]  /*0e90*/  PRMT R0, RZ, 0x7610, R0 ;  /* 0x00007610ff007816 */ /* 0x000fe20000000000 */
[----:B------:R-:W-:Y:S01]  /*0ea0*/  CS2R R22, SRZ ;  /* 0x0000000000167805 */ /* 0x000fe2000001ff00 */
[----:B------:R-:W-:Y:S01]  /*0eb0*/  ISETP.GE.AND P0, PT, R223, 0x1, PT ;  /* 0x00000001df00780c */ /* 0x000fe20003f06270 */
[----:B------:R-:W-:Y:S01]  /*0ec0*/  IMAD.MOV.U32 R78, RZ, RZ, RZ ;  /* 0x000000ffff4e7224 */ /* 0x000fe200078e00ff */
[----:B------:R-:W-:Y:S01]  /*0ed0*/  MOV R80, RZ ;  /* 0x000000ff00507202 */ /* 0x000fe20000000f00 */
[----:B------:R-:W-:Y:S01]  /*0ee0*/  CS2R R24, SRZ ;  /* 0x0000000000187805 */ /* 0x000fe2000001ff00 */
        /* <DEDUP_REMOVED lines=14> */
[----:B---3--:R1:W-:Y:S01]  /*0fd0*/  STL [R1+0x10], R174 ;  /* 0x000010ae01007387 */ /* 0x0083e20000100800 */
[----:B------:R-:W-:Y:S05]  /*0fe0*/  @!P0 BRA `(.L_x_461) ;  /* 0x0000d0c000008947 */ /* 0x000fea0003800000 */
[----:B------:R-:W-:-:S04]  /*0ff0*/  ISETP.NE.U32.AND P0, PT, RZ, c[0x0][0x340], PT ;  /* 0x0000d000ff007a0c */ /* 0x000fc80003f05070 */
[----:B------:R-:W-:-:S13]  /*1000*/  ISETP.NE.AND.EX P0, PT, RZ, c[0x0][0x344], PT, P0 ;  /* 0x0000d100ff007a0c */ /* 0x000fda0003f05300 */
[----:B------:R-:W-:-:S04]  /*1010*/  @P0 IMAD.MOV.U32 R2, RZ, RZ, 0x4 ;  /* 0x00000004ff020424 */ /* 0x000fc800078e00ff */
[----:B------:R-:W-:-:S05]  /*1020*/  @P0 IMAD.WIDE R2, R8, R2, c[0x0][0x340] ;  /* 0x0000d00008020625 */ /* 0x000fca00078e0202 */
[----:B------:R2:W5:Y:S01]  /*1030*/  @P0 LDG.E R0, [R2.64] ;  /* 0x0000000602000981 */ /* 0x000562000c1e1900 */
[----:B------:R-:W-:Y:S01]  /*1040*/  WARPSYNC 0xffffffff ;  /* 0xffffffff00007948 */ /* 0x000fe20003800000 */
[----:B------:R-:W-:Y:S02]  /*1050*/  @!P0 MOV R0, R8 ;  /* 0x0000000800008202 */ /* 0x000fe40000000f00 */
[----:B--2---:R-:W2:Y:S01]  /*1060*/  LDL R171, [R1+0x8] ;  /* 0x0000080001ab7983 */ /* 0x004ea20000100800 */
[----:B------:R-:W-:Y:S02]  /*1070*/  IMAD.MOV.U32 R3, RZ, RZ, c[0x0][0x2b8] ;  /* 0x0000ae00ff037624 */ /* 0x000fe400078e00ff */
[----:B-----5:R-:W-:-:S03]  /*1080*/  IMAD.WIDE.U32 R172, R0, c[0x0][0x2b0], RZ ;  /* 0x0000ac0000ac7a25 */ /* 0x020fc600078e00ff */
[----:B------:R-:W-:Y:S01]  /*1090*/  ISETP.NE.AND P3, PT, R3, 0x1, PT ;  /* 0x000000010300780c */ /* 0x000fe20003f65270 */
[----:B------:R-:W-:Y:S01]  /*10a0*/  IMAD.MOV.U32 R221, RZ, RZ, RZ ;  /* 0x000000ffffdd7224 */ /* 0x000fe200078e00ff */
[----:B------:R-:W-:Y:S01]  /*10b0*/  SHF.R.S32.HI R3, RZ, 0x1f, R0 ;  /* 0x0000001fff037819 */ /* 0x000fe20000011400 */
[----:B------:R-:W-:Y:S01]  /*10c0*/  BAR.SYNC.DEFER_BLOCKING 0x0 ;  /* 0x0000000000007b1d */ /* 0x000fe20000010000 */
[----:B------:R-:W-:-:S05]  /*10d0*/  SHF.R.S32.HI R45, RZ, 0x1f, R54 ;  /* 0x0000001fff2d7819 */ /* 0x000fca0000011436 */
[----:B------:R-:W-:Y:S01]  /*10e0*/  IMAD R5, R45, c[0x0][0x1b8], RZ ;  /* 0x00006e002d057a24 */ /* 0x000fe200078e02ff */
[----:B------:R-:W-:Y:S01]  /*10f0*/  SHF.R.S32.HI R6, RZ, 0x1f, R8 ;  /* 0x0000001fff067819 */ /* 0x000fe20000011408 */
[----:B------:R-:W3:Y:S02]  /*1100*/  S2R R39, SR_TID.X ;  /* 0x0000000000277919 */ /* 0x000ee40000002100 */
[----:B------:R-:W-:Y:S02]  /*1110*/  IMAD R5, R54, c[0x0][0x1bc], R5 ;  /* 0x00006f0036057a24 */ /* 0x000fe400078e0205 */
[----:B------:R-:W-:Y:S01]  /*1120*/  IMAD R16, R35, c[0x0][0x168], RZ ;  /* 0x00005a0023107a24 */ /* 0x000fe200078e02ff */
[----:B------:R-:W-:Y:S02]  /*1130*/  SHF.R.S32.HI R53, RZ, 0x1f, R226 ;  /* 0x0000001fff357819 */ /* 0x000fe400000114e2 */
[----:B------:R-:W-:Y:S02]  /*1140*/  SHF.R.S32.HI R52, RZ, 0x1f, R237 ;  /* 0x0000001fff347819 */ /* 0x000fe400000114ed */
[----:B------:R-:W-:-:S02]  /*1150*/  ISETP.GE.AND P2, PT, R226, c[0x0][0x198], PT ;  /* 0x00006600e2007a0c */ /* 0x000fc40003f46270 */
[----:B------:R-:W-:Y:S01]  /*1160*/  ISETP.GE.AND P6, PT, R237, c[0x0][0x198], PT ;  /* 0x00006600ed007a0c */ /* 0x000fe20003fc6270 */
[----:B------:R-:W-:Y:S01]  /*1170*/  IMAD.WIDE.U32 R168, R54, c[0x0][0x1e8], RZ ;  /* 0x00007a0036a87a25 */ /* 0x000fe200078e00ff */
[----:B------:R-:W-:Y:S01]  /*1180*/  IADD3 R204, R205, 0x20, RZ ;  /* 0x00000020cdcc7810 */ /* 0x000fe20007ffe0ff */
[----:B------:R-:W-:Y:S02]  /*1190*/  STL.64 [R1+0x20], R172 ;  /* 0x000020ac01007387 */ /* 0x000fe40000100a00 */
[----:B--2---:R-:W-:-:S05]  /*11a0*/  IMAD R2, R223, 0x80, R171 ;  /* 0x00000080df027824 */ /* 0x004fca00078e02ab */
[----:B------:R-:W-:-:S04]  /*11b0*/  IADD3 R2, R2, -0x80, RZ ;  /* 0xffffff8002027810 */ /* 0x000fc80007ffe0ff */
[C---:B------:R-:W-:Y:S01]  /*11c0*/  ISETP.GE.AND P1, PT, R2.reuse, R37, PT ;  /* 0x000000250200720c */ /* 0x040fe20003f26270 */
[----:B------:R-:W-:Y:S02]  /*11d0*/  IMAD.IADD R222, R2, 0x1, R174 ;  /* 0x0000000102de7824 */ /* 0x000fe400078e02ae */
[----:B------:R-:W-:Y:S01]  /*11e0*/  IMAD R2, R3, c[0x0][0x2b0], RZ ;  /* 0x0000ac0003027a24 */ /* 0x000fe200078e02ff */
[----:B------:R-:W-:Y:S01]  /*11f0*/  ISETP.GT.OR P1, PT, R171, 0x7f, P1 ;  /* 0x0000007fab00780c */ /* 0x000fe20000f24670 */
[----:B------:R-:W-:-:S04]  /*1200*/  @P3 IMAD.HI.U32 R3, R222, c[0x0][0x2bc], RZ ;  /* 0x0000af00de033a27 */ /* 0x000fc800078e00ff */
[----:B------:R-:W-:Y:S01]  /*1210*/  IMAD.MOV.U32 R12, RZ, RZ, R222 ;  /* 0x000000ffff0c7224 */ /* 0x000fe200078e00de */
[----:B------:R-:W-:Y:S01]  /*1220*/  @P3 SHF.R.U32.HI R12, RZ, c[0x0][0x2c0], R3 ;  /* 0x0000b000ff0c3a19 */ /* 0x000fe20000011603 */
[----:B------:R-:W-:-:S04]  /*1230*/  IMAD R2, R0, c[0x0][0x2b4], R2 ;  /* 0x0000ad0000027a24 */ /* 0x000fc800078e0202 */
[----:B------:R-:W-:Y:S02]  /*1240*/  IMAD.IADD R170, R173, 0x1, R2 ;  /* 0x00000001adaa7824 */ /* 0x000fe400078e0202 */
[----:B------:R-:W-:Y:S01]  /*1250*/  @!P1 IADD3 R0, P0, R12, R172, RZ ;  /* 0x000000ac0c009210 */ /* 0x000fe20007f1e0ff */
[----:B------:R-:W-:Y:S01]  /*1260*/  IMAD.IADD R4, R171, 0x1, R38 ;  /* 0x00000001ab047824 */ /* 0x000fe200078e0226 */
[----:B---3--:R-:W-:Y:S01]  /*1270*/  SHF.R.S32.HI R36, RZ, 0x1f, R39 ;  /* 0x0000001fff247819 */ /* 0x008fe20000011427 */
[----:B------:R-:W-:Y:S01]  /*1280*/  IMAD.WIDE.U32 R46, R54, c[0x0][0x210], RZ ;  /* 0x00008400362e7a25 */ /* 0x000fe200078e00ff */
[----:B------:R-:W-:Y:S01]  /*1290*/  @!P1 LEA.HI.X.SX32 R3, R12, R170, 0x1, P0 ;  /* 0x000000aa0c039211 */ /* 0x000fe200000f0eff */
[----:B------:R-:W-:Y:S01]  /*12a0*/  STL [R1+0x30], R170 ;  /* 0x000030aa01007387 */ /* 0x000fe20000100800 */
[----:B------:R-:W-:-:S04]  /*12b0*/  @!P1 LEA R2, P0, R0, c[0x0][0x2a0], 0x2 ;  /* 0x0000a80000029a11 */ /* 0x000fc800078010ff */
[----:B------:R-:W-:-:S05]  /*12c0*/  @!P1 LEA.HI.X R3, R0, c[0x0][0x2a4], R3, 0x2, P0 ;  /* 0x0000a90000039a11 */ /* 0x000fca00000f1403 */
[----:B------:R2:W3:Y:S01]  /*12d0*/  @!P1 LDG.E R221, [R2.64] ;  /* 0x0000000602dd9981 */ /* 0x0004e2000c1e1900 */
[----:B------:R-:W-:Y:S01]  /*12e0*/  @P4 IMAD.HI.U32 R7, R4, c[0x0][0x2c8], RZ ;  /* 0x0000b20004074a27 */ /* 0x000fe200078e00ff */
[----:B------:R-:W-:Y:S01]  /*12f0*/  LEA.HI R36, R36, R39, RZ, 0x3 ;  /* 0x0000002724247211 */ /* 0x000fe200078f18ff */
[----:B------:R-:W-:Y:S01]  /*1300*/  BSSY B0, `(.L_x_462) ;  /* 0x00001ef000007945 */ /* 0x000fe20003800000 */
[----:B------:R-:W-:Y:S01]  /*1310*/  STL.64 [R1+0x18], R168 ;  /* 0x000018a801007387 */ /* 0x000fe20000100a00 */
[----:B------:R-:W-:Y:S01]  /*1320*/  IMAD.MOV.U32 R0, RZ, RZ, R4 ;  /* 0x000000ffff007224 */ /* 0x000fe200078e0004 */
[----:B------:R-:W-:Y:S01]  /*1330*/  @P4 SHF.R.U32.HI R0, RZ, c[0x0][0x2cc], R7 ;  /* 0x0000b300ff004a19 */ /* 0x000fe20000011607 */
[----:B------:R-:W-:Y:S01]  /*1340*/  IMAD.SHL.U32 R165, R226, 0x2, RZ ;  /* 0x00000002e2a57824 */ /* 0x000fe200078e00ff */
[----:B------:R-:W-:Y:S01]  /*1350*/  SHF.R.S32.HI R36, RZ, 0x3, R36 ;  /* 0x00000003ff247819 */ /* 0x000fe20000011424 */
[----:B------:R-:W-:Y:S01]  /*1360*/  IMAD.SHL.U32 R166, R237, 0x2, RZ ;  /* 0x00000002eda67824 */ /* 0x000fe200078e00ff */
[----:B------:R-:W-:-:S03]  /*1370*/  SHF.R.S32.HI R7, RZ, 0x1f, R0 ;  /* 0x0000001fff077819 */ /* 0x000fc60000011400 */
[----:B------:R-:W-:-:S05]  /*1380*/  IMAD.IADD R11, R36, 0x1, R38 ;  /* 0x00000001240b7824 */ /* 0x000fca00078e0226 */
[C---:B------:R-:W-:Y:S02]  /*1390*/  ISETP.GE.AND P1, PT, R11.reuse, R16, PT ;  /* 0x000000100b00720c */ /* 0x040fe40003f26270 */
[----:B------:R-:W-:Y:S01]  /*13a0*/  IADD3 R14, R11, 0x40, RZ ;  /* 0x000000400b0e7810 */ /* 0x000fe20007ffe0ff */
[----:B--2---:R-:W-:-:S04]  /*13b0*/  IMAD.WIDE.U32 R2, R54, c[0x0][0x1b8], RZ ;  /* 0x00006e0036027a25 */ /* 0x004fc800078e00ff */
[----:B------:R-:W-:Y:S02]  /*13c0*/  IMAD.IADD R3, R3, 0x1, R5 ;  /* 0x0000000103037824 */ /* 0x000fe400078e0205 */
[----:B------:R-:W-:Y:S02]  /*13d0*/  IMAD R5, R6, c[0x0][0x1c0], RZ ;  /* 0x0000700006057a24 */ /* 0x000fe400078e02ff */
[----:B------:R-:W-:-:S04]  /*13e0*/  IMAD.WIDE.U32 R2, R8, c[0x0][0x1c0], R2 ;  /* 0x0000700008027a25 */ /* 0x000fc800078e0002 */
[----:B------:R-:W-:Y:S02]  /*13f0*/  IMAD R6, R8, c[0x0][0x1c4], R5 ;  /* 0x0000710008067a24 */ /* 0x000fe400078e0205 */
[----:B------:R-:W-:Y:S02]  /*1400*/  IMAD.MOV R5, RZ, RZ, -R0 ;  /* 0x000000ffff057224 */ /* 0x000fe400078e0a00 */
[----:B------:R-:W-:Y:S02]  /*1410*/  IMAD.IADD R3, R3, 0x1, R6 ;  /* 0x0000000103037824 */ /* 0x000fe400078e0206 */
[----:B------:R-:W-:Y:S02]  /*1420*/  IMAD R4, R5, c[0x0][0x2c4], R4 ;  /* 0x0000b10005047a24 */ /* 0x000fe400078e0204 */
[----:B------:R-:W-:Y:S01]  /*1430*/  IMAD R5, R7, c[0x0][0x1b0], RZ ;  /* 0x00006c0007057a24 */ /* 0x000fe200078e02ff */
[C---:B------:R-:W-:Y:S01]  /*1440*/  IADD3 R7, R11.reuse, 0x20, RZ ;  /* 0x000000200b077810 */ /* 0x040fe20007ffe0ff */
[----:B------:R-:W-:Y:S01]  /*1450*/  IMAD.WIDE.U32 R2, R0, c[0x0][0x1b0], R2 ;  /* 0x00006c0000027a25 */ /* 0x000fe200078e0002 */
[----:B------:R-:W-:-:S03]  /*1460*/  IADD3 R11, R11, 0x60, RZ ;  /* 0x000000600b0b7810 */ /* 0x000fc60007ffe0ff */
[----:B------:R-:W-:Y:S01]  /*1470*/  IMAD R6, R0, c[0x0][0x1b4], R5 ;  /* 0x00006d0000067a24 */ /* 0x000fe200078e0205 */
[----:B------:R-:W-:-:S03]  /*1480*/  SHF.R.S32.HI R5, RZ, 0x1f, R4 ;  /* 0x0000001fff057819 */ /* 0x000fc60000011404 */
[----:B------:R-:W-:Y:S02]  /*1490*/  IMAD.IADD R3, R3, 0x1, R6 ;  /* 0x0000000103037824 */ /* 0x000fe400078e0206 */
[----:B------:R-:W-:Y:S02]  /*14a0*/  IMAD R0, R5, c[0x0][0x1a8], RZ ;  /* 0x00006a0005007a24 */ /* 0x000fe400078e02ff */
[----:B------:R-:W-:-:S04]  /*14b0*/  IMAD.WIDE.U32 R2, R4, c[0x0][0x1a8], R2 ;  /* 0x00006a0004027a25 */ /* 0x000fc800078e0002 */
[----:B------:R-:W-:Y:S01]  /*14c0*/  IMAD R0, R4, c[0x0][0x1ac], R0 ;  /* 0x00006b0004007a24 */ /* 0x000fe200078e0200 */
[----:B-1----:R-:W-:Y:S01]  /*14d0*/  LEA R8, P0, R2, c[0x0][0x160], 0x1 ;  /* 0x0000580002087a11 */ /* 0x002fe200078008ff */
[----:B------:R-:W-:Y:S02]  /*14e0*/  IMAD.MOV R6, RZ, RZ, -R12 ;  /* 0x000000ffff067224 */ /* 0x000fe400078e0a0c */
[----:B------:R-:W-:Y:S02]  /*14f0*/  IMAD.IADD R9, R3, 0x1, R0 ;  /* 0x0000000103097824 */ /* 0x000fe400078e0200 */
[----:B------:R-:W1:Y:S01]  /*1500*/  SHFL.IDX PT, R0, R8, RZ, 0x181f ;  /* 0x00181fff08007589 */ /* 0x000e6200000e0000 */
[----:B------:R-:W-:Y:S02]  /*1510*/  IMAD R222, R6, c[0x0][0x2b8], R222 ;  /* 0x0000ae0006de7a24 */ /* 0x000fe400078e02de */
[----:B------:R-:W-:Y:S01]  /*1520*/  LEA.HI.X R9, R2, c[0x0][0x164], R9, 0x1, P0 ;  /* 0x0000590002097a11 */ /* 0x000fe200000f0c09 */
[----:B------:R-:W-:Y:S02]  /*1530*/  SHFL.IDX PT, R10, R8, 0x1, 0x181f ;  /* 0x00381f00080a7f89 */ /* 0x000fe400000e0000 */
[----:B------:R-:W-:-:S02]  /*1540*/  SHF.R.S32.HI R15, RZ, 0x1f, R222 ;  /* 0x0000001fff0f7819 */ /* 0x000fc400000114de */
[----:B------:R-:W2:Y:S04]  /*1550*/  SHFL.IDX PT, R3, R9, RZ, 0x181f ;  /* 0x00181fff09037589 */ /* 0x000ea800000e0000 */
[----:B------:R-:W4:Y:S04]  /*1560*/  SHFL.IDX PT, R12, R9, 0x1, 0x181f ;  /* 0x00381f00090c7f89 */ /* 0x000f2800000e0000 */
[----:B------:R-:W-:Y:S04]  /*1570*/  SHFL.IDX PT, R13, R9, 0x2, 0x181f ;  /* 0x00581f00090d7f89 */ /* 0x000fe800000e0000 */
[----:B------:R-:W-:Y:S01]  /*1580*/  SHFL.IDX PT, R9, R9, 0x3, 0x181f ;  /* 0x00781f0009097f89 */ /* 0x000fe200000e0000 */
[----:B-1----:R-:W-:-:S02]  /*1590*/  @!P1 LEA R4, P5, R226, R0, 0x1 ;  /* 0x00000000e2049211 */ /* 0x002fc400078a08ff */
[----:B------:R-:W-:Y:S02]  /*15a0*/  @!P1 LEA R2, P0, R237, R0, 0x1 ;  /* 0x00000000ed029211 */ /* 0x000fe400078008ff */
[----:B------:R-:W1:Y:S01]  /*15b0*/  SHFL.IDX PT, R0, R8, 0x2, 0x181f ;  /* 0x00581f0008007f89 */ /* 0x000e6200000e0000 */
[----:B--2---:R-:W-:-:S03]  /*15c0*/  @!P1 LEA.HI.X R5, R226, R3, R53, 0x1, P5 ;  /* 0x00000003e2059211 */ /* 0x004fc600028f0c35 */
[----:B------:R-:W2:Y:S01]  /*15d0*/  SHFL.IDX PT, R8, R8, 0x3, 0x181f ;  /* 0x00781f0008087f89 */ /* 0x000ea200000e0000 */
[----:B------:R-:W-:Y:S02]  /*15e0*/  @!P1 LEA.HI.X R3, R237, R3, R52, 0x1, P0 ;  /* 0x00000003ed039211 */ /* 0x000fe400000f0c34 */
[-C--:B------:R-:W-:Y:S01]  /*15f0*/  ISETP.GE.AND P0, PT, R7, R16.reuse, PT ;  /* 0x000000100700720c */ /* 0x080fe20003f06270 */
[----:B------:R1:W-:Y:S01]  /*1600*/  @!P1 LDGSTS.E.BYPASS.LTC128B.128 [R219+0x100], [R4.64], !P2 ;  /* 0x0010000004db9fae */ /* 0x0003e2000d101d46 */
[----:B------:R-:W-:-:S03]  /*1610*/  ISETP.GE.AND P5, PT, R14, R16, PT ;  /* 0x000000100e00720c */ /* 0x000fc60003fa6270 */
[----:B------:R2:W-:Y:S08]  /*1620*/  @!P1 LDGSTS.E.BYPASS.LTC128B.128 [R219+0x4100], [R2.64], !P6 ;  /* 0x0410000002db9fae */ /* 0x0005f0000f101d46 */
[----:B------:R-:W-:-:S04]  /*1630*/  @!P0 LEA R6, P1, R226, R10, 0x1 ;  /* 0x0000000ae2068211 */ /* 0x000fc800078208ff */
[----:B----4-:R-:W-:-:S05]  /*1640*/  @!P0 LEA.HI.X R7, R226, R12, R53, 0x1, P1 ;  /* 0x0000000ce2078211 */ /* 0x010fca00008f0c35 */
[----:B------:R4:W-:Y:S01]  /*1650*/  @!P0 LDGSTS.E.BYPASS.LTC128B.128 [R219+0x1100], [R6.64], !P2 ;  /* 0x0110000006db8fae */ /* 0x0009e2000d101d46 */
[----:B-1----:R-:W-:Y:S02]  /*1660*/  IMAD R4, R15, c[0x0][0x1e0], RZ ;  /* 0x000078000f047a24 */ /* 0x002fe400078e02ff */
[----:B--2---:R-:W-:-:S04]  /*1670*/  IMAD.WIDE.U32 R2, R222, c[0x0][0x1e0], RZ ;  /* 0x00007800de027a25 */ /* 0x004fc800078e00ff */
[----:B------:R-:W-:Y:S01]  /*1680*/  IMAD R5, R222, c[0x0][0x1e4], R4 ;  /* 0x00007900de057a24 */ /* 0x000fe200078e0204 */
[----:B------:R-:W-:Y:S01]  /*1690*/  @!P0 LEA R4, P1, R237, R10, 0x1 ;  /* 0x0000000aed048211 */ /* 0x000fe200078208ff */
[----:B------:R-:W-:Y:S02]  /*16a0*/  IMAD R10, R45, c[0x0][0x1e8], RZ ;  /* 0x00007a002d0a7a24 */ /* 0x000fe400078e02ff */
[----:B------:R-:W-:Y:S01]  /*16b0*/  IMAD.IADD R3, R3, 0x1, R5 ;  /* 0x0000000103037824 */ /* 0x000fe200078e0205 */
[----:B------:R-:W-:-:S05]  /*16c0*/  @!P0 LEA.HI.X R5, R237, R12, R52, 0x1, P1 ;  /* 0x0000000ced058211 */ /* 0x000fca00008f0c34 */
[----:B------:R1:W-:Y:S01]  /*16d0*/  @!P0 LDGSTS.E.BYPASS.LTC128B.128 [R219+0x5100], [R4.64], !P6 ;  /* 0x0510000004db8fae */ /* 0x0003e2000f101d46 */
[----:B----4-:R-:W-:Y:S01]  /*16e0*/  IMAD R6, R54, c[0x0][0x1ec], R10 ;  /* 0x00007b0036067a24 */ /* 0x010fe200078e020a */
[----:B------:R-:W-:-:S03]  /*16f0*/  LEA R10, R223, 0xffffff80, 0x7 ;  /* 0xffffff80df0a7811 */ /* 0x000fc600078e38ff */
[----:B------:R-:W-:Y:S02]  /*1700*/  IMAD.IADD R167, R169, 0x1, R6 ;  /* 0x00000001a9a77824 */ /* 0x000fe400078e0206 */
[----:B------:R-:W-:-:S03]  /*1710*/  IMAD.IADD R164, R37, 0x1, -R10 ;  /* 0x0000000125a47824 */ /* 0x000fc600078e0a0a */
[----:B------:R-:W-:Y:S04]  /*1720*/  STL [R1+0x14], R167 ;  /* 0x000014a701007387 */ /* 0x000fe80000100800 */
[----:B------:R-:W-:Y:S01]  /*1730*/  STL.64 [R1+0x28], R46 ;  /* 0x0000282e01007387 */ /* 0x000fe20000100a00 */
[----:B-1----:R-:W-:Y:S02]  /*1740*/  @!P5 LEA R4, P1, R226, R0, 0x1 ;  /* 0x00000000e204d211 */ /* 0x002fe400078208ff */
[----:B---3--:R-:W-:Y:S01]  /*1750*/  SHF.R.S32.HI R44, RZ, 0x1f, R221 ;  /* 0x0000001fff2c7819 */ /* 0x008fe200000114dd */
[----:B------:R-:W-:-:S04]  /*1760*/  IMAD.WIDE.U32 R2, R221, c[0x0][0x1f0], R2 ;  /* 0x00007c00dd027a25 */ /* 0x000fc800078e0002 */
[----:B------:R-:W-:Y:S01]  /*1770*/  IMAD R5, R44, c[0x0][0x1f0], RZ ;  /* 0x00007c002c057a24 */ /* 0x000fe200078e02ff */
[----:B------:R-:W-:-:S03]  /*1780*/  IADD3 R6, P0, R2, R168, RZ ;  /* 0x000000a802067210 */ /* 0x000fc60007f1e0ff */
[----:B------:R-:W-:Y:S01]  /*1790*/  IMAD R7, R221, c[0x0][0x1f4], R5 ;  /* 0x00007d00dd077a24 */ /* 0x000fe200078e0205 */
[----:B------:R-:W-:Y:S02]  /*17a0*/  @!P5 LEA.HI.X R5, R226, R13, R53, 0x1, P1 ;  /* 0x0000000de205d211 */ /* 0x000fe400008f0c35 */
[----:B------:R-:W-:Y:S02]  /*17b0*/  @!P5 LEA R2, P1, R237, R0, 0x1 ;  /* 0x00000000ed02d211 */ /* 0x000fe400078208ff */
[----:B------:R-:W-:Y:S01]  /*17c0*/  IADD3.X R7, R167, R3, R7, P0, !PT ;  /* 0x00000003a7077210 */ /* 0x000fe200007fe407 */
[----:B------:R1:W-:Y:S01]  /*17d0*/  @!P5 LDGSTS.E.BYPASS.LTC128B.128 [R219+0x2100], [R4.64], !P2 ;  /* 0x0210000004dbdfae */ /* 0x0003e2000d101d46 */
[----:B------:R-:W-:Y:S02]  /*17e0*/  LEA R0, P0, R6, c[0x0][0x1c8], 0x1 ;  /* 0x0000720006007a11 */ /* 0x000fe400078008ff */
[----:B------:R-:W-:Y:S01]  /*17f0*/  @!P5 LEA.HI.X R3, R237, R13, R52, 0x1, P1 ;  /* 0x0000000ded03d211 */ /* 0x000fe200008f0c34 */
[----:B------:R-:W-:Y:S01]  /*1800*/  IMAD.IADD R13, R164, 0x1, -R36 ;  /* 0x00000001a40d7824 */ /* 0x000fe200078e0a24 */
[----:B------:R-:W-:Y:S01]  /*1810*/  LEA.HI.X R14, R6, c[0x0][0x1cc], R7, 0x1, P0 ;  /* 0x00007300060e7a11 */ /* 0x000fe200000f0c07 */
[----:B------:R-:W-:Y:S01]  /*1820*/  SHFL.IDX PT, R10, R0, 0x1, 0x181f ;  /* 0x00381f00000a7f89 */ /* 0x000fe200000e0000 */
[----:B------:R-:W-:-:S03]  /*1830*/  ISETP.GE.AND P1, PT, R11, R16, PT ;  /* 0x000000100b00720c */ /* 0x000fc60003f26270 */
[----:B------:R-:W2:Y:S04]  /*1840*/  SHFL.IDX PT, R6, R0, RZ, 0x181f ;  /* 0x00181fff00067589 */ /* 0x000ea800000e0000 */
[----:B------:R-:W3:Y:S04]  /*1850*/  SHFL.IDX PT, R7, R14, RZ, 0x181f ;  /* 0x00181fff0e077589 */ /* 0x000ee800000e0000 */
[----:B------:R4:W-:Y:S01]  /*1860*/  @!P5 LDGSTS.E.BYPASS.LTC128B.128 [R219+0x6100], [R2.64], !P6 ;  /* 0x0610000002dbdfae */ /* 0x0009e2000f101d46 */
[----:B------:R-:W-:-:S03]  /*1870*/  ISETP.GE.AND P5, PT, R13, 0x1, PT ;  /* 0x000000010d00780c */ /* 0x000fc60003fa6270 */
[----:B------:R-:W1:Y:S04]  /*1880*/  SHFL.IDX PT, R12, R14, 0x1, 0x181f ;  /* 0x00381f000e0c7f89 */ /* 0x000e6800000e0000 */
[----:B------:R-:W-:Y:S04]  /*1890*/  SHFL.IDX PT, R11, R14, 0x2, 0x181f ;  /* 0x00581f000e0b7f89 */ /* 0x000fe800000e0000 */
[----:B------:R-:W2:Y:S01]  /*18a0*/  S2R R36, SR_TID.X ;  /* 0x0000000000247919 */ /* 0x000ea20000002100 */
[----:B----4-:R-:W-:-:S04]  /*18b0*/  @!P1 LEA R2, P0, R226, R8, 0x1 ;  /* 0x00000008e2029211 */ /* 0x010fc800078008ff */
[CC--:B------:R-:W-:Y:S02]  /*18c0*/  @!P1 LEA.HI.X R3, R226.reuse, R9.reuse, R53, 0x1, P0 ;  /* 0x00000009e2039211 */ /* 0x0c0fe400000f0c35 */
[C---:B-1----:R-:W-:Y:S02]  /*18d0*/  @!P1 LEA R4, P0, R237.reuse, R8, 0x1 ;  /* 0x00000008ed049211 */ /* 0x042fe400078008ff */
[----:B------:R-:W-:Y:S01]  /*18e0*/  SHFL.IDX PT, R8, R14, 0x3, 0x181f ;  /* 0x00781f000e087f89 */ /* 0x000fe200000e0000 */
[----:B--2---:R-:W-:Y:S02]  /*18f0*/  SHF.R.S32.HI R16, RZ, 0x1f, R36 ;  /* 0x0000001fff107819 */ /* 0x004fe40000011424 */
[----:B------:R-:W-:Y:S01]  /*1900*/  @!P1 LEA.HI.X R5, R237, R9, R52, 0x1, P0 ;  /* 0x00000009ed059211 */ /* 0x000fe200000f0c34 */
[----:B------:R1:W-:Y:S01]  /*1910*/  @!P1 LDGSTS.E.BYPASS.LTC128B.128 [R219+0x3100], [R2.64], !P2 ;  /* 0x0310000002db9fae */ /* 0x0003e2000d101d46 */
[----:B------:R-:W-:Y:S02]  /*1920*/  @P5 ISETP.GE.AND P0, PT, R226, c[0x0][0x1d4], PT ;  /* 0x00007500e2005a0c */ /* 0x000fe40003f06270 */
[----:B------:R-:W-:Y:S01]  /*1930*/  LEA.HI R16, R16, R36, RZ, 0x3 ;  /* 0x0000002410107211 */ /* 0x000fe200078f18ff */
[----:B------:R-:W2:Y:S03]  /*1940*/  SHFL.IDX PT, R9, R0, 0x2, 0x181f ;  /* 0x00581f0000097f89 */ /* 0x000ea600000e0000 */
[----:B------:R-:W-:Y:S01]  /*1950*/  LOP3.LUT R16, R16, 0xfffffff8, RZ, 0xc0, !PT ;  /* 0xfffffff810107812 */ /* 0x000fe200078ec0ff */
[----:B------:R4:W-:Y:S04]  /*1960*/  @!P1 LDGSTS.E.BYPASS.LTC128B.128 [R219+0x7100], [R4.64], !P6 ;  /* 0x0710000004db9fae */ /* 0x0009e8000f101d46 */
[----:B------:R-:W0:Y:S01]  /*1970*/  LDGDEPBAR ;  /* 0x00000000000079af */ /* 0x000e220000000000 */
[----:B------:R-:W-:-:S03]  /*1980*/  IMAD.IADD R16, R36, 0x1, -R16 ;  /* 0x0000000124107824 */ /* 0x000fc600078e0a10 */
[----:B------:R-:W2:Y:S01]  /*1990*/  SHFL.IDX PT, R0, R0, 0x3, 0x181f ;  /* 0x00781f0000007f89 */ /* 0x000ea200000e0000 */
[----:B-1----:R-:W-:-:S04]  /*19a0*/  @P5 LEA R2, P2, R226, R6, 0x1 ;  /* 0x00000006e2025211 */ /* 0x002fc800078408ff */
[----:B---3--:R-:W-:Y:S02]  /*19b0*/  @P5 LEA.HI.X R3, R226, R7, R53, 0x1, P2 ;  /* 0x00000007e2035211 */ /* 0x008fe400010f0c35 */
[----:B------:R-:W-:-:S03]  /*19c0*/  ISETP.GE.AND P2, PT, R13, 0x21, PT ;  /* 0x000000210d00780c */ /* 0x000fc60003f46270 */
[----:B------:R1:W-:Y:S01]  /*19d0*/  @P5 LDGSTS.E.BYPASS.LTC128B.128 [R219+0x8100], [R2.64], !P0 ;  /* 0x0810000002db5fae */ /* 0x0003e2000c101d46 */
[C---:B------:R-:W-:Y:S02]  /*19e0*/  @P5 ISETP.GE.AND P0, PT, R237.reuse, c[0x0][0x1d4], PT ;  /* 0x00007500ed005a0c */ /* 0x040fe40003f06270 */
[----:B-1----:R-:W-:-:S07]  /*19f0*/  @P5 LEA R2, P1, R237, R6, 0x1 ;  /* 0x00000006ed025211 */ /* 0x002fce00078208ff */
[C---:B------:R-:W-:Y:S02]  /*1a00*/  @P2 LEA R6, P6, R226.reuse, R10, 0x1 ;  /* 0x0000000ae2062211 */ /* 0x040fe400078c08ff */
[----:B------:R-:W-:Y:S02]  /*1a10*/  @P5 LEA.HI.X R3, R237, R7, R52, 0x1, P1 ;  /* 0x00000007ed035211 */ /* 0x000fe400008f0c34 */
[C---:B------:R-:W-:Y:S02]  /*1a20*/  @P2 LEA.HI.X R7, R226.reuse, R12, R53, 0x1, P6 ;  /* 0x0000000ce2072211 */ /* 0x040fe400030f0c35 */
[----:B------:R-:W-:Y:S01]  /*1a30*/  ISETP.GE.AND P6, PT, R13, 0x41, PT ;  /* 0x000000410d00780c */ /* 0x000fe20003fc6270 */
[----:B------:R2:W-:Y:S01]  /*1a40*/  @P5 LDGSTS.E.BYPASS.LTC128B.128 [R219+0xc100], [R2.64], !P0 ;  /* 0x0c10000002db5fae */ /* 0x0005e2000c101d46 */
[----:B------:R-:W-:Y:S02]  /*1a50*/  @P2 ISETP.GE.AND P1, PT, R226, c[0x0][0x1d4], PT ;  /* 0x00007500e2002a0c */ /* 0x000fe40003f26270 */
[----:B----4-:R-:W-:-:S04]  /*1a60*/  @P2 LEA R4, P0, R237, R10, 0x1 ;  /* 0x0000000aed042211 */ /* 0x010fc800078008ff */
[----:B------:R-:W-:-:S05]  /*1a70*/  @P2 LEA.HI.X R5, R237, R12, R52, 0x1, P0 ;  /* 0x0000000ced052211 */ /* 0x000fca00000f0c34 */
[C---:B------:R-:W-:Y:S02]  /*1a80*/  @P6 ISETP.GE.AND P0, PT, R226.reuse, c[0x0][0x1d4], PT ;  /* 0x00007500e2006a0c */ /* 0x040fe40003f06270 */
[----:B------:R1:W-:Y:S01]  /*1a90*/  @P2 LDGSTS.E.BYPASS.LTC128B.128 [R219+0x9100], [R6.64], !P1 ;  /* 0x0910000006db2fae */ /* 0x0003e2000c901d46 */
[----:B------:R-:W-:Y:S02]  /*1aa0*/  @P2 ISETP.GE.AND P1, PT, R237, c[0x0][0x1d4], PT ;  /* 0x00007500ed002a0c */ /* 0x000fe40003f26270 */
[----:B--2---:R-:W-:-:S11]  /*1ab0*/  @P6 LEA R2, P5, R226, R9, 0x1 ;  /* 0x00000009e2026211 */ /* 0x004fd600078a08ff */
[----:B------:R2:W-:Y:S01]  /*1ac0*/  @P2 LDGSTS.E.BYPASS.LTC128B.128 [R219+0xd100], [R4.64], !P1 ;  /* 0x0d10000004db2fae */ /* 0x0005e2000c901d46 */
[----:B------:R-:W-:Y:S02]  /*1ad0*/  @P6 LEA.HI.X R3, R226, R11, R53, 0x1, P5 ;  /* 0x0000000be2036211 */ /* 0x000fe400028f0c35 */
[----:B------:R-:W-:-:S03]  /*1ae0*/  ISETP.GE.AND P5, PT, R13, 0x61, PT ;  /* 0x000000610d00780c */ /* 0x000fc60003fa6270 */
[----:B------:R3:W-:Y:S01]  /*1af0*/  @P6 LDGSTS.E.BYPASS.LTC128B.128 [R219+0xa100], [R2.64], !P0 ;  /* 0x0a10000002db6fae */ /* 0x0007e2000c101d46 */
[----:B-1----:R-:W-:-:S04]  /*1b00*/  @P6 LEA R6, P2, R237, R9, 0x1 ;  /* 0x00000009ed066211 */ /* 0x002fc800078408ff */
[C---:B------:R-:W-:Y:S02]  /*1b10*/  @P6 LEA.HI.X R7, R237.reuse, R11, R52, 0x1, P2 ;  /* 0x0000000bed076211 */ /* 0x040fe400010f0c34 */
[----:B------:R-:W-:-:S03]  /*1b20*/  @P6 ISETP.GE.AND P2, PT, R237, c[0x0][0x1d4], PT ;  /* 0x00007500ed006a0c */ /* 0x000fc60003f46270 */
[----:B--2---:R-:W-:-:S04]  /*1b30*/  @P5 LEA R4, P1, R226, R0, 0x1 ;  /* 0x00000000e2045211 */ /* 0x004fc800078208ff */
[----:B------:R-:W-:-:S06]  /*1b40*/  @P5 LEA.HI.X R5, R226, R8, R53, 0x1, P1 ;  /* 0x00000008e2055211 */ /* 0x000fcc00008f0c35 */
[----:B------:R1:W-:Y:S01]  /*1b50*/  @P6 LDGSTS.E.BYPASS.LTC128B.128 [R219+0xe100], [R6.64], !P2 ;  /* 0x0e10000006db6fae */ /* 0x0003e2000d101d46 */
[----:B------:R-:W-:Y:S02]  /*1b60*/  @P5 ISETP.GE.AND P1, PT, R226, c[0x0][0x1d4], PT ;  /* 0x00007500e2005a0c */ /* 0x000fe40003f26270 */
[----:B---3--:R-:W-:Y:S01]  /*1b70*/  @P5 LEA R2, P0, R237, R0, 0x1 ;  /* 0x00000000ed025211 */ /* 0x008fe200078008ff */
[----:B------:R-:W-:-:S03]  /*1b80*/  IMAD R0, R15, c[0x0][0x208], RZ ;  /* 0x000082000f007a24 */ /* 0x000fc600078e02ff */
[C---:B------:R-:W-:Y:S01]  /*1b90*/  @P5 LEA.HI.X R3, R237.reuse, R8, R52, 0x1, P0 ;  /* 0x00000008ed035211 */ /* 0x040fe200000f0c34 */
[----:B------:R-:W-:Y:S01]  /*1ba0*/  IMAD R0, R222, c[0x0][0x20c], R0 ;  /* 0x00008300de007a24 */ /* 0x000fe200078e0200 */
[----:B------:R-:W-:-:S05]  /*1bb0*/  @P5 ISETP.GE.AND P0, PT, R237, c[0x0][0x1d4], PT ;  /* 0x00007500ed005a0c */ /* 0x000fca0003f06270 */
[----:B------:R1:W-:Y:S08]  /*1bc0*/  @P5 LDGSTS.E.BYPASS.LTC128B.128 [R219+0xb100], [R4.64], !P1 ;  /* 0x0b10000004db5fae */ /* 0x0003f0000c901d46 */
[----:B------:R2:W-:Y:S01]  /*1bd0*/  @P5 LDGSTS.E.BYPASS.LTC128B.128 [R219+0xf100], [R2.64], !P0 ;  /* 0x0f10000002db5fae */ /* 0x0005e2000c101d46 */
[----:B------:R-:W-:Y:S02]  /*1be0*/  R2P PR, R16, 0x6 ;  /* 0x0000000610007804 */ /* 0x000fe40000000000 */
[----:B------:R-:W-:Y:S01]  /*1bf0*/  ISETP.GE.AND P5, PT, R226, c[0x0][0x1d4], PT ;  /* 0x00007500e2007a0c */ /* 0x000fe20003fa6270 */
[----:B------:R-:W0:Y:S10]  /*1c00*/  LDGDEPBAR ;  /* 0x00000000000079af */ /* 0x000e340000000000 */
[----:B------:R-:W-:Y:S01]  /*1c10*/  @P1 IADD3 R204, R205, -0x20, RZ ;  /* 0xffffffe0cdcc1810 */ /* 0x000fe20007ffe0ff */
[----:B--2---:R-:W-:Y:S01]  /*1c20*/  IMAD.WIDE.U32 R2, R222, c[0x0][0x208], RZ ;  /* 0x00008200de027a25 */ /* 0x004fe200078e00ff */
[----:B------:R-:W-:-:S04]  /*1c30*/  DEPBAR.LE SB0, 0x1 ;  /* 0x000080400000791a */ /* 0x000fc80000000000 */
[----:B------:R-:W-:Y:S01]  /*1c40*/  BAR.SYNC.DEFER_BLOCKING 0x0 ;  /* 0x0000000000007b1d */ /* 0x000fe20000010000 */
[----:B------:R-:W-:Y:S02]  /*1c50*/  IMAD.IADD R3, R3, 0x1, R0 ;  /* 0x0000000103037824 */ /* 0x000fe400078e0200 */
[----:B------:R-:W-:Y:S02]  /*1c60*/  IMAD R0, R45, c[0x0][0x210], RZ ;  /* 0x000084002d007a24 */ /* 0x000fe400078e02ff */
[----:B------:R-:W-:-:S04]  /*1c70*/  IMAD.WIDE.U32 R2, R221, c[0x0][0x218], R2 ;  /* 0x00008600dd027a25 */ /* 0x000fc800078e0002 */
[----:B------:R-:W-:Y:S01]  /*1c80*/  IMAD R0, R54, c[0x0][0x214], R0 ;  /* 0x0000850036007a24 */ /* 0x000fe200078e0200 */
[----:B------:R-:W-:Y:S01]  /*1c90*/  IADD3 R2, P0, R2, R46, RZ ;  /* 0x0000002e02027210 */ /* 0x000fe20007f1e0ff */
[----:B------:R-:W-:Y:S04]  /*1ca0*/  LDSM.16.M88.4 R136, [R214] ;  /* 0x00000000d688783b */ /* 0x000fe80000000200 */
[----:B------:R-:W-:Y:S04]  /*1cb0*/  LDSM.16.M88.4 R140, [R215] ;  /* 0x00000000d78c783b */ /* 0x000fe80000000200 */
[----:B------:R-:W-:Y:S04]  /*1cc0*/  LDSM.16.M88.4 R176, [R217] ;  /* 0x00000000d9b0783b */ /* 0x000fe80000000200 */
[----:B------:R-:W-:Y:S04]  /*1cd0*/  LDSM.16.M88.4 R180, [R216] ;  /* 0x00000000d8b4783b */ /* 0x000fe80000000200 */
[----:B------:R-:W-:Y:S04]  /*1ce0*/  LDSM.16.M88.4 R184, [R214+0x4000] ;  /* 0x00400000d6b8783b */ /* 0x000fe80000000200 */
[----:B------:R-:W-:Y:S04]  /*1cf0*/  LDSM.16.M88.4 R188, [R215+0x4000] ;  /* 0x00400000d7bc783b */ /* 0x000fe80000000200 */
[----:B------:R-:W-:Y:S04]  /*1d00*/  LDSM.16.M88.4 R192, [R217+0x4000] ;  /* 0x00400000d9c0783b */ /* 0x000fe80000000200 */
[----:B------:R-:W-:Y:S04]  /*1d10*/  LDSM.16.M88.4 R196, [R216+0x4000] ;  /* 0x00400000d8c4783b */ /* 0x000fe80000000200 */
[----:B------:R-:W-:Y:S06]  /*1d20*/  BAR.SYNC.DEFER_BLOCKING 0x0 ;  /* 0x0000000000007b1d */ /* 0x000fec0000010000 */
[----:B------:R-:W-:-:S04]  /*1d30*/  DEPBAR.LE SB0, 0x0 ;  /* 0x000080000000791a */ /* 0x000fc80000000000 */
[----:B------:R-:W-:Y:S06]  /*1d40*/  BAR.SYNC.DEFER_BLOCKING 0x0 ;  /* 0x0000000000007b1d */ /* 0x000fec0000010000 */
[----:B------:R-:W2:Y:S04]  /*1d50*/  LDSM.16.M88.4 R8, [R205] ;  /* 0x00000000cd08783b */ /* 0x000ea80000000200 */
[----:B-1----:R-:W1:Y:S04]  /*1d60*/  LDSM.16.M88.4 R4, [R205+0x800] ;  /* 0x00080000cd04783b */ /* 0x002e680000000200 */
[----:B------:R-:W3:Y:S04]  /*1d70*/  LDSM.16.M88.4 R36, [R205+0x1000] ;  /* 0x00100000cd24783b */ /* 0x000ee80000000200 */
[----:B------:R-:W4:Y:S04]  /*1d80*/  LDSM.16.M88.4 R32, [R204] ;  /* 0x00000000cc20783b */ /* 0x000f280000000200 */
[----:B------:R-:W3:Y:S04]  /*1d90*/  LDSM.16.M88.4 R28, [R204+0x800] ;  /* 0x00080000cc1c783b */ /* 0x000ee80000000200 */
[----:B------:R-:W3:Y:S04]  /*1da0*/  LDSM.16.M88.4 R40, [R205+0x1800] ;  /* 0x00180000cd28783b */ /* 0x000ee80000000200 */
[----:B------:R-:W3:Y:S04]  /*1db0*/  LDSM.16.M88.4 R48, [R204+0x1000] ;  /* 0x00100000cc30783b */ /* 0x000ee80000000200 */
[----:B------:R-:W-:Y:S04]  /*1dc0*/  LDSM.16.M88.4 R56, [R204+0x3000] ;  /* 0x00300000cc38783b */ /* 0x000fe80000000200 */
[----:B------:R-:W-:Y:S01]  /*1dd0*/  LDSM.16.M88.4 R68, [R204+0x3800] ;  /* 0x00380000cc44783b */ /* 0x000fe20000000200 */
[C---:B--2---:R-:W-:Y:S08]  /*1de0*/  HMMA.16816.F32 R24, R136.reuse, R8, RZ ;  /* 0x000000088818723c */ /* 0x044ff000000018ff */
[C---:B-1----:R-:W-:Y:S08]  /*1df0*/  HMMA.16816.F32 R16, R136.reuse, R4, RZ ;  /* 0x000000048810723c */ /* 0x042ff000000018ff */
[C---:B------:R-:W-:Y:S08]  /*1e00*/  HMMA.16816.F32 R4, R136.reuse, R6, RZ ;  /* 0x000000068804723c */ /* 0x040ff000000018ff */
[C---:B------:R-:W-:Y:S08]  /*1e10*/  HMMA.16816.F32 R20, R136.reuse, R10, RZ ;  /* 0x0000000a8814723c */ /* 0x040ff000000018ff */
[----:B---3--:R-:W-:Y:S08]  /*1e20*/  HMMA.16816.F32 R8, R136, R36, RZ ;  /* 0x000000248808723c */ /* 0x008ff000000018ff */
[C---:B----4-:R-:W-:Y:S01]  /*1e30*/  HMMA.16816.F32 R100, R140.reuse, R32, R24 ;  /* 0x000000208c64723c */ /* 0x050fe20000001818 */
[----:B------:R-:W-:Y:S07]  /*1e40*/  LDSM.16.M88.4 R24, [R204+0x1800] ;  /* 0x00180000cc18783b */ /* 0x000fee0000000200 */
[C---:B------:R-:W-:Y:S07]  /*1e50*/  HMMA.16816.F32 R104, R140.reuse, R30, R4 ;  /* 0x0000001e8c68723c */ /* 0x040fee0000001804 */
[----:B------:R-:W-:Y:S01]  /*1e60*/  IMAD R4, R44, c[0x0][0x218], RZ ;  /* 0x000086002c047a24 */ /* 0x000fe200078e02ff */
[----:B------:R-:W-:Y:S01]  /*1e70*/  HMMA.16816.F32 R96, R140, R28, R16 ;  /* 0x0000001c8c60723c */ /* 0x000fe20000001810 */
[----:B------:R-:W-:Y:S01]  /*1e80*/  IMAD.IADD R5, R47, 0x1, R0 ;  /* 0x000000012f057824 */ /* 0x000fe200078e0200 */
[----:B------:R-:W-:Y:S01]  /*1e90*/  LDSM.16.M88.4 R28, [R205+0x2000] ;  /* 0x00200000cd1c783b */ /* 0x000fe20000000200 */
[----:B------:R-:W-:-:S03]  /*1ea0*/  IMAD R0, R221, c[0x0][0x21c], R4 ;  /* 0x00008700dd007a24 */ /* 0x000fc600078e0204 */
[----:B------:R1:W-:Y:S02]  /*1eb0*/  STL [R1+0x34], R5 ;  /* 0x0000340501007387 */ /* 0x0003e40000100800 */
[----:B------:R-:W-:Y:S01]  /*1ec0*/  HMMA.16816.F32 R16, R136, R38, RZ ;  /* 0x000000268810723c */ /* 0x000fe200000018ff */
[----:B------:R-:W-:Y:S01]  /*1ed0*/  IADD3.X R3, R5, R3, R0, P0, !PT ;  /* 0x0000000305037210 */ /* 0x000fe200007fe400 */
[----:B------:R-:W-:Y:S01]  /*1ee0*/  LDSM.16.M88.4 R44, [R204+0x2000] ;  /* 0x00200000cc2c783b */ /* 0x000fe20000000200 */
[----:B------:R-:W-:-:S03]  /*1ef0*/  LEA R0, P0, R2, c[0x0][0x1f8], 0x1 ;  /* 0x00007e0002007a11 */ /* 0x000fc600078008ff */
[----:B------:R-:W-:Y:S01]  /*1f00*/  LDSM.16.M88.4 R36, [R205+0x3000] ;  /* 0x00300000cd24783b */ /* 0x000fe20000000200 */
[----:B------:R-:W-:Y:S01]  /*1f10*/  LEA.HI.X R4, R2, c[0x0][0x1fc], R3, 0x1, P0 ;  /* 0x00007f0002047a11 */ /* 0x000fe200000f0c03 */
[----:B------:R-:W-:Y:S02]  /*1f20*/  HMMA.16816.F32 R112, R140, R34, R20 ;  /* 0x000000228c70723c */ /* 0x000fe40000001814 */
[----:B------:R-:W2:Y:S04]  /*1f30*/  SHFL.IDX PT, R2, R0, RZ, 0x181f ;  /* 0x00181fff00027589 */ /* 0x000ea800000e0000 */
[----:B------:R-:W3:Y:S02]  /*1f40*/  SHFL.IDX PT, R3, R0, 0x1, 0x181f ;  /* 0x00381f0000037f89 */ /* 0x000ee400000e0000 */
[----:B------:R-:W-:Y:S02]  /*1f50*/  HMMA.16816.F32 R20, R136, R42, RZ ;  /* 0x0000002a8814723c */ /* 0x000fe400000018ff */
[----:B------:R-:W4:Y:S04]  /*1f60*/  SHFL.IDX PT, R6, R4, RZ, 0x181f ;  /* 0x00181fff04067589 */ /* 0x000f2800000e0000 */
[----:B------:R-:W3:Y:S01]  /*1f70*/  SHFL.IDX PT, R7, R4, 0x1, 0x181f ;  /* 0x00381f0004077f89 */ /* 0x000ee200000e0000 */
[----:B-1----:R-:W-:Y:S01]  /*1f80*/  SHF.L.U64.HI R5, R237, 0x1, R52 ;  /* 0x00000001ed057819 */ /* 0x002fe20000010234 */
[----:B------:R-:W-:Y:S02]  /*1f90*/  HMMA.16816.F32 R92, R140, R48, R8 ;  /* 0x000000308c5c723c */ /* 0x000fe40000001808 */
[----:B------:R-:W1:Y:S04]  /*1fa0*/  SHFL.IDX PT, R12, R0, 0x2, 0x181f ;  /* 0x00581f00000c7f89 */ /* 0x000e6800000e0000 */
[----:B------:R-:W-:Y:S02]  /*1fb0*/  SHFL.IDX PT, R0, R0, 0x3, 0x181f ;  /* 0x00781f0000007f89 */ /* 0x000fe400000e0000 */
[----:B------:R-:W-:Y:S01]  /*1fc0*/  HMMA.16816.F32 R8, R136, R40, RZ ;  /* 0x000000288808723c */ /* 0x000fe200000018ff */
[CC--:B--2---:R-:W-:Y:S01]  /*1fd0*/  IADD3 R14, P0, R2.reuse, R165.reuse, RZ ;  /* 0x000000a5020e7210 */ /* 0x0c4fe20007f1e0ff */
[----:B------:R-:W2:Y:S06]  /*1fe0*/  LDSM.16.M88.4 R40, [R205+0x2800] ;  /* 0x00280000cd28783b */ /* 0x000eac0000000200 */
[C---:B------:R-:W-:Y:S01]  /*1ff0*/  HMMA.16816.F32 R76, R140.reuse, R50, R16 ;  /* 0x000000328c4c723c */ /* 0x040fe20000001810 */
[----:B------:R-:W1:Y:S04]  /*2000*/  SHFL.IDX PT, R17, R4, 0x2, 0x181f ;  /* 0x00581f0004117f89 */ /* 0x000e6800000e0000 */
[----:B------:R-:W-:Y:S03]  /*2010*/  LDSM.16.M88.4 R48, [R204+0x2800] ;  /* 0x00280000cc30783b */ /* 0x000fe60000000200 */
[C---:B------:R-:W-:Y:S01]  /*2020*/  HMMA.16816.F32 R108, R140.reuse, R26, R20 ;  /* 0x0000001a8c6c723c */ /* 0x040fe20000001814 */
[----:B------:R1:W2:Y:S07]  /*2030*/  SHFL.IDX PT, R20, R4, 0x3, 0x181f ;  /* 0x00781f0004147f89 */ /* 0x0002ae00000e0000 */
[----:B------:R-:W-:Y:S07]  /*2040*/  HMMA.16816.F32 R80, R140, R24, R8 ;  /* 0x000000188c50723c */ /* 0x000fee0000001808 */
[----:B------:R-:W-:Y:S01]  /*2050*/  IADD3 R10, P1, R2, R166, RZ ;  /* 0x000000a6020a7210 */ /* 0x000fe20007f3e0ff */
[----:B------:R-:W-:Y:S01]  /*2060*/  HMMA.16816.F32 R32, R136, R28, RZ ;  /* 0x0000001c8820723c */ /* 0x000fe200000018ff */
[----:B---3--:R-:W-:-:S03]  /*2070*/  IADD3 R8, P6, R3, R165, RZ ;  /* 0x000000a503087210 */ /* 0x008fc60007fde0ff */
[----:B----4-:R-:W-:Y:S01]  /*2080*/  IMAD.X R11, R6, 0x1, R5, P1 ;  /* 0x00000001060b7824 */ /* 0x010fe200008e0605 */
[----:B-1----:R-:W-:-:S03]  /*2090*/  SHF.L.U64.HI R4, R226, 0x1, R53 ;  /* 0x00000001e2047819 */ /* 0x002fc60000010235 */
[----:B------:R-:W-:Y:S01]  /*20a0*/  HMMA.16816.F32 R28, R136, R30, RZ ;  /* 0x0000001e881c723c */ /* 0x000fe200000018ff */
[----:B------:R-:W1:Y:S01]  /*20b0*/  LDSM.16.M88.4 R52, [R205+0x3800] ;  /* 0x00380000cd34783b */ /* 0x000e620000000200 */
[--C-:B------:R-:W-:Y:S01]  /*20c0*/  IMAD.X R15, R6, 0x1, R4.reuse, P0 ;  /* 0x00000001060f7824 */ /* 0x100fe200000e0604 */
[----:B------:R-:W-:Y:S01]  /*20d0*/  IADD3 R6, P1, R3, R166, RZ ;  /* 0x000000a603067210 */ /* 0x000fe20007f3e0ff */
[----:B------:R-:W-:Y:S01]  /*20e0*/  IMAD.X R9, R7, 0x1, R4, P6 ;  /* 0x0000000107097824 */ /* 0x000fe200030e0604 */
[----:B------:R-:W-:-:S03]  /*20f0*/  IADD3 R2, P6, R12, R165, RZ ;  /* 0x000000a50c027210 */ /* 0x000fc60007fde0ff */
[----:B--2---:R-:W-:Y:S01]  /*2100*/  HMMA.16816.F32 R24, R136, R40, RZ ;  /* 0x000000288818723c */ /* 0x004fe200000018ff */
[----:B------:R-:W-:Y:S01]  /*2110*/  ISETP.LT.OR P0, PT, R13, 0x1, P5 ;  /* 0x000000010d00780c */ /* 0x000fe20002f01670 */
[----:B------:R-:W-:Y:S01]  /*2120*/  IMAD.X R7, R7, 0x1, R5, P1 ;  /* 0x0000000107077824 */ /* 0x000fe200008e0605 */
[----:B------:R-:W-:Y:S01]  /*2130*/  IADD3 R16, P1, R12, R166, RZ ;  /* 0x000000a60c107210 */ /* 0x000fe20007f3e0ff */
[----:B------:R-:W-:Y:S01]  /*2140*/  IMAD.X R3, R17, 0x1, R4, P6 ;  /* 0x0000000111037824 */ /* 0x000fe200030e0604 */
[----:B------:R-:W-:-:S03]  /*2150*/  IADD3 R18, P6, R0, R165, RZ ;  /* 0x000000a500127210 */ /* 0x000fc60007fde0ff */
[----:B------:R-:W-:Y:S01]  /*2160*/  IMAD.X R17, R17, 0x1, R5, P1 ;  /* 0x0000000111117824 */ /* 0x000fe200008e0605 */
[----:B------:R-:W-:Y:S01]  /*2170*/  ISETP.GE.AND P1, PT, R237, c[0x0][0x1d4], PT ;  /* 0x00007500ed007a0c */ /* 0x000fe20003f26270 */
[----:B------:R-:W-:Y:S01]  /*2180*/  IMAD.X R19, R20, 0x1, R4, P6 ;  /* 0x0000000114137824 */ /* 0x000fe200030e0604 */
[----:B------:R-:W-:Y:S02]  /*2190*/  HMMA.16816.F32 R88, R140, R44, R32 ;  /* 0x0000002c8c58723c */ /* 0x000fe40000001820 */
[C---:B------:R-:W-:Y:S01]  /*21a0*/  ISETP.LT.OR P6, PT, R13.reuse, 0x1, P1 ;  /* 0x000000010d00780c */ /* 0x040fe20000fc1670 */
[----:B------:R-:W-:Y:S01]  /*21b0*/  @!PT LDS RZ, [RZ] ;  /* 0x00000000fffff984 */ /* 0x000fe20000000800 */
[----:B------:R-:W-:Y:S01]  /*21c0*/  @!PT LDS RZ, [RZ] ;  /* 0x00000000fffff984 */ /* 0x000fe20000000800 */
[----:B------:R-:W-:Y:S01]  /*21d0*/  @!PT LDS RZ, [RZ] ;  /* 0x00000000fffff984 */ /* 0x000fe20000000800 */
[----:B------:R2:W-:Y:S01]  /*21e0*/  LDGSTS.E.BYPASS.LTC128B.128 [R219+0x100], [R14.64], !P0 ;  /* 0x001000000edb7fae */ /* 0x0005e2000c101d46 */
[----:B------:R-:W-:-:S04]  /*21f0*/  ISETP.LT.OR P0, PT, R13, 0x21, P5 ;  /* 0x000000210d00780c */ /* 0x000fc80002f01670 */
[----:B------:R-:W-:Y:S07]  /*2200*/  HMMA.16816.F32 R84, R140, R46, R28 ;  /* 0x0000002e8c54723c */ /* 0x000fee000000181c */
[----:B------:R3:W-:Y:S01]  /*2210*/  LDGSTS.E.BYPASS.LTC128B.128 [R219+0x4100], [R10.64], !P6 ;  /* 0x041000000adb7fae */ /* 0x0007e2000f101d46 */
[C---:B------:R-:W-:Y:S01]  /*2220*/  ISETP.LT.OR P6, PT, R13.reuse, 0x21, P1 ;  /* 0x000000210d00780c */ /* 0x040fe20000fc1670 */
[----:B------:R-:W-:Y:S02]  /*2230*/  HMMA.16816.F32 R28, R136, R42, RZ ;  /* 0x0000002a881c723c */ /* 0x000fe400000018ff */
[----:B------:R3:W-:Y:S01]  /*2240*/  LDGSTS.E.BYPASS.LTC128B.128 [R219+0x1100], [R8.64], !P0 ;  /* 0x0110000008db7fae */ /* 0x0007e2000c101d46 */
[----:B------:R-:W-:-:S02]  /*2250*/  ISETP.LT.OR P0, PT, R13, 0x41, P5 ;  /* 0x000000410d00780c */ /* 0x000fc40002f01670 */
[----:B------:R-:W-:-:S03]  /*2260*/  ISETP.LT.OR P5, PT, R13, 0x61, P5 ;  /* 0x000000610d00780c */ /* 0x000fc60002fa1670 */
[----:B------:R-:W-:Y:S04]  /*2270*/  HMMA.16816.F32 R72, R140, R48, R24 ;  /* 0x000000308c48723c */ /* 0x000fe80000001818 */
[----:B------:R4:W-:Y:S01]  /*2280*/  LDGSTS.E.BYPASS.LTC128B.128 [R219+0x5100], [R6.64], !P6 ;  /* 0x0510000006db7fae */ /* 0x0009e2000f101d46 */
[C---:B------:R-:W-:Y:S02]  /*2290*/  ISETP.LT.OR P6, PT, R13.reuse, 0x41, P1 ;  /* 0x000000410d00780c */ /* 0x040fe40000fc1670 */
[----:B------:R-:W-:Y:S01]  /*22a0*/  ISETP.LT.OR P1, PT, R13, 0x61, P1 ;  /* 0x000000610d00780c */ /* 0x000fe20000f21670 */
[----:B------:R1:W-:Y:S01]  /*22b0*/  LDGSTS.E.BYPASS.LTC128B.128 [R219+0x2100], [R2.64], !P0 ;  /* 0x0210000002db7fae */ /* 0x0003e2000c101d46 */
[----:B--2---:R-:W-:Y:S08]  /*22c0*/  HMMA.16816.F32 R12, R136, R36, RZ ;  /* 0x00000024880c723c */ /* 0x004ff000000018ff */
[----:B------:R-:W-:Y:S01]  /*22d0*/  HMMA.16816.F32 R64, R140, R50, R28 ;  /* 0x000000328c40723c */ /* 0x000fe2000000181c */
[----:B------:R2:W-:Y:S04]  /*22e0*/  LDGSTS.E.BYPASS.LTC128B.128 [R219+0x6100], [R16.64], !P6 ;  /* 0x0610000010db7fae */ /* 0x0005e8000f101d46 */
[----:B------:R2:W-:Y:S03]  /*22f0*/  LDGSTS.E.BYPASS.LTC128B.128 [R219+0x3100], [R18.64], !P5 ;  /* 0x0310000012db7fae */ /* 0x0005e6000e901d46 */
[----:B---3--:R-:W-:Y:S01]  /*2300*/  HMMA.16816.F32 R8, R136, R38, RZ ;  /* 0x000000268808723c */ /* 0x008fe200000018ff */
[----:B----4-:R-:W-:-:S07]  /*2310*/  IMAD.MOV.U32 R6, RZ, RZ, 0x40 ;  /* 0x00000040ff067424 */ /* 0x010fce00078e00ff */
[----:B------:R-:W-:Y:S01]  /*2320*/  HMMA.16816.F32 R60, R140, R56, R12 ;  /* 0x000000388c3c723c */ /* 0x000fe2000000180c */
[----:B-1----:R-:W-:Y:S02]  /*2330*/  IADD3 R2, P0, R0, R166, RZ ;  /* 0x000000a600027210 */ /* 0x002fe40007f1e0ff */
[----:B------:R-:W-:-:S03]  /*2340*/  SEL R0, R6, 0xffffffc0, !P2 ;  /* 0xffffffc006007807 */ /* 0x000fc60005000000 */
[----:B------:R-:W-:Y:S01]  /*2350*/  IMAD.X R3, R20, 0x1, R5, P0 ;  /* 0x0000000114037824 */ /* 0x000fe200000e0605 */
[----:B------:R-:W-:Y:S01]  /*2360*/  ISETP.GE.AND P0, PT, R223, 0x2, PT ;  /* 0x00000002df00780c */ /* 0x000fe20003f06270 */
[----:B------:R-:W-:Y:S01]  /*2370*/  IMAD.IADD R207, R205, 0x1, R0 ;  /* 0x00000001cdcf7824 */ /* 0x000fe200078e0200 */
[----:B------:R-:W-:Y:S02]  /*2380*/  HMMA.16816.F32 R20, R136, R52, RZ ;  /* 0x000000348814723c */ /* 0x000fe400000018ff */
[----:B------:R1:W-:Y:S01]  /*2390*/  LDGSTS.E.BYPASS.LTC128B.128 [R219+0x7100], [R2.64], !P1 ;  /* 0x0710000002db7fae */ /* 0x0003e2000c901d46 */
[----:B------:R-:W-:-:S03]  /*23a0*/  ISETP.GT.AND P1, PT, R171, 0x7f, PT ;  /* 0x0000007fab00780c */ /* 0x000fc60003f24270 */
[----:B------:R-:W3:Y:S02]  /*23b0*/  LDSM.16.M88.4 R24, [R207] ;  /* 0x00000000cf18783b */ /* 0x000ee40000000200 */
[----:B--2---:R-:W-:Y:S02]  /*23c0*/  HMMA.16816.F32 R16, R136, R54, RZ ;  /* 0x000000368810723c */ /* 0x004fe400000018ff */
[----:B------:R-:W2:Y:S04]  /*23d0*/  LDSM.16.M88.4 R28, [R207+0x1000] ;  /* 0x00100000cf1c783b */ /* 0x000ea80000000200 */
[----:B------:R-:W4:Y:S02]  /*23e0*/  LDSM.16.M88.4 R32, [R207+0x800] ;  /* 0x00080000cf20783b */ /* 0x000f240000000200 */
[C---:B------:R-:W-:Y:S02]  /*23f0*/  HMMA.16816.F32 R56, R140.reuse, R58, R8 ;  /* 0x0000003a8c38723c */ /* 0x040fe40000001808 */
[----:B------:R-:W2:Y:S04]  /*2400*/  LDSM.16.M88.4 R8, [R207+0x1800] ;  /* 0x00180000cf08783b */ /* 0x000ea80000000200 */
[----:B------:R-:W2:Y:S02]  /*2410*/  LDSM.16.M88.4 R12, [R207+0x2000] ;  /* 0x00200000cf0c783b */ /* 0x000ea40000000200 */
[----:B------:R-:W-:Y:S02]  /*2420*/  HMMA.16816.F32 R52, R140, R68, R20 ;  /* 0x000000448c34723c */ /* 0x000fe40000001814 */
[----:B------:R-:W0:Y:S01]  /*2430*/  LDGDEPBAR ;  /* 0x00000000000079af */ /* 0x000e220000000000 */
[----:B-1----:R-:W-:-:S05]  /*2440*/  IADD3 R2, R204, 0x4000, RZ ;  /* 0x00004000cc027810 */ /* 0x002fca0007ffe0ff */
[----:B------:R-:W-:Y:S01]  /*2450*/  HMMA.16816.F32 R40, R140, R70, R16 ;  /* 0x000000468c28723c */ /* 0x000fe20000001810 */
[----:B------:R-:W1:Y:S01]  /*2460*/  LDSM.16.M88.4 R16, [R207+0x2800] ;  /* 0x00280000cf10783b */ /* 0x000e620000000200 */
[----:B------:R-:W-:-:S05]  /*2470*/  IMAD.IADD R206, R2, 0x1, R0 ;  /* 0x0000000102ce7824 */ /* 0x000fca00078e0200 */
[----:B------:R-:W-:Y:S01]  /*2480*/  LDSM.16.M88.4 R20, [R206+-0x4000] ;  /* 0xffc00000ce14783b */ /* 0x000fe20000000200 */
[C---:B---3--:R-:W-:Y:S08]  /*2490*/  HMMA.16816.F32 R48, R176.reuse, R24, R100 ;  /* 0x00000018b030723c */ /* 0x048ff00000001864 */
[C---:B------:R-:W-:Y:S01]  /*24a0*/  HMMA.16816.F32 R36, R176.reuse, R26, R112 ;  /* 0x0000001ab024723c */ /* 0x040fe20000001870 */
[----:B------:R-:W-:Y:S07]  /*24b0*/  LDSM.16.M88.4 R24, [R207+0x3800] ;  /* 0x00380000cf18783b */ /* 0x000fee0000000200 */
[C---:B--2---:R-:W-:Y:S08]  /*24c0*/  HMMA.16816.F32 R68, R176.reuse, R28, R92 ;  /* 0x0000001cb044723c */ /* 0x044ff0000000185c */
[C---:B------:R-:W-:Y:S01]  /*24d0*/  HMMA.16816.F32 R76, R176.reuse, R30, R76 ;  /* 0x0000001eb04c723c */ /* 0x040fe2000000184c */
[----:B------:R-:W2:Y:S07]  /*24e0*/  LDSM.16.M88.4 R28, [R207+0x3000] ;  /* 0x00300000cf1c783b */ /* 0x000eae0000000200 */
[C---:B----4-:R-:W-:Y:S08]  /*24f0*/  HMMA.16816.F32 R44, R176.reuse, R32, R96 ;  /* 0x00000020b02c723c */ /* 0x050ff00000001860 */
[C---:B------:R-:W-:Y:S08]  /*2500*/  HMMA.16816.F32 R32, R176.reuse, R34, R104 ;  /* 0x00000022b020723c */ /* 0x040ff00000001868 */
[C---:B------:R-:W-:Y:S08]  /*2510*/  HMMA.16816.F32 R80, R176.reuse, R8, R80 ;  /* 0x00000008b050723c */ /* 0x040ff00000001850 */
[C---:B------:R-:W-:Y:S01]  /*2520*/  HMMA.16816.F32 R108, R176.reuse, R10, R108 ;  /* 0x0000000ab06c723c */ /* 0x040fe2000000186c */
[----:B------:R-:W3:Y:S07]  /*2530*/  LDSM.16.M88.4 R8, [R206+-0x3800] ;  /* 0xffc80000ce08783b */ /* 0x000eee0000000200 */
[C---:B------:R-:W-:Y:S08]  /*2540*/  HMMA.16816.F32 R100, R176.reuse, R14, R84 ;  /* 0x0000000eb064723c */ /* 0x040ff00000001854 */
[C---:B-1----:R-:W-:Y:S08]  /*2550*/  HMMA.16816.F32 R96, R176.reuse, R16, R72 ;  /* 0x00000010b060723c */ /* 0x042ff00000001848 */
[C---:B--2---:R-:W-:Y:S08]  /*2560*/  HMMA.16816.F32 R104, R176.reuse, R28, R60 ;  /* 0x0000001cb068723c */ /* 0x044ff0000000183c */
[C---:B------:R-:W-:Y:S01]  /*2570*/  HMMA.16816.F32 R92, R176.reuse, R30, R56 ;  /* 0x0000001eb05c723c */ /* 0x040fe20000001838 */
[----:B------:R-:W1:Y:S07]  /*2580*/  LDSM.16.M88.4 R28, [R206+-0x2800] ;  /* 0xffd80000ce1c783b */ /* 0x000e6e0000000200 */
[C---:B------:R-:W-:Y:S08]  /*2590*/  HMMA.16816.F32 R84, R176.reuse, R24, R52 ;  /* 0x00000018b054723c */ /* 0x040ff00000001834 */
[C---:B------:R-:W-:Y:S01]  /*25a0*/  HMMA.16816.F32 R72, R176.reuse, R26, R40 ;  /* 0x0000001ab048723c */ /* 0x040fe20000001828 */
[----:B------:R-:W2:Y:S07]  /*25b0*/  LDSM.16.M88.4 R24, [R206+-0x2000] ;  /* 0xffe00000ce18783b */ /* 0x000eae0000000200 */
[C---:B------:R-:W-:Y:S01]  /*25c0*/  HMMA.16816.F32 R88, R176.reuse, R12, R88 ;  /* 0x0000000cb058723c */ /* 0x040fe20000001858 */
[----:B------:R-:W-:Y:S07]  /*25d0*/  LDSM.16.M88.4 R12, [R206+-0x1000] ;  /* 0xfff00000ce0c783b */ /* 0x000fee0000000200 */
[----:B------:R-:W-:Y:S01]  /*25e0*/  HMMA.16816.F32 R112, R176, R18, R64 ;  /* 0x00000012b070723c */ /* 0x000fe20000001840 */
[----:B------:R-:W4:Y:S07]  /*25f0*/  LDSM.16.M88.4 R16, [R206+-0x3000] ;  /* 0xffd00000ce10783b */ /* 0x000f2e0000000200 */
[C---:B------:R-:W-:Y:S08]  /*2600*/  HMMA.16816.F32 R64, R180.reuse, R20, R48 ;  /* 0x00000014b440723c */ /* 0x040ff00000001830 */
[C---:B------:R-:W-:Y:S01]  /*2610*/  HMMA.16816.F32 R56, R180.reuse, R22, R36 ;  /* 0x00000016b438723c */ /* 0x040fe20000001824 */
[----:B------:R-:W4:Y:S07]  /*2620*/  LDSM.16.M88.4 R20, [R206+-0x1800] ;  /* 0xffe80000ce14783b */ /* 0x000f2e0000000200 */
[C---:B---3--:R-:W-:Y:S08]  /*2630*/  HMMA.16816.F32 R48, R180.reuse, R10, R32 ;  /* 0x0000000ab430723c */ /* 0x048ff00000001820 */
[C---:B------:R-:W-:Y:S01]  /*2640*/  HMMA.16816.F32 R52, R180.reuse, R8, R44 ;  /* 0x00000008b434723c */ /* 0x040fe2000000182c */
[----:B------:R-:W3:Y:S07]  /*2650*/  LDSM.16.M88.4 R8, [R206+-0x800] ;  /* 0xfff80000ce08783b */ /* 0x000eee0000000200 */
[C---:B-1----:R-:W-:Y:S01]  /*2660*/  HMMA.16816.F32 R36, R180.reuse, R28, R80 ;  /* 0x0000001cb424723c */ /* 0x042fe20000001850 */
[----:B------:R-:W-:Y:S07]  /*2670*/  LDSM.16.M88.4 R80, [R204+0x5000] ;  /* 0x00500000cc50783b */ /* 0x000fee0000000200 */
[C---:B------:R-:W-:Y:S01]  /*2680*/  HMMA.16816.F32 R32, R180.reuse, R30, R108 ;  /* 0x0000001eb420723c */ /* 0x040fe2000000186c */
[----:B------:R-:W1:Y:S07]  /*2690*/  LDSM.16.M88.4 R28, [R205+0x4000] ;  /* 0x00400000cd1c783b */ /* 0x000e6e0000000200 */
[C---:B--2---:R-:W-:Y:S08]  /*26a0*/  HMMA.16816.F32 R60, R180.reuse, R24, R88 ;  /* 0x00000018b43c723c */ /* 0x044ff00000001858 */
[C---:B------:R-:W-:Y:S01]  /*26b0*/  HMMA.16816.F32 R88, R180.reuse, R26, R100 ;  /* 0x0000001ab458723c */ /* 0x040fe20000001864 */
[----:B------:R-:W2:Y:S07]  /*26c0*/  LDSM.16.M88.4 R24, [R205+0x4800] ;  /* 0x00480000cd18783b */ /* 0x000eae0000000200 */
[C---:B----4-:R-:W-:Y:S01]  /*26d0*/  HMMA.16816.F32 R44, R180.reuse, R16, R68 ;  /* 0x00000010b42c723c */ /* 0x050fe20000001844 */
[----:B------:R-:W-:Y:S07]  /*26e0*/  LDSM.16.M88.4 R68, [R204+0x4800] ;  /* 0x00480000cc44783b */ /* 0x000fee0000000200 */
[C---:B------:R-:W-:Y:S01]  /*26f0*/  HMMA.16816.F32 R40, R180.reuse, R18, R76 ;  /* 0x00000012b428723c */ /* 0x040fe2000000184c */
[----:B------:R-:W4:Y:S04]  /*2700*/  LDSM.16.M88.4 R16, [R205+0x5800] ;  /* 0x00580000cd10783b */ /* 0x000f280000000200 */
[----:B------:R-:W-:Y:S03]  /*2710*/  LDSM.16.M88.4 R76, [R204+0x5800] ;  /* 0x00580000cc4c783b */ /* 0x000fe60000000200 */
[C---:B------:R-:W-:Y:S08]  /*2720*/  HMMA.16816.F32 R96, R180.reuse, R20, R96 ;  /* 0x00000014b460723c */ /* 0x040ff00000001860 */
[C---:B------:R-:W-:Y:S01]  /*2730*/  HMMA.16816.F32 R112, R180.reuse, R22, R112 ;  /* 0x00000016b470723c */ /* 0x040fe20000001870 */
[----:B------:R-:W2:Y:S07]  /*2740*/  LDSM.16.M88.4 R20, [R205+0x5000] ;  /* 0x00500000cd14783b */ /* 0x000eae0000000200 */
[C---:B------:R-:W-:Y:S08]  /*2750*/  HMMA.16816.F32 R148, R180.reuse, R12, R104 ;  /* 0x0000000cb494723c */ /* 0x040ff00000001868 */
[C---:B------:R-:W-:Y:S01]  /*2760*/  HMMA.16816.F32 R144, R180.reuse, R14, R92 ;  /* 0x0000000eb490723c */ /* 0x040fe2000000185c */
[----:B------:R-:W4:Y:S07]  /*2770*/  LDSM.16.M88.4 R12, [R205+0x6000] ;  /* 0x00600000cd0c783b */ /* 0x000f2e0000000200 */
[C---:B---3--:R-:W-:Y:S08]  /*2780*/  HMMA.16816.F32 R132, R180.reuse, R8, R84 ;  /* 0x00000008b484723c */ /* 0x048ff00000001854 */
[----:B------:R-:W-:Y:S01]  /*2790*/  HMMA.16816.F32 R128, R180, R10, R72 ;  /* 0x0000000ab480723c */ /* 0x000fe20000001848 */
[----:B------:R-:W3:Y:S07]  /*27a0*/  LDSM.16.M88.4 R8, [R205+0x6800] ;  /* 0x00680000cd08783b */ /* 0x000eee0000000200 */
[C---:B-1----:R-:W-:Y:S01]  /*27b0*/  HMMA.16816.F32 R120, R184.reuse, R30, R56 ;  /* 0x0000001eb878723c */ /* 0x042fe20000001838 */
[----:B------:R-:W1:Y:S07]  /*27c0*/  LDSM.16.M88.4 R56, [R205+0x7000] ;  /* 0x00700000cd38783b */ /* 0x000e6e0000000200 */
[C---:B--2---:R-:W-:Y:S01]  /*27d0*/  HMMA.16816.F32 R108, R184.reuse, R26, R48 ;  /* 0x0000001ab86c723c */ /* 0x044fe20000001830 */
[----:B------:R-:W2:Y:S07]  /*27e0*/  LDSM.16.M88.4 R48, [R205+0x7800] ;  /* 0x00780000cd30783b */ /* 0x000eae0000000200 */
[C---:B------:R-:W-:Y:S01]  /*27f0*/  HMMA.16816.F32 R116, R184.reuse, R24, R52 ;  /* 0x00000018b874723c */ /* 0x040fe20000001834 */
[----:B------:R-:W1:Y:S07]  /*2800*/  LDSM.16.M88.4 R52, [R204+0x4000] ;  /* 0x00400000cc34783b */ /* 0x000e6e0000000200 */
[C---:B----4-:R-:W-:Y:S01]  /*2810*/  HMMA.16816.F32 R92, R184.reuse, R16, R36 ;  /* 0x00000010b85c723c */ /* 0x050fe20000001824 */
[----:B------:R-:W4:Y:S07]  /*2820*/  LDSM.16.M88.4 R36, [R204+0x6800] ;  /* 0x00680000cc24783b */ /* 0x000f2e0000000200 */
[C---:B------:R-:W-:Y:S01]  /*2830*/  HMMA.16816.F32 R84, R184.reuse, R18, R32 ;  /* 0x00000012b854723c */ /* 0x040fe20000001820 */
[----:B------:R-:W1:Y:S07]  /*2840*/  LDSM.16.M88.4 R32, [R204+0x7000] ;  /* 0x00700000cc20783b */ /* 0x000e6e0000000200 */
[C---:B------:R-:W-:Y:S01]  /*2850*/  HMMA.16816.F32 R124, R184.reuse, R28, R64 ;  /* 0x0000001cb87c723c */ /* 0x040fe20000001840 */
[----:B------:R-:W1:Y:S07]  /*2860*/  LDSM.16.M88.4 R28, [R204+0x7800] ;  /* 0x00780000cc1c783b */ /* 0x000e6e0000000200 */
[C---:B------:R-:W-:Y:S01]  /*2870*/  HMMA.16816.F32 R104, R184.reuse, R20, R44 ;  /* 0x00000014b868723c */ /* 0x040fe2000000182c */
[----:B------:R-:W2:Y:S07]  /*2880*/  LDSM.16.M88.4 R44, [R204+0x6000] ;  /* 0x00600000cc2c783b */ /* 0x000eae0000000200 */
[C---:B------:R-:W-:Y:S08]  /*2890*/  HMMA.16816.F32 R100, R184.reuse, R22, R40 ;  /* 0x00000016b864723c */ /* 0x040ff00000001828 */
[C---:B------:R-:W-:Y:S01]  /*28a0*/  HMMA.16816.F32 R72, R184.reuse, R12, R60 ;  /* 0x0000000cb848723c */ /* 0x040fe2000000183c */
[----:B------:R-:W-:Y:S07]  /*28b0*/  LDSM.16.M88.4 R60, [R207+0x4800] ;  /* 0x00480000cf3c783b */ /* 0x000fee0000000200 */
[C---:B------:R-:W-:Y:S08]  /*28c0*/  HMMA.16816.F32 R64, R184.reuse, R14, R88 ;  /* 0x0000000eb840723c */ /* 0x040ff00000001858 */
[C---:B---3--:R-:W-:Y:S08]  /*28d0*/  HMMA.16816.F32 R24, R184.reuse, R10, R112 ;  /* 0x0000000ab818723c */ /* 0x048ff00000001870 */
[C---:B-1----:R-:W-:Y:S08]  /*28e0*/  HMMA.16816.F32 R16, R184.reuse, R58, R144 ;  /* 0x0000003ab810723c */ /* 0x042ff00000001890 */
[C---:B------:R-:W-:Y:S01]  /*28f0*/  HMMA.16816.F32 R40, R184.reuse, R8, R96 ;  /* 0x00000008b828723c */ /* 0x040fe20000001860 */
[----:B------:R-:W1:Y:S07]  /*2900*/  LDSM.16.M88.4 R96, [R207+0x4000] ;  /* 0x00400000cf60783b */ /* 0x000e6e0000000200 */
[C---:B--2---:R-:W-:Y:S08]  /*2910*/  HMMA.16816.F32 R12, R184.reuse, R48, R132 ;  /* 0x00000030b80c723c */ /* 0x044ff00000001884 */
[----:B------:R-:W-:Y:S08]  /*2920*/  HMMA.16816.F32 R8, R184, R50, R128 ;  /* 0x00000032b808723c */ /* 0x000ff00000001880 */
[----:B------:R-:W-:Y:S01]  /*2930*/  HMMA.16816.F32 R88, R188, R68, R116 ;  /* 0x00000044bc58723c */ /* 0x000fe20000001874 */
[----:B------:R-:W2:Y:S07]  /*2940*/  LDSM.16.M88.4 R116, [R207+0x5000] ;  /* 0x00500000cf74783b */ /* 0x000eae0000000200 */
[----:B------:R-:W-:Y:S08]  /*2950*/  HMMA.16816.F32 R20, R184, R56, R148 ;  /* 0x00000038b814723c */ /* 0x000ff00000001894 */
[C---:B------:R-:W-:Y:S08]  /*2960*/  HMMA.16816.F32 R48, R188.reuse, R52, R124 ;  /* 0x00000034bc30723c */ /* 0x040ff0000000187c */
[C---:B------:R-:W-:Y:S08]  /*2970*/  HMMA.16816.F32 R56, R188.reuse, R54, R120 ;  /* 0x00000036bc38723c */ /* 0x040ff00000001878 */
[C---:B------:R-:W-:Y:S01]  /*2980*/  HMMA.16816.F32 R52, R188.reuse, R70, R108 ;  /* 0x00000046bc34723c */ /* 0x040fe2000000186c */
[----:B------:R-:W-:Y:S07]  /*2990*/  LDSM.16.M88.4 R108, [R206] ;  /* 0x00000000ce6c783b */ /* 0x000fee0000000200 */
[C---:B------:R-:W-:Y:S08]  /*29a0*/  HMMA.16816.F32 R68, R188.reuse, R80, R104 ;  /* 0x00000050bc44723c */ /* 0x040ff00000001868 */
[C---:B----4-:R-:W-:Y:S01]  /*29b0*/  HMMA.16816.F32 R128, R188.reuse, R38, R24 ;  /* 0x00000026bc80723c */ /* 0x050fe20000001818 */
[----:B------:R-:W-:Y:S07]  /*29c0*/  LDSM.16.M88.4 R24, [R207+0x7000] ;  /* 0x00700000cf18783b */ /* 0x000fee0000000200 */
[C---:B------:R-:W-:Y:S01]  /*29d0*/  HMMA.16816.F32 R124, R188.reuse, R34, R16 ;  /* 0x00000022bc7c723c */ /* 0x040fe20000001810 */
[----:B------:R-:W3:Y:S07]  /*29e0*/  LDSM.16.M88.4 R16, [R207+0x5800] ;  /* 0x00580000cf10783b */ /* 0x000eee0000000200 */
[C---:B------:R-:W-:Y:S01]  /*29f0*/  HMMA.16816.F32 R120, R188.reuse, R28, R12 ;  /* 0x0000001cbc78723c */ /* 0x040fe2000000180c */
[----:B------:R-:W4:Y:S07]  /*2a00*/  LDSM.16.M88.4 R12, [R207+0x6000] ;  /* 0x00600000cf0c783b */ /* 0x000f2e0000000200 */
[C---:B------:R-:W-:Y:S01]  /*2a10*/  HMMA.16816.F32 R160, R188.reuse, R76, R92 ;  /* 0x0000004cbca0723c */ /* 0x040fe2000000185c */
[----:B------:R-:W-:Y:S07]  /*2a20*/  LDSM.16.M88.4 R92, [R207+0x7800] ;  /* 0x00780000cf5c783b */ /* 0x000fee0000000200 */
[C---:B------:R-:W-:Y:S01]  /*2a30*/  HMMA.16816.F32 R112, R188.reuse, R30, R8 ;  /* 0x0000001ebc70723c */ /* 0x040fe20000001808 */
[----:B------:R-:W1:Y:S07]  /*2a40*/  LDSM.16.M88.4 R8, [R207+0x6800] ;  /* 0x00680000cf08783b */ /* 0x000e6e0000000200 */
[C---:B------:R-:W-:Y:S01]  /*2a50*/  HMMA.16816.F32 R152, R188.reuse, R78, R84 ;  /* 0x0000004ebc98723c */ /* 0x040fe20000001854 */
[----:B------:R-:W-:Y:S04]  /*2a60*/  LDSM.16.M88.4 R84, [R206+0x1000] ;  /* 0x00100000ce54783b */ /* 0x000fe80000000200 */
[----:B------:R-:W-:Y:S03]  /*2a70*/  LDSM.16.M88.4 R76, [R206+0x2000] ;  /* 0x00200000ce4c783b */ /* 0x000fe60000000200 */
[C---:B------:R-:W-:Y:S08]  /*2a80*/  HMMA.16816.F32 R20, R188.reuse, R32, R20 ;  /* 0x00000020bc14723c */ /* 0x040ff00000001814 */
[C---:B------:R-:W-:Y:S01]  /*2a90*/  HMMA.16816.F32 R148, R188.reuse, R44, R72 ;  /* 0x0000002cbc94723c */ /* 0x040fe20000001848 */
[----:B------:R-:W-:Y:S07]  /*2aa0*/  LDSM.16.M88.4 R72, [R206+0x2800] ;  /* 0x00280000ce48783b */ /* 0x000fee0000000200 */
[C---:B------:R-:W-:Y:S01]  /*2ab0*/  HMMA.16816.F32 R144, R188.reuse, R46, R64 ;  /* 0x0000002ebc90723c */ /* 0x040fe20000001840 */
[----:B------:R-:W-:Y:S07]  /*2ac0*/  LDSM.16.M88.4 R64, [R206+0x3800] ;  /* 0x00380000ce40783b */ /* 0x000fee0000000200 */
[C---:B------:R-:W-:Y:S08]  /*2ad0*/  HMMA.16816.F32 R132, R188.reuse, R36, R40 ;  /* 0x00000024bc84723c */ /* 0x040ff00000001828 */
[----:B------:R-:W-:Y:S01]  /*2ae0*/  HMMA.16816.F32 R156, R188, R82, R100 ;  /* 0x00000052bc9c723c */ /* 0x000fe20000001864 */
[----:B------:R-:W-:Y:S04]  /*2af0*/  LDSM.16.M88.4 R100, [R206+0x800] ;  /* 0x00080000ce64783b */ /* 0x000fe80000000200 */
[----:B------:R-:W-:Y:S03]  /*2b00*/  LDSM.16.M88.4 R80, [R206+0x1800] ;  /* 0x00180000ce50783b */ /* 0x000fe60000000200 */
[C---:B-1----:R-:W-:Y:S08]  /*2b10*/  HMMA.16816.F32 R104, R192.reuse, R96, R48 ;  /* 0x00000060c068723c */ /* 0x042ff00000001830 */
[C---:B------:R-:W-:Y:S08]  /*2b20*/  HMMA.16816.F32 R96, R192.reuse, R98, R56 ;  /* 0x00000062c060723c */ /* 0x040ff00000001838 */
[----:B--2---:R-:W-:Y:S01]  /*2b30*/  HMMA.16816.F32 R56, R192, R116, R68 ;  /* 0x00000074c038723c */ /* 0x004fe20000001844 */
[----:B------:R-:W1:Y:S01]  /*2b40*/  LDSM.16.M88.4 R68, [R206+0x3000] ;  /* 0x00300000ce44783b */ /* 0x000e620000000200 */
[----:B------:R-:W-:-:S06]  /*2b50*/  DEPBAR.LE SB0, 0x0 ;  /* 0x000080000000791a */ /* 0x000fcc0000000000 */
[C---:B---3--:R-:W-:Y:S08]  /*2b60*/  HMMA.16816.F32 R48, R192.reuse, R16, R160 ;  /* 0x00000010c030723c */ /* 0x048ff000000018a0 */
[C---:B------:R-:W-:Y:S08]  /*2b70*/  HMMA.16816.F32 R44, R192.reuse, R18, R152 ;  /* 0x00000012c02c723c */ /* 0x040ff00000001898 */
[C---:B------:R-:W-:Y:S08]  /*2b80*/  HMMA.16816.F32 R20, R192.reuse, R24, R20 ;  /* 0x00000018c014723c */ /* 0x040ff00000001814 */
[C---:B------:R-:W-:Y:S08]  /*2b90*/  HMMA.16816.F32 R88, R192.reuse, R60, R88 ;  /* 0x0000003cc058723c */ /* 0x040ff00000001858 */
[C---:B----4-:R-:W-:Y:S08]  /*2ba0*/  HMMA.16816.F32 R40, R192.reuse, R12, R148 ;  /* 0x0000000cc028723c */ /* 0x050ff00000001894 */
        /* <DEDUP_REMOVED lines=24> */
[----:B------:R-:W-:Y:S06]  /*2d30*/  BAR.SYNC.DEFER_BLOCKING 0x0 ;  /* 0x0000000000007b1d */ /* 0x000fec0000010000 */
[----:B------:R-:W-:Y:S01]  /*2d40*/  @!UPT UIADD3 URZ, URZ, URZ, URZ ;  /* 0x0000003f3f3ff290 */ /* 0x000fe2000fffe03f */
[----:B------:R-:W-:Y:S11]  /*2d50*/  @!P0 BRA `(.L_x_463) ;  /* 0x0000049000008947 */ /* 0x000ff60003800000 */
[----:B------:R-:W-:Y:S01]  /*2d60*/  IMAD R2, R223, 0x80, R174 ;  /* 0x00000080df027824 */ /* 0x000fe200078e02ae */
[----:B------:R-:W-:-:S04]  /*2d70*/  MOV R221, RZ ;  /* 0x000000ff00dd7202 */ /* 0x000fc80000000f00 */
[----:B------:R-:W-:-:S05]  /*2d80*/  IADD3 R2, R2, -0x100, R171 ;  /* 0xffffff0002027810 */ /* 0x000fca0007ffe0ab */
[----:B------:R-:W-:-:S04]  /*2d90*/  @P3 IMAD.HI.U32 R3, R2, c[0x0][0x2bc], RZ ;  /* 0x0000af0002033a27 */ /* 0x000fc800078e00ff */
[----:B------:R-:W-:Y:S01]  /*2da0*/  IMAD.MOV.U32 R0, RZ, RZ, R2 ;  /* 0x000000ffff007224 */ /* 0x000fe200078e0002 */
[----:B------:R-:W-:-:S04]  /*2db0*/  @P3 SHF.R.U32.HI R0, RZ, c[0x0][0x2c0], R3 ;  /* 0x0000b000ff003a19 */ /* 0x000fc80000011603 */
[----:B------:R-:W-:-:S04]  /*2dc0*/  @!P1 IADD3 R3, P0, R0, R172, RZ ;  /* 0x000000ac00039210 */ /* 0x000fc80007f1e0ff */
[----:B------:R-:W-:Y:S02]  /*2dd0*/  @!P1 LEA.HI.X.SX32 R7, R0, R170, 0x1, P0 ;  /* 0x000000aa00079211 */ /* 0x000fe400000f0eff */
[----:B------:R-:W-:-:S04]  /*2de0*/  @!P1 LEA R6, P0, R3, c[0x0][0x2a0], 0x2 ;  /* 0x0000a80003069a11 */ /* 0x000fc800078010ff */
[----:B------:R-:W-:-:S05]  /*2df0*/  @!P1 LEA.HI.X R7, R3, c[0x0][0x2a4], R7, 0x2, P0 ;  /* 0x0000a90003079a11 */ /* 0x000fca00000f1407 */
[----:B------:R-:W2:Y:S01]  /*2e00*/  @!P1 LDG.E R221, [R6.64] ;  /* 0x0000000606dd9981 */ /* 0x000ea2000c1e1900 */
[----:B------:R-:W-:-:S04]  /*2e10*/  IMAD.MOV R0, RZ, RZ, -R0 ;  /* 0x000000ffff007224 */ /* 0x000fc800078e0a00 */
[----:B------:R-:W-:-:S04]  /*2e20*/  IMAD R222, R0, c[0x0][0x2b8], R2 ;  /* 0x0000ae0000de7a24 */ /* 0x000fc800078e0202 */
[----:B------:R-:W-:Y:S01]  /*2e30*/  IMAD.WIDE.U32 R2, R222, c[0x0][0x1e0], RZ ;  /* 0x00007800de027a25 */ /* 0x000fe200078e00ff */
[----:B------:R-:W-:-:S05]  /*2e40*/  SHF.R.S32.HI R0, RZ, 0x1f, R222 ;  /* 0x0000001fff007819 */ /* 0x000fca00000114de */
[----:B------:R-:W-:-:S04]  /*2e50*/  IMAD R0, R0, c[0x0][0x1e0], RZ ;  /* 0x0000780000007a24 */ /* 0x000fc800078e02ff */
[----:B------:R-:W-:-:S05]  /*2e60*/  IMAD R0, R222, c[0x0][0x1e4], R0 ;  /* 0x00007900de007a24 */ /* 0x000fca00078e0200 */
[----:B------:R-:W-:Y:S02]  /*2e70*/  IADD3 R3, R3, R0, RZ ;  /* 0x0000000003037210 */ /* 0x000fe40007ffe0ff */
[----:B--2---:R-:W-:-:S03]  /*2e80*/  SHF.R.S32.HI R0, RZ, 0x1f, R221 ;  /* 0x0000001fff007819 */ /* 0x004fc600000114dd */
[----:B------:R-:W-:-:S04]  /*2e90*/  IMAD.WIDE.U32 R2, R221, c[0x0][0x1f0], R2 ;  /* 0x00007c00dd027a25 */ /* 0x000fc800078e0002 */
[----:B------:R-:W-:Y:S01]  /*2ea0*/  IMAD R6, R0, c[0x0][0x1f0], RZ ;  /* 0x00007c0000067a24 */ /* 0x000fe200078e02ff */
[----:B------:R-:W-:-:S03]  /*2eb0*/  IADD3 R0, P2, R168, R2, RZ ;  /* 0x00000002a8007210 */ /* 0x000fc60007f5e0ff */
[----:B------:R-:W-:Y:S01]  /*2ec0*/  IMAD R2, R221, c[0x0][0x1f4], R6 ;  /* 0x00007d00dd027a24 */ /* 0x000fe200078e0206 */
[----:B------:R-:W-:-:S04]  /*2ed0*/  LEA R6, P0, R0, c[0x0][0x1c8], 0x1 ;  /* 0x0000720000067a11 */ /* 0x000fc800078008ff */
[----:B------:R-:W-:-:S04]  /*2ee0*/  IADD3.X R2, R167, R3, R2, P2, !PT ;  /* 0x00000003a7027210 */ /* 0x000fc800017fe402 */
[----:B------:R-:W-:Y:S01]  /*2ef0*/  LEA.HI.X R0, R0, c[0x0][0x1cc], R2, 0x1, P0 ;  /* 0x0000730000007a11 */ /* 0x000fe200000f0c02 */
[----:B------:R-:W-:Y:S05]  /*2f00*/  BRA.DIV ~URZ, `(.L_x_464) ;  /* 0x0000ccc27f007947 */ /* 0x000fea000b800000 */
[----:B------:R1:W2:Y:S02]  /*2f10*/  SHFL.IDX PT, R10, R0, RZ, 0x181f ;  /* 0x00181fff000a7589 */ /* 0x0002a400000e0000 */
.L_x_520:
[----:B------:R-:W-:Y:S05]  /*2f20*/  BRA.DIV ~URZ, `(.L_x_465) ;  /* 0x0000cd127f007947 */ /* 0x000fea000b800000 */
[----:B------:R-:W3:Y:S01]  /*2f30*/  SHFL.IDX PT, R2, R6, RZ, 0x181f ;  /* 0x00181fff06027589 */ /* 0x000ee200000e0000 */
[----:B------:R-:W-:Y:S02]  /*2f40*/  ISETP.GE.AND P2, PT, R226, c[0x0][0x1d4], PT ;  /* 0x00007500e2007a0c */ /* 0x000fe40003f46270 */
[----:B------:R-:W-:Y:S01]  /*2f50*/  ISETP.GE.AND P0, PT, R237, c[0x0][0x1d4], PT ;  /* 0x00007500ed007a0c */ /* 0x000fe20003f06270 */
[----:B------:R-:W4:Y:S04]  /*2f60*/  SHFL.IDX PT, R7, R6, 0x1, 0x181f ;  /* 0x00381f0006077f89 */ /* 0x000f2800000e0000 */
[----:B------:R-:W5:Y:S04]  /*2f70*/  SHFL.IDX PT, R11, R0, 0x1, 0x181f ;  /* 0x00381f00000b7f89 */ /* 0x000f6800000e0000 */
[----:B------:R-:W1:Y:S04]  /*2f80*/  SHFL.IDX PT, R14, R6, 0x2, 0x181f ;  /* 0x00581f00060e7f89 */ /* 0x000e6800000e0000 */
[----:B------:R-:W2:Y:S04]  /*2f90*/  SHFL.IDX PT, R15, R0, 0x2, 0x181f ;  /* 0x00581f00000f7f89 */ /* 0x000ea800000e0000 */
[----:B-1----:R-:W1:Y:S01]  /*2fa0*/  SHFL.IDX PT, R0, R0, 0x3, 0x181f ;  /* 0x00781f0000007f89 */ /* 0x002e6200000e0000 */
[----:B---3--:R-:W-:-:S02]  /*2fb0*/  IADD3 R8, P6, R2, R165, RZ ;  /* 0x000000a502087210 */ /* 0x008fc40007fde0ff */
[----:B------:R-:W-:-:S03]  /*2fc0*/  IADD3 R2, P5, R2, R166, RZ ;  /* 0x000000a602027210 */ /* 0x000fc60007fbe0ff */
[C-C-:B--2---:R-:W-:Y:S01]  /*2fd0*/  IMAD.X R9, R10.reuse, 0x1, R4.reuse, P6 ;  /* 0x000000010a097824 */ /* 0x144fe200030e0604 */
[C---:B----4-:R-:W-:Y:S01]  /*2fe0*/  IADD3 R12, P6, R7.reuse, R165, RZ ;  /* 0x000000a5070c7210 */ /* 0x050fe20007fde0ff */
[--C-:B------:R-:W-:Y:S01]  /*2ff0*/  IMAD.X R3, R10, 0x1, R5.reuse, P5 ;  /* 0x000000010a037824 */ /* 0x100fe200028e0605 */
[-C--:B------:R-:W-:Y:S02]  /*3000*/  IADD3 R10, P5, R7, R166.reuse, RZ ;  /* 0x000000a6070a7210 */ /* 0x080fe40007fbe0ff */
[----:B------:R2:W-:Y:S01]  /*3010*/  LDGSTS.E.BYPASS.LTC128B.128 [R219+0x8100], [R8.64], !P2 ;  /* 0x0810000008db7fae */ /* 0x0005e2000d101d46 */
[C---:B-----5:R-:W-:Y:S01]  /*3020*/  IMAD.X R13, R11.reuse, 0x1, R4, P6 ;  /* 0x000000010b0d7824 */ /* 0x060fe200030e0604 */
[----:B------:R-:W-:Y:S01]  /*3030*/  SEL R7, RZ, 0x10, P0 ;  /* 0x00000010ff077807 */ /* 0x000fe20000000000 */
[----:B------:R-:W-:Y:S01]  /*3040*/  IMAD.X R11, R11, 0x1, R5, P5 ;  /* 0x000000010b0b7824 */ /* 0x000fe200028e0605 */
[----:B------:R3:W-:Y:S04]  /*3050*/  LDGSTS.E.BYPASS.LTC128B.128 [R219+0xc100], [R2.64], !P0 ;  /* 0x0c10000002db7fae */ /* 0x0007e8000c101d46 */
[----:B------:R4:W-:Y:S04]  /*3060*/  LDGSTS.E.BYPASS.LTC128B.128 [R219+0x9100], [R12.64], !P2 ;  /* 0x091000000cdb7fae */ /* 0x0009e8000d101d46 */
[----:B------:R4:W-:Y:S01]  /*3070*/  LDGSTS.E.BYPASS.LTC128B.128 [R219+0xd100], [R10.64], !P0 ;  /* 0x0d1000000adb7fae */ /* 0x0009e2000c101d46 */
[----:B--2---:R-:W-:-:S02]  /*3080*/  IADD3 R8, P5, R14, R166, RZ ;  /* 0x000000a60e087210 */ /* 0x004fc40007fbe0ff */
[----:B---3--:R-:W-:-:S03]  /*3090*/  IADD3 R2, P6, R14, R165, RZ ;  /* 0x000000a50e027210 */ /* 0x008fc60007fde0ff */
[C---:B------:R-:W-:Y:S02]  /*30a0*/  IMAD.X R9, R15.reuse, 0x1, R5, P5 ;  /* 0x000000010f097824 */ /* 0x040fe400028e0605 */
[----:B------:R-:W-:-:S05]  /*30b0*/  IMAD.X R3, R15, 0x1, R4, P6 ;  /* 0x000000010f037824 */ /* 0x000fca00030e0604 */
[----:B------:R2:W-:Y:S04]  /*30c0*/  LDGSTS.E.BYPASS.LTC128B.128 [R219+0xa100], [R2.64], !P2 ;  /* 0x0a10000002db7fae */ /* 0x0005e8000d101d46 */
[----:B------:R3:W-:Y:S04]  /*30d0*/  LDGSTS.E.BYPASS.LTC128B.128 [R219+0xe100], [R8.64], !P0 ;  /* 0x0e10000008db7fae */ /* 0x0007e8000c101d46 */
[----:B--2---:R4:W2:Y:S01]  /*30e0*/  SHFL.IDX PT, R2, R6, 0x3, 0x181f ;  /* 0x00781f0006027f89 */ /* 0x0048a200000e0000 */
[----:B---3--:R-:W-:-:S04]  /*30f0*/  SEL R8, RZ, 0x10, P2 ;  /* 0x00000010ff087807 */ /* 0x008fc80001000000 */
.L_x_521:
[----:B-1----:R-:W-:Y:S02]  /*3100*/  IADD3 R3, -R8, 0x10, RZ ;  /* 0x0000001008037810 */ /* 0x002fe40007ffe1ff */
[----:B------:R-:W-:-:S02]  /*3110*/  IADD3 R9, -R7, 0x10, RZ ;  /* 0x0000001007097810 */ /* 0x000fc40007ffe1ff */
[----:B------:R-:W-:Y:S02]  /*3120*/  LOP3.LUT R3, R3, 0xf, RZ, 0xc0, !PT ;  /* 0x0000000f03037812 */ /* 0x000fe400078ec0ff */
[----:B------:R-:W-:Y:S02]  /*3130*/  ISETP.NE.U32.AND P6, PT, R8, RZ, PT ;  /* 0x000000ff0800720c */ /* 0x000fe40003fc5070 */
[----:B--2-4-:R-:W-:Y:S02]  /*3140*/  IADD3 R6, P2, P0, R3, R2, R165 ;  /* 0x0000000203067210 */ /* 0x014fe4000785e0a5 */
[----:B------:R-:W-:Y:S02]  /*3150*/  LOP3.LUT R3, R9, 0xf, RZ, 0xc0, !PT ;  /* 0x0000000f09037812 */ /* 0x000fe400078ec0ff */
[----:B------:R-:W-:Y:S02]  /*3160*/  ISETP.NE.U32.AND P5, PT, R7, RZ, PT ;  /* 0x000000ff0700720c */ /* 0x000fe40003fa5070 */
[----:B------:R-:W-:-:S02]  /*3170*/  IADD3.X R7, RZ, R0, R4, P2, P0 ;  /* 0x00000000ff077210 */ /* 0x000fc400017e0404 */
[----:B------:R-:W-:-:S03]  /*3180*/  IADD3 R2, P2, P0, R3, R2, R166 ;  /* 0x0000000203027210 */ /* 0x000fc6000785e0a6 */
[----:B------:R-:W-:Y:S01]  /*3190*/  @!PT LDS RZ, [RZ] ;  /* 0x00000000fffff984 */ /* 0x000fe20000000800 */
[----:B------:R-:W-:Y:S01]  /*31a0*/  @!PT LDS RZ, [RZ] ;  /* 0x00000000fffff984 */ /* 0x000fe20000000800 */
[----:B------:R-:W-:Y:S01]  /*31b0*/  @!PT LDS RZ, [RZ] ;  /* 0x00000000fffff984 */ /* 0x000fe20000000800 */
[----:B------:R1:W-:Y:S01]  /*31c0*/  LDGSTS.E.BYPASS.LTC128B.128.ZFILL [R219+0xb100], [R6.64], P6 ;  /* 0x0b10000006db7fae */ /* 0x0003e2000b141d46 */
[----:B------:R-:W-:-:S05]  /*31d0*/  IADD3.X R3, RZ, R0, R5, P2, P0 ;  /* 0x00000000ff037210 */ /* 0x000fca00017e0405 */
[----:B------:R1:W-:Y:S04]  /*31e0*/  LDGSTS.E.BYPASS.LTC128B.128.ZFILL [R219+0xf100], [R2.64], P5 ;  /* 0x0f10000002db7fae */ /* 0x0003e8000a941d46 */
.L_x_463:
[----:B------:R-:W-:Y:S05]  /*31f0*/  BSYNC B0 ;  /* 0x0000000000007941 */ /* 0x000fea0003800000 */
.L_x_462:
[----:B-1----:R-:W2:Y:S04]  /*3200*/  LDL R3, [R1+0x38] ;  /* 0x0000380001037983 */ /* 0x002ea80000100800 */
[----:B------:R-:W2:Y:S04]  /*3210*/  LDL R0, [R1+0x44] ;  /* 0x0000440001007983 */ /* 0x000ea80000100800 */
[----:B------:R-:W3:Y:S01]  /*3220*/  LDL R7, [R1+0x48] ;  /* 0x0000480001077983 */ /* 0x000ee20000100800 */
[----:B------:R-:W-:Y:S01]  /*3230*/  MOV R2, 0xffffff80 ;  /* 0xffffff8000027802 */ /* 0x000fe20000000f00 */
[----:B------:R-:W-:-:S02]  /*3240*/  IMAD.MOV.U32 R5, RZ, RZ, c[0x0][0x2ac] ;  /* 0x0000ab00ff057624 */ /* 0x000fc400078e00ff */
[----:B------:R-:W0:Y:S02]  /*3250*/  LDGDEPBAR ;  /* 0x00000000000079af */ /* 0x000e240000000000 */
[----:B------:R-:W-:-:S04]  /*3260*/  IMAD R2, R223, R2, 0x81 ;  /* 0x00000081df027424 */ /* 0x000fc800078e0202 */
[----:B------:R-:W-:Y:S01]  /*3270*/  IMAD R2, R5, c[0x0][0x1d0], R2 ;  /* 0x0000740005027a24 */ /* 0x000fe200078e0202 */
[----:B--2---:R-:W-:-:S04]  /*3280*/  IADD3 R0, R0, R3, RZ ;  /* 0x0000000300007210 */ /* 0x004fc80007ffe0ff */
[----:B------:R-:W-:Y:S01]  /*3290*/  MOV R4, R0 ;  /* 0x0000000000047202 */ /* 0x000fe20000000f00 */
[----:B------:R-:W-:Y:S01]  /*32a0*/  @P4 IMAD.HI.U32 R3, R0, c[0x0][0x2c8], RZ ;  /* 0x0000b20000034a27 */ /* 0x000fe200078e00ff */
[----:B---3--:R-:W-:-:S03]  /*32b0*/  IADD3 R5, R2, -c[0x0][0x168], -R7 ;  /* 0x80005a0002057a10 */ /* 0x008fc60007ffe807 */
[----:B------:R-:W-:Y:S01]  /*32c0*/  IMAD.IADD R6, R164, 0x1, -R7 ;  /* 0x00000001a4067824 */ /* 0x000fe200078e0a07 */
[----:B------:R-:W-:Y:S01]  /*32d0*/  @P4 SHF.R.U32.HI R4, RZ, c[0x0][0x2cc], R3 ;  /* 0x0000b300ff044a19 */ /* 0x000fe20000011603 */
[----:B------:R-:W-:Y:S05]  /*32e0*/  BRA.DIV ~URZ, `(.L_x_466) ;  /* 0x0000ce827f007947 */ /* 0x000fea000b800000 */
[----:B------:R1:W2:Y:S02]  /*32f0*/  SHFL.IDX PT, R0, R4, RZ, 0x1c1f ;  /* 0x001c1fff04007589 */ /* 0x0002a400000e0000 */
.L_x_522:
[----:B--2---:R-:W-:-:S05]  /*3300*/  IMAD.IADD R0, R5, 0x1, R0 ;  /* 0x0000000105007824 */ /* 0x004fca00078e0200 */
[----:B------:R-:W-:-:S04]  /*3310*/  IMNMX R0, R6, R0, PT ;  /* 0x0000000006007217 */ /* 0x000fc80003800200 */
[C---:B------:R-:W-:Y:S02]  /*3320*/  ISETP.GT.AND P6, PT, R0.reuse, RZ, PT ;  /* 0x000000ff0000720c */ /* 0x040fe40003fc4270 */
[C---:B------:R-:W-:Y:S02]  /*3330*/  ISETP.GT.AND P5, PT, R0.reuse, 0x1, PT ;  /* 0x000000010000780c */ /* 0x040fe40003fa4270 */
[C---:B------:R-:W-:Y:S02]  /*3340*/  ISETP.GT.AND P2, PT, R0.reuse, 0x8, PT ;  /* 0x000000080000780c */ /* 0x040fe40003f44270 */
[----:B------:R-:W-:Y:S02]  /*3350*/  ISETP.GT.AND P0, PT, R0, 0x9, PT ;  /* 0x000000090000780c */ /* 0x000fe40003f04270 */
[----:B------:R-:W-:Y:S02]  /*3360*/  FSEL R7, R104, -INF , P6 ;  /* 0xff80000068077808 */ /* 0x000fe40003000000 */
[----:B------:R-:W-:-:S02]  /*3370*/  FSEL R9, R105, -INF , P5 ;  /* 0xff80000069097808 */ /* 0x000fc40002800000 */
[----:B------:R-:W-:Y:S02]  /*3380*/  FSEL R10, R96, -INF , P2 ;  /* 0xff800000600a7808 */ /* 0x000fe40001000000 */
[----:B------:R-:W-:Y:S02]  /*3390*/  FSEL R12, R97, -INF , P0 ;  /* 0xff800000610c7808 */ /* 0x000fe40000000000 */
[C---:B------:R-:W-:Y:S02]  /*33a0*/  ISETP.GT.AND P6, PT, R0.reuse, 0x10, PT ;  /* 0x000000100000780c */ /* 0x040fe40003fc4270 */
[C---:B------:R-:W-:Y:S02]  /*33b0*/  ISETP.GT.AND P5, PT, R0.reuse, 0x11, PT ;  /* 0x000000110000780c */ /* 0x040fe40003fa4270 */
[C---:B------:R-:W-:Y:S02]  /*33c0*/  ISETP.GT.AND P2, PT, R0.reuse, 0x18, PT ;  /* 0x000000180000780c */ /* 0x040fe40003f44270 */
[----:B------:R-:W-:-:S02]  /*33d0*/  ISETP.GT.AND P0, PT, R0, 0x19, PT ;  /* 0x000000190000780c */ /* 0x000fc40003f04270 */
[----:B------:R-:W-:Y:S02]  /*33e0*/  FSEL R76, R88, -INF , P6 ;  /* 0xff800000584c7808 */ /* 0x000fe40003000000 */
[----:B------:R-:W-:Y:S02]  /*33f0*/  FSEL R77, R89, -INF , P5 ;  /* 0xff800000594d7808 */ /* 0x000fe40002800000 */
[----:B------:R-:W-:Y:S02]  /*3400*/  FSEL R78, R60, -INF , P2 ;  /* 0xff8000003c4e7808 */ /* 0x000fe40001000000 */
[----:B------:R-:W-:Y:S02]  /*3410*/  FSEL R79, R61, -INF , P0 ;  /* 0xff8000003d4f7808 */ /* 0x000fe40000000000 */
[C---:B------:R-:W-:Y:S02]  /*3420*/  ISETP.GT.AND P6, PT, R0.reuse, 0x20, PT ;  /* 0x000000200000780c */ /* 0x040fe40003fc4270 */
[----:B------:R-:W-:-:S02]  /*3430*/  ISETP.GT.AND P5, PT, R0, 0x21, PT ;  /* 0x000000210000780c */ /* 0x000fc40003fa4270 */
[C---:B------:R-:W-:Y:S02]  /*3440*/  ISETP.GT.AND P2, PT, R0.reuse, 0x28, PT ;  /* 0x000000280000780c */ /* 0x040fe40003f44270 */
[----:B------:R-:W-:Y:S02]  /*3450*/  ISETP.GT.AND P0, PT, R0, 0x29, PT ;  /* 0x000000290000780c */ /* 0x000fe40003f04270 */
[----:B------:R-:W-:Y:S02]  /*3460*/  FSEL R128, R56, -INF , P6 ;  /* 0xff80000038807808 */ /* 0x000fe40003000000 */
[----:B------:R-:W-:Y:S02]  /*3470*/  FSEL R127, R57, -INF , P5 ;  /* 0xff800000397f7808 */ /* 0x000fe40002800000 */
[----:B------:R-:W-:Y:S02]  /*3480*/  FSEL R126, R52, -INF , P2 ;  /* 0xff800000347e7808 */ /* 0x000fe40001000000 */
[----:B------:R-:W-:-:S02]  /*3490*/  FSEL R129, R53, -INF , P0 ;  /* 0xff80000035817808 */ /* 0x000fc40000000000 */
[C---:B------:R-:W-:Y:S02]  /*34a0*/  ISETP.GT.AND P6, PT, R0.reuse, 0x30, PT ;  /* 0x000000300000780c */ /* 0x040fe40003fc4270 */
        /* <DEDUP_REMOVED lines=38> */
[----:B------:R-:W-:Y:S01]  /*3710*/  FSEL R201, R65, -INF , P0 ;  /* 0xff80000041c97808 */ /* 0x000fe20000000000 */
[----:B------:R-:W-:Y:S05]  /*3720*/  BRA.DIV ~URZ, `(.L_x_467) ;  /* 0x0000cab27f007947 */ /* 0x000fea000b800000 */
[----:B------:R-:W2:Y:S01]  /*3730*/  SHFL.IDX PT, R0, R4, 0x1, 0x1c1f ;  /* 0x003c1f0004007f89 */ /* 0x000ea200000e0000 */
[----:B------:R-:W-:-:S04]  /*3740*/  FMNMX.FTZ R2, R7, R9, !PT ;  /* 0x0000000907027209 */ /* 0x000fc80007810000 */
[----:B------:R-:W-:-:S04]  /*3750*/  FMNMX.FTZ R2, R10, R2, !PT ;  /* 0x000000020a027209 */ /* 0x000fc80007810000 */
[----:B------:R-:W-:-:S04]  /*3760*/  FMNMX.FTZ R2, R12, R2, !PT ;  /* 0x000000020c027209 */ /* 0x000fc80007810000 */
[----:B------:R-:W-:-:S04]  /*3770*/  FMNMX.FTZ R2, R76, R2, !PT ;  /* 0x000000024c027209 */ /* 0x000fc80007810000 */
[----:B------:R-:W-:-:S04]  /*3780*/  FMNMX.FTZ R2, R77, R2, !PT ;  /* 0x000000024d027209 */ /* 0x000fc80007810000 */
[----:B------:R-:W-:Y:S01]  /*3790*/  FMNMX.FTZ R2, R78, R2, !PT ;  /* 0x000000024e027209 */ /* 0x000fe20007810000 */
[----:B--2---:R-:W-:-:S03]  /*37a0*/  IMAD.IADD R0, R5, 0x1, R0 ;  /* 0x0000000105007824 */ /* 0x004fc600078e0200 */
[----:B------:R-:W-:Y:S02]  /*37b0*/  FMNMX.FTZ R2, R79, R2, !PT ;  /* 0x000000024f027209 */ /* 0x000fe40007810000 */
[----:B------:R-:W-:Y:S02]  /*37c0*/  IMNMX R0, R6, R0, PT ;  /* 0x0000000006007217 */ /* 0x000fe40003800200 */
[----:B------:R-:W-:Y:S02]  /*37d0*/  FMNMX.FTZ R2, R128, R2, !PT ;  /* 0x0000000280027209 */ /* 0x000fe40007810000 */
[C---:B------:R-:W-:Y:S02]  /*37e0*/  ISETP.GT.AND P5, PT, R0.reuse, RZ, PT ;  /* 0x000000ff0000720c */ /* 0x040fe40003fa4270 */
[C---:B------:R-:W-:Y:S02]  /*37f0*/  ISETP.GT.AND P2, PT, R0.reuse, 0x1, PT ;  /* 0x000000010000780c */ /* 0x040fe40003f44270 */
[----:B------:R-:W-:-:S02]  /*3800*/  ISETP.GT.AND P0, PT, R0, 0x8, PT ;  /* 0x000000080000780c */ /* 0x000fc40003f04270 */
[----:B-1----:R-:W-:Y:S02]  /*3810*/  FSEL R4, R106, -INF , P5 ;  /* 0xff8000006a047808 */ /* 0x002fe40002800000 */
[----:B------:R-:W-:Y:S02]  /*3820*/  FSEL R5, R107, -INF , P2 ;  /* 0xff8000006b057808 */ /* 0x000fe40001000000 */
[----:B------:R-:W-:Y:S02]  /*3830*/  ISETP.GT.AND P2, PT, R0, 0x9, PT ;  /* 0x000000090000780c */ /* 0x000fe40003f44270 */
[----:B------:R-:W-:Y:S02]  /*3840*/  FSEL R6, R98, -INF , P0 ;  /* 0xff80000062067808 */ /* 0x000fe40000000000 */
[----:B------:R-:W-:Y:S02]  /*3850*/  FMNMX.FTZ R3, R4, R5, !PT ;  /* 0x0000000504037209 */ /* 0x000fe40007810000 */
[----:B------:R-:W-:-:S02]  /*3860*/  FSEL R11, R99, -INF , P2 ;  /* 0xff800000630b7808 */ /* 0x000fc40001000000 */
[----:B------:R-:W-:Y:S02]  /*3870*/  ISETP.GT.AND P2, PT, R0, 0x10, PT ;  /* 0x000000100000780c */ /* 0x000fe40003f44270 */
[----:B------:R-:W-:Y:S02]  /*3880*/  FMNMX.FTZ R3, R6, R3, !PT ;  /* 0x0000000306037209 */ /* 0x000fe40007810000 */
[----:B------:R-:W-:Y:S02]  /*3890*/  ISETP.GT.AND P0, PT, R0, 0x11, PT ;  /* 0x000000110000780c */ /* 0x000fe40003f04270 */
[----:B------:R-:W-:Y:S02]  /*38a0*/  FSEL R61, R90, -INF , P2 ;  /* 0xff8000005a3d7808 */ /* 0x000fe40001000000 */
[----:B------:R-:W-:Y:S02]  /*38b0*/  FMNMX.FTZ R3, R11, R3, !PT ;  /* 0x000000030b037209 */ /* 0x000fe40007810000 */
[----:B------:R-:W-:-:S02]  /*38c0*/  FSEL R60, R91, -INF , P0 ;  /* 0xff8000005b3c7808 */ /* 0x000fc40000000000 */
[C---:B------:R-:W-:Y:S02]  /*38d0*/  ISETP.GT.AND P2, PT, R0.reuse, 0x18, PT ;  /* 0x000000180000780c */ /* 0x040fe40003f44270 */
[----:B------:R-:W-:Y:S02]  /*38e0*/  FMNMX.FTZ R3, R61, R3, !PT ;  /* 0x000000033d037209 */ /* 0x000fe40007810000 */
        /* <DEDUP_REMOVED lines=18> */
[----:B------:R-:W-:Y:S02]  /*3a10*/  FSEL R125, R55, -INF , P0 ;  /* 0xff800000377d7808 */ /* 0x000fe40000000000 */
[----:B------:R-:W-:Y:S02]  /*3a20*/  ISETP.GT.AND P2, PT, R0, 0x30, PT ;  /* 0x000000300000780c */ /* 0x000fe40003f44270 */
[----:B------:R-:W-:Y:S02]  /*3a30*/  FMNMX.FTZ R3, R124, R3, !PT ;  /* 0x000000037c037209 */ /* 0x000fe40007810000 */
[----:B------:R-:W-:-:S02]  /*3a40*/  FMNMX.FTZ R2, R144, R2, !PT ;  /* 0x0000000290027209 */ /* 0x000fc40007810000 */
[----:B------:R-:W-:Y:S02]  /*3a50*/  ISETP.GT.AND P0, PT, R0, 0x31, PT ;  /* 0x000000310000780c */ /* 0x000fe40003f04270 */
[----:B------:R-:W-:Y:S02]  /*3a60*/  FSEL R130, R50, -INF , P2 ;  /* 0xff80000032827808 */ /* 0x000fe40001000000 */
[----:B------:R-:W-:Y:S02]  /*3a70*/  FMNMX.FTZ R3, R125, R3, !PT ;  /* 0x000000037d037209 */ /* 0x000fe40007810000 */
[----:B------:R-:W-:Y:S02]  /*3a80*/  FMNMX.FTZ R2, R135, R2, !PT ;  /* 0x0000000287027209 */ /* 0x000fe40007810000 */
        /* <DEDUP_REMOVED lines=73> */
[----:B------:R-:W-:-:S02]  /*3f20*/  FMNMX.FTZ R2, R173, R3, !PT ;  /* 0x00000003ad027209 */ /* 0x000fc40007810000 */
[----:B------:R-:W1:Y:S02]  /*3f30*/  SHFL.BFLY PT, R3, R0, 0x2, 0x1f ;  /* 0x0c401f0000037f89 */ /* 0x000e6400000e0000 */
[----:B------:R-:W-:-:S05]  /*3f40*/  FMNMX.FTZ R2, R172, R2, !PT ;  /* 0x00000002ac027209 */ /* 0x000fca0007810000 */
[----:B------:R-:W2:Y:S01]  /*3f50*/  SHFL.BFLY PT, R8, R2, 0x2, 0x1f ;  /* 0x0c401f0002087f89 */ /* 0x000ea200000e0000 */
[----:B-1----:R-:W-:-:S05]  /*3f60*/  FMNMX.FTZ R0, R3, R0, !PT ;  /* 0x0000000003007209 */ /* 0x002fca0007810000 */
[----:B------:R-:W1:Y:S01]  /*3f70*/  SHFL.BFLY PT, R117, R0, 0x1, 0x1f ;  /* 0x0c201f0000757f89 */ /* 0x000e6200000e0000 */
[----:B--2---:R-:W-:-:S05]  /*3f80*/  FMNMX.FTZ R8, R2, R8, !PT ;  /* 0x0000000802087209 */ /* 0x004fca0007810000 */
[----:B------:R2:W3:Y:S01]  /*3f90*/  SHFL.BFLY PT, R3, R8, 0x1, 0x1f ;  /* 0x0c201f0008037f89 */ /* 0x0004e200000e0000 */
[----:B-1----:R-:W-:-:S05]  /*3fa0*/  FMNMX.FTZ R117, R0, R117, !PT ;  /* 0x0000007500757209 */ /* 0x002fca0007810000 */
.L_x_523:
[C---:B------:R-:W-:Y:S01]  /*3fb0*/  FMUL.FTZ R2, R117.reuse, c[0x0][0x2d0] ;  /* 0x0000b40075027a20 */ /* 0x040fe20000410000 */
[----:B------:R-:W-:Y:S01]  /*3fc0*/  FSETP.NEU.FTZ.AND P0, PT, R117, -INF , PT ;  /* 0xff8000007500780b */ /* 0x000fe20003f1d000 */
[----:B------:R-:W-:Y:S01]  /*3fd0*/  WARPSYNC 0xffffffff ;  /* 0xffffffff00007948 */ /* 0x000fe20003800000 */
[----:B--23--:R-:W-:Y:S01]  /*3fe0*/  FMNMX.FTZ R8, R3, R8, !PT ;  /* 0x0000000803087209 */ /* 0x00cfe20007810000 */
[----:B------:R-:W-:Y:S01]  /*3ff0*/  LDSM.16.MT88.4 R28, [R213] ;  /* 0x00000000d51c783b */ /* 0x000fe20000004200 */
[----:B------:R-:W-:Y:S02]  /*4000*/  FSEL R2, R2, RZ, P0 ;  /* 0x000000ff02027208 */ /* 0x000fe40000000000 */
[----:B------:R-:W-:Y:S01]  /*4010*/  FSETP.NEU.FTZ.AND P0, PT, R8, -INF , PT ;  /* 0xff8000000800780b */ /* 0x000fe20003f1d000 */
[----:B------:R-:W-:Y:S02]  /*4020*/  LDSM.16.MT88.4 R20, [R208] ;  /* 0x00000000d014783b */ /* 0x000fe40000004200 */
[----:B------:R-:W-:-:S02]  /*4030*/  FFMA.FTZ R0, R7, c[0x0][0x2d0], -R2 ;  /* 0x0000b40007007a23 */ /* 0x000fc40000010802 */
[--C-:B------:R-:W-:Y:S01]  /*4040*/  FFMA.FTZ R3, R10, c[0x0][0x2d0], -R2.reuse ;  /* 0x0000b4000a037a23 */ /* 0x100fe20000010802 */
[----:B------:R-:W-:Y:S01]  /*4050*/  LDSM.16.MT88.4 R24, [R208+0x4000] ;  /* 0x00400000d018783b */ /* 0x000fe20000004200 */
[----:B------:R1:W-:Y:S03]  /*4060*/  MUFU.EX2 R248, R0 ;  /* 0x0000000000f87308 */ /* 0x0003e60000000800 */
[----:B------:R-:W-:Y:S04]  /*4070*/  LDSM.16.MT88.4 R16, [R210] ;  /* 0x00000000d210783b */ /* 0x000fe80000004200 */
[----:B------:R-:W-:Y:S01]  /*4080*/  LDSM.16.MT88.4 R36, [R210+0x4000] ;  /* 0x00400000d224783b */ /* 0x000fe20000004200 */
[----:B------:R2:W-:Y:S03]  /*4090*/  MUFU.EX2 R251, R3 ;  /* 0x0000000300fb7308 */ /* 0x0005e60000000800 */
[----:B------:R-:W-:Y:S01]  /*40a0*/  LDSM.16.MT88.4 R32, [R209+0x4000] ;  /* 0x00400000d120783b */ /* 0x000fe20000004200 */
[----:B-1----:R-:W-:-:S04]  /*40b0*/  FFMA.FTZ R0, R9, c[0x0][0x2d0], -R2 ;  /* 0x0000b40009007a23 */ /* 0x002fc80000010802 */
[----:B------:R1:W3:Y:S01]  /*40c0*/  MUFU.EX2 R247, R0 ;  /* 0x0000000000f77308 */ /* 0x0002e20000000800 */
[----:B--2---:R-:W-:Y:S02]  /*40d0*/  FFMA.FTZ R3, R12, c[0x0][0x2d0], -R2 ;  /* 0x0000b4000c037a23 */ /* 0x004fe40000010802 */
[----:B------:R-:W2:Y:S05]  /*40e0*/  LDSM.16.MT88.4 R12, [R209] ;  /* 0x00000000d10c783b */ /* 0x000eaa0000004200 */
[----:B------:R4:W5:Y:S01]  /*40f0*/  MUFU.EX2 R202, R3 ;  /* 0x0000000300ca7308 */ /* 0x0009620000000800 */
[----:B-1----:R-:W-:-:S05]  /*4100*/  FMUL.FTZ R0, R8, c[0x0][0x2d0] ;  /* 0x0000b40008007a20 */ /* 0x002fca0000410000 */
[----:B------:R-:W-:-:S05]  /*4110*/  FSEL R0, R0, RZ, P0 ;  /* 0x000000ff00007208 */ /* 0x000fca0000000000 */
[----:B----4-:R-:W-:Y:S01]  /*4120*/  FFMA.FTZ R3, R4, c[0x0][0x2d0], -R0 ;  /* 0x0000b40004037a23 */ /* 0x010fe20000010800 */
[----:B---3--:R-:W-:-:S03]  /*4130*/  F2FP.PACK_AB R4, R247, R248 ;  /* 0x000000f8f704723e */ /* 0x008fc600000000ff */
[----:B------:R1:W-:Y:S02]  /*4140*/  MUFU.EX2 R9, R3 ;  /* 0x0000000300097308 */ /* 0x0003e40000000800 */
[----:B-1----:R-:W-:-:S06]  /*4150*/  FFMA.FTZ R3, R5, c[0x0][0x2d0], -R0 ;  /* 0x0000b40005037a23 */ /* 0x002fcc0000010800 */
[----:B------:R1:W3:Y:S02]  /*4160*/  MUFU.EX2 R116, R3 ;  /* 0x0000000300747308 */ /* 0x0002e40000000800 */
[----:B-1----:R-:W-:Y:S01]  /*4170*/  FFMA.FTZ R3, R6, c[0x0][0x2d0], -R0 ;  /* 0x0000b40006037a23 */ /* 0x002fe20000010800 */
[----:B-----5:R-:W-:Y:S02]  /*4180*/  F2FP.PACK_AB R6, R202, R251 ;  /* 0x000000fbca06723e */ /* 0x020fe400000000ff */
[----:B---3--:R-:W-:-:S03]  /*4190*/  F2FP.PACK_AB R5, R116, R9 ;  /* 0x000000097405723e */ /* 0x008fc600000000ff */
[----:B------:R1:W-:Y:S02]  /*41a0*/  MUFU.EX2 R203, R3 ;  /* 0x0000000300cb7308 */ /* 0x0003e40000000800 */
[----:B-1----:R-:W-:-:S06]  /*41b0*/  FFMA.FTZ R3, R11, c[0x0][0x2d0], -R0 ;  /* 0x0000b4000b037a23 */ /* 0x002fcc0000010800 */
[----:B------:R-:W1:Y:S02]  /*41c0*/  MUFU.EX2 R212, R3 ;  /* 0x0000000300d47308 */ /* 0x000e640000000800 */
[----:B-1----:R-:W-:Y:S01]  /*41d0*/  F2FP.PACK_AB R7, R212, R203 ;  /* 0x000000cbd407723e */ /* 0x002fe200000000ff */
[----:B------:R-:W-:-:S05]  /*41e0*/  FFMA.FTZ R3, R76, c[0x0][0x2d0], -R2 ;  /* 0x0000b4004c037a23 */ /* 0x000fca0000010802 */
[----:B------:R1:W-:Y:S01]  /*41f0*/  MUFU.EX2 R250, R3 ;  /* 0x0000000300fa7308 */ /* 0x0003e20000000800 */
[C---:B--2---:R-:W-:Y:S08]  /*4200*/  HMMA.16816.F32 R64, R4.reuse, R12, RZ ;  /* 0x0000000c0440723c */ /* 0x044ff000000018ff */
[----:B------:R-:W-:Y:S01]  /*4210*/  HMMA.16816.F32 R56, R4, R14, RZ ;  /* 0x0000000e0438723c */ /* 0x000fe200000018ff */
[----:B------:R-:W2:Y:S01]  /*4220*/  LDSM.16.MT88.4 R12, [R211+0x4000] ;  /* 0x00400000d30c783b */ /* 0x000ea20000004200 */
[----:B-1----:R-:W-:-:S06]  /*4230*/  FFMA.FTZ R3, R77, c[0x0][0x2d0], -R2 ;  /* 0x0000b4004d037a23 */ /* 0x002fcc0000010802 */
[C---:B------:R-:W-:Y:S01]  /*4240*/  HMMA.16816.F32 R52, R4.reuse, R28, RZ ;  /* 0x0000001c0434723c */ /* 0x040fe200000018ff */
[----:B------:R1:W-:Y:S07]  /*4250*/  MUFU.EX2 R218, R3 ;  /* 0x0000000300da7308 */ /* 0x0003ee0000000800 */
[C---:B------:R-:W-:Y:S01]  /*4260*/  HMMA.16816.F32 R48, R4.reuse, R30, RZ ;  /* 0x0000001e0430723c */ /* 0x040fe200000018ff */
[----:B------:R-:W3:Y:S07]  /*4270*/  LDSM.16.MT88.4 R28, [R208+0x800] ;  /* 0x00080000d01c783b */ /* 0x000eee0000004200 */
[----:B------:R-:W-:Y:S01]  /*4280*/  HMMA.16816.F32 R84, R4, R20, RZ ;  /* 0x000000140454723c */ /* 0x000fe200000018ff */
[----:B-1----:R-:W-:-:S04]  /*4290*/  FFMA.FTZ R3, R78, c[0x0][0x2d0], -R2 ;  /* 0x0000b4004e037a23 */ /* 0x002fc80000010802 */
[----:B------:R1:W-:Y:S03]  /*42a0*/  MUFU.EX2 R249, R3 ;  /* 0x0000000300f97308 */ /* 0x0003e60000000800 */
[C---:B------:R-:W-:Y:S01]  /*42b0*/  HMMA.16816.F32 R80, R4.reuse, R22, RZ ;  /* 0x000000160450723c */ /* 0x040fe200000018ff */
[----:B------:R-:W-:Y:S07]  /*42c0*/  LDSM.16.MT88.4 R20, [R209+0x800] ;  /* 0x00080000d114783b */ /* 0x000fee0000004200 */
[----:B------:R-:W-:Y:S01]  /*42d0*/  HMMA.16816.F32 R44, R4, R24, RZ ;  /* 0x00000018042c723c */ /* 0x000fe200000018ff */
[----:B-1----:R-:W-:-:S07]  /*42e0*/  FFMA.FTZ R3, R79, c[0x0][0x2d0], -R2 ;  /* 0x0000b4004f037a23 */ /* 0x002fce0000010802 */
[C---:B------:R-:W-:Y:S01]  /*42f0*/  HMMA.16816.F32 R40, R4.reuse, R26, RZ ;  /* 0x0000001a0428723c */ /* 0x040fe200000018ff */
[----:B------:R-:W1:Y:S01]  /*4300*/  LDSM.16.MT88.4 R24, [R210+0x800] ;  /* 0x00080000d218783b */ /* 0x000e620000004200 */
[----:B------:R4:W5:Y:S06]  /*4310*/  MUFU.EX2 R252, R3 ;  /* 0x0000000300fc7308 */ /* 0x00096c0000000800 */
[C---:B------:R-:W-:Y:S08]  /*4320*/  HMMA.16816.F32 R72, R4.reuse, R16, RZ ;  /* 0x000000100448723c */ /* 0x040ff000000018ff */
[----:B------:R-:W-:Y:S01]  /*4330*/  HMMA.16816.F32 R68, R4, R18, RZ ;  /* 0x000000120444723c */ /* 0x000fe200000018ff */
[----:B------:R-:W1:Y:S01]  /*4340*/  LDSM.16.MT88.4 R16, [R211+0x800] ;  /* 0x00080000d310783b */ /* 0x000e620000004200 */
[----:B----4-:R-:W-:-:S04]  /*4350*/  FFMA.FTZ R3, R61, c[0x0][0x2d0], -R0 ;  /* 0x0000b4003d037a23 */ /* 0x010fc80000010800 */
[----:B------:R4:W-:Y:S02]  /*4360*/  MUFU.EX2 R246, R3 ;  /* 0x0000000300f67308 */ /* 0x0009e40000000800 */
[C---:B--2---:R-:W-:Y:S08]  /*4370*/  HMMA.16816.F32 R104, R4.reuse, R12, RZ ;  /* 0x0000000c0468723c */ /* 0x044ff000000018ff */
[----:B------:R-:W-:Y:S01]  /*4380*/  HMMA.16816.F32 R92, R4, R14, RZ ;  /* 0x0000000e045c723c */ /* 0x000fe200000018ff */
[----:B------:R-:W2:Y:S01]  /*4390*/  LDSM.16.MT88.4 R12, [R208+0x4800] ;  /* 0x00480000d00c783b */ /* 0x000ea20000004200 */
[----:B----4-:R-:W-:-:S06]  /*43a0*/  FFMA.FTZ R3, R60, c[0x0][0x2d0], -R0 ;  /* 0x0000b4003c037a23 */ /* 0x010fcc0000010800 */
[C---:B------:R-:W-:Y:S01]  /*43b0*/  HMMA.16816.F32 R88, R4.reuse, R36, RZ ;  /* 0x000000240458723c */ /* 0x040fe200000018ff */
[----:B------:R4:W1:Y:S07]  /*43c0*/  MUFU.EX2 R244, R3 ;  /* 0x0000000300f47308 */ /* 0x00086e0000000800 */
[C---:B------:R-:W-:Y:S08]  /*43d0*/  HMMA.16816.F32 R36, R4.reuse, R38, RZ ;  /* 0x000000260424723c */ /* 0x040ff000000018ff */
[----:B------:R-:W-:Y:S01]  /*43e0*/  HMMA.16816.F32 R96, R4, R32, RZ ;  /* 0x000000200460723c */ /* 0x000fe200000018ff */
[----:B----4-:R-:W-:-:S04]  /*43f0*/  FFMA.FTZ R3, R63, c[0x0][0x2d0], -R0 ;  /* 0x0000b4003f037a23 */ /* 0x010fc80000010800 */
[----:B------:R4:W-:Y:S03]  /*4400*/  MUFU.EX2 R245, R3 ;  /* 0x0000000300f57308 */ /* 0x0009e60000000800 */
[----:B------:R-:W-:Y:S01]  /*4410*/  HMMA.16816.F32 R100, R4, R34, RZ ;  /* 0x000000220464723c */ /* 0x000fe200000018ff */
[----:B------:R-:W2:Y:S06]  /*4420*/  LDSM.16.MT88.4 R32, [R210+0x4800] ;  /* 0x00480000d220783b */ /* 0x000eac0000004200 */
[----:B------:R-:W-:Y:S01]  /*4430*/  FFMA.FTZ R4, R62, c[0x0][0x2d0], -R0 ;  /* 0x0000b4003e047a23 */ /* 0x000fe20000010800 */
[----:B-----5:R-:W-:-:S02]  /*4440*/  F2FP.PACK_AB R6, R252, R249 ;  /* 0x000000f9fc06723e */ /* 0x020fc400000000ff */
[----:B-1----:R-:W-:Y:S01]  /*4450*/  F2FP.PACK_AB R5, R244, R246 ;  /* 0x000000f6f405723e */ /* 0x002fe200000000ff */
[----:B------:R1:W5:Y:S01]  /*4460*/  MUFU.EX2 R243, R4 ;  /* 0x0000000400f37308 */ /* 0x0003620000000800 */
[----:B----4-:R-:W-:-:S07]  /*4470*/  FFMA.FTZ R3, R128, c[0x0][0x2d0], -R2 ;  /* 0x0000b40080037a23 */ /* 0x010fce0000010802 */
[----:B------:R4:W-:Y:S01]  /*4480*/  MUFU.EX2 R239, R3 ;  /* 0x0000000300ef7308 */ /* 0x0009e20000000800 */
[----:B-1----:R-:W-:Y:S02]  /*4490*/  F2FP.PACK_AB R4, R218, R250 ;  /* 0x000000fada04723e */ /* 0x002fe400000000ff */
[----:B-----5:R-:W-:Y:S01]  /*44a0*/  F2FP.PACK_AB R7, R245, R243 ;  /* 0x000000f3f507723e */ /* 0x020fe200000000ff */
[----:B----4-:R-:W-:-:S06]  /*44b0*/  FFMA.FTZ R3, R127, c[0x0][0x2d0], -R2 ;  /* 0x0000b4007f037a23 */ /* 0x010fcc0000010802 */
[C---:B---3--:R-:W-:Y:S01]  /*44c0*/  HMMA.16816.F32 R112, R4.reuse, R30, R80 ;  /* 0x0000001e0470723c */ /* 0x048fe20000001850 */
[----:B------:R1:W-:Y:S07]  /*44d0*/  MUFU.EX2 R242, R3 ;  /* 0x0000000300f27308 */ /* 0x0003ee0000000800 */
[C---:B------:R-:W-:Y:S08]  /*44e0*/  HMMA.16816.F32 R108, R4.reuse, R24, R72 ;  /* 0x00000018046c723c */ /* 0x040ff00000001848 */
[----:B------:R-:W-:Y:S01]  /*44f0*/  HMMA.16816.F32 R80, R4, R20, R64 ;  /* 0x000000140450723c */ /* 0x000fe20000001840 */
[----:B-1----:R-:W-:-:S04]  /*4500*/  FFMA.FTZ R3, R126, c[0x0][0x2d0], -R2 ;  /* 0x0000b4007e037a23 */ /* 0x002fc80000010802 */
[----:B------:R1:W-:Y:S03]  /*4510*/  MUFU.EX2 R241, R3 ;  /* 0x0000000300f17308 */ /* 0x0003e60000000800 */
[C---:B------:R-:W-:Y:S08]  /*4520*/  HMMA.16816.F32 R72, R4.reuse, R16, R52 ;  /* 0x000000100448723c */ /* 0x040ff00000001834 */
[----:B------:R-:W-:Y:S01]  /*4530*/  HMMA.16816.F32 R64, R4, R18, R48 ;  /* 0x000000120440723c */ /* 0x000fe20000001830 */
[----:B------:R-:W3:Y:S01]  /*4540*/  LDSM.16.MT88.4 R16, [R211+0x4800] ;  /* 0x00480000d310783b */ /* 0x000ee20000004200 */
[----:B-1----:R-:W-:-:S06]  /*4550*/  FFMA.FTZ R3, R129, c[0x0][0x2d0], -R2 ;  /* 0x0000b40081037a23 */ /* 0x002fcc0000010802 */
[C---:B--2---:R-:W-:Y:S01]  /*4560*/  HMMA.16816.F32 R60, R4.reuse, R12, R44 ;  /* 0x0000000c043c723c */ /* 0x044fe2000000182c */
[----:B------:R1:W2:Y:S07]  /*4570*/  MUFU.EX2 R240, R3 ;  /* 0x0000000300f07308 */ /* 0x0002ae0000000800 */
[C---:B------:R-:W-:Y:S01]  /*4580*/  HMMA.16816.F32 R44, R4.reuse, R14, R40 ;  /* 0x0000000e042c723c */ /* 0x040fe20000001828 */
[----:B------:R-:W4:Y:S07]  /*4590*/  LDSM.16.MT88.4 R12, [R209+0x4800] ;  /* 0x00480000d10c783b */ /* 0x000f2e0000004200 */
[----:B------:R-:W-:Y:S01]  /*45a0*/  HMMA.16816.F32 R120, R4, R28, R84 ;  /* 0x0000001c0478723c */ /* 0x000fe20000001854 */
[----:B------:R-:W-:Y:S01]  /*45b0*/  LDSM.16.MT88.4 R28, [R208+0x1000] ;  /* 0x00100000d01c783b */ /* 0x000fe20000004200 */
[----:B-1----:R-:W-:-:S04]  /*45c0*/  FFMA.FTZ R3, R118, c[0x0][0x2d0], -R0 ;  /* 0x0000b40076037a23 */ /* 0x002fc80000010800 */
[----:B------:R1:W-:Y:S02]  /*45d0*/  MUFU.EX2 R238, R3 ;  /* 0x0000000300ee7308 */ /* 0x0003e40000000800 */
[C---:B------:R-:W-:Y:S01]  /*45e0*/  HMMA.16816.F32 R84, R4.reuse, R26, R68 ;  /* 0x0000001a0454723c */ /* 0x040fe20000001844 */
[----:B------:R-:W5:Y:S07]  /*45f0*/  LDSM.16.MT88.4 R24, [R210+0x1000] ;  /* 0x00100000d218783b */ /* 0x000f6e0000004200 */
[----:B------:R-:W-:Y:S01]  /*4600*/  HMMA.16816.F32 R76, R4, R22, R56 ;  /* 0x00000016044c723c */ /* 0x000fe20000001838 */
[----:B------:R-:W2:Y:S01]  /*4610*/  LDSM.16.MT88.4 R20, [R209+0x1000] ;  /* 0x00100000d114783b */ /* 0x000ea20000004200 */
[----:B-1----:R-:W-:-:S06]  /*4620*/  FFMA.FTZ R3, R119, c[0x0][0x2d0], -R0 ;  /* 0x0000b40077037a23 */ /* 0x002fcc0000010800 */
[C---:B------:R-:W-:Y:S01]  /*4630*/  HMMA.16816.F32 R56, R4.reuse, R34, R36 ;  /* 0x000000220438723c */ /* 0x040fe20000001824 */
[----:B------:R1:W1:Y:S07]  /*4640*/  MUFU.EX2 R236, R3 ;  /* 0x0000000300ec7308 */ /* 0x00026e0000000800 */
[C---:B---3--:R-:W-:Y:S08]  /*4650*/  HMMA.16816.F32 R68, R4.reuse, R16, R104 ;  /* 0x000000100444723c */ /* 0x048ff00000001868 */
[----:B------:R-:W-:Y:S01]  /*4660*/  HMMA.16816.F32 R36, R4, R18, R92 ;  /* 0x000000120424723c */ /* 0x000fe2000000185c */
[----:B------:R-:W3:Y:S01]  /*4670*/  LDSM.16.MT88.4 R16, [R211+0x1000] ;  /* 0x00100000d310783b */ /* 0x000ee20000004200 */
[----:B-1----:R-:W-:-:S04]  /*4680*/  FFMA.FTZ R3, R125, c[0x0][0x2d0], -R0 ;  /* 0x0000b4007d037a23 */ /* 0x002fc80000010800 */
[----:B------:R1:W-:Y:S02]  /*4690*/  MUFU.EX2 R235, R3 ;  /* 0x0000000300eb7308 */ /* 0x0003e40000000800 */
[C---:B----4-:R-:W-:Y:S08]  /*46a0*/  HMMA.16816.F32 R48, R4.reuse, R12, R96 ;  /* 0x0000000c0430723c */ /* 0x050ff00000001860 */
[----:B------:R-:W-:Y:S01]  /*46b0*/  HMMA.16816.F32 R40, R4, R14, R100 ;  /* 0x0000000e0428723c */ /* 0x000fe20000001864 */
[----:B------:R-:W4:Y:S01]  /*46c0*/  LDSM.16.MT88.4 R12, [R208+0x5000] ;  /* 0x00500000d00c783b */ /* 0x000f220000004200 */
[----:B-1----:R-:W-:-:S06]  /*46d0*/  FFMA.FTZ R3, R144, c[0x0][0x2d0], -R2 ;  /* 0x0000b40090037a23 */ /* 0x002fcc0000010802 */
[----:B------:R-:W-:Y:S01]  /*46e0*/  HMMA.16816.F32 R52, R4, R32, R88 ;  /* 0x000000200434723c */ /* 0x000fe20000001858 */
[----:B------:R-:W-:Y:S01]  /*46f0*/  LDSM.16.MT88.4 R32, [R210+0x5000] ;  /* 0x00500000d220783b */ /* 0x000fe20000004200 */
[----:B------:R1:W-:Y:S05]  /*4700*/  MUFU.EX2 R230, R3 ;  /* 0x0000000300e67308 */ /* 0x0003ea0000000800 */
[----:B------:R-:W-:Y:S01]  /*4710*/  FFMA.FTZ R4, R124, c[0x0][0x2d0], -R0 ;  /* 0x0000b4007c047a23 */ /* 0x000fe20000010800 */
[----:B--2---:R-:W-:Y:S01]  /*4720*/  F2FP.PACK_AB R6, R240, R241 ;  /* 0x000000f1f006723e */ /* 0x004fe200000000ff */
[----:B------:R-:W-:Y:S01]  /*4730*/  LDSM.16.MT88.4 R124, [R208+0x3800] ;  /* 0x00380000d07c783b */ /* 0x000fe20000004200 */
[----:B------:R-:W-:Y:S01]  /*4740*/  F2FP.PACK_AB R5, R236, R238 ;  /* 0x000000eeec05723e */ /* 0x000fe200000000ff */
[----:B------:R2:W2:Y:S01]  /*4750*/  MUFU.EX2 R234, R4 ;  /* 0x0000000400ea7308 */ /* 0x0004a20000000800 */
[----:B-1----:R-:W-:-:S07]  /*4760*/  FFMA.FTZ R3, R135, c[0x0][0x2d0], -R2 ;  /* 0x0000b40087037a23 */ /* 0x002fce0000010802 */
[----:B------:R1:W-:Y:S01]  /*4770*/  MUFU.EX2 R233, R3 ;  /* 0x0000000300e97308 */ /* 0x0003e20000000800 */
[----:B--2---:R-:W-:Y:S02]  /*4780*/  F2FP.PACK_AB R4, R242, R239 ;  /* 0x000000eff204723e */ /* 0x004fe400000000ff */
[----:B------:R-:W-:-:S07]  /*4790*/  F2FP.PACK_AB R7, R235, R234 ;  /* 0x000000eaeb07723e */ /* 0x000fce00000000ff */
[----:B-----5:R-:W-:Y:S01]  /*47a0*/  HMMA.16816.F32 R88, R4, R26, R84 ;  /* 0x0000001a0458723c */ /* 0x020fe20000001854 */
[----:B-1----:R-:W-:-:S04]  /*47b0*/  FFMA.FTZ R3, R134, c[0x0][0x2d0], -R2 ;  /* 0x0000b40086037a23 */ /* 0x002fc80000010802 */
[----:B------:R1:W-:Y:S03]  /*47c0*/  MUFU.EX2 R232, R3 ;  /* 0x0000000300e87308 */ /* 0x0003e60000000800 */
[C---:B------:R-:W-:Y:S08]  /*47d0*/  HMMA.16816.F32 R84, R4.reuse, R20, R80 ;  /* 0x000000140454723c */ /* 0x040ff00000001850 */
[----:B------:R-:W-:Y:S01]  /*47e0*/  HMMA.16816.F32 R80, R4, R22, R76 ;  /* 0x000000160450723c */ /* 0x000fe2000000184c */
[----:B------:R-:W-:Y:S01]  /*47f0*/  LDSM.16.MT88.4 R20, [R209+0x1800] ;  /* 0x00180000d114783b */ /* 0x000fe20000004200 */
[----:B-1----:R-:W-:-:S06]  /*4800*/  FFMA.FTZ R3, R145, c[0x0][0x2d0], -R2 ;  /* 0x0000b40091037a23 */ /* 0x002fcc0000010802 */
[C---:B---3--:R-:W-:Y:S01]  /*4810*/  HMMA.16816.F32 R76, R4.reuse, R16, R72 ;  /* 0x00000010044c723c */ /* 0x048fe20000001848 */
[----:B------:R1:W2:Y:S07]  /*4820*/  MUFU.EX2 R231, R3 ;  /* 0x0000000300e77308 */ /* 0x0002ae0000000800 */
[C---:B------:R-:W-:Y:S01]  /*4830*/  HMMA.16816.F32 R72, R4.reuse, R18, R64 ;  /* 0x000000120448723c */ /* 0x040fe20000001840 */
[----:B------:R-:W3:Y:S07]  /*4840*/  LDSM.16.MT88.4 R16, [R211+0x5000] ;  /* 0x00500000d310783b */ /* 0x000eee0000004200 */
[----:B----4-:R-:W-:Y:S01]  /*4850*/  HMMA.16816.F32 R64, R4, R12, R60 ;  /* 0x0000000c0440723c */ /* 0x010fe2000000183c */
[----:B-1----:R-:W-:-:S04]  /*4860*/  FFMA.FTZ R3, R130, c[0x0][0x2d0], -R0 ;  /* 0x0000b40082037a23 */ /* 0x002fc80000010800 */
[----:B------:R1:W-:Y:S03]  /*4870*/  MUFU.EX2 R229, R3 ;  /* 0x0000000300e57308 */ /* 0x0003e60000000800 */
[C---:B------:R-:W-:Y:S01]  /*4880*/  HMMA.16816.F32 R60, R4.reuse, R14, R44 ;  /* 0x0000000e043c723c */ /* 0x040fe2000000182c */
[----:B------:R-:W4:Y:S07]  /*4890*/  LDSM.16.MT88.4 R12, [R209+0x5000] ;  /* 0x00500000d10c783b */ /* 0x000f2e0000004200 */
[----:B------:R-:W-:Y:S01]  /*48a0*/  HMMA.16816.F32 R104, R4, R28, R120 ;  /* 0x0000001c0468723c */ /* 0x000fe20000001878 */
[----:B-1----:R-:W-:-:S07]  /*48b0*/  FFMA.FTZ R3, R131, c[0x0][0x2d0], -R0 ;  /* 0x0000b40083037a23 */ /* 0x002fce0000010800 */
[C---:B------:R-:W-:Y:S01]  /*48c0*/  HMMA.16816.F32 R100, R4.reuse, R30, R112 ;  /* 0x0000001e0464723c */ /* 0x040fe20000001870 */
[----:B------:R-:W-:Y:S01]  /*48d0*/  LDSM.16.MT88.4 R28, [R208+0x1800] ;  /* 0x00180000d01c783b */ /* 0x000fe20000004200 */
[----:B------:R1:W5:Y:S06]  /*48e0*/  MUFU.EX2 R228, R3 ;  /* 0x0000000300e47308 */ /* 0x00036c0000000800 */
[C---:B------:R-:W-:Y:S01]  /*48f0*/  HMMA.16816.F32 R92, R4.reuse, R24, R108 ;  /* 0x00000018045c723c */ /* 0x040fe2000000186c */
[----:B------:R-:W-:Y:S06]  /*4900*/  LDSM.16.MT88.4 R24, [R210+0x1800] ;  /* 0x00180000d218783b */ /* 0x000fec0000004200 */
[----:B------:R-:W-:Y:S01]  /*4910*/  MOV R110, R212 ;  /* 0x000000d4006e7202 */ /* 0x000fe20000000f00 */
[----:B---3--:R-:W-:Y:S01]  /*4920*/  HMMA.16816.F32 R36, R4, R18, R36 ;  /* 0x000000120424723c */ /* 0x008fe20000001824 */
[----:B------:R-:W-:Y:S01]  /*4930*/  MOV R111, R218 ;  /* 0x000000da006f7202 */ /* 0x000fe20000000f00 */
[----:B-1----:R-:W-:Y:S01]  /*4940*/  FFMA.FTZ R3, R133, c[0x0][0x2d0], -R0 ;  /* 0x0000b40085037a23 */ /* 0x002fe20000010800 */
[----:B------:R-:W-:-:S02]  /*4950*/  MOV R109, R203 ;  /* 0x000000cb006d7202 */ /* 0x000fc40000000f00 */
[----:B------:R-:W-:Y:S01]  /*4960*/  MOV R108, R202 ;  /* 0x000000ca006c7202 */ /* 0x000fe20000000f00 */
[----:B------:R1:W-:Y:S02]  /*4970*/  MUFU.EX2 R227, R3 ;  /* 0x0000000300e37308 */ /* 0x0003e40000000800 */
[C---:B------:R-:W-:Y:S08]  /*4980*/  HMMA.16816.F32 R52, R4.reuse, R32, R52 ;  /* 0x000000200434723c */ /* 0x040ff00000001834 */
[----:B----4-:R-:W-:Y:S01]  /*4990*/  HMMA.16816.F32 R44, R4, R14, R40 ;  /* 0x0000000e042c723c */ /* 0x010fe20000001828 */
[----:B-1----:R-:W-:-:S07]  /*49a0*/  FFMA.FTZ R3, R152, c[0x0][0x2d0], -R2 ;  /* 0x0000b40098037a23 */ /* 0x002fce0000010802 */
[C---:B------:R-:W-:Y:S01]  /*49b0*/  HMMA.16816.F32 R40, R4.reuse, R16, R68 ;  /* 0x000000100428723c */ /* 0x040fe20000001844 */
[----:B------:R-:W1:Y:S01]  /*49c0*/  LDSM.16.MT88.4 R16, [R211+0x1800] ;  /* 0x00180000d310783b */ /* 0x000e620000004200 */
[----:B------:R3:W-:Y:S06]  /*49d0*/  MUFU.EX2 R212, R3 ;  /* 0x0000000300d47308 */ /* 0x0007ec0000000800 */
[C---:B------:R-:W-:Y:S01]  /*49e0*/  HMMA.16816.F32 R48, R4.reuse, R12, R48 ;  /* 0x0000000c0430723c */ /* 0x040fe20000001830 */
[----:B------:R-:W4:Y:S07]  /*49f0*/  LDSM.16.MT88.4 R12, [R208+0x5800] ;  /* 0x00580000d00c783b */ /* 0x000f2e0000004200 */
[----:B------:R-:W-:Y:S01]  /*4a00*/  HMMA.16816.F32 R56, R4, R34, R56 ;  /* 0x000000220438723c */ /* 0x000fe20000001838 */
[----:B------:R-:W-:Y:S01]  /*4a10*/  LDSM.16.MT88.4 R32, [R210+0x5800] ;  /* 0x00580000d220783b */ /* 0x000fe20000004200 */
[----:B---3--:R-:W-:-:S05]  /*4a20*/  FFMA.FTZ R3, R151, c[0x0][0x2d0], -R2 ;  /* 0x0000b40097037a23 */ /* 0x008fca0000010802 */
[----:B------:R-:W-:Y:S01]  /*4a30*/  FFMA.FTZ R4, R132, c[0x0][0x2d0], -R0 ;  /* 0x0000b40084047a23 */ /* 0x000fe20000010800 */
[----:B--2---:R-:W-:Y:S01]  /*4a40*/  F2FP.PACK_AB R6, R231, R232 ;  /* 0x000000e8e706723e */ /* 0x004fe200000000ff */
[----:B------:R2:W-:Y:S01]  /*4a50*/  MUFU.EX2 R224, R3 ;  /* 0x0000000300e07308 */ /* 0x0005e20000000800 */
[----:B-----5:R-:W-:-:S07]  /*4a60*/  F2FP.PACK_AB R5, R228, R229 ;  /* 0x000000e5e405723e */ /* 0x020fce00000000ff */
[----:B------:R3:W5:Y:S01]  /*4a70*/  MUFU.EX2 R225, R4 ;  /* 0x0000000400e17308 */ /* 0x0007620000000800 */
[----:B--2---:R-:W-:-:S07]  /*4a80*/  FFMA.FTZ R3, R150, c[0x0][0x2d0], -R2 ;  /* 0x0000b40096037a23 */ /* 0x004fce0000010802 */
[----:B------:R2:W-:Y:S01]  /*4a90*/  MUFU.EX2 R220, R3 ;  /* 0x0000000300dc7308 */ /* 0x0005e20000000800 */
[----:B---3--:R-:W-:Y:S02]  /*4aa0*/  F2FP.PACK_AB R4, R233, R230 ;  /* 0x000000e6e904723e */ /* 0x008fe400000000ff */
[----:B-----5:R-:W-:-:S07]  /*4ab0*/  F2FP.PACK_AB R7, R227, R225 ;  /* 0x000000e1e307723e */ /* 0x020fce00000000ff */
[----:B-1----:R-:W-:Y:S01]  /*4ac0*/  HMMA.16816.F32 R76, R4, R16, R76 ;  /* 0x00000010044c723c */ /* 0x002fe2000000184c */
[----:B--2---:R-:W-:-:S04]  /*4ad0*/  FFMA.FTZ R3, R153, c[0x0][0x2d0], -R2 ;  /* 0x0000b40099037a23 */ /* 0x004fc80000010802 */
[----:B------:R1:W2:Y:S03]  /*4ae0*/  MUFU.EX2 R218, R3 ;  /* 0x0000000300da7308 */ /* 0x0002a60000000800 */
[C---:B------:R-:W-:Y:S01]  /*4af0*/  HMMA.16816.F32 R68, R4.reuse, R18, R72 ;  /* 0x000000120444723c */ /* 0x040fe20000001848 */
[----:B------:R-:W3:Y:S07]  /*4b00*/  LDSM.16.MT88.4 R16, [R211+0x5800] ;  /* 0x00580000d310783b */ /* 0x000eee0000004200 */
[----:B----4-:R-:W-:Y:S01]  /*4b10*/  HMMA.16816.F32 R64, R4, R12, R64 ;  /* 0x0000000c0440723c */ /* 0x010fe20000001840 */
[----:B-1----:R-:W-:-:S07]  /*4b20*/  FFMA.FTZ R3, R146, c[0x0][0x2d0], -R0 ;  /* 0x0000b40092037a23 */ /* 0x002fce0000010800 */
[C---:B------:R-:W-:Y:S01]  /*4b30*/  HMMA.16816.F32 R60, R4.reuse, R14, R60 ;  /* 0x0000000e043c723c */ /* 0x040fe2000000183c */
[----:B------:R-:W1:Y:S01]  /*4b40*/  LDSM.16.MT88.4 R12, [R209+0x5800] ;  /* 0x00580000d10c783b */ /* 0x000e620000004200 */
[----:B------:R4:W-:Y:S06]  /*4b50*/  MUFU.EX2 R203, R3 ;  /* 0x0000000300cb7308 */ /* 0x0009ec0000000800 */
[C---:B------:R-:W-:Y:S08]  /*4b60*/  HMMA.16816.F32 R92, R4.reuse, R24, R92 ;  /* 0x00000018045c723c */ /* 0x040ff0000000185c */
[----:B------:R-:W-:Y:S01]  /*4b70*/  HMMA.16816.F32 R88, R4, R26, R88 ;  /* 0x0000001a0458723c */ /* 0x000fe20000001858 */
[----:B------:R-:W5:Y:S01]  /*4b80*/  LDSM.16.MT88.4 R24, [R210+0x2000] ;  /* 0x00200000d218783b */ /* 0x000f620000004200 */
[----:B----4-:R-:W-:-:S04]  /*4b90*/  FFMA.FTZ R3, R147, c[0x0][0x2d0], -R0 ;  /* 0x0000b40093037a23 */ /* 0x010fc80000010800 */
[----:B------:R4:W1:Y:S02]  /*4ba0*/  MUFU.EX2 R202, R3 ;  /* 0x0000000300ca7308 */ /* 0x0008640000000800 */
[C---:B------:R-:W-:Y:S08]  /*4bb0*/  HMMA.16816.F32 R84, R4.reuse, R20, R84 ;  /* 0x000000140454723c */ /* 0x040ff00000001854 */
[----:B---3--:R-:W-:Y:S01]  /*4bc0*/  HMMA.16816.F32 R40, R4, R16, R40 ;  /* 0x000000100428723c */ /* 0x008fe20000001828 */
[----:B----4-:R-:W-:-:S07]  /*4bd0*/  FFMA.FTZ R3, R149, c[0x0][0x2d0], -R0 ;  /* 0x0000b40095037a23 */ /* 0x010fce0000010800 */
[C---:B------:R-:W-:Y:S01]  /*4be0*/  HMMA.16816.F32 R36, R4.reuse, R18, R36 ;  /* 0x000000120424723c */ /* 0x040fe20000001824 */
[----:B------:R-:W3:Y:S01]  /*4bf0*/  LDSM.16.MT88.4 R16, [R211+0x2000] ;  /* 0x00200000d310783b */ /* 0x000ee20000004200 */
[----:B------:R4:W-:Y:S06]  /*4c00*/  MUFU.EX2 R131, R3 ;  /* 0x0000000300837308 */ /* 0x0009ec0000000800 */
[C---:B------:R-:W-:Y:S01]  /*4c10*/  HMMA.16816.F32 R80, R4.reuse, R22, R80 ;  /* 0x000000160450723c */ /* 0x040fe20000001850 */
[----:B------:R-:W2:Y:S07]  /*4c20*/  LDSM.16.MT88.4 R20, [R209+0x2000] ;  /* 0x00200000d114783b */ /* 0x000eae0000004200 */
[----:B-1----:R-:W-:Y:S01]  /*4c30*/  HMMA.16816.F32 R48, R4, R12, R48 ;  /* 0x0000000c0430723c */ /* 0x002fe20000001830 */
[----:B----4-:R-:W-:Y:S01]  /*4c40*/  FFMA.FTZ R3, R160, c[0x0][0x2d0], -R2 ;  /* 0x0000b400a0037a23 */ /* 0x010fe20000010802 */
[----:B------:R-:W-:-:S03]  /*4c50*/  MOV R160, R9 ;  /* 0x0000000900a07202 */ /* 0x000fc60000000f00 */
[----:B------:R1:W-:Y:S03]  /*4c60*/  MUFU.EX2 R129, R3 ;  /* 0x0000000300817308 */ /* 0x0003e60000000800 */
[C---:B------:R-:W-:Y:S01]  /*4c70*/  HMMA.16816.F32 R44, R4.reuse, R14, R44 ;  /* 0x0000000e042c723c */ /* 0x040fe2000000182c */
[----:B------:R-:W4:Y:S07]  /*4c80*/  LDSM.16.MT88.4 R12, [R208+0x6000] ;  /* 0x00600000d00c783b */ /* 0x000f2e0000004200 */
[----:B------:R-:W-:Y:S01]  /*4c90*/  HMMA.16816.F32 R104, R4, R28, R104 ;  /* 0x0000001c0468723c */ /* 0x000fe20000001868 */
[----:B-1----:R-:W-:-:S07]  /*4ca0*/  FFMA.FTZ R3, R159, c[0x0][0x2d0], -R2 ;  /* 0x0000b4009f037a23 */ /* 0x002fce0000010802 */
[C---:B------:R-:W-:Y:S01]  /*4cb0*/  HMMA.16816.F32 R100, R4.reuse, R30, R100 ;  /* 0x0000001e0464723c */ /* 0x040fe20000001864 */
[----:B------:R-:W-:Y:S01]  /*4cc0*/  LDSM.16.MT88.4 R28, [R208+0x2000] ;  /* 0x00200000d01c783b */ /* 0x000fe20000004200 */
[----:B------:R-:W-:Y:S01]  /*4cd0*/  MOV R159, R116 ;  /* 0x00000074009f7202 */ /* 0x000fe20000000f00 */
[----:B------:R1:W-:Y:S05]  /*4ce0*/  MUFU.EX2 R153, R3 ;  /* 0x0000000300997308 */ /* 0x0003ea0000000800 */
[C---:B------:R-:W-:Y:S08]  /*4cf0*/  HMMA.16816.F32 R52, R4.reuse, R32, R52 ;  /* 0x000000200434723c */ /* 0x040ff00000001834 */
[----:B------:R-:W-:Y:S01]  /*4d00*/  HMMA.16816.F32 R56, R4, R34, R56 ;  /* 0x000000220438723c */ /* 0x000fe20000001838 */
[----:B------:R-:W3:Y:S01]  /*4d10*/  LDSM.16.MT88.4 R32, [R210+0x6000] ;  /* 0x00600000d220783b */ /* 0x000ee20000004200 */
[----:B-1----:R-:W-:-:S05]  /*4d20*/  FFMA.FTZ R3, R158, c[0x0][0x2d0], -R2 ;  /* 0x0000b4009e037a23 */ /* 0x002fca0000010802 */
[----:B------:R-:W-:Y:S01]  /*4d30*/  FFMA.FTZ R4, R148, c[0x0][0x2d0], -R0 ;  /* 0x0000b40094047a23 */ /* 0x000fe20000010800 */
[----:B--2---:R-:W-:Y:S01]  /*4d40*/  F2FP.PACK_AB R6, R218, R220 ;  /* 0x000000dcda06723e */ /* 0x004fe200000000ff */
[----:B------:R1:W-:Y:S01]  /*4d50*/  MUFU.EX2 R152, R3 ;  /* 0x0000000300987308 */ /* 0x0003e20000000800 */
[----:B------:R-:W-:-:S07]  /*4d60*/  F2FP.PACK_AB R5, R202, R203 ;  /* 0x000000cbca05723e */ /* 0x000fce00000000ff */
[----:B------:R2:W2:Y:S01]  /*4d70*/  MUFU.EX2 R130, R4 ;  /* 0x0000000400827308 */ /* 0x0004a20000000800 */
[----:B-1----:R-:W-:-:S07]  /*4d80*/  FFMA.FTZ R3, R161, c[0x0][0x2d0], -R2 ;  /* 0x0000b400a1037a23 */ /* 0x002fce0000010802 */
[----:B------:R1:W1:Y:S01]  /*4d90*/  MUFU.EX2 R151, R3 ;  /* 0x0000000300977308 */ /* 0x0002620000000800 */
[----:B--2---:R-:W-:Y:S02]  /*4da0*/  F2FP.PACK_AB R4, R224, R212 ;  /* 0x000000d4e004723e */ /* 0x004fe400000000ff */
[----:B------:R-:W-:-:S07]  /*4db0*/  F2FP.PACK_AB R7, R131, R130 ;  /* 0x000000828307723e */ /* 0x000fce00000000ff */
[----:B-----5:R-:W-:Y:S01]  /*4dc0*/  HMMA.16816.F32 R96, R4, R24, R92 ;  /* 0x000000180460723c */ /* 0x020fe2000000185c */
[----:B-1----:R-:W-:-:S04]  /*4dd0*/  FFMA.FTZ R3, R154, c[0x0][0x2d0], -R0 ;  /* 0x0000b4009a037a23 */ /* 0x002fc80000010800 */
[----:B------:R1:W-:Y:S03]  /*4de0*/  MUFU.EX2 R128, R3 ;  /* 0x0000000300807308 */ /* 0x0003e60000000800 */
[C---:B------:R-:W-:Y:S01]  /*4df0*/  HMMA.16816.F32 R92, R4.reuse, R26, R88 ;  /* 0x0000001a045c723c */ /* 0x040fe20000001858 */
[----:B------:R-:W-:Y:S07]  /*4e00*/  LDSM.16.MT88.4 R24, [R208+0x2800] ;  /* 0x00280000d018783b */ /* 0x000fee0000004200 */
[----:B---3--:R-:W-:Y:S01]  /*4e10*/  HMMA.16816.F32 R72, R4, R18, R68 ;  /* 0x000000120448723c */ /* 0x008fe20000001844 */
[----:B-1----:R-:W-:-:S07]  /*4e20*/  FFMA.FTZ R3, R155, c[0x0][0x2d0], -R0 ;  /* 0x0000b4009b037a23 */ /* 0x002fce0000010800 */
[C---:B------:R-:W-:Y:S01]  /*4e30*/  HMMA.16816.F32 R88, R4.reuse, R20, R84 ;  /* 0x000000140458723c */ /* 0x040fe20000001854 */
[----:B------:R1:W2:Y:S07]  /*4e40*/  MUFU.EX2 R150, R3 ;  /* 0x0000000300967308 */ /* 0x0002ae0000000800 */
[C---:B----4-:R-:W-:Y:S08]  /*4e50*/  HMMA.16816.F32 R68, R4.reuse, R12, R64 ;  /* 0x0000000c0444723c */ /* 0x050ff00000001840 */
[----:B------:R-:W-:Y:S01]  /*4e60*/  HMMA.16816.F32 R84, R4, R22, R80 ;  /* 0x000000160454723c */ /* 0x000fe20000001850 */
[----:B------:R-:W-:Y:S01]  /*4e70*/  LDSM.16.MT88.4 R20, [R210+0x2800] ;  /* 0x00280000d214783b */ /* 0x000fe20000004200 */
[----:B-1----:R-:W-:-:S04]  /*4e80*/  FFMA.FTZ R3, R156, c[0x0][0x2d0], -R0 ;  /* 0x0000b4009c037a23 */ /* 0x002fc80000010800 */
[----:B------:R1:W-:Y:S02]  /*4e90*/  MUFU.EX2 R134, R3 ;  /* 0x0000000300867308 */ /* 0x0003e40000000800 */
[C---:B------:R-:W-:Y:S01]  /*4ea0*/  HMMA.16816.F32 R64, R4.reuse, R14, R60 ;  /* 0x0000000e0440723c */ /* 0x040fe2000000183c */
[----:B------:R-:W3:Y:S07]  /*4eb0*/  LDSM.16.MT88.4 R12, [R209+0x6000] ;  /* 0x00600000d10c783b */ /* 0x000eee0000004200 */
[----:B------:R-:W-:Y:S01]  /*4ec0*/  HMMA.16816.F32 R80, R4, R16, R76 ;  /* 0x000000100450723c */ /* 0x000fe2000000184c */
[----:B------:R-:W4:Y:S01]  /*4ed0*/  LDSM.16.MT88.4 R16, [R211+0x6000] ;  /* 0x00600000d310783b */ /* 0x000f220000004200 */
[----:B-1----:R-:W-:-:S06]  /*4ee0*/  FFMA.FTZ R3, R157, c[0x0][0x2d0], -R0 ;  /* 0x0000b4009d037a23 */ /* 0x002fcc0000010800 */
[C---:B------:R-:W-:Y:S01]  /*4ef0*/  HMMA.16816.F32 R60, R4.reuse, R32, R52 ;  /* 0x00000020043c723c */ /* 0x040fe20000001834 */
[----:B------:R1:W5:Y:S07]  /*4f00*/  MUFU.EX2 R135, R3 ;  /* 0x0000000300877308 */ /* 0x00036e0000000800 */
[C---:B------:R-:W-:Y:S08]  /*4f10*/  HMMA.16816.F32 R100, R4.reuse, R30, R100 ;  /* 0x0000001e0464723c */ /* 0x040ff00000001864 */
[----:B------:R-:W-:Y:S01]  /*4f20*/  HMMA.16816.F32 R104, R4, R28, R104 ;  /* 0x0000001c0468723c */ /* 0x000fe20000001868 */
[----:B------:R-:W-:Y:S01]  /*4f30*/  LDSM.16.MT88.4 R28, [R208+0x6800] ;  /* 0x00680000d01c783b */ /* 0x000fe20000004200 */
[----:B-1----:R-:W-:-:S04]  /*4f40*/  FFMA.FTZ R3, R168, c[0x0][0x2d0], -R2 ;  /* 0x0000b400a8037a23 */ /* 0x002fc80000010802 */
[----:B------:R1:W-:Y:S02]  /*4f50*/  MUFU.EX2 R133, R3 ;  /* 0x0000000300857308 */ /* 0x0003e40000000800 */
[C---:B------:R-:W-:Y:S08]  /*4f60*/  HMMA.16816.F32 R56, R4.reuse, R34, R56 ;  /* 0x000000220438723c */ /* 0x040ff00000001838 */
[----:B---3--:R-:W-:Y:S01]  /*4f70*/  HMMA.16816.F32 R52, R4, R12, R48 ;  /* 0x0000000c0434723c */ /* 0x008fe20000001830 */
[----:B-1----:R-:W-:-:S07]  /*4f80*/  FFMA.FTZ R3, R167, c[0x0][0x2d0], -R2 ;  /* 0x0000b400a7037a23 */ /* 0x002fce0000010802 */
[C---:B----4-:R-:W-:Y:S01]  /*4f90*/  HMMA.16816.F32 R48, R4.reuse, R16, R40 ;  /* 0x000000100430723c */ /* 0x050fe20000001828 */
[----:B------:R1:W-:Y:S07]  /*4fa0*/  MUFU.EX2 R148, R3 ;  /* 0x0000000300947308 */ /* 0x0003ee0000000800 */
[C---:B------:R-:W-:Y:S01]  /*4fb0*/  HMMA.16816.F32 R36, R4.reuse, R18, R36 ;  /* 0x000000120424723c */ /* 0x040fe20000001824 */
[----:B------:R-:W3:Y:S07]  /*4fc0*/  LDSM.16.MT88.4 R16, [R209+0x2800] ;  /* 0x00280000d110783b */ /* 0x000eee0000004200 */
[----:B------:R-:W-:Y:S01]  /*4fd0*/  HMMA.16816.F32 R44, R4, R14, R44 ;  /* 0x0000000e042c723c */ /* 0x000fe2000000182c */
[----:B------:R-:W4:Y:S01]  /*4fe0*/  LDSM.16.MT88.4 R12, [R211+0x2800] ;  /* 0x00280000d30c783b */ /* 0x000f220000004200 */
[----:B-1----:R-:W-:-:S05]  /*4ff0*/  FFMA.FTZ R3, R166, c[0x0][0x2d0], -R2 ;  /* 0x0000b400a6037a23 */ /* 0x002fca0000010802 */
[----:B------:R-:W-:Y:S01]  /*5000*/  F2FP.PACK_AB R4, R153, R129 ;  /* 0x000000819904723e */ /* 0x000fe200000000ff */
[----:B------:R1:W-:Y:S01]  /*5010*/  MUFU.EX2 R149, R3 ;  /* 0x0000000300957308 */ /* 0x0003e20000000800 */
[----:B------:R-:W-:Y:S02]  /*5020*/  F2FP.PACK_AB R6, R151, R152 ;  /* 0x000000989706723e */ /* 0x000fe400000000ff */
[----:B--2---:R-:W-:Y:S02]  /*5030*/  F2FP.PACK_AB R5, R150, R128 ;  /* 0x000000809605723e */ /* 0x004fe400000000ff */
[----:B-----5:R-:W-:-:S07]  /*5040*/  F2FP.PACK_AB R7, R135, R134 ;  /* 0x000000868707723e */ /* 0x020fce00000000ff */
[----:B------:R-:W-:Y:S01]  /*5050*/  HMMA.16816.F32 R76, R4, R20, R96 ;  /* 0x00000014044c723c */ /* 0x000fe20000001860 */
[----:B-1----:R-:W-:-:S07]  /*5060*/  FFMA.FTZ R3, R169, c[0x0][0x2d0], -R2 ;  /* 0x0000b400a9037a23 */ /* 0x002fce0000010802 */
[C---:B------:R-:W-:Y:S01]  /*5070*/  HMMA.16816.F32 R40, R4.reuse, R26, R100 ;  /* 0x0000001a0428723c */ /* 0x040fe20000001864 */
[----:B------:R1:W-:Y:S07]  /*5080*/  MUFU.EX2 R147, R3 ;  /* 0x0000000300937308 */ /* 0x0003ee0000000800 */
[C---:B------:R-:W-:Y:S01]  /*5090*/  HMMA.16816.F32 R96, R4.reuse, R22, R92 ;  /* 0x000000160460723c */ /* 0x040fe2000000185c */
[----:B------:R-:W-:Y:S07]  /*50a0*/  LDSM.16.MT88.4 R20, [R208+0x7000] ;  /* 0x00700000d014783b */ /* 0x000fee0000004200 */
[----:B---3--:R-:W-:Y:S01]  /*50b0*/  HMMA.16816.F32 R100, R4, R16, R88 ;  /* 0x000000100464723c */ /* 0x008fe20000001858 */
[----:B-1----:R-:W-:-:S04]  /*50c0*/  FFMA.FTZ R3, R162, c[0x0][0x2d0], -R0 ;  /* 0x0000b400a2037a23 */ /* 0x002fc80000010800 */
[----:B------:R1:W-:Y:S03]  /*50d0*/  MUFU.EX2 R132, R3 ;  /* 0x0000000300847308 */ /* 0x0003e60000000800 */
[C---:B------:R-:W-:Y:S01]  /*50e0*/  HMMA.16816.F32 R92, R4.reuse, R18, R84 ;  /* 0x00000012045c723c */ /* 0x040fe20000001854 */
[----:B------:R-:W2:Y:S07]  /*50f0*/  LDSM.16.MT88.4 R16, [R209+0x6800] ;  /* 0x00680000d110783b */ /* 0x000eae0000004200 */
[----:B----4-:R-:W-:Y:S01]  /*5100*/  HMMA.16816.F32 R84, R4, R12, R80 ;  /* 0x0000000c0454723c */ /* 0x010fe20000001850 */
[----:B-1----:R-:W-:-:S07]  /*5110*/  FFMA.FTZ R3, R164, c[0x0][0x2d0], -R0 ;  /* 0x0000b400a4037a23 */ /* 0x002fce0000010800 */
[C---:B------:R-:W-:Y:S01]  /*5120*/  HMMA.16816.F32 R88, R4.reuse, R14, R72 ;  /* 0x0000000e0458723c */ /* 0x040fe20000001848 */
[----:B------:R-:W1:Y:S01]  /*5130*/  LDSM.16.MT88.4 R12, [R210+0x6800] ;  /* 0x00680000d20c783b */ /* 0x000e620000004200 */
[----:B------:R3:W-:Y:S06]  /*5140*/  MUFU.EX2 R146, R3 ;  /* 0x0000000300927308 */ /* 0x0007ec0000000800 */
[C---:B------:R-:W-:Y:S01]  /*5150*/  HMMA.16816.F32 R32, R4.reuse, R24, R104 ;  /* 0x000000180420723c */ /* 0x040fe20000001868 */
[----:B------:R-:W-:Y:S04]  /*5160*/  LDSM.16.MT88.4 R24, [R210+0x3000] ;  /* 0x00300000d218783b */ /* 0x000fe80000004200 */
[----:B------:R-:W-:Y:S03]  /*5170*/  LDSM.16.MT88.4 R104, [R210+0x7800] ;  /* 0x00780000d268783b */ /* 0x000fe60000004200 */
[----:B------:R-:W-:Y:S01]  /*5180*/  HMMA.16816.F32 R80, R4, R28, R68 ;  /* 0x0000001c0450723c */ /* 0x000fe20000001844 */
[----:B---3--:R-:W-:-:S04]  /*5190*/  FFMA.FTZ R3, R163, c[0x0][0x2d0], -R0 ;  /* 0x0000b400a3037a23 */ /* 0x008fc80000010800 */
[----:B------:R3:W-:Y:S03]  /*51a0*/  MUFU.EX2 R144, R3 ;  /* 0x0000000300907308 */ /* 0x0007e60000000800 */
[C---:B------:R-:W-:Y:S08]  /*51b0*/  HMMA.16816.F32 R72, R4.reuse, R30, R64 ;  /* 0x0000001e0448723c */ /* 0x040ff00000001840 */
[----:B--2---:R-:W-:Y:S01]  /*51c0*/  HMMA.16816.F32 R52, R4, R16, R52 ;  /* 0x000000100434723c */ /* 0x004fe20000001834 */
[----:B---3--:R-:W-:-:S07]  /*51d0*/  FFMA.FTZ R3, R165, c[0x0][0x2d0], -R0 ;  /* 0x0000b400a5037a23 */ /* 0x008fce0000010800 */
[C---:B------:R-:W-:Y:S01]  /*51e0*/  HMMA.16816.F32 R44, R4.reuse, R18, R44 ;  /* 0x00000012042c723c */ /* 0x040fe2000000182c */
[----:B------:R-:W-:Y:S01]  /*51f0*/  LDSM.16.MT88.4 R16, [R208+0x3000] ;  /* 0x00300000d010783b */ /* 0x000fe20000004200 */
[----:B------:R2:W-:Y:S06]  /*5200*/  MUFU.EX2 R145, R3 ;  /* 0x0000000300917308 */ /* 0x0005ec0000000800 */
[C---:B-1----:R-:W-:Y:S08]  /*5210*/  HMMA.16816.F32 R60, R4.reuse, R12, R60 ;  /* 0x0000000c043c723c */ /* 0x042ff0000000183c */
[----:B------:R-:W-:Y:S01]  /*5220*/  HMMA.16816.F32 R56, R4, R14, R56 ;  /* 0x0000000e0438723c */ /* 0x000fe20000001838 */
[----:B------:R-:W1:Y:S01]  /*5230*/  LDSM.16.MT88.4 R12, [R211+0x6800] ;  /* 0x00680000d30c783b */ /* 0x000e620000004200 */
[----:B--2---:R-:W-:-:S04]  /*5240*/  FFMA.FTZ R3, R174, c[0x0][0x2d0], -R2 ;  /* 0x0000b400ae037a23 */ /* 0x004fc80000010802 */
[----:B------:R2:W-:Y:S02]  /*5250*/  MUFU.EX2 R116, R3 ;  /* 0x0000000300747308 */ /* 0x0005e40000000800 */
[----:B--2---:R-:W-:-:S06]  /*5260*/  FFMA.FTZ R3, R175, c[0x0][0x2d0], -R2 ;  /* 0x0000b400af037a23 */ /* 0x004fcc0000010802 */
[----:B------:R2:W3:Y:S01]  /*5270*/  MUFU.EX2 R118, R3 ;  /* 0x0000000300767308 */ /* 0x0004e20000000800 */
[----:B-1----:R-:W-:Y:S01]  /*5280*/  HMMA.16816.F32 R48, R4, R12, R48 ;  /* 0x0000000c0430723c */ /* 0x002fe20000001830 */
[--C-:B--2---:R-:W-:Y:S01]  /*5290*/  FFMA.FTZ R3, R200, c[0x0][0x2d0], -R2.reuse ;  /* 0x0000b400c8037a23 */ /* 0x104fe20000010802 */
[----:B------:R-:W-:Y:S01]  /*52a0*/  IADD3 R223, R223, -0x2, RZ ;  /* 0xfffffffedfdf7810 */ /* 0x000fe20007ffe0ff */
[----:B------:R-:W-:Y:S01]  /*52b0*/  FFMA.FTZ R2, R201, c[0x0][0x2d0], -R2 ;  /* 0x0000b400c9027a23 */ /* 0x000fe20000010802 */
[----:B---3--:R-:W-:-:S03]  /*52c0*/  F2FP.PACK_AB R112, R118, R116 ;  /* 0x000000747670723e */ /* 0x008fc600000000ff */
[----:B------:R-:W-:Y:S01]  /*52d0*/  MUFU.EX2 R119, R3 ;  /* 0x0000000300777308 */ /* 0x000fe20000000800 */
[----:B------:R-:W-:Y:S01]  /*52e0*/  HMMA.16816.F32 R28, R4, R14, R36 ;  /* 0x0000000e041c723c */ /* 0x000fe20000001824 */
[----:B------:R-:W1:Y:S06]  /*52f0*/  LDSM.16.MT88.4 R12, [R211+0x3000] ;  /* 0x00300000d30c783b */ /* 0x000e6c0000004200 */
[----:B------:R-:W-:Y:S02]  /*5300*/  F2FP.PACK_AB R4, R148, R133 ;  /* 0x000000859404723e */ /* 0x000fe400000000ff */
[----:B------:R-:W-:-:S02]  /*5310*/  F2FP.PACK_AB R6, R147, R149 ;  /* 0x000000959306723e */ /* 0x000fc400000000ff */
[----:B------:R-:W-:Y:S02]  /*5320*/  F2FP.PACK_AB R5, R146, R132 ;  /* 0x000000849205723e */ /* 0x000fe400000000ff */
[----:B------:R-:W-:-:S07]  /*5330*/  F2FP.PACK_AB R7, R145, R144 ;  /* 0x000000909107723e */ /* 0x000fce00000000ff */
[C---:B------:R-:W-:Y:S08]  /*5340*/  HMMA.16816.F32 R32, R4.reuse, R16, R32 ;  /* 0x000000100420723c */ /* 0x040ff00000001820 */
[C---:B------:R-:W-:Y:S01]  /*5350*/  HMMA.16816.F32 R40, R4.reuse, R18, R40 ;  /* 0x000000120428723c */ /* 0x040fe20000001828 */
[----:B------:R-:W2:Y:S07]  /*5360*/  LDSM.16.MT88.4 R16, [R209+0x3000] ;  /* 0x00300000d110783b */ /* 0x000eae0000004200 */
[C---:B------:R-:W-:Y:S08]  /*5370*/  HMMA.16816.F32 R68, R4.reuse, R24, R76 ;  /* 0x000000180444723c */ /* 0x040ff0000000184c */
[C---:B------:R-:W-:Y:S01]  /*5380*/  HMMA.16816.F32 R36, R4.reuse, R26, R96 ;  /* 0x0000001a0424723c */ /* 0x040fe20000001860 */
[----:B------:R-:W3:Y:S04]  /*5390*/  LDSM.16.MT88.4 R24, [R210+0x7000] ;  /* 0x00700000d218783b */ /* 0x000ee80000004200 */
[----:B------:R-:W-:Y:S03]  /*53a0*/  LDSM.16.MT88.4 R96, [R208+0x7800] ;  /* 0x00780000d060783b */ /* 0x000fe60000004200 */
[C---:B-1----:R-:W-:Y:S08]  /*53b0*/  HMMA.16816.F32 R84, R4.reuse, R12, R84 ;  /* 0x0000000c0454723c */ /* 0x042ff00000001854 */
[C---:B--2---:R-:W-:Y:S08]  /*53c0*/  HMMA.16816.F32 R64, R4.reuse, R18, R92 ;  /* 0x000000120440723c */ /* 0x044ff0000000185c */
[C---:B------:R-:W-:Y:S01]  /*53d0*/  HMMA.16816.F32 R76, R4.reuse, R16, R100 ;  /* 0x00000010044c723c */ /* 0x040fe20000001864 */
[----:B------:R-:W1:Y:S07]  /*53e0*/  LDSM.16.MT88.4 R16, [R211+0x7000] ;  /* 0x00700000d310783b */ /* 0x000e6e0000004200 */
[C---:B------:R-:W-:Y:S01]  /*53f0*/  HMMA.16816.F32 R92, R4.reuse, R14, R88 ;  /* 0x0000000e045c723c */ /* 0x040fe20000001858 */
[----:B------:R-:W2:Y:S04]  /*5400*/  LDSM.16.MT88.4 R12, [R209+0x7000] ;  /* 0x00700000d10c783b */ /* 0x000ea80000004200 */
[----:B------:R-:W4:Y:S03]  /*5410*/  LDSM.16.MT88.4 R88, [R211+0x3800] ;  /* 0x00380000d358783b */ /* 0x000f260000004200 */
[C---:B------:R-:W-:Y:S01]  /*5420*/  HMMA.16816.F32 R100, R4.reuse, R20, R80 ;  /* 0x000000140464723c */ /* 0x040fe20000001850 */
[----:B------:R-:W-:Y:S07]  /*5430*/  LDSM.16.MT88.4 R80, [R209+0x3800] ;  /* 0x00380000d150783b */ /* 0x000fee0000004200 */
[C---:B------:R-:W-:Y:S01]  /*5440*/  HMMA.16816.F32 R20, R4.reuse, R22, R72 ;  /* 0x000000160414723c */ /* 0x040fe20000001848 */
[----:B------:R-:W5:Y:S07]  /*5450*/  LDSM.16.MT88.4 R72, [R210+0x3800] ;  /* 0x00380000d248783b */ /* 0x000f6e0000004200 */
[C---:B---3--:R-:W-:Y:S01]  /*5460*/  HMMA.16816.F32 R60, R4.reuse, R24, R60 ;  /* 0x00000018043c723c */ /* 0x048fe2000000183c */
[----:B------:R3:W2:Y:S07]  /*5470*/  MUFU.EX2 R25, R2 ;  /* 0x0000000200197308 */ /* 0x0006ae0000000800 */
[C---:B------:R-:W-:Y:S08]  /*5480*/  HMMA.16816.F32 R56, R4.reuse, R26, R56 ;  /* 0x0000001a0438723c */ /* 0x040ff00000001838 */
[----:B-1----:R-:W-:Y:S01]  /*5490*/  HMMA.16816.F32 R48, R4, R16, R48 ;  /* 0x000000100430723c */ /* 0x002fe20000001830 */
[----:B---3--:R-:W-:Y:S01]  /*54a0*/  FFMA.FTZ R2, R170, c[0x0][0x2d0], -R0 ;  /* 0x0000b400aa027a23 */ /* 0x008fe20000010800 */
[----:B--2---:R-:W-:-:S03]  /*54b0*/  F2FP.PACK_AB R114, R25, R119 ;  /* 0x000000771972723e */ /* 0x004fc600000000ff */
[----:B------:R1:W-:Y:S03]  /*54c0*/  MUFU.EX2 R24, R2 ;  /* 0x0000000200187308 */ /* 0x0003e60000000800 */
[C---:B------:R-:W-:Y:S08]  /*54d0*/  HMMA.16816.F32 R52, R4.reuse, R12, R52 ;  /* 0x0000000c0434723c */ /* 0x040ff00000001834 */
[----:B------:R-:W-:Y:S01]  /*54e0*/  HMMA.16816.F32 R44, R4, R14, R44 ;  /* 0x0000000e042c723c */ /* 0x000fe2000000182c */
[----:B------:R-:W-:Y:S01]  /*54f0*/  LDSM.16.MT88.4 R12, [R211+0x7800] ;  /* 0x00780000d30c783b */ /* 0x000fe20000004200 */
[----:B-1----:R-:W-:-:S06]  /*5500*/  FFMA.FTZ R2, R171, c[0x0][0x2d0], -R0 ;  /* 0x0000b400ab027a23 */ /* 0x002fcc0000010800 */
[----:B------:R-:W-:Y:S01]  /*5510*/  HMMA.16816.F32 R28, R4, R18, R28 ;  /* 0x00000012041c723c */ /* 0x000fe2000000181c */
[----:B------:R-:W2:Y:S01]  /*5520*/  LDL R5, [R1+0x38] ;  /* 0x0000380001057983 */ /* 0x000ea20000100800 */
[----:B------:R1:W3:Y:S02]  /*5530*/  MUFU.EX2 R11, R2 ;  /* 0x00000002000b7308 */ /* 0x0002e40000000800 */
[--C-:B-1----:R-:W-:Y:S01]  /*5540*/  FFMA.FTZ R2, R173, c[0x0][0x2d0], -R0.reuse ;  /* 0x0000b400ad027a23 */ /* 0x102fe20000010800 */
[----:B---3--:R-:W-:Y:S01]  /*5550*/  F2FP.PACK_AB R113, R11, R24 ;  /* 0x000000180b71723e */ /* 0x008fe200000000ff */
[----:B------:R-:W-:-:S04]  /*5560*/  FFMA.FTZ R0, R172, c[0x0][0x2d0], -R0 ;  /* 0x0000b400ac007a23 */ /* 0x000fc80000010800 */
[----:B------:R1:W-:Y:S08]  /*5570*/  MUFU.EX2 R10, R2 ;  /* 0x00000002000a7308 */ /* 0x0003f00000000800 */
[----:B------:R3:W3:Y:S01]  /*5580*/  MUFU.EX2 R9, R0 ;  /* 0x0000000000097308 */ /* 0x0006e20000000800 */
[----:B-1----:R-:W-:-:S04]  /*5590*/  FADD.FTZ R2, R160, R159 ;  /* 0x0000009fa0027221 */ /* 0x002fc80000010000 */
[----:B------:R-:W-:Y:S02]  /*55a0*/  FADD.FTZ R2, R109, R2 ;  /* 0x000000026d027221 */ /* 0x000fe40000010000 */
[----:B---3--:R-:W-:Y:S01]  /*55b0*/  FADD.FTZ R0, R248, R247 ;  /* 0x000000f7f8007221 */ /* 0x008fe20000010000 */
[----:B------:R-:W-:Y:S01]  /*55c0*/  F2FP.PACK_AB R115, R9, R10 ;  /* 0x0000000a0973723e */ /* 0x000fe200000000ff */
[----:B------:R-:W-:Y:S02]  /*55d0*/  FADD.FTZ R2, R110, R2 ;  /* 0x000000026e027221 */ /* 0x000fe40000010000 */
[----:B------:R-:W-:Y:S02]  /*55e0*/  FADD.FTZ R0, R251, R0 ;  /* 0x00000000fb007221 */ /* 0x000fe40000010000 */
[----:B------:R-:W-:Y:S02]  /*55f0*/  FADD.FTZ R2, R246, R2 ;  /* 0x00000002f6027221 */ /* 0x000fe40000010000 */
[----:B------:R-:W-:Y:S01]  /*5600*/  FADD.FTZ R0, R108, R0 ;  /* 0x000000006c007221 */ /* 0x000fe20000010000 */
[----:B----4-:R-:W-:Y:S03]  /*5610*/  HMMA.16816.F32 R84, R112, R88, R84 ;  /* 0x000000587054723c */ /* 0x010fe60000001854 */
[----:B------:R-:W-:-:S02]  /*5620*/  FADD.FTZ R0, R250, R0 ;  /* 0x00000000fa007221 */ /* 0x000fc40000010000 */
[----:B------:R-:W-:Y:S02]  /*5630*/  FADD.FTZ R2, R244, R2 ;  /* 0x00000002f4027221 */ /* 0x000fe40000010000 */
[----:B------:R-:W-:Y:S01]  /*5640*/  FADD.FTZ R0, R111, R0 ;  /* 0x000000006f007221 */ /* 0x000fe20000010000 */
[C---:B------:R-:W-:Y:S01]  /*5650*/  HMMA.16816.F32 R120, R112.reuse, R124, R32 ;  /* 0x0000007c7078723c */ /* 0x040fe20000001820 */
[----:B------:R-:W-:Y:S01]  /*5660*/  FADD.FTZ R2, R243, R2 ;  /* 0x00000002f3027221 */ /* 0x000fe20000010000 */
[----:B------:R-:W1:Y:S01]  /*5670*/  LDSM.16.MT88.4 R108, [R209+0x7800] ;  /* 0x00780000d16c783b */ /* 0x000e620000004200 */
[----:B------:R-:W-:Y:S02]  /*5680*/  FADD.FTZ R0, R249, R0 ;  /* 0x00000000f9007221 */ /* 0x000fe40000010000 */
[----:B------:R-:W-:Y:S02]  /*5690*/  FADD.FTZ R2, R245, R2 ;  /* 0x00000002f5027221 */ /* 0x000fe40000010000 */
[----:B------:R-:W-:Y:S01]  /*56a0*/  FADD.FTZ R0, R252, R0 ;  /* 0x00000000fc007221 */ /* 0x000fe20000010000 */
[----:B------:R-:W-:Y:S01]  /*56b0*/  HMMA.16816.F32 R88, R112, R90, R92 ;  /* 0x0000005a7058723c */ /* 0x000fe2000000185c */
[----:B------:R-:W-:-:S02]  /*56c0*/  FADD.FTZ R2, R238, R2 ;  /* 0x00000002ee027221 */ /* 0x000fc40000010000 */
[----:B------:R-:W-:Y:S02]  /*56d0*/  FADD.FTZ R0, R239, R0 ;  /* 0x00000000ef007221 */ /* 0x000fe40000010000 */
[----:B------:R-:W-:Y:S02]  /*56e0*/  FADD.FTZ R2, R236, R2 ;  /* 0x00000002ec027221 */ /* 0x000fe40000010000 */
[----:B------:R-:W-:Y:S01]  /*56f0*/  FADD.FTZ R0, R242, R0 ;  /* 0x00000000f2007221 */ /* 0x000fe20000010000 */
[----:B-----5:R-:W-:Y:S01]  /*5700*/  HMMA.16816.F32 R68, R112, R72, R68 ;  /* 0x000000487044723c */ /* 0x020fe20000001844 */
[----:B------:R-:W-:Y:S02]  /*5710*/  FADD.FTZ R3, R234, R2 ;  /* 0x00000002ea037221 */ /* 0x000fe40000010000 */
[----:B------:R-:W-:-:S04]  /*5720*/  FADD.FTZ R0, R241, R0 ;  /* 0x00000000f1007221 */ /* 0x000fc80000010000 */
[----:B------:R-:W-:Y:S01]  /*5730*/  FADD.FTZ R2, R240, R0 ;  /* 0x00000000f0027221 */ /* 0x000fe20000010000 */
[C---:B------:R-:W-:Y:S01]  /*5740*/  HMMA.16816.F32 R92, R112.reuse, R96, R100 ;  /* 0x00000060705c723c */ /* 0x040fe20000001864 */
[----:B------:R-:W-:Y:S02]  /*5750*/  FADD.FTZ R0, R235, R3 ;  /* 0x00000003eb007221 */ /* 0x000fe40000010000 */
        /* <DEDUP_REMOVED lines=12> */
[----:B------:R-:W-:Y:S01]  /*5820*/  FADD.FTZ R2, R224, R2 ;  /* 0x00000002e0027221 */ /* 0x000fe20000010000 */
[----:B------:R-:W-:Y:S01]  /*5830*/  HMMA.16816.F32 R72, R112, R74, R36 ;  /* 0x0000004a7048723c */ /* 0x000fe20000001824 */
[----:B------:R-:W-:Y:S02]  /*5840*/  FADD.FTZ R0, R202, R0 ;  /* 0x00000000ca007221 */ /* 0x000fe40000010000 */
[----:B------:R-:W-:Y:S02]  /*5850*/  FADD.FTZ R2, R220, R2 ;  /* 0x00000002dc027221 */ /* 0x000fe40000010000 */
[----:B------:R-:W-:Y:S02]  /*5860*/  FADD.FTZ R0, R130, R0 ;  /* 0x0000000082007221 */ /* 0x000fe40000010000 */
[----:B------:R-:W-:Y:S02]  /*5870*/  FADD.FTZ R2, R218, R2 ;  /* 0x00000002da027221 */ /* 0x000fe40000010000 */
[----:B------:R-:W-:-:S02]  /*5880*/  FADD.FTZ R0, R131, R0 ;  /* 0x0000000083007221 */ /* 0x000fc40000010000 */
[----:B------:R-:W-:Y:S02]  /*5890*/  FADD.FTZ R2, R129, R2 ;  /* 0x0000000281027221 */ /* 0x000fe40000010000 */
        /* <DEDUP_REMOVED lines=10> */
[----:B------:R-:W-:Y:S01]  /*5940*/  FADD.FTZ R2, R146, R2 ;  /* 0x0000000292027221 */ /* 0x000fe20000010000 */
[C---:B------:R-:W-:Y:S08]  /*5950*/  HMMA.16816.F32 R100, R112.reuse, R104, R60 ;  /* 0x000000687064723c */ /* 0x040ff0000000183c */
[C---:B-1----:R-:W-:Y:S08]  /*5960*/  HMMA.16816.F32 R128, R112.reuse, R108, R52 ;  /* 0x0000006c7080723c */ /* 0x042ff00000001834 */
[C---:B------:R-:W-:Y:S08]  /*5970*/  HMMA.16816.F32 R80, R112.reuse, R82, R64 ;  /* 0x000000527050723c */ /* 0x040ff00000001840 */
[C---:B------:R-:W-:Y:S08]  /*5980*/  HMMA.16816.F32 R96, R112.reuse, R98, R20 ;  /* 0x000000627060723c */ /* 0x040ff00000001814 */
[C---:B------:R-:W-:Y:S08]  /*5990*/  HMMA.16816.F32 R104, R112.reuse, R106, R56 ;  /* 0x0000006a7068723c */ /* 0x040ff00000001838 */
[C---:B------:R-:W-:Y:S08]  /*59a0*/  HMMA.16816.F32 R108, R112.reuse, R110, R44 ;  /* 0x0000006e706c723c */ /* 0x040ff0000000182c */
[C---:B------:R-:W-:Y:S08]  /*59b0*/  HMMA.16816.F32 R132, R112.reuse, R12, R48 ;  /* 0x0000000c7084723c */ /* 0x040ff00000001830 */
[----:B------:R-:W-:Y:S01]  /*59c0*/  HMMA.16816.F32 R112, R112, R14, R28 ;  /* 0x0000000e7070723c */ /* 0x000fe2000000181c */
[----:B--2---:R-:W-:Y:S01]  /*59d0*/  @P4 IMAD.HI.U32 R4, R5, c[0x0][0x2c8], RZ ;  /* 0x0000b20005044a27 */ /* 0x004fe200078e00ff */
[----:B------:R-:W-:-:S02]  /*59e0*/  MOV R0, R5 ;  /* 0x0000000500007202 */ /* 0x000fc40000000f00 */
[----:B------:R-:W-:Y:S02]  /*59f0*/  MOV R5, c[0x0][0x2ac] ;  /* 0x0000ab0000057a02 */ /* 0x000fe40000000f00 */
[----:B------:R-:W-:-:S03]  /*5a00*/  @P4 SHF.R.U32.HI R0, RZ, c[0x0][0x2cc], R4 ;  /* 0x0000b300ff004a19 */ /* 0x000fc60000011604 */
[----:B------:R-:W-:-:S05]  /*5a10*/  IMAD R5, R5, c[0x0][0x1d0], RZ ;  /* 0x0000740005057a24 */ /* 0x000fca00078e02ff */
[----:B------:R-:W-:Y:S01]  /*5a20*/  IADD3 R0, R0, -c[0x0][0x168], R5 ;  /* 0x80005a0000007a10 */ /* 0x000fe20007ffe005 */
[----:B------:R-:W-:Y:S02]  /*5a30*/  FADD.FTZ R4, R149, R3 ;  /* 0x0000000395047221 */ /* 0x000fe40000010000 */
[----:B------:R-:W-:Y:S01]  /*5a40*/  FADD.FTZ R3, R144, R2 ;  /* 0x0000000290037221 */ /* 0x000fe20000010000 */
[----:B------:R-:W-:Y:S01]  /*5a50*/  SHF.R.S32.HI R5, RZ, 0x1f, R0 ;  /* 0x0000001fff057819 */ /* 0x000fe20000011400 */
[----:B------:R-:W-:-:S03]  /*5a60*/  FADD.FTZ R2, R147, R4 ;  /* 0x0000000493027221 */ /* 0x000fc60000010000 */
[----:B------:R-:W-:Y:S01]  /*5a70*/  LEA.HI R5, R5, R0, RZ, 0x7 ;  /* 0x0000000005057211 */ /* 0x000fe200078f38ff */
[----:B------:R-:W-:Y:S02]  /*5a80*/  FADD.FTZ R0, R145, R3 ;  /* 0x0000000391007221 */ /* 0x000fe40000010000 */
[----:B------:R-:W-:Y:S02]  /*5a90*/  FADD.FTZ R2, R116, R2 ;  /* 0x0000000274027221 */ /* 0x000fe40000010000 */
[----:B------:R-:W-:Y:S02]  /*5aa0*/  FADD.FTZ R0, R24, R0 ;  /* 0x0000000018007221 */ /* 0x000fe40000010000 */
[----:B------:R-:W-:Y:S02]  /*5ab0*/  FADD.FTZ R2, R118, R2 ;  /* 0x0000000276027221 */ /* 0x000fe40000010000 */
[----:B------:R-:W-:Y:S01]  /*5ac0*/  FADD.FTZ R0, R11, R0 ;  /* 0x000000000b007221 */ /* 0x000fe20000010000 */
[----:B------:R-:W-:Y:S01]  /*5ad0*/  SHF.R.S32.HI R3, RZ, 0x7, R5 ;  /* 0x00000007ff037819 */ /* 0x000fe20000011405 */
[----:B------:R-:W-:-:S02]  /*5ae0*/  FADD.FTZ R2, R119, R2 ;  /* 0x0000000277027221 */ /* 0x000fc40000010000 */
[----:B------:R-:W-:Y:S01]  /*5af0*/  FADD.FTZ R0, R10, R0 ;  /* 0x000000000a007221 */ /* 0x000fe20000010000 */
[----:B------:R-:W-:Y:S01]  /*5b00*/  IMNMX R6, RZ, R3, !PT ;  /* 0x00000003ff067217 */ /* 0x000fe20007800200 */
[----:B------:R-:W-:Y:S02]  /*5b10*/  FADD.FTZ R2, R25, R2 ;  /* 0x0000000219027221 */ /* 0x000fe40000010000 */
[----:B------:R-:W-:Y:S02]  /*5b20*/  FADD.FTZ R0, R9, R0 ;  /* 0x0000000009007221 */ /* 0x000fe40000010000 */
[----:B------:R1:W-:Y:S04]  /*5b30*/  STL [R1+0xc], R6 ;  /* 0x00000c0601007387 */ /* 0x0003e80000100800 */
[----:B------:R1:W-:Y:S04]  /*5b40*/  STL [R1+0x4], R0 ;  /* 0x0000040001007387 */ /* 0x0003e80000100800 */
[----:B------:R1:W-:Y:S01]  /*5b50*/  STL [R1], R2 ;  /* 0x0000000201007387 */ /* 0x0003e20000100800 */
[----:B------:R-:W-:Y:S11]  /*5b60*/  ISETP.GE.AND P0, PT, R223, R6, PT ;  /* 0x00000006df00720c */ /* 0x000ff60003f06270 */
[----:B------:R-:W-:Y:S02]  /*5b70*/  @!UPT UIADD3 URZ, URZ, URZ, URZ ;  /* 0x0000003f3f3ff290 */ /* 0x000fe4000fffe03f */
[----:B------:R-:W-:Y:S05]  /*5b80*/  @!P0 BRA `(.L_x_468) ;  /* 0x000044b000008947 */ /* 0x000fea0003800000 */
[----:B------:R-:W-:Y:S02]  /*5b90*/  MOV R119, R8 ;  /* 0x0000000800777202 */ /* 0x000fe40000000f00 */
[----:B------:R-:W-:Y:S02]  /*5ba0*/  MOV R118, R117 ;  /* 0x0000007500767202 */ /* 0x000fe40000000f00 */
.L_x_479:
[----:B------:R-:W-:Y:S04]  /*5bb0*/  DEPBAR.LE SB0, 0x0 ;  /* 0x000080000000791a */ /* 0x000fe80000000000 */
[----:B------:R-:W-:Y:S01]  /*5bc0*/  WARPSYNC 0xffffffff ;  /* 0xffffffff00007948 */ /* 0x000fe20003800000 */
[----:B------:R-:W-:Y:S01]  /*5bd0*/  BAR.SYNC.DEFER_BLOCKING 0x0 ;  /* 0x0000000000007b1d */ /* 0x000fe20000010000 */
[----:B------:R-:W-:Y:S05]  /*5be0*/  ISETP.GE.AND P0, PT, R223, RZ, PT ;  /* 0x000000ffdf00720c */ /* 0x000fea0003f06270 */
[----:B------:R2:W3:Y:S01]  /*5bf0*/  LDSM.16.M88.4 R8, [R205] ;  /* 0x00000000cd08783b */ /* 0x0004e20000000200 */
[----:B------:R-:W-:Y:S03]  /*5c00*/  BSSY B0, `(.L_x_469) ;  /* 0x0000055000007945 */ /* 0x000fe60003800000 */
[----:B------:R2:W4:Y:S04]  /*5c10*/  LDSM.16.M88.4 R16, [R205+0x800] ;  /* 0x00080000cd10783b */ /* 0x0005280000000200 */
[----:B------:R2:W1:Y:S04]  /*5c20*/  LDSM.16.M88.4 R24, [R205+0x1000] ;  /* 0x00100000cd18783b */ /* 0x0004680000000200 */
        /* <DEDUP_REMOVED lines=13> */
[----:B------:R-:W-:-:S05]  /*5d00*/  @!P0 BRA `(.L_x_470) ;  /* 0x0000044000008947 */ /* 0x000fca0003800000 */
[----:B-1-34-:R-:W-:Y:S01]  /*5d10*/  IMAD.WIDE.U32 R2, R222, c[0x0][0x208], RZ ;  /* 0x00008200de027a25 */ /* 0x01afe200078e00ff */
[----:B------:R-:W-:Y:S01]  /*5d20*/  SHF.R.S32.HI R0, RZ, 0x1f, R222 ;  /* 0x0000001fff007819 */ /* 0x000fe200000114de */
[----:B------:R-:W3:Y:S01]  /*5d30*/  LDL.64 R6, [R1+0x28] ;  /* 0x0000280001067983 */ /* 0x000ee20000100a00 */
[----:B------:R-:W-:Y:S01]  /*5d40*/  SHF.R.S32.HI R4, RZ, 0x1f, R221 ;  /* 0x0000001fff047819 */ /* 0x000fe200000114dd */
[----:B------:R-:W-:Y:S02]  /*5d50*/  IMAD.SHL.U32 R29, R237, 0x2, RZ ;  /* 0x00000002ed1d7824 */ /* 0x000fe400078e00ff */
[----:B------:R-:W-:Y:S02]  /*5d60*/  IMAD R0, R0, c[0x0][0x208], RZ ;  /* 0x0000820000007a24 */ /* 0x000fe400078e02ff */
[----:B------:R-:W4:Y:S01]  /*5d70*/  LDL R5, [R1+0x34] ;  /* 0x0000340001057983 */ /* 0x000f220000100800 */
[----:B------:R-:W-:Y:S02]  /*5d80*/  IMAD R4, R4, c[0x0][0x218], RZ ;  /* 0x0000860004047a24 */ /* 0x000fe400078e02ff */
[----:B------:R-:W-:Y:S02]  /*5d90*/  IMAD R0, R222, c[0x0][0x20c], R0 ;  /* 0x00008300de007a24 */ /* 0x000fe400078e0200 */
[----:B------:R-:W-:Y:S02]  /*5da0*/  IMAD R4, R221, c[0x0][0x21c], R4 ;  /* 0x00008700dd047a24 */ /* 0x000fe400078e0204 */
[----:B------:R-:W-:Y:S02]  /*5db0*/  IMAD.IADD R3, R3, 0x1, R0 ;  /* 0x0000000103037824 */ /* 0x000fe400078e0200 */
[----:B------:R-:W-:Y:S02]  /*5dc0*/  IMAD.SHL.U32 R28, R226, 0x2, RZ ;  /* 0x00000002e21c7824 */ /* 0x000fe400078e00ff */
[----:B------:R-:W-:Y:S05]  /*5dd0*/  IMAD.WIDE.U32 R2, R221, c[0x0][0x218], R2 ;  /* 0x00008600dd027a25 */ /* 0x000fea00078e0002 */
[----:B---3--:R-:W-:Y:S02]  /*5de0*/  IADD3 R0, P0, R6, R2, RZ ;  /* 0x0000000206007210 */ /* 0x008fe40007f1e0ff */
[----:B------:R-:W-:Y:S02]  /*5df0*/  SHF.R.S32.HI R6, RZ, 0x1f, R237 ;  /* 0x0000001fff067819 */ /* 0x000fe400000114ed */
[----:B----4-:R-:W-:Y:S02]  /*5e00*/  IADD3.X R2, R5, R3, R4, P0, !PT ;  /* 0x0000000305027210 */ /* 0x010fe400007fe404 */
[C---:B------:R-:W-:Y:S02]  /*5e10*/  LEA R4, P0, R0.reuse, c[0x0][0x1f8], 0x1 ;  /* 0x00007e0000047a11 */ /* 0x040fe400078008ff */
[----:B------:R-:W-:Y:S02]  /*5e20*/  SHF.R.S32.HI R5, RZ, 0x1f, R226 ;  /* 0x0000001fff057819 */ /* 0x000fe400000114e2 */
[----:B------:R-:W-:Y:S02]  /*5e30*/  SHF.L.U64.HI R6, R237, 0x1, R6 ;  /* 0x00000001ed067819 */ /* 0x000fe40000010206 */
[----:B------:R-:W-:Y:S02]  /*5e40*/  LEA.HI.X R0, R0, c[0x0][0x1fc], R2, 0x1, P0 ;  /* 0x00007f0000007a11 */ /* 0x000fe400000f0c02 */
[----:B------:R-:W-:Y:S01]  /*5e50*/  SHF.L.U64.HI R5, R226, 0x1, R5 ;  /* 0x00000001e2057819 */ /* 0x000fe20000010205 */
[----:B------:R-:W-:-:S05]  /*5e60*/  BRA.DIV ~URZ, `(.L_x_471) ;  /* 0x0000ad127f007947 */ /* 0x000fca000b800000 */
[----:B------:R1:W3:Y:S02]  /*5e70*/  SHFL.IDX PT, R7, R0, RZ, 0x181f ;  /* 0x00181fff00077589 */ /* 0x0002e400000e0000 */
.L_x_524:
[----:B------:R-:W-:-:S05]  /*5e80*/  BRA.DIV ~URZ, `(.L_x_472) ;  /* 0x0000ad627f007947 */ /* 0x000fca000b800000 */
[----:B------:R-:W4:Y:S01]  /*5e90*/  SHFL.IDX PT, R2, R4, RZ, 0x181f ;  /* 0x00181fff04027589 */ /* 0x000f2200000e0000 */
[----:B------:R-:W-:Y:S02]  /*5ea0*/  ISETP.GE.AND P2, PT, R226, c[0x0][0x1d4], PT ;  /* 0x00007500e2007a0c */ /* 0x000fe40003f46270 */
[----:B------:R-:W-:Y:S01]  /*5eb0*/  ISETP.GE.AND P0, PT, R237, c[0x0][0x1d4], PT ;  /* 0x00007500ed007a0c */ /* 0x000fe20003f06270 */
[----:B------:R-:W5:Y:S04]  /*5ec0*/  SHFL.IDX PT, R14, R4, 0x1, 0x181f ;  /* 0x00381f00040e7f89 */ /* 0x000f6800000e0000 */
[----:B------:R-:W1:Y:S04]  /*5ed0*/  SHFL.IDX PT, R15, R0, 0x1, 0x181f ;  /* 0x00381f00000f7f89 */ /* 0x000e6800000e0000 */
[----:B------:R-:W2:Y:S04]  /*5ee0*/  SHFL.IDX PT, R22, R4, 0x2, 0x181f ;  /* 0x00581f0004167f89 */ /* 0x000ea800000e0000 */
[----:B------:R-:W3:Y:S01]  /*5ef0*/  SHFL.IDX PT, R23, R0, 0x2, 0x181f ;  /* 0x00581f0000177f89 */ /* 0x000ee200000e0000 */
[CC--:B----4-:R-:W-:Y:S02]  /*5f00*/  IADD3 R12, P6, R2.reuse, R28.reuse, RZ ;  /* 0x0000001c020c7210 */ /* 0x0d0fe40007fde0ff */
[-C--:B------:R-:W-:Y:S03]  /*5f10*/  IADD3 R2, P5, R2, R29.reuse, RZ ;  /* 0x0000001d02027210 */ /* 0x080fe60007fbe0ff */
[C-C-:B---3--:R-:W-:Y:S01]  /*5f20*/  IMAD.X R13, R7.reuse, 0x1, R5.reuse, P6 ;  /* 0x00000001070d7824 */ /* 0x148fe200030e0605 */
[CC--:B-----5:R-:W-:Y:S01]  /*5f30*/  IADD3 R20, P6, R14.reuse, R28.reuse, RZ ;  /* 0x0000001c0e147210 */ /* 0x0e0fe20007fde0ff */
[--C-:B------:R-:W-:Y:S01]  /*5f40*/  IMAD.X R3, R7, 0x1, R6.reuse, P5 ;  /* 0x0000000107037824 */ /* 0x100fe200028e0606 */
[-C--:B------:R-:W-:Y:S02]  /*5f50*/  IADD3 R14, P5, R14, R29.reuse, RZ ;  /* 0x0000001d0e0e7210 */ /* 0x080fe40007fbe0ff */
[----:B------:R2:W-:Y:S01]  /*5f60*/  LDGSTS.E.BYPASS.LTC128B.128 [R219+0x100], [R12.64], !P2 ;  /* 0x001000000cdb7fae */ /* 0x0005e2000d101d46 */
[C-C-:B-1----:R-:W-:Y:S01]  /*5f70*/  IMAD.X R21, R15.reuse, 0x1, R5.reuse, P6 ;  /* 0x000000010f157824 */ /* 0x142fe200030e0605 */
[----:B------:R-:W-:Y:S01]  /*5f80*/  SEL R7, RZ, 0x10, P0 ;  /* 0x00000010ff077807 */ /* 0x000fe20000000000 */
[--C-:B------:R-:W-:Y:S01]  /*5f90*/  IMAD.X R15, R15, 0x1, R6.reuse, P5 ;  /* 0x000000010f0f7824 */ /* 0x100fe200028e0606 */
[----:B------:R1:W-:Y:S04]  /*5fa0*/  LDGSTS.E.BYPASS.LTC128B.128 [R219+0x4100], [R2.64], !P0 ;  /* 0x0410000002db7fae */ /* 0x0003e8000c101d46 */
[----:B------:R3:W-:Y:S04]  /*5fb0*/  LDGSTS.E.BYPASS.LTC128B.128 [R219+0x1100], [R20.64], !P2 ;  /* 0x0110000014db7fae */ /* 0x0007e8000d101d46 */
[----:B------:R4:W-:Y:S01]  /*5fc0*/  LDGSTS.E.BYPASS.LTC128B.128 [R219+0x5100], [R14.64], !P0 ;  /* 0x051000000edb7fae */ /* 0x0009e2000c101d46 */
[C---:B--2---:R-:W-:Y:S02]  /*5fd0*/  IADD3 R12, P6, R22.reuse, R28, RZ ;  /* 0x0000001c160c7210 */ /* 0x044fe40007fde0ff */
[----:B-1----:R-:W-:Y:S03]  /*5fe0*/  IADD3 R2, P5, R22, R29, RZ ;  /* 0x0000001d16027210 */ /* 0x002fe60007fbe0ff */
[C---:B------:R-:W-:Y:S02]  /*5ff0*/  IMAD.X R13, R23.reuse, 0x1, R5, P6 ;  /* 0x00000001170d7824 */ /* 0x040fe400030e0605 */
[----:B------:R-:W-:Y:S03]  /*6000*/  IMAD.X R3, R23, 0x1, R6, P5 ;  /* 0x0000000117037824 */ /* 0x000fe600028e0606 */
[----:B------:R1:W-:Y:S04]  /*6010*/  LDGSTS.E.BYPASS.LTC128B.128 [R219+0x2100], [R12.64], !P2 ;  /* 0x021000000cdb7fae */ /* 0x0003e8000d101d46 */
[----:B----4-:R3:W2:Y:S04]  /*6020*/  SHFL.IDX PT, R14, R0, 0x3, 0x181f ;  /* 0x00781f00000e7f89 */ /* 0x0106a800000e0000 */
[----:B------:R3:W4:Y:S04]  /*6030*/  SHFL.IDX PT, R0, R4, 0x3, 0x181f ;  /* 0x00781f0004007f89 */ /* 0x00072800000e0000 */
[----:B------:R3:W-:Y:S01]  /*6040*/  LDGSTS.E.BYPASS.LTC128B.128 [R219+0x6100], [R2.64], !P0 ;  /* 0x0610000002db7fae */ /* 0x0007e2000c101d46 */
[----:B-1----:R-:W-:Y:S04]  /*6050*/  SEL R12, RZ, 0x10, P2 ;  /* 0x00000010ff0c7807 */ /* 0x002fe80001000000 */
.L_x_525:
[----:B---3--:R-:W-:Y:S02]  /*6060*/  IADD3 R4, -R12, 0x10, RZ ;  /* 0x000000100c047810 */ /* 0x008fe40007ffe1ff */
[C---:B------:R-:W-:Y:S02]  /*6070*/  IADD3 R2, -R7.reuse, 0x10, RZ ;  /* 0x0000001007027810 */ /* 0x040fe40007ffe1ff */
[----:B------:R-:W-:Y:S02]  /*6080*/  LOP3.LUT R4, R4, 0xf, RZ, 0xc0, !PT ;  /* 0x0000000f04047812 */ /* 0x000fe400078ec0ff */
[----:B------:R-:W-:Y:S02]  /*6090*/  ISETP.NE.U32.AND P6, PT, R12, RZ, PT ;  /* 0x000000ff0c00720c */ /* 0x000fe40003fc5070 */
[----:B----4-:R-:W-:Y:S02]  /*60a0*/  IADD3 R4, P2, P0, R4, R0, R28 ;  /* 0x0000000004047210 */ /* 0x010fe4000785e01c */
[----:B------:R-:W-:Y:S02]  /*60b0*/  LOP3.LUT R2, R2, 0xf, RZ, 0xc0, !PT ;  /* 0x0000000f02027812 */ /* 0x000fe400078ec0ff */
[----:B------:R-:W-:Y:S02]  /*60c0*/  ISETP.NE.U32.AND P5, PT, R7, RZ, PT ;  /* 0x000000ff0700720c */ /* 0x000fe40003fa5070 */
[----:B--2---:R-:W-:Y:S02]  /*60d0*/  IADD3.X R5, RZ, R14, R5, P2, P0 ;  /* 0x0000000eff057210 */ /* 0x004fe400017e0405 */
[----:B------:R-:W-:Y:S03]  /*60e0*/  IADD3 R2, P2, P0, R2, R0, R29 ;  /* 0x0000000002027210 */ /* 0x000fe6000785e01d */
[----:B------:R-:W-:Y:S01]  /*60f0*/  @!PT LDS RZ, [RZ] ;  /* 0x00000000fffff984 */ /* 0x000fe20000000800 */
[----:B------:R-:W-:Y:S01]  /*6100*/  @!PT LDS RZ, [RZ] ;  /* 0x00000000fffff984 */ /* 0x000fe20000000800 */
[----:B------:R-:W-:Y:S01]  /*6110*/  @!PT LDS RZ, [RZ] ;  /* 0x00000000fffff984 */ /* 0x000fe20000000800 */
[----:B------:R1:W-:Y:S01]  /*6120*/  LDGSTS.E.BYPASS.LTC128B.128.ZFILL [R219+0x3100], [R4.64], P6 ;  /* 0x0310000004db7fae */ /* 0x0003e2000b141d46 */
[----:B------:R-:W-:Y:S05]  /*6130*/  IADD3.X R3, RZ, R14, R6, P2, P0 ;  /* 0x0000000eff037210 */ /* 0x000fea00017e0406 */
[----:B------:R1:W-:Y:S04]  /*6140*/  LDGSTS.E.BYPASS.LTC128B.128.ZFILL [R219+0x7100], [R2.64], P5 ;  /* 0x0710000002db7fae */ /* 0x0003e8000a941d46 */
.L_x_470:
[----:B---34-:R-:W-:Y:S05]  /*6150*/  BSYNC B0 ;  /* 0x0000000000007941 */ /* 0x018fea0003800000 */
.L_x_469:
[----:B------:R-:W0:Y:S01]  /*6160*/  LDGDEPBAR ;  /* 0x00000000000079af */ /* 0x000e220000000000 */
[----:B------:R-:W-:Y:S01]  /*6170*/  WARPSYNC 0xffffffff ;  /* 0xffffffff00007948 */ /* 0x000fe20003800000 */
[C---:B-1----:R-:W-:Y:S01]  /*6180*/  HMMA.16816.F32 R4, R136.reuse, R8, RZ ;  /* 0x000000088804723c */ /* 0x042fe200000018ff */
[----:B------:R-:W-:Y:S02]  /*6190*/  BSSY B0, `(.L_x_473) ;  /* 0x000010a000007945 */ /* 0x000fe40003800000 */
[----:B------:R-:W-:Y:S05]  /*61a0*/  ISETP.GE.AND P0, PT, R223, 0x1, PT ;  /* 0x00000001df00780c */ /* 0x000fea0003f06270 */
[C---:B------:R-:W-:Y:S08]  /*61b0*/  HMMA.16816.F32 R8, R136.reuse, R10, RZ ;  /* 0x0000000a8808723c */ /* 0x040ff000000018ff */
        /* <DEDUP_REMOVED lines=16> */
[----:B------:R-:W1:Y:S07]  /*62c0*/  LDSM.16.M88.4 R144, [R207] ;  /* 0x00000000cf90783b */ /* 0x000e6e0000000200 */
        /* <DEDUP_REMOVED lines=11> */
[----:B------:R-:W2:Y:S07]  /*6380*/  LDSM.16.M88.4 R160, [R207+0x2000] ;  /* 0x00200000cfa0783b */ /* 0x000eae0000000200 */
[C---:B------:R-:W-:Y:S08]  /*6390*/  HMMA.16816.F32 R44, R140.reuse, R164, R44 ;  /* 0x000000a48c2c723c */ /* 0x040ff0000000182c */
[C---:B------:R-:W-:Y:S01]  /*63a0*/  HMMA.16816.F32 R48, R140.reuse, R166, R48 ;  /* 0x000000a68c30723c */ /* 0x040fe20000001830 */
[----:B------:R-:W-:Y:S07]  /*63b0*/  LDSM.16.M88.4 R164, [R206+-0x3800] ;  /* 0xffc80000cea4783b */ /* 0x000fee0000000200 */
[C---:B------:R-:W-:Y:S08]  /*63c0*/  HMMA.16816.F32 R52, R140.reuse, R168, R52 ;  /* 0x000000a88c34723c */ /* 0x040ff00000001834 */
[C---:B------:R-:W-:Y:S01]  /*63d0*/  HMMA.16816.F32 R56, R140.reuse, R170, R56 ;  /* 0x000000aa8c38723c */ /* 0x040fe20000001838 */
[----:B------:R-:W-:Y:S07]  /*63e0*/  LDSM.16.M88.4 R168, [R206+-0x3000] ;  /* 0xffd00000cea8783b */ /* 0x000fee0000000200 */
[C---:B------:R-:W-:Y:S08]  /*63f0*/  HMMA.16816.F32 R60, R140.reuse, R172, R60 ;  /* 0x000000ac8c3c723c */ /* 0x040ff0000000183c */
[----:B------:R-:W-:Y:S08]  /*6400*/  HMMA.16816.F32 R64, R140, R174, R64 ;  /* 0x000000ae8c40723c */ /* 0x000ff00000001840 */
        /* <DEDUP_REMOVED lines=11> */
[----:B------:R-:W5:Y:S07]  /*64c0*/  LDSM.16.M88.4 R156, [R206+-0x4000] ;  /* 0xffc00000ce9c783b */ /* 0x000f6e0000000200 */
[C---:B--2---:R-:W-:Y:S08]  /*64d0*/  HMMA.16816.F32 R36, R176.reuse, R160, R36 ;  /* 0x000000a0b024723c */ /* 0x044ff00000001824 */
[C---:B------:R-:W-:Y:S01]  /*64e0*/  HMMA.16816.F32 R40, R176.reuse, R162, R40 ;  /* 0x000000a2b028723c */ /* 0x040fe20000001828 */
[----:B------:R-:W2:Y:S07]  /*64f0*/  LDSM.16.M88.4 R160, [R206+-0x2800] ;  /* 0xffd80000cea0783b */ /* 0x000eae0000000200 */
[C---:B-1----:R-:W-:Y:S08]  /*6500*/  HMMA.16816.F32 R44, R176.reuse, R144, R44 ;  /* 0x00000090b02c723c */ /* 0x042ff0000000182c */
[C---:B------:R-:W-:Y:S01]  /*6510*/  HMMA.16816.F32 R48, R176.reuse, R146, R48 ;  /* 0x00000092b030723c */ /* 0x040fe20000001830 */
[----:B------:R-:W1:Y:S07]  /*6520*/  LDSM.16.M88.4 R144, [R206+-0x2000] ;  /* 0xffe00000ce90783b */ /* 0x000e6e0000000200 */
[C---:B---3--:R-:W-:Y:S08]  /*6530*/  HMMA.16816.F32 R52, R176.reuse, R148, R52 ;  /* 0x00000094b034723c */ /* 0x048ff00000001834 */
[C---:B------:R-:W-:Y:S01]  /*6540*/  HMMA.16816.F32 R56, R176.reuse, R150, R56 ;  /* 0x00000096b038723c */ /* 0x040fe20000001838 */
[----:B------:R-:W3:Y:S07]  /*6550*/  LDSM.16.M88.4 R148, [R206+-0x1800] ;  /* 0xffe80000ce94783b */ /* 0x000eee0000000200 */
[C---:B----4-:R-:W-:Y:S08]  /*6560*/  HMMA.16816.F32 R60, R176.reuse, R152, R60 ;  /* 0x00000098b03c723c */ /* 0x050ff0000000183c */
[----:B------:R-:W-:Y:S01]  /*6570*/  HMMA.16816.F32 R64, R176, R154, R64 ;  /* 0x0000009ab040723c */ /* 0x000fe20000001840 */
[----:B------:R-:W4:Y:S07]  /*6580*/  LDSM.16.M88.4 R152, [R206+-0x1000] ;  /* 0xfff00000ce98783b */ /* 0x000f2e0000000200 */
[C---:B-----5:R-:W-:Y:S08]  /*6590*/  HMMA.16816.F32 R4, R180.reuse, R156, R4 ;  /* 0x0000009cb404723c */ /* 0x060ff00000001804 */
[C---:B------:R-:W-:Y:S01]  /*65a0*/  HMMA.16816.F32 R8, R180.reuse, R158, R8 ;  /* 0x0000009eb408723c */ /* 0x040fe20000001808 */
[----:B------:R-:W5:Y:S07]  /*65b0*/  LDSM.16.M88.4 R156, [R206+-0x800] ;  /* 0xfff80000ce9c783b */ /* 0x000f6e0000000200 */
[C---:B------:R-:W-:Y:S08]  /*65c0*/  HMMA.16816.F32 R12, R180.reuse, R164, R12 ;  /* 0x000000a4b40c723c */ /* 0x040ff0000000180c */
[C---:B------:R-:W-:Y:S01]  /*65d0*/  HMMA.16816.F32 R16, R180.reuse, R166, R16 ;  /* 0x000000a6b410723c */ /* 0x040fe20000001810 */
[----:B------:R-:W3:Y:S07]  /*65e0*/  LDSM.16.M88.4 R164, [R205+0x4000] ;  /* 0x00400000cda4783b */ /* 0x000eee0000000200 */
[C---:B------:R-:W-:Y:S08]  /*65f0*/  HMMA.16816.F32 R20, R180.reuse, R168, R20 ;  /* 0x000000a8b414723c */ /* 0x040ff00000001814 */
[C---:B------:R-:W-:Y:S01]  /*6600*/  HMMA.16816.F32 R24, R180.reuse, R170, R24 ;  /* 0x000000aab418723c */ /* 0x040fe20000001818 */
[----:B------:R-:W4:Y:S07]  /*6610*/  LDSM.16.M88.4 R168, [R205+0x4800] ;  /* 0x00480000cda8783b */ /* 0x000f2e0000000200 */
        /* <DEDUP_REMOVED lines=13> */
[----:B------:R-:W-:Y:S01]  /*66f0*/  HMMA.16816.F32 R64, R180, R158, R64 ;  /* 0x0000009eb440723c */ /* 0x000fe20000001840 */
[----:B------:R-:W5:Y:S07]  /*6700*/  LDSM.16.M88.4 R156, [R205+0x7000] ;  /* 0x00700000cd9c783b */ /* 0x000f6e0000000200 */
        /* <DEDUP_REMOVED lines=21> */
[C---:B--2---:R-:W-:Y:S08]  /*6860*/  HMMA.16816.F32 R60, R184.reuse, R160, R60 ;  /* 0x000000a0b83c723c */ /* 0x044ff0000000183c */
[----:B------:R-:W-:Y:S01]  /*6870*/  HMMA.16816.F32 R64, R184, R162, R64 ;  /* 0x000000a2b840723c */ /* 0x000fe20000001840 */
        /* <DEDUP_REMOVED lines=25> */
[C---:B------:R-:W-:Y:S08]  /*6a10*/  HMMA.16816.F32 R4, R192.reuse, R168, R4 ;  /* 0x000000a8c004723c */ /* 0x040ff00000001804 */
[C---:B------:R-:W-:Y:S01]  /*6a20*/  HMMA.16816.F32 R8, R192.reuse, R170, R8 ;  /* 0x000000aac008723c */ /* 0x040fe20000001808 */
[----:B------:R-:W2:Y:S07]  /*6a30*/  LDSM.16.M88.4 R168, [R207+0x7800] ;  /* 0x00780000cfa8783b */ /* 0x000eae0000000200 */
[C---:B-1----:R-:W-:Y:S08]  /*6a40*/  HMMA.16816.F32 R12, R192.reuse, R144, R12 ;  /* 0x00000090c00c723c */ /* 0x042ff0000000180c */
[C---:B------:R-:W-:Y:S01]  /*6a50*/  HMMA.16816.F32 R16, R192.reuse, R146, R16 ;  /* 0x00000092c010723c */ /* 0x040fe20000001810 */
[----:B------:R-:W1:Y:S07]  /*6a60*/  LDSM.16.M88.4 R144, [R206] ;  /* 0x00000000ce90783b */ /* 0x000e6e0000000200 */
        /* <DEDUP_REMOVED lines=13> */
[C---:B------:R-:W-:Y:S01]  /*6b40*/  HMMA.16816.F32 R56, R192.reuse, R166, R56 ;  /* 0x000000a6c038723c */ /* 0x040fe20000001838 */
[----:B------:R-:W2:Y:S07]  /*6b50*/  LDSM.16.M88.4 R164, [R206+0x2800] ;  /* 0x00280000cea4783b */ /* 0x000eae0000000200 */
[C---:B------:R-:W-:Y:S08]  /*6b60*/  HMMA.16816.F32 R60, R192.reuse, R168, R60 ;  /* 0x000000a8c03c723c */ /* 0x040ff0000000183c */
[----:B------:R-:W-:Y:S01]  /*6b70*/  HMMA.16816.F32 R64, R192, R170, R64 ;  /* 0x000000aac040723c */ /* 0x000fe20000001840 */
[----:B------:R-:W2:Y:S07]  /*6b80*/  LDSM.16.M88.4 R168, [R206+0x3000] ;  /* 0x00300000cea8783b */ /* 0x000eae0000000200 */
[C---:B-1----:R-:W-:Y:S08]  /*6b90*/  HMMA.16816.F32 R4, R196.reuse, R144, R4 ;  /* 0x00000090c404723c */ /* 0x042ff00000001804 */
[C---:B------:R-:W-:Y:S01]  /*6ba0*/  HMMA.16816.F32 R8, R196.reuse, R146, R8 ;  /* 0x00000092c408723c */ /* 0x040fe20000001808 */
[----:B------:R-:W1:Y:S01]  /*6bb0*/  LDSM.16.M88.4 R144, [R206+0x3800] ;  /* 0x00380000ce90783b */ /* 0x000e620000000200 */
[----:B------:R-:W-:Y:S06]  /*6bc0*/  DEPBAR.LE SB0, 0x0 ;  /* 0x000080000000791a */ /* 0x000fec0000000000 */
[C---:B---3--:R-:W-:Y:S01]  /*6bd0*/  HMMA.16816.F32 R12, R196.reuse, R148, R12 ;  /* 0x00000094c40c723c */ /* 0x048fe2000000180c */
[----:B------:R-:W-:Y:S07]  /*6be0*/  BAR.SYNC.DEFER_BLOCKING 0x0 ;  /* 0x0000000000007b1d */ /* 0x000fee0000010000 */
[C---:B------:R-:W-:Y:S08]  /*6bf0*/  HMMA.16816.F32 R16, R196.reuse, R150, R16 ;  /* 0x00000096c410723c */ /* 0x040ff00000001810 */
[C---:B----4-:R-:W-:Y:S08]  /*6c00*/  HMMA.16816.F32 R20, R196.reuse, R152, R20 ;  /* 0x00000098c414723c */ /* 0x050ff00000001814 */
[C---:B------:R-:W-:Y:S08]  /*6c10*/  HMMA.16816.F32 R24, R196.reuse, R154, R24 ;  /* 0x0000009ac418723c */ /* 0x040ff00000001818 */
        /* <DEDUP_REMOVED lines=8> */
[C---:B-1----:R-:W-:Y:S08]  /*6ca0*/  HMMA.16816.F32 R60, R196.reuse, R144, R60 ;  /* 0x00000090c43c723c */ /* 0x042ff0000000183c */
[----:B------:R-:W-:Y:S01]  /*6cb0*/  HMMA.16816.F32 R64, R196, R146, R64 ;  /* 0x00000092c440723c */ /* 0x000fe20000001840 */
[----:B------:R-:W-:Y:S07]  /*6cc0*/  @!UPT UIADD3 URZ, URZ, URZ, URZ ;  /* 0x0000003f3f3ff290 */ /* 0x000fee000fffe03f */
[----:B------:R-:W-:-:S11]  /*6cd0*/  @!P0 BRA `(.L_x_474) ;  /* 0x0000055000008947 */ /* 0x000fd60003800000 */
[----:B------:R-:W-:Y:S01]  /*6ce0*/  IMAD.MOV.U32 R221, RZ, RZ, RZ ;  /* 0x000000ffffdd7224 */ /* 0x000fe200078e00ff */
[----:B------:R-:W2:Y:S01]  /*6cf0*/  LDL R2, [R1+0x10] ;  /* 0x0000100001027983 */ /* 0x000ea20000100800 */
[C---:B------:R-:W-:Y:S01]  /*6d00*/  IMAD.SHL.U32 R155, R237.reuse, 0x2, RZ ;  /* 0x00000002ed9b7824 */ /* 0x040fe200078e00ff */
[----:B------:R-:W-:Y:S01]  /*6d10*/  SHF.R.S32.HI R201, RZ, 0x1f, R237 ;  /* 0x0000001fffc97819 */ /* 0x000fe200000114ed */
[----:B------:R-:W-:Y:S01]  /*6d20*/  IMAD.SHL.U32 R154, R226, 0x2, RZ ;  /* 0x00000002e29a7824 */ /* 0x000fe200078e00ff */
[----:B------:R-:W3:Y:S02]  /*6d30*/  LDL R0, [R1+0x8] ;  /* 0x0000080001007983 */ /* 0x000ee40000100800 */
[----:B------:R-:W-:Y:S02]  /*6d40*/  SHF.L.U64.HI R144, R237, 0x1, R201 ;  /* 0x00000001ed907819 */ /* 0x000fe400000102c9 */
[----:B------:R-:W4:Y:S04]  /*6d50*/  LDL.64 R224, [R1+0x20] ;  /* 0x0000200001e07983 */ /* 0x000f280000100a00 */
[----:B------:R-:W5:Y:S04]  /*6d60*/  LDL R116, [R1+0x30] ;  /* 0x0000300001747983 */ /* 0x000f680000100800 */
[----:B------:R-:W4:Y:S04]  /*6d70*/  LDL.64 R202, [R1+0x18] ;  /* 0x0000180001ca7983 */ /* 0x000f280000100a00 */
[----:B------:R-:W5:Y:S01]  /*6d80*/  LDL R200, [R1+0x14] ;  /* 0x0000140001c87983 */ /* 0x000f620000100800 */
[----:B--2---:R-:W-:Y:S05]  /*6d90*/  IMAD R2, R223, 0x80, R2 ;  /* 0x00000080df027824 */ /* 0x004fea00078e0202 */
[----:B---3--:R-:W-:Y:S05]  /*6da0*/  IADD3 R2, R2, -0x80, R0 ;  /* 0xffffff8002027810 */ /* 0x008fea0007ffe000 */
[----:B------:R-:W-:Y:S04]  /*6db0*/  @P3 IMAD.HI.U32 R3, R2, c[0x0][0x2bc], RZ ;  /* 0x0000af0002033a27 */ /* 0x000fe800078e00ff */
[----:B------:R-:W-:Y:S01]  /*6dc0*/  IMAD.MOV.U32 R0, RZ, RZ, R2 ;  /* 0x000000ffff007224 */ /* 0x000fe200078e0002 */
[----:B------:R-:W-:Y:S04]  /*6dd0*/  @P3 SHF.R.U32.HI R0, RZ, c[0x0][0x2c0], R3 ;  /* 0x0000b000ff003a19 */ /* 0x000fe80000011603 */
[C---:B----4-:R-:W-:Y:S04]  /*6de0*/  @!P1 IADD3 R3, P0, R0.reuse, R224, RZ ;  /* 0x000000e000039210 */ /* 0x050fe80007f1e0ff */
[----:B-----5:R-:W-:Y:S01]  /*6df0*/  @!P1 LEA.HI.X.SX32 R117, R0, R116, 0x1, P0 ;  /* 0x0000007400759211 */ /* 0x020fe200000f0eff */
[----:B------:R-:W-:Y:S01]  /*6e00*/  IMAD.MOV R0, RZ, RZ, -R0 ;  /* 0x000000ffff007224 */ /* 0x000fe200078e0a00 */
[C---:B------:R-:W-:Y:S03]  /*6e10*/  @!P1 LEA R116, P0, R3.reuse, c[0x0][0x2a0], 0x2 ;  /* 0x0000a80003749a11 */ /* 0x040fe600078010ff */
[----:B------:R-:W-:Y:S01]  /*6e20*/  IMAD R222, R0, c[0x0][0x2b8], R2 ;  /* 0x0000ae0000de7a24 */ /* 0x000fe200078e0202 */
[----:B------:R-:W-:Y:S03]  /*6e30*/  @!P1 LEA.HI.X R117, R3, c[0x0][0x2a4], R117, 0x2, P0 ;  /* 0x0000a90003759a11 */ /* 0x000fe600000f1475 */
[----:B------:R-:W-:Y:S01]  /*6e40*/  IMAD.WIDE.U32 R2, R222, c[0x0][0x1e0], RZ ;  /* 0x00007800de027a25 */ /* 0x000fe200078e00ff */
[----:B------:R-:W-:Y:S01]  /*6e50*/  SHF.R.S32.HI R0, RZ, 0x1f, R222 ;  /* 0x0000001fff007819 */ /* 0x000fe200000114de */
[----:B------:R-:W2:Y:S04]  /*6e60*/  @!P1 LDG.E R221, [R116.64] ;  /* 0x0000000674dd9981 */ /* 0x000ea8000c1e1900 */
[----:B------:R-:W-:Y:S04]  /*6e70*/  IMAD R0, R0, c[0x0][0x1e0], RZ ;  /* 0x0000780000007a24 */ /* 0x000fe800078e02ff */
        /* <DEDUP_REMOVED lines=8> */
[C---:B------:R-:W-:Y:S02]  /*6f00*/  LEA R116, P0, R0.reuse, c[0x0][0x1c8], 0x1 ;  /* 0x0000720000747a11 */ /* 0x040fe400078008ff */
[----:B------:R-:W-:Y:S02]  /*6f10*/  SHF.R.S32.HI R200, RZ, 0x1f, R226 ;  /* 0x0000001fffc87819 */ /* 0x000fe400000114e2 */
[----:B------:R-:W-:Y:S02]  /*6f20*/  LEA.HI.X R0, R0, c[0x0][0x1cc], R2, 0x1, P0 ;  /* 0x0000730000007a11 */ /* 0x000fe400000f0c02 */
[----:B------:R-:W-:Y:S01]  /*6f30*/  SHF.L.U64.HI R117, R226, 0x1, R200 ;  /* 0x00000001e2757819 */ /* 0x000fe200000102c8 */
[----:B------:R-:W-:-:S05]  /*6f40*/  BRA.DIV ~URZ, `(.L_x_475) ;  /* 0x0000a1d27f007947 */ /* 0x000fca000b800000 */
[----:B------:R1:W2:Y:S02]  /*6f50*/  SHFL.IDX PT, R145, R0, RZ, 0x181f ;  /* 0x00181fff00917589 */ /* 0x0002a400000e0000 */
.L_x_526:
[----:B------:R-:W-:-:S05]  /*6f60*/  BRA.DIV ~URZ, `(.L_x_476) ;  /* 0x0000a2227f007947 */ /* 0x000fca000b800000 */
[----:B------:R-:W3:Y:S01]  /*6f70*/  SHFL.IDX PT, R2, R116, RZ, 0x181f ;  /* 0x00181fff74027589 */ /* 0x000ee200000e0000 */
[----:B------:R-:W-:Y:S02]  /*6f80*/  ISETP.GE.AND P2, PT, R226, c[0x0][0x1d4], PT ;  /* 0x00007500e2007a0c */ /* 0x000fe40003f46270 */
[----:B------:R-:W-:Y:S01]  /*6f90*/  ISETP.GE.AND P0, PT, R237, c[0x0][0x1d4], PT ;  /* 0x00007500ed007a0c */ /* 0x000fe20003f06270 */
[----:B------:R-:W4:Y:S04]  /*6fa0*/  SHFL.IDX PT, R148, R116, 0x1, 0x181f ;  /* 0x00381f0074947f89 */ /* 0x000f2800000e0000 */
[----:B------:R-:W5:Y:S04]  /*6fb0*/  SHFL.IDX PT, R149, R0, 0x1, 0x181f ;  /* 0x00381f0000957f89 */ /* 0x000f6800000e0000 */
[----:B------:R-:W1:Y:S04]  /*6fc0*/  SHFL.IDX PT, R152, R116, 0x2, 0x181f ;  /* 0x00581f0074987f89 */ /* 0x000e6800000e0000 */
[----:B------:R-:W2:Y:S01]  /*6fd0*/  SHFL.IDX PT, R153, R0, 0x2, 0x181f ;  /* 0x00581f0000997f89 */ /* 0x000ea200000e0000 */
[CC--:B---3--:R-:W-:Y:S02]  /*6fe0*/  IADD3 R146, P6, R2.reuse, R154.reuse, RZ ;  /* 0x0000009a02927210 */ /* 0x0c8fe40007fde0ff */
[-C--:B------:R-:W-:Y:S03]  /*6ff0*/  IADD3 R2, P5, R2, R155.reuse, RZ ;  /* 0x0000009b02027210 */ /* 0x080fe60007fbe0ff */
[C-C-:B--2---:R-:W-:Y:S01]  /*7000*/  IMAD.X R147, R145.reuse, 0x1, R117.reuse, P6 ;  /* 0x0000000191937824 */ /* 0x144fe200030e0675 */
[CC--:B----4-:R-:W-:Y:S01]  /*7010*/  IADD3 R150, P6, R148.reuse, R154.reuse, RZ ;  /* 0x0000009a94967210 */ /* 0x0d0fe20007fde0ff */
[--C-:B------:R-:W-:Y:S01]  /*7020*/  IMAD.X R3, R145, 0x1, R144.reuse, P5 ;  /* 0x0000000191037824 */ /* 0x100fe200028e0690 */
[-C--:B------:R-:W-:Y:S02]  /*7030*/  IADD3 R148, P5, R148, R155.reuse, RZ ;  /* 0x0000009b94947210 */ /* 0x080fe40007fbe0ff */
[----:B------:R1:W-:Y:S01]  /*7040*/  LDGSTS.E.BYPASS.LTC128B.128 [R219+0x8100], [R146.64], !P2 ;  /* 0x0810000092db7fae */ /* 0x0003e2000d101d46 */
[C-C-:B-----5:R-:W-:Y:S01]  /*7050*/  IMAD.X R151, R149.reuse, 0x1, R117.reuse, P6 ;  /* 0x0000000195977824 */ /* 0x160fe200030e0675 */
[----:B------:R-:W-:Y:S01]  /*7060*/  SEL R145, RZ, 0x10, P0 ;  /* 0x00000010ff917807 */ /* 0x000fe20000000000 */
[--C-:B------:R-:W-:Y:S01]  /*7070*/  IMAD.X R149, R149, 0x1, R144.reuse, P5 ;  /* 0x0000000195957824 */ /* 0x100fe200028e0690 */
[----:B------:R2:W-:Y:S04]  /*7080*/  LDGSTS.E.BYPASS.LTC128B.128 [R219+0xc100], [R2.64], !P0 ;  /* 0x0c10000002db7fae */ /* 0x0005e8000c101d46 */
[----:B------:R3:W-:Y:S04]  /*7090*/  LDGSTS.E.BYPASS.LTC128B.128 [R219+0x9100], [R150.64], !P2 ;  /* 0x0910000096db7fae */ /* 0x0007e8000d101d46 */
[----:B------:R4:W-:Y:S01]  /*70a0*/  LDGSTS.E.BYPASS.LTC128B.128 [R219+0xd100], [R148.64], !P0 ;  /* 0x0d10000094db7fae */ /* 0x0009e2000c101d46 */
[C---:B-1----:R-:W-:Y:S02]  /*70b0*/  IADD3 R146, P6, R152.reuse, R154, RZ ;  /* 0x0000009a98927210 */ /* 0x042fe40007fde0ff */
[----:B--2---:R-:W-:Y:S03]  /*70c0*/  IADD3 R2, P5, R152, R155, RZ ;  /* 0x0000009b98027210 */ /* 0x004fe60007fbe0ff */
[C---:B------:R-:W-:Y:S02]  /*70d0*/  IMAD.X R147, R153.reuse, 0x1, R117, P6 ;  /* 0x0000000199937824 */ /* 0x040fe400030e0675 */
[----:B------:R-:W-:Y:S03]  /*70e0*/  IMAD.X R3, R153, 0x1, R144, P5 ;  /* 0x0000000199037824 */ /* 0x000fe600028e0690 */
[----:B------:R1:W-:Y:S04]  /*70f0*/  LDGSTS.E.BYPASS.LTC128B.128 [R219+0xa100], [R146.64], !P2 ;  /* 0x0a10000092db7fae */ /* 0x0003e8000d101d46 */
[----:B----4-:R3:W2:Y:S04]  /*7100*/  SHFL.IDX PT, R148, R0, 0x3, 0x181f ;  /* 0x00781f0000947f89 */ /* 0x0106a800000e0000 */
[----:B------:R3:W4:Y:S04]  /*7110*/  SHFL.IDX PT, R0, R116, 0x3, 0x181f ;  /* 0x00781f0074007f89 */ /* 0x00072800000e0000 */
[----:B------:R3:W-:Y:S01]  /*7120*/  LDGSTS.E.BYPASS.LTC128B.128 [R219+0xe100], [R2.64], !P0 ;  /* 0x0e10000002db7fae */ /* 0x0007e2000c101d46 */
[----:B-1----:R-:W-:Y:S04]  /*7130*/  SEL R146, RZ, 0x10, P2 ;  /* 0x00000010ff927807 */ /* 0x002fe80001000000 */
.L_x_527:
        /* <DEDUP_REMOVED lines=15> */
.L_x_474:
[----:B------:R-:W-:Y:S05]  /*7230*/  BSYNC B0 ;  /* 0x0000000000007941 */ /* 0x000fea0003800000 */
.L_x_473:
[----:B-1----:R-:W2:Y:S01]  /*7240*/  LDL R116, [R1+0x38] ;  /* 0x0000380001747983 */ /* 0x002ea20000100800 */
[----:B------:R-:W-:Y:S03]  /*7250*/  MOV R0, 0xffffff80 ;  /* 0xffffff8000007802 */ /* 0x000fe60000000f00 */
[----:B------:R-:W2:Y:S02]  /*7260*/  LDL R3, [R1+0x44] ;  /* 0x0000440001037983 */ /* 0x000ea40000100800 */
[----:B------:R-:W-:Y:S02]  /*7270*/  IMAD R0, R223, R0, 0x1 ;  /* 0x00000001df007424 */ /* 0x000fe400078e0200 */
[----:B------:R-:W3:Y:S04]  /*7280*/  LDL R2, [R1+0x48] ;  /* 0x0000480001027983 */ /* 0x000ee80000100800 */
[----:B------:R-:W0:Y:S01]  /*7290*/  LDGDEPBAR ;  /* 0x00000000000079af */ /* 0x000e220000000000 */
[----:B--2---:R-:W-:Y:S02]  /*72a0*/  IADD3 R116, R3, R116, RZ ;  /* 0x0000007403747210 */ /* 0x004fe40007ffe0ff */
[----:B------:R-:W-:Y:S02]  /*72b0*/  MOV R3, c[0x0][0x2ac] ;  /* 0x0000ab0000037a02 */ /* 0x000fe40000000f00 */
[----:B---3--:R-:W-:Y:S01]  /*72c0*/  IADD3 R0, -R2, R0, RZ ;  /* 0x0000000002007210 */ /* 0x008fe20007ffe1ff */
[----:B------:R-:W-:Y:S04]  /*72d0*/  @P4 IMAD.HI.U32 R2, R116, c[0x0][0x2c8], RZ ;  /* 0x0000b20074024a27 */ /* 0x000fe800078e00ff */
[----:B------:R-:W-:Y:S01]  /*72e0*/  IMAD R0, R3, c[0x0][0x1d0], R0 ;  /* 0x0000740003007a24 */ /* 0x000fe200078e0200 */
[----:B------:R-:W-:Y:S04]  /*72f0*/  @P4 SHF.R.U32.HI R116, RZ, c[0x0][0x2cc], R2 ;  /* 0x0000b300ff744a19 */ /* 0x000fe80000011602 */
[----:B------:R-:W-:Y:S01]  /*7300*/  IADD3 R117, R0, -c[0x0][0x168], RZ ;  /* 0x80005a0000757a10 */ /* 0x000fe20007ffe0ff */
[----:B------:R-:W-:-:S05]  /*7310*/  BRA.DIV ~URZ, `(.L_x_477) ;  /* 0x0000a3a27f007947 */ /* 0x000fca000b800000 */
[----:B------:R1:W2:Y:S02]  /*7320*/  SHFL.IDX PT, R0, R116, RZ, 0x1c1f ;  /* 0x001c1fff74007589 */ /* 0x0002a400000e0000 */
.L_x_528:
[----:B--2---:R-:W-:Y:S05]  /*7330*/  IMAD.IADD R0, R117, 0x1, R0 ;  /* 0x0000000175007824 */ /* 0x004fea00078e0200 */
[C---:B------:R-:W-:Y:S02]  /*7340*/  ISETP.GT.AND P6, PT, R0.reuse, RZ, PT ;  /* 0x000000ff0000720c */ /* 0x040fe40003fc4270 */
[C---:B------:R-:W-:Y:S02]  /*7350*/  ISETP.GT.AND P5, PT, R0.reuse, 0x1, PT ;  /* 0x000000010000780c */ /* 0x040fe40003fa4270 */
[C---:B------:R-:W-:Y:S02]  /*7360*/  ISETP.GT.AND P2, PT, R0.reuse, 0x8, PT ;  /* 0x000000080000780c */ /* 0x040fe40003f44270 */
[----:B------:R-:W-:Y:S02]  /*7370*/  ISETP.GT.AND P0, PT, R0, 0x9, PT ;  /* 0x000000090000780c */ /* 0x000fe40003f04270 */
[----:B------:R-:W-:Y:S02]  /*7380*/  FSEL R4, R4, -INF , P6 ;  /* 0xff80000004047808 */ /* 0x000fe40003000000 */
[C---:B------:R-:W-:Y:S02]  /*7390*/  ISETP.GT.AND P6, PT, R0.reuse, 0x10, PT ;  /* 0x000000100000780c */ /* 0x040fe40003fc4270 */
[----:B------:R-:W-:Y:S02]  /*73a0*/  FSEL R5, R5, -INF , P5 ;  /* 0xff80000005057808 */ /* 0x000fe40002800000 */
        /* <DEDUP_REMOVED lines=54> */
[----:B------:R-:W-:Y:S02]  /*7710*/  FSEL R242, R61, -INF , P5 ;  /* 0xff8000003df27808 */ /* 0x000fe40002800000 */
[----:B------:R-:W-:Y:S02]  /*7720*/  FSEL R241, R64, -INF , P2 ;  /* 0xff80000040f17808 */ /* 0x000fe40001000000 */
[----:B------:R-:W-:Y:S01]  /*7730*/  FSEL R240, R65, -INF , P0 ;  /* 0xff80000041f07808 */ /* 0x000fe20000000000 */
[----:B------:R-:W-:-:S05]  /*7740*/  BRA.DIV ~URZ, `(.L_x_478) ;  /* 0x00009fe27f007947 */ /* 0x000fca000b800000 */
[----:B------:R-:W-:Y:S01]  /*7750*/  FMNMX.FTZ R2, R4, R118, !PT ;  /* 0x0000007604027209 */ /* 0x000fe20007810000 */
[----:B------:R-:W2:Y:S03]  /*7760*/  SHFL.IDX PT, R0, R116, 0x1, 0x1c1f ;  /* 0x003c1f0074007f89 */ /* 0x000ea600000e0000 */
[----:B------:R-:W-:Y:S04]  /*7770*/  FMNMX.FTZ R2, R5, R2, !PT ;  /* 0x0000000205027209 */ /* 0x000fe80007810000 */
[----:B------:R-:W-:Y:S04]  /*7780*/  FMNMX.FTZ R2, R8, R2, !PT ;  /* 0x0000000208027209 */ /* 0x000fe80007810000 */
[----:B------:R-:W-:Y:S04]  /*7790*/  FMNMX.FTZ R2, R9, R2, !PT ;  /* 0x0000000209027209 */ /* 0x000fe80007810000 */
[----:B------:R-:W-:Y:S04]  /*77a0*/  FMNMX.FTZ R2, R149, R2, !PT ;  /* 0x0000000295027209 */ /* 0x000fe80007810000 */
[----:B------:R-:W-:Y:S04]  /*77b0*/  FMNMX.FTZ R2, R150, R2, !PT ;  /* 0x0000000296027209 */ /* 0x000fe80007810000 */
[----:B------:R-:W-:Y:S01]  /*77c0*/  FMNMX.FTZ R2, R151, R2, !PT ;  /* 0x0000000297027209 */ /* 0x000fe20007810000 */
[----:B--2---:R-:W-:Y:S03]  /*77d0*/  IMAD.IADD R0, R117, 0x1, R0 ;  /* 0x0000000175007824 */ /* 0x004fe600078e0200 */
[----:B------:R-:W-:Y:S02]  /*77e0*/  FMNMX.FTZ R2, R152, R2, !PT ;  /* 0x0000000298027209 */ /* 0x000fe40007810000 */
[C---:B------:R-:W-:Y:S02]  /*77f0*/  ISETP.GT.AND P2, PT, R0.reuse, RZ, PT ;  /* 0x000000ff0000720c */ /* 0x040fe40003f44270 */
[----:B------:R-:W-:Y:S02]  /*7800*/  ISETP.GT.AND P0, PT, R0, 0x1, PT ;  /* 0x000000010000780c */ /* 0x000fe40003f04270 */
[----:B------:R-:W-:Y:S02]  /*7810*/  FSEL R6, R6, -INF , P2 ;  /* 0xff80000006067808 */ /* 0x000fe40001000000 */
[----:B------:R-:W-:Y:S02]  /*7820*/  FSEL R7, R7, -INF , P0 ;  /* 0xff80000007077808 */ /* 0x000fe40000000000 */
[----:B------:R-:W-:Y:S02]  /*7830*/  ISETP.GT.AND P2, PT, R0, 0x8, PT ;  /* 0x000000080000780c */ /* 0x000fe40003f44270 */
[----:B-1----:R-:W-:Y:S02]  /*7840*/  FMNMX.FTZ R116, R6, R119, !PT ;  /* 0x0000007706747209 */ /* 0x002fe40007810000 */
[----:B------:R-:W-:Y:S02]  /*7850*/  ISETP.GT.AND P0, PT, R0, 0x9, PT ;  /* 0x000000090000780c */ /* 0x000fe40003f04270 */
[----:B------:R-:W-:Y:S02]  /*7860*/  FSEL R10, R10, -INF , P2 ;  /* 0xff8000000a0a7808 */ /* 0x000fe40001000000 */
[----:B------:R-:W-:Y:S02]  /*7870*/  FMNMX.FTZ R116, R7, R116, !PT ;  /* 0x0000007407747209 */ /* 0x000fe40007810000 */
[----:B------:R-:W-:Y:S02]  /*7880*/  FSEL R11, R11, -INF , P0 ;  /* 0xff8000000b0b7808 */ /* 0x000fe40000000000 */
[----:B------:R-:W-:Y:S02]  /*7890*/  ISETP.GT.AND P2, PT, R0, 0x10, PT ;  /* 0x000000100000780c */ /* 0x000fe40003f44270 */
[----:B------:R-:W-:Y:S02]  /*78a0*/  FMNMX.FTZ R116, R10, R116, !PT ;  /* 0x000000740a747209 */ /* 0x000fe40007810000 */
        /* <DEDUP_REMOVED lines=10> */
[C---:B------:R-:W-:Y:S02]  /*7950*/  ISETP.GT.AND P2, PT, R0.reuse, 0x20, PT ;  /* 0x000000200000780c */ /* 0x040fe40003f44270 */
[----:B------:R-:W-:Y:S02]  /*7960*/  FMNMX.FTZ R116, R57, R116, !PT ;  /* 0x0000007439747209 */ /* 0x000fe40007810000 */
[----:B------:R-:W-:Y:S02]  /*7970*/  FMNMX.FTZ R2, R157, R2, !PT ;  /* 0x000000029d027209 */ /* 0x000fe40007810000 */
[----:B------:R-:W-:Y:S02]  /*7980*/  ISETP.GT.AND P0, PT, R0, 0x21, PT ;  /* 0x000000210000780c */ /* 0x000fe40003f04270 */
[----:B------:R-:W-:Y:S02]  /*7990*/  FSEL R153, R22, -INF , P2 ;  /* 0xff80000016997808 */ /* 0x000fe40001000000 */
[----:B------:R-:W-:Y:S02]  /*79a0*/  FMNMX.FTZ R116, R64, R116, !PT ;  /* 0x0000007440747209 */ /* 0x000fe40007810000 */
        /* <DEDUP_REMOVED lines=42> */
[----:B------:R-:W-:Y:S02]  /*7c50*/  ISETP.GT.AND P2, PT, R0, 0x50, PT ;  /* 0x000000500000780c */ /* 0x000fe40003f44270 */
        /* <DEDUP_REMOVED lines=47> */
[----:B------:R-:W-:Y:S01]  /*7f50*/  FMNMX.FTZ R116, R232, R116, !PT ;  /* 0x00000074e8747209 */ /* 0x000fe20007810000 */
[----:B------:R-:W1:Y:S03]  /*7f60*/  SHFL.BFLY PT, R117, R0, 0x2, 0x1f ;  /* 0x0c401f0000757f89 */ /* 0x000e6600000e0000 */
[----:B------:R-:W-:Y:S05]  /*7f70*/  FMNMX.FTZ R116, R231, R116, !PT ;  /* 0x00000074e7747209 */ /* 0x000fea0007810000 */
[----:B------:R-:W2:Y:S01]  /*7f80*/  SHFL.BFLY PT, R2, R116, 0x2, 0x1f ;  /* 0x0c401f0074027f89 */ /* 0x000ea200000e0000 */
[----:B-1----:R-:W-:Y:S07]  /*7f90*/  FMNMX.FTZ R117, R117, R0, !PT ;  /* 0x0000000075757209 */ /* 0x002fee0007810000 */
[----:B------:R-:W1:Y:S01]  /*7fa0*/  SHFL.BFLY PT, R3, R117, 0x1, 0x1f ;  /* 0x0c201f0075037f89 */ /* 0x000e6200000e0000 */
[----:B--2---:R-:W-:Y:S07]  /*7fb0*/  FMNMX.FTZ R116, R116, R2, !PT ;  /* 0x0000000274747209 */ /* 0x004fee0007810000 */
[----:B------:R2:W3:Y:S01]  /*7fc0*/  SHFL.BFLY PT, R0, R116, 0x1, 0x1f ;  /* 0x0c201f0074007f89 */ /* 0x0004e200000e0000 */
[----:B-1----:R-:W-:Y:S07]  /*7fd0*/  FMNMX.FTZ R117, R117, R3, !PT ;  /* 0x0000000375757209 */ /* 0x002fee0007810000 */
.L_x_529:
[C---:B------:R-:W-:Y:S01]  /*7fe0*/  FMUL.FTZ R148, R117.reuse, c[0x0][0x2d0] ;  /* 0x0000b40075947a20 */ /* 0x040fe20000410000 */
[----:B------:R-:W-:Y:S01]  /*7ff0*/  FSETP.NEU.FTZ.AND P0, PT, R117, -INF , PT ;  /* 0xff8000007500780b */ /* 0x000fe20003f1d000 */
[----:B------:R-:W-:Y:S01]  /*8000*/  WARPSYNC 0xffffffff ;  /* 0xffffffff00007948 */ /* 0x000fe20003800000 */
[----:B---3--:R-:W-:Y:S01]  /*8010*/  FMNMX.FTZ R3, R0, R116, !PT ;  /* 0x0000007400037209 */ /* 0x008fe20007810000 */
[----:B------:R-:W-:Y:S01]  /*8020*/  LDSM.16.MT88.4 R20, [R210] ;  /* 0x00000000d214783b */ /* 0x000fe20000004200 */
[----:B------:R-:W-:Y:S03]  /*8030*/  FSEL R148, R148, RZ, P0 ;  /* 0x000000ff94947208 */ /* 0x000fe60000000000 */
[----:B--2---:R-:W-:Y:S02]  /*8040*/  FMUL.FTZ R116, R3, c[0x0][0x2d0] ;  /* 0x0000b40003747a20 */ /* 0x004fe40000410000 */
[--C-:B------:R-:W-:Y:S02]  /*8050*/  FFMA.FTZ R2, R4, c[0x0][0x2d0], -R148.reuse ;  /* 0x0000b40004027a23 */ /* 0x100fe40000010894 */
[--C-:B------:R-:W-:Y:S01]  /*8060*/  FFMA.FTZ R4, R9, c[0x0][0x2d0], -R148.reuse ;  /* 0x0000b40009047a23 */ /* 0x100fe20000010894 */
[----:B------:R-:W-:Y:S01]  /*8070*/  LDSM.16.MT88.4 R28, [R209] ;  /* 0x00000000d11c783b */ /* 0x000fe20000004200 */
[----:B------:R1:W-:Y:S01]  /*8080*/  MUFU.EX2 R250, R2 ;  /* 0x0000000200fa7308 */ /* 0x0003e20000000800 */
[--C-:B------:R-:W-:Y:S02]  /*8090*/  FFMA.FTZ R32, R149, c[0x0][0x2d0], -R148.reuse ;  /* 0x0000b40095207a23 */ /* 0x100fe40000010894 */
[--C-:B------:R-:W-:Y:S04]  /*80a0*/  FFMA.FTZ R40, R151, c[0x0][0x2d0], -R148.reuse ;  /* 0x0000b40097287a23 */ /* 0x100fe80000010894 */
[----:B------:R-:W-:Y:S03]  /*80b0*/  LDSM.16.MT88.4 R36, [R213] ;  /* 0x00000000d524783b */ /* 0x000fe60000004200 */
[----:B------:R-:W-:Y:S05]  /*80c0*/  MUFU.EX2 R16, R4 ;  /* 0x0000000400107308 */ /* 0x000fea0000000800 */
[----:B------:R-:W-:Y:S08]  /*80d0*/  LDSM.16.MT88.4 R44, [R208+0x4000] ;  /* 0x00400000d02c783b */ /* 0x000ff00000004200 */
[----:B------:R-:W-:Y:S01]  /*80e0*/  LDSM.16.MT88.4 R52, [R210+0x4000] ;  /* 0x00400000d234783b */ /* 0x000fe20000004200 */
[--C-:B-1----:R-:W-:Y:S04]  /*80f0*/  FFMA.FTZ R2, R5, c[0x0][0x2d0], -R148.reuse ;  /* 0x0000b40005027a23 */ /* 0x102fe80000010894 */
[----:B------:R1:W-:Y:S03]  /*8100*/  MUFU.EX2 R12, R2 ;  /* 0x00000002000c7308 */ /* 0x0003e60000000800 */
[----:B------:R-:W-:Y:S01]  /*8110*/  LDSM.16.MT88.4 R60, [R209+0x4000] ;  /* 0x00400000d13c783b */ /* 0x000fe20000004200 */
[----:B-1----:R-:W-:Y:S06]  /*8120*/  FFMA.FTZ R2, R8, c[0x0][0x2d0], -R148 ;  /* 0x0000b40008027a23 */ /* 0x002fec0000010894 */
[----:B------:R1:W2:Y:S02]  /*8130*/  MUFU.EX2 R18, R2 ;  /* 0x0000000200127308 */ /* 0x0002a40000000800 */
[----:B-1----:R-:W-:Y:S02]  /*8140*/  FSEL R2, R117, RZ, P0 ;  /* 0x000000ff75027208 */ /* 0x002fe40000000000 */
[----:B------:R-:W-:Y:S02]  /*8150*/  FSETP.NEU.FTZ.AND P0, PT, R3, -INF , PT ;  /* 0xff8000000300780b */ /* 0x000fe40003f1d000 */
[----:B--2---:R-:W-:Y:S01]  /*8160*/  F2FP.PACK_AB R146, R16, R18 ;  /* 0x000000121092723e */ /* 0x004fe200000000ff */
[----:B------:R-:W-:Y:S01]  /*8170*/  FADD.FTZ R0, -R2, R118 ;  /* 0x0000007602007221 */ /* 0x000fe20000010100 */
[----:B------:R-:W-:Y:S03]  /*8180*/  FSEL R116, R116, RZ, P0 ;  /* 0x000000ff74747208 */ /* 0x000fe60000000000 */
[----:B------:R-:W-:Y:S02]  /*8190*/  FMUL.FTZ R0, R0, c[0x0][0x2d0] ;  /* 0x0000b40000007a20 */ /* 0x000fe40000410000 */
[--C-:B------:R-:W-:Y:S02]  /*81a0*/  FFMA.FTZ R4, R11, c[0x0][0x2d0], -R116.reuse ;  /* 0x0000b4000b047a23 */ /* 0x100fe40000010874 */
[----:B------:R1:W2:Y:S01]  /*81b0*/  MUFU.EX2 R2, R0 ;  /* 0x0000000000027308 */ /* 0x0002a20000000800 */
[--C-:B------:R-:W-:Y:S09]  /*81c0*/  FFMA.FTZ R48, R48, c[0x0][0x2d0], -R116.reuse ;  /* 0x0000b40030307a23 */ /* 0x100ff20000010874 */
[----:B------:R3:W4:Y:S10]  /*81d0*/  MUFU.EX2 R5, R4 ;  /* 0x0000000400057308 */ /* 0x0007340000000800 */
[----:B------:R5:W-:Y:S01]  /*81e0*/  MUFU.EX2 R251, R48 ;  /* 0x0000003000fb7308 */ /* 0x000be20000000800 */
[----:B-1----:R-:W-:Y:S02]  /*81f0*/  FFMA.FTZ R0, R6, c[0x0][0x2d0], -R116 ;  /* 0x0000b40006007a23 */ /* 0x002fe40000010874 */
[C---:B--2---:R-:W-:Y:S02]  /*8200*/  FMUL.FTZ R8, R2.reuse, R124 ;  /* 0x0000007c02087220 */ /* 0x044fe40000410000 */
[C---:B------:R-:W-:Y:S05]  /*8210*/  FMUL.FTZ R9, R2.reuse, R125 ;  /* 0x0000007d02097220 */ /* 0x040fea0000410000 */
[----:B------:R1:W-:Y:S01]  /*8220*/  MUFU.EX2 R118, R0 ;  /* 0x0000000000767308 */ /* 0x0003e20000000800 */
[C---:B------:R-:W-:Y:S02]  /*8230*/  FMUL.FTZ R24, R2.reuse, R80 ;  /* 0x0000005002187220 */ /* 0x040fe40000410000 */
[C---:B------:R-:W-:Y:S02]  /*8240*/  FMUL.FTZ R25, R2.reuse, R81 ;  /* 0x0000005102197220 */ /* 0x040fe40000410000 */
[C---:B---3--:R-:W-:Y:S01]  /*8250*/  FMUL.FTZ R4, R2.reuse, R120 ;  /* 0x0000007802047220 */ /* 0x048fe20000410000 */
[----:B----4-:R-:W-:Y:S01]  /*8260*/  MOV R120, R5 ;  /* 0x0000000500787202 */ /* 0x010fe20000000f00 */
[C---:B------:R-:W-:Y:S01]  /*8270*/  FMUL.FTZ R5, R2.reuse, R121 ;  /* 0x0000007902057220 */ /* 0x040fe20000410000 */
[----:B------:R-:W-:Y:S01]  /*8280*/  MOV R121, R16 ;  /* 0x0000001000797202 */ /* 0x000fe20000000f00 */
[C---:B------:R-:W-:Y:S01]  /*8290*/  FMUL.FTZ R16, R2.reuse, R72 ;  /* 0x0000004802107220 */ /* 0x040fe20000410000 */
[----:B------:R2:W-:Y:S01]  /*82a0*/  MUFU.EX2 R125, R32 ;  /* 0x00000020007d7308 */ /* 0x0005e20000000800 */
[C---:B------:R-:W-:Y:S02]  /*82b0*/  FMUL.FTZ R33, R2.reuse, R89 ;  /* 0x0000005902217220 */ /* 0x040fe40000410000 */
[C---:B------:R-:W-:Y:S02]  /*82c0*/  FMUL.FTZ R41, R2.reuse, R97 ;  /* 0x0000006102297220 */ /* 0x040fe40000410000 */
[C---:B-----5:R-:W-:Y:S02]  /*82d0*/  FMUL.FTZ R48, R2.reuse, R104 ;  /* 0x0000006802307220 */ /* 0x060fe40000410000 */
[C---:B------:R-:W-:Y:S02]  /*82e0*/  FMUL.FTZ R49, R2.reuse, R105 ;  /* 0x0000006902317220 */ /* 0x040fe40000410000 */
[----:B------:R-:W-:Y:S02]  /*82f0*/  FMUL.FTZ R65, R2, R113 ;  /* 0x0000007102417220 */ /* 0x000fe40000410000 */
[----:B------:R-:W-:Y:S02]  /*8300*/  FFMA.FTZ R97, R242, c[0x0][0x2d0], -R148 ;  /* 0x0000b400f2617a23 */ /* 0x000fe40000010894 */
[--C-:B-1----:R-:W-:Y:S04]  /*8310*/  FFMA.FTZ R0, R7, c[0x0][0x2d0], -R116.reuse ;  /* 0x0000b40007007a23 */ /* 0x102fe80000010874 */
[----:B------:R1:W3:Y:S01]  /*8320*/  MUFU.EX2 R19, R0 ;  /* 0x0000000000137308 */ /* 0x0002e20000000800 */
[----:B--2---:R-:W-:Y:S02]  /*8330*/  FMUL.FTZ R32, R2, R88 ;  /* 0x0000005802207220 */ /* 0x004fe40000410000 */
[--C-:B------:R-:W-:Y:S02]  /*8340*/  FFMA.FTZ R88, R154, c[0x0][0x2d0], -R116.reuse ;  /* 0x0000b4009a587a23 */ /* 0x100fe40000010874 */
[----:B-1----:R-:W-:Y:S01]  /*8350*/  FFMA.FTZ R0, R10, c[0x0][0x2d0], -R116 ;  /* 0x0000b4000a007a23 */ /* 0x002fe20000010874 */
[----:B---3--:R-:W-:Y:S02]  /*8360*/  F2FP.PACK_AB R145, R19, R118 ;  /* 0x000000761391723e */ /* 0x008fe400000000ff */
[----:B------:R-:W-:Y:S02]  /*8370*/  MOV R124, R19 ;  /* 0x00000013007c7202 */ /* 0x000fe40000000f00 */
[----:B------:R1:W2:Y:S02]  /*8380*/  MUFU.EX2 R17, R0 ;  /* 0x0000000000117308 */ /* 0x0002a40000000800 */
[----:B-1----:R-:W-:Y:S02]  /*8390*/  FSEL R0, R3, RZ, P0 ;  /* 0x000000ff03007208 */ /* 0x002fe40000000000 */
[----:B--2---:R-:W-:Y:S03]  /*83a0*/  F2FP.PACK_AB R147, R120, R17 ;  /* 0x000000117893723e */ /* 0x004fe600000000ff */
[----:B------:R-:W-:Y:S01]  /*83b0*/  FADD.FTZ R0, -R0, R119 ;  /* 0x0000007700007221 */ /* 0x000fe20000010100 */
[----:B------:R-:W-:Y:S02]  /*83c0*/  MOV R119, R12 ;  /* 0x0000000c00777202 */ /* 0x000fe40000000f00 */
[----:B------:R-:W1:Y:S01]  /*83d0*/  LDSM.16.MT88.4 R12, [R208] ;  /* 0x00000000d00c783b */ /* 0x000e620000004200 */
[----:B------:R-:W-:Y:S01]  /*83e0*/  FMUL.FTZ R0, R0, c[0x0][0x2d0] ;  /* 0x0000b40000007a20 */ /* 0x000fe20000410000 */
[----:B------:R-:W-:Y:S02]  /*83f0*/  F2FP.PACK_AB R144, R119, R250 ;  /* 0x000000fa7790723e */ /* 0x000fe400000000ff */
[----:B------:R-:W-:Y:S03]  /*8400*/  MOV R113, R119 ;  /* 0x0000007700717202 */ /* 0x000fe60000000f00 */
[----:B------:R-:W2:Y:S02]  /*8410*/  MUFU.EX2 R0, R0 ;  /* 0x0000000000007308 */ /* 0x000ea40000000800 */
[C---:B--2---:R-:W-:Y:S01]  /*8420*/  FMUL.FTZ R6, R0.reuse, R122 ;  /* 0x0000007a00067220 */ /* 0x044fe20000410000 */
[----:B------:R-:W-:Y:S01]  /*8430*/  MOV R122, R17 ;  /* 0x00000011007a7202 */ /* 0x000fe20000000f00 */
[----:B------:R-:W-:Y:S01]  /*8440*/  FMUL.FTZ R7, R0, R123 ;  /* 0x0000007b00077220 */ /* 0x000fe20000410000 */
[----:B------:R-:W-:Y:S01]  /*8450*/  MOV R123, R18 ;  /* 0x00000012007b7202 */ /* 0x000fe20000000f00 */
[----:B------:R-:W-:Y:S02]  /*8460*/  FMUL.FTZ R17, R2, R73 ;  /* 0x0000004902117220 */ /* 0x000fe40000410000 */
[C---:B------:R-:W-:Y:S02]  /*8470*/  FMUL.FTZ R18, R0.reuse, R74 ;  /* 0x0000004a00127220 */ /* 0x040fe40000410000 */
[C---:B------:R-:W-:Y:S01]  /*8480*/  FMUL.FTZ R19, R0.reuse, R75 ;  /* 0x0000004b00137220 */ /* 0x040fe20000410000 */
[C---:B-1----:R-:W-:Y:S01]  /*8490*/  HMMA.16816.F32 R4, R144.reuse, R12, R4 ;  /* 0x0000000c9004723c */ /* 0x042fe20000001804 */
[----:B------:R-:W-:Y:S04]  /*84a0*/  LDSM.16.MT88.4 R72, [R208+0x800] ;  /* 0x00080000d048783b */ /* 0x000fe80000004200 */
[C---:B------:R-:W-:Y:S02]  /*84b0*/  FMUL.FTZ R10, R0.reuse, R126 ;  /* 0x0000007e000a7220 */ /* 0x040fe40000410000 */
[----:B------:R-:W-:Y:S02]  /*84c0*/  FMUL.FTZ R11, R0, R127 ;  /* 0x0000007f000b7220 */ /* 0x000fe40000410000 */
[C---:B------:R-:W-:Y:S01]  /*84d0*/  FMUL.FTZ R12, R2.reuse, R68 ;  /* 0x00000044020c7220 */ /* 0x040fe20000410000 */
[----:B------:R1:W-:Y:S02]  /*84e0*/  MUFU.EX2 R127, R40 ;  /* 0x00000028007f7308 */ /* 0x0003e40000000800 */
[----:B------:R-:W-:Y:S02]  /*84f0*/  FMUL.FTZ R13, R2, R69 ;  /* 0x00000045020d7220 */ /* 0x000fe40000410000 */
[C---:B------:R-:W-:Y:S03]  /*8500*/  HMMA.16816.F32 R8, R144.reuse, R14, R8 ;  /* 0x0000000e9008723c */ /* 0x040fe60000001808 */
[C---:B------:R-:W-:Y:S02]  /*8510*/  FMUL.FTZ R26, R0.reuse, R82 ;  /* 0x00000052001a7220 */ /* 0x040fe40000410000 */
[C---:B------:R-:W-:Y:S02]  /*8520*/  FMUL.FTZ R27, R0.reuse, R83 ;  /* 0x00000053001b7220 */ /* 0x040fe40000410000 */
[C---:B------:R-:W-:Y:S01]  /*8530*/  FMUL.FTZ R14, R0.reuse, R70 ;  /* 0x00000046000e7220 */ /* 0x040fe20000410000 */
[----:B------:R-:W-:Y:S01]  /*8540*/  LDSM.16.MT88.4 R80, [R209+0x800] ;  /* 0x00080000d150783b */ /* 0x000fe20000004200 */
[C---:B------:R-:W-:Y:S03]  /*8550*/  FMUL.FTZ R15, R0.reuse, R71 ;  /* 0x00000047000f7220 */ /* 0x040fe60000410000 */
[C---:B------:R-:W-:Y:S02]  /*8560*/  FMUL.FTZ R34, R0.reuse, R90 ;  /* 0x0000005a00227220 */ /* 0x040fe40000410000 */
[C---:B------:R-:W-:Y:S02]  /*8570*/  FMUL.FTZ R35, R0.reuse, R91 ;  /* 0x0000005b00237220 */ /* 0x040fe40000410000 */
[C---:B------:R-:W-:Y:S01]  /*8580*/  HMMA.16816.F32 R12, R144.reuse, R20, R12 ;  /* 0x00000014900c723c */ /* 0x040fe2000000180c */
[----:B------:R-:W2:Y:S02]  /*8590*/  LDSM.16.MT88.4 R68, [R211+0x4000] ;  /* 0x00400000d344783b */ /* 0x000ea40000004200 */
[----:B------:R-:W-:Y:S02]  /*85a0*/  FMUL.FTZ R42, R0, R98 ;  /* 0x00000062002a7220 */ /* 0x000fe40000410000 */
[--C-:B------:R-:W-:Y:S02]  /*85b0*/  FFMA.FTZ R98, R241, c[0x0][0x2d0], -R148.reuse ;  /* 0x0000b400f1627a23 */ /* 0x100fe40000010894 */
[C---:B------:R-:W-:Y:S01]  /*85c0*/  FMUL.FTZ R20, R2.reuse, R76 ;  /* 0x0000004c02147220 */ /* 0x040fe20000410000 */
[C---:B------:R-:W-:Y:S04]  /*85d0*/  HMMA.16816.F32 R16, R144.reuse, R22, R16 ;  /* 0x000000169010723c */ /* 0x040fe80000001810 */
[C---:B------:R-:W-:Y:S02]  /*85e0*/  FMUL.FTZ R21, R2.reuse, R77 ;  /* 0x0000004d02157220 */ /* 0x040fe40000410000 */
[----:B-1----:R-:W-:Y:S02]  /*85f0*/  FMUL.FTZ R40, R2, R96 ;  /* 0x0000006002287220 */ /* 0x002fe40000410000 */
[C---:B------:R-:W-:Y:S04]  /*8600*/  FMUL.FTZ R22, R0.reuse, R78 ;  /* 0x0000004e00167220 */ /* 0x040fe80000410000 */
[C---:B------:R-:W-:Y:S02]  /*8610*/  FMUL.FTZ R23, R0.reuse, R79 ;  /* 0x0000004f00177220 */ /* 0x040fe40000410000 */
[----:B------:R-:W1:Y:S01]  /*8620*/  LDSM.16.MT88.4 R76, [R210+0x800] ;  /* 0x00080000d24c783b */ /* 0x000e620000004200 */
[----:B------:R-:W-:Y:S02]  /*8630*/  FFMA.FTZ R96, R243, c[0x0][0x2d0], -R148 ;  /* 0x0000b400f3607a23 */ /* 0x000fe40000010894 */
[----:B------:R-:W-:Y:S02]  /*8640*/  FMUL.FTZ R43, R0, R99 ;  /* 0x00000063002b7220 */ /* 0x000fe40000410000 */
[C---:B------:R-:W-:Y:S03]  /*8650*/  HMMA.16816.F32 R20, R144.reuse, R28, R20 ;  /* 0x0000001c9014723c */ /* 0x040fe60000001814 */
[----:B------:R-:W-:Y:S02]  /*8660*/  FFMA.FTZ R99, R234, c[0x0][0x2d0], -R116 ;  /* 0x0000b400ea637a23 */ /* 0x000fe40000010874 */
[----:B------:R-:W-:Y:S02]  /*8670*/  FMUL.FTZ R51, R0, R107 ;  /* 0x0000006b00337220 */ /* 0x000fe40000410000 */
[C---:B------:R-:W-:Y:S01]  /*8680*/  FMUL.FTZ R28, R2.reuse, R84 ;  /* 0x00000054021c7220 */ /* 0x040fe20000410000 */
[C---:B------:R-:W-:Y:S04]  /*8690*/  HMMA.16816.F32 R24, R144.reuse, R30, R24 ;  /* 0x0000001e9018723c */ /* 0x040fe80000001818 */
[----:B------:R-:W-:Y:S02]  /*86a0*/  FMUL.FTZ R29, R2, R85 ;  /* 0x00000055021d7220 */ /* 0x000fe40000410000 */
[C---:B------:R-:W-:Y:S02]  /*86b0*/  FMUL.FTZ R50, R0.reuse, R106 ;  /* 0x0000006a00327220 */ /* 0x040fe40000410000 */
[C---:B------:R-:W-:Y:S04]  /*86c0*/  FMUL.FTZ R30, R0.reuse, R86 ;  /* 0x00000056001e7220 */ /* 0x040fe80000410000 */
[C---:B------:R-:W-:Y:S02]  /*86d0*/  FMUL.FTZ R31, R0.reuse, R87 ;  /* 0x00000057001f7220 */ /* 0x040fe40000410000 */
[----:B------:R-:W3:Y:S01]  /*86e0*/  LDSM.16.MT88.4 R84, [R211+0x800] ;  /* 0x00080000d354783b */ /* 0x000ee20000004200 */
[C---:B------:R-:W-:Y:S02]  /*86f0*/  FMUL.FTZ R58, R0.reuse, R110 ;  /* 0x0000006e003a7220 */ /* 0x040fe40000410000 */
[C---:B------:R-:W-:Y:S02]  /*8700*/  FMUL.FTZ R59, R0.reuse, R111 ;  /* 0x0000006f003b7220 */ /* 0x040fe40000410000 */
[C---:B------:R-:W-:Y:S01]  /*8710*/  HMMA.16816.F32 R28, R144.reuse, R36, R28 ;  /* 0x00000024901c723c */ /* 0x040fe2000000181c */
[----:B------:R4:W-:Y:S02]  /*8720*/  MUFU.EX2 R111, R88 ;  /* 0x00000058006f7308 */ /* 0x0009e40000000800 */
[C---:B------:R-:W-:Y:S02]  /*8730*/  FMUL.FTZ R66, R0.reuse, R114 ;  /* 0x0000007200427220 */ /* 0x040fe40000410000 */
[----:B------:R-:W-:Y:S02]  /*8740*/  FMUL.FTZ R67, R0, R115 ;  /* 0x0000007300437220 */ /* 0x000fe40000410000 */
[----:B------:R-:W-:Y:S01]  /*8750*/  FFMA.FTZ R36, R150, c[0x0][0x2d0], -R148 ;  /* 0x0000b40096247a23 */ /* 0x000fe20000010894 */
[C---:B------:R-:W-:Y:S03]  /*8760*/  HMMA.16816.F32 R32, R144.reuse, R38, R32 ;  /* 0x000000269020723c */ /* 0x040fe60000001820 */
[----:B------:R5:W1:Y:S01]  /*8770*/  MUFU.EX2 R126, R36 ;  /* 0x00000024007e7308 */ /* 0x000a620000000800 */
[----:B------:R-:W-:Y:S02]  /*8780*/  FMUL.FTZ R37, R2, R93 ;  /* 0x0000005d02257220 */ /* 0x000fe40000410000 */
[----:B------:R-:W3:Y:S01]  /*8790*/  LDL.LU R93, [R1+0x4] ;  /* 0x00000400015d7983 */ /* 0x000ee20000300800 */
[C---:B------:R-:W-:Y:S02]  /*87a0*/  FMUL.FTZ R38, R0.reuse, R94 ;  /* 0x0000005e00267220 */ /* 0x040fe40000410000 */
[----:B------:R-:W-:Y:S01]  /*87b0*/  FMUL.FTZ R39, R0, R95 ;  /* 0x0000005f00277220 */ /* 0x000fe20000410000 */
[----:B------:R-:W3:Y:S04]  /*87c0*/  LDL.LU R94, [R1] ;  /* 0x00000000015e7983 */ /* 0x000ee80000300800 */
[----:B----4-:R-:W-:Y:S01]  /*87d0*/  LDSM.16.MT88.4 R88, [R210+0x1000] ;  /* 0x00100000d258783b */ /* 0x010fe20000004200 */
[----:B-----5:R-:W-:Y:S02]  /*87e0*/  FMUL.FTZ R36, R2, R92 ;  /* 0x0000005c02247220 */ /* 0x020fe40000410000 */
[----:B------:R-:W-:Y:S05]  /*87f0*/  FFMA.FTZ R92, R156, c[0x0][0x2d0], -R116 ;  /* 0x0000b4009c5c7a23 */ /* 0x000fea0000010874 */
[C---:B------:R-:W-:Y:S07]  /*8800*/  HMMA.16816.F32 R36, R144.reuse, R44, R36 ;  /* 0x0000002c9024723c */ /* 0x040fee0000001824 */
[----:B------:R-:W-:Y:S01]  /*8810*/  FFMA.FTZ R44, R152, c[0x0][0x2d0], -R148 ;  /* 0x0000b400982c7a23 */ /* 0x000fe20000010894 */
[C---:B------:R-:W-:Y:S03]  /*8820*/  HMMA.16816.F32 R40, R144.reuse, R46, R40 ;  /* 0x0000002e9028723c */ /* 0x040fe60000001828 */
[----:B------:R4:W-:Y:S01]  /*8830*/  MUFU.EX2 R252, R44 ;  /* 0x0000002c00fc7308 */ /* 0x0009e20000000800 */
[----:B------:R-:W-:Y:S02]  /*8840*/  FMUL.FTZ R45, R2, R101 ;  /* 0x00000065022d7220 */ /* 0x000fe40000410000 */
[--C-:B------:R-:W-:Y:S02]  /*8850*/  FFMA.FTZ R101, R232, c[0x0][0x2d0], -R116.reuse ;  /* 0x0000b400e8657a23 */ /* 0x100fe40000010874 */
[C---:B------:R-:W-:Y:S04]  /*8860*/  FMUL.FTZ R46, R0.reuse, R102 ;  /* 0x00000066002e7220 */ /* 0x040fe80000410000 */
[----:B------:R-:W-:Y:S02]  /*8870*/  FMUL.FTZ R47, R0, R103 ;  /* 0x00000067002f7220 */ /* 0x000fe40000410000 */
[----:B----4-:R-:W-:Y:S02]  /*8880*/  FMUL.FTZ R44, R2, R100 ;  /* 0x00000064022c7220 */ /* 0x010fe40000410000 */
[--C-:B------:R-:W-:Y:S04]  /*8890*/  FFMA.FTZ R100, R233, c[0x0][0x2d0], -R116.reuse ;  /* 0x0000b400e9647a23 */ /* 0x100fe80000010874 */
[----:B------:R-:W-:Y:S01]  /*88a0*/  MUFU.EX2 R119, R100 ;  /* 0x0000006400777308 */ /* 0x000fe20000000800 */
[C---:B------:R-:W-:Y:S07]  /*88b0*/  HMMA.16816.F32 R44, R144.reuse, R52, R44 ;  /* 0x00000034902c723c */ /* 0x040fee000000182c */
[--C-:B------:R-:W-:Y:S01]  /*88c0*/  FFMA.FTZ R52, R56, c[0x0][0x2d0], -R116.reuse ;  /* 0x0000b40038347a23 */ /* 0x100fe20000010874 */
[C---:B------:R-:W-:Y:S03]  /*88d0*/  HMMA.16816.F32 R48, R144.reuse, R54, R48 ;  /* 0x000000369030723c */ /* 0x040fe60000001830 */
[----:B------:R4:W5:Y:S01]  /*88e0*/  MUFU.EX2 R107, R52 ;  /* 0x00000034006b7308 */ /* 0x0009620000000800 */
[----:B------:R-:W-:Y:S02]  /*88f0*/  FMUL.FTZ R53, R2, R129 ;  /* 0x0000008102357220 */ /* 0x000fe40000410000 */
[--C-:B------:R-:W-:Y:S02]  /*8900*/  FFMA.FTZ R56, R57, c[0x0][0x2d0], -R116.reuse ;  /* 0x0000b40039387a23 */ /* 0x100fe40000010874 */
[C---:B------:R-:W-:Y:S04]  /*8910*/  FMUL.FTZ R55, R0.reuse, R131 ;  /* 0x0000008300377220 */ /* 0x040fe80000410000 */
[----:B------:R-:W-:Y:S01]  /*8920*/  FMUL.FTZ R54, R0, R130 ;  /* 0x0000008200367220 */ /* 0x000fe20000410000 */
[----:B------:R1:W-:Y:S01]  /*8930*/  MUFU.EX2 R106, R56 ;  /* 0x00000038006a7308 */ /* 0x0003e20000000800 */
[C---:B------:R-:W-:Y:S09]  /*8940*/  FMUL.FTZ R57, R2.reuse, R109 ;  /* 0x0000006d02397220 */ /* 0x040ff20000410000 */
[----:B------:R2:W-:Y:S01]  /*8950*/  MUFU.EX2 R109, R92 ;  /* 0x0000005c006d7308 */ /* 0x0005e20000000800 */
[C---:B----4-:R-:W-:Y:S07]  /*8960*/  FMUL.FTZ R52, R2.reuse, R128 ;  /* 0x0000008002347220 */ /* 0x050fee0000410000 */
[C---:B------:R-:W-:Y:S03]  /*8970*/  HMMA.16816.F32 R52, R144.reuse, R60, R52 ;  /* 0x0000003c9034723c */ /* 0x040fe60000001834 */
[----:B-1----:R-:W-:Y:S04]  /*8980*/  FMUL.FTZ R56, R2, R108 ;  /* 0x0000006c02387220 */ /* 0x002fe80000410000 */
[--C-:B------:R-:W-:Y:S02]  /*8990*/  FFMA.FTZ R60, R64, c[0x0][0x2d0], -R116.reuse ;  /* 0x0000b400403c7a23 */ /* 0x100fe40000010874 */
[C---:B------:R-:W-:Y:S01]  /*89a0*/  FMUL.FTZ R61, R2.reuse, R133 ;  /* 0x00000085023d7220 */ /* 0x040fe20000410000 */
[C---:B------:R-:W-:Y:S01]  /*89b0*/  HMMA.16816.F32 R56, R144.reuse, R62, R56 ;  /* 0x0000003e9038723c */ /* 0x040fe20000001838 */
[----:B------:R1:W4:Y:S02]  /*89c0*/  MUFU.EX2 R105, R60 ;  /* 0x0000003c00697308 */ /* 0x0003240000000800 */
[----:B------:R-:W-:Y:S01]  /*89d0*/  FMUL.FTZ R64, R2, R112 ;  /* 0x0000007002407220 */ /* 0x000fe20000410000 */
[----:B------:R-:W-:Y:S01]  /*89e0*/  MOV R112, R124 ;  /* 0x0000007c00707202 */ /* 0x000fe20000000f00 */
[----:B--2---:R-:W-:Y:S02]  /*89f0*/  FFMA.FTZ R92, R164, c[0x0][0x2d0], -R116 ;  /* 0x0000b400a45c7a23 */ /* 0x004fe40000010874 */
[C---:B------:R-:W-:Y:S02]  /*8a00*/  FMUL.FTZ R63, R0.reuse, R135 ;  /* 0x00000087003f7220 */ /* 0x040fe40000410000 */
[----:B------:R-:W-:Y:S02]  /*8a10*/  FMUL.FTZ R62, R0, R134 ;  /* 0x00000086003e7220 */ /* 0x000fe40000410000 */
[----:B------:R-:W-:Y:S01]  /*8a20*/  MUFU.EX2 R164, R92 ;  /* 0x0000005c00a47308 */ /* 0x000fe20000000800 */
[----:B-1----:R-:W-:Y:S07]  /*8a30*/  FMUL.FTZ R60, R2, R132 ;  /* 0x00000084023c7220 */ /* 0x002fee0000410000 */
[C---:B------:R-:W-:Y:S07]  /*8a40*/  HMMA.16816.F32 R60, R144.reuse, R68, R60 ;  /* 0x00000044903c723c */ /* 0x040fee000000183c */
[----:B------:R-:W-:Y:S01]  /*8a50*/  F2FP.PACK_AB R68, R126, R125 ;  /* 0x0000007d7e44723e */ /* 0x000fe200000000ff */
[----:B------:R-:W-:Y:S01]  /*8a60*/  HMMA.16816.F32 R64, R144, R70, R64 ;  /* 0x000000469040723c */ /* 0x000fe20000001840 */
[----:B------:R-:W-:Y:S03]  /*8a70*/  MUFU.EX2 R147, R96 ;  /* 0x0000006000937308 */ /* 0x000fe60000000800 */
[----:B-----5:R-:W-:Y:S03]  /*8a80*/  F2FP.PACK_AB R69, R107, R251 ;  /* 0x000000fb6b45723e */ /* 0x020fe600000000ff */
[----:B------:R-:W-:Y:S02]  /*8a90*/  F2FP.PACK_AB R70, R252, R127 ;  /* 0x0000007ffc46723e */ /* 0x000fe400000000ff */
[----:B----4-:R-:W-:Y:S02]  /*8aa0*/  F2FP.PACK_AB R71, R105, R106 ;  /* 0x0000006a6947723e */ /* 0x010fe400000000ff */
[----:B------:R-:W-:Y:S05]  /*8ab0*/  MUFU.EX2 R146, R97 ;  /* 0x0000006100927308 */ /* 0x000fea0000000800 */
[C---:B------:R-:W-:Y:S05]  /*8ac0*/  HMMA.16816.F32 R4, R68.reuse, R72, R4 ;  /* 0x000000484404723c */ /* 0x040fea0000001804 */
[----:B------:R-:W-:Y:S03]  /*8ad0*/  MUFU.EX2 R145, R98 ;  /* 0x0000006200917308 */ /* 0x000fe60000000800 */
[C---:B------:R-:W-:Y:S01]  /*8ae0*/  HMMA.16816.F32 R8, R68.reuse, R74, R8 ;  /* 0x0000004a4408723c */ /* 0x040fe20000001808 */
[----:B------:R-:W1:Y:S06]  /*8af0*/  LDSM.16.MT88.4 R72, [R208+0x4800] ;  /* 0x00480000d048783b */ /* 0x000e6c0000004200 */
[----:B------:R2:W4:Y:S01]  /*8b00*/  MUFU.EX2 R144, R99 ;  /* 0x0000006300907308 */ /* 0x0005220000000800 */
[C---:B------:R-:W-:Y:S07]  /*8b10*/  HMMA.16816.F32 R12, R68.reuse, R76, R12 ;  /* 0x0000004c440c723c */ /* 0x040fee000000180c */
[--C-:B------:R-:W-:Y:S01]  /*8b20*/  FFMA.FTZ R76, R157, c[0x0][0x2d0], -R148.reuse ;  /* 0x0000b4009d4c7a23 */ /* 0x100fe20000010894 */
[C---:B------:R-:W-:Y:S03]  /*8b30*/  HMMA.16816.F32 R16, R68.reuse, R78, R16 ;  /* 0x0000004e4410723c */ /* 0x040fe60000001810 */
[----:B------:R5:W-:Y:S05]  /*8b40*/  MUFU.EX2 R104, R76 ;  /* 0x0000004c00687308 */ /* 0x000bea0000000800 */
[C---:B------:R-:W-:Y:S07]  /*8b50*/  HMMA.16816.F32 R20, R68.reuse, R80, R20 ;  /* 0x000000504414723c */ /* 0x040fee0000001814 */
[--C-:B------:R-:W-:Y:S01]  /*8b60*/  FFMA.FTZ R80, R159, c[0x0][0x2d0], -R148.reuse ;  /* 0x0000b4009f507a23 */ /* 0x100fe20000010894 */
[C---:B------:R-:W-:Y:S01]  /*8b70*/  HMMA.16816.F32 R24, R68.reuse, R82, R24 ;  /* 0x000000524418723c */ /* 0x040fe20000001818 */
[----:B--2---:R-:W-:Y:S02]  /*8b80*/  LDSM.16.MT88.4 R96, [R208+0x7800] ;  /* 0x00780000d060783b */ /* 0x004fe40000004200 */
[----:B------:R2:W-:Y:S05]  /*8b90*/  MUFU.EX2 R248, R80 ;  /* 0x0000005000f87308 */ /* 0x0005ea0000000800 */
[C---:B---3--:R-:W-:Y:S04]  /*8ba0*/  HMMA.16816.F32 R28, R68.reuse, R84, R28 ;  /* 0x00000054441c723c */ /* 0x048fe8000000181c */
[--C-:B-----5:R-:W-:Y:S04]  /*8bb0*/  FFMA.FTZ R76, R158, c[0x0][0x2d0], -R148.reuse ;  /* 0x0000b4009e4c7a23 */ /* 0x120fe80000010894 */
[C---:B------:R-:W-:Y:S01]  /*8bc0*/  HMMA.16816.F32 R32, R68.reuse, R86, R32 ;  /* 0x000000564420723c */ /* 0x040fe20000001820 */
[----:B------:R3:W-:Y:S01]  /*8bd0*/  MUFU.EX2 R249, R76 ;  /* 0x0000004c00f97308 */ /* 0x0007e20000000800 */
[----:B------:R-:W-:Y:S06]  /*8be0*/  LDSM.16.MT88.4 R84, [R211+0x4800] ;  /* 0x00480000d354783b */ /* 0x000fec0000004200 */
[C---:B-1----:R-:W-:Y:S04]  /*8bf0*/  HMMA.16816.F32 R36, R68.reuse, R72, R36 ;  /* 0x000000484424723c */ /* 0x042fe80000001824 */
[----:B--2---:R-:W-:Y:S03]  /*8c00*/  FFMA.FTZ R80, R160, c[0x0][0x2d0], -R148 ;  /* 0x0000b400a0507a23 */ /* 0x004fe60000010894 */
[--C-:B------:R-:W-:Y:S01]  /*8c10*/  FFMA.FTZ R72, R155, c[0x0][0x2d0], -R116.reuse ;  /* 0x0000b4009b487a23 */ /* 0x100fe20000010874 */
[C---:B------:R-:W-:Y:S01]  /*8c20*/  HMMA.16816.F32 R40, R68.reuse, R74, R40 ;  /* 0x0000004a4428723c */ /* 0x040fe20000001828 */
[----:B------:R1:W-:Y:S01]  /*8c30*/  MUFU.EX2 R247, R80 ;  /* 0x0000005000f77308 */ /* 0x0003e20000000800 */
[----:B---3--:R-:W2:Y:S09]  /*8c40*/  LDSM.16.MT88.4 R76, [R210+0x4800] ;  /* 0x00480000d24c783b */ /* 0x008eb20000004200 */
[----:B------:R3:W-:Y:S01]  /*8c50*/  MUFU.EX2 R110, R72 ;  /* 0x00000048006e7308 */ /* 0x0007e20000000800 */
[----:B-1----:R-:W-:Y:S09]  /*8c60*/  FFMA.FTZ R80, R153, c[0x0][0x2d0], -R116 ;  /* 0x0000b40099507a23 */ /* 0x002ff20000010874 */
[----:B------:R1:W5:Y:S01]  /*8c70*/  MUFU.EX2 R246, R80 ;  /* 0x0000005000f67308 */ /* 0x0003620000000800 */
[----:B---3--:R-:W-:Y:S01]  /*8c80*/  LDSM.16.MT88.4 R72, [R208+0x1000] ;  /* 0x00100000d048783b */ /* 0x008fe20000004200 */
[C---:B--2---:R-:W-:Y:S07]  /*8c90*/  HMMA.16816.F32 R44, R68.reuse, R76, R44 ;  /* 0x0000004c442c723c */ /* 0x044fee000000182c */
[----:B-1----:R-:W1:Y:S01]  /*8ca0*/  LDSM.16.MT88.4 R80, [R209+0x4800] ;  /* 0x00480000d150783b */ /* 0x002e620000004200 */
[----:B------:R-:W-:Y:S04]  /*8cb0*/  FFMA.FTZ R102, R2, R94, R250 ;  /* 0x0000005e02667223 */ /* 0x000fe800000100fa */
[----:B------:R-:W-:Y:S01]  /*8cc0*/  FFMA.FTZ R2, R0, R93, R118 ;  /* 0x0000005d00027223 */ /* 0x000fe20000010076 */
[C---:B------:R-:W-:Y:S01]  /*8cd0*/  HMMA.16816.F32 R48, R68.reuse, R78, R48 ;  /* 0x0000004e4430723c */ /* 0x040fe20000001830 */
[----:B------:R-:W-:Y:S01]  /*8ce0*/  MUFU.EX2 R118, R101 ;  /* 0x0000006500767308 */ /* 0x000fe20000000800 */
[----:B------:R-:W2:Y:S01]  /*8cf0*/  LDSM.16.MT88.4 R76, [R209+0x1000] ;  /* 0x00100000d14c783b */ /* 0x000ea20000004200 */
[----:B------:R-:W-:Y:S01]  /*8d00*/  FADD.FTZ R0, R113, R102 ;  /* 0x0000006671007221 */ /* 0x000fe20000010000 */
[----:B----4-:R-:W-:Y:S01]  /*8d10*/  F2FP.PACK_AB R113, R119, R144 ;  /* 0x000000907771723e */ /* 0x010fe200000000ff */
[----:B------:R-:W-:Y:S01]  /*8d20*/  FADD.FTZ R2, R112, R2 ;  /* 0x0000000270027221 */ /* 0x000fe20000010000 */
[----:B------:R-:W-:Y:S01]  /*8d30*/  F2FP.PACK_AB R112, R146, R147 ;  /* 0x000000939270723e */ /* 0x000fe200000000ff */
[----:B------:R-:W-:Y:S03]  /*8d40*/  FADD.FTZ R0, R123, R0 ;  /* 0x000000007b007221 */ /* 0x000fe60000010000 */
[----:B------:R-:W-:Y:S02]  /*8d50*/  LDSM.16.MT88.4 R92, [R210+0x7000] ;  /* 0x00700000d25c783b */ /* 0x000fe40000004200 */
[----:B------:R-:W-:Y:S02]  /*8d60*/  FADD.FTZ R2, R122, R2 ;  /* 0x000000027a027221 */ /* 0x000fe40000010000 */
[----:B------:R-:W-:Y:S02]  /*8d70*/  FADD.FTZ R0, R121, R0 ;  /* 0x0000000079007221 */ /* 0x000fe40000010000 */
[----:B------:R-:W-:Y:S04]  /*8d80*/  FADD.FTZ R2, R120, R2 ;  /* 0x0000000278027221 */ /* 0x000fe80000010000 */
[----:B------:R-:W-:Y:S04]  /*8d90*/  FADD.FTZ R2, R251, R2 ;  /* 0x00000002fb027221 */ /* 0x000fe80000010000 */
[----:B------:R-:W-:Y:S04]  /*8da0*/  FADD.FTZ R2, R107, R2 ;  /* 0x000000026b027221 */ /* 0x000fe80000010000 */
[----:B------:R-:W-:Y:S04]  /*8db0*/  FADD.FTZ R2, R106, R2 ;  /* 0x000000026a027221 */ /* 0x000fe80000010000 */
[----:B------:R-:W-:Y:S01]  /*8dc0*/  FADD.FTZ R2, R105, R2 ;  /* 0x0000000269027221 */ /* 0x000fe20000010000 */
[C---:B-1----:R-:W-:Y:S03]  /*8dd0*/  HMMA.16816.F32 R52, R68.reuse, R80, R52 ;  /* 0x000000504434723c */ /* 0x042fe60000001834 */
[----:B-----5:R-:W-:Y:S04]  /*8de0*/  FADD.FTZ R2, R246, R2 ;  /* 0x00000002f6027221 */ /* 0x020fe80000010000 */
[----:B------:R-:W-:Y:S01]  /*8df0*/  FADD.FTZ R2, R111, R2 ;  /* 0x000000026f027221 */ /* 0x000fe20000010000 */
[C---:B------:R-:W-:Y:S01]  /*8e00*/  HMMA.16816.F32 R56, R68.reuse, R82, R56 ;  /* 0x000000524438723c */ /* 0x040fe20000001838 */
[----:B------:R-:W1:Y:S03]  /*8e10*/  LDSM.16.MT88.4 R80, [R211+0x1000] ;  /* 0x00100000d350783b */ /* 0x000e660000004200 */
[----:B------:R-:W-:Y:S04]  /*8e20*/  FADD.FTZ R2, R110, R2 ;  /* 0x000000026e027221 */ /* 0x000fe80000010000 */
[C---:B------:R-:W-:Y:S04]  /*8e30*/  HMMA.16816.F32 R60, R68.reuse, R84, R60 ;  /* 0x00000054443c723c */ /* 0x040fe8000000183c */
[----:B------:R-:W-:Y:S03]  /*8e40*/  FADD.FTZ R2, R109, R2 ;  /* 0x000000026d027221 */ /* 0x000fe60000010000 */
[--C-:B------:R-:W-:Y:S01]  /*8e50*/  FFMA.FTZ R84, R165, c[0x0][0x2d0], -R148.reuse ;  /* 0x0000b400a5547a23 */ /* 0x100fe20000010894 */
[----:B------:R-:W-:Y:S03]  /*8e60*/  HMMA.16816.F32 R64, R68, R86, R64 ;  /* 0x000000564440723c */ /* 0x000fe60000001840 */
[----:B------:R3:W-:Y:S04]  /*8e70*/  MUFU.EX2 R108, R84 ;  /* 0x00000054006c7308 */ /* 0x0007e80000000800 */
[----:B------:R-:W-:Y:S02]  /*8e80*/  F2FP.PACK_AB R68, R249, R104 ;  /* 0x00000068f944723e */ /* 0x000fe400000000ff */
[----:B------:R-:W-:Y:S03]  /*8e90*/  F2FP.PACK_AB R69, R111, R246 ;  /* 0x000000f66f45723e */ /* 0x000fe600000000ff */
[----:B------:R-:W-:Y:S02]  /*8ea0*/  F2FP.PACK_AB R71, R109, R110 ;  /* 0x0000006e6d47723e */ /* 0x000fe400000000ff */
[----:B------:R-:W-:Y:S07]  /*8eb0*/  F2FP.PACK_AB R70, R247, R248 ;  /* 0x000000f8f746723e */ /* 0x000fee00000000ff */
[C---:B------:R-:W-:Y:S03]  /*8ec0*/  HMMA.16816.F32 R4, R68.reuse, R72, R4 ;  /* 0x000000484404723c */ /* 0x040fe60000001804 */
[----:B---3--:R-:W-:Y:S05]  /*8ed0*/  FFMA.FTZ R84, R166, c[0x0][0x2d0], -R148 ;  /* 0x0000b400a6547a23 */ /* 0x008fea0000010894 */
[C---:B------:R-:W-:Y:S01]  /*8ee0*/  HMMA.16816.F32 R8, R68.reuse, R74, R8 ;  /* 0x0000004a4408723c */ /* 0x040fe20000001808 */
[----:B------:R-:W3:Y:S01]  /*8ef0*/  LDSM.16.MT88.4 R72, [R208+0x5000] ;  /* 0x00500000d048783b */ /* 0x000ee20000004200 */
[----:B------:R4:W-:Y:S06]  /*8f00*/  MUFU.EX2 R245, R84 ;  /* 0x0000005400f57308 */ /* 0x0009ec0000000800 */
[C---:B------:R-:W-:Y:S07]  /*8f10*/  HMMA.16816.F32 R12, R68.reuse, R88, R12 ;  /* 0x00000058440c723c */ /* 0x040fee000000180c */
[----:B------:R-:W-:Y:S01]  /*8f20*/  FFMA.FTZ R88, R162, c[0x0][0x2d0], -R116 ;  /* 0x0000b400a2587a23 */ /* 0x000fe20000010874 */
[C---:B------:R-:W-:Y:S03]  /*8f30*/  HMMA.16816.F32 R16, R68.reuse, R90, R16 ;  /* 0x0000005a4410723c */ /* 0x040fe60000001810 */
[----:B------:R5:W-:Y:S05]  /*8f40*/  MUFU.EX2 R166, R88 ;  /* 0x0000005800a67308 */ /* 0x000bea0000000800 */
[C---:B--2---:R-:W-:Y:S01]  /*8f50*/  HMMA.16816.F32 R20, R68.reuse, R76, R20 ;  /* 0x0000004c4414723c */ /* 0x044fe20000001814 */
[----:B----4-:R-:W2:Y:S06]  /*8f60*/  LDSM.16.MT88.4 R84, [R210+0x5000] ;  /* 0x00500000d254783b */ /* 0x010eac0000004200 */
[--C-:B------:R-:W-:Y:S01]  /*8f70*/  FFMA.FTZ R76, R167, c[0x0][0x2d0], -R148.reuse ;  /* 0x0000b400a74c7a23 */ /* 0x100fe20000010894 */
[C---:B------:R-:W-:Y:S03]  /*8f80*/  HMMA.16816.F32 R24, R68.reuse, R78, R24 ;  /* 0x0000004e4418723c */ /* 0x040fe60000001818 */
[----:B------:R4:W-:Y:S05]  /*8f90*/  MUFU.EX2 R244, R76 ;  /* 0x0000004c00f47308 */ /* 0x0009ea0000000800 */
[C---:B-1----:R-:W-:Y:S01]  /*8fa0*/  HMMA.16816.F32 R28, R68.reuse, R80, R28 ;  /* 0x00000050441c723c */ /* 0x042fe2000000181c */
[----:B-----5:R-:W-:Y:S07]  /*8fb0*/  LDSM.16.MT88.4 R88, [R210+0x1800] ;  /* 0x00180000d258783b */ /* 0x020fee0000004200 */
[C---:B------:R-:W-:Y:S01]  /*8fc0*/  HMMA.16816.F32 R32, R68.reuse, R82, R32 ;  /* 0x000000524420723c */ /* 0x040fe20000001820 */
[----:B------:R-:W-:Y:S07]  /*8fd0*/  LDSM.16.MT88.4 R80, [R211+0x5000] ;  /* 0x00500000d350783b */ /* 0x000fee0000004200 */
[C---:B---3--:R-:W-:Y:S04]  /*8fe0*/  HMMA.16816.F32 R36, R68.reuse, R72, R36 ;  /* 0x000000484424723c */ /* 0x048fe80000001824 */
[----:B----4-:R-:W-:Y:S03]  /*8ff0*/  FFMA.FTZ R76, R168, c[0x0][0x2d0], -R148 ;  /* 0x0000b400a84c7a23 */ /* 0x010fe60000010894 */
[--C-:B------:R-:W-:Y:S01]  /*9000*/  FFMA.FTZ R72, R163, c[0x0][0x2d0], -R116.reuse ;  /* 0x0000b400a3487a23 */ /* 0x100fe20000010874 */
[C---:B------:R-:W-:Y:S01]  /*9010*/  HMMA.16816.F32 R40, R68.reuse, R74, R40 ;  /* 0x0000004a4428723c */ /* 0x040fe20000001828 */
[----:B------:R1:W-:Y:S07]  /*9020*/  MUFU.EX2 R168, R76 ;  /* 0x0000004c00a87308 */ /* 0x0003ee0000000800 */
[C---:B--2---:R-:W-:Y:S03]  /*9030*/  HMMA.16816.F32 R44, R68.reuse, R84, R44 ;  /* 0x00000054442c723c */ /* 0x044fe6000000182c */
[----:B------:R2:W-:Y:S05]  /*9040*/  MUFU.EX2 R165, R72 ;  /* 0x0000004800a57308 */ /* 0x0005ea0000000800 */
[C---:B------:R-:W-:Y:S01]  /*9050*/  HMMA.16816.F32 R48, R68.reuse, R86, R48 ;  /* 0x000000564430723c */ /* 0x040fe20000001830 */
[----:B------:R-:W-:Y:S03]  /*9060*/  LDSM.16.MT88.4 R84, [R209+0x1800] ;  /* 0x00180000d154783b */ /* 0x000fe60000004200 */
[----:B-1----:R-:W-:Y:S04]  /*9070*/  FFMA.FTZ R76, R161, c[0x0][0x2d0], -R116 ;  /* 0x0000b400a14c7a23 */ /* 0x002fe80000010874 */
[----:B------:R1:W3:Y:S01]  /*9080*/  MUFU.EX2 R167, R76 ;  /* 0x0000004c00a77308 */ /* 0x0002e20000000800 */
[----:B--2---:R-:W-:Y:S08]  /*9090*/  LDSM.16.MT88.4 R72, [R208+0x1800] ;  /* 0x00180000d048783b */ /* 0x004ff00000004200 */
[----:B-1----:R-:W1:Y:S01]  /*90a0*/  LDSM.16.MT88.4 R76, [R209+0x5000] ;  /* 0x00500000d14c783b */ /* 0x002e620000004200 */
[----:B---3--:R-:W-:Y:S04]  /*90b0*/  FADD.FTZ R2, R167, R2 ;  /* 0x00000002a7027221 */ /* 0x008fe80000010000 */
[----:B------:R-:W-:Y:S04]  /*90c0*/  FADD.FTZ R2, R166, R2 ;  /* 0x00000002a6027221 */ /* 0x000fe80000010000 */
[----:B------:R-:W-:Y:S04]  /*90d0*/  FADD.FTZ R2, R165, R2 ;  /* 0x00000002a5027221 */ /* 0x000fe80000010000 */
[----:B------:R-:W-:Y:S01]  /*90e0*/  FADD.FTZ R2, R164, R2 ;  /* 0x00000002a4027221 */ /* 0x000fe20000010000 */
[C---:B-1----:R-:W-:Y:S08]  /*90f0*/  HMMA.16816.F32 R52, R68.reuse, R76, R52 ;  /* 0x0000004c4434723c */ /* 0x042ff00000001834 */
[C---:B------:R-:W-:Y:S01]  /*9100*/  HMMA.16816.F32 R56, R68.reuse, R78, R56 ;  /* 0x0000004e4438723c */ /* 0x040fe20000001838 */
[----:B------:R-:W1:Y:S07]  /*9110*/  LDSM.16.MT88.4 R76, [R211+0x1800] ;  /* 0x00180000d34c783b */ /* 0x000e6e0000004200 */
[C---:B------:R-:W-:Y:S07]  /*9120*/  HMMA.16816.F32 R60, R68.reuse, R80, R60 ;  /* 0x00000050443c723c */ /* 0x040fee000000183c */
[--C-:B------:R-:W-:Y:S01]  /*9130*/  FFMA.FTZ R80, R173, c[0x0][0x2d0], -R148.reuse ;  /* 0x0000b400ad507a23 */ /* 0x100fe20000010894 */
[----:B------:R-:W-:Y:S03]  /*9140*/  HMMA.16816.F32 R64, R68, R82, R64 ;  /* 0x000000524440723c */ /* 0x000fe60000001840 */
[----:B------:R2:W-:Y:S01]  /*9150*/  MUFU.EX2 R162, R80 ;  /* 0x0000005000a27308 */ /* 0x0005e20000000800 */
[----:B------:R-:W-:Y:S03]  /*9160*/  MOV R173, R127 ;  /* 0x0000007f00ad7202 */ /* 0x000fe60000000f00 */
[----:B------:R-:W-:Y:S02]  /*9170*/  F2FP.PACK_AB R68, R245, R108 ;  /* 0x0000006cf544723e */ /* 0x000fe400000000ff */
[----:B------:R-:W-:Y:S03]  /*9180*/  F2FP.PACK_AB R70, R168, R244 ;  /* 0x000000f4a846723e */ /* 0x000fe600000000ff */
[----:B------:R-:W-:Y:S02]  /*9190*/  F2FP.PACK_AB R69, R166, R167 ;  /* 0x000000a7a645723e */ /* 0x000fe400000000ff */
[----:B------:R-:W-:Y:S07]  /*91a0*/  F2FP.PACK_AB R71, R164, R165 ;  /* 0x000000a5a447723e */ /* 0x000fee00000000ff */
[C---:B------:R-:W-:Y:S01]  /*91b0*/  HMMA.16816.F32 R4, R68.reuse, R72, R4 ;  /* 0x000000484404723c */ /* 0x040fe20000001804 */
[----:B--2---:R-:W-:Y:S07]  /*91c0*/  LDSM.16.MT88.4 R80, [R210+0x5800] ;  /* 0x00580000d250783b */ /* 0x004fee0000004200 */
[C---:B------:R-:W-:Y:S01]  /*91d0*/  HMMA.16816.F32 R8, R68.reuse, R74, R8 ;  /* 0x0000004a4408723c */ /* 0x040fe20000001808 */
[----:B------:R-:W2:Y:S07]  /*91e0*/  LDSM.16.MT88.4 R72, [R208+0x5800] ;  /* 0x00580000d048783b */ /* 0x000eae0000004200 */
[C---:B------:R-:W-:Y:S08]  /*91f0*/  HMMA.16816.F32 R12, R68.reuse, R88, R12 ;  /* 0x00000058440c723c */ /* 0x040ff0000000180c */
[C---:B------:R-:W-:Y:S01]  /*9200*/  HMMA.16816.F32 R16, R68.reuse, R90, R16 ;  /* 0x0000005a4410723c */ /* 0x040fe20000001810 */
[----:B------:R-:W-:Y:S07]  /*9210*/  LDSM.16.MT88.4 R88, [R211+0x5800] ;  /* 0x00580000d358783b */ /* 0x000fee0000004200 */
[C---:B------:R-:W-:Y:S07]  /*9220*/  HMMA.16816.F32 R20, R68.reuse, R84, R20 ;  /* 0x000000544414723c */ /* 0x040fee0000001814 */
[--C-:B------:R-:W-:Y:S01]  /*9230*/  FFMA.FTZ R84, R174, c[0x0][0x2d0], -R148.reuse ;  /* 0x0000b400ae547a23 */ /* 0x100fe20000010894 */
[C---:B------:R-:W-:Y:S03]  /*9240*/  HMMA.16816.F32 R24, R68.reuse, R86, R24 ;  /* 0x000000564418723c */ /* 0x040fe60000001818 */
[----:B------:R3:W-:Y:S01]  /*9250*/  MUFU.EX2 R163, R84 ;  /* 0x0000005400a37308 */ /* 0x0007e20000000800 */
[----:B------:R-:W-:Y:S04]  /*9260*/  MOV R174, R126 ;  /* 0x0000007e00ae7202 */ /* 0x000fe80000000f00 */
[C---:B-1----:R-:W-:Y:S07]  /*9270*/  HMMA.16816.F32 R28, R68.reuse, R76, R28 ;  /* 0x0000004c441c723c */ /* 0x042fee000000181c */
[--C-:B------:R-:W-:Y:S01]  /*9280*/  FFMA.FTZ R76, R200, c[0x0][0x2d0], -R148.reuse ;  /* 0x0000b400c84c7a23 */ /* 0x100fe20000010894 */
[C---:B------:R-:W-:Y:S03]  /*9290*/  HMMA.16816.F32 R32, R68.reuse, R78, R32 ;  /* 0x0000004e4420723c */ /* 0x040fe60000001820 */
[----:B------:R1:W-:Y:S05]  /*92a0*/  MUFU.EX2 R160, R76 ;  /* 0x0000004c00a07308 */ /* 0x0003ea0000000800 */
[C---:B--2---:R-:W-:Y:S04]  /*92b0*/  HMMA.16816.F32 R36, R68.reuse, R72, R36 ;  /* 0x000000484424723c */ /* 0x044fe80000001824 */
[----:B---3--:R-:W-:Y:S01]  /*92c0*/  FFMA.FTZ R84, R175, c[0x0][0x2d0], -R148 ;  /* 0x0000b400af547a23 */ /* 0x008fe20000010894 */
[----:B------:R-:W-:Y:S02]  /*92d0*/  MOV R175, R125 ;  /* 0x0000007d00af7202 */ /* 0x000fe40000000f00 */
[----:B------:R-:W-:Y:S01]  /*92e0*/  FFMA.FTZ R72, R170, c[0x0][0x2d0], -R116 ;  /* 0x0000b400aa487a23 */ /* 0x000fe20000010874 */
[C---:B------:R-:W-:Y:S01]  /*92f0*/  HMMA.16816.F32 R40, R68.reuse, R74, R40 ;  /* 0x0000004a4428723c */ /* 0x040fe20000001828 */
[----:B------:R2:W-:Y:S01]  /*9300*/  MUFU.EX2 R161, R84 ;  /* 0x0000005400a17308 */ /* 0x0005e20000000800 */
[----:B------:R-:W-:Y:S02]  /*9310*/  LDSM.16.MT88.4 R124, [R208+0x3800] ;  /* 0x00380000d07c783b */ /* 0x000fe40000004200 */
[----:B------:R-:W-:Y:S04]  /*9320*/  FADD.FTZ R0, R175, R0 ;  /* 0x00000000af007221 */ /* 0x000fe80000010000 */
[C---:B------:R-:W-:Y:S03]  /*9330*/  HMMA.16816.F32 R44, R68.reuse, R80, R44 ;  /* 0x00000050442c723c */ /* 0x040fe6000000182c */
[----:B------:R3:W-:Y:S01]  /*9340*/  MUFU.EX2 R103, R72 ;  /* 0x0000004800677308 */ /* 0x0007e20000000800 */
[----:B-1----:R-:W-:Y:S02]  /*9350*/  FFMA.FTZ R76, R169, c[0x0][0x2d0], -R116 ;  /* 0x0000b400a94c7a23 */ /* 0x002fe40000010874 */
[----:B------:R-:W-:Y:S02]  /*9360*/  FADD.FTZ R0, R174, R0 ;  /* 0x00000000ae007221 */ /* 0x000fe40000010000 */
[C---:B------:R-:W-:Y:S04]  /*9370*/  HMMA.16816.F32 R48, R68.reuse, R82, R48 ;  /* 0x000000524430723c */ /* 0x040fe80000001830 */
[----:B------:R-:W-:Y:S01]  /*9380*/  FFMA.FTZ R80, R172, c[0x0][0x2d0], -R116 ;  /* 0x0000b400ac507a23 */ /* 0x000fe20000010874 */
[----:B------:R1:W4:Y:S01]  /*9390*/  MUFU.EX2 R159, R76 ;  /* 0x0000004c009f7308 */ /* 0x0003220000000800 */
[----:B------:R-:W-:Y:S01]  /*93a0*/  FADD.FTZ R0, R173, R0 ;  /* 0x00000000ad007221 */ /* 0x000fe20000010000 */
[----:B--2---:R-:W2:Y:S05]  /*93b0*/  LDSM.16.MT88.4 R84, [R209+0x5800] ;  /* 0x00580000d154783b */ /* 0x004eaa0000004200 */
[----:B------:R-:W-:Y:S03]  /*93c0*/  FADD.FTZ R0, R252, R0 ;  /* 0x00000000fc007221 */ /* 0x000fe60000010000 */
[----:B------:R5:W-:Y:S01]  /*93d0*/  MUFU.EX2 R157, R80 ;  /* 0x00000050009d7308 */ /* 0x000be20000000800 */
[----:B------:R-:W-:Y:S02]  /*93e0*/  FADD.FTZ R0, R104, R0 ;  /* 0x0000000068007221 */ /* 0x000fe40000010000 */
[----:B------:R-:W-:Y:S01]  /*93f0*/  LDSM.16.MT88.4 R104, [R210+0x7800] ;  /* 0x00780000d268783b */ /* 0x000fe20000004200 */
[----:B---3--:R-:W-:Y:S02]  /*9400*/  FFMA.FTZ R72, R171, c[0x0][0x2d0], -R116 ;  /* 0x0000b400ab487a23 */ /* 0x008fe40000010874 */
[----:B------:R-:W-:Y:S04]  /*9410*/  FADD.FTZ R0, R249, R0 ;  /* 0x00000000f9007221 */ /* 0x000fe80000010000 */
[----:B------:R-:W3:Y:S01]  /*9420*/  MUFU.EX2 R158, R72 ;  /* 0x00000048009e7308 */ /* 0x000ee20000000800 */
[----:B------:R-:W-:Y:S01]  /*9430*/  FADD.FTZ R0, R248, R0 ;  /* 0x00000000f8007221 */ /* 0x000fe20000010000 */
[----:B-1----:R-:W-:Y:S03]  /*9440*/  LDSM.16.MT88.4 R76, [R210+0x2000] ;  /* 0x00200000d24c783b */ /* 0x002fe60000004200 */
[----:B------:R-:W-:Y:S02]  /*9450*/  FADD.FTZ R0, R247, R0 ;  /* 0x00000000f7007221 */ /* 0x000fe40000010000 */
[----:B----4-:R-:W-:Y:S02]  /*9460*/  FADD.FTZ R2, R159, R2 ;  /* 0x000000029f027221 */ /* 0x010fe40000010000 */
[----:B------:R-:W-:Y:S02]  /*9470*/  FADD.FTZ R0, R108, R0 ;  /* 0x000000006c007221 */ /* 0x000fe40000010000 */
[----:B------:R-:W-:Y:S01]  /*9480*/  FADD.FTZ R2, R103, R2 ;  /* 0x0000000267027221 */ /* 0x000fe20000010000 */
[----:B------:R-:W-:Y:S01]  /*9490*/  LDSM.16.MT88.4 R108, [R209+0x7800] ;  /* 0x00780000d16c783b */ /* 0x000fe20000004200 */
[----:B------:R-:W-:Y:S04]  /*94a0*/  FADD.FTZ R0, R245, R0 ;  /* 0x00000000f5007221 */ /* 0x000fe80000010000 */
[----:B------:R-:W-:Y:S03]  /*94b0*/  FADD.FTZ R0, R244, R0 ;  /* 0x00000000f4007221 */ /* 0x000fe60000010000 */
[----:B-----5:R-:W-:Y:S01]  /*94c0*/  LDSM.16.MT88.4 R80, [R209+0x2000] ;  /* 0x00200000d150783b */ /* 0x020fe20000004200 */
[----:B------:R-:W-:Y:S01]  /*94d0*/  FADD.FTZ R0, R168, R0 ;  /* 0x00000000a8007221 */ /* 0x000fe20000010000 */
[C---:B--2---:R-:W-:Y:S03]  /*94e0*/  HMMA.16816.F32 R52, R68.reuse, R84, R52 ;  /* 0x000000544434723c */ /* 0x044fe60000001834 */
[----:B---3--:R-:W-:Y:S03]  /*94f0*/  FADD.FTZ R2, R158, R2 ;  /* 0x000000029e027221 */ /* 0x008fe60000010000 */
[----:B------:R-:W1:Y:S01]  /*9500*/  LDSM.16.MT88.4 R72, [R208+0x2000] ;  /* 0x00200000d048783b */ /* 0x000e620000004200 */
[----:B------:R-:W-:Y:S02]  /*9510*/  FADD.FTZ R0, R162, R0 ;  /* 0x00000000a2007221 */ /* 0x000fe40000010000 */
[----:B------:R-:W-:Y:S01]  /*9520*/  FADD.FTZ R2, R157, R2 ;  /* 0x000000029d027221 */ /* 0x000fe20000010000 */
[C---:B------:R-:W-:Y:S04]  /*9530*/  HMMA.16816.F32 R56, R68.reuse, R86, R56 ;  /* 0x000000564438723c */ /* 0x040fe80000001838 */
[----:B------:R-:W2:Y:S01]  /*9540*/  LDSM.16.MT88.4 R84, [R211+0x2000] ;  /* 0x00200000d354783b */ /* 0x000ea20000004200 */
[----:B------:R-:W-:Y:S03]  /*9550*/  FADD.FTZ R0, R163, R0 ;  /* 0x00000000a3007221 */ /* 0x000fe60000010000 */
[C---:B------:R-:W-:Y:S04]  /*9560*/  HMMA.16816.F32 R60, R68.reuse, R88, R60 ;  /* 0x00000058443c723c */ /* 0x040fe8000000183c */
[----:B------:R-:W-:Y:S03]  /*9570*/  FADD.FTZ R0, R161, R0 ;  /* 0x00000000a1007221 */ /* 0x000fe60000010000 */
[----:B------:R-:W-:Y:S01]  /*9580*/  FFMA.FTZ R88, R202, c[0x0][0x2d0], -R116 ;  /* 0x0000b400ca587a23 */ /* 0x000fe20000010874 */
[----:B------:R-:W-:Y:S03]  /*9590*/  HMMA.16816.F32 R64, R68, R90, R64 ;  /* 0x0000005a4440723c */ /* 0x000fe60000001840 */
[----:B------:R3:W-:Y:S01]  /*95a0*/  MUFU.EX2 R128, R88 ;  /* 0x0000005800807308 */ /* 0x0007e20000000800 */
[C---:B------:R-:W-:Y:S03]  /*95b0*/  FADD.FTZ R0, R160.reuse, R0 ;  /* 0x00000000a0007221 */ /* 0x040fe60000010000 */
[----:B------:R-:W-:Y:S02]  /*95c0*/  F2FP.PACK_AB R68, R163, R162 ;  /* 0x000000a2a344723e */ /* 0x000fe400000000ff */
[----:B------:R-:W-:Y:S03]  /*95d0*/  F2FP.PACK_AB R70, R160, R161 ;  /* 0x000000a1a046723e */ /* 0x000fe600000000ff */
[----:B------:R-:W-:Y:S02]  /*95e0*/  F2FP.PACK_AB R69, R103, R159 ;  /* 0x0000009f6745723e */ /* 0x000fe400000000ff */
[----:B------:R-:W-:Y:S07]  /*95f0*/  F2FP.PACK_AB R71, R157, R158 ;  /* 0x0000009e9d47723e */ /* 0x000fee00000000ff */
[C---:B-1----:R-:W-:Y:S01]  /*9600*/  HMMA.16816.F32 R4, R68.reuse, R72, R4 ;  /* 0x000000484404723c */ /* 0x042fe20000001804 */
[----:B---3--:R-:W-:Y:S06]  /*9610*/  LDSM.16.MT88.4 R88, [R210+0x2800] ;  /* 0x00280000d258783b */ /* 0x008fec0000004200 */
[--C-:B------:R-:W-:Y:S01]  /*9620*/  FFMA.FTZ R72, R218, c[0x0][0x2d0], -R148.reuse ;  /* 0x0000b400da487a23 */ /* 0x100fe20000010894 */
[C---:B------:R-:W-:Y:S03]  /*9630*/  HMMA.16816.F32 R8, R68.reuse, R74, R8 ;  /* 0x0000004a4408723c */ /* 0x040fe60000001808 */
[----:B------:R1:W3:Y:S05]  /*9640*/  MUFU.EX2 R156, R72 ;  /* 0x00000048009c7308 */ /* 0x0002ea0000000800 */
[C---:B------:R-:W-:Y:S07]  /*9650*/  HMMA.16816.F32 R12, R68.reuse, R76, R12 ;  /* 0x0000004c440c723c */ /* 0x040fee000000180c */
[----:B------:R-:W-:Y:S01]  /*9660*/  FFMA.FTZ R76, R220, c[0x0][0x2d0], -R148 ;  /* 0x0000b400dc4c7a23 */ /* 0x000fe20000010894 */
[C---:B------:R-:W-:Y:S03]  /*9670*/  HMMA.16816.F32 R16, R68.reuse, R78, R16 ;  /* 0x0000004e4410723c */ /* 0x040fe60000001810 */
[----:B------:R4:W5:Y:S05]  /*9680*/  MUFU.EX2 R131, R76 ;  /* 0x0000004c00837308 */ /* 0x00096a0000000800 */
[C---:B------:R-:W-:Y:S01]  /*9690*/  HMMA.16816.F32 R20, R68.reuse, R80, R20 ;  /* 0x000000504414723c */ /* 0x040fe20000001814 */
[----:B-1----:R-:W1:Y:S03]  /*96a0*/  LDSM.16.MT88.4 R72, [R208+0x6000] ;  /* 0x00600000d048783b */ /* 0x002e660000004200 */
[----:B---3--:R-:W-:Y:S03]  /*96b0*/  FADD.FTZ R0, R156, R0 ;  /* 0x000000009c007221 */ /* 0x008fe60000010000 */
[----:B------:R-:W-:Y:S01]  /*96c0*/  FFMA.FTZ R80, R224, c[0x0][0x2d0], -R148 ;  /* 0x0000b400e0507a23 */ /* 0x000fe20000010894 */
[C---:B------:R-:W-:Y:S03]  /*96d0*/  HMMA.16816.F32 R24, R68.reuse, R82, R24 ;  /* 0x000000524418723c */ /* 0x040fe60000001818 */
[----:B------:R3:W3:Y:S05]  /*96e0*/  MUFU.EX2 R130, R80 ;  /* 0x0000005000827308 */ /* 0x0006ea0000000800 */
[C---:B--2---:R-:W-:Y:S01]  /*96f0*/  HMMA.16816.F32 R28, R68.reuse, R84, R28 ;  /* 0x00000054441c723c */ /* 0x044fe2000000181c */
[----:B----4-:R-:W2:Y:S03]  /*9700*/  LDSM.16.MT88.4 R76, [R210+0x6000] ;  /* 0x00600000d24c783b */ /* 0x010ea60000004200 */
[----:B-----5:R-:W-:Y:S04]  /*9710*/  FADD.FTZ R0, R131, R0 ;  /* 0x0000000083007221 */ /* 0x020fe80000010000 */
[C---:B------:R-:W-:Y:S01]  /*9720*/  HMMA.16816.F32 R32, R68.reuse, R86, R32 ;  /* 0x000000564420723c */ /* 0x040fe20000001820 */
[----:B------:R-:W-:Y:S03]  /*9730*/  LDSM.16.MT88.4 R84, [R211+0x6000] ;  /* 0x00600000d354783b */ /* 0x000fe60000004200 */
[----:B---3--:R-:W-:Y:S02]  /*9740*/  FFMA.FTZ R80, R225, c[0x0][0x2d0], -R148 ;  /* 0x0000b400e1507a23 */ /* 0x008fe40000010894 */
[----:B------:R-:W-:Y:S02]  /*9750*/  FADD.FTZ R0, R130, R0 ;  /* 0x0000000082007221 */ /* 0x000fe40000010000 */
[----:B------:R3:W4:Y:S01]  /*9760*/  MUFU.EX2 R155, R80 ;  /* 0x00000050009b7308 */ /* 0x0007220000000800 */
[C---:B-1----:R-:W-:Y:S07]  /*9770*/  HMMA.16816.F32 R36, R68.reuse, R72, R36 ;  /* 0x000000484424723c */ /* 0x042fee0000001824 */
[--C-:B------:R-:W-:Y:S01]  /*9780*/  FFMA.FTZ R72, R203, c[0x0][0x2d0], -R116.reuse ;  /* 0x0000b400cb487a23 */ /* 0x100fe20000010874 */
[C---:B------:R-:W-:Y:S03]  /*9790*/  HMMA.16816.F32 R40, R68.reuse, R74, R40 ;  /* 0x0000004a4428723c */ /* 0x040fe60000001828 */
[----:B------:R1:W-:Y:S05]  /*97a0*/  MUFU.EX2 R154, R72 ;  /* 0x00000048009a7308 */ /* 0x0003ea0000000800 */
[C---:B--2---:R-:W-:Y:S04]  /*97b0*/  HMMA.16816.F32 R44, R68.reuse, R76, R44 ;  /* 0x0000004c442c723c */ /* 0x044fe8000000182c */
[--C-:B---3--:R-:W-:Y:S03]  /*97c0*/  FFMA.FTZ R80, R201, c[0x0][0x2d0], -R116.reuse ;  /* 0x0000b400c9507a23 */ /* 0x108fe60000010874 */
[----:B------:R-:W-:Y:S01]  /*97d0*/  FFMA.FTZ R76, R212, c[0x0][0x2d0], -R116 ;  /* 0x0000b400d44c7a23 */ /* 0x000fe20000010874 */
[C---:B------:R-:W-:Y:S01]  /*97e0*/  HMMA.16816.F32 R48, R68.reuse, R78, R48 ;  /* 0x0000004e4430723c */ /* 0x040fe20000001830 */
[----:B------:R2:W3:Y:S03]  /*97f0*/  MUFU.EX2 R129, R80 ;  /* 0x0000005000817308 */ /* 0x0004e60000000800 */
[----:B----4-:R-:W-:Y:S01]  /*9800*/  FADD.FTZ R0, R155, R0 ;  /* 0x000000009b007221 */ /* 0x010fe20000010000 */
[----:B-1----:R-:W-:Y:S06]  /*9810*/  LDSM.16.MT88.4 R72, [R208+0x2800] ;  /* 0x00280000d048783b */ /* 0x002fec0000004200 */
[----:B------:R1:W4:Y:S02]  /*9820*/  MUFU.EX2 R153, R76 ;  /* 0x0000004c00997308 */ /* 0x0003240000000800 */
[----:B--2---:R-:W2:Y:S01]  /*9830*/  LDSM.16.MT88.4 R80, [R209+0x6000] ;  /* 0x00600000d150783b */ /* 0x004ea20000004200 */
[----:B---3--:R-:W-:Y:S04]  /*9840*/  FADD.FTZ R2, R129, R2 ;  /* 0x0000000281027221 */ /* 0x008fe80000010000 */
[----:B------:R-:W-:Y:S04]  /*9850*/  FADD.FTZ R2, R128, R2 ;  /* 0x0000000280027221 */ /* 0x000fe80000010000 */
[----:B------:R-:W-:Y:S01]  /*9860*/  FADD.FTZ R2, R154, R2 ;  /* 0x000000029a027221 */ /* 0x000fe20000010000 */
[----:B-1----:R-:W1:Y:S03]  /*9870*/  LDSM.16.MT88.4 R76, [R209+0x2800] ;  /* 0x00280000d14c783b */ /* 0x002e660000004200 */
[----:B----4-:R-:W-:Y:S01]  /*9880*/  FADD.FTZ R2, R153, R2 ;  /* 0x0000000299027221 */ /* 0x010fe20000010000 */
[C---:B--2---:R-:W-:Y:S08]  /*9890*/  HMMA.16816.F32 R52, R68.reuse, R80, R52 ;  /* 0x000000504434723c */ /* 0x044ff00000001834 */
[C---:B------:R-:W-:Y:S01]  /*98a0*/  HMMA.16816.F32 R56, R68.reuse, R82, R56 ;  /* 0x000000524438723c */ /* 0x040fe20000001838 */
[----:B------:R-:W2:Y:S07]  /*98b0*/  LDSM.16.MT88.4 R80, [R211+0x2800] ;  /* 0x00280000d350783b */ /* 0x000eae0000004200 */
[C---:B------:R-:W-:Y:S07]  /*98c0*/  HMMA.16816.F32 R60, R68.reuse, R84, R60 ;  /* 0x00000054443c723c */ /* 0x040fee000000183c */
[----:B------:R-:W-:Y:S01]  /*98d0*/  FFMA.FTZ R84, R235, c[0x0][0x2d0], -R148 ;  /* 0x0000b400eb547a23 */ /* 0x000fe20000010894 */
[----:B------:R-:W-:Y:S03]  /*98e0*/  HMMA.16816.F32 R64, R68, R86, R64 ;  /* 0x000000564440723c */ /* 0x000fe60000001840 */
[----:B------:R3:W4:Y:S04]  /*98f0*/  MUFU.EX2 R152, R84 ;  /* 0x0000005400987308 */ /* 0x0007280000000800 */
[----:B------:R-:W-:Y:S02]  /*9900*/  F2FP.PACK_AB R68, R131, R156 ;  /* 0x0000009c8344723e */ /* 0x000fe400000000ff */
[----:B------:R-:W-:Y:S03]  /*9910*/  F2FP.PACK_AB R70, R155, R130 ;  /* 0x000000829b46723e */ /* 0x000fe600000000ff */
[----:B------:R-:W-:Y:S02]  /*9920*/  F2FP.PACK_AB R69, R128, R129 ;  /* 0x000000818045723e */ /* 0x000fe400000000ff */
[----:B------:R-:W-:Y:S07]  /*9930*/  F2FP.PACK_AB R71, R153, R154 ;  /* 0x0000009a9947723e */ /* 0x000fee00000000ff */
[C---:B------:R-:W-:Y:S01]  /*9940*/  HMMA.16816.F32 R4, R68.reuse, R72, R4 ;  /* 0x000000484404723c */ /* 0x040fe20000001804 */
[----:B---3--:R-:W-:Y:S02]  /*9950*/  LDSM.16.MT88.4 R84, [R210+0x6800] ;  /* 0x00680000d254783b */ /* 0x008fe40000004200 */
[----:B----4-:R-:W-:Y:S05]  /*9960*/  FADD.FTZ R0, R152, R0 ;  /* 0x0000000098007221 */ /* 0x010fea0000010000 */
[C---:B------:R-:W-:Y:S01]  /*9970*/  HMMA.16816.F32 R8, R68.reuse, R74, R8 ;  /* 0x0000004a4408723c */ /* 0x040fe20000001808 */
[----:B------:R-:W3:Y:S07]  /*9980*/  LDSM.16.MT88.4 R72, [R208+0x6800] ;  /* 0x00680000d048783b */ /* 0x000eee0000004200 */
[C---:B------:R-:W-:Y:S08]  /*9990*/  HMMA.16816.F32 R12, R68.reuse, R88, R12 ;  /* 0x00000058440c723c */ /* 0x040ff0000000180c */
[C---:B------:R-:W-:Y:S01]  /*99a0*/  HMMA.16816.F32 R16, R68.reuse, R90, R16 ;  /* 0x0000005a4410723c */ /* 0x040fe20000001810 */
[----:B------:R-:W-:Y:S07]  /*99b0*/  LDSM.16.MT88.4 R88, [R211+0x3000] ;  /* 0x00300000d358783b */ /* 0x000fee0000004200 */
[C---:B-1----:R-:W-:Y:S07]  /*99c0*/  HMMA.16816.F32 R20, R68.reuse, R76, R20 ;  /* 0x0000004c4414723c */ /* 0x042fee0000001814 */
[--C-:B------:R-:W-:Y:S01]  /*99d0*/  FFMA.FTZ R76, R236, c[0x0][0x2d0], -R148.reuse ;  /* 0x0000b400ec4c7a23 */ /* 0x100fe20000010894 */
[C---:B------:R-:W-:Y:S03]  /*99e0*/  HMMA.16816.F32 R24, R68.reuse, R78, R24 ;  /* 0x0000004e4418723c */ /* 0x040fe60000001818 */
[----:B------:R1:W4:Y:S05]  /*99f0*/  MUFU.EX2 R135, R76 ;  /* 0x0000004c00877308 */ /* 0x00032a0000000800 */
[C---:B--2---:R-:W-:Y:S07]  /*9a00*/  HMMA.16816.F32 R28, R68.reuse, R80, R28 ;  /* 0x00000050441c723c */ /* 0x044fee000000181c */
[----:B------:R-:W-:Y:S01]  /*9a10*/  FFMA.FTZ R80, R238, c[0x0][0x2d0], -R148 ;  /* 0x0000b400ee507a23 */ /* 0x000fe20000010894 */
[C---:B------:R-:W-:Y:S03]  /*9a20*/  HMMA.16816.F32 R32, R68.reuse, R82, R32 ;  /* 0x000000524420723c */ /* 0x040fe60000001820 */
[----:B------:R2:W5:Y:S05]  /*9a30*/  MUFU.EX2 R134, R80 ;  /* 0x0000005000867308 */ /* 0x00056a0000000800 */
[C---:B---3--:R-:W-:Y:S01]  /*9a40*/  HMMA.16816.F32 R36, R68.reuse, R72, R36 ;  /* 0x000000484424723c */ /* 0x048fe20000001824 */
[----:B-1----:R-:W1:Y:S03]  /*9a50*/  LDSM.16.MT88.4 R76, [R209+0x6800] ;  /* 0x00680000d14c783b */ /* 0x002e660000004200 */
[----:B----4-:R-:W-:Y:S03]  /*9a60*/  FADD.FTZ R0, R135, R0 ;  /* 0x0000000087007221 */ /* 0x010fe60000010000 */
[----:B------:R-:W-:Y:S01]  /*9a70*/  FFMA.FTZ R72, R227, c[0x0][0x2d0], -R116 ;  /* 0x0000b400e3487a23 */ /* 0x000fe20000010874 */
[C---:B------:R-:W-:Y:S03]  /*9a80*/  HMMA.16816.F32 R40, R68.reuse, R74, R40 ;  /* 0x0000004a4428723c */ /* 0x040fe60000001828 */
[----:B------:R3:W4:Y:S05]  /*9a90*/  MUFU.EX2 R133, R72 ;  /* 0x0000004800857308 */ /* 0x00072a0000000800 */
[C---:B------:R-:W-:Y:S04]  /*9aa0*/  HMMA.16816.F32 R44, R68.reuse, R84, R44 ;  /* 0x00000054442c723c */ /* 0x040fe8000000182c */
[--C-:B--2---:R-:W-:Y:S02]  /*9ab0*/  FFMA.FTZ R80, R239, c[0x0][0x2d0], -R148.reuse ;  /* 0x0000b400ef507a23 */ /* 0x104fe40000010894 */
[----:B------:R-:W-:Y:S02]  /*9ac0*/  FFMA.FTZ R148, R240, c[0x0][0x2d0], -R148 ;  /* 0x0000b400f0947a23 */ /* 0x000fe40000010894 */
[C---:B------:R-:W-:Y:S01]  /*9ad0*/  HMMA.16816.F32 R48, R68.reuse, R86, R48 ;  /* 0x000000564430723c */ /* 0x040fe20000001830 */
[----:B------:R2:W2:Y:S01]  /*9ae0*/  MUFU.EX2 R151, R80 ;  /* 0x0000005000977308 */ /* 0x0004a20000000800 */
[----:B------:R-:W-:Y:S02]  /*9af0*/  LDSM.16.MT88.4 R84, [R209+0x3000] ;  /* 0x00300000d154783b */ /* 0x000fe40000004200 */
[----:B-----5:R-:W-:Y:S07]  /*9b00*/  FADD.FTZ R0, R134, R0 ;  /* 0x0000000086007221 */ /* 0x020fee0000010000 */
[----:B------:R-:W5:Y:S01]  /*9b10*/  MUFU.EX2 R148, R148 ;  /* 0x0000009400947308 */ /* 0x000f620000000800 */
[----:B---3--:R-:W-:Y:S02]  /*9b20*/  FFMA.FTZ R72, R228, c[0x0][0x2d0], -R116 ;  /* 0x0000b400e4487a23 */ /* 0x008fe40000010874 */
[----:B----4-:R-:W-:Y:S01]  /*9b30*/  FADD.FTZ R2, R133, R2 ;  /* 0x0000000285027221 */ /* 0x010fe20000010000 */
[C---:B-1----:R-:W-:Y:S06]  /*9b40*/  HMMA.16816.F32 R52, R68.reuse, R76, R52 ;  /* 0x0000004c4434723c */ /* 0x042fec0000001834 */
[----:B------:R1:W3:Y:S01]  /*9b50*/  MUFU.EX2 R132, R72 ;  /* 0x0000004800847308 */ /* 0x0002e20000000800 */
[----:B--2---:R-:W2:Y:S01]  /*9b60*/  LDSM.16.MT88.4 R80, [R211+0x6800] ;  /* 0x00680000d350783b */ /* 0x004ea20000004200 */
[----:B------:R-:W-:Y:S01]  /*9b70*/  FFMA.FTZ R76, R230, c[0x0][0x2d0], -R116 ;  /* 0x0000b400e64c7a23 */ /* 0x000fe20000010874 */
[C---:B------:R-:W-:Y:S07]  /*9b80*/  HMMA.16816.F32 R56, R68.reuse, R78, R56 ;  /* 0x0000004e4438723c */ /* 0x040fee0000001838 */
[----:B------:R4:W-:Y:S01]  /*9b90*/  MUFU.EX2 R149, R76 ;  /* 0x0000004c00957308 */ /* 0x0009e20000000800 */
[----:B------:R-:W-:Y:S01]  /*9ba0*/  FADD.FTZ R0, R151, R0 ;  /* 0x0000000097007221 */ /* 0x000fe20000010000 */
[----:B-----5:R-:W-:Y:S03]  /*9bb0*/  F2FP.PACK_AB R114, R148, R145 ;  /* 0x000000919472723e */ /* 0x020fe600000000ff */
[--C-:B-1----:R-:W-:Y:S02]  /*9bc0*/  FFMA.FTZ R72, R229, c[0x0][0x2d0], -R116.reuse ;  /* 0x0000b400e5487a23 */ /* 0x102fe40000010874 */
[----:B------:R-:W-:Y:S03]  /*9bd0*/  FFMA.FTZ R116, R231, c[0x0][0x2d0], -R116 ;  /* 0x0000b400e7747a23 */ /* 0x000fe60000010874 */
[----:B------:R1:W5:Y:S01]  /*9be0*/  MUFU.EX2 R150, R72 ;  /* 0x0000004800967308 */ /* 0x0003620000000800 */
[----:B---3--:R-:W-:Y:S01]  /*9bf0*/  FADD.FTZ R2, R132, R2 ;  /* 0x0000000284027221 */ /* 0x008fe20000010000 */
[----:B----4-:R-:W-:Y:S08]  /*9c00*/  LDSM.16.MT88.4 R76, [R210+0x3000] ;  /* 0x00300000d24c783b */ /* 0x010ff00000004200 */
[----:B------:R-:W3:Y:S01]  /*9c10*/  MUFU.EX2 R116, R116 ;  /* 0x0000007400747308 */ /* 0x000ee20000000800 */
[C---:B--2---:R-:W-:Y:S08]  /*9c20*/  HMMA.16816.F32 R60, R68.reuse, R80, R60 ;  /* 0x00000050443c723c */ /* 0x044ff0000000183c */
[----:B------:R-:W-:Y:S01]  /*9c30*/  HMMA.16816.F32 R64, R68, R82, R64 ;  /* 0x000000524440723c */ /* 0x000fe20000001840 */
[----:B-1----:R-:W1:Y:S03]  /*9c40*/  LDSM.16.MT88.4 R72, [R208+0x3000] ;  /* 0x00300000d048783b */ /* 0x002e660000004200 */
[----:B-----5:R-:W-:Y:S03]  /*9c50*/  FADD.FTZ R2, R150, R2 ;  /* 0x0000000296027221 */ /* 0x020fe60000010000 */
[----:B------:R-:W-:Y:S02]  /*9c60*/  F2FP.PACK_AB R68, R135, R152 ;  /* 0x000000988744723e */ /* 0x000fe400000000ff */
[----:B------:R-:W-:Y:S01]  /*9c70*/  F2FP.PACK_AB R70, R151, R134 ;  /* 0x000000869746723e */ /* 0x000fe200000000ff */
[----:B------:R-:W2:Y:S02]  /*9c80*/  LDSM.16.MT88.4 R80, [R208+0x7000] ;  /* 0x00700000d050783b */ /* 0x000ea40000004200 */
[----:B------:R-:W-:Y:S02]  /*9c90*/  F2FP.PACK_AB R69, R132, R133 ;  /* 0x000000858445723e */ /* 0x000fe400000000ff */
[C---:B------:R-:W-:Y:S02]  /*9ca0*/  F2FP.PACK_AB R71, R149.reuse, R150 ;  /* 0x000000969547723e */ /* 0x040fe400000000ff */
[----:B---3--:R-:W-:Y:S05]  /*9cb0*/  F2FP.PACK_AB R115, R116, R118 ;  /* 0x000000767473723e */ /* 0x008fea00000000ff */
[C---:B-1----:R-:W-:Y:S08]  /*9cc0*/  HMMA.16816.F32 R4, R68.reuse, R72, R4 ;  /* 0x000000484404723c */ /* 0x042ff00000001804 */
[C---:B------:R-:W-:Y:S01]  /*9cd0*/  HMMA.16816.F32 R8, R68.reuse, R74, R8 ;  /* 0x0000004a4408723c */ /* 0x040fe20000001808 */
[----:B------:R-:W1:Y:S07]  /*9ce0*/  LDSM.16.MT88.4 R72, [R209+0x7000] ;  /* 0x00700000d148783b */ /* 0x000e6e0000004200 */
        /* <DEDUP_REMOVED lines=10> */
[C---:B------:R-:W-:Y:S01]  /*9d90*/  HMMA.16816.F32 R40, R68.reuse, R82, R40 ;  /* 0x000000524428723c */ /* 0x040fe20000001828 */
[----:B------:R-:W2:Y:S07]  /*9da0*/  LDSM.16.MT88.4 R80, [R210+0x3800] ;  /* 0x00380000d250783b */ /* 0x000eae0000004200 */
[C---:B------:R-:W-:Y:S08]  /*9db0*/  HMMA.16816.F32 R44, R68.reuse, R92, R44 ;  /* 0x0000005c442c723c */ /* 0x040ff0000000182c */
[C---:B------:R-:W-:Y:S08]  /*9dc0*/  HMMA.16816.F32 R48, R68.reuse, R94, R48 ;  /* 0x0000005e4430723c */ /* 0x040ff00000001830 */
[C---:B-1----:R-:W-:Y:S08]  /*9dd0*/  HMMA.16816.F32 R52, R68.reuse, R72, R52 ;  /* 0x000000484434723c */ /* 0x042ff00000001834 */
[C---:B------:R-:W-:Y:S08]  /*9de0*/  HMMA.16816.F32 R56, R68.reuse, R74, R56 ;  /* 0x0000004a4438723c */ /* 0x040ff00000001838 */
[C---:B---3--:R-:W-:Y:S08]  /*9df0*/  HMMA.16816.F32 R60, R68.reuse, R76, R60 ;  /* 0x0000004c443c723c */ /* 0x048ff0000000183c */
[----:B------:R-:W-:Y:S08]  /*9e00*/  HMMA.16816.F32 R64, R68, R78, R64 ;  /* 0x0000004e4440723c */ /* 0x000ff00000001840 */
[C---:B------:R-:W-:Y:S01]  /*9e10*/  HMMA.16816.F32 R120, R112.reuse, R124, R4 ;  /* 0x0000007c7078723c */ /* 0x040fe20000001804 */
[----:B------:R-:W1:Y:S07]  /*9e20*/  LDSM.16.MT88.4 R4, [R211+0x7800] ;  /* 0x00780000d304783b */ /* 0x000e6e0000004200 */
[C---:B------:R-:W-:Y:S01]  /*9e30*/  HMMA.16816.F32 R124, R112.reuse, R126, R8 ;  /* 0x0000007e707c723c */ /* 0x040fe20000001808 */
[----:B------:R-:W3:Y:S07]  /*9e40*/  LDL R8, [R1+0xc] ;  /* 0x00000c0001087983 */ /* 0x000eee0000100800 */
        /* <DEDUP_REMOVED lines=14> */
[----:B------:R-:W-:Y:S04]  /*9f30*/  HMMA.16816.F32 R112, R112, R6, R64 ;  /* 0x000000067070723c */ /* 0x000fe80000001840 */
[----:B------:R-:W-:Y:S02]  /*9f40*/  FADD.FTZ R2, R147, R0 ;  /* 0x0000000093027221 */ /* 0x000fe40000010000 */
[----:B------:R-:W-:Y:S02]  /*9f50*/  FADD.FTZ R0, R144, R4 ;  /* 0x0000000490007221 */ /* 0x000fe40000010000 */
[----:B------:R-:W-:Y:S04]  /*9f60*/  FADD.FTZ R2, R146, R2 ;  /* 0x0000000292027221 */ /* 0x000fe80000010000 */
[----:B------:R-:W-:Y:S02]  /*9f70*/  FADD.FTZ R2, R145, R2 ;  /* 0x0000000291027221 */ /* 0x000fe40000010000 */
[----:B------:R-:W-:Y:S01]  /*9f80*/  FADD.FTZ R0, R119, R0 ;  /* 0x0000000077007221 */ /* 0x000fe20000010000 */
[----:B------:R-:W-:Y:S01]  /*9f90*/  MOV R119, R3 ;  /* 0x0000000300777202 */ /* 0x000fe20000000f00 */
[----:B------:R-:W-:Y:S02]  /*9fa0*/  FADD.FTZ R2, R148, R2 ;  /* 0x0000000294027221 */ /* 0x000fe40000010000 */
[----:B------:R-:W-:Y:S01]  /*9fb0*/  FADD.FTZ R0, R118, R0 ;  /* 0x0000000076007221 */ /* 0x000fe20000010000 */
[----:B------:R-:W-:Y:S02]  /*9fc0*/  MOV R118, R117 ;  /* 0x0000007500767202 */ /* 0x000fe40000000f00 */
[----:B------:R1:W-:Y:S01]  /*9fd0*/  STL [R1], R2 ;  /* 0x0000000201007387 */ /* 0x0003e20000100800 */
[----:B------:R-:W-:Y:S05]  /*9fe0*/  FADD.FTZ R0, R116, R0 ;  /* 0x0000000074007221 */ /* 0x000fea0000010000 */
[----:B------:R1:W-:Y:S01]  /*9ff0*/  STL [R1+0x4], R0 ;  /* 0x0000040001007387 */ /* 0x0003e20000100800 */
[C---:B---3--:R-:W-:Y:S02]  /*a000*/  ISETP.GT.AND P0, PT, R223.reuse, R8, PT ;  /* 0x00000008df00720c */ /* 0x048fe40003f04270 */
[----:B------:R-:W-:Y:S02]  /*a010*/  IADD3 R223, R223, -0x1, RZ ;  /* 0xffffffffdfdf7810 */ /* 0x000fe40007ffe0ff */
[----:B------:R-:W-:Y:S09]  /*a020*/  MOV R8, R3 ;  /* 0x0000000300087202 */ /* 0x000ff20000000f00 */
[----:B-1----:R-:W-:-:S05]  /*a030*/  @P0 BRA `(.L_x_479) ;  /* 0xffffbb7000000947 */ /* 0x002fca000383ffff */
.L_x_468:
[----:B------:R-:W-:-:S13]  /*a040*/  ISETP.GE.AND P0, PT, R223, RZ, PT ;  /* 0x000000ffdf00720c */ /* 0x000fda0003f06270 */
[----:B------:R-:W-:Y:S05]  /*a050*/  @!P0 BRA `(.L_x_480) ;  /* 0x00003a4000008947 */ /* 0x000fea0003800000 */
[----:B------:R-:W-:Y:S02]  /*a060*/  MOV R119, R8 ;  /* 0x0000000800777202 */ /* 0x000fe40000000f00 */
[----:B------:R-:W-:Y:S02]  /*a070*/  MOV R118, R117 ;  /* 0x0000007500767202 */ /* 0x000fe40000000f00 */
.L_x_487:
[----:B-1----:R-:W2:Y:S01]  /*a080*/  LDL.64 R6, [R1+0x28] ;  /* 0x0000280001067983 */ /* 0x002ea20000100a00 */
[----:B------:R-:W-:Y:S04]  /*a090*/  DEPBAR.LE SB0, 0x0 ;  /* 0x000080000000791a */ /* 0x000fe80000000000 */
[----:B------:R-:W3:Y:S01]  /*a0a0*/  LDL R4, [R1+0x34] ;  /* 0x0000340001047983 */ /* 0x000ee20000100800 */
[----:B------:R-:W-:Y:S01]  /*a0b0*/  WARPSYNC 0xffffffff ;  /* 0xffffffff00007948 */ /* 0x000fe20003800000 */
[----:B------:R-:W-:Y:S01]  /*a0c0*/  SHF.R.S32.HI R0, RZ, 0x1f, R222 ;  /* 0x0000001fff007819 */ /* 0x000fe200000114de */
[----:B------:R-:W-:Y:S01]  /*a0d0*/  IMAD.WIDE.U32 R2, R222, c[0x0][0x208], RZ ;  /* 0x00008200de027a25 */ /* 0x000fe200078e00ff */
[----:B------:R-:W-:Y:S01]  /*a0e0*/  BAR.SYNC.DEFER_BLOCKING 0x0 ;  /* 0x0000000000007b1d */ /* 0x000fe20000010000 */
[----:B------:R-:W-:Y:S02]  /*a0f0*/  SHF.R.S32.HI R5, RZ, 0x1f, R237 ;  /* 0x0000001fff057819 */ /* 0x000fe400000114ed */
[----:B------:R-:W-:Y:S01]  /*a100*/  IMAD R0, R0, c[0x0][0x208], RZ ;  /* 0x0000820000007a24 */ /* 0x000fe200078e02ff */
[C---:B------:R-:W-:Y:S01]  /*a110*/  IADD3 R212, R204.reuse, 0x7800, RZ ;  /* 0x00007800ccd47810 */ /* 0x040fe20007ffe0ff */
[----:B------:R-:W-:Y:S01]  /*a120*/  IMAD.SHL.U32 R220, R237, 0x2, RZ ;  /* 0x00000002eddc7824 */ /* 0x000fe200078e00ff */
[----:B------:R-:W-:Y:S01]  /*a130*/  IADD3 R203, R204, 0x7000, RZ ;  /* 0x00007000cccb7810 */ /* 0x000fe20007ffe0ff */
[----:B------:R-:W-:Y:S01]  /*a140*/  IMAD R0, R222, c[0x0][0x20c], R0 ;  /* 0x00008300de007a24 */ /* 0x000fe200078e0200 */
[----:B------:R-:W-:Y:S01]  /*a150*/  IADD3 R202, R204, 0x6800, RZ ;  /* 0x00006800ccca7810 */ /* 0x000fe20007ffe0ff */
[----:B------:R-:W-:Y:S01]  /*a160*/  IMAD.SHL.U32 R55, R226, 0x2, RZ ;  /* 0x00000002e2377824 */ /* 0x000fe200078e00ff */
[C---:B------:R-:W-:Y:S01]  /*a170*/  IADD3 R201, R204.reuse, 0x6000, RZ ;  /* 0x00006000ccc97810 */ /* 0x040fe20007ffe0ff */
[----:B------:R-:W-:Y:S01]  /*a180*/  IMAD.IADD R3, R3, 0x1, R0 ;  /* 0x0000000103037824 */ /* 0x000fe200078e0200 */
[----:B------:R-:W-:Y:S02]  /*a190*/  SHF.R.S32.HI R0, RZ, 0x1f, R221 ;  /* 0x0000001fff007819 */ /* 0x000fe400000114dd */
[C---:B------:R-:W-:Y:S01]  /*a1a0*/  IADD3 R200, R204.reuse, 0x5800, RZ ;  /* 0x00005800ccc87810 */ /* 0x040fe20007ffe0ff */
[----:B------:R-:W-:Y:S01]  /*a1b0*/  IMAD.WIDE.U32 R2, R221, c[0x0][0x218], R2 ;  /* 0x00008600dd027a25 */ /* 0x000fe200078e0002 */
[C---:B------:R-:W-:Y:S02]  /*a1c0*/  IADD3 R117, R204.reuse, 0x5000, RZ ;  /* 0x00005000cc757810 */ /* 0x040fe40007ffe0ff */
[----:B------:R-:W-:Y:S01]  /*a1d0*/  IADD3 R116, R204, 0x4800, RZ ;  /* 0x00004800cc747810 */ /* 0x000fe20007ffe0ff */
[----:B------:R-:W-:Y:S01]  /*a1e0*/  IMAD R0, R0, c[0x0][0x218], RZ ;  /* 0x0000860000007a24 */ /* 0x000fe200078e02ff */
[----:B------:R-:W-:Y:S03]  /*a1f0*/  SHF.L.U64.HI R60, R237, 0x1, R5 ;  /* 0x00000001ed3c7819 */ /* 0x000fe60000010205 */
[----:B------:R-:W-:Y:S01]  /*a200*/  IMAD R0, R221, c[0x0][0x21c], R0 ;  /* 0x00008700dd007a24 */ /* 0x000fe200078e0200 */
[----:B------:R1:W4:Y:S04]  /*a210*/  LDSM.16.M88.4 R8, [R205] ;  /* 0x00000000cd08783b */ /* 0x0003280000000200 */
[----:B------:R1:W1:Y:S04]  /*a220*/  LDSM.16.M88.4 R16, [R205+0x800] ;  /* 0x00080000cd10783b */ /* 0x0002680000000200 */
        /* <DEDUP_REMOVED lines=14> */
[----:B--2---:R-:W-:Y:S04]  /*a310*/  IADD3 R36, P0, R6, R2, RZ ;  /* 0x0000000206247210 */ /* 0x004fe80007f1e0ff */
[----:B---3--:R-:W-:Y:S02]  /*a320*/  IADD3.X R2, R4, R3, R0, P0, !PT ;  /* 0x0000000304027210 */ /* 0x008fe400007fe400 */
[C---:B------:R-:W-:Y:S02]  /*a330*/  LEA R28, P0, R36.reuse, c[0x0][0x1f8], 0x1 ;  /* 0x00007e00241c7a11 */ /* 0x040fe400078008ff */
[----:B------:R-:W-:Y:S02]  /*a340*/  SHF.R.S32.HI R4, RZ, 0x1f, R226 ;  /* 0x0000001fff047819 */ /* 0x000fe400000114e2 */
[----:B------:R-:W-:Y:S02]  /*a350*/  LEA.HI.X R36, R36, c[0x0][0x1fc], R2, 0x1, P0 ;  /* 0x00007f0024247a11 */ /* 0x000fe400000f0c02 */
[----:B------:R-:W-:Y:S02]  /*a360*/  IADD3 R0, R204, 0x4000, RZ ;  /* 0x00004000cc007810 */ /* 0x000fe40007ffe0ff */
[----:B------:R-:W-:Y:S01]  /*a370*/  SHF.L.U64.HI R44, R226, 0x1, R4 ;  /* 0x00000001e22c7819 */ /* 0x000fe20000010204 */
[----:B------:R-:W-:-:S05]  /*a380*/  BRA.DIV ~URZ, `(.L_x_481) ;  /* 0x00007d127f007947 */ /* 0x000fca000b800000 */
[----:B-1--4-:R1:W2:Y:S02]  /*a390*/  SHFL.IDX PT, R29, R36, RZ, 0x181f ;  /* 0x00181fff241d7589 */ /* 0x0122a400000e0000 */
.L_x_530:
[C---:B------:R-:W-:Y:S01]  /*a3a0*/  HMMA.16816.F32 R4, R136.reuse, R8, RZ ;  /* 0x000000088804723c */ /* 0x040fe200000018ff */
[----:B------:R-:W3:Y:S01]  /*a3b0*/  SHFL.IDX PT, R38, R28, RZ, 0x181f ;  /* 0x00181fff1c267589 */ /* 0x000ee200000e0000 */
[----:B------:R-:W-:Y:S01]  /*a3c0*/  BSSY B0, `(.L_x_482) ;  /* 0x000012f000007945 */ /* 0x000fe20003800000 */
[----:B------:R-:W-:Y:S02]  /*a3d0*/  ISETP.GE.AND P0, PT, R226, c[0x0][0x1d4], PT ;  /* 0x00007500e2007a0c */ /* 0x000fe40003f06270 */
[----:B------:R-:W-:Y:S02]  /*a3e0*/  ISETP.GE.AND P2, PT, R237, c[0x0][0x1d4], PT ;  /* 0x00007500ed007a0c */ /* 0x000fe40003f46270 */
[----:B------:R-:W-:Y:S01]  /*a3f0*/  SEL R218, RZ, 0x10, P0 ;  /* 0x00000010ffda7807 */ /* 0x000fe20000000000 */
[C---:B------:R-:W-:Y:S01]  /*a400*/  HMMA.16816.F32 R8, R136.reuse, R10, RZ ;  /* 0x0000000a8808723c */ /* 0x040fe200000018ff */
[----:B------:R-:W4:Y:S02]  /*a410*/  SHFL.IDX PT, R46, R28, 0x1, 0x181f ;  /* 0x00381f001c2e7f89 */ /* 0x000f2400000e0000 */
[----:B------:R-:W-:Y:S02]  /*a420*/  ISETP.NE.U32.AND P6, PT, R218, RZ, PT ;  /* 0x000000ffda00720c */ /* 0x000fe40003fc5070 */
[----:B------:R-:W-:Y:S03]  /*a430*/  SEL R63, RZ, 0x10, P2 ;  /* 0x00000010ff3f7807 */ /* 0x000fe60001000000 */
[C---:B------:R-:W-:Y:S01]  /*a440*/  HMMA.16816.F32 R12, R136.reuse, R16, RZ ;  /* 0x00000010880c723c */ /* 0x040fe200000018ff */
[----:B------:R-:W5:Y:S07]  /*a450*/  SHFL.IDX PT, R37, R36, 0x1, 0x181f ;  /* 0x00381f0024257f89 */ /* 0x000f6e00000e0000 */
[C---:B------:R-:W-:Y:S01]  /*a460*/  HMMA.16816.F32 R16, R136.reuse, R18, RZ ;  /* 0x000000128810723c */ /* 0x040fe200000018ff */
[----:B------:R-:W1:Y:S07]  /*a470*/  SHFL.IDX PT, R45, R28, 0x2, 0x181f ;  /* 0x00581f001c2d7f89 */ /* 0x000e6e00000e0000 */
[C---:B------:R-:W-:Y:S01]  /*a480*/  HMMA.16816.F32 R20, R136.reuse, R24, RZ ;  /* 0x000000188814723c */ /* 0x040fe200000018ff */
[----:B------:R-:W2:Y:S07]  /*a490*/  SHFL.IDX PT, R54, R36, 0x2, 0x181f ;  /* 0x00581f0024367f89 */ /* 0x000eae00000e0000 */
[C---:B------:R-:W-:Y:S01]  /*a4a0*/  HMMA.16816.F32 R24, R136.reuse, R26, RZ ;  /* 0x0000001a8818723c */ /* 0x040fe200000018ff */
[----:B------:R1:W2:Y:S07]  /*a4b0*/  SHFL.IDX PT, R62, R28, 0x3, 0x181f ;  /* 0x00781f001c3e7f89 */ /* 0x0002ae00000e0000 */
[----:B------:R2:W2:Y:S01]  /*a4c0*/  SHFL.IDX PT, R61, R36, 0x3, 0x181f ;  /* 0x00781f00243d7f89 */ /* 0x0004a200000e0000 */
[CC--:B---3--:R-:W-:Y:S03]  /*a4d0*/  IADD3 R2, P4, R38.reuse, R55.reuse, RZ ;  /* 0x0000003726027210 */ /* 0x0c8fe60007f9e0ff */
[-C--:B------:R-:W-:Y:S02]  /*a4e0*/  IADD3 R38, P5, R38, R220.reuse, RZ ;  /* 0x000000dc26267210 */ /* 0x080fe40007fbe0ff */
[C---:B--2---:R-:W-:Y:S01]  /*a4f0*/  IMAD.X R3, R29.reuse, 0x1, R44, P4 ;  /* 0x000000011d037824 */ /* 0x044fe200020e062c */
[CC--:B----4-:R-:W-:Y:S02]  /*a500*/  IADD3 R52, P4, R46.reuse, R55.reuse, RZ ;  /* 0x000000372e347210 */ /* 0x0d0fe40007f9e0ff */
[----:B------:R-:W-:Y:S01]  /*a510*/  IMAD.X R39, R29, 0x1, R60, P5 ;  /* 0x000000011d277824 */ /* 0x000fe200028e063c */
[-C--:B------:R-:W-:Y:S01]  /*a520*/  IADD3 R46, P5, R46, R220.reuse, RZ ;  /* 0x000000dc2e2e7210 */ /* 0x080fe20007fbe0ff */
[----:B------:R2:W-:Y:S01]  /*a530*/  LDGSTS.E.BYPASS.LTC128B.128 [R219+0x100], [R2.64], !P0 ;  /* 0x0010000002db7fae */ /* 0x0005e2000c101d46 */
[C---:B-----5:R-:W-:Y:S03]  /*a540*/  IMAD.X R53, R37.reuse, 0x1, R44, P4 ;  /* 0x0000000125357824 */ /* 0x060fe600020e062c */
[----:B------:R-:W-:Y:S01]  /*a550*/  IMAD.X R47, R37, 0x1, R60, P5 ;  /* 0x00000001252f7824 */ /* 0x000fe200028e063c */
[C---:B-1----:R-:W-:Y:S01]  /*a560*/  HMMA.16816.F32 R28, R136.reuse, R32, RZ ;  /* 0x00000020881c723c */ /* 0x042fe200000018ff */
[C---:B------:R-:W-:Y:S01]  /*a570*/  ISETP.NE.U32.AND P5, PT, R63.reuse, RZ, PT ;  /* 0x000000ff3f00720c */ /* 0x040fe20003fa5070 */
[----:B------:R1:W-:Y:S01]  /*a580*/  LDGSTS.E.BYPASS.LTC128B.128 [R219+0x4100], [R38.64], !P2 ;  /* 0x0410000026db7fae */ /* 0x0003e2000d101d46 */
[----:B------:R-:W-:Y:S04]  /*a590*/  IADD3 R63, -R63, 0x10, RZ ;  /* 0x000000103f3f7810 */ /* 0x000fe80007ffe1ff */
[----:B------:R-:W-:Y:S01]  /*a5a0*/  LOP3.LUT R63, R63, 0xf, RZ, 0xc0, !PT ;  /* 0x0000000f3f3f7812 */ /* 0x000fe200078ec0ff */
[C---:B------:R-:W-:Y:S01]  /*a5b0*/  HMMA.16816.F32 R32, R136.reuse, R34, RZ ;  /* 0x000000228820723c */ /* 0x040fe200000018ff */
[----:B------:R3:W-:Y:S07]  /*a5c0*/  LDGSTS.E.BYPASS.LTC128B.128 [R219+0x1100], [R52.64], !P0 ;  /* 0x0110000034db7fae */ /* 0x0007ee000c101d46 */
[----:B------:R4:W-:Y:S01]  /*a5d0*/  LDGSTS.E.BYPASS.LTC128B.128 [R219+0x5100], [R46.64], !P2 ;  /* 0x051000002edb7fae */ /* 0x0009e2000d101d46 */
[C---:B--2---:R-:W-:Y:S05]  /*a5e0*/  IADD3 R2, P4, R45.reuse, R55, RZ ;  /* 0x000000372d027210 */ /* 0x044fea0007f9e0ff */
[----:B------:R-:W-:Y:S01]  /*a5f0*/  IMAD.X R3, R54, 0x1, R44, P4 ;  /* 0x0000000136037824 */ /* 0x000fe200020e062c */
[C---:B-1----:R-:W-:Y:S04]  /*a600*/  HMMA.16816.F32 R36, R136.reuse, R40, RZ ;  /* 0x000000288824723c */ /* 0x042fe800000018ff */
[----:B------:R1:W-:Y:S01]  /*a610*/  LDGSTS.E.BYPASS.LTC128B.128 [R219+0x2100], [R2.64], !P0 ;  /* 0x0210000002db7fae */ /* 0x0003e2000c101d46 */
[----:B---3--:R-:W-:Y:S03]  /*a620*/  IADD3 R52, -R218, 0x10, RZ ;  /* 0x00000010da347810 */ /* 0x008fe60007ffe1ff */
[C---:B------:R-:W-:Y:S01]  /*a630*/  HMMA.16816.F32 R40, R136.reuse, R42, RZ ;  /* 0x0000002a8828723c */ /* 0x040fe200000018ff */
[----:B------:R-:W-:Y:S03]  /*a640*/  LOP3.LUT R52, R52, 0xf, RZ, 0xc0, !PT ;  /* 0x0000000f34347812 */ /* 0x000fe600078ec0ff */
[----:B-1----:R-:W-:Y:S05]  /*a650*/  IADD3 R2, P0, R45, R220, RZ ;  /* 0x000000dc2d027210 */ /* 0x002fea0007f1e0ff */
[----:B------:R-:W-:Y:S03]  /*a660*/  IMAD.X R3, R54, 0x1, R60, P0 ;  /* 0x0000000136037824 */ /* 0x000fe600000e063c */
[-C--:B------:R-:W-:Y:S02]  /*a670*/  IADD3 R52, P4, P0, R52, R62.reuse, R55 ;  /* 0x0000003e34347210 */ /* 0x080fe4000789e037 */
[----:B------:R1:W-:Y:S02]  /*a680*/  LDGSTS.E.BYPASS.LTC128B.128 [R219+0x6100], [R2.64], !P2 ;  /* 0x0610000002db7fae */ /* 0x0003e4000d101d46 */
[-C--:B------:R-:W-:Y:S02]  /*a690*/  IADD3.X R53, RZ, R61.reuse, R44, P4, P0 ;  /* 0x0000003dff357210 */ /* 0x080fe400027e042c */
[C---:B----4-:R-:W-:Y:S01]  /*a6a0*/  HMMA.16816.F32 R44, R136.reuse, R48, RZ ;  /* 0x00000030882c723c */ /* 0x050fe200000018ff */
[----:B------:R-:W-:Y:S02]  /*a6b0*/  IADD3 R62, P4, P0, R63, R62, R220 ;  /* 0x0000003e3f3e7210 */ /* 0x000fe4000789e0dc */
[----:B------:R2:W-:Y:S02]  /*a6c0*/  LDGSTS.E.BYPASS.LTC128B.128.ZFILL [R219+0x3100], [R52.64], P6 ;  /* 0x0310000034db7fae */ /* 0x0005e4000b141d46 */
[----:B------:R-:W-:Y:S02]  /*a6d0*/  IADD3.X R63, RZ, R61, R60, P4, P0 ;  /* 0x0000003dff3f7210 */ /* 0x000fe400027e043c */
[----:B------:R-:W-:Y:S01]  /*a6e0*/  ISETP.GE.AND P0, PT, R223, 0x1, PT ;  /* 0x00000001df00780c */ /* 0x000fe20003f06270 */
[C---:B------:R-:W-:Y:S02]  /*a6f0*/  HMMA.16816.F32 R48, R136.reuse, R50, RZ ;  /* 0x000000328830723c */ /* 0x040fe400000018ff */
[----:B------:R3:W-:Y:S07]  /*a700*/  LDGSTS.E.BYPASS.LTC128B.128.ZFILL [R219+0x7100], [R62.64], P5 ;  /* 0x071000003edb7fae */ /* 0x0007ee000a941d46 */
[----:B------:R-:W0:Y:S01]  /*a710*/  LDGDEPBAR ;  /* 0x00000000000079af */ /* 0x000e220000000000 */
[C---:B--2---:R-:W-:Y:S08]  /*a720*/  HMMA.16816.F32 R52, R136.reuse, R56, RZ ;  /* 0x000000388834723c */ /* 0x044ff000000018ff */
[C---:B------:R-:W-:Y:S08]  /*a730*/  HMMA.16816.F32 R56, R136.reuse, R58, RZ ;  /* 0x0000003a8838723c */ /* 0x040ff000000018ff */
[C---:B---3--:R-:W-:Y:S08]  /*a740*/  HMMA.16816.F32 R60, R136.reuse, R64, RZ ;  /* 0x00000040883c723c */ /* 0x048ff000000018ff */
[----:B------:R-:W-:Y:S08]  /*a750*/  HMMA.16816.F32 R64, R136, R66, RZ ;  /* 0x000000428840723c */ /* 0x000ff000000018ff */
[C---:B------:R-:W-:Y:S08]  /*a760*/  HMMA.16816.F32 R4, R140.reuse, R144, R4 ;  /* 0x000000908c04723c */ /* 0x040ff00000001804 */
[C---:B------:R-:W-:Y:S01]  /*a770*/  HMMA.16816.F32 R8, R140.reuse, R146, R8 ;  /* 0x000000928c08723c */ /* 0x040fe20000001808 */
[----:B------:R-:W2:Y:S07]  /*a780*/  LDSM.16.M88.4 R144, [R207] ;  /* 0x00000000cf90783b */ /* 0x000eae0000000200 */
        /* <DEDUP_REMOVED lines=17> */
[----:B------:R-:W-:Y:S07]  /*a8a0*/  LDSM.16.M88.4 R168, [R206+-0x3800] ;  /* 0xffc80000cea8783b */ /* 0x000fee0000000200 */
[C---:B------:R-:W-:Y:S08]  /*a8b0*/  HMMA.16816.F32 R60, R140.reuse, R172, R60 ;  /* 0x000000ac8c3c723c */ /* 0x040ff0000000183c */
[----:B------:R-:W-:Y:S01]  /*a8c0*/  HMMA.16816.F32 R64, R140, R174, R64 ;  /* 0x000000ae8c40723c */ /* 0x000fe20000001840 */
[----:B------:R-:W-:Y:S07]  /*a8d0*/  LDSM.16.M88.4 R172, [R117] ;  /* 0x0000000075ac783b */ /* 0x000fee0000000200 */
        /* <DEDUP_REMOVED lines=8> */
[----:B------:R-:W4:Y:S07]  /*a960*/  LDSM.16.M88.4 R152, [R206+-0x4000] ;  /* 0xffc00000ce98783b */ /* 0x000f2e0000000200 */
[C---:B-----5:R-:W-:Y:S08]  /*a970*/  HMMA.16816.F32 R28, R176.reuse, R156, R28 ;  /* 0x0000009cb01c723c */ /* 0x060ff0000000181c */
[C---:B------:R-:W-:Y:S01]  /*a980*/  HMMA.16816.F32 R32, R176.reuse, R158, R32 ;  /* 0x0000009eb020723c */ /* 0x040fe20000001820 */
[----:B------:R-:W5:Y:S07]  /*a990*/  LDSM.16.M88.4 R156, [R206+-0x3000] ;  /* 0xffd00000ce9c783b */ /* 0x000f6e0000000200 */
[C---:B-1----:R-:W-:Y:S08]  /*a9a0*/  HMMA.16816.F32 R36, R176.reuse, R160, R36 ;  /* 0x000000a0b024723c */ /* 0x042ff00000001824 */
[C---:B------:R-:W-:Y:S01]  /*a9b0*/  HMMA.16816.F32 R40, R176.reuse, R162, R40 ;  /* 0x000000a2b028723c */ /* 0x040fe20000001828 */
[----:B------:R-:W1:Y:S07]  /*a9c0*/  LDSM.16.M88.4 R160, [R206+-0x2800] ;  /* 0xffd80000cea0783b */ /* 0x000e6e0000000200 */
[C---:B------:R-:W-:Y:S08]  /*a9d0*/  HMMA.16816.F32 R44, R176.reuse, R164, R44 ;  /* 0x000000a4b02c723c */ /* 0x040ff0000000182c */
[C---:B------:R-:W-:Y:S01]  /*a9e0*/  HMMA.16816.F32 R48, R176.reuse, R166, R48 ;  /* 0x000000a6b030723c */ /* 0x040fe20000001830 */
[----:B------:R-:W1:Y:S07]  /*a9f0*/  LDSM.16.M88.4 R164, [R206+-0x2000] ;  /* 0xffe00000cea4783b */ /* 0x000e6e0000000200 */
[C---:B--2---:R-:W-:Y:S08]  /*aa00*/  HMMA.16816.F32 R52, R176.reuse, R144, R52 ;  /* 0x00000090b034723c */ /* 0x044ff00000001834 */
[C---:B------:R-:W-:Y:S01]  /*aa10*/  HMMA.16816.F32 R56, R176.reuse, R146, R56 ;  /* 0x00000092b038723c */ /* 0x040fe20000001838 */
[----:B------:R-:W2:Y:S07]  /*aa20*/  LDSM.16.M88.4 R144, [R206+-0x1800] ;  /* 0xffe80000ce90783b */ /* 0x000eae0000000200 */
[C---:B---3--:R-:W-:Y:S08]  /*aa30*/  HMMA.16816.F32 R60, R176.reuse, R148, R60 ;  /* 0x00000094b03c723c */ /* 0x048ff0000000183c */
[----:B------:R-:W-:Y:S01]  /*aa40*/  HMMA.16816.F32 R64, R176, R150, R64 ;  /* 0x00000096b040723c */ /* 0x000fe20000001840 */
[----:B------:R-:W3:Y:S07]  /*aa50*/  LDSM.16.M88.4 R148, [R206+-0x1000] ;  /* 0xfff00000ce94783b */ /* 0x000eee0000000200 */
[C---:B----4-:R-:W-:Y:S08]  /*aa60*/  HMMA.16816.F32 R4, R180.reuse, R152, R4 ;  /* 0x00000098b404723c */ /* 0x050ff00000001804 */
[C---:B------:R-:W-:Y:S01]  /*aa70*/  HMMA.16816.F32 R8, R180.reuse, R154, R8 ;  /* 0x0000009ab408723c */ /* 0x040fe20000001808 */
[----:B------:R-:W4:Y:S07]  /*aa80*/  LDSM.16.M88.4 R152, [R206+-0x800] ;  /* 0xfff80000ce98783b */ /* 0x000f2e0000000200 */
[C---:B------:R-:W-:Y:S08]  /*aa90*/  HMMA.16816.F32 R12, R180.reuse, R168, R12 ;  /* 0x000000a8b40c723c */ /* 0x040ff0000000180c */
[C---:B------:R-:W-:Y:S01]  /*aaa0*/  HMMA.16816.F32 R16, R180.reuse, R170, R16 ;  /* 0x000000aab410723c */ /* 0x040fe20000001810 */
[----:B------:R-:W-:Y:S07]  /*aab0*/  LDSM.16.M88.4 R168, [R205+0x4800] ;  /* 0x00480000cda8783b */ /* 0x000fee0000000200 */
[C---:B-----5:R-:W-:Y:S08]  /*aac0*/  HMMA.16816.F32 R20, R180.reuse, R156, R20 ;  /* 0x0000009cb414723c */ /* 0x060ff00000001814 */
[C---:B------:R-:W-:Y:S01]  /*aad0*/  HMMA.16816.F32 R24, R180.reuse, R158, R24 ;  /* 0x0000009eb418723c */ /* 0x040fe20000001818 */
[----:B------:R-:W5:Y:S07]  /*aae0*/  LDSM.16.M88.4 R156, [R205+0x4000] ;  /* 0x00400000cd9c783b */ /* 0x000f6e0000000200 */
        /* <DEDUP_REMOVED lines=17> */
[----:B------:R-:W5:Y:S07]  /*ac00*/  LDSM.16.M88.4 R156, [R205+0x7800] ;  /* 0x00780000cd9c783b */ /* 0x000f6e0000000200 */
[C---:B------:R-:W-:Y:S08]  /*ac10*/  HMMA.16816.F32 R12, R184.reuse, R168, R12 ;  /* 0x000000a8b80c723c */ /* 0x040ff0000000180c */
[C---:B------:R-:W-:Y:S01]  /*ac20*/  HMMA.16816.F32 R16, R184.reuse, R170, R16 ;  /* 0x000000aab810723c */ /* 0x040fe20000001810 */
[----:B------:R-:W-:Y:S07]  /*ac30*/  LDSM.16.M88.4 R168, [R116] ;  /* 0x0000000074a8783b */ /* 0x000fee0000000200 */
[C---:B-1----:R-:W-:Y:S08]  /*ac40*/  HMMA.16816.F32 R20, R184.reuse, R160, R20 ;  /* 0x000000a0b814723c */ /* 0x042ff00000001814 */
[C---:B------:R-:W-:Y:S01]  /*ac50*/  HMMA.16816.F32 R24, R184.reuse, R162, R24 ;  /* 0x000000a2b818723c */ /* 0x040fe20000001818 */
[----:B------:R-:W1:Y:S07]  /*ac60*/  LDSM.16.M88.4 R160, [R0] ;  /* 0x0000000000a0783b */ /* 0x000e6e0000000200 */
[C---:B------:R-:W-:Y:S08]  /*ac70*/  HMMA.16816.F32 R28, R184.reuse, R164, R28 ;  /* 0x000000a4b81c723c */ /* 0x040ff0000000181c */
[C---:B------:R-:W-:Y:S01]  /*ac80*/  HMMA.16816.F32 R32, R184.reuse, R166, R32 ;  /* 0x000000a6b820723c */ /* 0x040fe20000001820 */
[----:B------:R-:W1:Y:S07]  /*ac90*/  LDSM.16.M88.4 R164, [R200] ;  /* 0x00000000c8a4783b */ /* 0x000e6e0000000200 */
[C---:B--2---:R-:W-:Y:S08]  /*aca0*/  HMMA.16816.F32 R36, R184.reuse, R144, R36 ;  /* 0x00000090b824723c */ /* 0x044ff00000001824 */
[C---:B------:R-:W-:Y:S01]  /*acb0*/  HMMA.16816.F32 R40, R184.reuse, R146, R40 ;  /* 0x00000092b828723c */ /* 0x040fe20000001828 */
[----:B------:R-:W2:Y:S07]  /*acc0*/  LDSM.16.M88.4 R144, [R201] ;  /* 0x00000000c990783b */ /* 0x000eae0000000200 */
[C---:B---3--:R-:W-:Y:S08]  /*acd0*/  HMMA.16816.F32 R44, R184.reuse, R148, R44 ;  /* 0x00000094b82c723c */ /* 0x048ff0000000182c */
[C---:B------:R-:W-:Y:S01]  /*ace0*/  HMMA.16816.F32 R48, R184.reuse, R150, R48 ;  /* 0x00000096b830723c */ /* 0x040fe20000001830 */
[----:B------:R-:W3:Y:S07]  /*acf0*/  LDSM.16.M88.4 R148, [R202] ;  /* 0x00000000ca94783b */ /* 0x000eee0000000200 */
[C---:B----4-:R-:W-:Y:S08]  /*ad00*/  HMMA.16816.F32 R52, R184.reuse, R152, R52 ;  /* 0x00000098b834723c */ /* 0x050ff00000001834 */
[C---:B------:R-:W-:Y:S01]  /*ad10*/  HMMA.16816.F32 R56, R184.reuse, R154, R56 ;  /* 0x0000009ab838723c */ /* 0x040fe20000001838 */
[----:B------:R-:W4:Y:S07]  /*ad20*/  LDSM.16.M88.4 R152, [R203] ;  /* 0x00000000cb98783b */ /* 0x000f2e0000000200 */
[C---:B-----5:R-:W-:Y:S01]  /*ad30*/  HMMA.16816.F32 R60, R184.reuse, R156, R60 ;  /* 0x0000009cb83c723c */ /* 0x060fe2000000183c */
[----:B------:R-:W-:Y:S07]  /*ad40*/  LDSM.16.M88.4 R200, [R207+0x5800] ;  /* 0x00580000cfc8783b */ /* 0x000fee0000000200 */
[----:B------:R-:W-:Y:S01]  /*ad50*/  HMMA.16816.F32 R64, R184, R158, R64 ;  /* 0x0000009eb840723c */ /* 0x000fe20000001840 */
[----:B------:R-:W5:Y:S07]  /*ad60*/  LDSM.16.M88.4 R156, [R212] ;  /* 0x00000000d49c783b */ /* 0x000f6e0000000200 */
        /* <DEDUP_REMOVED lines=23> */
[----:B------:R-:W5:Y:S07]  /*aee0*/  LDSM.16.M88.4 R156, [R206] ;  /* 0x00000000ce9c783b */ /* 0x000f6e0000000200 */
[C---:B-1----:R-:W-:Y:S08]  /*aef0*/  HMMA.16816.F32 R4, R192.reuse, R160, R4 ;  /* 0x000000a0c004723c */ /* 0x042ff00000001804 */
        /* <DEDUP_REMOVED lines=16> */
[----:B------:R-:W1:Y:S07]  /*b000*/  LDSM.16.M88.4 R144, [R206+0x800] ;  /* 0x00080000ce90783b */ /* 0x000e6e0000000200 */
[C---:B---3--:R-:W-:Y:S08]  /*b010*/  HMMA.16816.F32 R52, R192.reuse, R148, R52 ;  /* 0x00000094c034723c */ /* 0x048ff00000001834 */
[C---:B------:R-:W-:Y:S01]  /*b020*/  HMMA.16816.F32 R56, R192.reuse, R150, R56 ;  /* 0x00000096c038723c */ /* 0x040fe20000001838 */
[----:B------:R-:W2:Y:S01]  /*b030*/  LDSM.16.M88.4 R148, [R206+0x3800] ;  /* 0x00380000ce94783b */ /* 0x000ea20000000200 */
[----:B------:R-:W-:Y:S06]  /*b040*/  DEPBAR.LE SB0, 0x0 ;  /* 0x000080000000791a */ /* 0x000fec0000000000 */
[C---:B----4-:R-:W-:Y:S01]  /*b050*/  HMMA.16816.F32 R60, R192.reuse, R152, R60 ;  /* 0x00000098c03c723c */ /* 0x050fe2000000183c */
[----:B------:R-:W-:Y:S07]  /*b060*/  BAR.SYNC.DEFER_BLOCKING 0x0 ;  /* 0x0000000000007b1d */ /* 0x000fee0000010000 */
[----:B------:R-:W-:Y:S08]  /*b070*/  HMMA.16816.F32 R64, R192, R154, R64 ;  /* 0x0000009ac040723c */ /* 0x000ff00000001840 */
[C---:B-----5:R-:W-:Y:S08]  /*b080*/  HMMA.16816.F32 R4, R196.reuse, R156, R4 ;  /* 0x0000009cc404723c */ /* 0x060ff00000001804 */
        /* <DEDUP_REMOVED lines=15> */
[----:B------:R-:W-:Y:S07]  /*b180*/  @!UPT UIADD3 URZ, URZ, URZ, URZ ;  /* 0x0000003f3f3ff290 */ /* 0x000fee000fffe03f */
[----:B------:R-:W-:-:S11]  /*b190*/  @!P0 BRA `(.L_x_483) ;  /* 0x0000051000008947 */ /* 0x000fd60003800000 */
[----:B------:R-:W-:Y:S01]  /*b1a0*/  IMAD.MOV.U32 R221, RZ, RZ, RZ ;  /* 0x000000ffffdd7224 */ /* 0x000fe200078e00ff */
[----:B------:R-:W2:Y:S01]  /*b1b0*/  LDL R232, [R1+0x10] ;  /* 0x0000100001e87983 */ /* 0x000ea20000100800 */
[----:B------:R-:W-:Y:S02]  /*b1c0*/  IMAD.SHL.U32 R156, R237, 0x2, RZ ;  /* 0x00000002ed9c7824 */ /* 0x000fe400078e00ff */
[----:B------:R-:W-:Y:S01]  /*b1d0*/  IMAD.SHL.U32 R155, R226, 0x2, RZ ;  /* 0x00000002e29b7824 */ /* 0x000fe200078e00ff */
[----:B------:R-:W3:Y:S04]  /*b1e0*/  LDL R227, [R1+0x8] ;  /* 0x0000080001e37983 */ /* 0x000ee80000100800 */
        /* <DEDUP_REMOVED lines=12> */
[C---:B------:R-:W-:Y:S02]  /*b2b0*/  @!P1 LEA R116, P0, R3.reuse, c[0x0][0x2a0], 0x2 ;  /* 0x0000a80003749a11 */ /* 0x040fe400078010ff */
[----:B------:R-:W-:Y:S01]  /*b2c0*/  SHF.R.S32.HI R225, RZ, 0x1f, R237 ;  /* 0x0000001fffe17819 */ /* 0x000fe200000114ed */
[----:B------:R-:W-:Y:S01]  /*b2d0*/  IMAD R222, R0, c[0x0][0x2b8], R2 ;  /* 0x0000ae0000de7a24 */ /* 0x000fe200078e0202 */
[----:B------:R-:W-:Y:S02]  /*b2e0*/  @!P1 LEA.HI.X R117, R3, c[0x0][0x2a4], R117, 0x2, P0 ;  /* 0x0000a90003759a11 */ /* 0x000fe400000f1475 */
[----:B------:R-:W-:Y:S01]  /*b2f0*/  SHF.L.U64.HI R144, R237, 0x1, R225 ;  /* 0x00000001ed907819 */ /* 0x000fe200000102e1 */
        /* <DEDUP_REMOVED lines=18> */
.L_x_531:
[----:B------:R-:W-:-:S05]  /*b420*/  BRA.DIV ~URZ, `(.L_x_485) ;  /* 0x00006d527f007947 */ /* 0x000fca000b800000 */
[----:B------:R-:W3:Y:S01]  /*b430*/  SHFL.IDX PT, R146, R116, RZ, 0x181f ;  /* 0x00181fff74927589 */ /* 0x000ee200000e0000 */
[C---:B------:R-:W-:Y:S02]  /*b440*/  IADD3 R2, -R218.reuse, 0x10, RZ ;  /* 0x00000010da027810 */ /* 0x040fe40007ffe1ff */
[----:B------:R-:W-:Y:S01]  /*b450*/  ISETP.NE.U32.AND P0, PT, R218, RZ, PT ;  /* 0x000000ffda00720c */ /* 0x000fe20003f05070 */
[----:B------:R-:W4:Y:S01]  /*b460*/  SHFL.IDX PT, R3, R116, 0x1, 0x181f ;  /* 0x00381f0074037f89 */ /* 0x000f2200000e0000 */
[----:B------:R-:W-:Y:S03]  /*b470*/  LOP3.LUT R2, R2, 0xf, RZ, 0xc0, !PT ;  /* 0x0000000f02027812 */ /* 0x000fe600078ec0ff */
[----:B------:R-:W5:Y:S04]  /*b480*/  SHFL.IDX PT, R153, R0, 0x1, 0x181f ;  /* 0x00381f0000997f89 */ /* 0x000f6800000e0000 */
[----:B------:R-:W1:Y:S04]  /*b490*/  SHFL.IDX PT, R152, R116, 0x2, 0x181f ;  /* 0x00581f0074987f89 */ /* 0x000e6800000e0000 */
[----:B------:R-:W2:Y:S04]  /*b4a0*/  SHFL.IDX PT, R154, R0, 0x2, 0x181f ;  /* 0x00581f00009a7f89 */ /* 0x000ea800000e0000 */
[----:B-1----:R-:W1:Y:S04]  /*b4b0*/  SHFL.IDX PT, R0, R0, 0x3, 0x181f ;  /* 0x00781f0000007f89 */ /* 0x002e6800000e0000 */
[----:B------:R-:W1:Y:S01]  /*b4c0*/  SHFL.IDX PT, R116, R116, 0x3, 0x181f ;  /* 0x00781f0074747f89 */ /* 0x000e6200000e0000 */
[----:B---3--:R-:W-:Y:S02]  /*b4d0*/  IADD3 R148, P6, P5, R2, R146, R155 ;  /* 0x0000009202947210 */ /* 0x008fe40007dde09b */
[----:B------:R-:W-:Y:S02]  /*b4e0*/  IADD3 R146, P4, R146, R156, RZ ;  /* 0x0000009c92927210 */ /* 0x000fe40007f9e0ff */
[----:B--2---:R-:W-:Y:S02]  /*b4f0*/  IADD3.X R149, RZ, R145, R117, P6, P5 ;  /* 0x00000091ff957210 */ /* 0x004fe400037ea475 */
[C---:B----4-:R-:W-:Y:S01]  /*b500*/  IADD3 R150, P6, P5, R2.reuse, R3, R155 ;  /* 0x0000000302967210 */ /* 0x050fe20007dde09b */
[--C-:B------:R-:W-:Y:S02]  /*b510*/  IMAD.X R147, R145, 0x1, R144.reuse, P4 ;  /* 0x0000000191937824 */ /* 0x100fe400020e0690 */
[----:B------:R2:W-:Y:S01]  /*b520*/  LDGSTS.E.BYPASS.LTC128B.128.ZFILL [R219+0x8100], [R148.64], P0 ;  /* 0x0810000094db7fae */ /* 0x0005e20008141d46 */
[----:B-----5:R-:W-:Y:S02]  /*b530*/  IADD3.X R151, RZ, R153, R117, P6, P5 ;  /* 0x00000099ff977210 */ /* 0x020fe400037ea475 */
[----:B------:R-:W-:Y:S01]  /*b540*/  IADD3 R2, P6, P5, R2, R152, R155 ;  /* 0x0000009802027210 */ /* 0x000fe20007dde09b */
[----:B------:R3:W-:Y:S04]  /*b550*/  LDGSTS.E.BYPASS.LTC128B.128 [R219+0xc100], [R146.64], !P2 ;  /* 0x0c10000092db7fae */ /* 0x0007e8000d101d46 */
[----:B------:R4:W-:Y:S01]  /*b560*/  LDGSTS.E.BYPASS.LTC128B.128.ZFILL [R219+0x9100], [R150.64], P0 ;  /* 0x0910000096db7fae */ /* 0x0009e20008141d46 */
[----:B--2---:R-:W-:Y:S02]  /*b570*/  IADD3 R148, P4, R3, R156, RZ ;  /* 0x0000009c03947210 */ /* 0x004fe40007f9e0ff */
[----:B------:R-:W-:Y:S03]  /*b580*/  IADD3.X R3, RZ, R154, R117, P6, P5 ;  /* 0x0000009aff037210 */ /* 0x000fe600037ea475 */
[--C-:B------:R-:W-:Y:S01]  /*b590*/  IMAD.X R149, R153, 0x1, R144.reuse, P4 ;  /* 0x0000000199957824 */ /* 0x100fe200020e0690 */
[----:B---3--:R-:W-:Y:S04]  /*b5a0*/  IADD3 R146, P4, R152, R156, RZ ;  /* 0x0000009c98927210 */ /* 0x008fe80007f9e0ff */
[----:B------:R4:W-:Y:S01]  /*b5b0*/  LDGSTS.E.BYPASS.LTC128B.128 [R219+0xd100], [R148.64], !P2 ;  /* 0x0d10000094db7fae */ /* 0x0009e2000d101d46 */
[----:B------:R-:W-:Y:S03]  /*b5c0*/  IMAD.X R147, R154, 0x1, R144, P4 ;  /* 0x000000019a937824 */ /* 0x000fe600020e0690 */
[----:B------:R4:W-:Y:S04]  /*b5d0*/  LDGSTS.E.BYPASS.LTC128B.128.ZFILL [R219+0xa100], [R2.64], P0 ;  /* 0x0a10000002db7fae */ /* 0x0009e80008141d46 */
[----:B------:R4:W-:Y:S02]  /*b5e0*/  LDGSTS.E.BYPASS.LTC128B.128 [R219+0xe100], [R146.64], !P2 ;  /* 0x0e10000092db7fae */ /* 0x0009e4000d101d46 */
.L_x_532:
[C---:B-1--4-:R-:W-:Y:S02]  /*b5f0*/  IADD3 R3, -R218.reuse, 0x10, RZ ;  /* 0x00000010da037810 */ /* 0x052fe40007ffe1ff */
[----:B------:R-:W-:Y:S02]  /*b600*/  ISETP.NE.U32.AND P0, PT, R218, RZ, PT ;  /* 0x000000ffda00720c */ /* 0x000fe40003f05070 */
[----:B------:R-:W-:Y:S02]  /*b610*/  LOP3.LUT R3, R3, 0xf, RZ, 0xc0, !PT ;  /* 0x0000000f03037812 */ /* 0x000fe400078ec0ff */
[----:B------:R-:W-:Y:S02]  /*b620*/  IADD3 R2, P4, R116, R156, RZ ;  /* 0x0000009c74027210 */ /* 0x000fe40007f9e0ff */
[----:B------:R-:W-:Y:S03]  /*b630*/  IADD3 R116, P6, P5, R3, R116, R155 ;  /* 0x0000007403747210 */ /* 0x000fe60007dde09b */
[----:B------:R-:W-:Y:S01]  /*b640*/  IMAD.X R3, R0, 0x1, R144, P4 ;  /* 0x0000000100037824 */ /* 0x000fe200020e0690 */
[----:B------:R-:W-:Y:S05]  /*b650*/  IADD3.X R117, RZ, R0, R117, P6, P5 ;  /* 0x00000000ff757210 */ /* 0x000fea00037ea475 */
[----:B------:R-:W-:Y:S01]  /*b660*/  @!PT LDS RZ, [RZ] ;  /* 0x00000000fffff984 */ /* 0x000fe20000000800 */
[----:B------:R-:W-:Y:S01]  /*b670*/  @!PT LDS RZ, [RZ] ;  /* 0x00000000fffff984 */ /* 0x000fe20000000800 */
[----:B------:R-:W-:Y:S01]  /*b680*/  @!PT LDS RZ, [RZ] ;  /* 0x00000000fffff984 */ /* 0x000fe20000000800 */
[----:B------:R1:W-:Y:S04]  /*b690*/  LDGSTS.E.BYPASS.LTC128B.128.ZFILL [R219+0xb100], [R116.64], P0 ;  /* 0x0b10000074db7fae */ /* 0x0003e80008141d46 */
[----:B------:R1:W-:Y:S02]  /*b6a0*/  LDGSTS.E.BYPASS.LTC128B.128 [R219+0xf100], [R2.64], !P2 ;  /* 0x0f10000002db7fae */ /* 0x0003e4000d101d46 */
.L_x_483:
[----:B------:R-:W-:Y:S05]  /*b6b0*/  BSYNC B0 ;  /* 0x0000000000007941 */ /* 0x000fea0003800000 */
.L_x_482:
[----:B-1----:R-:W-:Y:S01]  /*b6c0*/  FMNMX.FTZ R2, R4, R118, !PT ;  /* 0x0000007604027209 */ /* 0x002fe20007810000 */
        /* <DEDUP_REMOVED lines=63> */
[----:B------:R-:W-:Y:S01]  /*bac0*/  FMNMX.FTZ R144, R67, R0, !PT ;  /* 0x0000000043907209 */ /* 0x000fe20007810000 */
[----:B------:R-:W-:-:S05]  /*bad0*/  BRA.DIV ~URZ, `(.L_x_486) ;  /* 0x00006b627f007947 */ /* 0x000fca000b800000 */
[----:B------:R-:W1:Y:S04]  /*bae0*/  SHFL.BFLY PT, R117, R116, 0x2, 0x1f ;  /* 0x0c401f0074757f89 */ /* 0x000e6800000e0000 */
[----:B------:R-:W2:Y:S01]  /*baf0*/  SHFL.BFLY PT, R0, R144, 0x2, 0x1f ;  /* 0x0c401f0090007f89 */ /* 0x000ea200000e0000 */
[----:B-1----:R-:W-:Y:S02]  /*bb00*/  FMNMX.FTZ R117, R116, R117, !PT ;  /* 0x0000007574757209 */ /* 0x002fe40007810000 */
[----:B--2---:R-:W-:Y:S03]  /*bb10*/  FMNMX.FTZ R116, R144, R0, !PT ;  /* 0x0000000090747209 */ /* 0x004fe60007810000 */
[----:B------:R-:W1:Y:S04]  /*bb20*/  SHFL.BFLY PT, R2, R117, 0x1, 0x1f ;  /* 0x0c201f0075027f89 */ /* 0x000e6800000e0000 */
[----:B------:R2:W3:Y:S01]  /*bb30*/  SHFL.BFLY PT, R0, R116, 0x1, 0x1f ;  /* 0x0c201f0074007f89 */ /* 0x0004e200000e0000 */
[----:B-1----:R-:W-:Y:S04]  /*bb40*/  FMNMX.FTZ R117, R117, R2, !PT ;  /* 0x0000000275757209 */ /* 0x002fe80007810000 */
.L_x_533:
[----:B---3--:R-:W-:Y:S01]  /*bb50*/  FMNMX.FTZ R3, R0, R116, !PT ;  /* 0x0000007400037209 */ /* 0x008fe20007810000 */
[C---:B------:R-:W-:Y:S01]  /*bb60*/  FADD.FTZ R2, -R117.reuse, R118 ;  /* 0x0000007675027221 */ /* 0x040fe20000010100 */
[----:B------:R-:W-:Y:S01]  /*bb70*/  WARPSYNC 0xffffffff ;  /* 0xffffffff00007948 */ /* 0x000fe20003800000 */
[----:B------:R-:W-:Y:S01]  /*bb80*/  FMUL.FTZ R156, R117, c[0x0][0x2d0] ;  /* 0x0000b400759c7a20 */ /* 0x000fe20000410000 */
[----:B------:R-:W1:Y:S01]  /*bb90*/  LDSM.16.MT88.4 R148, [R208] ;  /* 0x00000000d094783b */ /* 0x000e620000004200 */
[----:B------:R-:W-:Y:S01]  /*bba0*/  FADD.FTZ R0, -R3, R119 ;  /* 0x0000007703007221 */ /* 0x000fe20000010100 */
[----:B------:R-:W-:Y:S01]  /*bbb0*/  ISETP.GT.AND P0, PT, R223, RZ, PT ;  /* 0x000000ffdf00720c */ /* 0x000fe20003f04270 */
[----:B------:R-:W-:Y:S02]  /*bbc0*/  FMUL.FTZ R118, R3, c[0x0][0x2d0] ;  /* 0x0000b40003767a20 */ /* 0x000fe40000410000 */
[----:B------:R-:W-:Y:S02]  /*bbd0*/  FMUL.FTZ R2, R2, c[0x0][0x2d0] ;  /* 0x0000b40002027a20 */ /* 0x000fe40000410000 */
[----:B------:R-:W-:Y:S01]  /*bbe0*/  FMUL.FTZ R0, R0, c[0x0][0x2d0] ;  /* 0x0000b40000007a20 */ /* 0x000fe20000410000 */
[----:B------:R-:W3:Y:S01]  /*bbf0*/  LDSM.16.MT88.4 R152, [R210] ;  /* 0x00000000d298783b */ /* 0x000ee20000004200 */
[--C-:B------:R-:W-:Y:S02]  /*bc00*/  FFMA.FTZ R6, R6, c[0x0][0x2d0], -R118.reuse ;  /* 0x0000b40006067a23 */ /* 0x100fe40000010876 */
[----:B------:R-:W-:Y:S01]  /*bc10*/  FFMA.FTZ R7, R7, c[0x0][0x2d0], -R118 ;  /* 0x0000b40007077a23 */ /* 0x000fe20000010876 */
[----:B------:R-:W4:Y:S01]  /*bc20*/  MUFU.EX2 R2, R2 ;  /* 0x0000000200027308 */ /* 0x000f220000000800 */
[--C-:B------:R-:W-:Y:S02]  /*bc30*/  FFMA.FTZ R4, R4, c[0x0][0x2d0], -R156.reuse ;  /* 0x0000b40004047a23 */ /* 0x100fe4000001089c */
[----:B------:R-:W-:Y:S01]  /*bc40*/  FFMA.FTZ R5, R5, c[0x0][0x2d0], -R156 ;  /* 0x0000b40005057a23 */ /* 0x000fe2000001089c */
[----:B------:R-:W5:Y:S01]  /*bc50*/  LDL.LU R203, [R1] ;  /* 0x0000000001cb7983 */ /* 0x000f620000300800 */
[--C-:B------:R-:W-:Y:S02]  /*bc60*/  FFMA.FTZ R10, R10, c[0x0][0x2d0], -R118.reuse ;  /* 0x0000b4000a0a7a23 */ /* 0x100fe40000010876 */
[----:B------:R-:W-:Y:S02]  /*bc70*/  FFMA.FTZ R11, R11, c[0x0][0x2d0], -R118 ;  /* 0x0000b4000b0b7a23 */ /* 0x000fe40000010876 */
[--C-:B------:R-:W-:Y:S01]  /*bc80*/  FFMA.FTZ R8, R8, c[0x0][0x2d0], -R156.reuse ;  /* 0x0000b40008087a23 */ /* 0x100fe2000001089c */
[----:B------:R4:W-:Y:S01]  /*bc90*/  MUFU.EX2 R166, R4 ;  /* 0x0000000400a67308 */ /* 0x0009e20000000800 */
[----:B------:R-:W-:Y:S02]  /*bca0*/  FFMA.FTZ R9, R9, c[0x0][0x2d0], -R156 ;  /* 0x0000b40009097a23 */ /* 0x000fe4000001089c */
[--C-:B------:R-:W-:Y:S02]  /*bcb0*/  FFMA.FTZ R14, R14, c[0x0][0x2d0], -R118.reuse ;  /* 0x0000b4000e0e7a23 */ /* 0x100fe40000010876 */
[----:B------:R-:W-:Y:S02]  /*bcc0*/  FFMA.FTZ R15, R15, c[0x0][0x2d0], -R118 ;  /* 0x0000b4000f0f7a23 */ /* 0x000fe40000010876 */
[--C-:B------:R-:W-:Y:S02]  /*bcd0*/  FFMA.FTZ R12, R12, c[0x0][0x2d0], -R156.reuse ;  /* 0x0000b4000c0c7a23 */ /* 0x100fe4000001089c */
[----:B------:R-:W-:Y:S01]  /*bce0*/  FFMA.FTZ R13, R13, c[0x0][0x2d0], -R156 ;  /* 0x0000b4000d0d7a23 */ /* 0x000fe2000001089c */
[----:B------:R-:W2:Y:S01]  /*bcf0*/  MUFU.EX2 R175, R5 ;  /* 0x0000000500af7308 */ /* 0x000ea20000000800 */
[--C-:B------:R-:W-:Y:S02]  /*bd00*/  FFMA.FTZ R18, R18, c[0x0][0x2d0], -R118.reuse ;  /* 0x0000b40012127a23 */ /* 0x100fe40000010876 */
[----:B------:R-:W-:Y:S02]  /*bd10*/  FFMA.FTZ R19, R19, c[0x0][0x2d0], -R118 ;  /* 0x0000b40013137a23 */ /* 0x000fe40000010876 */
[--C-:B------:R-:W-:Y:S02]  /*bd20*/  FFMA.FTZ R24, R24, c[0x0][0x2d0], -R156.reuse ;  /* 0x0000b40018187a23 */ /* 0x100fe4000001089c */
[----:B------:R-:W-:Y:S02]  /*bd30*/  FFMA.FTZ R25, R25, c[0x0][0x2d0], -R156 ;  /* 0x0000b40019197a23 */ /* 0x000fe4000001089c */
[--C-:B------:R-:W-:Y:S01]  /*bd40*/  FFMA.FTZ R26, R26, c[0x0][0x2d0], -R118.reuse ;  /* 0x0000b4001a1a7a23 */ /* 0x100fe20000010876 */
[----:B------:R-:W-:Y:S01]  /*bd50*/  MUFU.EX2 R0, R0 ;  /* 0x0000000000007308 */ /* 0x000fe20000000800 */
[--C-:B------:R-:W-:Y:S02]  /*bd60*/  FFMA.FTZ R27, R27, c[0x0][0x2d0], -R118.reuse ;  /* 0x0000b4001b1b7a23 */ /* 0x100fe40000010876 */
[--C-:B------:R-:W-:Y:S02]  /*bd70*/  FFMA.FTZ R22, R22, c[0x0][0x2d0], -R118.reuse ;  /* 0x0000b40016167a23 */ /* 0x100fe40000010876 */
[----:B------:R-:W-:Y:S02]  /*bd80*/  FFMA.FTZ R23, R23, c[0x0][0x2d0], -R118 ;  /* 0x0000b40017177a23 */ /* 0x000fe40000010876 */
[--C-:B------:R-:W-:Y:S02]  /*bd90*/  FFMA.FTZ R28, R28, c[0x0][0x2d0], -R156.reuse ;  /* 0x0000b4001c1c7a23 */ /* 0x100fe4000001089c */
[----:B------:R-:W-:Y:S01]  /*bda0*/  FFMA.FTZ R29, R29, c[0x0][0x2d0], -R156 ;  /* 0x0000b4001d1d7a23 */ /* 0x000fe2000001089c */
[----:B------:R-:W-:Y:S01]  /*bdb0*/  MUFU.EX2 R172, R6 ;  /* 0x0000000600ac7308 */ /* 0x000fe20000000800 */
[--C-:B------:R-:W-:Y:S02]  /*bdc0*/  FFMA.FTZ R30, R30, c[0x0][0x2d0], -R118.reuse ;  /* 0x0000b4001e1e7a23 */ /* 0x100fe40000010876 */
[----:B------:R-:W-:Y:S02]  /*bdd0*/  FFMA.FTZ R31, R31, c[0x0][0x2d0], -R118 ;  /* 0x0000b4001f1f7a23 */ /* 0x000fe40000010876 */
[--C-:B------:R-:W-:Y:S02]  /*bde0*/  FFMA.FTZ R32, R32, c[0x0][0x2d0], -R156.reuse ;  /* 0x0000b40020207a23 */ /* 0x100fe4000001089c */
[----:B------:R-:W-:Y:S02]  /*bdf0*/  FFMA.FTZ R33, R33, c[0x0][0x2d0], -R156 ;  /* 0x0000b40021217a23 */ /* 0x000fe4000001089c */
[--C-:B------:R-:W-:Y:S01]  /*be00*/  FFMA.FTZ R34, R34, c[0x0][0x2d0], -R118.reuse ;  /* 0x0000b40022227a23 */ /* 0x100fe20000010876 */
[----:B------:R-:W-:Y:S01]  /*be10*/  MUFU.EX2 R174, R7 ;  /* 0x0000000700ae7308 */ /* 0x000fe20000000800 */
[----:B--2---:R-:W-:Y:S02]  /*be20*/  FFMA.FTZ R116, R35, c[0x0][0x2d0], -R118 ;  /* 0x0000b40023747a23 */ /* 0x004fe40000010876 */
        /* <DEDUP_REMOVED lines=8> */
[--C-:B------:R-:W-:Y:S02]  /*beb0*/  FFMA.FTZ R43, R43, c[0x0][0x2d0], -R118.reuse ;  /* 0x0000b4002b2b7a23 */ /* 0x100fe40000010876 */
[--C-:B------:R-:W-:Y:S01]  /*bec0*/  FFMA.FTZ R50, R50, c[0x0][0x2d0], -R118.reuse ;  /* 0x0000b40032327a23 */ /* 0x100fe20000010876 */
[----:B------:R-:W2:Y:S01]  /*bed0*/  MUFU.EX2 R200, R9 ;  /* 0x0000000900c87308 */ /* 0x000ea20000000800 */
[----:B------:R-:W-:Y:S02]  /*bee0*/  FFMA.FTZ R51, R51, c[0x0][0x2d0], -R118 ;  /* 0x0000b40033337a23 */ /* 0x000fe40000010876 */
[--C-:B------:R-:W-:Y:S02]  /*bef0*/  FFMA.FTZ R44, R44, c[0x0][0x2d0], -R156.reuse ;  /* 0x0000b4002c2c7a23 */ /* 0x100fe4000001089c */
[----:B------:R-:W-:Y:S02]  /*bf00*/  FFMA.FTZ R45, R45, c[0x0][0x2d0], -R156 ;  /* 0x0000b4002d2d7a23 */ /* 0x000fe4000001089c */
        /* <DEDUP_REMOVED lines=11> */
[----:B------:R-:W-:Y:S02]  /*bfc0*/  FFMA.FTZ R67, R67, c[0x0][0x2d0], -R118 ;  /* 0x0000b40043437a23 */ /* 0x000fe40000010876 */
[----:B------:R-:W2:Y:S01]  /*bfd0*/  LDL.LU R118, [R1+0x4] ;  /* 0x0000040001767983 */ /* 0x000ea20000300800 */
[--C-:B------:R-:W-:Y:S02]  /*bfe0*/  FFMA.FTZ R16, R16, c[0x0][0x2d0], -R156.reuse ;  /* 0x0000b40010107a23 */ /* 0x100fe4000001089c */
[----:B------:R-:W-:Y:S01]  /*bff0*/  MUFU.EX2 R171, R12 ;  /* 0x0000000c00ab7308 */ /* 0x000fe20000000800 */
        /* <DEDUP_REMOVED lines=15> */
[----:B------:R-:W-:Y:S10]  /*c0f0*/  MUFU.EX2 R165, R15 ;  /* 0x0000000f00a57308 */ /* 0x000ff40000000800 */
        /* <DEDUP_REMOVED lines=11> */
[----:B------:R-:W1:Y:S10]  /*c1b0*/  MUFU.EX2 R162, R21 ;  /* 0x0000001500a27308 */ /* 0x000e740000000800 */
[----:B------:R1:W-:Y:S10]  /*c1c0*/  MUFU.EX2 R158, R22 ;  /* 0x00000016009e7308 */ /* 0x0003f40000000800 */
[----:B------:R-:W1:Y:S10]  /*c1d0*/  MUFU.EX2 R157, R23 ;  /* 0x00000017009d7308 */ /* 0x000e740000000800 */
        /* <DEDUP_REMOVED lines=15> */
[----:B------:R-:W-:Y:S01]  /*c2d0*/  MUFU.EX2 R66, R66 ;  /* 0x0000004200427308 */ /* 0x000fe20000000800 */
[C---:B----4-:R-:W-:Y:S01]  /*c2e0*/  FMUL.FTZ R4, R2.reuse, R120 ;  /* 0x0000007802047220 */ /* 0x050fe20000410000 */
[----:B------:R-:W-:Y:S01]  /*c2f0*/  F2FP.PACK_AB R144, R175, R166 ;  /* 0x000000a6af90723e */ /* 0x000fe200000000ff */
[----:B------:R-:W-:Y:S01]  /*c300*/  FMUL.FTZ R5, R2, R121 ;  /* 0x0000007902057220 */ /* 0x000fe20000410000 */
[----:B--2---:R-:W-:Y:S01]  /*c310*/  F2FP.PACK_AB R146, R200, R202 ;  /* 0x000000cac892723e */ /* 0x004fe200000000ff */
[----:B------:R-:W-:Y:S01]  /*c320*/  FMUL.FTZ R6, R0, R122 ;  /* 0x0000007a00067220 */ /* 0x000fe20000410000 */
[----:B------:R-:W-:Y:S01]  /*c330*/  F2FP.PACK_AB R145, R174, R172 ;  /* 0x000000acae91723e */ /* 0x000fe200000000ff */
[----:B------:R-:W-:Y:S01]  /*c340*/  FMUL.FTZ R7, R0, R123 ;  /* 0x0000007b00077220 */ /* 0x000fe20000410000 */
[----:B-1----:R-:W-:Y:S01]  /*c350*/  F2FP.PACK_AB R147, R201, R173 ;  /* 0x000000adc993723e */ /* 0x002fe200000000ff */
[----:B------:R-:W1:Y:S01]  /*c360*/  LDSM.16.MT88.4 R120, [R209] ;  /* 0x00000000d178783b */ /* 0x000e620000004200 */
[----:B------:R-:W-:Y:S01]  /*c370*/  FMUL.FTZ R8, R2, R124 ;  /* 0x0000007c02087220 */ /* 0x000fe20000410000 */
[----:B------:R-:W-:Y:S01]  /*c380*/  F2FP.PACK_AB R20, R162, R161 ;  /* 0x000000a1a214723e */ /* 0x000fe200000000ff */
[----:B------:R-:W-:Y:S01]  /*c390*/  FMUL.FTZ R9, R2, R125 ;  /* 0x0000007d02097220 */ /* 0x000fe20000410000 */
[----:B------:R-:W-:Y:S01]  /*c3a0*/  F2FP.PACK_AB R22, R159, R160 ;  /* 0x000000a09f16723e */ /* 0x000fe200000000ff */
[C---:B------:R-:W-:Y:S01]  /*c3b0*/  FMUL.FTZ R10, R0.reuse, R126 ;  /* 0x0000007e000a7220 */ /* 0x040fe20000410000 */
[C---:B------:R-:W-:Y:S05]  /*c3c0*/  HMMA.16816.F32 R4, R144.reuse, R148, R4 ;  /* 0x000000949004723c */ /* 0x040fea0000001804 */
[----:B------:R-:W-:Y:S01]  /*c3d0*/  FMUL.FTZ R11, R0, R127 ;  /* 0x0000007f000b7220 */ /* 0x000fe20000410000 */
[----:B------:R-:W-:Y:S01]  /*c3e0*/  F2FP.PACK_AB R21, R157, R158 ;  /* 0x0000009e9d15723e */ /* 0x000fe200000000ff */
[----:B------:R-:W2:Y:S01]  /*c3f0*/  LDSM.16.MT88.4 R124, [R213] ;  /* 0x00000000d57c783b */ /* 0x000ea20000004200 */
[C---:B------:R-:W-:Y:S04]  /*c400*/  FMUL.FTZ R12, R2.reuse, R128 ;  /* 0x00000080020c7220 */ /* 0x040fe80000410000 */
[C---:B------:R-:W-:Y:S03]  /*c410*/  HMMA.16816.F32 R8, R144.reuse, R150, R8 ;  /* 0x000000969008723c */ /* 0x040fe60000001808 */
[C---:B------:R-:W-:Y:S01]  /*c420*/  FMUL.FTZ R68, R2.reuse, R68 ;  /* 0x0000004402447220 */ /* 0x040fe20000410000 */
[----:B------:R-:W4:Y:S01]  /*c430*/  LDSM.16.MT88.4 R148, [R208+0x4000] ;  /* 0x00400000d094783b */ /* 0x000f220000004200 */
[----:B------:R-:W-:Y:S02]  /*c440*/  FMUL.FTZ R69, R2, R69 ;  /* 0x0000004502457220 */ /* 0x000fe40000410000 */
[C---:B------:R-:W-:Y:S02]  /*c450*/  FMUL.FTZ R70, R0.reuse, R70 ;  /* 0x0000004600467220 */ /* 0x040fe40000410000 */
[----:B------:R-:W-:Y:S03]  /*c460*/  FMUL.FTZ R71, R0, R71 ;  /* 0x0000004700477220 */ /* 0x000fe60000410000 */
[----:B------:R-:W-:Y:S02]  /*c470*/  FMUL.FTZ R13, R2, R129 ;  /* 0x00000081020d7220 */ /* 0x000fe40000410000 */
[----:B------:R-:W-:Y:S02]  /*c480*/  FMUL.FTZ R14, R0, R130 ;  /* 0x00000082000e7220 */ /* 0x000fe40000410000 */
[C---:B---3--:R-:W-:Y:S03]  /*c490*/  HMMA.16816.F32 R68, R144.reuse, R152, R68 ;  /* 0x000000989044723c */ /* 0x048fe60000001844 */
[C---:B------:R-:W-:Y:S02]  /*c4a0*/  FMUL.FTZ R72, R2.reuse, R72 ;  /* 0x0000004802487220 */ /* 0x040fe40000410000 */
[----:B------:R-:W-:Y:S02]  /*c4b0*/  FMUL.FTZ R73, R2, R73 ;  /* 0x0000004902497220 */ /* 0x000fe40000410000 */
[C---:B------:R-:W-:Y:S02]  /*c4c0*/  FMUL.FTZ R74, R0.reuse, R74 ;  /* 0x0000004a004a7220 */ /* 0x040fe40000410000 */
[C---:B------:R-:W-:Y:S03]  /*c4d0*/  FMUL.FTZ R75, R0.reuse, R75 ;  /* 0x0000004b004b7220 */ /* 0x040fe60000410000 */
[----:B------:R-:W-:Y:S02]  /*c4e0*/  FMUL.FTZ R15, R0, R131 ;  /* 0x00000083000f7220 */ /* 0x000fe40000410000 */
[----:B------:R-:W-:Y:S01]  /*c4f0*/  LDSM.16.MT88.4 R128, [R208+0x800] ;  /* 0x00080000d080783b */ /* 0x000fe20000004200 */
[C---:B------:R-:W-:Y:S01]  /*c500*/  FMUL.FTZ R16, R2.reuse, R132 ;  /* 0x0000008402107220 */ /* 0x040fe20000410000 */
[C---:B------:R-:W-:Y:S03]  /*c510*/  HMMA.16816.F32 R72, R144.reuse, R154, R72 ;  /* 0x0000009a9048723c */ /* 0x040fe60000001848 */
[C---:B------:R-:W-:Y:S02]  /*c520*/  FMUL.FTZ R76, R2.reuse, R76 ;  /* 0x0000004c024c7220 */ /* 0x040fe40000410000 */
[----:B------:R-:W-:Y:S01]  /*c530*/  FMUL.FTZ R77, R2, R77 ;  /* 0x0000004d024d7220 */ /* 0x000fe20000410000 */
[----:B------:R-:W-:Y:S01]  /*c540*/  LDSM.16.MT88.4 R152, [R210+0x800] ;  /* 0x00080000d298783b */ /* 0x000fe20000004200 */
[C---:B------:R-:W-:Y:S02]  /*c550*/  FMUL.FTZ R78, R0.reuse, R78 ;  /* 0x0000004e004e7220 */ /* 0x040fe40000410000 */
[----:B------:R-:W-:Y:S03]  /*c560*/  FMUL.FTZ R79, R0, R79 ;  /* 0x0000004f004f7220 */ /* 0x000fe60000410000 */
[----:B------:R-:W-:Y:S02]  /*c570*/  FMUL.FTZ R17, R2, R133 ;  /* 0x0000008502117220 */ /* 0x000fe40000410000 */
[----:B------:R-:W-:Y:S02]  /*c580*/  FMUL.FTZ R18, R0, R134 ;  /* 0x0000008600127220 */ /* 0x000fe40000410000 */
[C---:B-1----:R-:W-:Y:S03]  /*c590*/  HMMA.16816.F32 R76, R144.reuse, R120, R76 ;  /* 0x00000078904c723c */ /* 0x042fe6000000184c */
        /* <DEDUP_REMOVED lines=8> */
[----:B------:R-:W-:Y:S02]  /*c620*/  FMUL.FTZ R85, R2, R85 ;  /* 0x0000005502557220 */ /* 0x000fe40000410000 */
[C---:B------:R-:W-:Y:S01]  /*c630*/  FMUL.FTZ R86, R0.reuse, R86 ;  /* 0x0000005600567220 */ /* 0x040fe20000410000 */
[----:B------:R-:W1:Y:S01]  /*c640*/  LDSM.16.MT88.4 R120, [R210+0x4000] ;  /* 0x00400000d278783b */ /* 0x000e620000004200 */
[----:B------:R-:W-:Y:S02]  /*c650*/  FMUL.FTZ R87, R0, R87 ;  /* 0x0000005700577220 */ /* 0x000fe40000410000 */
[C---:B------:R-:W-:Y:S03]  /*c660*/  FMUL.FTZ R88, R2.reuse, R88 ;  /* 0x0000005802587220 */ /* 0x040fe60000410000 */
[----:B------:R-:W-:Y:S02]  /*c670*/  FMUL.FTZ R89, R2, R89 ;  /* 0x0000005902597220 */ /* 0x000fe40000410000 */
[C---:B--2---:R-:W-:Y:S03]  /*c680*/  HMMA.16816.F32 R84, R144.reuse, R124, R84 ;  /* 0x0000007c9054723c */ /* 0x044fe60000001854 */
[C---:B------:R-:W-:Y:S02]  /*c690*/  FMUL.FTZ R90, R0.reuse, R90 ;  /* 0x0000005a005a7220 */ /* 0x040fe40000410000 */
[----:B------:R-:W-:Y:S02]  /*c6a0*/  FMUL.FTZ R91, R0, R91 ;  /* 0x0000005b005b7220 */ /* 0x000fe40000410000 */
[C---:B------:R-:W-:Y:S02]  /*c6b0*/  FMUL.FTZ R92, R2.reuse, R92 ;  /* 0x0000005c025c7220 */ /* 0x040fe40000410000 */
[----:B------:R-:W-:Y:S03]  /*c6c0*/  FMUL.FTZ R93, R2, R93 ;  /* 0x0000005d025d7220 */ /* 0x000fe60000410000 */
[C---:B------:R-:W-:Y:S01]  /*c6d0*/  HMMA.16816.F32 R88, R144.reuse, R126, R88 ;  /* 0x0000007e9058723c */ /* 0x040fe20000001858 */
[----:B------:R-:W2:Y:S02]  /*c6e0*/  LDSM.16.MT88.4 R124, [R209+0x4000] ;  /* 0x00400000d17c783b */ /* 0x000ea40000004200 */
[C---:B------:R-:W-:Y:S02]  /*c6f0*/  FMUL.FTZ R94, R0.reuse, R94 ;  /* 0x0000005e005e7220 */ /* 0x040fe40000410000 */
[----:B------:R-:W-:Y:S02]  /*c700*/  FMUL.FTZ R95, R0, R95 ;  /* 0x0000005f005f7220 */ /* 0x000fe40000410000 */
[C---:B------:R-:W-:Y:S02]  /*c710*/  FMUL.FTZ R96, R2.reuse, R96 ;  /* 0x0000006002607220 */ /* 0x040fe40000410000 */
[----:B------:R-:W-:Y:S03]  /*c720*/  FMUL.FTZ R97, R2, R97 ;  /* 0x0000006102617220 */ /* 0x000fe60000410000 */
[C---:B----4-:R-:W-:Y:S03]  /*c730*/  HMMA.16816.F32 R92, R144.reuse, R148, R92 ;  /* 0x00000094905c723c */ /* 0x050fe6000000185c */
[C---:B------:R-:W-:Y:S02]  /*c740*/  FMUL.FTZ R98, R0.reuse, R98 ;  /* 0x0000006200627220 */ /* 0x040fe40000410000 */
[----:B------:R-:W-:Y:S02]  /*c750*/  FMUL.FTZ R99, R0, R99 ;  /* 0x0000006300637220 */ /* 0x000fe40000410000 */
[C---:B------:R-:W-:Y:S02]  /*c760*/  FMUL.FTZ R100, R2.reuse, R100 ;  /* 0x0000006402647220 */ /* 0x040fe40000410000 */
[----:B------:R-:W-:Y:S03]  /*c770*/  FMUL.FTZ R101, R2, R101 ;  /* 0x0000006502657220 */ /* 0x000fe60000410000 */
[C---:B------:R-:W-:Y:S01]  /*c780*/  HMMA.16816.F32 R96, R144.reuse, R150, R96 ;  /* 0x000000969060723c */ /* 0x040fe20000001860 */
[----:B------:R-:W3:Y:S02]  /*c790*/  LDSM.16.MT88.4 R148, [R211+0x4000] ;  /* 0x00400000d394783b */ /* 0x000ee40000004200 */
[C---:B------:R-:W-:Y:S02]  /*c7a0*/  FMUL.FTZ R102, R0.reuse, R102 ;  /* 0x0000006600667220 */ /* 0x040fe40000410000 */
[----:B------:R-:W-:Y:S02]  /*c7b0*/  FMUL.FTZ R103, R0, R103 ;  /* 0x0000006700677220 */ /* 0x000fe40000410000 */
[C---:B------:R-:W-:Y:S02]  /*c7c0*/  FMUL.FTZ R104, R2.reuse, R104 ;  /* 0x0000006802687220 */ /* 0x040fe40000410000 */
[----:B------:R-:W-:Y:S03]  /*c7d0*/  FMUL.FTZ R105, R2, R105 ;  /* 0x0000006902697220 */ /* 0x000fe60000410000 */
[C---:B-1----:R-:W-:Y:S03]  /*c7e0*/  HMMA.16816.F32 R100, R144.reuse, R120, R100 ;  /* 0x000000789064723c */ /* 0x042fe60000001864 */
[C---:B------:R-:W-:Y:S02]  /*c7f0*/  FMUL.FTZ R106, R0.reuse, R106 ;  /* 0x0000006a006a7220 */ /* 0x040fe40000410000 */
[----:B------:R-:W-:Y:S02]  /*c800*/  FMUL.FTZ R107, R0, R107 ;  /* 0x0000006b006b7220 */ /* 0x000fe40000410000 */
[----:B------:R-:W-:Y:S01]  /*c810*/  F2FP.PACK_AB R120, R170, R171 ;  /* 0x000000abaa78723e */ /* 0x000fe200000000ff */
[C---:B------:R-:W-:Y:S01]  /*c820*/  FMUL.FTZ R108, R2.reuse, R108 ;  /* 0x0000006c026c7220 */ /* 0x040fe20000410000 */
[----:B------:R-:W-:Y:S03]  /*c830*/  F2FP.PACK_AB R121, R165, R167 ;  /* 0x000000a7a579723e */ /* 0x000fe600000000ff */
[C---:B------:R-:W-:Y:S03]  /*c840*/  HMMA.16816.F32 R104, R144.reuse, R122, R104 ;  /* 0x0000007a9068723c */ /* 0x040fe60000001868 */
[----:B------:R-:W-:Y:S02]  /*c850*/  FMUL.FTZ R109, R2, R109 ;  /* 0x0000006d026d7220 */ /* 0x000fe40000410000 */
[----:B------:R-:W-:Y:S02]  /*c860*/  FMUL.FTZ R110, R0, R110 ;  /* 0x0000006e006e7220 */ /* 0x000fe40000410000 */
[----:B------:R-:W-:Y:S01]  /*c870*/  F2FP.PACK_AB R122, R168, R169 ;  /* 0x000000a9a87a723e */ /* 0x000fe200000000ff */
[C---:B--2---:R-:W-:Y:S04]  /*c880*/  HMMA.16816.F32 R12, R144.reuse, R124, R12 ;  /* 0x0000007c900c723c */ /* 0x044fe8000000180c */
[----:B------:R-:W-:Y:S01]  /*c890*/  FMUL.FTZ R111, R0, R111 ;  /* 0x0000006f006f7220 */ /* 0x000fe20000410000 */
[----:B------:R-:W-:Y:S01]  /*c8a0*/  F2FP.PACK_AB R123, R163, R164 ;  /* 0x000000a4a37b723e */ /* 0x000fe200000000ff */
[C---:B------:R-:W-:Y:S02]  /*c8b0*/  FMUL.FTZ R112, R2.reuse, R112 ;  /* 0x0000007002707220 */ /* 0x040fe40000410000 */
[----:B------:R-:W-:Y:S03]  /*c8c0*/  FMUL.FTZ R113, R2, R113 ;  /* 0x0000007102717220 */ /* 0x000fe60000410000 */
[C---:B------:R-:W-:Y:S01]  /*c8d0*/  HMMA.16816.F32 R108, R144.reuse, R126, R108 ;  /* 0x0000007e906c723c */ /* 0x040fe2000000186c */
[----:B------:R-:W1:Y:S02]  /*c8e0*/  LDSM.16.MT88.4 R124, [R209+0x800] ;  /* 0x00080000d17c783b */ /* 0x000e640000004200 */
[C---:B------:R-:W-:Y:S02]  /*c8f0*/  FMUL.FTZ R114, R0.reuse, R114 ;  /* 0x0000007200727220 */ /* 0x040fe40000410000 */
[----:B------:R-:W-:Y:S02]  /*c900*/  FMUL.FTZ R115, R0, R115 ;  /* 0x0000007300737220 */ /* 0x000fe40000410000 */
[----:B-----5:R-:W-:Y:S01]  /*c910*/  FFMA.FTZ R2, R2, R203, R166 ;  /* 0x000000cb02027223 */ /* 0x020fe200000100a6 */
[C---:B---3--:R-:W-:Y:S04]  /*c920*/  HMMA.16816.F32 R16, R144.reuse, R148, R16 ;  /* 0x000000949010723c */ /* 0x048fe80000001810 */
[----:B------:R-:W-:Y:S01]  /*c930*/  FFMA.FTZ R0, R0, R118, R172 ;  /* 0x0000007600007223 */ /* 0x000fe200000100ac */
[----:B------:R-:W-:Y:S03]  /*c940*/  MOV R118, R117 ;  /* 0x0000007500767202 */ /* 0x000fe60000000f00 */
[----:B------:R-:W-:Y:S01]  /*c950*/  HMMA.16816.F32 R112, R144, R150, R112 ;  /* 0x000000969070723c */ /* 0x000fe20000001870 */
[----:B------:R-:W-:Y:S07]  /*c960*/  LDSM.16.MT88.4 R144, [R210+0x4800] ;  /* 0x00480000d290783b */ /* 0x000fee0000004200 */
[C---:B------:R-:W-:Y:S01]  /*c970*/  HMMA.16816.F32 R4, R120.reuse, R128, R4 ;  /* 0x000000807804723c */ /* 0x040fe20000001804 */
[----:B------:R-:W-:Y:S07]  /*c980*/  LDSM.16.MT88.4 R148, [R210+0x1000] ;  /* 0x00100000d294783b */ /* 0x000fee0000004200 */
[C---:B------:R-:W-:Y:S01]  /*c990*/  HMMA.16816.F32 R8, R120.reuse, R130, R8 ;  /* 0x000000827808723c */ /* 0x040fe20000001808 */
[----:B------:R-:W2:Y:S07]  /*c9a0*/  LDSM.16.MT88.4 R128, [R208+0x4800] ;  /* 0x00480000d080783b */ /* 0x000eae0000004200 */
[C---:B------:R-:W-:Y:S01]  /*c9b0*/  HMMA.16816.F32 R68, R120.reuse, R152, R68 ;  /* 0x000000987844723c */ /* 0x040fe20000001844 */
[----:B------:R-:W-:Y:S07]  /*c9c0*/  MUFU.EX2 R152, R28 ;  /* 0x0000001c00987308 */ /* 0x000fee0000000800 */
[C---:B------:R-:W-:Y:S03]  /*c9d0*/  HMMA.16816.F32 R72, R120.reuse, R154, R72 ;  /* 0x0000009a7848723c */ /* 0x040fe60000001848 */
[----:B------:R-:W-:Y:S05]  /*c9e0*/  MUFU.EX2 R155, R26 ;  /* 0x0000001a009b7308 */ /* 0x000fea0000000800 */
[C---:B-1----:R-:W-:Y:S05]  /*c9f0*/  HMMA.16816.F32 R76, R120.reuse, R124, R76 ;  /* 0x0000007c784c723c */ /* 0x042fea000000184c */
[----:B------:R-:W1:Y:S03]  /*ca00*/  MUFU.EX2 R154, R27 ;  /* 0x0000001b009a7308 */ /* 0x000e660000000800 */
[C---:B------:R-:W-:Y:S01]  /*ca10*/  HMMA.16816.F32 R80, R120.reuse, R126, R80 ;  /* 0x0000007e7850723c */ /* 0x040fe20000001850 */
[----:B------:R-:W3:Y:S06]  /*ca20*/  LDSM.16.MT88.4 R124, [R209+0x4800] ;  /* 0x00480000d17c783b */ /* 0x000eec0000004200 */
[----:B------:R-:W4:Y:S01]  /*ca30*/  MUFU.EX2 R153, R29 ;  /* 0x0000001d00997308 */ /* 0x000f220000000800 */
[C---:B------:R-:W-:Y:S08]  /*ca40*/  HMMA.16816.F32 R84, R120.reuse, R132, R84 ;  /* 0x000000847854723c */ /* 0x040ff00000001854 */
[C---:B------:R-:W-:Y:S01]  /*ca50*/  HMMA.16816.F32 R88, R120.reuse, R134, R88 ;  /* 0x000000867858723c */ /* 0x040fe20000001858 */
[----:B------:R-:W5:Y:S03]  /*ca60*/  LDSM.16.MT88.4 R132, [R211+0x4800] ;  /* 0x00480000d384783b */ /* 0x000f660000004200 */
[----:B-1----:R-:W-:Y:S04]  /*ca70*/  F2FP.PACK_AB R23, R154, R155 ;  /* 0x0000009b9a17723e */ /* 0x002fe800000000ff */
[C---:B--2---:R-:W-:Y:S01]  /*ca80*/  HMMA.16816.F32 R92, R120.reuse, R128, R92 ;  /* 0x00000080785c723c */ /* 0x044fe2000000185c */
[----:B------:R-:W-:Y:S07]  /*ca90*/  LDSM.16.MT88.4 R24, [R209+0x1000] ;  /* 0x00100000d118783b */ /* 0x000fee0000004200 */
[C---:B------:R-:W-:Y:S01]  /*caa0*/  HMMA.16816.F32 R96, R120.reuse, R130, R96 ;  /* 0x000000827860723c */ /* 0x040fe20000001860 */
[----:B------:R-:W1:Y:S07]  /*cab0*/  LDSM.16.MT88.4 R128, [R208+0x1000] ;  /* 0x00100000d080783b */ /* 0x000e6e0000004200 */
[C---:B------:R-:W-:Y:S01]  /*cac0*/  HMMA.16816.F32 R100, R120.reuse, R144, R100 ;  /* 0x000000907864723c */ /* 0x040fe20000001864 */
[----:B------:R-:W-:Y:S07]  /*cad0*/  MUFU.EX2 R144, R36 ;  /* 0x0000002400907308 */ /* 0x000fee0000000800 */
[C---:B------:R-:W-:Y:S03]  /*cae0*/  HMMA.16816.F32 R104, R120.reuse, R146, R104 ;  /* 0x000000927868723c */ /* 0x040fe60000001868 */
[----:B------:R-:W-:Y:S05]  /*caf0*/  MUFU.EX2 R147, R34 ;  /* 0x0000002200937308 */ /* 0x000fea0000000800 */
[C---:B---3--:R-:W-:Y:S05]  /*cb00*/  HMMA.16816.F32 R12, R120.reuse, R124, R12 ;  /* 0x0000007c780c723c */ /* 0x048fea000000180c */
[----:B------:R-:W-:Y:S03]  /*cb10*/  MUFU.EX2 R145, R37 ;  /* 0x0000002500917308 */ /* 0x000fe60000000800 */
[C---:B------:R-:W-:Y:S01]  /*cb20*/  HMMA.16816.F32 R108, R120.reuse, R126, R108 ;  /* 0x0000007e786c723c */ /* 0x040fe2000000186c */
[----:B------:R-:W2:Y:S06]  /*cb30*/  LDSM.16.MT88.4 R124, [R211+0x1000] ;  /* 0x00100000d37c783b */ /* 0x000eac0000004200 */
[----:B------:R-:W-:Y:S01]  /*cb40*/  MUFU.EX2 R146, R116 ;  /* 0x0000007400927308 */ /* 0x000fe20000000800 */
[C---:B-----5:R-:W-:Y:S08]  /*cb50*/  HMMA.16816.F32 R16, R120.reuse, R132, R16 ;  /* 0x000000847810723c */ /* 0x060ff00000001810 */
[----:B------:R-:W-:Y:S01]  /*cb60*/  HMMA.16816.F32 R112, R120, R134, R112 ;  /* 0x000000867870723c */ /* 0x000fe20000001870 */
[----:B------:R-:W3:Y:S01]  /*cb70*/  LDSM.16.MT88.4 R120, [R208+0x5000] ;  /* 0x00500000d078783b */ /* 0x000ee20000004200 */
[----:B------:R-:W-:Y:S06]  /*cb80*/  MUFU.EX2 R116, R49 ;  /* 0x0000003100747308 */ /* 0x000fec0000000800 */
[C---:B-1----:R-:W-:Y:S01]  /*cb90*/  HMMA.16816.F32 R4, R20.reuse, R128, R4 ;  /* 0x000000801404723c */ /* 0x042fe20000001804 */
[----:B------:R-:W-:Y:S03]  /*cba0*/  LDSM.16.MT88.4 R132, [R211+0x5000] ;  /* 0x00500000d384783b */ /* 0x000fe60000004200 */
[----:B------:R-:W-:Y:S04]  /*cbb0*/  MUFU.EX2 R49, R46 ;  /* 0x0000002e00317308 */ /* 0x000fe80000000800 */
[C---:B------:R-:W-:Y:S01]  /*cbc0*/  HMMA.16816.F32 R8, R20.reuse, R130, R8 ;  /* 0x000000821408723c */ /* 0x040fe20000001808 */
[----:B------:R-:W1:Y:S07]  /*cbd0*/  LDSM.16.MT88.4 R128, [R210+0x5000] ;  /* 0x00500000d280783b */ /* 0x000e6e0000004200 */
[C---:B------:R-:W-:Y:S01]  /*cbe0*/  HMMA.16816.F32 R68, R20.reuse, R148, R68 ;  /* 0x000000941444723c */ /* 0x040fe20000001844 */
[----:B------:R-:W-:Y:S07]  /*cbf0*/  MUFU.EX2 R149, R30 ;  /* 0x0000001e00957308 */ /* 0x000fee0000000800 */
[C---:B------:R-:W-:Y:S03]  /*cc00*/  HMMA.16816.F32 R72, R20.reuse, R150, R72 ;  /* 0x000000961448723c */ /* 0x040fe60000001848 */
[----:B------:R5:W-:Y:S05]  /*cc10*/  MUFU.EX2 R148, R31 ;  /* 0x0000001f00947308 */ /* 0x000bea0000000800 */
[C---:B------:R-:W-:Y:S05]  /*cc20*/  HMMA.16816.F32 R76, R20.reuse, R24, R76 ;  /* 0x00000018144c723c */ /* 0x040fea000000184c */
[----:B------:R-:W-:Y:S03]  /*cc30*/  MUFU.EX2 R151, R32 ;  /* 0x0000002000977308 */ /* 0x000fe60000000800 */
[C---:B------:R-:W-:Y:S01]  /*cc40*/  HMMA.16816.F32 R80, R20.reuse, R26, R80 ;  /* 0x0000001a1450723c */ /* 0x040fe20000001850 */
[----:B------:R-:W4:Y:S06]  /*cc50*/  LDSM.16.MT88.4 R24, [R209+0x5000] ;  /* 0x00500000d118783b */ /* 0x000f2c0000004200 */
[----:B------:R1:W1:Y:S01]  /*cc60*/  MUFU.EX2 R150, R33 ;  /* 0x0000002100967308 */ /* 0x0002620000000800 */
[C---:B--2---:R-:W-:Y:S01]  /*cc70*/  HMMA.16816.F32 R84, R20.reuse, R124, R84 ;  /* 0x0000007c1454723c */ /* 0x044fe20000001854 */
[----:B-----5:R-:W2:Y:S07]  /*cc80*/  LDSM.16.MT88.4 R28, [R208+0x1800] ;  /* 0x00180000d01c783b */ /* 0x020eae0000004200 */
[C---:B------:R-:W-:Y:S01]  /*cc90*/  HMMA.16816.F32 R88, R20.reuse, R126, R88 ;  /* 0x0000007e1458723c */ /* 0x040fe20000001858 */
[----:B------:R-:W-:Y:S07]  /*cca0*/  LDSM.16.MT88.4 R124, [R211+0x5800] ;  /* 0x00580000d37c783b */ /* 0x000fee0000004200 */
[C---:B---3--:R-:W-:Y:S01]  /*ccb0*/  HMMA.16816.F32 R92, R20.reuse, R120, R92 ;  /* 0x00000078145c723c */ /* 0x048fe2000000185c */
[----:B-1----:R-:W1:Y:S07]  /*ccc0*/  LDSM.16.MT88.4 R32, [R210+0x1800] ;  /* 0x00180000d220783b */ /* 0x002e6e0000004200 */
[C---:B------:R-:W-:Y:S01]  /*ccd0*/  HMMA.16816.F32 R96, R20.reuse, R122, R96 ;  /* 0x0000007a1460723c */ /* 0x040fe20000001860 */
[----:B------:R-:W-:Y:S07]  /*cce0*/  LDSM.16.MT88.4 R120, [R211+0x1800] ;  /* 0x00180000d378783b */ /* 0x000fee0000004200 */
[C---:B------:R-:W-:Y:S01]  /*ccf0*/  HMMA.16816.F32 R100, R20.reuse, R128, R100 ;  /* 0x000000801464723c */ /* 0x040fe20000001864 */
[----:B------:R-:W-:Y:S07]  /*cd00*/  MUFU.EX2 R129, R44 ;  /* 0x0000002c00817308 */ /* 0x000fee0000000800 */
[C---:B------:R-:W-:Y:S03]  /*cd10*/  HMMA.16816.F32 R104, R20.reuse, R130, R104 ;  /* 0x000000821468723c */ /* 0x040fe60000001868 */
[----:B------:R-:W-:Y:S05]  /*cd20*/  MUFU.EX2 R131, R42 ;  /* 0x0000002a00837308 */ /* 0x000fea0000000800 */
[C---:B----4-:R-:W-:Y:S05]  /*cd30*/  HMMA.16816.F32 R12, R20.reuse, R24, R12 ;  /* 0x00000018140c723c */ /* 0x050fea000000180c */
[----:B------:R-:W-:Y:S03]  /*cd40*/  MUFU.EX2 R130, R43 ;  /* 0x0000002b00827308 */ /* 0x000fe60000000800 */
[C---:B------:R-:W-:Y:S01]  /*cd50*/  HMMA.16816.F32 R108, R20.reuse, R26, R108 ;  /* 0x0000001a146c723c */ /* 0x040fe2000000186c */
[----:B------:R-:W3:Y:S06]  /*cd60*/  LDSM.16.MT88.4 R24, [R209+0x1800] ;  /* 0x00180000d118783b */ /* 0x000eec0000004200 */
[----:B------:R4:W-:Y:S01]  /*cd70*/  MUFU.EX2 R128, R45 ;  /* 0x0000002d00807308 */ /* 0x0009e20000000800 */
[C---:B------:R-:W-:Y:S08]  /*cd80*/  HMMA.16816.F32 R16, R20.reuse, R132, R16 ;  /* 0x000000841410723c */ /* 0x040ff00000001810 */
[----:B------:R-:W-:Y:S01]  /*cd90*/  HMMA.16816.F32 R112, R20, R134, R112 ;  /* 0x000000861470723c */ /* 0x000fe20000001870 */
[----:B------:R-:W-:Y:S06]  /*cda0*/  MUFU.EX2 R133, R38 ;  /* 0x0000002600857308 */ /* 0x000fec0000000800 */
[----:B------:R-:W-:Y:S02]  /*cdb0*/  F2FP.PACK_AB R20, R153, R152 ;  /* 0x000000989914723e */ /* 0x000fe400000000ff */
[----:B------:R-:W-:Y:S02]  /*cdc0*/  F2FP.PACK_AB R22, R150, R151 ;  /* 0x000000979616723e */ /* 0x000fe400000000ff */
[----:B------:R5:W-:Y:S01]  /*cdd0*/  MUFU.EX2 R132, R39 ;  /* 0x0000002700847308 */ /* 0x000be20000000800 */
[----:B------:R-:W-:Y:S02]  /*cde0*/  F2FP.PACK_AB R21, R148, R149 ;  /* 0x000000959415723e */ /* 0x000fe400000000ff */
[----:B------:R-:W-:Y:S01]  /*cdf0*/  F2FP.PACK_AB R23, R146, R147 ;  /* 0x000000939217723e */ /* 0x000fe200000000ff */
[----:B----4-:R-:W-:Y:S06]  /*ce00*/  LDSM.16.MT88.4 R44, [R210+0x7000] ;  /* 0x00700000d22c783b */ /* 0x010fec0000004200 */
[C---:B--2---:R-:W-:Y:S01]  /*ce10*/  HMMA.16816.F32 R4, R20.reuse, R28, R4 ;  /* 0x0000001c1404723c */ /* 0x044fe20000001804 */
[----:B------:R-:W-:Y:S07]  /*ce20*/  MUFU.EX2 R135, R40 ;  /* 0x0000002800877308 */ /* 0x000fee0000000800 */
[C---:B------:R-:W-:Y:S01]  /*ce30*/  HMMA.16816.F32 R8, R20.reuse, R30, R8 ;  /* 0x0000001e1408723c */ /* 0x040fe20000001808 */
[----:B------:R-:W2:Y:S02]  /*ce40*/  LDSM.16.MT88.4 R28, [R208+0x5800] ;  /* 0x00580000d01c783b */ /* 0x000ea40000004200 */
[----:B------:R4:W2:Y:S05]  /*ce50*/  MUFU.EX2 R134, R41 ;  /* 0x0000002900867308 */ /* 0x0008aa0000000800 */
[C---:B-1----:R-:W-:Y:S01]  /*ce60*/  HMMA.16816.F32 R68, R20.reuse, R32, R68 ;  /* 0x000000201444723c */ /* 0x042fe20000001844 */
[----:B-----5:R-:W-:Y:S07]  /*ce70*/  LDSM.16.MT88.4 R36, [R210+0x2000] ;  /* 0x00200000d224783b */ /* 0x020fee0000004200 */
[C---:B------:R-:W-:Y:S01]  /*ce80*/  HMMA.16816.F32 R72, R20.reuse, R34, R72 ;  /* 0x000000221448723c */ /* 0x040fe20000001848 */
[----:B------:R-:W1:Y:S07]  /*ce90*/  LDSM.16.MT88.4 R32, [R210+0x5800] ;  /* 0x00580000d220783b */ /* 0x000e6e0000004200 */
[C---:B---3--:R-:W-:Y:S01]  /*cea0*/  HMMA.16816.F32 R76, R20.reuse, R24, R76 ;  /* 0x00000018144c723c */ /* 0x048fe2000000184c */
[----:B----4-:R-:W-:Y:S07]  /*ceb0*/  LDSM.16.MT88.4 R40, [R208+0x6000] ;  /* 0x00600000d028783b */ /* 0x010fee0000004200 */
[C---:B------:R-:W-:Y:S01]  /*cec0*/  HMMA.16816.F32 R80, R20.reuse, R26, R80 ;  /* 0x0000001a1450723c */ /* 0x040fe20000001850 */
[----:B------:R-:W3:Y:S07]  /*ced0*/  LDSM.16.MT88.4 R24, [R209+0x5800] ;  /* 0x00580000d118783b */ /* 0x000eee0000004200 */
        /* <DEDUP_REMOVED lines=15> */
[----:B------:R-:W-:Y:S03]  /*cfd0*/  F2FP.PACK_AB R22, R134, R135 ;  /* 0x000000878616723e */ /* 0x000fe600000000ff */
[----:B------:R-:W-:Y:S02]  /*cfe0*/  F2FP.PACK_AB R21, R132, R133 ;  /* 0x000000858415723e */ /* 0x000fe400000000ff */
[----:B------:R-:W-:Y:S07]  /*cff0*/  F2FP.PACK_AB R23, R130, R131 ;  /* 0x000000838217723e */ /* 0x000fee00000000ff */
[C---:B--2---:R-:W-:Y:S08]  /*d000*/  HMMA.16816.F32 R4, R20.reuse, R28, R4 ;  /* 0x0000001c1404723c */ /* 0x044ff00000001804 */
[C---:B------:R-:W-:Y:S01]  /*d010*/  HMMA.16816.F32 R8, R20.reuse, R30, R8 ;  /* 0x0000001e1408723c */ /* 0x040fe20000001808 */
[----:B------:R-:W2:Y:S07]  /*d020*/  LDSM.16.MT88.4 R28, [R210+0x6000] ;  /* 0x00600000d21c783b */ /* 0x000eae0000004200 */
[C---:B------:R-:W-:Y:S08]  /*d030*/  HMMA.16816.F32 R68, R20.reuse, R36, R68 ;  /* 0x000000241444723c */ /* 0x040ff00000001844 */
[C---:B------:R-:W-:Y:S01]  /*d040*/  HMMA.16816.F32 R72, R20.reuse, R38, R72 ;  /* 0x000000261448723c */ /* 0x040fe20000001848 */
[----:B------:R-:W-:Y:S07]  /*d050*/  LDSM.16.MT88.4 R36, [R208+0x2800] ;  /* 0x00280000d024783b */ /* 0x000fee0000004200 */
        /* <DEDUP_REMOVED lines=8> */
[----:B------:R-:W3:Y:S07]  /*d0e0*/  LDSM.16.MT88.4 R40, [R210+0x2800] ;  /* 0x00280000d228783b */ /* 0x000eee0000004200 */
[C---:B--2---:R-:W-:Y:S08]  /*d0f0*/  HMMA.16816.F32 R100, R20.reuse, R28, R100 ;  /* 0x0000001c1464723c */ /* 0x044ff00000001864 */
[C---:B------:R-:W-:Y:S01]  /*d100*/  HMMA.16816.F32 R104, R20.reuse, R30, R104 ;  /* 0x0000001e1468723c */ /* 0x040fe20000001868 */
[----:B------:R-:W2:Y:S07]  /*d110*/  LDSM.16.MT88.4 R28, [R209+0x2800] ;  /* 0x00280000d11c783b */ /* 0x000eae0000004200 */
[C---:B-1----:R-:W-:Y:S08]  /*d120*/  HMMA.16816.F32 R12, R20.reuse, R24, R12 ;  /* 0x00000018140c723c */ /* 0x042ff0000000180c */
[C---:B------:R-:W-:Y:S01]  /*d130*/  HMMA.16816.F32 R108, R20.reuse, R26, R108 ;  /* 0x0000001a146c723c */ /* 0x040fe2000000186c */
[----:B------:R-:W1:Y:S07]  /*d140*/  LDSM.16.MT88.4 R24, [R211+0x2800] ;  /* 0x00280000d318783b */ /* 0x000e6e0000004200 */
[C---:B------:R-:W-:Y:S08]  /*d150*/  HMMA.16816.F32 R16, R20.reuse, R32, R16 ;  /* 0x000000201410723c */ /* 0x040ff00000001810 */
[----:B------:R-:W-:Y:S01]  /*d160*/  HMMA.16816.F32 R112, R20, R34, R112 ;  /* 0x000000221470723c */ /* 0x000fe20000001870 */
[----:B------:R-:W4:Y:S06]  /*d170*/  LDSM.16.MT88.4 R32, [R208+0x6800] ;  /* 0x00680000d020783b */ /* 0x000f2c0000004200 */
[----:B------:R-:W-:Y:S02]  /*d180*/  F2FP.PACK_AB R20, R128, R129 ;  /* 0x000000818014723e */ /* 0x000fe400000000ff */
[----:B------:R-:W-:Y:S03]  /*d190*/  F2FP.PACK_AB R22, R116, R119 ;  /* 0x000000777416723e */ /* 0x000fe600000000ff */
[----:B------:R-:W-:Y:S02]  /*d1a0*/  F2FP.PACK_AB R21, R48, R49 ;  /* 0x000000313015723e */ /* 0x000fe400000000ff */
[----:B------:R-:W-:Y:S07]  /*d1b0*/  F2FP.PACK_AB R23, R51, R50 ;  /* 0x000000323317723e */ /* 0x000fee00000000ff */
[C---:B------:R-:W-:Y:S08]  /*d1c0*/  HMMA.16816.F32 R4, R20.reuse, R36, R4 ;  /* 0x000000241404723c */ /* 0x040ff00000001804 */
[C---:B------:R-:W-:Y:S01]  /*d1d0*/  HMMA.16816.F32 R8, R20.reuse, R38, R8 ;  /* 0x000000261408723c */ /* 0x040fe20000001808 */
[----:B------:R-:W5:Y:S07]  /*d1e0*/  LDSM.16.MT88.4 R36, [R210+0x6800] ;  /* 0x00680000d224783b */ /* 0x000f6e0000004200 */
[C---:B---3--:R-:W-:Y:S08]  /*d1f0*/  HMMA.16816.F32 R68, R20.reuse, R40, R68 ;  /* 0x000000281444723c */ /* 0x048ff00000001844 */
[C---:B------:R-:W-:Y:S01]  /*d200*/  HMMA.16816.F32 R72, R20.reuse, R42, R72 ;  /* 0x0000002a1448723c */ /* 0x040fe20000001848 */
[----:B------:R-:W-:Y:S07]  /*d210*/  LDSM.16.MT88.4 R40, [R211+0x3000] ;  /* 0x00300000d328783b */ /* 0x000fee0000004200 */
[C---:B--2---:R-:W-:Y:S08]  /*d220*/  HMMA.16816.F32 R76, R20.reuse, R28, R76 ;  /* 0x0000001c144c723c */ /* 0x044ff0000000184c */
[C---:B------:R-:W-:Y:S01]  /*d230*/  HMMA.16816.F32 R80, R20.reuse, R30, R80 ;  /* 0x0000001e1450723c */ /* 0x040fe20000001850 */
[----:B------:R-:W2:Y:S07]  /*d240*/  LDSM.16.MT88.4 R28, [R209+0x6800] ;  /* 0x00680000d11c783b */ /* 0x000eae0000004200 */
[C---:B-1----:R-:W-:Y:S08]  /*d250*/  HMMA.16816.F32 R84, R20.reuse, R24, R84 ;  /* 0x000000181454723c */ /* 0x042ff00000001854 */
[C---:B------:R-:W-:Y:S01]  /*d260*/  HMMA.16816.F32 R88, R20.reuse, R26, R88 ;  /* 0x0000001a1458723c */ /* 0x040fe20000001858 */
[----:B------:R-:W1:Y:S07]  /*d270*/  LDSM.16.MT88.4 R24, [R211+0x6800] ;  /* 0x00680000d318783b */ /* 0x000e6e0000004200 */
[C---:B----4-:R-:W-:Y:S08]  /*d280*/  HMMA.16816.F32 R92, R20.reuse, R32, R92 ;  /* 0x00000020145c723c */ /* 0x050ff0000000185c */
[C---:B------:R-:W-:Y:S01]  /*d290*/  HMMA.16816.F32 R96, R20.reuse, R34, R96 ;  /* 0x000000221460723c */ /* 0x040fe20000001860 */
[----:B------:R-:W3:Y:S07]  /*d2a0*/  LDSM.16.MT88.4 R32, [R208+0x3000] ;  /* 0x00300000d020783b */ /* 0x000eee0000004200 */
[C---:B-----5:R-:W-:Y:S08]  /*d2b0*/  HMMA.16816.F32 R100, R20.reuse, R36, R100 ;  /* 0x000000241464723c */ /* 0x060ff00000001864 */
[C---:B------:R-:W-:Y:S01]  /*d2c0*/  HMMA.16816.F32 R104, R20.reuse, R38, R104 ;  /* 0x000000261468723c */ /* 0x040fe20000001868 */
[----:B------:R-:W-:Y:S07]  /*d2d0*/  LDSM.16.MT88.4 R36, [R209+0x3000] ;  /* 0x00300000d124783b */ /* 0x000fee0000004200 */
[C---:B--2---:R-:W-:Y:S08]  /*d2e0*/  HMMA.16816.F32 R12, R20.reuse, R28, R12 ;  /* 0x0000001c140c723c */ /* 0x044ff0000000180c */
[C---:B------:R-:W-:Y:S01]  /*d2f0*/  HMMA.16816.F32 R108, R20.reuse, R30, R108 ;  /* 0x0000001e146c723c */ /* 0x040fe2000000186c */
[----:B------:R-:W2:Y:S07]  /*d300*/  LDSM.16.MT88.4 R28, [R210+0x3000] ;  /* 0x00300000d21c783b */ /* 0x000eae0000004200 */
[C---:B-1----:R-:W-:Y:S08]  /*d310*/  HMMA.16816.F32 R16, R20.reuse, R24, R16 ;  /* 0x000000181410723c */ /* 0x042ff00000001810 */
[----:B------:R-:W-:Y:S01]  /*d320*/  HMMA.16816.F32 R112, R20, R26, R112 ;  /* 0x0000001a1470723c */ /* 0x000fe20000001870 */
[----:B------:R-:W1:Y:S06]  /*d330*/  LDSM.16.MT88.4 R24, [R208+0x7000] ;  /* 0x00700000d018783b */ /* 0x000e6c0000004200 */
[----:B------:R-:W-:Y:S02]  /*d340*/  F2FP.PACK_AB R20, R53, R52 ;  /* 0x000000343514723e */ /* 0x000fe400000000ff */
[----:B------:R-:W-:Y:S03]  /*d350*/  F2FP.PACK_AB R22, R57, R56 ;  /* 0x000000383916723e */ /* 0x000fe600000000ff */
[----:B------:R-:W-:Y:S02]  /*d360*/  F2FP.PACK_AB R21, R55, R54 ;  /* 0x000000363715723e */ /* 0x000fe400000000ff */
[----:B------:R-:W-:Y:S07]  /*d370*/  F2FP.PACK_AB R23, R59, R58 ;  /* 0x0000003a3b17723e */ /* 0x000fee00000000ff */
[C---:B---3--:R-:W-:Y:S08]  /*d380*/  HMMA.16816.F32 R4, R20.reuse, R32, R4 ;  /* 0x000000201404723c */ /* 0x048ff00000001804 */
[C---:B------:R-:W-:Y:S01]  /*d390*/  HMMA.16816.F32 R8, R20.reuse, R34, R8 ;  /* 0x000000221408723c */ /* 0x040fe20000001808 */
[----:B------:R-:W3:Y:S07]  /*d3a0*/  LDSM.16.MT88.4 R32, [R209+0x7000] ;  /* 0x00700000d120783b */ /* 0x000eee0000004200 */
[C---:B--2---:R-:W-:Y:S08]  /*d3b0*/  HMMA.16816.F32 R68, R20.reuse, R28, R68 ;  /* 0x0000001c1444723c */ /* 0x044ff00000001844 */
[C---:B------:R-:W-:Y:S01]  /*d3c0*/  HMMA.16816.F32 R72, R20.reuse, R30, R72 ;  /* 0x0000001e1448723c */ /* 0x040fe20000001848 */
[----:B------:R-:W2:Y:S07]  /*d3d0*/  LDSM.16.MT88.4 R28, [R211+0x7000] ;  /* 0x00700000d31c783b */ /* 0x000eae0000004200 */
[C---:B------:R-:W-:Y:S07]  /*d3e0*/  HMMA.16816.F32 R76, R20.reuse, R36, R76 ;  /* 0x00000024144c723c */ /* 0x040fee000000184c */
[----:B------:R-:W-:Y:S01]  /*d3f0*/  FADD.FTZ R36, R175, R2 ;  /* 0x00000002af247221 */ /* 0x000fe20000010000 */
[C---:B------:R-:W-:Y:S04]  /*d400*/  HMMA.16816.F32 R80, R20.reuse, R38, R80 ;  /* 0x000000261450723c */ /* 0x040fe80000001850 */
[----:B------:R-:W-:Y:S02]  /*d410*/  FADD.FTZ R2, R174, R0 ;  /* 0x00000000ae027221 */ /* 0x000fe40000010000 */
[----:B------:R-:W-:Y:S02]  /*d420*/  FADD.FTZ R0, R202, R36 ;  /* 0x00000024ca007221 */ /* 0x000fe40000010000 */
[C---:B------:R-:W-:Y:S04]  /*d430*/  HMMA.16816.F32 R84, R20.reuse, R40, R84 ;  /* 0x000000281454723c */ /* 0x040fe80000001854 */
[----:B------:R-:W-:Y:S02]  /*d440*/  FADD.FTZ R2, R173, R2 ;  /* 0x00000002ad027221 */ /* 0x000fe40000010000 */
[----:B------:R-:W-:Y:S02]  /*d450*/  FADD.FTZ R0, R200, R0 ;  /* 0x00000000c8007221 */ /* 0x000fe40000010000 */
[C---:B------:R-:W-:Y:S04]  /*d460*/  HMMA.16816.F32 R88, R20.reuse, R42, R88 ;  /* 0x0000002a1458723c */ /* 0x040fe80000001858 */
[----:B------:R-:W-:Y:S02]  /*d470*/  FADD.FTZ R2, R201, R2 ;  /* 0x00000002c9027221 */ /* 0x000fe40000010000 */
[----:B------:R-:W-:Y:S02]  /*d480*/  FADD.FTZ R0, R171, R0 ;  /* 0x00000000ab007221 */ /* 0x000fe40000010000 */
[C---:B-1----:R-:W-:Y:S04]  /*d490*/  HMMA.16816.F32 R92, R20.reuse, R24, R92 ;  /* 0x00000018145c723c */ /* 0x042fe8000000185c */
[----:B------:R-:W-:Y:S02]  /*d4a0*/  FADD.FTZ R2, R167, R2 ;  /* 0x00000002a7027221 */ /* 0x000fe40000010000 */
[----:B------:R-:W-:Y:S02]  /*d4b0*/  FADD.FTZ R0, R170, R0 ;  /* 0x00000000aa007221 */ /* 0x000fe40000010000 */
[C---:B------:R-:W-:Y:S01]  /*d4c0*/  HMMA.16816.F32 R96, R20.reuse, R26, R96 ;  /* 0x0000001a1460723c */ /* 0x040fe20000001860 */
[----:B------:R-:W1:Y:S03]  /*d4d0*/  LDSM.16.MT88.4 R24, [R210+0x3800] ;  /* 0x00380000d218783b */ /* 0x000e660000004200 */
        /* <DEDUP_REMOVED lines=8> */
[C---:B---3--:R-:W-:Y:S04]  /*d560*/  HMMA.16816.F32 R12, R20.reuse, R32, R12 ;  /* 0x00000020140c723c */ /* 0x048fe8000000180c */
[----:B------:R-:W-:Y:S02]  /*d570*/  FADD.FTZ R2, R158, R2 ;  /* 0x000000029e027221 */ /* 0x000fe40000010000 */
[----:B------:R-:W-:Y:S02]  /*d580*/  FADD.FTZ R0, R162, R0 ;  /* 0x00000000a2007221 */ /* 0x000fe40000010000 */
[C---:B------:R-:W-:Y:S01]  /*d590*/  HMMA.16816.F32 R108, R20.reuse, R34, R108 ;  /* 0x00000022146c723c */ /* 0x040fe2000000186c */
[----:B------:R-:W3:Y:S03]  /*d5a0*/  LDSM.16.MT88.4 R32, [R209+0x3800] ;  /* 0x00380000d120783b */ /* 0x000ee60000004200 */
[----:B------:R-:W-:Y:S02]  /*d5b0*/  FADD.FTZ R2, R157, R2 ;  /* 0x000000029d027221 */ /* 0x000fe40000010000 */
[----:B------:R-:W-:Y:S02]  /*d5c0*/  FADD.FTZ R0, R160, R0 ;  /* 0x00000000a0007221 */ /* 0x000fe40000010000 */
[C---:B--2---:R-:W-:Y:S04]  /*d5d0*/  HMMA.16816.F32 R16, R20.reuse, R28, R16 ;  /* 0x0000001c1410723c */ /* 0x044fe80000001810 */
[----:B------:R-:W-:Y:S02]  /*d5e0*/  FADD.FTZ R2, R155, R2 ;  /* 0x000000029b027221 */ /* 0x000fe40000010000 */
[----:B------:R-:W-:Y:S02]  /*d5f0*/  FADD.FTZ R0, R159, R0 ;  /* 0x000000009f007221 */ /* 0x000fe40000010000 */
[----:B------:R-:W-:Y:S01]  /*d600*/  HMMA.16816.F32 R112, R20, R30, R112 ;  /* 0x0000001e1470723c */ /* 0x000fe20000001870 */
[----:B------:R-:W2:Y:S03]  /*d610*/  LDSM.16.MT88.4 R28, [R211+0x3800] ;  /* 0x00380000d31c783b */ /* 0x000ea60000004200 */
[----:B------:R-:W-:Y:S02]  /*d620*/  FADD.FTZ R2, R154, R2 ;  /* 0x000000029a027221 */ /* 0x000fe40000010000 */
[----:B------:R-:W-:Y:S01]  /*d630*/  FADD.FTZ R0, R152, R0 ;  /* 0x0000000098007221 */ /* 0x000fe20000010000 */
        /* <DEDUP_REMOVED lines=9> */
[C---:B------:R-:W-:Y:S01]  /*d6d0*/  HMMA.16816.F32 R120, R20.reuse, R124, R4 ;  /* 0x0000007c1478723c */ /* 0x040fe20000001804 */
[----:B------:R-:W4:Y:S02]  /*d6e0*/  LDSM.16.MT88.4 R4, [R208+0x7800] ;  /* 0x00780000d004783b */ /* 0x000f240000004200 */
[----:B------:R-:W-:Y:S02]  /*d6f0*/  FADD.FTZ R2, R146, R2 ;  /* 0x0000000292027221 */ /* 0x000fe40000010000 */
[----:B------:R-:W-:Y:S02]  /*d700*/  FADD.FTZ R0, R150, R0 ;  /* 0x0000000096007221 */ /* 0x000fe40000010000 */
[----:B------:R-:W-:Y:S01]  /*d710*/  FADD.FTZ R2, R133, R2 ;  /* 0x0000000285027221 */ /* 0x000fe20000010000 */
[C---:B------:R-:W-:Y:S01]  /*d720*/  HMMA.16816.F32 R124, R20.reuse, R126, R8 ;  /* 0x0000007e147c723c */ /* 0x040fe20000001808 */
[----:B------:R-:W5:Y:S03]  /*d730*/  LDSM.16.MT88.4 R8, [R210+0x7800] ;  /* 0x00780000d208783b */ /* 0x000f660000004200 */
        /* <DEDUP_REMOVED lines=9> */
[C---:B---3--:R-:W-:Y:S04]  /*d7d0*/  HMMA.16816.F32 R76, R20.reuse, R32, R76 ;  /* 0x00000020144c723c */ /* 0x048fe8000000184c */
[----:B------:R-:W-:Y:S02]  /*d7e0*/  FADD.FTZ R0, R134, R0 ;  /* 0x0000000086007221 */ /* 0x000fe40000010000 */
[----:B------:R-:W-:Y:S02]  /*d7f0*/  FADD.FTZ R2, R49, R2 ;  /* 0x0000000231027221 */ /* 0x000fe40000010000 */
[C---:B------:R-:W-:Y:S04]  /*d800*/  HMMA.16816.F32 R80, R20.reuse, R34, R80 ;  /* 0x000000221450723c */ /* 0x040fe80000001850 */
[----:B------:R-:W-:Y:S02]  /*d810*/  FADD.FTZ R0, R129, R0 ;  /* 0x0000000081007221 */ /* 0x000fe40000010000 */
[----:B------:R-:W-:Y:S02]  /*d820*/  FADD.FTZ R2, R48, R2 ;  /* 0x0000000230027221 */ /* 0x000fe40000010000 */
[C---:B--2---:R-:W-:Y:S04]  /*d830*/  HMMA.16816.F32 R84, R20.reuse, R28, R84 ;  /* 0x0000001c1454723c */ /* 0x044fe80000001854 */
[----:B------:R-:W-:Y:S02]  /*d840*/  FADD.FTZ R0, R128, R0 ;  /* 0x0000000080007221 */ /* 0x000fe40000010000 */
[----:B------:R-:W-:Y:S02]  /*d850*/  FADD.FTZ R2, R50, R2 ;  /* 0x0000000232027221 */ /* 0x000fe40000010000 */
[C---:B------:R-:W-:Y:S04]  /*d860*/  HMMA.16816.F32 R88, R20.reuse, R30, R88 ;  /* 0x0000001e1458723c */ /* 0x040fe80000001858 */
[----:B------:R-:W-:Y:S02]  /*d870*/  FADD.FTZ R2, R51, R2 ;  /* 0x0000000233027221 */ /* 0x000fe40000010000 */
[----:B------:R-:W-:Y:S01]  /*d880*/  FADD.FTZ R0, R119, R0 ;  /* 0x0000000077007221 */ /* 0x000fe20000010000 */
[-C--:B------:R-:W-:Y:S01]  /*d890*/  MOV R119, R3.reuse ;  /* 0x0000000300777202 */ /* 0x080fe20000000f00 */
[C---:B----4-:R-:W-:Y:S04]  /*d8a0*/  HMMA.16816.F32 R92, R20.reuse, R4, R92 ;  /* 0x00000004145c723c */ /* 0x050fe8000000185c */
[----:B------:R-:W-:Y:S02]  /*d8b0*/  FADD.FTZ R2, R54, R2 ;  /* 0x0000000236027221 */ /* 0x000fe40000010000 */
[----:B------:R-:W-:Y:S02]  /*d8c0*/  FADD.FTZ R0, R116, R0 ;  /* 0x0000000074007221 */ /* 0x000fe40000010000 */
[C---:B------:R-:W-:Y:S01]  /*d8d0*/  HMMA.16816.F32 R96, R20.reuse, R6, R96 ;  /* 0x000000061460723c */ /* 0x040fe20000001860 */
[----:B------:R-:W2:Y:S03]  /*d8e0*/  LDSM.16.MT88.4 R4, [R211+0x7800] ;  /* 0x00780000d304783b */ /* 0x000ea60000004200 */
[----:B------:R-:W-:Y:S02]  /*d8f0*/  FADD.FTZ R2, R55, R2 ;  /* 0x0000000237027221 */ /* 0x000fe40000010000 */
[----:B------:R-:W-:Y:S02]  /*d900*/  FADD.FTZ R0, R52, R0 ;  /* 0x0000000034007221 */ /* 0x000fe40000010000 */
[C---:B-----5:R-:W-:Y:S04]  /*d910*/  HMMA.16816.F32 R100, R20.reuse, R8, R100 ;  /* 0x000000081464723c */ /* 0x060fe80000001864 */
[----:B------:R-:W-:Y:S02]  /*d920*/  FADD.FTZ R2, R58, R2 ;  /* 0x000000023a027221 */ /* 0x000fe40000010000 */
[----:B------:R-:W-:Y:S01]  /*d930*/  FADD.FTZ R0, R53, R0 ;  /* 0x0000000035007221 */ /* 0x000fe20000010000 */
[----:B------:R-:W-:Y:S01]  /*d940*/  MOV R8, R3 ;  /* 0x0000000300087202 */ /* 0x000fe20000000f00 */
[C---:B------:R-:W-:Y:S04]  /*d950*/  HMMA.16816.F32 R104, R20.reuse, R10, R104 ;  /* 0x0000000a1468723c */ /* 0x040fe80000001868 */
[----:B------:R-:W-:Y:S04]  /*d960*/  FADD.FTZ R0, R56, R0 ;  /* 0x0000000038007221 */ /* 0x000fe80000010000 */
[C---:B-1----:R-:W-:Y:S04]  /*d970*/  HMMA.16816.F32 R128, R20.reuse, R24, R12 ;  /* 0x000000181480723c */ /* 0x042fe8000000180c */
[----:B------:R-:W-:Y:S04]  /*d980*/  FADD.FTZ R0, R57, R0 ;  /* 0x0000000039007221 */ /* 0x000fe80000010000 */
[C---:B------:R-:W-:Y:S08]  /*d990*/  HMMA.16816.F32 R108, R20.reuse, R26, R108 ;  /* 0x0000001a146c723c */ /* 0x040ff0000000186c */
[C---:B--2---:R-:W-:Y:S07]  /*d9a0*/  HMMA.16816.F32 R132, R20.reuse, R4, R16 ;  /* 0x000000041484723c */ /* 0x044fee0000001810 */
[----:B------:R-:W-:Y:S01]  /*d9b0*/  FADD.FTZ R4, R59, R2 ;  /* 0x000000023b047221 */ /* 0x000fe20000010000 */
[----:B------:R-:W-:Y:S04]  /*d9c0*/  HMMA.16816.F32 R112, R20, R6, R112 ;  /* 0x000000061470723c */ /* 0x000fe80000001870 */
[----:B------:R-:W-:Y:S02]  /*d9d0*/  FADD.FTZ R2, R60, R0 ;  /* 0x000000003c027221 */ /* 0x000fe40000010000 */
[----:B------:R-:W-:Y:S02]  /*d9e0*/  FADD.FTZ R0, R62, R4 ;  /* 0x000000043e007221 */ /* 0x000fe40000010000 */
[----:B------:R-:W-:Y:S04]  /*d9f0*/  FADD.FTZ R2, R61, R2 ;  /* 0x000000023d027221 */ /* 0x000fe80000010000 */
[----:B------:R-:W-:Y:S02]  /*da00*/  FADD.FTZ R0, R63, R0 ;  /* 0x000000003f007221 */ /* 0x000fe40000010000 */
[----:B------:R-:W-:Y:S02]  /*da10*/  FADD.FTZ R4, R64, R2 ;  /* 0x0000000240047221 */ /* 0x000fe40000010000 */
[----:B------:R-:W-:Y:S01]  /*da20*/  FADD.FTZ R2, R66, R0 ;  /* 0x0000000042027221 */ /* 0x000fe20000010000 */
[----:B------:R-:W-:Y:S01]  /*da30*/  IADD3 R0, R223, -0x1, RZ ;  /* 0xffffffffdf007810 */ /* 0x000fe20007ffe0ff */
[----:B------:R-:W-:Y:S02]  /*da40*/  FADD.FTZ R4, R65, R4 ;  /* 0x0000000441047221 */ /* 0x000fe40000010000 */
[----:B------:R-:W-:Y:S01]  /*da50*/  FADD.FTZ R2, R67, R2 ;  /* 0x0000000243027221 */ /* 0x000fe20000010000 */
[----:B------:R-:W-:Y:S02]  /*da60*/  MOV R223, R0 ;  /* 0x0000000000df7202 */ /* 0x000fe40000000f00 */
[----:B------:R1:W-:Y:S04]  /*da70*/  STL [R1], R4 ;  /* 0x0000000401007387 */ /* 0x0003e80000100800 */
[----:B------:R1:W-:Y:S02]  /*da80*/  STL [R1+0x4], R2 ;  /* 0x0000040201007387 */ /* 0x0003e40000100800 */
[----:B-1----:R-:W-:-:S05]  /*da90*/  @P0 BRA `(.L_x_487) ;  /* 0xffffc5e000000947 */ /* 0x002fca000383ffff */
.L_x_480:
[----:B------:R-:W-:Y:S05]  /*daa0*/  BRA.DIV ~URZ, `(.L_x_488) ;  /* 0x00004ca27f007947 */ /* 0x000fea000b800000 */
[----:B-1----:R-:W2:Y:S04]  /*dab0*/  LDL R0, [R1] ;  /* 0x0000000001007983 */ /* 0x002ea80000100800 */
[----:B--2---:R1:W2:Y:S02]  /*dac0*/  SHFL.BFLY PT, R4, R0, 0x2, 0x1f ;  /* 0x0c401f0000047f89 */ /* 0x0042a400000e0000 */
.L_x_534:
[----:B-1----:R-:W3:Y:S02]  /*dad0*/  LDL.LU R0, [R1] ;  /* 0x0000000001007983 */ /* 0x002ee40000300800 */
[----:B--23--:R-:W-:Y:S01]  /*dae0*/  FADD.FTZ R4, R4, R0 ;  /* 0x0000000004047221 */ /* 0x00cfe20000010000 */
[----:B------:R-:W-:Y:S05]  /*daf0*/  BRA.DIV ~URZ, `(.L_x_489) ;  /* 0x00004cb27f007947 */ /* 0x000fea000b800000 */
[----:B------:R-:W2:Y:S04]  /*db00*/  LDL.LU R2, [R1+0x4] ;  /* 0x0000040001027983 */ /* 0x000ea80000300800 */
[----:B------:R-:W1:Y:S02]  /*db10*/  SHFL.BFLY PT, R0, R4, 0x1, 0x1f ;  /* 0x0c201f0004007f89 */ /* 0x000e6400000e0000 */
[----:B-1----:R-:W-:-:S02]  /*db20*/  FADD.FTZ R4, R4, R0 ;  /* 0x0000000004047221 */ /* 0x002fc40000010000 */
[----:B--2---:R-:W1:Y:S02]  /*db30*/  SHFL.BFLY PT, R5, R2, 0x2, 0x1f ;  /* 0x0c401f0002057f89 */ /* 0x004e6400000e0000 */
[----:B-1----:R-:W-:-:S05]  /*db40*/  FADD.FTZ R5, R5, R2 ;  /* 0x0000000205057221 */ /* 0x002fca0000010000 */
[----:B------:R1:W2:Y:S02]  /*db50*/  SHFL.BFLY PT, R3, R5, 0x1, 0x1f ;  /* 0x0c201f0005037f89 */ /* 0x0002a400000e0000 */
.L_x_535:
[----:B------:R-:W-:Y:S01]  /*db60*/  FSETP.NE.FTZ.AND P1, PT, R4, RZ, PT ;  /* 0x000000ff0400720b */ /* 0x000fe20003f35000 */
[----:B--2---:R-:W-:Y:S01]  /*db70*/  FADD.FTZ R3, R3, R5 ;  /* 0x0000000503037221 */ /* 0x004fe20000010000 */
[----:B------:R-:W-:Y:S02]  /*db80*/  MOV R2, RZ ;  /* 0x000000ff00027202 */ /* 0x000fe40000000f00 */
[----:B------:R-:W-:Y:S02]  /*db90*/  MOV R0, RZ ;  /* 0x000000ff00007202 */ /* 0x000fe40000000f00 */
[----:B------:R-:W-:Y:S02]  /*dba0*/  FSETP.NE.FTZ.AND P0, PT, R3, RZ, PT ;  /* 0x000000ff0300720b */ /* 0x000fe40003f15000 */
[----:B------:R-:W-:Y:S02]  /*dbb0*/  MOV R35, 0x1 ;  /* 0x0000000100237802 */ /* 0x000fe40000000f00 */
[----:B------:R-:W-:-:S02]  /*dbc0*/  MOV R34, 0xff800000 ;  /* 0xff80000000227802 */ /* 0x000fc40000000f00 */
[----:B------:R-:W-:Y:S01]  /*dbd0*/  MOV R33, 0xff800000 ;  /* 0xff80000000217802 */ /* 0x000fe20000000f00 */
[----:B------:R-:W2:Y:S01]  /*dbe0*/  @P1 MUFU.RCP R2, R4 ;  /* 0x0000000400021308 */ /* 0x000ea20000001000 */
[----:B-1----:R-:W-:-:S05]  /*dbf0*/  @P1 MOV R5, 0x3f317218 ;  /* 0x3f31721800051802 */ /* 0x002fca0000000f00 */
[----:B------:R-:W-:Y:S02]  /*dc00*/  @P1 FMUL.FTZ R5, R5, c[0x0][0x2d0] ;  /* 0x0000b40005051a20 */ /* 0x000fe40000410000 */
[----:B------:R-:W1:Y:S01]  /*dc10*/  @P1 MUFU.LG2 R4, R4 ;  /* 0x0000000400041308 */ /* 0x000e620000000c00 */
[----:B--2---:R-:W-:-:S07]  /*dc20*/  FMUL.FTZ R120, R2, R120 ;  /* 0x0000007802787220 */ /* 0x004fce0000410000 */
[----:B------:R-:W2:Y:S01]  /*dc30*/  @P0 MUFU.RCP R0, R3 ;  /* 0x0000000300000308 */ /* 0x000ea20000001000 */
[C---:B------:R-:W-:Y:S02]  /*dc40*/  FMUL.FTZ R32, R2.reuse, R121 ;  /* 0x0000007902207220 */ /* 0x040fe40000410000 */
[C---:B------:R-:W-:Y:S02]  /*dc50*/  FMUL.FTZ R124, R2.reuse, R124 ;  /* 0x0000007c027c7220 */ /* 0x040fe40000410000 */
[----:B------:R-:W-:Y:S02]  /*dc60*/  FMUL.FTZ R30, R2, R125 ;  /* 0x0000007d021e7220 */ /* 0x000fe40000410000 */
[----:B-1----:R-:W-:Y:S02]  /*dc70*/  @P1 FMUL.FTZ R7, R4, 0.69314718246459960938 ;  /* 0x3f31721804071820 */ /* 0x002fe40000410000 */
        /* <DEDUP_REMOVED lines=27> */
[----:B------:R-:W-:Y:S02]  /*de30*/  FMUL.FTZ R113, R2, R113 ;  /* 0x0000007102717220 */ /* 0x000fe40000410000 */
[----:B------:R1:W3:Y:S01]  /*de40*/  @P0 MUFU.LG2 R2, R3 ;  /* 0x0000000300020308 */ /* 0x0002e20000000c00 */
[----:B------:R-:W-:Y:S02]  /*de50*/  @P1 FFMA.FTZ R34, R5, R117, R7 ;  /* 0x0000007505221223 */ /* 0x000fe40000010007 */
[C---:B--2---:R-:W-:Y:S02]  /*de60*/  FMUL.FTZ R122, R0.reuse, R122 ;  /* 0x0000007a007a7220 */ /* 0x044fe40000410000 */
[C---:B------:R-:W-:Y:S02]  /*de70*/  FMUL.FTZ R31, R0.reuse, R123 ;  /* 0x0000007b001f7220 */ /* 0x040fe40000410000 */
[----:B------:R-:W-:-:S02]  /*de80*/  FMUL.FTZ R126, R0, R126 ;  /* 0x0000007e007e7220 */ /* 0x000fc40000410000 */
[C---:B------:R-:W-:Y:S02]  /*de90*/  FMUL.FTZ R29, R0.reuse, R127 ;  /* 0x0000007f001d7220 */ /* 0x040fe40000410000 */
[C---:B------:R-:W-:Y:S02]  /*dea0*/  FMUL.FTZ R70, R0.reuse, R70 ;  /* 0x0000004600467220 */ /* 0x040fe40000410000 */
[C---:B------:R-:W-:Y:S02]  /*deb0*/  FMUL.FTZ R27, R0.reuse, R71 ;  /* 0x00000047001b7220 */ /* 0x040fe40000410000 */
[----:B------:R-:W-:Y:S01]  /*dec0*/  FMUL.FTZ R74, R0, R74 ;  /* 0x0000004a004a7220 */ /* 0x000fe20000410000 */
[----:B-1----:R-:W-:Y:S01]  /*ded0*/  @P0 MOV R3, 0x3f317218 ;  /* 0x3f31721800030802 */ /* 0x002fe20000000f00 */
[----:B---3--:R-:W-:Y:S02]  /*dee0*/  @P0 FMUL.FTZ R2, R2, 0.69314718246459960938 ;  /* 0x3f31721802020820 */ /* 0x008fe40000410000 */
[----:B------:R-:W-:-:S02]  /*def0*/  FMUL.FTZ R25, R0, R75 ;  /* 0x0000004b00197220 */ /* 0x000fc40000410000 */
[----:B------:R-:W-:Y:S02]  /*df00*/  @P0 FMUL.FTZ R3, R3, c[0x0][0x2d0] ;  /* 0x0000b40003030a20 */ /* 0x000fe40000410000 */
        /* <DEDUP_REMOVED lines=23> */
[----:B------:R-:W-:Y:S01]  /*e080*/  FMUL.FTZ R115, R0, R115 ;  /* 0x0000007300737220 */ /* 0x000fe20000410000 */
[----:B------:R-:W-:Y:S01]  /*e090*/  PRMT R0, R35, 0x7610, R0 ;  /* 0x0000761023007816 */ /* 0x000fe20000000000 */
[----:B------:R-:W-:Y:S02]  /*e0a0*/  @P0 FFMA.FTZ R33, R3, R8, R2 ;  /* 0x0000000803210223 */ /* 0x000fe40000010002 */
.L_x_461:
[----:B------:R2:W5:Y:S01]  /*e0b0*/  LDL R35, [R1+0x4c] ;  /* 0x00004c0001237983 */ /* 0x0005620000100800 */
[----:B------:R-:W-:Y:S03]  /*e0c0*/  BSSY B0, `(.L_x_490) ;  /* 0x0000012000007945 */ /* 0x000fe60003800000 */
[----:B-1----:R-:W1:Y:S02]  /*e0d0*/  S2R R38, SR_TID.X ;  /* 0x0000000000267919 */ /* 0x002e640000002100 */
[----:B-1----:R-:W-:-:S13]  /*e0e0*/  LOP3.LUT P4, RZ, R38, 0xff, RZ, 0xc0, !PT ;  /* 0x000000ff26ff7812 */ /* 0x002fda000788c0ff */
[----:B------:R-:W-:Y:S05]  /*e0f0*/  @P4 BRA `(.L_x_491) ;  /* 0x000000e000004947 */ /* 0x000fea0003800000 */
[----:B--2---:R-:W1:Y:S01]  /*e100*/  S2R R8, SR_LANEID ;  /* 0x0000000000087919 */ /* 0x004e620000000000 */
[----:B------:R-:W-:Y:S01]  /*e110*/  VOTEU.ANY UR4, UPT, PT ;  /* 0x0000000000047886 */ /* 0x000fe200038e0100 */
[----:B------:R-:W-:Y:S01]  /*e120*/  IMAD.MOV.U32 R36, RZ, RZ, c[0x0][0x580] ;  /* 0x00016000ff247624 */ /* 0x000fe200078e00ff */
[----:B------:R-:W1:Y:S01]  /*e130*/  FLO.U32 R3, UR4 ;  /* 0x0000000400037d00 */ /* 0x000e6200080e0000 */
[----:B------:R-:W-:-:S07]  /*e140*/  IMAD.MOV.U32 R37, RZ, RZ, c[0x0][0x584] ;  /* 0x00016100ff257624 */ /* 0x000fce00078e00ff */
[----:B------:R-:W2:Y:S01]  /*e150*/  POPC R2, UR4 ;  /* 0x0000000400027d09 */ /* 0x000ea20008000000 */
[----:B-1----:R-:W-:-:S13]  /*e160*/  ISETP.EQ.U32.AND P0, PT, R3, R8, PT ;  /* 0x000000080300720c */ /* 0x002fda0003f02070 */
[----:B--2---:R-:W2:Y:S04]  /*e170*/  @P0 ATOMG.E.ADD.STRONG.GPU PT, R2, [R36.64], R2 ;  /* 0x00000002240209a8 */ /* 0x004ea800081ee1c6 */
[----:B------:R-:W1:Y:S04]  /*e180*/  S2R R8, SR_LTMASK ;  /* 0x0000000000087919 */ /* 0x000e680000003900 */
[----:B--2---:R1:W2:Y:S02]  /*e190*/  SHFL.IDX PT, R3, R2, R3, 0x1f ;  /* 0x00001f0302037589 */ /* 0x0042a400000e0000 */
[----:B-1----:R-:W-:-:S06]  /*e1a0*/  LOP3.LUT R2, R8, UR4, RZ, 0xc0, !PT ;  /* 0x0000000408027c12 */ /* 0x002fcc000f8ec0ff */
[----:B------:R-:W2:Y:S02]  /*e1b0*/  POPC R2, R2 ;  /* 0x0000000200027309 */ /* 0x000ea40000000000 */
[----:B--2--5:R-:W-:-:S05]  /*e1c0*/  IADD3 R35, R3, c[0x0][0xc], R2 ;  /* 0x0000030003237a10 */ /* 0x024fca0007ffe002 */
[----:B------:R1:W-:Y:S02]  /*e1d0*/  STL [R1+0x4c], R35 ;  /* 0x00004c2301007387 */ /* 0x0003e40000100800 */
.L_x_491:
[----:B--2---:R-:W-:Y:S05]  /*e1e0*/  BSYNC B0 ;  /* 0x0000000000007941 */ /* 0x004fea0003800000 */
.L_x_490:
[----:B------:R-:W-:Y:S01]  /*e1f0*/  PRMT R0, R0, 0x9910, RZ ;  /* 0x0000991000007816 */ /* 0x000fe200000000ff */
[----:B------:R-:W-:Y:S01]  /*e200*/  BSSY B1, `(.L_x_492) ;  /* 0x0000188000017945 */ /* 0x000fe20003800000 */
[----:B-----5:R-:W-:Y:S02]  /*e210*/  IMAD.MOV.U32 R44, RZ, RZ, R35 ;  /* 0x000000ffff2c7224 */ /* 0x020fe400078e0023 */
[----:B------:R-:W-:-:S13]  /*e220*/  ISETP.NE.AND P0, PT, R0, RZ, PT ;  /* 0x000000ff0000720c */ /* 0x000fda0003f05270 */
[----:B------:R-:W-:Y:S05]  /*e230*/  @!P0 BRA `(.L_x_493) ;  /* 0x00000ed000008947 */ /* 0x000fea0003800000 */
[----:B------:R-:W2:Y:S04]  /*e240*/  LDL R43, [R1+0x50] ;  /* 0x00005000012b7983 */ /* 0x000ea80000100800 */
[----:B------:R-:W3:Y:S04]  /*e250*/  LDL R42, [R1+0x54] ;  /* 0x00005400012a7983 */ /* 0x000ee80000100800 */
[----:B------:R-:W4:Y:S04]  /*e260*/  LDL R41, [R1+0x5c] ;  /* 0x00005c0001297983 */ /* 0x000f280000100800 */
[----:B------:R-:W5:Y:S04]  /*e270*/  LDL R40, [R1+0x58] ;  /* 0x0000580001287983 */ /* 0x000f680000100800 */
[----:B------:R-:W4:Y:S04]  /*e280*/  LDL R39, [R1+0x6c] ;  /* 0x00006c0001277983 */ /* 0x000f280000100800 */
[----:B------:R-:W5:Y:S04]  /*e290*/  LDL R37, [R1+0x64] ;  /* 0x0000640001257983 */ /* 0x000f680000100800 */
[----:B------:R-:W5:Y:S04]  /*e2a0*/  LDL R36, [R1+0x68] ;  /* 0x0000680001247983 */ /* 0x000f680000100800 */
[----:B-1----:R-:W5:Y:S01]  /*e2b0*/  LDL R35, [R1+0x60] ;  /* 0x0000600001237983 */ /* 0x002f620000100800 */
[----:B------:R-:W-:Y:S01]  /*e2c0*/  WARPSYNC 0xffffffff ;  /* 0xffffffff00007948 */ /* 0x000fe20003800000 */
[----:B------:R-:W-:-:S02]  /*e2d0*/  F2FP.PACK_AB R32, R32, R120 ;  /* 0x000000782020723e */ /* 0x000fc400000000ff */
[----:B------:R-:W-:Y:S01]  /*e2e0*/  BAR.SYNC.DEFER_BLOCKING 0x1, 0x100 ;  /* 0x0044000000007b1d */ /* 0x000fe20000010000 */
        /* <DEDUP_REMOVED lines=30> */
[----:B------:R-:W-:Y:S01]  /*e4d0*/  F2FP.PACK_AB R0, R115, R114 ;  /* 0x000000727300723e */ /* 0x000fe200000000ff */
[----:B--2---:R1:W-:Y:S04]  /*e4e0*/  STS [R43], R32 ;  /* 0x000000202b007388 */ /* 0x0043e80000000800 */
[----:B------:R1:W-:Y:S04]  /*e4f0*/  STS [R43+0x400], R31 ;  /* 0x0004001f2b007388 */ /* 0x0003e80000000800 */
[----:B---3--:R1:W-:Y:S04]  /*e500*/  STS [R42], R30 ;  /* 0x0000001e2a007388 */ /* 0x0083e80000000800 */
[----:B------:R1:W-:Y:S04]  /*e510*/  STS [R42+0x400], R29 ;  /* 0x0004001d2a007388 */ /* 0x0003e80000000800 */
[----:B----4-:R1:W-:Y:S04]  /*e520*/  STS [R41], R28 ;  /* 0x0000001c29007388 */ /* 0x0103e80000000800 */
[----:B------:R1:W-:Y:S04]  /*e530*/  STS [R41+0x400], R27 ;  /* 0x0004001b29007388 */ /* 0x0003e80000000800 */
[----:B-----5:R1:W-:Y:S04]  /*e540*/  STS [R40], R26 ;  /* 0x0000001a28007388 */ /* 0x0203e80000000800 */
[----:B------:R1:W-:Y:S04]  /*e550*/  STS [R40+0x400], R25 ;  /* 0x0004001928007388 */ /* 0x0003e80000000800 */
[----:B------:R1:W-:Y:S04]  /*e560*/  STS [R39], R24 ;  /* 0x0000001827007388 */ /* 0x0003e80000000800 */
[----:B------:R1:W-:Y:S04]  /*e570*/  STS [R39+0x400], R23 ;  /* 0x0004001727007388 */ /* 0x0003e80000000800 */
[----:B------:R1:W-:Y:S04]  /*e580*/  STS [R37], R22 ;  /* 0x0000001625007388 */ /* 0x0003e80000000800 */
[----:B------:R1:W-:Y:S04]  /*e590*/  STS [R37+0x400], R21 ;  /* 0x0004001525007388 */ /* 0x0003e80000000800 */
[----:B------:R1:W-:Y:S04]  /*e5a0*/  STS [R36], R20 ;  /* 0x0000001424007388 */ /* 0x0003e80000000800 */
[----:B------:R1:W-:Y:S04]  /*e5b0*/  STS [R36+0x400], R19 ;  /* 0x0004001324007388 */ /* 0x0003e80000000800 */
[----:B------:R1:W-:Y:S04]  /*e5c0*/  STS [R35], R18 ;  /* 0x0000001223007388 */ /* 0x0003e80000000800 */
[----:B------:R1:W-:Y:S04]  /*e5d0*/  STS [R35+0x400], R17 ;  /* 0x0004001123007388 */ /* 0x0003e80000000800 */
        /* <DEDUP_REMOVED lines=16> */
[----:B------:R-:W-:Y:S06]  /*e6e0*/  BAR.SYNC.DEFER_BLOCKING 0x1, 0x100 ;  /* 0x0044000000007b1d */ /* 0x000fec0000010000 */
[----:B------:R-:W-:Y:S05]  /*e6f0*/  BRA.CONV ~URZ, `(.L_x_494) ;  /* 0x000000837f007947 */ /* 0x000fea000b800000 */
[----:B-1----:R-:W-:Y:S01]  /*e700*/  SHF.R.S32.HI R35, RZ, 0x1f, R38 ;  /* 0x0000001fff237819 */ /* 0x002fe20000011426 */
[----:B------:R-:W-:Y:S01]  /*e710*/  IMAD.MOV.U32 R228, RZ, RZ, RZ ;  /* 0x000000ffffe47224 */ /* 0x000fe200078e00ff */
[----:B------:R-:W-:Y:S01]  /*e720*/  MOV R2, 0xe780 ;  /* 0x0000e78000027802 */ /* 0x000fe20000000f00 */
[----:B------:R-:W-:Y:S01]  /*e730*/  IMAD.MOV.U32 R3, RZ, RZ, 0x1f ;  /* 0x0000001fff037424 */ /* 0x000fe200078e00ff */
[----:B------:R-:W-:-:S04]  /*e740*/  LEA.HI R35, R35, R38, RZ, 0x7 ;  /* 0x0000002623237211 */ /* 0x000fc800078f38ff */
[----:B------:R-:W-:-:S05]  /*e750*/  SHF.R.S32.HI R35, RZ, 0x7, R35 ;  /* 0x00000007ff237819 */ /* 0x000fca0000011423 */
[----:B------:R-:W-:Y:S02]  /*e760*/  IMAD.MOV.U32 R227, RZ, RZ, R35 ;  /* 0x000000ffffe37224 */ /* 0x000fe400078e0023 */
[----:B------:R-:W-:Y:S05]  /*e770*/  CALL.REL.NOINC `($__internal_1_$__cuda_sm70_shflsync_idx_p) ;  /* 0x0000457000007944 */ /* 0x000fea0003c00000 */
.L_x_494:
[----:B-1----:R-:W2:Y:S04]  /*e780*/  LDL R2, [R1+0x44] ;  /* 0x0000440001027983 */ /* 0x002ea80000100800 */
[----:B------:R-:W3:Y:S04]  /*e790*/  LDL R15, [R1+0x8] ;  /* 0x00000800010f7983 */ /* 0x000ee80000100800 */
[----:B------:R-:W4:Y:S04]  /*e7a0*/  LDL.LU R10, [R1+0x40] ;  /* 0x00004000010a7983 */ /* 0x000f280000300800 */
[----:B------:R-:W5:Y:S04]  /*e7b0*/  LDL.LU R12, [R1+0x3c] ;  /* 0x00003c00010c7983 */ /* 0x000f680000300800 */
[----:B------:R-:W2:Y:S01]  /*e7c0*/  LDL.LU R14, [R1+0x38] ;  /* 0x00003800010e7983 */ /* 0x000ea20000300800 */
[----:B------:R-:W-:-:S03]  /*e7d0*/  IMAD.MOV.U32 R0, RZ, RZ, 0x1 ;  /* 0x00000001ff007424 */ /* 0x000fc600078e00ff */
[----:B------:R-:W3:Y:S02]  /*e7e0*/  LDL R13, [R1+0x74] ;  /* 0x00007400010d7983 */ /* 0x000ee40000100800 */
[----:B------:R-:W-:Y:S02]  /*e7f0*/  ISETP.NE.AND P1, PT, R0, c[0x0][0x4e8], PT ;  /* 0x00013a0000007a0c */ /* 0x000fe40003f25270 */
[----:B------:R-:W1:Y:S01]  /*e800*/  S2R R16, SR_TID.X ;  /* 0x0000000000107919 */ /* 0x000e620000002100 */
[----:B------:R-:W-:Y:S02]  /*e810*/  ULDC UR5, c[0x0][0x4e8] ;  /* 0x00013a0000057ab9 */ /* 0x000fe40000000800 */
[----:B------:R-:W-:Y:S02]  /*e820*/  ULDC UR4, c[0x0][0x388] ;  /* 0x0000e20000047ab9 */ /* 0x000fe40000000800 */
[----:B------:R-:W-:Y:S01]  /*e830*/  UIMAD UR4, UR5, UR4, URZ ;  /* 0x00000004050472a4 */ /* 0x000fe2000f8e023f */
[----:B------:R-:W-:Y:S01]  /*e840*/  BSSY B0, `(.L_x_495) ;  /* 0x000005f000007945 */ /* 0x000fe20003800000 */
[----:B------:R-:W-:-:S02]  /*e850*/  SHF.R.S32.HI R45, RZ, 0x1f, R237 ;  /* 0x0000001fff2d7819 */ /* 0x000fc400000114ed */
[----:B------:R-:W-:Y:S02]  /*e860*/  SHF.R.S32.HI R46, RZ, 0x1f, R226 ;  /* 0x0000001fff2e7819 */ /* 0x000fe400000114e2 */
[----:B----4-:R-:W-:Y:S01]  /*e870*/  SHF.R.S32.HI R5, RZ, 0x1f, R10 ;  /* 0x0000001fff057819 */ /* 0x010fe2000001140a */
[----:B--2---:R-:W-:-:S04]  /*e880*/  IMAD.IADD R4, R2, 0x1, R14 ;  /* 0x0000000102047824 */ /* 0x004fc800078e020e */
[----:B------:R-:W-:Y:S02]  /*e890*/  IMAD R6, R5, c[0x0][0x490], RZ ;  /* 0x0001240005067a24 */ /* 0x000fe400078e02ff */
[----:B------:R-:W-:Y:S01]  /*e8a0*/  @P1 IMAD.HI.U32 R7, R4, c[0x0][0x4ec], RZ ;  /* 0x00013b0004071a27 */ /* 0x000fe200078e00ff */
[----:B------:R-:W-:-:S03]  /*e8b0*/  MOV R0, R4 ;  /* 0x0000000400007202 */ /* 0x000fc60000000f00 */
[----:B------:R-:W-:Y:S01]  /*e8c0*/  IMAD.WIDE.U32 R2, R10, c[0x0][0x490], RZ ;  /* 0x000124000a027a25 */ /* 0x000fe200078e00ff */
[----:B------:R-:W-:-:S03]  /*e8d0*/  @P1 SHF.R.U32.HI R0, RZ, c[0x0][0x4f0], R7 ;  /* 0x00013c00ff001a19 */ /* 0x000fc60000011607 */
[----:B------:R-:W-:Y:S01]  /*e8e0*/  IMAD R6, R10, c[0x0][0x494], R6 ;  /* 0x000125000a067a24 */ /* 0x000fe200078e0206 */
[----:B-----5:R-:W-:Y:S02]  /*e8f0*/  SHF.R.S32.HI R11, RZ, 0x1f, R12 ;  /* 0x0000001fff0b7819 */ /* 0x020fe4000001140c */
[----:B------:R-:W-:Y:S01]  /*e900*/  IADD3 R8, -R0, RZ, RZ ;  /* 0x000000ff00087210 */ /* 0x000fe20007ffe1ff */
[----:B------:R-:W-:Y:S02]  /*e910*/  IMAD.IADD R3, R3, 0x1, R6 ;  /* 0x0000000103037824 */ /* 0x000fe400078e0206 */
[----:B------:R-:W-:Y:S02]  /*e920*/  IMAD R9, R11, c[0x0][0x498], RZ ;  /* 0x000126000b097a24 */ /* 0x000fe400078e02ff */
[----:B------:R-:W-:-:S04]  /*e930*/  IMAD.WIDE.U32 R6, R12, c[0x0][0x498], R2 ;  /* 0x000126000c067a25 */ /* 0x000fc800078e0002 */
[----:B------:R-:W-:Y:S01]  /*e940*/  IMAD R2, R8, c[0x0][0x4e8], R4 ;  /* 0x00013a0008027a24 */ /* 0x000fe200078e0204 */
[----:B------:R-:W-:Y:S01]  /*e950*/  IADD3 R4, P0, R0, R6, RZ ;  /* 0x0000000600047210 */ /* 0x000fe20007f1e0ff */
[----:B------:R-:W-:Y:S01]  /*e960*/  IMAD R3, R12, c[0x0][0x49c], R9 ;  /* 0x000127000c037a24 */ /* 0x000fe200078e0209 */
[----:B------:R-:W-:Y:S02]  /*e970*/  SHF.R.S32.HI R8, RZ, 0x1f, R0 ;  /* 0x0000001fff087819 */ /* 0x000fe40000011400 */
[----:B------:R-:W-:Y:S01]  /*e980*/  SHF.R.S32.HI R6, RZ, 0x1f, R2 ;  /* 0x0000001fff067819 */ /* 0x000fe20000011402 */
[----:B------:R-:W-:Y:S01]  /*e990*/  IMAD R0, R5, c[0x0][0x3e8], RZ ;  /* 0x0000fa0005007a24 */ /* 0x000fe200078e02ff */
[----:B------:R-:W-:Y:S01]  /*e9a0*/  IADD3.X R5, R8, R7, R3, P0, !PT ;  /* 0x0000000708057210 */ /* 0x000fe200007fe403 */
[----:B---3--:R-:W-:Y:S02]  /*e9b0*/  IMAD.IADD R8, R15, 0x1, R14 ;  /* 0x000000010f087824 */ /* 0x008fe400078e020e */
[----:B------:R-:W-:-:S02]  /*e9c0*/  IMAD R3, R6, c[0x0][0x488], RZ ;  /* 0x0001220006037a24 */ /* 0x000fc400078e02ff */
[C---:B------:R-:W-:Y:S02]  /*e9d0*/  IMAD R9, R10.reuse, c[0x0][0x3ec], R0 ;  /* 0x0000fb000a097a24 */ /* 0x040fe400078e0200 */
[----:B------:R-:W-:Y:S01]  /*e9e0*/  IMAD.WIDE.U32 R6, R10, c[0x0][0x3e8], RZ ;  /* 0x0000fa000a067a25 */ /* 0x000fe200078e00ff */
[----:B-1----:R-:W-:-:S03]  /*e9f0*/  SHF.R.S32.HI R15, RZ, 0x1f, R16 ;  /* 0x0000001fff0f7819 */ /* 0x002fc60000011410 */
[C---:B------:R-:W-:Y:S02]  /*ea00*/  IMAD R10, R2.reuse, c[0x0][0x48c], R3 ;  /* 0x00012300020a7a24 */ /* 0x040fe400078e0203 */
[----:B------:R-:W-:-:S04]  /*ea10*/  IMAD.WIDE.U32 R4, R2, c[0x0][0x488], R4 ;  /* 0x0001220002047a25 */ /* 0x000fc800078e0004 */
[----:B------:R-:W-:Y:S01]  /*ea20*/  @P1 IMAD.HI.U32 R2, R8, c[0x0][0x4ec], RZ ;  /* 0x00013b0008021a27 */ /* 0x000fe200078e00ff */
[----:B------:R-:W-:Y:S02]  /*ea30*/  MOV R0, R8 ;  /* 0x0000000800007202 */ /* 0x000fe40000000f00 */
[----:B------:R-:W-:Y:S01]  /*ea40*/  IADD3 R5, R5, R10, RZ ;  /* 0x0000000a05057210 */ /* 0x000fe20007ffe0ff */
[----:B------:R-:W-:Y:S01]  /*ea50*/  IMAD.IADD R3, R7, 0x1, R9 ;  /* 0x0000000107037824 */ /* 0x000fe200078e0209 */
[C---:B------:R-:W-:Y:S02]  /*ea60*/  LEA R9, P0, R4.reuse, c[0x0][0x450], 0x2 ;  /* 0x0001140004097a11 */ /* 0x040fe400078010ff */
[----:B------:R-:W-:Y:S01]  /*ea70*/  @P1 SHF.R.U32.HI R0, RZ, c[0x0][0x4f0], R2 ;  /* 0x00013c00ff001a19 */ /* 0x000fe20000011602 */
[----:B------:R-:W-:Y:S01]  /*ea80*/  IMAD.MOV.U32 R2, RZ, RZ, R6 ;  /* 0x000000ffff027224 */ /* 0x000fe200078e0006 */
[----:B------:R-:W-:Y:S01]  /*ea90*/  LEA.HI R15, R15, R16, RZ, 0x5 ;  /* 0x000000100f0f7211 */ /* 0x000fe200078f28ff */
[----:B------:R-:W-:Y:S01]  /*eaa0*/  IMAD R6, R11, c[0x0][0x3f0], RZ ;  /* 0x0000fc000b067a24 */ /* 0x000fe200078e02ff */
[----:B------:R-:W-:-:S02]  /*eab0*/  LEA.HI.X R5, R4, c[0x0][0x454], R5, 0x2, P0 ;  /* 0x0001150004057a11 */ /* 0x000fc400000f1405 */
[----:B------:R-:W-:Y:S01]  /*eac0*/  LOP3.LUT R15, R15, 0xffffffe0, RZ, 0xc0, !PT ;  /* 0xffffffe00f0f7812 */ /* 0x000fe200078ec0ff */
[----:B------:R-:W-:Y:S01]  /*ead0*/  IMAD R10, R12, c[0x0][0x3f4], R6 ;  /* 0x0000fd000c0a7a24 */ /* 0x000fe200078e0206 */
[----:B------:R-:W-:Y:S01]  /*eae0*/  SHFL.IDX PT, R4, R9, 0x1, 0x1c1f ;  /* 0x003c1f0009047f89 */ /* 0x000fe200000e0000 */
[----:B------:R-:W-:Y:S02]  /*eaf0*/  IADD3 R11, -R0, RZ, RZ ;  /* 0x000000ff000b7210 */ /* 0x000fe40007ffe1ff */
[----:B------:R-:W-:Y:S01]  /*eb00*/  IMAD.IADD R15, R16, 0x1, -R15 ;  /* 0x00000001100f7824 */ /* 0x000fe200078e0a0f */
[----:B------:R1:W-:Y:S04]  /*eb10*/  SHFL.IDX PT, R6, R9, RZ, 0x1c1f ;  /* 0x001c1fff09067589 */ /* 0x0003e800000e0000 */
[----:B------:R-:W2:Y:S04]  /*eb20*/  SHFL.IDX PT, R7, R5, RZ, 0x1c1f ;  /* 0x001c1fff05077589 */ /* 0x000ea800000e0000 */
[----:B------:R-:W3:Y:S01]  /*eb30*/  SHFL.IDX PT, R5, R5, 0x1, 0x1c1f ;  /* 0x003c1f0005057f89 */ /* 0x000ee200000e0000 */
[----:B------:R-:W-:Y:S01]  /*eb40*/  LOP3.LUT P0, RZ, R15, 0x3, RZ, 0xc0, !PT ;  /* 0x000000030fff7812 */ /* 0x000fe2000780c0ff */
[----:B------:R-:W-:-:S02]  /*eb50*/  IMAD R8, R11, c[0x0][0x4e8], R8 ;  /* 0x00013a000b087a24 */ /* 0x000fc400078e0208 */
[----:B------:R-:W4:Y:S01]  /*eb60*/  S2R R15, SR_TID.X ;  /* 0x00000000000f7919 */ /* 0x000f220000002100 */
[----:B-1----:R-:W-:-:S05]  /*eb70*/  IMAD.IADD R9, R13, 0x1, R14 ;  /* 0x000000010d097824 */ /* 0x002fca00078e020e */
[C---:B------:R-:W-:Y:S02]  /*eb80*/  IADD3 R11, R9.reuse, 0x8, RZ ;  /* 0x00000008090b7810 */ /* 0x040fe40007ffe0ff */
[----:B------:R-:W-:Y:S02]  /*eb90*/  ISETP.GE.OR P1, PT, R9, UR4, P0 ;  /* 0x0000000409007c0c */ /* 0x000fe40008726670 */
[----:B------:R-:W-:Y:S01]  /*eba0*/  ISETP.GE.OR P0, PT, R11, UR4, P0 ;  /* 0x000000040b007c0c */ /* 0x000fe20008706670 */
[----:B------:R-:W-:Y:S01]  /*ebb0*/  IMAD.WIDE.U32 R2, R12, c[0x0][0x3f0], R2 ;  /* 0x0000fc000c027a25 */ /* 0x000fe200078e0002 */
[----:B------:R-:W-:-:S04]  /*ebc0*/  SHF.R.S32.HI R12, RZ, 0x1f, R0 ;  /* 0x0000001fff0c7819 */ /* 0x000fc80000011400 */
[----:B------:R-:W-:Y:S01]  /*ebd0*/  IADD3 R3, R3, R10, RZ ;  /* 0x0000000a03037210 */ /* 0x000fe20007ffe0ff */
[----:B------:R-:W-:-:S04]  /*ebe0*/  IMAD R10, R12, c[0x0][0x3e0], RZ ;  /* 0x0000f8000c0a7a24 */ /* 0x000fc800078e02ff */
[----:B--2---:R1:W-:Y:S01]  /*ebf0*/  @!P1 ST.E [R6.64], R34 ;  /* 0x0000002206009985 */ /* 0x0043e2000c101906 */
[----:B------:R-:W-:-:S03]  /*ec00*/  IMAD R9, R0, c[0x0][0x3e4], R10 ;  /* 0x0000f90000097a24 */ /* 0x000fc600078e020a */
[----:B---3--:R2:W-:Y:S01]  /*ec10*/  @!P0 ST.E [R4.64], R33 ;  /* 0x0000002104008985 */ /* 0x0085e2000c101906 */
[----:B------:R-:W-:Y:S01]  /*ec20*/  IMAD.WIDE.U32 R2, R0, c[0x0][0x3e0], R2 ;  /* 0x0000f80000027a25 */ /* 0x000fe200078e0002 */
[----:B------:R-:W-:Y:S02]  /*ec30*/  SHF.R.S32.HI R0, RZ, 0x1f, R8 ;  /* 0x0000001fff007819 */ /* 0x000fe40000011408 */
[----:B------:R2:W3:Y:S04]  /*ec40*/  LDS.128 R24, [R219+0x1080] ;  /* 0x00108000db187984 */ /* 0x0004e80000000c00 */
[----:B------:R2:W2:Y:S04]  /*ec50*/  LDS.128 R32, [R219+0x2080] ;  /* 0x00208000db207984 */ /* 0x0004a80000000c00 */
[----:B------:R1:W2:Y:S04]  /*ec60*/  LDS.128 R36, [R219+0x3080] ;  /* 0x00308000db247984 */ /* 0x0002a80000000c00 */
[----:B------:R1:W2:Y:S04]  /*ec70*/  LDS.128 R20, [R219+0x5080] ;  /* 0x00508000db147984 */ /* 0x0002a80000000c00 */
[----:B------:R2:W2:Y:S04]  /*ec80*/  LDS.128 R28, [R219+0x6080] ;  /* 0x00608000db1c7984 */ /* 0x0004a80000000c00 */
[----:B------:R2:W2:Y:S01]  /*ec90*/  LDS.128 R40, [R219+0x7080] ;  /* 0x00708000db287984 */ /* 0x0004a20000000c00 */
[----:B----4-:R-:W-:Y:S01]  /*eca0*/  SHF.R.S32.HI R13, RZ, 0x1f, R15 ;  /* 0x0000001fff0d7819 */ /* 0x010fe2000001140f */
[----:B------:R-:W-:Y:S01]  /*ecb0*/  IMAD R0, R0, c[0x0][0x3d8], RZ ;  /* 0x0000f60000007a24 */ /* 0x000fe200078e02ff */
[----:B------:R-:W-:-:S02]  /*ecc0*/  IADD3 R3, R3, R9, RZ ;  /* 0x0000000903037210 */ /* 0x000fc40007ffe0ff */
[----:B------:R-:W-:Y:S01]  /*ecd0*/  LEA.HI R13, R13, R15, RZ, 0x3 ;  /* 0x0000000f0d0d7211 */ /* 0x000fe200078f18ff */
[C---:B------:R-:W-:Y:S02]  /*ece0*/  IMAD R0, R8.reuse, c[0x0][0x3dc], R0 ;  /* 0x0000f70008007a24 */ /* 0x040fe400078e0200 */
[----:B------:R-:W-:Y:S01]  /*ecf0*/  IMAD.WIDE.U32 R2, R8, c[0x0][0x3d8], R2 ;  /* 0x0000f60008027a25 */ /* 0x000fe200078e0002 */
[----:B------:R-:W-:-:S03]  /*ed00*/  SHF.R.S32.HI R13, RZ, 0x3, R13 ;  /* 0x00000003ff0d7819 */ /* 0x000fc6000001140d */
[----:B------:R-:W-:Y:S01]  /*ed10*/  IMAD.IADD R0, R3, 0x1, R0 ;  /* 0x0000000103007824 */ /* 0x000fe200078e0200 */
[C---:B------:R-:W-:Y:S02]  /*ed20*/  LEA R8, P0, R2.reuse, c[0x0][0x380], 0x1 ;  /* 0x0000e00002087a11 */ /* 0x040fe400078008ff */
[----:B-1----:R-:W-:Y:S02]  /*ed30*/  IADD3 R7, R13, R14, RZ ;  /* 0x0000000e0d077210 */ /* 0x002fe40007ffe0ff */
[----:B------:R-:W-:Y:S02]  /*ed40*/  LEA.HI.X R6, R2, c[0x0][0x384], R0, 0x1, P0 ;  /* 0x0000e10002067a11 */ /* 0x000fe400000f0c00 */
[----:B------:R-:W-:Y:S01]  /*ed50*/  ISETP.GE.AND P0, PT, R7, UR4, PT ;  /* 0x0000000407007c0c */ /* 0x000fe2000bf06270 */
[----:B------:R1:W4:Y:S04]  /*ed60*/  SHFL.IDX PT, R0, R8, RZ, 0x181f ;  /* 0x00181fff08007589 */ /* 0x00032800000e0000 */
[----:B------:R1:W1:Y:S08]  /*ed70*/  SHFL.IDX PT, R3, R6, RZ, 0x181f ;  /* 0x00181fff06037589 */ /* 0x00027000000e0000 */
[----:B------:R-:W-:Y:S05]  /*ed80*/  @P0 BRA `(.L_x_496) ;  /* 0x000000a000000947 */ /* 0x000fea0003800000 */
[----:B---3--:R-:W3:Y:S01]  /*ed90*/  LDS.128 R16, [R219+0x80] ;  /* 0x00008000db107984 */ /* 0x008ee20000000c00 */
[----:B------:R-:W-:-:S02]  /*eda0*/  ISETP.GE.AND P3, PT, R226, c[0x0][0x3c8], PT ;  /* 0x0000f200e2007a0c */ /* 0x000fc40003f66270 */
[----:B------:R-:W-:Y:S01]  /*edb0*/  ISETP.GE.AND P2, PT, R237, c[0x0][0x3c8], PT ;  /* 0x0000f200ed007a0c */ /* 0x000fe20003f46270 */
[----:B------:R-:W5:Y:S10]  /*edc0*/  LDS.128 R12, [R219+0x4080] ;  /* 0x00408000db0c7984 */ /* 0x000f740000000c00 */
[----:B--2-4-:R-:W-:-:S02]  /*edd0*/  @!P3 LEA R4, P1, R226, R0, 0x1 ;  /* 0x00000000e204b211 */ /* 0x014fc400078208ff */
[C---:B------:R-:W-:Y:S02]  /*ede0*/  @!P2 LEA R2, P0, R237.reuse, R0, 0x1 ;  /* 0x00000000ed02a211 */ /* 0x040fe400078008ff */
[-C--:B-1----:R-:W-:Y:S02]  /*edf0*/  @!P3 LEA.HI.X R5, R226, R3.reuse, R46, 0x1, P1 ;  /* 0x00000003e205b211 */ /* 0x082fe400008f0c2e */
[----:B------:R-:W-:-:S03]  /*ee00*/  @!P2 LEA.HI.X R3, R237, R3, R45, 0x1, P0 ;  /* 0x00000003ed03a211 */ /* 0x000fc600000f0c2d */
[----:B---3--:R1:W-:Y:S04]  /*ee10*/  @!P3 ST.E.128 [R4.64], R16 ;  /* 0x000000100400b985 */ /* 0x0083e8000c101d06 */
[----:B-----5:R1:W-:Y:S02]  /*ee20*/  @!P2 ST.E.128 [R2.64], R12 ;  /* 0x0000000c0200a985 */ /* 0x0203e4000c101d06 */
.L_x_496:
[----:B---3--:R-:W-:Y:S05]  /*ee30*/  BSYNC B0 ;  /* 0x0000000000007941 */ /* 0x008fea0003800000 */
.L_x_495:
[----:B-1----:R-:W-:Y:S01]  /*ee40*/  IADD3 R2, R7, 0x20, RZ ;  /* 0x0000002007027810 */ /* 0x002fe20007ffe0ff */
[----:B------:R1:W3:Y:S01]  /*ee50*/  SHFL.IDX PT, R3, R6, 0x1, 0x181f ;  /* 0x00381f0006037f89 */ /* 0x0002e200000e0000 */
[----:B------:R-:W-:Y:S02]  /*ee60*/  BSSY B0, `(.L_x_497) ;  /* 0x000000c000007945 */ /* 0x000fe40003800000 */
[----:B------:R-:W-:Y:S01]  /*ee70*/  ISETP.GE.AND P0, PT, R2, UR4, PT ;  /* 0x0000000402007c0c */ /* 0x000fe2000bf06270 */
[----:B----4-:R1:W4:-:S12]  /*ee80*/  SHFL.IDX PT, R0, R8, 0x1, 0x181f ;  /* 0x00381f0008007f89 */ /* 0x01031800000e0000 */
[----:B------:R-:W-:Y:S05]  /*ee90*/  @P0 BRA `(.L_x_498) ;  /* 0x0000008000000947 */ /* 0x000fea0003800000 */
[----:B------:R-:W-:Y:S02]  /*eea0*/  ISETP.GE.AND P1, PT, R226, c[0x0][0x3c8], PT ;  /* 0x0000f200e2007a0c */ /* 0x000fe40003f26270 */
[----:B------:R-:W-:-:S11]  /*eeb0*/  ISETP.GE.AND P0, PT, R237, c[0x0][0x3c8], PT ;  /* 0x0000f200ed007a0c */ /* 0x000fd60003f06270 */
[CC--:B--2-4-:R-:W-:Y:S02]  /*eec0*/  @!P1 LEA R4, P3, R226.reuse, R0.reuse, 0x1 ;  /* 0x00000000e2049211 */ /* 0x0d4fe400078608ff */
[C---:B------:R-:W-:Y:S02]  /*eed0*/  @!P0 LEA R2, P2, R237.reuse, R0, 0x1 ;  /* 0x00000000ed028211 */ /* 0x040fe400078408ff */
[-C--:B---3--:R-:W-:Y:S02]  /*eee0*/  @!P1 LEA.HI.X R5, R226, R3.reuse, R46, 0x1, P3 ;  /* 0x00000003e2059211 */ /* 0x088fe400018f0c2e */
[----:B------:R-:W-:-:S03]  /*eef0*/  @!P0 LEA.HI.X R3, R237, R3, R45, 0x1, P2 ;  /* 0x00000003ed038211 */ /* 0x000fc600010f0c2d */
[----:B------:R2:W-:Y:S04]  /*ef00*/  @!P1 ST.E.128 [R4.64], R24 ;  /* 0x0000001804009985 */ /* 0x0005e8000c101d06 */
[----:B------:R2:W-:Y:S02]  /*ef10*/  @!P0 ST.E.128 [R2.64], R20 ;  /* 0x0000001402008985 */ /* 0x0005e4000c101d06 */
.L_x_498:
[----:B------:R-:W-:Y:S05]  /*ef20*/  BSYNC B0 ;  /* 0x0000000000007941 */ /* 0x000fea0003800000 */
.L_x_497:
[----:B--2---:R-:W-:Y:S01]  /*ef30*/  IADD3 R2, R7, 0x40, RZ ;  /* 0x0000004007027810 */ /* 0x004fe20007ffe0ff */
[----:B---3--:R2:W3:Y:S01]  /*ef40*/  SHFL.IDX PT, R3, R6, 0x2, 0x181f ;  /* 0x00581f0006037f89 */ /* 0x0084e200000e0000 */
[----:B------:R-:W-:Y:S02]  /*ef50*/  BSSY B0, `(.L_x_499) ;  /* 0x000000c000007945 */ /* 0x000fe40003800000 */
[----:B------:R-:W-:Y:S01]  /*ef60*/  ISETP.GE.AND P0, PT, R2, UR4, PT ;  /* 0x0000000402007c0c */ /* 0x000fe2000bf06270 */
[----:B----4-:R2:W4:-:S12]  /*ef70*/  SHFL.IDX PT, R0, R8, 0x2, 0x181f ;  /* 0x00581f0008007f89 */ /* 0x01051800000e0000 */
[----:B------:R-:W-:Y:S05]  /*ef80*/  @P0 BRA `(.L_x_500) ;  /* 0x0000008000000947 */ /* 0x000fea0003800000 */
[----:B------:R-:W-:Y:S02]  /*ef90*/  ISETP.GE.AND P1, PT, R226, c[0x0][0x3c8], PT ;  /* 0x0000f200e2007a0c */ /* 0x000fe40003f26270 */
[----:B------:R-:W-:-:S11]  /*efa0*/  ISETP.GE.AND P0, PT, R237, c[0x0][0x3c8], PT ;  /* 0x0000f200ed007a0c */ /* 0x000fd60003f06270 */
[CC--:B----4-:R-:W-:Y:S02]  /*efb0*/  @!P1 LEA R4, P3, R226.reuse, R0.reuse, 0x1 ;  /* 0x00000000e2049211 */ /* 0x0d0fe400078608ff */
[C---:B------:R-:W-:Y:S02]  /*efc0*/  @!P0 LEA R2, P2, R237.reuse, R0, 0x1 ;  /* 0x00000000ed028211 */ /* 0x040fe400078408ff */
[-C--:B---3--:R-:W-:Y:S02]  /*efd0*/  @!P1 LEA.HI.X R5, R226, R3.reuse, R46, 0x1, P3 ;  /* 0x00000003e2059211 */ /* 0x088fe400018f0c2e */
[----:B------:R-:W-:-:S03]  /*efe0*/  @!P0 LEA.HI.X R3, R237, R3, R45, 0x1, P2 ;  /* 0x00000003ed038211 */ /* 0x000fc600010f0c2d */
[----:B------:R3:W-:Y:S04]  /*eff0*/  @!P1 ST.E.128 [R4.64], R32 ;  /* 0x0000002004009985 */ /* 0x0007e8000c101d06 */
[----:B------:R3:W-:Y:S02]  /*f000*/  @!P0 ST.E.128 [R2.64], R28 ;  /* 0x0000001c02008985 */ /* 0x0007e4000c101d06 */
.L_x_500:
[----:B------:R-:W-:Y:S05]  /*f010*/  BSYNC B0 ;  /* 0x0000000000007941 */ /* 0x000fea0003800000 */
.L_x_499:
[----:B---3--:R-:W-:Y:S01]  /*f020*/  IADD3 R2, R7, 0x60, RZ ;  /* 0x0000006007027810 */ /* 0x008fe20007ffe0ff */
[----:B------:R3:W1:Y:S03]  /*f030*/  SHFL.IDX PT, R4, R6, 0x3, 0x181f ;  /* 0x00781f0006047f89 */ /* 0x00066600000e0000 */
[----:B------:R-:W-:Y:S01]  /*f040*/  ISETP.GE.AND P0, PT, R2, UR4, PT ;  /* 0x0000000402007c0c */ /* 0x000fe2000bf06270 */
[----:B----4-:R3:W4:-:S12]  /*f050*/  SHFL.IDX PT, R0, R8, 0x3, 0x181f ;  /* 0x00781f0008007f89 */ /* 0x01071800000e0000 */
[----:B------:R-:W-:Y:S05]  /*f060*/  @P0 BRA `(.L_x_501) ;  /* 0x00000a1000000947 */ /* 0x000fea0003800000 */
[----:B------:R-:W-:-:S13]  /*f070*/  ISETP.GE.AND P0, PT, R226, c[0x0][0x3c8], PT ;  /* 0x0000f200e2007a0c */ /* 0x000fda0003f06270 */
[----:B----4-:R-:W-:-:S04]  /*f080*/  @!P0 LEA R2, P1, R226, R0, 0x1 ;  /* 0x00000000e2028211 */ /* 0x010fc800078208ff */
[----:B-1----:R-:W-:-:S05]  /*f090*/  @!P0 LEA.HI.X R3, R226, R4, R46, 0x1, P1 ;  /* 0x00000004e2038211 */ /* 0x002fca00008f0c2e */
[----:B------:R1:W-:Y:S01]  /*f0a0*/  @!P0 ST.E.128 [R2.64], R36 ;  /* 0x0000002402008985 */ /* 0x0003e2000c101d06 */
[----:B------:R-:W-:-:S13]  /*f0b0*/  ISETP.GE.AND P0, PT, R237, c[0x0][0x3c8], PT ;  /* 0x0000f200ed007a0c */ /* 0x000fda0003f06270 */
[----:B------:R-:W-:Y:S05]  /*f0c0*/  @P0 BRA `(.L_x_501) ;  /* 0x000009b000000947 */ /* 0x000fea0003800000 */
[----:B-1----:R-:W-:-:S04]  /*f0d0*/  LEA R2, P0, R237, R0, 0x1 ;  /* 0x00000000ed027211 */ /* 0x002fc800078008ff */
[----:B------:R-:W-:-:S05]  /*f0e0*/  LEA.HI.X R3, R237, R4, R45, 0x1, P0 ;  /* 0x00000004ed037211 */ /* 0x000fca00000f0c2d */
[----:B------:R1:W-:Y:S01]  /*f0f0*/  ST.E.128 [R2.64], R40 ;  /* 0x0000002802007985 */ /* 0x0003e2000c101d06 */
[----:B------:R-:W-:Y:S05]  /*f100*/  BRA `(.L_x_501) ;  /* 0x0000097000007947 */ /* 0x000fea0003800000 */
.L_x_493:
[----:B------:R-:W2:Y:S04]  /*f110*/  LDL R2, [R1+0x40] ;  /* 0x0000400001027983 */ /* 0x000ea80000100800 */
[----:B------:R-:W3:Y:S04]  /*f120*/  LDL R0, [R1+0x3c] ;  /* 0x00003c0001007983 */ /* 0x000ee80000100800 */
[----:B------:R-:W4:Y:S04]  /*f130*/  LDL R4, [R1+0x38] ;  /* 0x0000380001047983 */ /* 0x000f280000100800 */
[----:B------:R-:W5:Y:S01]  /*f140*/  S2R R3, SR_TID.X ;  /* 0x0000000000037919 */ /* 0x000f620000002100 */
[----:B------:R-:W-:Y:S01]  /*f150*/  BSSY B0, `(.L_x_502) ;  /* 0x0000026000007945 */ /* 0x000fe20003800000 */
[----:B-----5:R-:W-:Y:S01]  /*f160*/  ISETP.GE.AND P0, PT, R3, 0x80, PT ;  /* 0x000000800300780c */ /* 0x020fe20003f06270 */
[----:B--2---:R-:W-:-:S02]  /*f170*/  IMAD.MOV.U32 R12, RZ, RZ, R2 ;  /* 0x000000ffff0c7224 */ /* 0x004fc400078e0002 */
[----:B---3--:R-:W-:-:S03]  /*f180*/  IMAD.MOV.U32 R11, RZ, RZ, R0 ;  /* 0x000000ffff0b7224 */ /* 0x008fc600078e0000 */
[----:B------:R-:W-:Y:S01]  /*f190*/  SHF.R.S32.HI R9, RZ, 0x1f, R12 ;  /* 0x0000001fff097819 */ /* 0x000fe2000001140c */
[----:B----4-:R-:W-:Y:S01]  /*f1a0*/  IMAD.MOV.U32 R13, RZ, RZ, R4 ;  /* 0x000000ffff0d7224 */ /* 0x010fe200078e0004 */
[----:B------:R-:W-:-:S05]  /*f1b0*/  SHF.R.S32.HI R10, RZ, 0x1f, R11 ;  /* 0x0000001fff0a7819 */ /* 0x000fca000001140b */
[----:B------:R-:W-:Y:S05]  /*f1c0*/  @P0 BRA `(.L_x_503) ;  /* 0x000001e000000947 */ /* 0x000fea0003800000 */
[----:B------:R-:W-:Y:S02]  /*f1d0*/  MOV R2, c[0x0][0x4e8] ;  /* 0x00013a0000027a02 */ /* 0x000fe40000000f00 */
[----:B------:R-:W-:-:S03]  /*f1e0*/  IADD3 R6, R13, R3, RZ ;  /* 0x000000030d067210 */ /* 0x000fc60007ffe0ff */
[----:B------:R-:W-:-:S05]  /*f1f0*/  IMAD R0, R2, c[0x0][0x388], RZ ;  /* 0x0000e20002007a24 */ /* 0x000fca00078e02ff */
[----:B------:R-:W-:-:S13]  /*f200*/  ISETP.GE.AND P0, PT, R6, R0, PT ;  /* 0x000000000600720c */ /* 0x000fda0003f06270 */
[----:B------:R-:W-:Y:S05]  /*f210*/  @P0 BRA `(.L_x_503) ;  /* 0x0000019000000947 */ /* 0x000fea0003800000 */
[----:B------:R-:W-:Y:S01]  /*f220*/  ISETP.NE.AND P0, PT, R2, 0x1, PT ;  /* 0x000000010200780c */ /* 0x000fe20003f05270 */
[----:B------:R-:W-:Y:S01]  /*f230*/  IMAD R4, R9, c[0x0][0x490], RZ ;  /* 0x0001240009047a24 */ /* 0x000fe200078e02ff */
[----:B------:R-:W-:Y:S01]  /*f240*/  MOV R0, R6 ;  /* 0x0000000600007202 */ /* 0x000fe20000000f00 */
[----:B------:R-:W-:-:S04]  /*f250*/  IMAD.WIDE.U32 R2, R12, c[0x0][0x490], RZ ;  /* 0x000124000c027a25 */ /* 0x000fc800078e00ff */
[----:B------:R-:W-:Y:S02]  /*f260*/  IMAD R4, R12, c[0x0][0x494], R4 ;  /* 0x000125000c047a24 */ /* 0x000fe400078e0204 */
[----:B------:R-:W-:-:S03]  /*f270*/  IMAD R8, R10, c[0x0][0x498], RZ ;  /* 0x000126000a087a24 */ /* 0x000fc600078e02ff */
[----:B------:R-:W-:Y:S01]  /*f280*/  IADD3 R3, R3, R4, RZ ;  /* 0x0000000403037210 */ /* 0x000fe20007ffe0ff */
[----:B------:R-:W-:-:S05]  /*f290*/  @P0 IMAD.HI.U32 R5, R6, c[0x0][0x4ec], RZ ;  /* 0x00013b0006050a27 */ /* 0x000fca00078e00ff */
[----:B------:R-:W-:Y:S01]  /*f2a0*/  @P0 SHF.R.U32.HI R0, RZ, c[0x0][0x4f0], R5 ;  /* 0x00013c00ff000a19 */ /* 0x000fe20000011605 */
[----:B------:R-:W-:-:S03]  /*f2b0*/  IMAD.WIDE.U32 R4, R11, c[0x0][0x498], R2 ;  /* 0x000126000b047a25 */ /* 0x000fc600078e0002 */
[C---:B------:R-:W-:Y:S01]  /*f2c0*/  IADD3 R7, -R0.reuse, RZ, RZ ;  /* 0x000000ff00077210 */ /* 0x040fe20007ffe1ff */
[----:B------:R-:W-:Y:S01]  /*f2d0*/  IMAD R3, R11, c[0x0][0x49c], R8 ;  /* 0x000127000b037a24 */ /* 0x000fe200078e0208 */
[----:B------:R-:W-:-:S03]  /*f2e0*/  IADD3 R4, P0, R0, R4, RZ ;  /* 0x0000000400047210 */ /* 0x000fc60007f1e0ff */
[----:B------:R-:W-:Y:S01]  /*f2f0*/  IMAD R2, R7, c[0x0][0x4e8], R6 ;  /* 0x00013a0007027a24 */ /* 0x000fe200078e0206 */
[----:B------:R-:W-:-:S04]  /*f300*/  SHF.R.S32.HI R6, RZ, 0x1f, R0 ;  /* 0x0000001fff067819 */ /* 0x000fc80000011400 */
[----:B------:R-:W-:Y:S02]  /*f310*/  SHF.R.S32.HI R0, RZ, 0x1f, R2 ;  /* 0x0000001fff007819 */ /* 0x000fe40000011402 */
[----:B------:R-:W-:-:S03]  /*f320*/  IADD3.X R5, R6, R5, R3, P0, !PT ;  /* 0x0000000506057210 */ /* 0x000fc600007fe403 */
[----:B------:R-:W-:-:S04]  /*f330*/  IMAD R0, R0, c[0x0][0x488], RZ ;  /* 0x0001220000007a24 */ /* 0x000fc800078e02ff */
[C---:B------:R-:W-:Y:S02]  /*f340*/  IMAD R0, R2.reuse, c[0x0][0x48c], R0 ;  /* 0x0001230002007a24 */ /* 0x040fe400078e0200 */
[----:B------:R-:W-:-:S05]  /*f350*/  IMAD.WIDE.U32 R2, R2, c[0x0][0x488], R4 ;  /* 0x0001220002027a25 */ /* 0x000fca00078e0004 */
[----:B------:R-:W-:Y:S02]  /*f360*/  IADD3 R0, R3, R0, RZ ;  /* 0x0000000003007210 */ /* 0x000fe40007ffe0ff */
[----:B------:R-:W-:-:S04]  /*f370*/  LEA R4, P0, R2, c[0x0][0x450], 0x2 ;  /* 0x0001140002047a11 */ /* 0x000fc800078010ff */
[----:B------:R-:W-:Y:S02]  /*f380*/  LEA.HI.X R5, R2, c[0x0][0x454], R0, 0x2, P0 ;  /* 0x0001150002057a11 */ /* 0x000fe400000f1400 */
[----:B------:R-:W-:-:S05]  /*f390*/  MOV R0, 0xff800000 ;  /* 0xff80000000007802 */ /* 0x000fca0000000f00 */
[----:B------:R2:W-:Y:S02]  /*f3a0*/  STG.E [R4.64], R0 ;  /* 0x0000000004007986 */ /* 0x0005e4000c101906 */
.L_x_503:
[----:B------:R-:W-:Y:S05]  /*f3b0*/  BSYNC B0 ;  /* 0x0000000000007941 */ /* 0x000fea0003800000 */
.L_x_502:
[----:B------:R-:W3:Y:S01]  /*f3c0*/  LDL R2, [R1+0x8] ;  /* 0x0000080001027983 */ /* 0x000ee20000100800 */
[----:B--2---:R-:W-:Y:S01]  /*f3d0*/  MOV R0, c[0x0][0x4e8] ;  /* 0x00013a0000007a02 */ /* 0x004fe20000000f00 */
[----:B------:R-:W-:-:S03]  /*f3e0*/  IMAD R6, R10, c[0x0][0x3f0], RZ ;  /* 0x0000fc000a067a24 */ /* 0x000fc600078e02ff */
[----:B------:R-:W-:Y:S01]  /*f3f0*/  ISETP.NE.AND P0, PT, R0, 0x1, PT ;  /* 0x000000010000780c */ /* 0x000fe20003f05270 */
[----:B------:R-:W-:Y:S02]  /*f400*/  IMAD R0, R9, c[0x0][0x3e8], RZ ;  /* 0x0000fa0009007a24 */ /* 0x000fe400078e02ff */
[----:B------:R-:W-:Y:S02]  /*f410*/  IMAD R8, R11, c[0x0][0x3f4], R6 ;  /* 0x0000fd000b087a24 */ /* 0x000fe400078e0206 */
[----:B------:R-:W-:Y:S01]  /*f420*/  IMAD R5, R12, c[0x0][0x3ec], R0 ;  /* 0x0000fb000c057a24 */ /* 0x000fe200078e0200 */
[----:B---3--:R-:W-:Y:S01]  /*f430*/  IADD3 R4, R2, R13, RZ ;  /* 0x0000000d02047210 */ /* 0x008fe20007ffe0ff */
[----:B------:R-:W-:-:S03]  /*f440*/  IMAD.WIDE.U32 R2, R12, c[0x0][0x3e8], RZ ;  /* 0x0000fa000c027a25 */ /* 0x000fc600078e00ff */
[----:B------:R-:W-:-:S03]  /*f450*/  MOV R0, R4 ;  /* 0x0000000400007202 */ /* 0x000fc60000000f00 */
[----:B------:R-:W-:Y:S01]  /*f460*/  @P0 IMAD.HI.U32 R7, R4, c[0x0][0x4ec], RZ ;  /* 0x00013b0004070a27 */ /* 0x000fe200078e00ff */
[----:B------:R-:W-:-:S04]  /*f470*/  IADD3 R3, R3, R5, RZ ;  /* 0x0000000503037210 */ /* 0x000fc80007ffe0ff */
[----:B------:R-:W-:Y:S01]  /*f480*/  @P0 SHF.R.U32.HI R0, RZ, c[0x0][0x4f0], R7 ;  /* 0x00013c00ff000a19 */ /* 0x000fe20000011607 */
[----:B------:R-:W-:-:S03]  /*f490*/  IMAD.WIDE.U32 R2, R11, c[0x0][0x3f0], R2 ;  /* 0x0000fc000b027a25 */ /* 0x000fc600078e0002 */
[----:B------:R-:W-:Y:S02]  /*f4a0*/  SHF.R.S32.HI R6, RZ, 0x1f, R0 ;  /* 0x0000001fff067819 */ /* 0x000fe40000011400 */
[----:B------:R-:W-:Y:S02]  /*f4b0*/  IADD3 R5, -R0, RZ, RZ ;  /* 0x000000ff00057210 */ /* 0x000fe40007ffe1ff */
[----:B------:R-:W-:Y:S01]  /*f4c0*/  IADD3 R3, R3, R8, RZ ;  /* 0x0000000803037210 */ /* 0x000fe20007ffe0ff */
[----:B------:R-:W-:Y:S02]  /*f4d0*/  IMAD R6, R6, c[0x0][0x3e0], RZ ;  /* 0x0000f80006067a24 */ /* 0x000fe400078e02ff */
[----:B------:R-:W-:Y:S02]  /*f4e0*/  IMAD R4, R5, c[0x0][0x4e8], R4 ;  /* 0x00013a0005047a24 */ /* 0x000fe400078e0204 */
[C---:B------:R-:W-:Y:S02]  /*f4f0*/  IMAD R5, R0.reuse, c[0x0][0x3e4], R6 ;  /* 0x0000f90000057a24 */ /* 0x040fe400078e0206 */
[----:B------:R-:W-:Y:S01]  /*f500*/  IMAD.WIDE.U32 R2, R0, c[0x0][0x3e0], R2 ;  /* 0x0000f80000027a25 */ /* 0x000fe200078e0002 */
[----:B------:R-:W-:-:S04]  /*f510*/  SHF.R.S32.HI R0, RZ, 0x1f, R4 ;  /* 0x0000001fff007819 */ /* 0x000fc80000011404 */
[----:B------:R-:W-:Y:S01]  /*f520*/  IADD3 R3, R3, R5, RZ ;  /* 0x0000000503037210 */ /* 0x000fe20007ffe0ff */
[----:B------:R-:W-:-:S04]  /*f530*/  IMAD R0, R0, c[0x0][0x3d8], RZ ;  /* 0x0000f60000007a24 */ /* 0x000fc800078e02ff */
[----:B------:R-:W-:-:S04]  /*f540*/  IMAD.WIDE.U32 R2, R4, c[0x0][0x3d8], R2 ;  /* 0x0000f60004027a25 */ /* 0x000fc800078e0002 */
[----:B------:R-:W-:Y:S01]  /*f550*/  IMAD R4, R4, c[0x0][0x3dc], R0 ;  /* 0x0000f70004047a24 */ /* 0x000fe200078e0200 */
[----:B------:R-:W-:-:S04]  /*f560*/  LEA R9, P0, R2, c[0x0][0x380], 0x1 ;  /* 0x0000e00002097a11 */ /* 0x000fc800078008ff */
[----:B------:R-:W-:-:S04]  /*f570*/  IADD3 R4, R3, R4, RZ ;  /* 0x0000000403047210 */ /* 0x000fc80007ffe0ff */
[----:B------:R-:W-:Y:S01]  /*f580*/  LEA.HI.X R7, R2, c[0x0][0x384], R4, 0x1, P0 ;  /* 0x0000e10002077a11 */ /* 0x000fe200000f0c04 */
[----:B------:R-:W-:Y:S05]  /*f590*/  BRA.DIV ~URZ, `(.L_x_504) ;  /* 0x000033227f007947 */ /* 0x000fea000b800000 */
[----:B------:R2:W3:Y:S02]  /*f5a0*/  SHFL.IDX PT, R8, R7, RZ, 0x181f ;  /* 0x00181fff07087589 */ /* 0x0004e400000e0000 */
.L_x_536:
[----:B------:R-:W-:Y:S05]  /*f5b0*/  BRA.DIV ~URZ, `(.L_x_505) ;  /* 0x000033727f007947 */ /* 0x000fea000b800000 */
[----:B------:R4:W1:Y:S02]  /*f5c0*/  SHFL.IDX PT, R0, R9, RZ, 0x181f ;  /* 0x00181fff09007589 */ /* 0x00086400000e0000 */
.L_x_537:
[----:B------:R-:W5:Y:S04]  /*f5d0*/  LDL.LU R3, [R1+0x38] ;  /* 0x0000380001037983 */ /* 0x000f680000300800 */
[----:B------:R-:W2:Y:S01]  /*f5e0*/  S2R R4, SR_TID.X ;  /* 0x0000000000047919 */ /* 0x000ea20000002100 */
[----:B------:R-:W-:-:S04]  /*f5f0*/  IMAD.MOV.U32 R10, RZ, RZ, c[0x0][0x4e8] ;  /* 0x00013a00ff0a7624 */ /* 0x000fc800078e00ff */
[----:B------:R-:W-:Y:S01]  /*f600*/  IMAD R10, R10, c[0x0][0x388], RZ ;  /* 0x0000e2000a0a7a24 */ /* 0x000fe200078e02ff */
[----:B--2---:R-:W-:-:S04]  /*f610*/  SHF.R.S32.HI R2, RZ, 0x1f, R4 ;  /* 0x0000001fff027819 */ /* 0x004fc80000011404 */
[----:B------:R-:W-:-:S04]  /*f620*/  LEA.HI R2, R2, R4, RZ, 0x3 ;  /* 0x0000000402027211 */ /* 0x000fc800078f18ff */
[----:B------:R-:W-:Y:S01]  /*f630*/  SHF.R.S32.HI R2, RZ, 0x3, R2 ;  /* 0x00000003ff027819 */ /* 0x000fe20000011402 */
[----:B------:R-:W-:Y:S04]  /*f640*/  BSSY B0, `(.L_x_506) ;  /* 0x000000e000007945 */ /* 0x000fe80003800000 */
[----:B-----5:R-:W-:-:S05]  /*f650*/  IMAD.IADD R6, R2, 0x1, R3 ;  /* 0x0000000102067824 */ /* 0x020fca00078e0203 */
[----:B------:R-:W-:-:S13]  /*f660*/  ISETP.GE.AND P0, PT, R6, R10, PT ;  /* 0x0000000a0600720c */ /* 0x000fda0003f06270 */
[----:B------:R-:W-:Y:S05]  /*f670*/  @P0 BRA `(.L_x_507) ;  /* 0x000000a000000947 */ /* 0x000fea0003800000 */
[----:B------:R-:W-:Y:S02]  /*f680*/  ISETP.GE.AND P1, PT, R226, c[0x0][0x3c8], PT ;  /* 0x0000f200e2007a0c */ /* 0x000fe40003f26270 */
[----:B------:R-:W-:Y:S02]  /*f690*/  ISETP.GE.AND P0, PT, R237, c[0x0][0x3c8], PT ;  /* 0x0000f200ed007a0c */ /* 0x000fe40003f06270 */
[----:B------:R-:W-:Y:S02]  /*f6a0*/  SHF.R.S32.HI R12, RZ, 0x1f, R226 ;  /* 0x0000001fff0c7819 */ /* 0x000fe400000114e2 */
[----:B------:R-:W-:-:S07]  /*f6b0*/  SHF.R.S32.HI R11, RZ, 0x1f, R237 ;  /* 0x0000001fff0b7819 */ /* 0x000fce00000114ed */
[CC--:B-1----:R-:W-:Y:S02]  /*f6c0*/  @!P1 LEA R4, P3, R226.reuse, R0.reuse, 0x1 ;  /* 0x00000000e2049211 */ /* 0x0c2fe400078608ff */
[C---:B------:R-:W-:Y:S02]  /*f6d0*/  @!P0 LEA R2, P2, R237.reuse, R0, 0x1 ;  /* 0x00000000ed028211 */ /* 0x040fe400078408ff */
[-C--:B---3--:R-:W-:Y:S02]  /*f6e0*/  @!P1 LEA.HI.X R5, R226, R8.reuse, R12, 0x1, P3 ;  /* 0x00000008e2059211 */ /* 0x088fe400018f0c0c */
[----:B------:R-:W-:-:S03]  /*f6f0*/  @!P0 LEA.HI.X R3, R237, R8, R11, 0x1, P2 ;  /* 0x00000008ed038211 */ /* 0x000fc600010f0c0b */
[----:B------:R1:W-:Y:S04]  /*f700*/  @!P1 ST.E.128 [R4.64], RZ ;  /* 0x000000ff04009985 */ /* 0x0003e8000c101d06 */
[----:B------:R1:W-:Y:S02]  /*f710*/  @!P0 ST.E.128 [R2.64], RZ ;  /* 0x000000ff02008985 */ /* 0x0003e4000c101d06 */
.L_x_507:
[----:B------:R-:W-:Y:S05]  /*f720*/  BSYNC B0 ;  /* 0x0000000000007941 */ /* 0x000fea0003800000 */
.L_x_506:
[----:B------:R-:W-:Y:S05]  /*f730*/  BRA.DIV ~URZ, `(.L_x_508) ;  /* 0x000032627f007947 */ /* 0x000fea000b800000 */
[----:B---3--:R2:W3:Y:S04]  /*f740*/  SHFL.IDX PT, R8, R7, 0x1, 0x181f ;  /* 0x00381f0007087f89 */ /* 0x0084e800000e0000 */
[----:B-1----:R2:W1:Y:S02]  /*f750*/  SHFL.IDX PT, R0, R9, 0x1, 0x181f ;  /* 0x00381f0009007f89 */ /* 0x00246400000e0000 */
.L_x_538:
[----:B------:R-:W-:Y:S01]  /*f760*/  IADD3 R2, R6, 0x20, RZ ;  /* 0x0000002006027810 */ /* 0x000fe20007ffe0ff */
[----:B------:R-:W-:Y:S03]  /*f770*/  BSSY B0, `(.L_x_509) ;  /* 0x000000d000007945 */ /* 0x000fe60003800000 */
        /* <DEDUP_REMOVED lines=12> */
.L_x_510:
[----:B------:R-:W-:Y:S05]  /*f840*/  BSYNC B0 ;  /* 0x0000000000007941 */ /* 0x000fea0003800000 */
.L_x_509:
[----:B------:R-:W-:Y:S05]  /*f850*/  BRA.DIV ~URZ, `(.L_x_511) ;  /* 0x000032127f007947 */ /* 0x000fea000b800000 */
[----:B---3--:R3:W2:Y:S02]  /*f860*/  SHFL.IDX PT, R8, R7, 0x2, 0x181f ;  /* 0x00581f0007087f89 */ /* 0x0086a400000e0000 */
.L_x_539:
[----:B------:R-:W-:Y:S05]  /*f870*/  BRA.DIV ~URZ, `(.L_x_512) ;  /* 0x000032627f007947 */ /* 0x000fea000b800000 */
[----:B-1----:R1:W3:Y:S02]  /*f880*/  SHFL.IDX PT, R0, R9, 0x2, 0x181f ;  /* 0x00581f0009007f89 */ /* 0x0022e400000e0000 */
.L_x_540:
        /* <DEDUP_REMOVED lines=8> */
[CC--:B---3--:R-:W-:Y:S02]  /*f910*/  @!P1 LEA R4, P3, R226.reuse, R0.reuse, 0x1 ;  /* 0x00000000e2049211 */ /* 0x0c8fe400078608ff */
[C---:B------:R-:W-:Y:S02]  /*f920*/  @!P0 LEA R2, P2, R237.reuse, R0, 0x1 ;  /* 0x00000000ed028211 */ /* 0x040fe400078408ff */
[-C--:B--2---:R-:W-:Y:S02]  /*f930*/  @!P1 LEA.HI.X R5, R226, R8.reuse, R12, 0x1, P3 ;  /* 0x00000008e2059211 */ /* 0x084fe400018f0c0c */
[----:B------:R-:W-:-:S03]  /*f940*/  @!P0 LEA.HI.X R3, R237, R8, R11, 0x1, P2 ;  /* 0x00000008ed038211 */ /* 0x000fc600010f0c0b */
[----:B------:R2:W-:Y:S04]  /*f950*/  @!P1 ST.E.128 [R4.64], RZ ;  /* 0x000000ff04009985 */ /* 0x0005e8000c101d06 */
[----:B------:R2:W-:Y:S02]  /*f960*/  @!P0 ST.E.128 [R2.64], RZ ;  /* 0x000000ff02008985 */ /* 0x0005e4000c101d06 */
.L_x_514:
[----:B------:R-:W-:Y:S05]  /*f970*/  BSYNC B0 ;  /* 0x0000000000007941 */ /* 0x000fea0003800000 */
.L_x_513:
[----:B------:R-:W-:Y:S05]  /*f980*/  BRA.DIV ~URZ, `(.L_x_515) ;  /* 0x000031c27f007947 */ /* 0x000fea000b800000 */
[----:B--23--:R-:W2:Y:S04]  /*f990*/  SHFL.IDX PT, R7, R7, 0x3, 0x181f ;  /* 0x00781f0007077f89 */ /* 0x00cea800000e0000 */
[----:B------:R3:W1:Y:S02]  /*f9a0*/  SHFL.IDX PT, R0, R9, 0x3, 0x181f ;  /* 0x00781f0009007f89 */ /* 0x00066400000e0000 */
.L_x_541:
[----:B------:R-:W-:-:S04]  /*f9b0*/  IADD3 R6, R6, 0x60, RZ ;  /* 0x0000006006067810 */ /* 0x000fc80007ffe0ff */
[----:B------:R-:W-:-:S13]  /*f9c0*/  ISETP.GE.AND P0, PT, R6, R10, PT ;  /* 0x0000000a0600720c */ /* 0x000fda0003f06270 */
[----:B------:R-:W-:Y:S05]  /*f9d0*/  @P0 BRA `(.L_x_501) ;  /* 0x000000a000000947 */ /* 0x000fea0003800000 */
[----:B------:R-:W-:Y:S02]  /*f9e0*/  ISETP.GE.AND P1, PT, R226, c[0x0][0x3c8], PT ;  /* 0x0000f200e2007a0c */ /* 0x000fe40003f26270 */
[----:B------:R-:W-:Y:S02]  /*f9f0*/  ISETP.GE.AND P0, PT, R237, c[0x0][0x3c8], PT ;  /* 0x0000f200ed007a0c */ /* 0x000fe40003f06270 */
[----:B-1-34-:R-:W-:Y:S02]  /*fa00*/  SHF.R.S32.HI R9, RZ, 0x1f, R226 ;  /* 0x0000001fff097819 */ /* 0x01afe400000114e2 */
[----:B------:R-:W-:-:S07]  /*fa10*/  SHF.R.S32.HI R8, RZ, 0x1f, R237 ;  /* 0x0000001fff087819 */ /* 0x000fce00000114ed */
[CC--:B------:R-:W-:Y:S02]  /*fa20*/  @!P1 LEA R4, P3, R226.reuse, R0.reuse, 0x1 ;  /* 0x00000000e2049211 */ /* 0x0c0fe400078608ff */
[C---:B------:R-:W-:Y:S02]  /*fa30*/  @!P0 LEA R2, P2, R237.reuse, R0, 0x1 ;  /* 0x00000000ed028211 */ /* 0x040fe400078408ff */
[-C--:B--2---:R-:W-:Y:S02]  /*fa40*/  @!P1 LEA.HI.X R5, R226, R7.reuse, R9, 0x1, P3 ;  /* 0x00000007e2059211 */ /* 0x084fe400018f0c09 */
[----:B------:R-:W-:-:S03]  /*fa50*/  @!P0 LEA.HI.X R3, R237, R7, R8, 0x1, P2 ;  /* 0x00000007ed038211 */ /* 0x000fc600010f0c08 */
[----:B------:R1:W-:Y:S04]  /*fa60*/  @!P1 ST.E.128 [R4.64], RZ ;  /* 0x000000ff04009985 */ /* 0x0003e8000c101d06 */
[----:B------:R1:W-:Y:S02]  /*fa70*/  @!P0 ST.E.128 [R2.64], RZ ;  /* 0x000000ff02008985 */ /* 0x0003e4000c101d06 */
.L_x_501:
[----:B------:R-:W-:Y:S05]  /*fa80*/  BSYNC B1 ;  /* 0x0000000000017941 */ /* 0x000fea0003800000 */
.L_x_492:
[----:B-1--4-:R-:W4:Y:S02]  /*fa90*/  LDL R0, [R1+0x70] ;  /* 0x0000700001007983 */ /* 0x012f240000100800 */
[----:B----4-:R-:W-:-:S13]  /*faa0*/  ISETP.NE.AND P0, PT, R0, RZ, PT ;  /* 0x000000ff0000720c */ /* 0x010fda0003f05270 */
[----:B------:R-:W-:Y:S01]  /*fab0*/  @P0 WARPSYNC 0xffffffff ;  /* 0xffffffff00000948 */ /* 0x000fe20003800000 */
[----:B------:R-:W-:Y:S06]  /*fac0*/  @P0 BAR.SYNC.DEFER_BLOCKING 0x5, 0x100 ;  /* 0x0144000000000b1d */ /* 0x000fec0000010000 */
[----:B------:R-:W1:Y:S04]  /*fad0*/  @P0 LDS R0, [0x10100] ;  /* 0x01010000ff000984 */ /* 0x000e680000000800 */
[----:B-1----:R1:W-:Y:S04]  /*fae0*/  @P0 STL [R1+0x4c], R0 ;  /* 0x00004c0001000387 */ /* 0x0023e80000100800 */
[----:B------:R-:W-:Y:S06]  /*faf0*/  @P0 BAR.ARV 0x4, 0x100 ;  /* 0x0104000000000b1d */ /* 0x000fec0000002000 */
[----:B------:R-:W-:Y:S05]  /*fb00*/  @P0 BRA `(.L_x_516) ;  /* 0x0000007000000947 */ /* 0x000fea0003800000 */
[----:B------:R-:W-:Y:S05]  /*fb10*/  BRA.DIV ~URZ, `(.L_x_517) ;  /* 0x000031027f007947 */ /* 0x000fea000b800000 */
[----:B-1----:R1:W4:Y:S02]  /*fb20*/  SHFL.IDX PT, R0, R44, RZ, 0x1f ;  /* 0x00001fff2c007589 */ /* 0x00232400000e0000 */
.L_x_542:
[----:B------:R-:W-:Y:S01]  /*fb30*/  WARPSYNC 0xffffffff ;  /* 0xffffffff00007948 */ /* 0x000fe20003800000 */
[----:B------:R-:W-:Y:S06]  /*fb40*/  BAR.SYNC.DEFER_BLOCKING 0x4, 0x100 ;  /* 0x0104000000007b1d */ /* 0x000fec0000010000 */
[----:B----4-:R4:W-:Y:S04]  /*fb50*/  STL [R1+0x4c], R0 ;  /* 0x00004c0001007387 */ /* 0x0109e80000100800 */
[----:B------:R4:W-:Y:S04]  /*fb60*/  @!P4 STS [0x10100], R44 ;  /* 0x0101002cff00c388 */ /* 0x0009e80000000800 */
[----:B------:R-:W-:Y:S06]  /*fb70*/  BAR.ARV 0x5, 0x100 ;  /* 0x0144000000007b1d */ /* 0x000fec0000002000 */
.L_x_516:
[----:B-1--4-:R-:W4:Y:S02]  /*fb80*/  LDL R0, [R1+0x4c] ;  /* 0x00004c0001007983 */ /* 0x012f240000100800 */
[----:B----4-:R-:W-:-:S13]  /*fb90*/  ISETP.GE.AND P0, PT, R0, c[0x0][0x538], PT ;  /* 0x00014e0000007a0c */ /* 0x010fda0003f06270 */
[----:B--23--:R-:W-:Y:S01]  /*fba0*/  @P0 CALL.REL.NOINC `(.L_x_518) ;  /* 0x0000001000000944 */ /* 0x00cfe20003c00000 */
[----:B------:R-:W-:Y:S05]  /*fbb0*/  BRA `(.L_x_519) ;  /* 0xffff0cd000007947 */ /* 0x000fea000383ffff */
.L_x_518:
[----:B------:R-:W-:Y:S05]  /*fbc0*/  EXIT ;  /* 0x000000000000794d */ /* 0x000fea0003800000 */
.L_x_464:
[----:B------:R-:W-:Y:S01]  /*fbd0*/  IMAD.MOV.U32 R227, RZ, RZ, R0 ;  /* 0x000000ffffe37224 */ /* 0x000fe200078e0000 */
[----:B------:R-:W-:Y:S01]  /*fbe0*/  MOV R228, RZ ;  /* 0x000000ff00e47202 */ /* 0x000fe20000000f00 */
[----:B------:R-:W-:Y:S01]  /*fbf0*/  IMAD.MOV.U32 R3, RZ, RZ, 0x181f ;  /* 0x0000181fff037424 */ /* 0x000fe200078e00ff */
[----:B------:R-:W-:Y:S02]  /*fc00*/  MOV R2, 0xfc20 ;  /* 0x0000fc2000027802 */ /* 0x000fe40000000f00 */
[----:B------:R-:W-:Y:S05]  /*fc10*/  CALL.REL.NOINC `($__internal_1_$__cuda_sm70_shflsync_idx_p) ;  /* 0x000030d000007944 */ /* 0x000fea0003c00000 */
[----:B------:R-:W-:Y:S01]  /*fc20*/  MOV R10, R228 ;  /* 0x000000e4000a7202 */ /* 0x000fe20000000f00 */
[----:B------:R-:W-:Y:S05]  /*fc30*/  BRA `(.L_x_520) ;  /* 0xffff32e000007947 */ /* 0x000fea000383ffff */
.L_x_465:
[----:B------:R-:W-:Y:S01]  /*fc40*/  IMAD.MOV.U32 R227, RZ, RZ, R6 ;  /* 0x000000ffffe37224 */ /* 0x000fe200078e0006 */
[----:B------:R-:W-:Y:S01]  /*fc50*/  MOV R228, RZ ;  /* 0x000000ff00e47202 */ /* 0x000fe20000000f00 */
[----:B------:R-:W-:Y:S01]  /*fc60*/  IMAD.MOV.U32 R3, RZ, RZ, 0x181f ;  /* 0x0000181fff037424 */ /* 0x000fe200078e00ff */
[----:B------:R-:W-:Y:S02]  /*fc70*/  MOV R2, 0xfc90 ;  /* 0x0000fc9000027802 */ /* 0x000fe40000000f00 */
[----:B-12---:R-:W-:Y:S05]  /*fc80*/  CALL.REL.NOINC `($__internal_1_$__cuda_sm70_shflsync_idx_p) ;  /* 0x0000306000007944 */ /* 0x006fea0003c00000 */
[----:B------:R-:W-:Y:S01]  /*fc90*/  ISETP.GE.AND P2, PT, R226, c[0x0][0x1d4], PT ;  /* 0x00007500e2007a0c */ /* 0x000fe20003f46270 */
[----:B------:R-:W-:Y:S01]  /*fca0*/  IMAD.MOV.U32 R227, RZ, RZ, R0 ;  /* 0x000000ffffe37224 */ /* 0x000fe200078e0000 */
[----:B------:R-:W-:Y:S02]  /*fcb0*/  ISETP.GE.AND P0, PT, R237, c[0x0][0x1d4], PT ;  /* 0x00007500ed007a0c */ /* 0x000fe40003f06270 */
[----:B------:R-:W-:-:S02]  /*fcc0*/  IADD3 R8, P6, R228, R165, RZ ;  /* 0x000000a5e4087210 */ /* 0x000fc40007fde0ff */
[----:B------:R-:W-:Y:S01]  /*fcd0*/  IADD3 R2, P5, R228, R166, RZ ;  /* 0x000000a6e4027210 */ /* 0x000fe20007fbe0ff */
[----:B------:R-:W-:Y:S01]  /*fce0*/  IMAD.MOV.U32 R228, RZ, RZ, 0x1 ;  /* 0x00000001ffe47424 */ /* 0x000fe200078e00ff */
[----:B------:R-:W-:Y:S01]  /*fcf0*/  SEL R7, RZ, 0x10, P0 ;  /* 0x00000010ff077807 */ /* 0x000fe20000000000 */
[C---:B------:R-:W-:Y:S02]  /*fd00*/  IMAD.X R9, R10.reuse, 0x1, R4, P6 ;  /* 0x000000010a097824 */ /* 0x040fe400030e0604 */
[----:B------:R-:W-:-:S03]  /*fd10*/  IMAD.X R3, R10, 0x1, R5, P5 ;  /* 0x000000010a037824 */ /* 0x000fc600028e0605 */
[----:B------:R-:W-:Y:S01]  /*fd20*/  @!PT LDS RZ, [RZ] ;  /* 0x00000000fffff984 */ /* 0x000fe20000000800 */
[----:B------:R-:W-:Y:S01]  /*fd30*/  @!PT LDS RZ, [RZ] ;  /* 0x00000000fffff984 */ /* 0x000fe20000000800 */
[----:B------:R-:W-:Y:S01]  /*fd40*/  @!PT LDS RZ, [RZ] ;  /* 0x00000000fffff984 */ /* 0x000fe20000000800 */
[----:B------:R1:W-:Y:S04]  /*fd50*/  LDGSTS.E.BYPASS.LTC128B.128 [R219+0x8100], [R8.64], !P2 ;  /* 0x0810000008db7fae */ /* 0x0003e8000d101d46 */
[----:B------:R2:W-:Y:S01]  /*fd60*/  LDGSTS.E.BYPASS.LTC128B.128 [R219+0xc100], [R2.64], !P0 ;  /* 0x0c10000002db7fae */ /* 0x0005e2000c101d46 */
[----:B-1----:R-:W-:Y:S01]  /*fd70*/  SEL R8, RZ, 0x10, P2 ;  /* 0x00000010ff087807 */ /* 0x002fe20001000000 */
[----:B--2---:R-:W-:Y:S01]  /*fd80*/  IMAD.MOV.U32 R3, RZ, RZ, 0x181f ;  /* 0x0000181fff037424 */ /* 0x004fe200078e00ff */
[----:B------:R-:W-:Y:S02]  /*fd90*/  MOV R2, 0xfdb0 ;  /* 0x0000fdb000027802 */ /* 0x000fe40000000f00 */
[----:B------:R-:W-:Y:S05]  /*fda0*/  CALL.REL.NOINC `($__internal_1_$__cuda_sm70_shflsync_idx_p) ;  /* 0x00002f4000007944 */ /* 0x000fea0003c00000 */
[----:B------:R-:W-:Y:S01]  /*fdb0*/  IMAD.MOV.U32 R9, RZ, RZ, R228 ;  /* 0x000000ffff097224 */ /* 0x000fe200078e00e4 */
[----:B------:R-:W-:Y:S01]  /*fdc0*/  MOV R228, 0x1 ;  /* 0x0000000100e47802 */ /* 0x000fe20000000f00 */
[----:B------:R-:W-:Y:S01]  /*fdd0*/  IMAD.MOV.U32 R227, RZ, RZ, R6 ;  /* 0x000000ffffe37224 */ /* 0x000fe200078e0006 */
[----:B------:R-:W-:-:S02]  /*fde0*/  MOV R3, 0x181f ;  /* 0x0000181f00037802 */ /* 0x000fc40000000f00 */
[----:B------:R-:W-:Y:S02]  /*fdf0*/  MOV R2, 0xfe10 ;  /* 0x0000fe1000027802 */ /* 0x000fe40000000f00 */
[----:B------:R-:W-:Y:S05]  /*fe00*/  CALL.REL.NOINC `($__internal_1_$__cuda_sm70_shflsync_idx_p) ;  /* 0x00002ee000007944 */ /* 0x000fea0003c00000 */
[----:B------:R-:W-:Y:S01]  /*fe10*/  IADD3 R10, -R8, 0x10, RZ ;  /* 0x00000010080a7810 */ /* 0x000fe20007ffe1ff */
[----:B------:R-:W-:Y:S01]  /*fe20*/  IMAD.MOV.U32 R227, RZ, RZ, R0 ;  /* 0x000000ffffe37224 */ /* 0x000fe200078e0000 */
[----:B------:R-:W-:Y:S02]  /*fe30*/  IADD3 R2, -R7, 0x10, RZ ;  /* 0x0000001007027810 */ /* 0x000fe40007ffe1ff */
[----:B------:R-:W-:Y:S02]  /*fe40*/  LOP3.LUT R10, R10, 0xf, RZ, 0xc0, !PT ;  /* 0x0000000f0a0a7812 */ /* 0x000fe400078ec0ff */
[----:B------:R-:W-:Y:S02]  /*fe50*/  ISETP.NE.U32.AND P6, PT, R8, RZ, PT ;  /* 0x000000ff0800720c */ /* 0x000fe40003fc5070 */
[----:B------:R-:W-:Y:S02]  /*fe60*/  IADD3 R10, P2, P0, R10, R228, R165 ;  /* 0x000000e40a0a7210 */ /* 0x000fe4000785e0a5 */
[----:B------:R-:W-:-:S02]  /*fe70*/  LOP3.LUT R2, R2, 0xf, RZ, 0xc0, !PT ;  /* 0x0000000f02027812 */ /* 0x000fc400078ec0ff */
[----:B------:R-:W-:Y:S02]  /*fe80*/  ISETP.NE.U32.AND P5, PT, R7, RZ, PT ;  /* 0x000000ff0700720c */ /* 0x000fe40003fa5070 */
[-C--:B------:R-:W-:Y:S02]  /*fe90*/  IADD3.X R11, RZ, R9.reuse, R4, P2, P0 ;  /* 0x00000009ff0b7210 */ /* 0x080fe400017e0404 */
[----:B------:R-:W-:Y:S01]  /*fea0*/  IADD3 R2, P2, P0, R2, R228, R166 ;  /* 0x000000e402027210 */ /* 0x000fe2000785e0a6 */
[----:B------:R-:W-:Y:S02]  /*feb0*/  IMAD.MOV.U32 R228, RZ, RZ, 0x2 ;  /* 0x00000002ffe47424 */ /* 0x000fe400078e00ff */
[----:B------:R-:W-:Y:S01]  /*fec0*/  @!PT LDS RZ, [RZ] ;  /* 0x00000000fffff984 */ /* 0x000fe20000000800 */
[----:B------:R-:W-:Y:S01]  /*fed0*/  @!PT LDS RZ, [RZ] ;  /* 0x00000000fffff984 */ /* 0x000fe20000000800 */
[----:B------:R-:W-:Y:S01]  /*fee0*/  @!PT LDS RZ, [RZ] ;  /* 0x00000000fffff984 */ /* 0x000fe20000000800 */
[----:B------:R1:W-:Y:S01]  /*fef0*/  LDGSTS.E.BYPASS.LTC128B.128.ZFILL [R219+0x9100], [R10.64], P6 ;  /* 0x091000000adb7fae */ /* 0x0003e2000b141d46 */
[----:B------:R-:W-:-:S05]  /*ff00*/  IADD3.X R3, RZ, R9, R5, P2, P0 ;  /* 0x00000009ff037210 */ /* 0x000fca00017e0405 */
[----:B------:R2:W-:Y:S02]  /*ff10*/  LDGSTS.E.BYPASS.LTC128B.128.ZFILL [R219+0xd100], [R2.64], P5 ;  /* 0x0d10000002db7fae */ /* 0x0005e4000a941d46 */
[----:B--2---:R-:W-:Y:S01]  /*ff20*/  IMAD.MOV.U32 R3, RZ, RZ, 0x181f ;  /* 0x0000181fff037424 */ /* 0x004fe200078e00ff */
[----:B------:R-:W-:Y:S02]  /*ff30*/  MOV R2, 0xff50 ;  /* 0x0000ff5000027802 */ /* 0x000fe40000000f00 */
[----:B-1----:R-:W-:Y:S05]  /*ff40*/  CALL.REL.NOINC `($__internal_1_$__cuda_sm70_shflsync_idx_p) ;  /* 0x00002da000007944 */ /* 0x002fea0003c00000 */
[----:B------:R-:W-:Y:S01]  /*ff50*/  IMAD.MOV.U32 R9, RZ, RZ, R228 ;  /* 0x000000ffff097224 */ /* 0x000fe200078e00e4 */
[----:B------:R-:W-:Y:S01]  /*ff60*/  MOV R228, 0x2 ;  /* 0x0000000200e47802 */ /* 0x000fe20000000f00 */
[----:B------:R-:W-:Y:S01]  /*ff70*/  IMAD.MOV.U32 R227, RZ, RZ, R6 ;  /* 0x000000ffffe37224 */ /* 0x000fe200078e0006 */
[----:B------:R-:W-:Y:S02]  /*ff80*/  MOV R3, 0x181f ;  /* 0x0000181f00037802 */ /* 0x000fe40000000f00 */
[----:B------:R-:W-:Y:S02]  /*ff90*/  MOV R2, 0xffb0 ;  /* 0x0000ffb000027802 */ /* 0x000fe40000000f00 */
[----:B------:R-:W-:Y:S05]  /*ffa0*/  CALL.REL.NOINC `($__internal_1_$__cuda_sm70_shflsync_idx_p) ;  /* 0x00002d4000007944 */ /* 0x000fea0003c00000 */
[----:B------:R-:W-:Y:S01]  /*ffb0*/  IADD3 R10, -R8, 0x10, RZ ;  /* 0x00000010080a7810 */ /* 0x000fe20007ffe1ff */
[----:B------:R-:W-:Y:S01]  /*ffc0*/  IMAD.MOV.U32 R227, RZ, RZ, R0 ;  /* 0x000000ffffe37224 */ /* 0x000fe200078e0000 */
[----:B------:R-:W-:-:S02]  /*ffd0*/  IADD3 R2, -R7, 0x10, RZ ;  /* 0x0000001007027810 */ /* 0x000fc40007ffe1ff */
[----:B------:R-:W-:Y:S02]  /*ffe0*/  LOP3.LUT R10, R10, 0xf, RZ, 0xc0, !PT ;  /* 0x0000000f0a0a7812 */ /* 0x000fe400078ec0ff */
[----:B------:R-:W-:Y:S02]  /*fff0*/  ISETP.NE.U32.AND P6, PT, R8, RZ, PT ;  /* 0x000000ff0800720c */ /* 0x000fe40003fc5070 */
[----:B------:R-:W-:Y:S02]  /*10000*/  IADD3 R10, P2, P0, R10, R228, R165 ;  /* 0x000000e40a0a7210 */ /* 0x000fe4000785e0a5 */
[----:B------:R-:W-:Y:S02]  /*10010*/  LOP3.LUT R2, R2, 0xf, RZ, 0xc0, !PT ;  /* 0x0000000f02027812 */ /* 0x000fe400078ec0ff */
[----:B------:R-:W-:Y:S02]  /*10020*/  ISETP.NE.U32.AND P5, PT, R7, RZ, PT ;  /* 0x000000ff0700720c */ /* 0x000fe40003fa5070 */
[----:B------:R-:W-:-:S02]  /*10030*/  IADD3.X R11, RZ, R9, R4, P2, P0 ;  /* 0x00000009ff0b7210 */ /* 0x000fc400017e0404 */
        /* <DEDUP_REMOVED lines=17> */
[----:B------:R-:W-:Y:S01]  /*10150*/  MOV R2, R228 ;  /* 0x000000e400027202 */ /* 0x000fe20000000f00 */
[----:B------:R-:W-:Y:S05]  /*10160*/  BRA `(.L_x_521) ;  /* 0xffff2f9000007947 */ /* 0x000fea000383ffff */
.L_x_466:
[----:B------:R-:W-:Y:S01]  /*10170*/  IMAD.MOV.U32 R227, RZ, RZ, R4 ;  /* 0x000000ffffe37224 */ /* 0x000fe200078e0004 */
[----:B------:R-:W-:Y:S01]  /*10180*/  MOV R228, RZ ;  /* 0x000000ff00e47202 */ /* 0x000fe20000000f00 */
[----:B------:R-:W-:Y:S01]  /*10190*/  IMAD.MOV.U32 R3, RZ, RZ, 0x1c1f ;  /* 0x00001c1fff037424 */ /* 0x000fe200078e00ff */
[----:B------:R-:W-:-:S02]  /*101a0*/  MOV R2, 0x101c0 ;  /* 0x000101c000027802 */ /* 0x000fc40000000f00 */
[----:B------:R-:W-:Y:S05]  /*101b0*/  CALL.REL.NOINC `($__internal_1_$__cuda_sm70_shflsync_idx_p) ;  /* 0x00002b3000007944 */ /* 0x000fea0003c00000 */
[----:B------:R-:W-:Y:S01]  /*101c0*/  MOV R0, R228 ;  /* 0x000000e400007202 */ /* 0x000fe20000000f00 */
[----:B------:R-:W-:Y:S05]  /*101d0*/  BRA `(.L_x_522) ;  /* 0xffff312000007947 */ /* 0x000fea000383ffff */
.L_x_467:
[----:B------:R-:W-:Y:S01]  /*101e0*/  IMAD.MOV.U32 R227, RZ, RZ, R4 ;  /* 0x000000ffffe37224 */ /* 0x000fe200078e0004 */
[----:B------:R-:W-:Y:S01]  /*101f0*/  MOV R228, 0x1 ;  /* 0x0000000100e47802 */ /* 0x000fe20000000f00 */
[----:B------:R-:W-:Y:S01]  /*10200*/  IMAD.MOV.U32 R3, RZ, RZ, 0x1c1f ;  /* 0x00001c1fff037424 */ /* 0x000fe200078e00ff */
[----:B------:R-:W-:-:S02]  /*10210*/  MOV R2, 0x10230 ;  /* 0x0001023000027802 */ /* 0x000fc40000000f00 */
[----:B-1----:R-:W-:Y:S05]  /*10220*/  CALL.REL.NOINC `($__internal_1_$__cuda_sm70_shflsync_idx_p) ;  /* 0x00002ac000007944 */ /* 0x002fea0003c00000 */
[----:B------:R-:W-:Y:S01]  /*10230*/  IMAD.IADD R0, R5, 0x1, R228 ;  /* 0x0000000105007824 */ /* 0x000fe200078e02e4 */
[----:B------:R-:W-:-:S02]  /*10240*/  FMNMX.FTZ R117, R7, R9, !PT ;  /* 0x0000000907757209 */ /* 0x000fc40007810000 */
[----:B------:R-:W-:Y:S02]  /*10250*/  MOV R2, 0x10a70 ;  /* 0x00010a7000027802 */ /* 0x000fe40000000f00 */
[----:B------:R-:W-:Y:S02]  /*10260*/  IMNMX R0, R6, R0, PT ;  /* 0x0000000006007217 */ /* 0x000fe40003800200 */
[----:B------:R-:W-:Y:S02]  /*10270*/  FMNMX.FTZ R117, R10, R117, !PT ;  /* 0x000000750a757209 */ /* 0x000fe40007810000 */
[C---:B------:R-:W-:Y:S02]  /*10280*/  ISETP.GT.AND P5, PT, R0.reuse, RZ, PT ;  /* 0x000000ff0000720c */ /* 0x040fe40003fa4270 */
[C---:B------:R-:W-:Y:S02]  /*10290*/  ISETP.GT.AND P2, PT, R0.reuse, 0x1, PT ;  /* 0x000000010000780c */ /* 0x040fe40003f44270 */
[----:B------:R-:W-:-:S02]  /*102a0*/  ISETP.GT.AND P0, PT, R0, 0x8, PT ;  /* 0x000000080000780c */ /* 0x000fc40003f04270 */
[----:B------:R-:W-:Y:S02]  /*102b0*/  FSEL R4, R106, -INF , P5 ;  /* 0xff8000006a047808 */ /* 0x000fe40002800000 */
[----:B------:R-:W-:Y:S02]  /*102c0*/  FSEL R5, R107, -INF , P2 ;  /* 0xff8000006b057808 */ /* 0x000fe40001000000 */
[----:B------:R-:W-:Y:S02]  /*102d0*/  ISETP.GT.AND P2, PT, R0, 0x9, PT ;  /* 0x000000090000780c */ /* 0x000fe40003f44270 */
[----:B------:R-:W-:Y:S02]  /*102e0*/  FSEL R6, R98, -INF , P0 ;  /* 0xff80000062067808 */ /* 0x000fe40000000000 */
[----:B------:R-:W-:Y:S02]  /*102f0*/  FMNMX.FTZ R8, R4, R5, !PT ;  /* 0x0000000504087209 */ /* 0x000fe40007810000 */
[----:B------:R-:W-:-:S02]  /*10300*/  FSEL R11, R99, -INF , P2 ;  /* 0xff800000630b7808 */ /* 0x000fc40001000000 */
[----:B------:R-:W-:Y:S02]  /*10310*/  FMNMX.FTZ R117, R12, R117, !PT ;  /* 0x000000750c757209 */ /* 0x000fe40007810000 */
        /* <DEDUP_REMOVED lines=107> */
[----:B------:R-:W-:Y:S01]  /*109d0*/  ISETP.GT.AND P0, PT, R0, 0x79, PT ;  /* 0x000000790000780c */ /* 0x000fe20003f04270 */
[----:B------:R-:W-:Y:S01]  /*109e0*/  IMAD.MOV.U32 R0, RZ, RZ, 0x2 ;  /* 0x00000002ff007424 */ /* 0x000fe200078e00ff */
[----:B------:R-:W-:Y:S02]  /*109f0*/  FSEL R173, R66, -INF , P2 ;  /* 0xff80000042ad7808 */ /* 0x000fe40001000000 */
[----:B------:R-:W-:Y:S02]  /*10a00*/  FMNMX.FTZ R8, R171, R8, !PT ;  /* 0x00000008ab087209 */ /* 0x000fe40007810000 */
[----:B------:R-:W-:Y:S02]  /*10a10*/  FMNMX.FTZ R117, R201, R117, !PT ;  /* 0x00000075c9757209 */ /* 0x000fe40007810000 */
[----:B------:R-:W-:Y:S02]  /*10a20*/  FSEL R172, R67, -INF , P0 ;  /* 0xff80000043ac7808 */ /* 0x000fe40000000000 */
[----:B------:R-:W-:Y:S01]  /*10a30*/  FMNMX.FTZ R8, R173, R8, !PT ;  /* 0x00000008ad087209 */ /* 0x000fe20007810000 */
[----:B------:R-:W-:-:S03]  /*10a40*/  IMAD.MOV.U32 R116, RZ, RZ, R117 ;  /* 0x000000ffff747224 */ /* 0x000fc600078e0075 */
[----:B------:R-:W-:Y:S02]  /*10a50*/  FMNMX.FTZ R8, R172, R8, !PT ;  /* 0x00000008ac087209 */ /* 0x000fe40007810000 */
[----:B------:R-:W-:Y:S05]  /*10a60*/  CALL.REL.NOINC `($__internal_0_$__cuda_sm70_shflsync_bfly_p) ;  /* 0x0000222000007944 */ /* 0x000fea0003c00000 */
[----:B------:R-:W-:Y:S01]  /*10a70*/  FMNMX.FTZ R117, R117, R0, !PT ;  /* 0x0000000075757209 */ /* 0x000fe20007810000 */
[----:B------:R-:W-:Y:S01]  /*10a80*/  IMAD.MOV.U32 R0, RZ, RZ, 0x1 ;  /* 0x00000001ff007424 */ /* 0x000fe200078e00ff */
[----:B------:R-:W-:-:S03]  /*10a90*/  MOV R2, 0x10ac0 ;  /* 0x00010ac000027802 */ /* 0x000fc60000000f00 */
[----:B------:R-:W-:Y:S02]  /*10aa0*/  IMAD.MOV.U32 R116, RZ, RZ, R117 ;  /* 0x000000ffff747224 */ /* 0x000fe400078e0075 */
[----:B------:R-:W-:Y:S05]  /*10ab0*/  CALL.REL.NOINC `($__internal_0_$__cuda_sm70_shflsync_bfly_p) ;  /* 0x000021d000007944 */ /* 0x000fea0003c00000 */
[----:B------:R-:W-:Y:S01]  /*10ac0*/  FMNMX.FTZ R117, R117, R0, !PT ;  /* 0x0000000075757209 */ /* 0x000fe20007810000 */
[----:B------:R-:W-:Y:S01]  /*10ad0*/  IMAD.MOV.U32 R116, RZ, RZ, R8 ;  /* 0x000000ffff747224 */ /* 0x000fe200078e0008 */
[----:B------:R-:W-:Y:S01]  /*10ae0*/  MOV R2, 0x10b10 ;  /* 0x00010b1000027802 */ /* 0x000fe20000000f00 */
[----:B------:R-:W-:Y:S02]  /*10af0*/  IMAD.MOV.U32 R0, RZ, RZ, 0x2 ;  /* 0x00000002ff007424 */ /* 0x000fe400078e00ff */
[----:B------:R-:W-:Y:S05]  /*10b00*/  CALL.REL.NOINC `($__internal_0_$__cuda_sm70_shflsync_bfly_p) ;  /* 0x0000218000007944 */ /* 0x000fea0003c00000 */
[----:B------:R-:W-:Y:S01]  /*10b10*/  FMNMX.FTZ R8, R8, R0, !PT ;  /* 0x0000000008087209 */ /* 0x000fe20007810000 */
[----:B------:R-:W-:Y:S01]  /*10b20*/  IMAD.MOV.U32 R0, RZ, RZ, 0x1 ;  /* 0x00000001ff007424 */ /* 0x000fe200078e00ff */
[----:B------:R-:W-:-:S03]  /*10b30*/  MOV R2, 0x10b60 ;  /* 0x00010b6000027802 */ /* 0x000fc60000000f00 */
[----:B------:R-:W-:Y:S02]  /*10b40*/  IMAD.MOV.U32 R116, RZ, RZ, R8 ;  /* 0x000000ffff747224 */ /* 0x000fe400078e0008 */
[----:B------:R-:W-:Y:S05]  /*10b50*/  CALL.REL.NOINC `($__internal_0_$__cuda_sm70_shflsync_bfly_p) ;  /* 0x0000213000007944 */ /* 0x000fea0003c00000 */
[----:B------:R-:W-:Y:S01]  /*10b60*/  MOV R3, R0 ;  /* 0x0000000000037202 */ /* 0x000fe20000000f00 */
[----:B------:R-:W-:Y:S05]  /*10b70*/  BRA `(.L_x_523) ;  /* 0xffff343000007947 */ /* 0x000fea000383ffff */
.L_x_471:
[----:B------:R-:W-:Y:S01]  /*10b80*/  MOV R228, RZ ;  /* 0x000000ff00e47202 */ /* 0x000fe20000000f00 */
[----:B------:R-:W-:Y:S01]  /*10b90*/  IMAD.MOV.U32 R227, RZ, RZ, R0 ;  /* 0x000000ffffe37224 */ /* 0x000fe200078e0000 */
[----:B------:R-:W-:Y:S01]  /*10ba0*/  MOV R2, 0x10bd0 ;  /* 0x00010bd000027802 */ /* 0x000fe20000000f00 */
[----:B------:R-:W-:Y:S02]  /*10bb0*/  IMAD.MOV.U32 R3, RZ, RZ, 0x181f ;  /* 0x0000181fff037424 */ /* 0x000fe400078e00ff */
[----:B--2---:R-:W-:Y:S05]  /*10bc0*/  CALL.REL.NOINC `($__internal_1_$__cuda_sm70_shflsync_idx_p) ;  /* 0x0000212000007944 */ /* 0x004fea0003c00000 */
[----:B------:R-:W-:Y:S01]  /*10bd0*/  MOV R7, R228 ;  /* 0x000000e400077202 */ /* 0x000fe20000000f00 */
[----:B------:R-:W-:-:S05]  /*10be0*/  BRA `(.L_x_524) ;  /* 0xffff529000007947 */ /* 0x000fca000383ffff */
.L_x_472:
[----:B------:R-:W-:Y:S01]  /*10bf0*/  MOV R228, RZ ;  /* 0x000000ff00e47202 */ /* 0x000fe20000000f00 */
[----:B------:R-:W-:Y:S01]  /*10c00*/  IMAD.MOV.U32 R227, RZ, RZ, R4 ;  /* 0x000000ffffe37224 */ /* 0x000fe200078e0004 */
[----:B------:R-:W-:Y:S01]  /*10c10*/  MOV R2, 0x10c40 ;  /* 0x00010c4000027802 */ /* 0x000fe20000000f00 */
[----:B------:R-:W-:Y:S02]  /*10c20*/  IMAD.MOV.U32 R3, RZ, RZ, 0x181f ;  /* 0x0000181fff037424 */ /* 0x000fe400078e00ff */
[----:B-123--:R-:W-:Y:S05]  /*10c30*/  CALL.REL.NOINC `($__internal_1_$__cuda_sm70_shflsync_idx_p) ;  /* 0x000020b000007944 */ /* 0x00efea0003c00000 */
[----:B------:R-:W-:Y:S01]  /*10c40*/  ISETP.GE.AND P5, PT, R226, c[0x0][0x1d4], PT ;  /* 0x00007500e2007a0c */ /* 0x000fe20003fa6270 */
[----:B------:R-:W-:Y:S01]  /*10c50*/  IMAD.MOV.U32 R227, RZ, RZ, R0 ;  /* 0x000000ffffe37224 */ /* 0x000fe200078e0000 */
[C---:B------:R-:W-:Y:S02]  /*10c60*/  IADD3 R12, P2, R228.reuse, R28, RZ ;  /* 0x0000001ce40c7210 */ /* 0x040fe40007f5e0ff */
[----:B------:R-:W-:Y:S03]  /*10c70*/  ISETP.GE.AND P0, PT, R237, c[0x0][0x1d4], PT ;  /* 0x00007500ed007a0c */ /* 0x000fe60003f06270 */
[C---:B------:R-:W-:Y:S01]  /*10c80*/  IMAD.X R13, R7.reuse, 0x1, R5, P2 ;  /* 0x00000001070d7824 */ /* 0x040fe200010e0605 */
[----:B------:R-:W-:Y:S01]  /*10c90*/  IADD3 R2, P2, R228, R29, RZ ;  /* 0x0000001de4027210 */ /* 0x000fe20007f5e0ff */
[----:B------:R-:W-:Y:S04]  /*10ca0*/  IMAD.MOV.U32 R228, RZ, RZ, 0x1 ;  /* 0x00000001ffe47424 */ /* 0x000fe800078e00ff */
[----:B------:R-:W-:Y:S01]  /*10cb0*/  @!PT LDS RZ, [RZ] ;  /* 0x00000000fffff984 */ /* 0x000fe20000000800 */
[----:B------:R-:W-:Y:S01]  /*10cc0*/  @!PT LDS RZ, [RZ] ;  /* 0x00000000fffff984 */ /* 0x000fe20000000800 */
[----:B------:R-:W-:Y:S01]  /*10cd0*/  @!PT LDS RZ, [RZ] ;  /* 0x00000000fffff984 */ /* 0x000fe20000000800 */
[----:B------:R1:W-:Y:S01]  /*10ce0*/  LDGSTS.E.BYPASS.LTC128B.128 [R219+0x100], [R12.64], !P5 ;  /* 0x001000000cdb7fae */ /* 0x0003e2000e901d46 */
[----:B------:R-:W-:Y:S01]  /*10cf0*/  IMAD.X R3, R7, 0x1, R6, P2 ;  /* 0x0000000107037824 */ /* 0x000fe200010e0606 */
[----:B------:R-:W-:Y:S04]  /*10d00*/  SEL R7, RZ, 0x10, P0 ;  /* 0x00000010ff077807 */ /* 0x000fe80000000000 */
[----:B------:R2:W-:Y:S01]  /*10d10*/  LDGSTS.E.BYPASS.LTC128B.128 [R219+0x4100], [R2.64], !P0 ;  /* 0x0410000002db7fae */ /* 0x0005e2000c101d46 */
[----:B-1----:R-:W-:Y:S02]  /*10d20*/  SEL R12, RZ, 0x10, P5 ;  /* 0x00000010ff0c7807 */ /* 0x002fe40002800000 */
[----:B--2---:R-:W-:Y:S01]  /*10d30*/  MOV R2, 0x10d60 ;  /* 0x00010d6000027802 */ /* 0x004fe20000000f00 */
[----:B------:R-:W-:Y:S02]  /*10d40*/  IMAD.MOV.U32 R3, RZ, RZ, 0x181f ;  /* 0x0000181fff037424 */ /* 0x000fe400078e00ff */
[----:B------:R-:W-:Y:S05]  /*10d50*/  CALL.REL.NOINC `($__internal_1_$__cuda_sm70_shflsync_idx_p) ;  /* 0x00001f9000007944 */ /* 0x000fea0003c00000 */
[----:B------:R-:W-:Y:S01]  /*10d60*/  MOV R3, 0x181f ;  /* 0x0000181f00037802 */ /* 0x000fe20000000f00 */
[----:B------:R-:W-:Y:S01]  /*10d70*/  IMAD.MOV.U32 R13, RZ, RZ, R228 ;  /* 0x000000ffff0d7224 */ /* 0x000fe200078e00e4 */
[----:B------:R-:W-:Y:S01]  /*10d80*/  MOV R228, 0x1 ;  /* 0x0000000100e47802 */ /* 0x000fe20000000f00 */
[----:B------:R-:W-:Y:S01]  /*10d90*/  IMAD.MOV.U32 R227, RZ, RZ, R4 ;  /* 0x000000ffffe37224 */ /* 0x000fe200078e0004 */
[----:B------:R-:W-:Y:S02]  /*10da0*/  MOV R2, 0x10dc0 ;  /* 0x00010dc000027802 */ /* 0x000fe40000000f00 */
[----:B------:R-:W-:Y:S05]  /*10db0*/  CALL.REL.NOINC `($__internal_1_$__cuda_sm70_shflsync_idx_p) ;  /* 0x00001f3000007944 */ /* 0x000fea0003c00000 */
[C---:B------:R-:W-:Y:S01]  /*10dc0*/  IADD3 R2, -R12.reuse, 0x10, RZ ;  /* 0x000000100c027810 */ /* 0x040fe20007ffe1ff */
[----:B------:R-:W-:Y:S01]  /*10dd0*/  IMAD.MOV.U32 R227, RZ, RZ, R0 ;  /* 0x000000ffffe37224 */ /* 0x000fe200078e0000 */
[----:B------:R-:W-:Y:S02]  /*10de0*/  ISETP.NE.U32.AND P5, PT, R12, RZ, PT ;  /* 0x000000ff0c00720c */ /* 0x000fe40003fa5070 */
[----:B------:R-:W-:Y:S04]  /*10df0*/  LOP3.LUT R2, R2, 0xf, RZ, 0xc0, !PT ;  /* 0x0000000f02027812 */ /* 0x000fe800078ec0ff */
[-C--:B------:R-:W-:Y:S04]  /*10e00*/  IADD3 R2, P2, P0, R2, R228.reuse, R28 ;  /* 0x000000e402027210 */ /* 0x080fe8000785e01c */
[-C--:B------:R-:W-:Y:S05]  /*10e10*/  IADD3.X R3, RZ, R13.reuse, R5, P2, P0 ;  /* 0x0000000dff037210 */ /* 0x080fea00017e0405 */
[----:B------:R-:W-:Y:S01]  /*10e20*/  @!PT LDS RZ, [RZ] ;  /* 0x00000000fffff984 */ /* 0x000fe20000000800 */
[----:B------:R-:W-:Y:S01]  /*10e30*/  @!PT LDS RZ, [RZ] ;  /* 0x00000000fffff984 */ /* 0x000fe20000000800 */
[----:B------:R-:W-:Y:S01]  /*10e40*/  @!PT LDS RZ, [RZ] ;  /* 0x00000000fffff984 */ /* 0x000fe20000000800 */
[----:B------:R1:W-:Y:S01]  /*10e50*/  LDGSTS.E.BYPASS.LTC128B.128.ZFILL [R219+0x1100], [R2.64], P5 ;  /* 0x0110000002db7fae */ /* 0x0003e2000a941d46 */
[C---:B------:R-:W-:Y:S02]  /*10e60*/  ISETP.NE.U32.AND P5, PT, R7.reuse, RZ, PT ;  /* 0x000000ff0700720c */ /* 0x040fe40003fa5070 */
[----:B-1----:R-:W-:Y:S04]  /*10e70*/  IADD3 R2, -R7, 0x10, RZ ;  /* 0x0000001007027810 */ /* 0x002fe80007ffe1ff */
[----:B------:R-:W-:Y:S04]  /*10e80*/  LOP3.LUT R2, R2, 0xf, RZ, 0xc0, !PT ;  /* 0x0000000f02027812 */ /* 0x000fe800078ec0ff */
[----:B------:R-:W-:Y:S01]  /*10e90*/  IADD3 R2, P2, P0, R2, R228, R29 ;  /* 0x000000e402027210 */ /* 0x000fe2000785e01d */
[----:B------:R-:W-:Y:S03]  /*10ea0*/  IMAD.MOV.U32 R228, RZ, RZ, 0x2 ;  /* 0x00000002ffe47424 */ /* 0x000fe600078e00ff */
[----:B------:R-:W-:Y:S05]  /*10eb0*/  IADD3.X R3, RZ, R13, R6, P2, P0 ;  /* 0x0000000dff037210 */ /* 0x000fea00017e0406 */
[----:B------:R1:W-:Y:S02]  /*10ec0*/  LDGSTS.E.BYPASS.LTC128B.128.ZFILL [R219+0x5100], [R2.64], P5 ;  /* 0x0510000002db7fae */ /* 0x0003e4000a941d46 */
[----:B-1----:R-:W-:Y:S01]  /*10ed0*/  MOV R2, 0x10f00 ;  /* 0x00010f0000027802 */ /* 0x002fe20000000f00 */
[----:B------:R-:W-:Y:S03]  /*10ee0*/  IMAD.MOV.U32 R3, RZ, RZ, 0x181f ;  /* 0x0000181fff037424 */ /* 0x000fe600078e00ff */
        /* <DEDUP_REMOVED lines=33> */
[----:B------:R-:W-:Y:S01]  /*11100*/  MOV R0, R228 ;  /* 0x000000e400007202 */ /* 0x000fe20000000f00 */
[----:B------:R-:W-:-:S05]  /*11110*/  BRA `(.L_x_525) ;  /* 0xffff4f4000007947 */ /* 0x000fca000383ffff */
.L_x_475:
[----:B------:R-:W-:Y:S01]  /*11120*/  MOV R228, RZ ;  /* 0x000000ff00e47202 */ /* 0x000fe20000000f00 */
[----:B------:R-:W-:Y:S01]  /*11130*/  IMAD.MOV.U32 R227, RZ, RZ, R0 ;  /* 0x000000ffffe37224 */ /* 0x000fe200078e0000 */
[----:B------:R-:W-:Y:S01]  /*11140*/  MOV R2, 0x11170 ;  /* 0x0001117000027802 */ /* 0x000fe20000000f00 */
[----:B------:R-:W-:Y:S02]  /*11150*/  IMAD.MOV.U32 R3, RZ, RZ, 0x181f ;  /* 0x0000181fff037424 */ /* 0x000fe400078e00ff */
[----:B------:R-:W-:Y:S05]  /*11160*/  CALL.REL.NOINC `($__internal_1_$__cuda_sm70_shflsync_idx_p) ;  /* 0x00001b8000007944 */ /* 0x000fea0003c00000 */
[----:B------:R-:W-:Y:S01]  /*11170*/  MOV R145, R228 ;  /* 0x000000e400917202 */ /* 0x000fe20000000f00 */
[----:B------:R-:W-:-:S05]  /*11180*/  BRA `(.L_x_526) ;  /* 0xffff5dd000007947 */ /* 0x000fca000383ffff */
.L_x_476:
[----:B------:R-:W-:Y:S01]  /*11190*/  MOV R228, RZ ;  /* 0x000000ff00e47202 */ /* 0x000fe20000000f00 */
[----:B------:R-:W-:Y:S01]  /*111a0*/  IMAD.MOV.U32 R227, RZ, RZ, R116 ;  /* 0x000000ffffe37224 */ /* 0x000fe200078e0074 */
[----:B------:R-:W-:Y:S01]  /*111b0*/  MOV R2, 0x111e0 ;  /* 0x000111e000027802 */ /* 0x000fe20000000f00 */
[----:B------:R-:W-:Y:S02]  /*111c0*/  IMAD.MOV.U32 R3, RZ, RZ, 0x181f ;  /* 0x0000181fff037424 */ /* 0x000fe400078e00ff */
[----:B-12---:R-:W-:Y:S05]  /*111d0*/  CALL.REL.NOINC `($__internal_1_$__cuda_sm70_shflsync_idx_p) ;  /* 0x00001b1000007944 */ /* 0x006fea0003c00000 */
        /* <DEDUP_REMOVED lines=78> */
.L_x_477:
[----:B------:R-:W-:Y:S01]  /*116c0*/  MOV R228, RZ ;  /* 0x000000ff00e47202 */ /* 0x000fe20000000f00 */
[----:B------:R-:W-:Y:S01]  /*116d0*/  IMAD.MOV.U32 R227, RZ, RZ, R116 ;  /* 0x000000ffffe37224 */ /* 0x000fe200078e0074 */
[----:B------:R-:W-:Y:S01]  /*116e0*/  MOV R2, 0x11710 ;  /* 0x0001171000027802 */ /* 0x000fe20000000f00 */
[----:B------:R-:W-:Y:S02]  /*116f0*/  IMAD.MOV.U32 R3, RZ, RZ, 0x1c1f ;  /* 0x00001c1fff037424 */ /* 0x000fe400078e00ff */
[----:B------:R-:W-:Y:S05]  /*11700*/  CALL.REL.NOINC `($__internal_1_$__cuda_sm70_shflsync_idx_p) ;  /* 0x000015e000007944 */ /* 0x000fea0003c00000 */
[----:B------:R-:W-:Y:S01]  /*11710*/  MOV R0, R228 ;  /* 0x000000e400007202 */ /* 0x000fe20000000f00 */
[----:B------:R-:W-:-:S05]  /*11720*/  BRA `(.L_x_528) ;  /* 0xffff5c0000007947 */ /* 0x000fca000383ffff */
.L_x_478:
[----:B------:R-:W-:Y:S01]  /*11730*/  MOV R228, 0x1 ;  /* 0x0000000100e47802 */ /* 0x000fe20000000f00 */
[----:B------:R-:W-:Y:S01]  /*11740*/  IMAD.MOV.U32 R227, RZ, RZ, R116 ;  /* 0x000000ffffe37224 */ /* 0x000fe200078e0074 */
[----:B------:R-:W-:Y:S01]  /*11750*/  MOV R2, 0x11780 ;  /* 0x0001178000027802 */ /* 0x000fe20000000f00 */
[----:B------:R-:W-:Y:S02]  /*11760*/  IMAD.MOV.U32 R3, RZ, RZ, 0x1c1f ;  /* 0x00001c1fff037424 */ /* 0x000fe400078e00ff */
[----:B-1----:R-:W-:Y:S05]  /*11770*/  CALL.REL.NOINC `($__internal_1_$__cuda_sm70_shflsync_idx_p) ;  /* 0x0000157000007944 */ /* 0x002fea0003c00000 */
[----:B------:R-:W-:Y:S01]  /*11780*/  FMNMX.FTZ R0, R4, R118, !PT ;  /* 0x0000007604007209 */ /* 0x000fe20007810000 */
[----:B------:R-:W-:Y:S03]  /*11790*/  IMAD.IADD R117, R117, 0x1, R228 ;  /* 0x0000000175757824 */ /* 0x000fe600078e02e4 */
[----:B------:R-:W-:Y:S02]  /*117a0*/  FMNMX.FTZ R0, R5, R0, !PT ;  /* 0x0000000005007209 */ /* 0x000fe40007810000 */
[C---:B------:R-:W-:Y:S02]  /*117b0*/  ISETP.GT.AND P6, PT, R117.reuse, RZ, PT ;  /* 0x000000ff7500720c */ /* 0x040fe40003fc4270 */
[C---:B------:R-:W-:Y:S02]  /*117c0*/  ISETP.GT.AND P5, PT, R117.reuse, 0x1, PT ;  /* 0x000000017500780c */ /* 0x040fe40003fa4270 */
[----:B------:R-:W-:Y:S02]  /*117d0*/  FSEL R6, R6, -INF , P6 ;  /* 0xff80000006067808 */ /* 0x000fe40003000000 */
[----:B------:R-:W-:Y:S02]  /*117e0*/  ISETP.GT.AND P2, PT, R117, 0x8, PT ;  /* 0x000000087500780c */ /* 0x000fe40003f44270 */
[----:B------:R-:W-:Y:S02]  /*117f0*/  FSEL R7, R7, -INF , P5 ;  /* 0xff80000007077808 */ /* 0x000fe40002800000 */
        /* <DEDUP_REMOVED lines=24> */
[C---:B------:R-:W-:Y:S02]  /*11980*/  ISETP.GT.AND P5, PT, R117.reuse, 0x21, PT ;  /* 0x000000217500780c */ /* 0x040fe40003fa4270 */
        /* <DEDUP_REMOVED lines=80> */
[----:B------:R-:W-:Y:S02]  /*11e90*/  FMNMX.FTZ R0, R239, R0, !PT ;  /* 0x00000000ef007209 */ /* 0x000fe40007810000 */
[----:B------:R-:W-:Y:S02]  /*11ea0*/  FSEL R234, R62, -INF , P6 ;  /* 0xff8000003eea7808 */ /* 0x000fe40003000000 */
[----:B------:R-:W-:Y:S02]  /*11eb0*/  FMNMX.FTZ R12, R230, R2, !PT ;  /* 0x00000002e60c7209 */ /* 0x000fe40007810000 */
[----:B------:R-:W-:Y:S02]  /*11ec0*/  ISETP.GT.AND P2, PT, R117, 0x78, PT ;  /* 0x000000787500780c */ /* 0x000fe40003f44270 */
[----:B------:R-:W-:Y:S01]  /*11ed0*/  FMNMX.FTZ R116, R243, R0, !PT ;  /* 0x00000000f3747209 */ /* 0x000fe20007810000 */
[----:B------:R-:W-:Y:S01]  /*11ee0*/  IMAD.MOV.U32 R0, RZ, RZ, 0x2 ;  /* 0x00000002ff007424 */ /* 0x000fe200078e00ff */
[----:B------:R-:W-:Y:S02]  /*11ef0*/  FSEL R233, R63, -INF , P5 ;  /* 0xff8000003fe97808 */ /* 0x000fe40002800000 */
[----:B------:R-:W-:Y:S02]  /*11f00*/  FMNMX.FTZ R12, R234, R12, !PT ;  /* 0x0000000cea0c7209 */ /* 0x000fe40007810000 */
[----:B------:R-:W-:Y:S02]  /*11f10*/  ISETP.GT.AND P0, PT, R117, 0x79, PT ;  /* 0x000000797500780c */ /* 0x000fe40003f04270 */
[----:B------:R-:W-:Y:S02]  /*11f20*/  FMNMX.FTZ R116, R242, R116, !PT ;  /* 0x00000074f2747209 */ /* 0x000fe40007810000 */
[----:B------:R-:W-:Y:S02]  /*11f30*/  FSEL R232, R66, -INF , P2 ;  /* 0xff80000042e87808 */ /* 0x000fe40001000000 */
[----:B------:R-:W-:Y:S02]  /*11f40*/  FMNMX.FTZ R12, R233, R12, !PT ;  /* 0x0000000ce90c7209 */ /* 0x000fe40007810000 */
[----:B------:R-:W-:Y:S02]  /*11f50*/  FMNMX.FTZ R116, R241, R116, !PT ;  /* 0x00000074f1747209 */ /* 0x000fe40007810000 */
[----:B------:R-:W-:Y:S02]  /*11f60*/  FSEL R231, R67, -INF , P0 ;  /* 0xff80000043e77808 */ /* 0x000fe40000000000 */
[----:B------:R-:W-:Y:S02]  /*11f70*/  FMNMX.FTZ R12, R232, R12, !PT ;  /* 0x0000000ce80c7209 */ /* 0x000fe40007810000 */
[----:B------:R-:W-:Y:S02]  /*11f80*/  FMNMX.FTZ R116, R240, R116, !PT ;  /* 0x00000074f0747209 */ /* 0x000fe40007810000 */
[----:B------:R-:W-:Y:S02]  /*11f90*/  FMNMX.FTZ R12, R231, R12, !PT ;  /* 0x0000000ce70c7209 */ /* 0x000fe40007810000 */
[----:B------:R-:W-:Y:S02]  /*11fa0*/  MOV R2, 0x11fc0 ;  /* 0x00011fc000027802 */ /* 0x000fe40000000f00 */
[----:B------:R-:W-:Y:S05]  /*11fb0*/  CALL.REL.NOINC `($__internal_0_$__cuda_sm70_shflsync_bfly_p) ;  /* 0x00000cd000007944 */ /* 0x000fea0003c00000 */
[----:B------:R-:W-:Y:S01]  /*11fc0*/  FMNMX.FTZ R116, R116, R0, !PT ;  /* 0x0000000074747209 */ /* 0x000fe20007810000 */
[----:B------:R-:W-:Y:S01]  /*11fd0*/  IMAD.MOV.U32 R0, RZ, RZ, 0x1 ;  /* 0x00000001ff007424 */ /* 0x000fe200078e00ff */
[----:B------:R-:W-:Y:S02]  /*11fe0*/  MOV R2, 0x12000 ;  /* 0x0001200000027802 */ /* 0x000fe40000000f00 */
        /* <DEDUP_REMOVED lines=8> */
[----:B------:R-:W-:Y:S02]  /*12070*/  MOV R2, 0x12090 ;  /* 0x0001209000027802 */ /* 0x000fe40000000f00 */
[----:B------:R-:W-:Y:S05]  /*12080*/  CALL.REL.NOINC `($__internal_0_$__cuda_sm70_shflsync_bfly_p) ;  /* 0x00000c0000007944 */ /* 0x000fea0003c00000 */
[----:B------:R-:W-:-:S05]  /*12090*/  BRA `(.L_x_529) ;  /* 0xffff5f4000007947 */ /* 0x000fca000383ffff */
.L_x_481:
[----:B-1--4-:R-:W-:Y:S01]  /*120a0*/  MOV R228, RZ ;  /* 0x000000ff00e47202 */ /* 0x012fe20000000f00 */
[----:B------:R-:W-:Y:S01]  /*120b0*/  IMAD.MOV.U32 R227, RZ, RZ, R36 ;  /* 0x000000ffffe37224 */ /* 0x000fe200078e0024 */
[----:B------:R-:W-:Y:S01]  /*120c0*/  MOV R2, 0x120f0 ;  /* 0x000120f000027802 */ /* 0x000fe20000000f00 */
[----:B------:R-:W-:Y:S02]  /*120d0*/  IMAD.MOV.U32 R3, RZ, RZ, 0x181f ;  /* 0x0000181fff037424 */ /* 0x000fe400078e00ff */
[----:B------:R-:W-:Y:S05]  /*120e0*/  CALL.REL.NOINC `($__internal_1_$__cuda_sm70_shflsync_idx_p) ;  /* 0x00000c0000007944 */ /* 0x000fea0003c00000 */
[----:B------:R-:W-:Y:S01]  /*120f0*/  MOV R29, R228 ;  /* 0x000000e4001d7202 */ /* 0x000fe20000000f00 */
[----:B------:R-:W-:-:S05]  /*12100*/  BRA `(.L_x_530) ;  /* 0xffff829000007947 */ /* 0x000fca000383ffff */
.L_x_484:
[----:B------:R-:W-:Y:S01]  /*12110*/  MOV R228, RZ ;  /* 0x000000ff00e47202 */ /* 0x000fe20000000f00 */
[----:B------:R-:W-:Y:S01]  /*12120*/  IMAD.MOV.U32 R227, RZ, RZ, R0 ;  /* 0x000000ffffe37224 */ /* 0x000fe200078e0000 */
[----:B------:R-:W-:Y:S01]  /*12130*/  MOV R2, 0x12160 ;  /* 0x0001216000027802 */ /* 0x000fe20000000f00 */
[----:B------:R-:W-:Y:S02]  /*12140*/  IMAD.MOV.U32 R3, RZ, RZ, 0x181f ;  /* 0x0000181fff037424 */ /* 0x000fe400078e00ff */
[----:B------:R-:W-:Y:S05]  /*12150*/  CALL.REL.NOINC `($__internal_1_$__cuda_sm70_shflsync_idx_p) ;  /* 0x00000b9000007944 */ /* 0x000fea0003c00000 */
[----:B------:R-:W-:Y:S01]  /*12160*/  MOV R145, R228 ;  /* 0x000000e400917202 */ /* 0x000fe20000000f00 */
[----:B------:R-:W-:-:S05]  /*12170*/  BRA `(.L_x_531) ;  /* 0xffff92a000007947 */ /* 0x000fca000383ffff */
.L_x_485:
[----:B------:R-:W-:Y:S01]  /*12180*/  MOV R228, RZ ;  /* 0x000000ff00e47202 */ /* 0x000fe20000000f00 */
[----:B------:R-:W-:Y:S01]  /*12190*/  IMAD.MOV.U32 R227, RZ, RZ, R116 ;  /* 0x000000ffffe37224 */ /* 0x000fe200078e0074 */
[----:B------:R-:W-:Y:S01]  /*121a0*/  MOV R2, 0x121d0 ;  /* 0x000121d000027802 */ /* 0x000fe20000000f00 */
[----:B------:R-:W-:Y:S02]  /*121b0*/  IMAD.MOV.U32 R3, RZ, RZ, 0x181f ;  /* 0x0000181fff037424 */ /* 0x000fe400078e00ff */
[----:B-12---:R-:W-:Y:S05]  /*121c0*/  CALL.REL.NOINC `($__internal_1_$__cuda_sm70_shflsync_idx_p) ;  /* 0x00000b2000007944 */ /* 0x006fea0003c00000 */
[C---:B------:R-:W-:Y:S01]  /*121d0*/  IADD3 R146, -R218.reuse, 0x10, RZ ;  /* 0x00000010da927810 */ /* 0x040fe20007ffe1ff */
[----:B------:R-:W-:Y:S01]  /*121e0*/  IMAD.MOV.U32 R227, RZ, RZ, R0 ;  /* 0x000000ffffe37224 */ /* 0x000fe200078e0000 */
[----:B------:R-:W-:Y:S02]  /*121f0*/  ISETP.NE.U32.AND P0, PT, R218, RZ, PT ;  /* 0x000000ffda00720c */ /* 0x000fe40003f05070 */
[----:B------:R-:W-:Y:S04]  /*12200*/  LOP3.LUT R146, R146, 0xf, RZ, 0xc0, !PT ;  /* 0x0000000f92927812 */ /* 0x000fe800078ec0ff */
[----:B------:R-:W-:Y:S04]  /*12210*/  IADD3 R146, P5, P4, R146, R228, R155 ;  /* 0x000000e492927210 */ /* 0x000fe80007cbe09b */
[----:B------:R-:W-:Y:S02]  /*12220*/  IADD3.X R147, RZ, R145, R117, P5, P4 ;  /* 0x00000091ff937210 */ /* 0x000fe40002fe8475 */
[----:B------:R-:W-:Y:S01]  /*12230*/  IADD3 R2, P4, R228, R156, RZ ;  /* 0x0000009ce4027210 */ /* 0x000fe20007f9e0ff */
[----:B------:R-:W-:Y:S02]  /*12240*/  IMAD.MOV.U32 R228, RZ, RZ, 0x1 ;  /* 0x00000001ffe47424 */ /* 0x000fe400078e00ff */
[----:B------:R-:W-:Y:S01]  /*12250*/  @!PT LDS RZ, [RZ] ;  /* 0x00000000fffff984 */ /* 0x000fe20000000800 */
[----:B------:R-:W-:Y:S01]  /*12260*/  @!PT LDS RZ, [RZ] ;  /* 0x00000000fffff984 */ /* 0x000fe20000000800 */
[----:B------:R-:W-:Y:S01]  /*12270*/  @!PT LDS RZ, [RZ] ;  /* 0x00000000fffff984 */ /* 0x000fe20000000800 */
[----:B------:R1:W-:Y:S02]  /*12280*/  LDGSTS.E.BYPASS.LTC128B.128.ZFILL [R219+0x8100], [R146.64], P0 ;  /* 0x0810000092db7fae */ /* 0x0003e40008141d46 */
[----:B------:R-:W-:Y:S05]  /*12290*/  IMAD.X R3, R145, 0x1, R144, P4 ;  /* 0x0000000191037824 */ /* 0x000fea00020e0690 */
[----:B------:R2:W-:Y:S02]  /*122a0*/  LDGSTS.E.BYPASS.LTC128B.128 [R219+0xc100], [R2.64], !P2 ;  /* 0x0c10000002db7fae */ /* 0x0005e4000d101d46 */
[----:B--2---:R-:W-:Y:S01]  /*122b0*/  MOV R2, 0x122e0 ;  /* 0x000122e000027802 */ /* 0x004fe20000000f00 */
[----:B------:R-:W-:Y:S02]  /*122c0*/  IMAD.MOV.U32 R3, RZ, RZ, 0x181f ;  /* 0x0000181fff037424 */ /* 0x000fe400078e00ff */
[----:B-1----:R-:W-:Y:S05]  /*122d0*/  CALL.REL.NOINC `($__internal_1_$__cuda_sm70_shflsync_idx_p) ;  /* 0x00000a1000007944 */ /* 0x002fea0003c00000 */
        /* <DEDUP_REMOVED lines=54> */
.L_x_486:
[----:B------:R-:W-:Y:S02]  /*12640*/  MOV R0, 0x2 ;  /* 0x0000000200007802 */ /* 0x000fe40000000f00 */
        /* <DEDUP_REMOVED lines=16> */
.L_x_488:
[----:B------:R2:W5:Y:S01]  /*12750*/  LDL R116, [R1] ;  /* 0x0000000001747983 */ /* 0x0005620000100800 */
[----:B-1----:R-:W-:-:S02]  /*12760*/  MOV R0, 0x2 ;  /* 0x0000000200007802 */ /* 0x002fc40000000f00 */
[----:B------:R-:W-:Y:S02]  /*12770*/  MOV R2, 0x12790 ;  /* 0x0001279000027802 */ /* 0x000fe40000000f00 */
[----:B--2--5:R-:W-:Y:S05]  /*12780*/  CALL.REL.NOINC `($__internal_0_$__cuda_sm70_shflsync_bfly_p) ;  /* 0x0000050000007944 */ /* 0x024fea0003c00000 */
[----:B------:R-:W-:Y:S01]  /*12790*/  MOV R4, R0 ;  /* 0x0000000000047202 */ /* 0x000fe20000000f00 */
[----:B------:R-:W-:Y:S05]  /*127a0*/  BRA `(.L_x_534) ;  /* 0xffffb32000007947 */ /* 0x000fea000383ffff */
.L_x_489:
[----:B------:R-:W-:Y:S01]  /*127b0*/  IMAD.MOV.U32 R116, RZ, RZ, R4 ;  /* 0x000000ffff747224 */ /* 0x000fe200078e0004 */
[----:B------:R-:W-:Y:S02]  /*127c0*/  MOV R0, 0x1 ;  /* 0x0000000100007802 */ /* 0x000fe40000000f00 */
[----:B------:R-:W-:Y:S02]  /*127d0*/  MOV R2, 0x127f0 ;  /* 0x000127f000027802 */ /* 0x000fe40000000f00 */
[----:B------:R-:W-:Y:S05]  /*127e0*/  CALL.REL.NOINC `($__internal_0_$__cuda_sm70_shflsync_bfly_p) ;  /* 0x000004a000007944 */ /* 0x000fea0003c00000 */
[----:B------:R1:W5:Y:S01]  /*127f0*/  LDL R116, [R1+0x4] ;  /* 0x0000040001747983 */ /* 0x0003620000100800 */
[----:B------:R-:W-:Y:S01]  /*12800*/  FADD.FTZ R4, R4, R0 ;  /* 0x0000000004047221 */ /* 0x000fe20000010000 */
[----:B------:R-:W-:Y:S02]  /*12810*/  MOV R0, 0x2 ;  /* 0x0000000200007802 */ /* 0x000fe40000000f00 */
[----:B------:R-:W-:Y:S02]  /*12820*/  MOV R2, 0x12840 ;  /* 0x0001284000027802 */ /* 0x000fe40000000f00 */
[----:B-1---5:R-:W-:Y:S05]  /*12830*/  CALL.REL.NOINC `($__internal_0_$__cuda_sm70_shflsync_bfly_p) ;  /* 0x0000045000007944 */ /* 0x022fea0003c00000 */
[----:B------:R-:W2:Y:S02]  /*12840*/  LDL.LU R2, [R1+0x4] ;  /* 0x0000040001027983 */ /* 0x000ea40000300800 */
[----:B--2---:R-:W-:Y:S01]  /*12850*/  FADD.FTZ R5, R2, R0 ;  /* 0x0000000002057221 */ /* 0x004fe20000010000 */
[----:B------:R-:W-:-:S02]  /*12860*/  MOV R0, 0x1 ;  /* 0x0000000100007802 */ /* 0x000fc40000000f00 */
[----:B------:R-:W-:Y:S02]  /*12870*/  MOV R2, 0x128a0 ;  /* 0x000128a000027802 */ /* 0x000fe40000000f00 */
[----:B------:R-:W-:Y:S02]  /*12880*/  MOV R116, R5 ;  /* 0x0000000500747202 */ /* 0x000fe40000000f00 */
[----:B------:R-:W-:Y:S05]  /*12890*/  CALL.REL.NOINC `($__internal_0_$__cuda_sm70_shflsync_bfly_p) ;  /* 0x000003f000007944 */ /* 0x000fea0003c00000 */
[----:B------:R-:W-:Y:S01]  /*128a0*/  MOV R3, R0 ;  /* 0x0000000000037202 */ /* 0x000fe20000000f00 */
[----:B------:R-:W-:Y:S05]  /*128b0*/  BRA `(.L_x_535) ;  /* 0xffffb2a000007947 */ /* 0x000fea000383ffff */
.L_x_504:
[----:B------:R-:W-:Y:S01]  /*128c0*/  IMAD.MOV.U32 R227, RZ, RZ, R7 ;  /* 0x000000ffffe37224 */ /* 0x000fe200078e0007 */
[----:B------:R-:W-:Y:S01]  /*128d0*/  MOV R228, RZ ;  /* 0x000000ff00e47202 */ /* 0x000fe20000000f00 */
[----:B------:R-:W-:Y:S01]  /*128e0*/  IMAD.MOV.U32 R3, RZ, RZ, 0x181f ;  /* 0x0000181fff037424 */ /* 0x000fe200078e00ff */
[----:B------:R-:W-:Y:S02]  /*128f0*/  MOV R2, 0x12910 ;  /* 0x0001291000027802 */ /* 0x000fe40000000f00 */
[----:B-1----:R-:W-:Y:S05]  /*12900*/  CALL.REL.NOINC `($__internal_1_$__cuda_sm70_shflsync_idx_p) ;  /* 0x000003e000007944 */ /* 0x002fea0003c00000 */
[----:B------:R-:W-:Y:S01]  /*12910*/  MOV R8, R228 ;  /* 0x000000e400087202 */ /* 0x000fe20000000f00 */
[----:B------:R-:W-:Y:S05]  /*12920*/  BRA `(.L_x_536) ;  /* 0xffffcc8000007947 */ /* 0x000fea000383ffff */
.L_x_505:
[----:B------:R-:W-:Y:S01]  /*12930*/  IMAD.MOV.U32 R227, RZ, RZ, R9 ;  /* 0x000000ffffe37224 */ /* 0x000fe200078e0009 */
[----:B------:R-:W-:Y:S01]  /*12940*/  MOV R228, RZ ;  /* 0x000000ff00e47202 */ /* 0x000fe20000000f00 */
[----:B------:R-:W-:Y:S01]  /*12950*/  IMAD.MOV.U32 R3, RZ, RZ, 0x181f ;  /* 0x0000181fff037424 */ /* 0x000fe200078e00ff */
[----:B------:R-:W-:-:S02]  /*12960*/  MOV R2, 0x12980 ;  /* 0x0001298000027802 */ /* 0x000fc40000000f00 */
[----:B-123--:R-:W-:Y:S05]  /*12970*/  CALL.REL.NOINC `($__internal_1_$__cuda_sm70_shflsync_idx_p) ;  /* 0x0000037000007944 */ /* 0x00efea0003c00000 */
[----:B------:R-:W-:Y:S01]  /*12980*/  MOV R0, R228 ;  /* 0x000000e400007202 */ /* 0x000fe20000000f00 */
[----:B------:R-:W-:Y:S05]  /*12990*/  BRA `(.L_x_537) ;  /* 0xffffcc3000007947 */ /* 0x000fea000383ffff */
.L_x_508:
[----:B------:R-:W-:Y:S01]  /*129a0*/  IMAD.MOV.U32 R227, RZ, RZ, R7 ;  /* 0x000000ffffe37224 */ /* 0x000fe200078e0007 */
[----:B------:R-:W-:Y:S01]  /*129b0*/  MOV R228, 0x1 ;  /* 0x0000000100e47802 */ /* 0x000fe20000000f00 */
[----:B-1----:R-:W-:Y:S01]  /*129c0*/  IMAD.MOV.U32 R3, RZ, RZ, 0x181f ;  /* 0x0000181fff037424 */ /* 0x002fe200078e00ff */
[----:B------:R-:W-:-:S02]  /*129d0*/  MOV R2, 0x129f0 ;  /* 0x000129f000027802 */ /* 0x000fc40000000f00 */
[----:B---34-:R-:W-:Y:S05]  /*129e0*/  CALL.REL.NOINC `($__internal_1_$__cuda_sm70_shflsync_idx_p) ;  /* 0x0000030000007944 */ /* 0x018fea0003c00000 */
[----:B------:R-:W-:Y:S01]  /*129f0*/  IMAD.MOV.U32 R8, RZ, RZ, R228 ;  /* 0x000000ffff087224 */ /* 0x000fe200078e00e4 */
[----:B------:R-:W-:Y:S01]  /*12a00*/  MOV R228, 0x1 ;  /* 0x0000000100e47802 */ /* 0x000fe20000000f00 */
[----:B------:R-:W-:Y:S01]  /*12a10*/  IMAD.MOV.U32 R227, RZ, RZ, R9 ;  /* 0x000000ffffe37224 */ /* 0x000fe200078e0009 */
[----:B------:R-:W-:-:S02]  /*12a20*/  MOV R3, 0x181f ;  /* 0x0000181f00037802 */ /* 0x000fc40000000f00 */
[----:B------:R-:W-:Y:S02]  /*12a30*/  MOV R2, 0x12a50 ;  /* 0x00012a5000027802 */ /* 0x000fe40000000f00 */
[----:B------:R-:W-:Y:S05]  /*12a40*/  CALL.REL.NOINC `($__internal_1_$__cuda_sm70_shflsync_idx_p) ;  /* 0x000002a000007944 */ /* 0x000fea0003c00000 */
[----:B------:R-:W-:Y:S01]  /*12a50*/  MOV R0, R228 ;  /* 0x000000e400007202 */ /* 0x000fe20000000f00 */
[----:B------:R-:W-:Y:S05]  /*12a60*/  BRA `(.L_x_538) ;  /* 0xffffccf000007947 */ /* 0x000fea000383ffff */
.L_x_511:
[----:B------:R-:W-:Y:S01]  /*12a70*/  IMAD.MOV.U32 R227, RZ, RZ, R7 ;  /* 0x000000ffffe37224 */ /* 0x000fe200078e0007 */
[----:B------:R-:W-:Y:S01]  /*12a80*/  MOV R228, 0x2 ;  /* 0x0000000200e47802 */ /* 0x000fe20000000f00 */
[----:B-1----:R-:W-:Y:S01]  /*12a90*/  IMAD.MOV.U32 R3, RZ, RZ, 0x181f ;  /* 0x0000181fff037424 */ /* 0x002fe200078e00ff */
[----:B------:R-:W-:Y:S02]  /*12aa0*/  MOV R2, 0x12ac0 ;  /* 0x00012ac000027802 */ /* 0x000fe40000000f00 */
[----:B--234-:R-:W-:Y:S05]  /*12ab0*/  CALL.REL.NOINC `($__internal_1_$__cuda_sm70_shflsync_idx_p) ;  /* 0x0000023000007944 */ /* 0x01cfea0003c00000 */
[----:B------:R-:W-:Y:S01]  /*12ac0*/  MOV R8, R228 ;  /* 0x000000e400087202 */ /* 0x000fe20000000f00 */
[----:B------:R-:W-:Y:S05]  /*12ad0*/  BRA `(.L_x_539) ;  /* 0xffffcd9000007947 */ /* 0x000fea000383ffff */
.L_x_512:
[----:B------:R-:W-:Y:S01]  /*12ae0*/  IMAD.MOV.U32 R227, RZ, RZ, R9 ;  /* 0x000000ffffe37224 */ /* 0x000fe200078e0009 */
[----:B------:R-:W-:Y:S01]  /*12af0*/  MOV R228, 0x2 ;  /* 0x0000000200e47802 */ /* 0x000fe20000000f00 */
[----:B-1----:R-:W-:Y:S01]  /*12b00*/  IMAD.MOV.U32 R3, RZ, RZ, 0x181f ;  /* 0x0000181fff037424 */ /* 0x002fe200078e00ff */
[----:B------:R-:W-:Y:S02]  /*12b10*/  MOV R2, 0x12b30 ;  /* 0x00012b3000027802 */ /* 0x000fe40000000f00 */
[----:B--234-:R-:W-:Y:S05]  /*12b20*/  CALL.REL.NOINC `($__internal_1_$__cuda_sm70_shflsync_idx_p) ;  /* 0x000001c000007944 */ /* 0x01cfea0003c00000 */
[----:B------:R-:W-:Y:S01]  /*12b30*/  MOV R0, R228 ;  /* 0x000000e400007202 */ /* 0x000fe20000000f00 */
[----:B------:R-:W-:Y:S05]  /*12b40*/  BRA `(.L_x_540) ;  /* 0xffffcd4000007947 */ /* 0x000fea000383ffff */
.L_x_515:
[----:B------:R-:W-:Y:S01]  /*12b50*/  IMAD.MOV.U32 R227, RZ, RZ, R7 ;  /* 0x000000ffffe37224 */ /* 0x000fe200078e0007 */
[----:B------:R-:W-:Y:S01]  /*12b60*/  MOV R228, 0x3 ;  /* 0x0000000300e47802 */ /* 0x000fe20000000f00 */
[----:B--2---:R-:W-:Y:S01]  /*12b70*/  IMAD.MOV.U32 R3, RZ, RZ, 0x181f ;  /* 0x0000181fff037424 */ /* 0x004fe200078e00ff */
[----:B------:R-:W-:-:S02]  /*12b80*/  MOV R2, 0x12ba0 ;  /* 0x00012ba000027802 */ /* 0x000fc40000000f00 */
[----:B-1-34-:R-:W-:Y:S05]  /*12b90*/  CALL.REL.NOINC `($__internal_1_$__cuda_sm70_shflsync_idx_p) ;  /* 0x0000015000007944 */ /* 0x01afea0003c00000 */
        /* <DEDUP_REMOVED lines=8> */
.L_x_517:
[----:B------:R-:W-:Y:S01]  /*12c20*/  IMAD.MOV.U32 R227, RZ, RZ, R44 ;  /* 0x000000ffffe37224 */ /* 0x000fe200078e002c */
[----:B------:R-:W-:Y:S01]  /*12c30*/  MOV R228, RZ ;  /* 0x000000ff00e47202 */ /* 0x000fe20000000f00 */
[----:B------:R-:W-:Y:S01]  /*12c40*/  IMAD.MOV.U32 R3, RZ, RZ, 0x1f ;  /* 0x0000001fff037424 */ /* 0x000fe200078e00ff */
[----:B------:R-:W-:Y:S02]  /*12c50*/  MOV R2, 0x12c70 ;  /* 0x00012c7000027802 */ /* 0x000fe40000000f00 */
[----:B-123--:R-:W-:Y:S05]  /*12c60*/  CALL.REL.NOINC `($__internal_1_$__cuda_sm70_shflsync_idx_p) ;  /* 0x0000008000007944 */ /* 0x00efea0003c00000 */
[----:B------:R-:W-:Y:S01]  /*12c70*/  MOV R0, R228 ;  /* 0x000000e400007202 */ /* 0x000fe20000000f00 */
[----:B------:R-:W-:Y:S05]  /*12c80*/  BRA `(.L_x_542) ;  /* 0xffffcea000007947 */ /* 0x000fea000383ffff */
        .weak           $__internal_0_$__cuda_sm70_shflsync_bfly_p
        .type           $__internal_0_$__cuda_sm70_shflsync_bfly_p,@function
        .size           $__internal_0_$__cuda_sm70_shflsync_bfly_p,($__internal_1_$__cuda_sm70_shflsync_idx_p - $__internal_0_$__cuda_sm70_shflsync_bfly_p)
$__internal_0_$__cuda_sm70_shflsync_bfly_p:
[----:B------:R-:W-:Y:S02]  /*12c90*/  MOV R244, 0xffffffff ;  /* 0xffffffff00f47802 */ /* 0x000fe40000000f00 */
[----:B------:R-:W-:Y:S02]  /*12ca0*/  MOV R3, 0x1f ;  /* 0x0000001f00037802 */ /* 0x000fe40000000f00 */
[----:B------:R-:W-:Y:S04]  /*12cb0*/  WARPSYNC R244 ;  /* 0x000000f400007348 */ /* 0x000fe80003800000 */
[----:B------:R1:W2:Y:S02]  /*12cc0*/  SHFL.BFLY PT, R0, R116, R0, R3 ;  /* 0x0c00000074007389 */ /* 0x0002a400000e0003 */
[----:B-1----:R-:W-:-:S04]  /*12cd0*/  MOV R3, 0x0 ;  /* 0x0000000000037802 */ /* 0x002fc80000000f00 */
[----:B--2---:R-:W-:Y:S05]  /*12ce0*/  RET.REL.NODEC R2 `(_ZN7cutlass13device_kernelIN5flash19enable_sm80_to_sm89INS1_16FlashAttnFwdSm80INS1_25CollectiveMainloopFwdSm80ILi8ELi1ELb1EN4cute5tupleIJNS5_1CILi128EEES8_S8_EEELi128ENS_6half_tEfNS_4arch4Sm80ELb1ELb0ELb0ELb0ELb1ELb0ELb1ELb0EEENS1_21CollectiveEpilogueFwdIS9_NS6_IJNS7_ILi1EEESF_SF_EEESA_SC_Li256ELb0ELb1ELb0ELb0EEENS1_30DynamicPersistentTileSchedulerILi256ELi256ELb0ELb1ELb0EEEEEEEEEvNT_6ParamsE) ;  /* 0xfffed31002007950 */ /* 0x004fea0003c3ffff */
        .weak           $__internal_1_$__cuda_sm70_shflsync_idx_p
        .type           $__internal_1_$__cuda_sm70_shflsync_idx_p,@function
        .size           $__internal_1_$__cuda_sm70_shflsync_idx_p,(.L_x_2029 - $__internal_1_$__cuda_sm70_shflsync_idx_p)
$__internal_1_$__cuda_sm70_shflsync_idx_p:
[----:B------:R-:W-:-:S04]  /*12cf0*/  MOV R229, 0xffffffff ;  /* 0xffffffff00e57802 */ /* 0x000fc80000000f00 */
[----:B------:R-:W-:Y:S04]  /*12d00*/  WARPSYNC R229 ;  /* 0x000000e500007348 */ /* 0x000fe80003800000 */
[----:B------:R1:W2:Y:S02]  /*12d10*/  SHFL.IDX PT, R228, R227, R228, R3 ;  /* 0x000000e4e3e47389 */ /* 0x0002a400000e0003 */
[----:B-1----:R-:W-:-:S04]  /*12d20*/  MOV R3, 0x0 ;  /* 0x0000000000037802 */ /* 0x002fc80000000f00 */
[----:B--2---:R-:W-:Y:S05]  /*12d30*/  RET.REL.NODEC R2 `(_ZN7cutlass13device_kernelIN5flash19enable_sm80_to_sm89INS1_16FlashAttnFwdSm80INS1_25CollectiveMainloopFwdSm80ILi8ELi1ELb1EN4cute5tupleIJNS5_1CILi128EEES8_S8_EEELi128ENS_6half_tEfNS_4arch4Sm80ELb1ELb0ELb0ELb0ELb1ELb0ELb1ELb0EEENS1_21CollectiveEpilogueFwdIS9_NS6_IJNS7_ILi1EEESF_SF_EEESA_SC_Li256ELb0ELb1ELb0ELb0EEENS1_30DynamicPersistentTileSchedulerILi256ELi256ELb0ELb1ELb0EEEEEEEEEvNT_6ParamsE) ;  /* 0xfffed2c002007950 */ /* 0x004fea0003c3ffff */
.L_x_543:
        /* <DEDUP_REMOVED lines=12> */
.L_x_2029:


//--------------------- .text._ZN7cutlass13device_kernelIN5flash19enable_sm80_to_sm89INS1_16FlashAttnFwdSm80INS1_25CollectiveMainloopFwdSm80ILi8ELi1ELb1EN4cute5tupleIJNS5_1CILi128EEES8_S8_EEELi128ENS_6half_tEfNS_4arch4Sm80ELb1ELb0ELb0ELb1ELb1ELb0ELb1ELb0EEENS1_21CollectiveEpilogueFwdIS9_NS6_IJNS7_ILi1EEESF_SF_EEESA_SC_Li256ELb1ELb1ELb0ELb0EEENS1_19SingleTileSchedulerILb1ELb0ELb1ELi128EEEEEEEEEvNT_6ParamsE --------------------------
	.section	.text._ZN7cutlass13device_kernelIN5flash19enable_sm80_to_sm89INS1_16FlashAttnFwdSm80INS1_25CollectiveMainloopFwdSm80ILi8ELi1ELb1EN4cute5tupleIJNS5_1CILi128EEES8_S8_EEELi128ENS_6half_tEfNS_4arch4Sm80ELb1ELb0ELb0ELb1ELb1ELb0ELb1ELb0EEENS1_21CollectiveEpilogueFwdIS9_NS6_IJNS7_ILi1EEESF_SF_EEESA_SC_Li256ELb1ELb1ELb0ELb0EEENS1_19SingleTileSchedulerILb1ELb0ELb1ELi128EEEEEEEEEvNT_6ParamsE,"ax",@progbits
	.sectioninfo	@"SHI_REGISTERS=255"
	.align	128
.text._ZN7cutlass13device_kernelIN5flash19enable_sm80_to_sm89INS1_16FlashAttnFwdSm80INS1_25CollectiveMainloopFwdSm80ILi8ELi1ELb1EN4cute5tupleIJNS5_1CILi128EEES8_S8_EEELi128ENS_6half_tEfNS_4arch4Sm80ELb1ELb0ELb0ELb1ELb1ELb0ELb1ELb0EEENS1_21CollectiveEpilogueFwdIS9_NS6_IJNS7_ILi1EEESF_SF_EEESA_SC_Li256ELb1ELb1ELb0ELb0EEENS1_19SingleTileSchedulerILb1ELb0ELb1ELi128EEEEEEEEEvNT_6ParamsE:
        .type           _ZN7cutlass13device_kernelIN5flash19enable_sm80_to_sm89INS1_16FlashAttnFwdSm80INS1_25CollectiveMainloopFwdSm80ILi8ELi1ELb1EN4cute5tupleIJNS5_1CILi128EEES8_S8_EEELi128ENS_6half_tEfNS_4arch4Sm80ELb1ELb0ELb0ELb1ELb1ELb0ELb1ELb0EEENS1_21CollectiveEpilogueFwdIS9_NS6_IJNS7_ILi1EEESF_SF_EEESA_SC_Li256ELb1ELb1ELb0ELb0EEENS1_19SingleTileSchedulerILb1ELb0ELb1ELi128EEEEEEEEEvNT_6ParamsE,@function
        .size           _ZN7cutlass13device_kernelIN5flash19enable_sm80_to_sm89INS1_16FlashAttnFwdSm80INS1_25CollectiveMainloopFwdSm80ILi8ELi1ELb1EN4cute5tupleIJNS5_1CILi128EEES8_S8_EEELi128ENS_6half_tEfNS_4arch4Sm80ELb1ELb0ELb0ELb1ELb1ELb0ELb1ELb0EEENS1_21CollectiveEpilogueFwdIS9_NS6_IJNS7_ILi1EEESF_SF_EEESA_SC_Li256ELb1ELb1ELb0ELb0EEENS1_19SingleTileSchedulerILb1ELb0ELb1ELi128EEEEEEEEEvNT_6ParamsE,(.L_x_2032 - _ZN7cutlass13device_kernelIN5flash19enable_sm80_to_sm89INS1_16FlashAttnFwdSm80INS1_25CollectiveMainloopFwdSm80ILi8ELi1ELb1EN4cute5tupleIJNS5_1CILi128EEES8_S8_EEELi128ENS_6half_tEfNS_4arch4Sm80ELb1ELb0ELb0ELb1ELb1ELb0ELb1ELb0EEENS1_21CollectiveEpilogueFwdIS9_NS6_IJNS7_ILi1EEESF_SF_EEESA_SC_Li256ELb1ELb1ELb0ELb0EEENS1_19SingleTileSchedulerILb1ELb0ELb1ELi128EEEEEEEEEvNT_6ParamsE)
        .other          _ZN7cutlass13device_kernelIN5flash19enable_sm80_to_sm89INS1_16FlashAttnFwdSm80INS1_25CollectiveMainloopFwdSm80ILi8ELi1ELb1EN4cute5tupleIJNS5_1CILi128EEES8_S8_EEELi128ENS_6half_tEfNS_4arch4Sm80ELb1ELb0ELb0ELb1ELb1ELb0ELb1ELb0EEENS1_21CollectiveEpilogueFwdIS9_NS6_IJNS7_ILi1EEESF_SF_EEESA_SC_Li256ELb1ELb1ELb0ELb0EEENS1_19SingleTileSchedulerILb1ELb0ELb1ELi128EEEEEEEEEvNT_6ParamsE,@"STO_CUDA_ENTRY STV_DEFAULT"
_ZN7cutlass13device_kernelIN5flash19enable_sm80_to_sm89INS1_16FlashAttnFwdSm80INS1_25CollectiveMainloopFwdSm80ILi8ELi1ELb1EN4cute5tupleIJNS5_1CILi128EEES8_S8_EEELi128ENS_6half_tEfNS_4arch4Sm80ELb1ELb0ELb0ELb1ELb1ELb0ELb1ELb0EEENS1_21CollectiveEpilogueFwdIS9_NS6_IJNS7_ILi1EEESF_SF_EEESA_SC_Li256ELb1ELb1ELb0ELb0EEENS1_19SingleTileSchedulerILb1ELb0ELb1ELi128EEEEEEEEEvNT_6ParamsE:
        /* <DEDUP_REMOVED lines=20> */
.L_x_545:
        /* <DEDUP_REMOVED lines=13> */
.L_x_547:
[----:B------:R-:W-:Y:S02]  /*0210*/  ULDC UR5, c[0x0][0x54c] ;  /* 0x0001530000057ab9 */ /* 0x000fe40000000800 */
.L_x_546:
[----:B------:R-:W-:Y:S02]  /*0220*/  ULDC UR4, c[0x0][0x548] ;  /* 0x0001520000047ab9 */ /* 0x000fe40000000800 */
[----:B------:R-:W-:-:S02]  /*0230*/  USHF.L.U32 UR7, UR7, 0x7, URZ ;  /* 0x0000000707077899 */ /* 0x000fc4000800063f */
[----:B------:R-:W-:-:S04]  /*0240*/  UIMAD UR4, UR5, UR4, URZ ;  /* 0x00000004050472a4 */ /* 0x000fc8000f8e023f */
[----:B------:R-:W-:-:S04]  /*0250*/  UISETP.GE.AND UP0, UPT, UR7, UR4, UPT ;  /* 0x000000040700728c */ /* 0x000fc8000bf06270 */
[----:B------:R-:W-:Y:S01]  /*0260*/  USEL UR13, UR13, 0xffffffff, !UP0 ;  /* 0xffffffff0d0d7887 */ /* 0x000fe2000c000000 */
[----:B------:R-:W-:Y:S05]  /*0270*/  BRA `(.L_x_548) ;  /* 0x000001b000007947 */ /* 0x000fea0003800000 */
.L_x_544:
        /* <DEDUP_REMOVED lines=8> */
.L_x_549:
        /* <DEDUP_REMOVED lines=13> */
.L_x_551:
[----:B------:R-:W-:Y:S02]  /*03d0*/  ULDC UR5, c[0x0][0x54c] ;  /* 0x0001530000057ab9 */ /* 0x000fe40000000800 */
.L_x_550:
[----:B------:R-:W-:Y:S02]  /*03e0*/  ULDC UR4, c[0x0][0x548] ;  /* 0x0001520000047ab9 */ /* 0x000fe40000000800 */
[----:B------:R-:W-:-:S02]  /*03f0*/  USHF.L.U32 UR7, UR7, 0x7, URZ ;  /* 0x0000000707077899 */ /* 0x000fc4000800063f */
[----:B------:R-:W-:-:S04]  /*0400*/  UIMAD UR4, UR5, UR4, URZ ;  /* 0x00000004050472a4 */ /* 0x000fc8000f8e023f */
[----:B------:R-:W-:-:S04]  /*0410*/  UISETP.GE.AND UP0, UPT, UR7, UR4, UPT ;  /* 0x000000040700728c */ /* 0x000fc8000bf06270 */
[----:B------:R-:W-:-:S06]  /*0420*/  USEL UR13, UR13, 0xffffffff, !UP0 ;  /* 0xffffffff0d0d7887 */ /* 0x000fcc000c000000 */
.L_x_548:
[----:B------:R-:W-:-:S13]  /*0430*/  ISETP.LE.AND P0, PT, RZ, UR13, PT ;  /* 0x0000000dff007c0c */ /* 0x000fda000bf03270 */
[----:B------:R-:W-:Y:S05]  /*0440*/  @!P0 EXIT ;  /* 0x000000000000894d */ /* 0x000fea0003800000 */
[----:B------:R-:W-:Y:S02]  /*0450*/  ULDC.64 UR10, c[0x0][0x370] ;  /* 0x0000dc00000a7ab9 */ /* 0x000fe40000000a00 */
[----:B------:R-:W-:Y:S02]  /*0460*/  UISETP.NE.U32.AND UP1, UPT, URZ, UR10, UPT ;  /* 0x0000000a3f00728c */ /* 0x000fe4000bf25070 */
[----:B------:R-:W-:Y:S02]  /*0470*/  ULDC.64 UR4, c[0x0][0x360] ;  /* 0x0000d80000047ab9 */ /* 0x000fe40000000a00 */
[----:B------:R-:W-:Y:S02]  /*0480*/  UISETP.NE.U32.AND UP0, UPT, URZ, UR4, UPT ;  /* 0x000000043f00728c */ /* 0x000fe4000bf05070 */
[----:B------:R-:W-:Y:S02]  /*0490*/  ULDC.64 UR8, c[0x0][0x348] ;  /* 0x0000d20000087ab9 */ /* 0x000fe40000000a00 */
[----:B------:R-:W-:-:S02]  /*04a0*/  UISETP.NE.AND.EX UP1, UPT, URZ, UR11, UPT, UP1 ;  /* 0x0000000b3f00728c */ /* 0x000fc4000bf25310 */
[----:B------:R-:W-:Y:S02]  /*04b0*/  UISETP.NE.U32.AND UP2, UPT, URZ, UR8, UPT ;  /* 0x000000083f00728c */ /* 0x000fe4000bf45070 */
[----:B------:R-:W-:Y:S02]  /*04c0*/  UISETP.NE.AND.EX UP0, UPT, URZ, UR5, UPT, UP0 ;  /* 0x000000053f00728c */ /* 0x000fe4000bf05300 */
[----:B------:R-:W-:Y:S01]  /*04d0*/  UISETP.NE.AND.EX UP2, UPT, URZ, UR9, UPT, UP2 ;  /* 0x000000093f00728c */ /* 0x000fe2000bf45320 */
[----:B------:R-:W-:Y:S01]  /*04e0*/  PLOP3.LUT P2, PT, PT, PT, UP1, 0x80, 0x0 ;  /* 0x000000000000781c */ /* 0x000fe20003f4f018 */
[----:B------:R-:W-:Y:S02]  /*04f0*/  ULDC.64 UR10, c[0x0][0x370] ;  /* 0x0000dc00000a7ab9 */ /* 0x000fe40000000a00 */
[----:B------:R-:W-:Y:S01]  /*0500*/  ULDC.64 UR8, c[0x0][0x348] ;  /* 0x0000d20000087ab9 */ /* 0x000fe20000000a00 */
[----:B------:R-:W-:Y:S01]  /*0510*/  PLOP3.LUT P0, PT, PT, PT, UP0, 0x80, 0x0 ;  /* 0x000000000000781c */ /* 0x000fe20003f0f008 */
[----:B------:R-:W-:Y:S01]  /*0520*/  ULDC.64 UR4, c[0x0][0x360] ;  /* 0x0000d80000047ab9 */ /* 0x000fe20000000a00 */
[----:B------:R-:W-:Y:S01]  /*0530*/  PLOP3.LUT P1, PT, PT, PT, UP2, 0x80, 0x0 ;  /* 0x000000000000781c */ /* 0x000fe20003f2f028 */
[----:B------:R-:W-:-:S02]  /*0540*/  @UP1 UIMAD.WIDE UR10, UR13, UR6, UR10 ;  /* 0x000000060d0a12a5 */ /* 0x000fc4000f8e020a */
[----:B------:R-:W-:Y:S02]  /*0550*/  @UP0 UIMAD.WIDE UR4, UR13, UR6, UR4 ;  /* 0x000000060d0402a5 */ /* 0x000fe4000f8e0204 */
[----:B------:R-:W-:Y:S02]  /*0560*/  UIMAD.WIDE UR8, UR13, UR6, UR8 ;  /* 0x000000060d0872a5 */ /* 0x000fe4000f8e0208 */
[----:B------:R-:W-:Y:S02]  /*0570*/  IMAD.U32 R3, RZ, RZ, UR11 ;  /* 0x0000000bff037e24 */ /* 0x000fe4000f8e00ff */
[----:B------:R-:W-:Y:S01]  /*0580*/  IMAD.U32 R2, RZ, RZ, UR10 ;  /* 0x0000000aff027e24 */ /* 0x000fe2000f8e00ff */
[----:B------:R-:W-:Y:S01]  /*0590*/  MOV R8, UR4 ;  /* 0x0000000400087c02 */ /* 0x000fe20008000f00 */
[----:B------:R-:W-:Y:S01]  /*05a0*/  IMAD.U32 R9, RZ, RZ, UR5 ;  /* 0x00000005ff097e24 */ /* 0x000fe2000f8e00ff */
[----:B------:R-:W-:Y:S01]  /*05b0*/  MOV R6, UR8 ;  /* 0x0000000800067c02 */ /* 0x000fe20008000f00 */
[----:B------:R-:W-:Y:S01]  /*05c0*/  IMAD.U32 R7, RZ, RZ, UR9 ;  /* 0x00000009ff077e24 */ /* 0x000fe2000f8e00ff */
[----:B------:R1:W2:Y:S04]  /*05d0*/  @P2 LDG.E R3, [R2.64] ;  /* 0x0000000e02032981 */ /* 0x0002a8000c1e1900 */
[----:B------:R-:W3:Y:S04]  /*05e0*/  @P0 LDG.E R0, [R8.64] ;  /* 0x0000000e08000981 */ /* 0x000ee8000c1e1900 */
[----:B-1----:R-:W4:Y:S01]  /*05f0*/  @P1 LDG.E R2, [R6.64] ;  /* 0x0000000e06021981 */ /* 0x002f22000c1e1900 */
[----:B------:R-:W1:Y:S01]  /*0600*/  S2UR UR9, SR_CTAID.Y ;  /* 0x00000000000979c3 */ /* 0x000e620000002600 */
[----:B------:R-:W-:-:S02]  /*0610*/  UMOV UR11, URZ ;  /* 0x0000003f000b7c82 */ /* 0x000fc40008000000 */
[----:B------:R-:W-:Y:S02]  /*0620*/  ULDC UR12, c[0x0][0x168] ;  /* 0x00005a00000c7ab9 */ /* 0x000fe40000000800 */
[----:B------:R-:W-:Y:S02]  /*0630*/  UMOV UR17, URZ ;  /* 0x0000003f00117c82 */ /* 0x000fe40008000000 */
[----:B------:R-:W-:Y:S02]  /*0640*/  ULDC UR4, c[0x0][0x2ac] ;  /* 0x0000ab0000047ab9 */ /* 0x000fe40000000800 */
[----:B------:R-:W-:Y:S02]  /*0650*/  ULDC UR8, c[0x0][0x1d0] ;  /* 0x0000740000087ab9 */ /* 0x000fe40000000800 */
[----:B------:R-:W-:Y:S02]  /*0660*/  UIMAD UR8, UR4, UR8, URZ ;  /* 0x00000008040872a4 */ /* 0x000fe4000f8e023f */
[----:B-1----:R-:W-:Y:S01]  /*0670*/  USHF.R.S32.HI UR16, URZ, 0x1f, UR9 ;  /* 0x0000001f3f107899 */ /* 0x002fe20008011409 */
[----:B--2---:R1:W2:Y:S08]  /*0680*/  @P2 R2UR UR11, R3 ;  /* 0x00000000030b23c2 */ /* 0x0042b000000e0000 */
[----:B---3--:R1:W3:Y:S08]  /*0690*/  @P0 R2UR UR12, R0 ;  /* 0x00000000000c03c2 */ /* 0x0082f000000e0000 */
[----:B----4-:R1:W4:Y:S02]  /*06a0*/  @P1 R2UR UR17, R2 ;  /* 0x00000000021113c2 */ /* 0x01032400000e0000 */
[----:B-1234-:R-:W-:Y:S05]  /*06b0*/  @P0 BRA `(.L_x_552) ;  /* 0x0000006000000947 */ /* 0x01efea0003800000 */
[----:B------:R-:W-:Y:S05]  /*06c0*/  @!P1 BRA `(.L_x_552) ;  /* 0x0000005000009947 */ /* 0x000fea0003800000 */
[----:B------:R1:W2:Y:S04]  /*06d0*/  LDG.E R0, [R6.64] ;  /* 0x0000000e06007981 */ /* 0x0002a8000c1e1900 */
[----:B-1----:R-:W3:Y:S01]  /*06e0*/  LDG.E R6, [R6.64+0x4] ;  /* 0x0000040e06067981 */ /* 0x002ee2000c1e1900 */
[----:B--2---:R-:W1:Y:S08]  /*06f0*/  R2UR UR12, R0 ;  /* 0x00000000000c73c2 */ /* 0x004e7000000e0000 */
[----:B---3--:R-:W1:Y:S02]  /*0700*/  R2UR UR4, R6 ;  /* 0x00000000060473c2 */ /* 0x008e6400000e0000 */
[----:B-1----:R-:W-:-:S06]  /*0710*/  UIADD3 UR12, -UR12, UR4, URZ ;  /* 0x000000040c0c7290 */ /* 0x002fcc000fffe13f */
.L_x_552:
        /* <DEDUP_REMOVED lines=10> */
.L_x_553:
        /* <DEDUP_REMOVED lines=12> */
.L_x_554:
[----:B------:R-:W-:Y:S01]  /*0880*/  ULDC UR4, c[0x0][0x2c4] ;  /* 0x0000b10000047ab9 */ /* 0x000fe20000000800 */
[----:B------:R-:W-:Y:S01]  /*0890*/  PLOP3.LUT P2, PT, PT, PT, PT, 0x80, 0x0 ;  /* 0x000000000000781c */ /* 0x000fe20003f4f070 */
[----:B------:R-:W-:Y:S01]  /*08a0*/  UISETP.NE.AND UP1, UPT, UR4, 0x1, UPT ;  /* 0x000000010400788c */ /* 0x000fe2000bf25270 */
[----:B------:R-:W-:Y:S01]  /*08b0*/  IMAD.MOV.U32 R3, RZ, RZ, RZ ;  /* 0x000000ffff037224 */ /* 0x000fe200078e00ff */
[----:B------:R-:W-:Y:S01]  /*08c0*/  UMOV UR10, UR7 ;  /* 0x00000007000a7c82 */ /* 0x000fe20008000000 */
[----:B------:R-:W-:Y:S01]  /*08d0*/  IMAD.MOV.U32 R114, RZ, RZ, RZ ;  /* 0x000000ffff727224 */ /* 0x000fe200078e00ff */
[----:B------:R-:W-:Y:S01]  /*08e0*/  ULDC.64 UR4, c[0x0][0x2c8] ;  /* 0x0000b20000047ab9 */ /* 0x000fe20000000a00 */
[----:B------:R-:W-:Y:S01]  /*08f0*/  MOV R4, RZ ;  /* 0x000000ff00047202 */ /* 0x000fe20000000f00 */
[----:B------:R-:W-:Y:S01]  /*0900*/  UIADD3 UR8, -UR11, UR8, URZ ;  /* 0x000000080b087290 */ /* 0x000fe2000fffe13f */
[----:B------:R-:W-:Y:S01]  /*0910*/  IMAD.MOV.U32 R112, RZ, RZ, RZ ;  /* 0x000000ffff707224 */ /* 0x000fe200078e00ff */
[----:B------:R-:W-:Y:S01]  /*0920*/  CS2R R118, SRZ ;  /* 0x0000000000767805 */ /* 0x000fe2000001ff00 */
[----:B------:R-:W-:Y:S01]  /*0930*/  CS2R R116, SRZ ;  /* 0x0000000000747805 */ /* 0x000fe2000001ff00 */
[----:B------:R-:W-:Y:S01]  /*0940*/  CS2R R110, SRZ ;  /* 0x00000000006e7805 */ /* 0x000fe2000001ff00 */
[----:B------:R-:W-:Y:S01]  /*0950*/  @UP1 UIADD3 UR18, UR10, 0x7f, URZ ;  /* 0x0000007f0a121890 */ /* 0x000fe2000fffe03f */
[----:B------:R-:W-:Y:S01]  /*0960*/  CS2R R108, SRZ ;  /* 0x00000000006c7805 */ /* 0x000fe2000001ff00 */
[----:B------:R-:W-:Y:S01]  /*0970*/  CS2R R106, SRZ ;  /* 0x00000000006a7805 */ /* 0x000fe2000001ff00 */
[----:B------:R-:W-:Y:S01]  /*0980*/  CS2R R104, SRZ ;  /* 0x0000000000687805 */ /* 0x000fe2000001ff00 */
[----:B------:R-:W-:Y:S01]  /*0990*/  UIMAD.WIDE.U32 UR18, UR18, UR4, URZ ;  /* 0x00000004121272a5 */ /* 0x000fe2000f8e003f */
[----:B------:R-:W-:Y:S01]  /*09a0*/  CS2R R102, SRZ ;  /* 0x0000000000667805 */ /* 0x000fe2000001ff00 */
[----:B------:R-:W-:Y:S01]  /*09b0*/  UIADD3 UR4, UR7, 0x7f, URZ ;  /* 0x0000007f07047890 */ /* 0x000fe2000fffe03f */
[----:B------:R-:W-:Y:S01]  /*09c0*/  CS2R R100, SRZ ;  /* 0x0000000000647805 */ /* 0x000fe2000001ff00 */
[----:B------:R-:W-:Y:S01]  /*09d0*/  @UP1 USHF.R.U32.HI UR4, URZ, UR5, UR19 ;  /* 0x000000053f041299 */ /* 0x000fe20008011613 */
[----:B------:R-:W-:Y:S01]  /*09e0*/  CS2R R122, SRZ ;  /* 0x00000000007a7805 */ /* 0x000fe2000001ff00 */
[----:B------:R-:W-:Y:S01]  /*09f0*/  UIADD3 UR7, UR8, 0x80, -UR12 ;  /* 0x0000008008077890 */ /* 0x000fe2000fffe80c */
[----:B------:R-:W-:Y:S01]  /*0a00*/  CS2R R120, SRZ ;  /* 0x0000000000787805 */ /* 0x000fe2000001ff00 */
[----:B------:R-:W-:Y:S01]  /*0a10*/  UIADD3 UR5, UR8, 0x7f, URZ ;  /* 0x0000007f08057890 */ /* 0x000fe2000fffe03f */
[----:B------:R-:W-:Y:S01]  /*0a20*/  CS2R R98, SRZ ;  /* 0x0000000000627805 */ /* 0x000fe2000001ff00 */
[----:B------:R-:W-:Y:S01]  /*0a30*/  UIADD3 UR7, UR7, UR4, URZ ;  /* 0x0000000407077290 */ /* 0x000fe2000fffe03f */
[----:B------:R-:W-:Y:S01]  /*0a40*/  CS2R R96, SRZ ;  /* 0x0000000000607805 */ /* 0x000fe2000001ff00 */
[----:B------:R-:W-:Y:S01]  /*0a50*/  USHF.R.S32.HI UR18, URZ, 0x1f, UR5 ;  /* 0x0000001f3f127899 */ /* 0x000fe20008011405 */
[----:B------:R-:W-:Y:S01]  /*0a60*/  CS2R R94, SRZ ;  /* 0x00000000005e7805 */ /* 0x000fe2000001ff00 */
[----:B------:R-:W-:Y:S01]  /*0a70*/  USHF.R.S32.HI UR4, URZ, 0x1f, UR7 ;  /* 0x0000001f3f047899 */ /* 0x000fe20008011407 */
[----:B------:R-:W-:Y:S01]  /*0a80*/  CS2R R92, SRZ ;  /* 0x00000000005c7805 */ /* 0x000fe2000001ff00 */
[----:B------:R-:W-:Y:S01]  /*0a90*/  ULEA.HI UR18, UR18, UR5, URZ, 0x7 ;  /* 0x0000000512127291 */ /* 0x000fe2000f8f383f */
[----:B------:R-:W-:Y:S01]  /*0aa0*/  CS2R R90, SRZ ;  /* 0x00000000005a7805 */ /* 0x000fe2000001ff00 */
[----:B------:R-:W-:Y:S01]  /*0ab0*/  ULEA.HI UR4, UR4, UR7, URZ, 0x7 ;  /* 0x0000000704047291 */ /* 0x000fe2000f8f383f */
[----:B------:R-:W-:Y:S01]  /*0ac0*/  CS2R R88, SRZ ;  /* 0x0000000000587805 */ /* 0x000fe2000001ff00 */
[----:B------:R-:W-:Y:S01]  /*0ad0*/  USHF.R.S32.HI UR18, URZ, 0x7, UR18 ;  /* 0x000000073f127899 */ /* 0x000fe20008011412 */
[----:B------:R-:W-:Y:S01]  /*0ae0*/  CS2R R86, SRZ ;  /* 0x0000000000567805 */ /* 0x000fe2000001ff00 */
[----:B------:R-:W-:Y:S01]  /*0af0*/  USHF.R.S32.HI UR4, URZ, 0x7, UR4 ;  /* 0x000000073f047899 */ /* 0x000fe20008011404 */
[----:B------:R-:W-:Y:S01]  /*0b00*/  CS2R R84, SRZ ;  /* 0x0000000000547805 */ /* 0x000fe2000001ff00 */
[----:B------:R-:W-:Y:S01]  /*0b10*/  CS2R R82, SRZ ;  /* 0x0000000000527805 */ /* 0x000fe2000001ff00 */
[----:B------:R-:W-:Y:S01]  /*0b20*/  CS2R R80, SRZ ;  /* 0x0000000000507805 */ /* 0x000fe2000001ff00 */
[----:B------:R-:W-:Y:S01]  /*0b30*/  UISETP.LT.AND UP0, UPT, UR18, UR4, UPT ;  /* 0x000000041200728c */ /* 0x000fe2000bf01270 */
[----:B------:R-:W-:Y:S01]  /*0b40*/  CS2R R78, SRZ ;  /* 0x00000000004e7805 */ /* 0x000fe2000001ff00 */
[----:B------:R-:W-:Y:S01]  /*0b50*/  CS2R R76, SRZ ;  /* 0x00000000004c7805 */ /* 0x000fe2000001ff00 */
[----:B------:R-:W-:Y:S01]  /*0b60*/  CS2R R74, SRZ ;  /* 0x00000000004a7805 */ /* 0x000fe2000001ff00 */
[----:B------:R-:W-:Y:S01]  /*0b70*/  USEL UR7, UR18, UR4, UP0 ;  /* 0x0000000412077287 */ /* 0x000fe20008000000 */
[----:B------:R-:W-:Y:S01]  /*0b80*/  CS2R R72, SRZ ;  /* 0x0000000000487805 */ /* 0x000fe2000001ff00 */
[----:B------:R-:W-:Y:S01]  /*0b90*/  CS2R R70, SRZ ;  /* 0x0000000000467805 */ /* 0x000fe2000001ff00 */
[----:B------:R-:W-:Y:S01]  /*0ba0*/  CS2R R68, SRZ ;  /* 0x0000000000447805 */ /* 0x000fe2000001ff00 */
[----:B------:R-:W-:Y:S01]  /*0bb0*/  UISETP.GE.AND UP0, UPT, UR7, 0x1, UPT ;  /* 0x000000010700788c */ /* 0x000fe2000bf06270 */
[----:B------:R-:W-:Y:S01]  /*0bc0*/  CS2R R126, SRZ ;  /* 0x00000000007e7805 */ /* 0x000fe2000001ff00 */
[----:B------:R-:W-:Y:S01]  /*0bd0*/  CS2R R124, SRZ ;  /* 0x00000000007c7805 */ /* 0x000fe2000001ff00 */
[----:B------:R-:W-:Y:S01]  /*0be0*/  CS2R R130, SRZ ;  /* 0x0000000000827805 */ /* 0x000fe2000001ff00 */
[----:B------:R-:W-:Y:S01]  /*0bf0*/  CS2R R128, SRZ ;  /* 0x0000000000807805 */ /* 0x000fe2000001ff00 */
[----:B------:R-:W-:Y:S01]  /*0c00*/  CS2R R6, SRZ ;  /* 0x0000000000067805 */ /* 0x000fe2000001ff00 */
[----:B------:R-:W-:-:S13]  /*0c10*/  PLOP3.LUT P0, PT, PT, PT, UP0, 0x80, 0x0 ;  /* 0x000000000000781c */ /* 0x000fda0003f0f008 */
        /* <DEDUP_REMOVED lines=10> */
[----:B------:R-:W-:-:S03]  /*0cc0*/  ULDC.64 UR4, c[0x0][0x2b0] ;  /* 0x0000ac0000047ab9 */ /* 0x000fc60000000a00 */
[CC--:B------:R-:W-:Y:S01]  /*0cd0*/  LEA.HI R237, R112.reuse, R5.reuse, RZ, 0x6 ;  /* 0x0000000570ed7211 */ /* 0x0c0fe200078f30ff */
[----:B------:R1:W2:Y:S01]  /*0ce0*/  @P0 LDG.E R0, [R2.64] ;  /* 0x0000000e02000981 */ /* 0x0002a2000c1e1900 */
[----:B------:R-:W-:Y:S01]  /*0cf0*/  IMAD.MOV.U32 R235, RZ, RZ, RZ ;  /* 0x000000ffffeb7224 */ /* 0x000fe200078e00ff */
[----:B-1----:R-:W-:Y:S01]  /*0d00*/  LEA.HI R3, R112, R5, RZ, 0x3 ;  /* 0x0000000570037211 */ /* 0x002fe200078f18ff */
[----:B------:R-:W-:-:S03]  /*0d10*/  IMAD.MOV.U32 R2, RZ, RZ, c[0x0][0x2b8] ;  /* 0x0000ae00ff027624 */ /* 0x000fc600078e00ff */
[----:B------:R-:W-:Y:S02]  /*0d20*/  LOP3.LUT R20, R3, 0xfffffff8, RZ, 0xc0, !PT ;  /* 0xfffffff803147812 */ /* 0x000fe400078ec0ff */
[----:B------:R-:W-:Y:S01]  /*0d30*/  SHF.R.S32.HI R3, RZ, 0x3, R3 ;  /* 0x00000003ff037819 */ /* 0x000fe20000011403 */
[----:B------:R-:W-:Y:S01]  /*0d40*/  BAR.SYNC.DEFER_BLOCKING 0x0 ;  /* 0x0000000000007b1d */ /* 0x000fe20000010000 */
[----:B------:R-:W-:Y:S01]  /*0d50*/  ISETP.NE.AND P3, PT, R2, 0x1, PT ;  /* 0x000000010200780c */ /* 0x000fe20003f65270 */
[----:B------:R-:W-:-:S04]  /*0d60*/  IMAD.IADD R20, R5, 0x1, -R20 ;  /* 0x0000000105147824 */ /* 0x000fc800078e0a14 */
[----:B------:R-:W-:Y:S01]  /*0d70*/  IMAD R238, R20, 0x20, R3 ;  /* 0x0000002014ee7824 */ /* 0x000fe200078e0203 */
[----:B--2---:R1:W2:Y:S02]  /*0d80*/  @P0 R2UR UR20, R0 ;  /* 0x00000000001403c2 */ /* 0x0042a400000e0000 */
[----:B--2---:R-:W-:Y:S02]  /*0d90*/  @!UP0 UMOV UR20, UR13 ;  /* 0x0000000d00148c82 */ /* 0x004fe40008000000 */
[----:B------:R-:W-:Y:S02]  /*0da0*/  USHF.R.S32.HI UR6, URZ, 0x1f, UR20 ;  /* 0x0000001f3f067899 */ /* 0x000fe40008011414 */
[----:B------:R-:W-:Y:S02]  /*0db0*/  UIMAD.WIDE.U32 UR18, UR20, UR4, URZ ;  /* 0x00000004141272a5 */ /* 0x000fe4000f8e003f */
[----:B------:R-:W-:-:S04]  /*0dc0*/  UIMAD UR6, UR6, UR4, URZ ;  /* 0x00000004060672a4 */ /* 0x000fc8000f8e023f */
[----:B------:R-:W-:Y:S01]  /*0dd0*/  UIMAD UR6, UR20, UR5, UR6 ;  /* 0x00000005140672a4 */ /* 0x000fe2000f8e0206 */
[----:B-1----:R-:W-:-:S03]  /*0de0*/  IMAD.U32 R0, RZ, RZ, UR7 ;  /* 0x00000007ff007e24 */ /* 0x002fc6000f8e00ff */
        /* <DEDUP_REMOVED lines=16> */
[----:B------:R-:W-:Y:S01]  /*0ef0*/  UIMAD UR20, UR20, UR4, URZ ;  /* 0x00000004141472a4 */ /* 0x000fe2000f8e023f */
[----:B------:R-:W-:Y:S01]  /*0f00*/  PLOP3.LUT P1, PT, PT, PT, UP1, 0x80, 0x0 ;  /* 0x000000000000781c */ /* 0x000fe20003f2f018 */
[----:B------:R-:W-:Y:S01]  /*0f10*/  UIMAD.WIDE.U32 UR22, UR17, UR4, URZ ;  /* 0x00000004111672a5 */ /* 0x000fe2000f8e003f */
[----:B------:R-:W-:Y:S01]  /*0f20*/  PLOP3.LUT P0, PT, PT, PT, UP1, 0x80, 0x0 ;  /* 0x000000000000781c */ /* 0x000fe20003f0f018 */
[----:B------:R-:W-:Y:S01]  /*0f30*/  UIMAD UR20, UR17, UR5, UR20 ;  /* 0x00000005111472a4 */ /* 0x000fe2000f8e0214 */
[----:B------:R-:W-:Y:S01]  /*0f40*/  IADD3 R0, R238, UR10, RZ ;  /* 0x0000000aee007c10 */ /* 0x000fe2000fffe0ff */
[----:B------:R-:W-:Y:S01]  /*0f50*/  USEL UR21, UR13, URZ, !UP2 ;  /* 0x0000003f0d157287 */ /* 0x000fe2000d000000 */
[----:B------:R-:W-:Y:S01]  /*0f60*/  IMAD.SHL.U32 R10, R3, 0x40, RZ ;  /* 0x00000040030a7824 */ /* 0x000fe200078e00ff */
[----:B------:R-:W-:Y:S01]  /*0f70*/  ULDC.64 UR4, c[0x0][0x1b8] ;  /* 0x00006e0000047ab9 */ /* 0x000fe20000000a00 */
[----:B------:R-:W-:Y:S01]  /*0f80*/  IMAD.SHL.U32 R205, R20, 0x8, RZ ;  /* 0x0000000814cd7824 */ /* 0x000fe200078e00ff */
[----:B------:R-:W-:Y:S01]  /*0f90*/  UIADD3 UR23, UR23, UR20, URZ ;  /* 0x0000001417177290 */ /* 0x000fe2000fffe03f */
[----:B------:R-:W-:Y:S01]  /*0fa0*/  IMAD.MOV.U32 R7, RZ, RZ, R0 ;  /* 0x000000ffff077224 */ /* 0x000fe200078e0000 */
[----:B------:R-:W-:Y:S01]  /*0fb0*/  UIMAD UR17, UR16, UR4, URZ ;  /* 0x00000004101172a4 */ /* 0x000fe2000f8e023f */
[----:B------:R-:W-:Y:S01]  /*0fc0*/  LOP3.LUT R10, R10, 0x1c0, RZ, 0xc0, !PT ;  /* 0x000001c00a0a7812 */ /* 0x000fe200078ec0ff */
[----:B------:R-:W-:Y:S01]  /*0fd0*/  USHF.R.S32.HI UR20, URZ, 0x1f, UR13 ;  /* 0x0000001f3f147899 */ /* 0x000fe2000801140d */
[----:B------:R-:W-:Y:S01]  /*0fe0*/  @P1 IMAD.HI.U32 R2, R0, c[0x0][0x2c8], RZ ;  /* 0x0000b20000021a27 */ /* 0x000fe200078e00ff */
[----:B------:R-:W-:Y:S01]  /*0ff0*/  UIMAD UR17, UR9, UR5, UR17 ;  /* 0x00000005091172a4 */ /* 0x000fe2000f8e0211 */
[----:B------:R-:W-:Y:S01]  /*1000*/  ISETP.GE.AND P6, PT, R205, c[0x0][0x198], PT ;  /* 0x00006600cd007a0c */ /* 0x000fe20003fc6270 */
[----:B------:R-:W-:Y:S01]  /*1010*/  UIMAD.WIDE.U32 UR22, UR9, UR4, UR22 ;  /* 0x00000004091672a5 */ /* 0x000fe2000f8e0016 */
[----:B------:R-:W-:Y:S01]  /*1020*/  IMAD.SHL.U32 R237, R237, 0x8, RZ ;  /* 0x00000008eded7824 */ /* 0x000fe200078e00ff */
[----:B------:R-:W-:Y:S01]  /*1030*/  USEL UR20, UR20, URZ, !UP2 ;  /* 0x0000003f14147287 */ /* 0x000fe2000d000000 */
[----:B------:R-:W-:Y:S01]  /*1040*/  @P0 SHF.R.U32.HI R7, RZ, c[0x0][0x2cc], R2 ;  /* 0x0000b300ff070a19 */ /* 0x000fe20000011602 */
[----:B------:R-:W-:Y:S01]  /*1050*/  ULDC.64 UR4, c[0x0][0x1c0] ;  /* 0x0000700000047ab9 */ /* 0x000fe20000000a00 */
[----:B------:R-:W-:Y:S01]  /*1060*/  LEA.HI R12, R112, R5, RZ, 0x4 ;  /* 0x00000005700c7211 */ /* 0x000fe200078f20ff */
[----:B------:R-:W-:Y:S01]  /*1070*/  UIMAD UR20, UR20, UR4, URZ ;  /* 0x00000004141472a4 */ /* 0x000fe2000f8e023f */
[--C-:B------:R-:W-:Y:S01]  /*1080*/  SHF.R.S32.HI R4, RZ, 0x1f, R7.reuse ;  /* 0x0000001fff047819 */ /* 0x100fe20000011407 */
[----:B------:R-:W-:Y:S01]  /*1090*/  UIADD3 UR23, UR23, UR17, URZ ;  /* 0x0000001117177290 */ /* 0x000fe2000fffe03f */
[----:B------:R-:W-:Y:S01]  /*10a0*/  IMAD.MOV R2, RZ, RZ, -R7 ;  /* 0x000000ffff027224 */ /* 0x000fe200078e0a07 */
[----:B------:R-:W-:Y:S01]  /*10b0*/  UIMAD UR5, UR21, UR5, UR20 ;  /* 0x00000005150572a4 */ /* 0x000fe2000f8e0214 */
[----:B------:R-:W-:Y:S01]  /*10c0*/  IADD3 R24, R205, 0x40, RZ ;  /* 0x00000040cd187810 */ /* 0x000fe20007ffe0ff */
[----:B------:R-:W-:Y:S01]  /*10d0*/  UIMAD.WIDE.U32 UR22, UR21, UR4, UR22 ;  /* 0x00000004151672a5 */ /* 0x000fe2000f8e0016 */
[----:B------:R-:W-:Y:S01]  /*10e0*/  IMAD R2, R2, c[0x0][0x2c4], R0 ;  /* 0x0000b10002027a24 */ /* 0x000fe200078e0200 */
[----:B------:R-:W-:Y:S01]  /*10f0*/  UISETP.GE.AND UP0, UPT, UR7, 0x2, UPT ;  /* 0x000000020700788c */ /* 0x000fe2000bf06270 */
[----:B------:R-:W-:Y:S01]  /*1100*/  IMAD R4, R4, c[0x0][0x1b0], RZ ;  /* 0x00006c0004047a24 */ /* 0x000fe200078e02ff */
[----:B------:R-:W-:Y:S01]  /*1110*/  UIADD3 UR5, UR23, UR5, URZ ;  /* 0x0000000517057290 */ /* 0x000fe2000fffe03f */
[----:B------:R-:W-:Y:S01]  /*1120*/  SHF.R.S32.HI R204, RZ, 0x1f, R24 ;  /* 0x0000001fffcc7819 */ /* 0x000fe20000011418 */
[----:B-1----:R-:W-:Y:S01]  /*1130*/  IMAD.U32 R9, RZ, RZ, UR23 ;  /* 0x00000017ff097e24 */ /* 0x002fe2000f8e00ff */
[----:B------:R-:W-:Y:S01]  /*1140*/  SHF.R.S32.HI R0, RZ, 0x1f, R2 ;  /* 0x0000001fff007819 */ /* 0x000fe20000011402 */
[----:B------:R-:W-:Y:S01]  /*1150*/  IMAD.U32 R8, RZ, RZ, UR22 ;  /* 0x00000016ff087e24 */ /* 0x000fe2000f8e00ff */
[----:B------:R-:W-:Y:S01]  /*1160*/  ULDC UR4, c[0x0][0x2c4] ;  /* 0x0000b10000047ab9 */ /* 0x000fe20000000800 */
[----:B------:R-:W-:Y:S01]  /*1170*/  IMAD.U32 R9, RZ, RZ, UR5 ;  /* 0x00000005ff097e24 */ /* 0x000fe2000f8e00ff */
[----:B------:R-:W-:Y:S01]  /*1180*/  UIMAD UR4, UR12, UR4, URZ ;  /* 0x000000040c0472a4 */ /* 0x000fe2000f8e023f */
[C---:B------:R-:W-:Y:S01]  /*1190*/  IMAD R4, R7.reuse, c[0x0][0x1b4], R4 ;  /* 0x00006d0007047a24 */ /* 0x040fe200078e0204 */
[----:B------:R-:W-:Y:S01]  /*11a0*/  LEA.HI R204, R204, R24, RZ, 0x3 ;  /* 0x00000018cccc7211 */ /* 0x000fe200078f18ff */
[----:B------:R-:W-:Y:S01]  /*11b0*/  IMAD.WIDE.U32 R8, R7, c[0x0][0x1b0], R8 ;  /* 0x00006c0007087a25 */ /* 0x000fe200078e0008 */
[----:B------:R-:W-:Y:S01]  /*11c0*/  ISETP.GE.AND P5, PT, R24, c[0x0][0x198], PT ;  /* 0x0000660018007a0c */ /* 0x000fe20003fa6270 */
[----:B------:R-:W-:Y:S01]  /*11d0*/  ULEA UR22, UR7, 0xffffff80, 0x7 ;  /* 0xffffff8007167891 */ /* 0x000fe2000f8e383f */
[----:B------:R-:W-:Y:S01]  /*11e0*/  LOP3.LUT R204, R204, 0xfffffff8, RZ, 0xc0, !PT ;  /* 0xfffffff8cccc7812 */ /* 0x000fe200078ec0ff */
[----:B------:R-:W-:-:S02]  /*11f0*/  IMAD R0, R0, c[0x0][0x1a8], RZ ;  /* 0x00006a0000007a24 */ /* 0x000fc400078e02ff */
[----:B------:R-:W-:Y:S01]  /*1200*/  IMAD.IADD R9, R9, 0x1, R4 ;  /* 0x0000000109097824 */ /* 0x000fe200078e0204 */
[----:B------:R-:W-:Y:S01]  /*1210*/  SHF.R.U32.HI R4, RZ, 0x3, R10 ;  /* 0x00000003ff047819 */ /* 0x000fe2000001160a */
[----:B------:R-:W-:Y:S01]  /*1220*/  IMAD R0, R2, c[0x0][0x1ac], R0 ;  /* 0x00006b0002007a24 */ /* 0x000fe200078e0200 */
[----:B------:R-:W-:Y:S01]  /*1230*/  LOP3.LUT R10, R10, 0x38, R205, 0xf8, !PT ;  /* 0x000000380a0a7812 */ /* 0x000fe200078ef8cd */
[----:B------:R-:W-:Y:S01]  /*1240*/  IMAD.WIDE.U32 R8, R2, c[0x0][0x1a8], R8 ;  /* 0x00006a0002087a25 */ /* 0x000fe200078e0008 */
[----:B------:R-:W-:Y:S01]  /*1250*/  UIADD3 UR22, UR8, -UR22, URZ ;  /* 0x8000001608167290 */ /* 0x000fe2000fffe03f */
[----:B------:R-:W-:Y:S02]  /*1260*/  SHF.R.S32.HI R206, RZ, 0x1f, R204 ;  /* 0x0000001fffce7819 */ /* 0x000fe400000114cc */
[----:B------:R-:W-:Y:S01]  /*1270*/  IMAD.MOV R2, RZ, RZ, -R6 ;  /* 0x000000ffff027224 */ /* 0x000fe200078e0a06 */
[----:B------:R-:W-:Y:S01]  /*1280*/  LEA R6, P0, R8, c[0x0][0x160], 0x1 ;  /* 0x0000580008067a11 */ /* 0x000fe200078008ff */
[----:B------:R-:W-:Y:S01]  /*1290*/  IMAD.IADD R0, R9, 0x1, R0 ;  /* 0x0000000109007824 */ /* 0x000fe200078e0200 */
[----:B------:R-:W-:Y:S01]  /*12a0*/  LOP3.LUT R10, R10, R4, RZ, 0x3c, !PT ;  /* 0x000000040a0a7212 */ /* 0x000fe200078e3cff */
[----:B------:R-:W-:Y:S01]  /*12b0*/  IMAD R236, R2, c[0x0][0x2b8], R236 ;  /* 0x0000ae0002ec7a24 */ /* 0x000fe200078e02ec */
[----:B------:R-:W-:Y:S01]  /*12c0*/  IADD3 R2, R3, UR10, RZ ;  /* 0x0000000a03027c10 */ /* 0x000fe2000fffe0ff */
[----:B------:R-:W-:Y:S01]  /*12d0*/  IMAD.WIDE R38, R205, 0x2, RZ ;  /* 0x00000002cd267825 */ /* 0x000fe200078e02ff */
[----:B------:R-:W-:-:S02]  /*12e0*/  LEA.HI.X R0, R8, c[0x0][0x164], R0, 0x1, P0 ;  /* 0x0000590008007a11 */ /* 0x000fc400000f0c00 */
[----:B------:R-:W-:Y:S01]  /*12f0*/  SHFL.IDX PT, R8, R6, RZ, 0x181f ;  /* 0x00181fff06087589 */ /* 0x000fe200000e0000 */
[----:B------:R-:W-:Y:S02]  /*1300*/  ISETP.GE.AND P0, PT, R2, UR4, PT ;  /* 0x0000000402007c0c */ /* 0x000fe4000bf06270 */
[----:B------:R-:W-:Y:S01]  /*1310*/  LOP3.LUT R237, R10, 0xfffffe00, R237, 0xf8, !PT ;  /* 0xfffffe000aed7812 */ /* 0x000fe200078ef8ed */
[----:B------:R-:W1:Y:S01]  /*1320*/  SHFL.IDX PT, R9, R0, RZ, 0x181f ;  /* 0x00181fff00097589 */ /* 0x000e6200000e0000 */
[----:B------:R-:W-:Y:S01]  /*1330*/  SHF.R.S32.HI R22, RZ, 0x1f, R236 ;  /* 0x0000001fff167819 */ /* 0x000fe200000114ec */
[----:B------:R-:W-:Y:S01]  /*1340*/  IMAD.WIDE.U32 R10, R236, c[0x0][0x1e0], RZ ;  /* 0x00007800ec0a7a25 */ /* 0x000fe200078e00ff */
[----:B------:R-:W-:Y:S02]  /*1350*/  IADD3 R7, R2, 0x20, RZ ;  /* 0x0000002002077810 */ /* 0x000fe40007ffe0ff */
[----:B------:R-:W-:Y:S01]  /*1360*/  SHF.R.S32.HI R4, RZ, 0x4, R12 ;  /* 0x00000004ff047819 */ /* 0x000fe2000001140c */
[----:B------:R-:W-:Y:S01]  /*1370*/  IMAD.SHL.U32 R237, R237, 0x2, RZ ;  /* 0x00000002eded7824 */ /* 0x000fe200078e00ff */
[----:B------:R-:W-:Y:S01]  /*1380*/  ISETP.GE.AND P4, PT, R7, UR4, PT ;  /* 0x0000000407007c0c */ /* 0x000fe2000bf86270 */
[----:B------:R-:W-:Y:S01]  /*1390*/  IMAD R18, R22, c[0x0][0x1e0], RZ ;  /* 0x0000780016127a24 */ /* 0x000fe200078e02ff */
[----:B------:R-:W-:Y:S01]  /*13a0*/  IADD3 R7, R2, 0x40, RZ ;  /* 0x0000004002077810 */ /* 0x000fe20007ffe0ff */
[----:B------:R-:W-:Y:S01]  /*13b0*/  IMAD R22, R22, c[0x0][0x208], RZ ;  /* 0x0000820016167a24 */ /* 0x000fe200078e02ff */
[----:B------:R-:W-:Y:S01]  /*13c0*/  IADD3 R2, R2, 0x60, RZ ;  /* 0x0000006002027810 */ /* 0x000fe20007ffe0ff */
[----:B------:R-:W-:Y:S01]  /*13d0*/  IMAD R18, R236, c[0x0][0x1e4], R18 ;  /* 0x00007900ec127a24 */ /* 0x000fe200078e0212 */
[----:B------:R-:W-:Y:S01]  /*13e0*/  LEA.HI R234, R12, R4, RZ, 0x1 ;  /* 0x000000040cea7211 */ /* 0x000fe200078f08ff */
[----:B------:R-:W-:Y:S01]  /*13f0*/  IMAD R22, R236, c[0x0][0x20c], R22 ;  /* 0x00008300ec167a24 */ /* 0x000fe200078e0216 */
[----:B------:R-:W-:Y:S01]  /*1400*/  ISETP.GE.AND P2, PT, R7, UR4, PT ;  /* 0x0000000407007c0c */ /* 0x000fe2000bf46270 */
[----:B------:R-:W-:Y:S01]  /*1410*/  IMAD.IADD R19, R11, 0x1, R18 ;  /* 0x000000010b137824 */ /* 0x000fe200078e0212 */
[----:B------:R-:W-:Y:S01]  /*1420*/  ISETP.GE.AND P1, PT, R2, UR4, PT ;  /* 0x0000000402007c0c */ /* 0x000fe2000bf26270 */
[----:B------:R-:W-:Y:S01]  /*1430*/  ULDC.64 UR4, c[0x0][0x1e8] ;  /* 0x00007a0000047ab9 */ /* 0x000fe20000000a00 */
[----:B------:R-:W-:Y:S01]  /*1440*/  IMAD.MOV.U32 R18, RZ, RZ, R10 ;  /* 0x000000ffff127224 */ /* 0x000fe200078e000a */
[----:B------:R-:W-:Y:S01]  /*1450*/  LOP3.LUT R234, R234, 0xfffffffe, RZ, 0xc0, !PT ;  /* 0xfffffffeeaea7812 */ /* 0x000fe200078ec0ff */
[----:B------:R-:W-:Y:S01]  /*1460*/  UIMAD.WIDE.U32 UR20, UR9, UR4, URZ ;  /* 0x00000004091472a5 */ /* 0x000fe2000f8e003f */
[----:B------:R-:W-:Y:S01]  /*1470*/  SHFL.IDX PT, R10, R6, 0x2, 0x181f ;  /* 0x00581f00060a7f89 */ /* 0x000fe200000e0000 */
[----:B------:R-:W-:Y:S01]  /*1480*/  UIMAD UR4, UR16, UR4, URZ ;  /* 0x00000004100472a4 */ /* 0x000fe2000f8e023f */
[----:B-1----:R-:W-:Y:S01]  /*1490*/  @!P0 IMAD.WIDE R14, R205, 0x2, R8 ;  /* 0x00000002cd0e8825 */ /* 0x002fe200078e0208 */
[----:B------:R-:W-:Y:S01]  /*14a0*/  LOP3.LUT R12, R12, 0xfffffff0, RZ, 0xc0, !PT ;  /* 0xfffffff00c0c7812 */ /* 0x000fe200078ec0ff */
[----:B------:R-:W1:Y:S01]  /*14b0*/  SHFL.IDX PT, R11, R0, 0x2, 0x181f ;  /* 0x00581f00000b7f89 */ /* 0x000e6200000e0000 */
[----:B------:R-:W-:Y:S01]  /*14c0*/  UIMAD UR4, UR9, UR5, UR4 ;  /* 0x00000005090472a4 */ /* 0x000fe2000f8e0204 */
[----:B------:R-:W-:Y:S01]  /*14d0*/  IMAD.IADD R234, R4, 0x1, -R234 ;  /* 0x0000000104ea7824 */ /* 0x000fe200078e0aea */
[----:B------:R-:W-:Y:S01]  /*14e0*/  IADD3 R36, -R3, UR22, RZ ;  /* 0x0000001603247c10 */ /* 0x000fe2000fffe1ff */
[----:B------:R3:W-:Y:S01]  /*14f0*/  @!P0 LDGSTS.E.BYPASS.LTC128B.128 [R237+0x100], [R14.64], !P6 ;  /* 0x001000000eed8fae */ /* 0x0007e2000f101d4e */
[----:B------:R-:W-:Y:S01]  /*1500*/  @!P0 IMAD.WIDE R8, R204, 0x2, R8 ;  /* 0x00000002cc088825 */ /* 0x000fe200078e0208 */
[----:B------:R-:W-:Y:S01]  /*1510*/  UIADD3 UR17, UR21, UR4, URZ ;  /* 0x0000000415117290 */ /* 0x000fe2000fffe03f */
[----:B------:R-:W-:Y:S01]  /*1520*/  IADD3 R244, R237, 0x100, RZ ;  /* 0x00000100edf47810 */ /* 0x000fe20007ffe0ff */
[----:B------:R-:W-:Y:S01]  /*1530*/  SHFL.IDX PT, R7, R0, 0x3, 0x181f ;  /* 0x00781f0000077f89 */ /* 0x000fe200000e0000 */
[----:B------:R-:W-:Y:S01]  /*1540*/  IMAD.IADD R12, R5, 0x1, -R12 ;  /* 0x00000001050c7824 */ /* 0x000fe200078e0a0c */
[----:B------:R-:W-:Y:S01]  /*1550*/  ULDC.64 UR4, c[0x0][0x210] ;  /* 0x0000840000047ab9 */ /* 0x000fe20000000a00 */
[----:B------:R-:W-:Y:S01]  /*1560*/  IMAD.SHL.U32 R3, R3, 0x8, RZ ;  /* 0x0000000803037824 */ /* 0x000fe200078e00ff */
[----:B------:R4:W-:Y:S01]  /*1570*/  @!P0 LDGSTS.E.BYPASS.LTC128B.128 [R237+0x4100], [R8.64], !P5 ;  /* 0x0410000008ed8fae */ /* 0x0009e2000e901d4e */
[----:B------:R-:W-:Y:S01]  /*1580*/  UIMAD UR16, UR16, UR4, URZ ;  /* 0x00000004101072a4 */ /* 0x000fe2000f8e023f */
[----:B------:R-:W-:Y:S01]  /*1590*/  SHF.R.S32.HI R2, RZ, 0x1f, R12 ;  /* 0x0000001fff027819 */ /* 0x000fe2000001140c */
[----:B------:R-:W-:Y:S01]  /*15a0*/  UIMAD.WIDE.U32 UR24, UR9, UR4, URZ ;  /* 0x00000004091872a5 */ /* 0x000fe2000f8e003f */
[----:B------:R-:W-:Y:S01]  /*15b0*/  IADD3 R243, R237, 0x4100, RZ ;  /* 0x00004100edf37810 */ /* 0x000fe20007ffe0ff */
[----:B------:R-:W-:Y:S01]  /*15c0*/  UIMAD UR16, UR9, UR5, UR16 ;  /* 0x00000005091072a4 */ /* 0x000fe2000f8e0210 */
[----:B------:R-:W-:-:S02]  /*15d0*/  LEA.HI R2, R2, R12, RZ, 0x3 ;  /* 0x0000000c02027211 */ /* 0x000fc400078f18ff */
[C---:B------:R-:W-:Y:S01]  /*15e0*/  IADD3 R242, R237.reuse, 0x1100, RZ ;  /* 0x00001100edf27810 */ /* 0x040fe20007ffe0ff */
[----:B------:R-:W-:Y:S01]  /*15f0*/  UIADD3 UR16, UR25, UR16, URZ ;  /* 0x0000001019107290 */ /* 0x000fe2000fffe03f */
[C---:B------:R-:W-:Y:S01]  /*1600*/  IADD3 R241, R237.reuse, 0x5100, RZ ;  /* 0x00005100edf17810 */ /* 0x040fe20007ffe0ff */
[----:B-1----:R-:W-:Y:S01]  /*1610*/  @!P2 IMAD.WIDE R26, R204, 0x2, R10 ;  /* 0x00000002cc1aa825 */ /* 0x002fe200078e020a */
[C---:B------:R-:W-:Y:S02]  /*1620*/  IADD3 R240, R237.reuse, 0x2100, RZ ;  /* 0x00002100edf07810 */ /* 0x040fe40007ffe0ff */
[----:B------:R-:W-:Y:S01]  /*1630*/  IADD3 R239, R237, 0x6100, RZ ;  /* 0x00006100edef7810 */ /* 0x000fe20007ffe0ff */
[----:B---3--:R-:W-:Y:S04]  /*1640*/  SHFL.IDX PT, R14, R6, 0x1, 0x181f ;  /* 0x00381f00060e7f89 */ /* 0x008fe800000e0000 */
[----:B------:R1:W3:Y:S04]  /*1650*/  SHFL.IDX PT, R15, R0, 0x1, 0x181f ;  /* 0x00381f00000f7f89 */ /* 0x0002e800000e0000 */
[----:B------:R-:W5:Y:S01]  /*1660*/  SHFL.IDX PT, R6, R6, 0x3, 0x181f ;  /* 0x00781f0006067f89 */ /* 0x000f6200000e0000 */
[----:B-1----:R-:W-:Y:S01]  /*1670*/  LOP3.LUT R0, R2, 0xfffffff8, RZ, 0xc0, !PT ;  /* 0xfffffff802007812 */ /* 0x002fe200078ec0ff */
[----:B---3--:R-:W-:-:S04]  /*1680*/  @!P4 IMAD.WIDE R16, R205, 0x2, R14 ;  /* 0x00000002cd10c825 */ /* 0x008fc800078e020e */
[----:B------:R-:W-:Y:S01]  /*1690*/  IMAD.IADD R0, R12, 0x1, -R0 ;  /* 0x000000010c007824 */ /* 0x000fe200078e0a00 */
[----:B------:R1:W-:Y:S01]  /*16a0*/  @!P4 LDGSTS.E.BYPASS.LTC128B.128 [R237+0x1100], [R16.64], !P6 ;  /* 0x0110000010edcfae */ /* 0x0003e2000f101d4e */
[----:B------:R-:W-:Y:S02]  /*16b0*/  IMAD.SHL.U32 R2, R2, 0x40, RZ ;  /* 0x0000004002027824 */ /* 0x000fe400078e00ff */
[----:B-1----:R-:W-:-:S04]  /*16c0*/  @!P2 IMAD.WIDE R16, R205, 0x2, R10 ;  /* 0x00000002cd10a825 */ /* 0x002fc800078e020a */
[----:B-----5:R-:W-:-:S04]  /*16d0*/  @!P1 IMAD.WIDE R10, R205, 0x2, R6 ;  /* 0x00000002cd0a9825 */ /* 0x020fc800078e0206 */
[----:B------:R-:W-:Y:S01]  /*16e0*/  @!P1 IMAD.WIDE R6, R204, 0x2, R6 ;  /* 0x00000002cc069825 */ /* 0x000fe200078e0206 */
[----:B--2---:R-:W-:-:S03]  /*16f0*/  SHF.R.S32.HI R21, RZ, 0x1f, R235 ;  /* 0x0000001fff157819 */ /* 0x004fc600000114eb */
[----:B------:R-:W-:-:S04]  /*1700*/  IMAD.WIDE.U32 R18, R235, c[0x0][0x1f0], R18 ;  /* 0x00007c00eb127a25 */ /* 0x000fc800078e0012 */
[----:B------:R-:W-:Y:S01]  /*1710*/  IMAD R4, R21, c[0x0][0x1f0], RZ ;  /* 0x00007c0015047a24 */ /* 0x000fe200078e02ff */
[----:B----4-:R-:W-:-:S03]  /*1720*/  IADD3 R9, P0, R18, UR20, RZ ;  /* 0x0000001412097c10 */ /* 0x010fc6000ff1e0ff */
[----:B------:R-:W-:-:S05]  /*1730*/  IMAD R4, R235, c[0x0][0x1f4], R4 ;  /* 0x00007d00eb047a24 */ /* 0x000fca00078e0204 */
[----:B------:R-:W-:Y:S01]  /*1740*/  IADD3.X R4, R19, UR17, R4, P0, !PT ;  /* 0x0000001113047c10 */ /* 0x000fe200087fe404 */
[----:B------:R-:W-:Y:S01]  /*1750*/  @!P4 IMAD.WIDE R18, R204, 0x2, R14 ;  /* 0x00000002cc12c825 */ /* 0x000fe200078e020e */
[----:B------:R-:W-:-:S04]  /*1760*/  LEA R8, P0, R9, c[0x0][0x1c8], 0x1 ;  /* 0x0000720009087a11 */ /* 0x000fc800078008ff */
[----:B------:R-:W-:Y:S01]  /*1770*/  LEA.HI.X R4, R9, c[0x0][0x1cc], R4, 0x1, P0 ;  /* 0x0000730009047a11 */ /* 0x000fe200000f0c04 */
[----:B------:R-:W-:Y:S01]  /*1780*/  SHFL.IDX PT, R14, R8, RZ, 0x181f ;  /* 0x00181fff080e7589 */ /* 0x000fe200000e0000 */
[----:B------:R-:W-:-:S03]  /*1790*/  ISETP.GT.AND P0, PT, R36, 0x60, PT ;  /* 0x000000602400780c */ /* 0x000fc60003f04270 */
[----:B------:R-:W1:Y:S04]  /*17a0*/  SHFL.IDX PT, R15, R4, RZ, 0x181f ;  /* 0x00181fff040f7589 */ /* 0x000e6800000e0000 */
[----:B------:R-:W-:Y:S04]  /*17b0*/  SHFL.IDX PT, R12, R8, 0x1, 0x181f ;  /* 0x00381f00080c7f89 */ /* 0x000fe800000e0000 */
[----:B------:R-:W2:Y:S04]  /*17c0*/  SHFL.IDX PT, R13, R4, 0x1, 0x181f ;  /* 0x00381f00040d7f89 */ /* 0x000ea800000e0000 */
[----:B------:R1:W-:Y:S01]  /*17d0*/  @!P4 LDGSTS.E.BYPASS.LTC128B.128 [R237+0x5100], [R18.64], !P5 ;  /* 0x0510000012edcfae */ /* 0x0003e2000e901d4e */
[----:B------:R-:W-:-:S03]  /*17e0*/  ISETP.GE.AND P4, PT, R24, c[0x0][0x1d4], PT ;  /* 0x0000750018007a0c */ /* 0x000fc60003f86270 */
[----:B------:R3:W-:Y:S01]  /*17f0*/  @!P2 LDGSTS.E.BYPASS.LTC128B.128 [R237+0x2100], [R16.64], !P6 ;  /* 0x0210000010edafae */ /* 0x0007e2000f101d4e */
[----:B------:R-:W-:-:S03]  /*1800*/  SEL R209, RZ, 0x10, P4 ;  /* 0x00000010ffd17807 */ /* 0x000fc60002000000 */
[----:B------:R4:W-:Y:S01]  /*1810*/  @!P2 LDGSTS.E.BYPASS.LTC128B.128 [R237+0x6100], [R26.64], !P5 ;  /* 0x061000001aedafae */ /* 0x0009e2000e901d4e */
[----:B------:R-:W-:-:S03]  /*1820*/  ISETP.GE.AND P2, PT, R36, 0x21, PT ;  /* 0x000000212400780c */ /* 0x000fc60003f46270 */
[----:B------:R5:W-:Y:S01]  /*1830*/  @!P1 LDGSTS.E.BYPASS.LTC128B.128 [R237+0x3100], [R10.64], !P6 ;  /* 0x031000000aed9fae */ /* 0x000be2000f101d4e */
[----:B------:R-:W-:-:S03]  /*1840*/  ISETP.GE.AND P6, PT, R36, 0x1, PT ;  /* 0x000000012400780c */ /* 0x000fc60003fc6270 */
[----:B------:R-:W-:Y:S04]  /*1850*/  SHFL.IDX PT, R9, R4, 0x3, 0x181f ;  /* 0x00781f0004097f89 */ /* 0x000fe800000e0000 */
[----:B------:R4:W-:Y:S01]  /*1860*/  @!P1 LDGSTS.E.BYPASS.LTC128B.128 [R237+0x7100], [R6.64], !P5 ;  /* 0x0710000006ed9fae */ /* 0x0009e2000e901d4e */
[----:B------:R-:W-:Y:S02]  /*1870*/  ISETP.GE.AND P5, PT, R205, c[0x0][0x1d4], PT ;  /* 0x00007500cd007a0c */ /* 0x000fe40003fa6270 */
[----:B------:R-:W-:Y:S01]  /*1880*/  ISETP.GE.AND P1, PT, R36, 0x41, PT ;  /* 0x000000412400780c */ /* 0x000fe20003f26270 */
[----:B------:R-:W0:Y:S02]  /*1890*/  LDGDEPBAR ;  /* 0x00000000000079af */ /* 0x000e240000000000 */
[----:B-1----:R-:W-:-:S04]  /*18a0*/  @P6 IMAD.WIDE R18, R204, 0x2, R14 ;  /* 0x00000002cc126825 */ /* 0x002fc800078e020e */
[----:B---3--:R-:W-:-:S04]  /*18b0*/  @P6 IMAD.WIDE R16, R205, 0x2, R14 ;  /* 0x00000002cd106825 */ /* 0x008fc800078e020e */
[--C-:B--2---:R-:W-:Y:S01]  /*18c0*/  @P2 IMAD.WIDE R14, R205, 0x2, R12.reuse ;  /* 0x00000002cd0e2825 */ /* 0x104fe200078e020c */
[----:B------:R1:W-:Y:S03]  /*18d0*/  @P6 LDGSTS.E.BYPASS.LTC128B.128 [R237+0x8100], [R16.64], !P5 ;  /* 0x0810000010ed6fae */ /* 0x0003e6000e901d4e */
[----:B------:R-:W-:Y:S01]  /*18e0*/  @P2 IMAD.WIDE R12, R204, 0x2, R12 ;  /* 0x00000002cc0c2825 */ /* 0x000fe200078e020c */
[----:B-----5:R-:W-:Y:S04]  /*18f0*/  SHFL.IDX PT, R10, R8, 0x2, 0x181f ;  /* 0x00581f00080a7f89 */ /* 0x020fe800000e0000 */
[----:B------:R2:W3:Y:S01]  /*1900*/  SHFL.IDX PT, R11, R4, 0x2, 0x181f ;  /* 0x00581f00040b7f89 */ /* 0x0004e200000e0000 */
[----:B----4-:R-:W-:-:S03]  /*1910*/  IMAD.SHL.U32 R6, R234, 0x8, RZ ;  /* 0x00000008ea067824 */ /* 0x010fc600078e00ff */
[----:B------:R-:W4:Y:S04]  /*1920*/  SHFL.IDX PT, R8, R8, 0x3, 0x181f ;  /* 0x00781f0008087f89 */ /* 0x000f2800000e0000 */
[----:B------:R1:W-:Y:S04]  /*1930*/  @P6 LDGSTS.E.BYPASS.LTC128B.128 [R237+0xc100], [R18.64], !P4 ;  /* 0x0c10000012ed6fae */ /* 0x0003e8000e101d4e */
[----:B------:R5:W-:Y:S04]  /*1940*/  @P2 LDGSTS.E.BYPASS.LTC128B.128 [R237+0x9100], [R14.64], !P5 ;  /* 0x091000000eed2fae */ /* 0x000be8000e901d4e */
[----:B------:R1:W-:Y:S01]  /*1950*/  @P2 LDGSTS.E.BYPASS.LTC128B.128 [R237+0xd100], [R12.64], !P4 ;  /* 0x0d1000000ced2fae */ /* 0x0003e2000e101d4e */
[----:B--2---:R-:W-:-:S05]  /*1960*/  IMAD.SHL.U32 R4, R0, 0x40, RZ ;  /* 0x0000004000047824 */ /* 0x004fca00078e00ff */
[----:B------:R-:W-:-:S04]  /*1970*/  LOP3.LUT R4, R4, 0x1c0, RZ, 0xc0, !PT ;  /* 0x000001c004047812 */ /* 0x000fc800078ec0ff */
[----:B------:R-:W-:Y:S02]  /*1980*/  LOP3.LUT R6, R4, 0x8, R6, 0xf8, !PT ;  /* 0x0000000804067812 */ /* 0x000fe400078ef806 */
[----:B------:R-:W-:-:S04]  /*1990*/  SHF.R.U32.HI R4, RZ, 0x3, R4 ;  /* 0x00000003ff047819 */ /* 0x000fc80000011604 */
[----:B------:R-:W-:Y:S01]  /*19a0*/  LOP3.LUT R4, R6, R4, RZ, 0x3c, !PT ;  /* 0x0000000406047212 */ /* 0x000fe200078e3cff */
[----:B---3--:R-:W-:-:S03]  /*19b0*/  @P1 IMAD.WIDE R6, R205, 0x2, R10 ;  /* 0x00000002cd061825 */ /* 0x008fc600078e020a */
[----:B------:R-:W-:Y:S01]  /*19c0*/  LOP3.LUT R4, R4, 0xfffffe00, R2, 0xf8, !PT ;  /* 0xfffffe0004047812 */ /* 0x000fe200078ef802 */
[----:B-----5:R-:W-:Y:S01]  /*19d0*/  @P1 IMAD.WIDE R14, R204, 0x2, R10 ;  /* 0x00000002cc0e1825 */ /* 0x020fe200078e020a */
[----:B------:R2:W-:Y:S03]  /*19e0*/  @P1 LDGSTS.E.BYPASS.LTC128B.128 [R237+0xa100], [R6.64], !P5 ;  /* 0x0a10000006ed1fae */ /* 0x0005e6000e901d4e */
[--C-:B----4-:R-:W-:Y:S01]  /*19f0*/  @P0 IMAD.WIDE R10, R205, 0x2, R8.reuse ;  /* 0x00000002cd0a0825 */ /* 0x110fe200078e0208 */
[----:B------:R3:W-:Y:S01]  /*1a00*/  @P1 LDGSTS.E.BYPASS.LTC128B.128 [R237+0xe100], [R14.64], !P4 ;  /* 0x0e1000000eed1fae */ /* 0x0007e2000e101d4e */
[----:B------:R-:W-:Y:S02]  /*1a10*/  R2P PR, R0, 0x6 ;  /* 0x0000000600007804 */ /* 0x000fe40000000000 */
[----:B------:R-:W-:Y:S01]  /*1a20*/  @P0 IMAD.WIDE R8, R204, 0x2, R8 ;  /* 0x00000002cc080825 */ /* 0x000fe200078e0208 */
[----:B------:R4:W-:Y:S03]  /*1a30*/  @P0 LDGSTS.E.BYPASS.LTC128B.128 [R237+0xb100], [R10.64], !P5 ;  /* 0x0b1000000aed0fae */ /* 0x0009e6000e901d4e */
[----:B------:R-:W-:Y:S01]  /*1a40*/  IMAD.MOV.U32 R0, RZ, RZ, 0x20 ;  /* 0x00000020ff007424 */ /* 0x000fe200078e00ff */
[----:B------:R5:W-:Y:S01]  /*1a50*/  @P0 LDGSTS.E.BYPASS.LTC128B.128 [R237+0xf100], [R8.64], !P4 ;  /* 0x0f10000008ed0fae */ /* 0x000be2000e101d4e */
[----:B------:R-:W-:-:S03]  /*1a60*/  LOP3.LUT P0, RZ, R20, 0x2, RZ, 0xc0, !PT ;  /* 0x0000000214ff7812 */ /* 0x000fc6000780c0ff */
[----:B------:R-:W0:Y:S01]  /*1a70*/  LDGDEPBAR ;  /* 0x00000000000079af */ /* 0x000e220000000000 */
[----:B--2---:R-:W-:Y:S01]  /*1a80*/  IMAD.SHL.U32 R6, R20, 0x40, RZ ;  /* 0x0000004014067824 */ /* 0x004fe200078e00ff */
[----:B------:R-:W-:-:S04]  /*1a90*/  LEA.HI R7, R112, R5, RZ, 0x5 ;  /* 0x0000000570077211 */ /* 0x000fc800078f28ff */
[----:B-----5:R-:W-:Y:S01]  /*1aa0*/  LOP3.LUT R8, R6, 0x1c0, RZ, 0xc0, !PT ;  /* 0x000001c006087812 */ /* 0x020fe200078ec0ff */
[----:B------:R-:W-:-:S04]  /*1ab0*/  DEPBAR.LE SB0, 0x1 ;  /* 0x000080400000791a */ /* 0x000fc80000000000 */
[----:B------:R-:W-:Y:S02]  /*1ac0*/  SHF.R.S32.HI R6, RZ, 0x5, R7 ;  /* 0x00000005ff067819 */ /* 0x000fe40000011407 */
[----:B------:R-:W-:Y:S01]  /*1ad0*/  LOP3.LUT R2, R8, 0x8, R3, 0xf8, !PT ;  /* 0x0000000808027812 */ /* 0x000fe200078ef803 */
[----:B------:R-:W-:Y:S01]  /*1ae0*/  IMAD.MOV.U32 R3, RZ, RZ, 0x10 ;  /* 0x00000010ff037424 */ /* 0x000fe200078e00ff */
[----:B------:R-:W-:Y:S01]  /*1af0*/  SHF.R.U32.HI R8, RZ, 0x3, R8 ;  /* 0x00000003ff087819 */ /* 0x000fe20000011608 */
[----:B------:R-:W-:-:S03]  /*1b00*/  IMAD R184, R6, 0x400, R4 ;  /* 0x0000040006b87824 */ /* 0x000fc600078e0204 */
[----:B------:R-:W-:Y:S02]  /*1b10*/  LOP3.LUT R2, R2, R8, RZ, 0x3c, !PT ;  /* 0x0000000802027212 */ /* 0x000fe400078e3cff */
        /* <DEDUP_REMOVED lines=8> */
[----:B------:R-:W-:-:S02]  /*1ba0*/  IMAD R196, R2, 0x2, R196 ;  /* 0x0000000202c47824 */ /* 0x000fc400078e02c4 */
[----:B------:R-:W-:Y:S01]  /*1bb0*/  IMAD R200, R2, 0x2, R188 ;  /* 0x0000000202c87824 */ /* 0x000fe200078e02bc */
[----:B------:R-:W-:Y:S01]  /*1bc0*/  SEL R0, R0, 0xffffffe0, !P2 ;  /* 0xffffffe000007807 */ /* 0x000fe20005000000 */
[----:B------:R-:W-:-:S04]  /*1bd0*/  IMAD.SHL.U32 R234, R234, 0x2, RZ ;  /* 0x00000002eaea7824 */ /* 0x000fc800078e00ff */
[----:B------:R-:W-:Y:S01]  /*1be0*/  IMAD R231, R0, 0x2, R234 ;  /* 0x0000000200e77824 */ /* 0x000fe200078e02ea */
[C---:B------:R-:W-:Y:S02]  /*1bf0*/  IADD3 R8, R234.reuse, 0x8100, RZ ;  /* 0x00008100ea087810 */ /* 0x040fe40007ffe0ff */
[----:B------:R-:W-:Y:S02]  /*1c00*/  IADD3 R233, R234, 0x8120, RZ ;  /* 0x00008120eae97810 */ /* 0x000fe40007ffe0ff */
[----:B------:R-:W-:-:S04]  /*1c10*/  @P0 IADD3 R233, R8, -0x20, RZ ;  /* 0xffffffe008e90810 */ /* 0x000fc80007ffe0ff */
[C---:B------:R-:W-:Y:S01]  /*1c20*/  IADD3 R227, R233.reuse, 0x800, RZ ;  /* 0x00000800e9e37810 */ /* 0x040fe20007ffe0ff */
        /* <DEDUP_REMOVED lines=26> */
[----:B------:R-:W2:Y:S04]  /*1dd0*/  LDSM.16.M88.4 R56, [R234+0x8900] ;  /* 0x00890000ea38783b */ /* 0x000ea80000000200 */
[----:B------:R-:W5:Y:S04]  /*1de0*/  LDSM.16.M88.4 R64, [R234+0x8100] ;  /* 0x00810000ea40783b */ /* 0x000f680000000200 */
[----:B-1----:R-:W1:Y:S04]  /*1df0*/  LDSM.16.M88.4 R16, [R233+0x800] ;  /* 0x00080000e910783b */ /* 0x002e680000000200 */
[----:B----4-:R-:W4:Y:S04]  /*1e00*/  LDSM.16.M88.4 R8, [R233] ;  /* 0x00000000e908783b */ /* 0x010f280000000200 */
[----:B------:R-:W1:Y:S04]  /*1e10*/  LDSM.16.M88.4 R40, [R234+0x9900] ;  /* 0x00990000ea28783b */ /* 0x000e680000000200 */
[----:B------:R-:W1:Y:S04]  /*1e20*/  LDSM.16.M88.4 R48, [R234+0x9100] ;  /* 0x00910000ea30783b */ /* 0x000e680000000200 */
[----:B---3--:R-:W-:Y:S04]  /*1e30*/  LDSM.16.M88.4 R12, [R233+0x1000] ;  /* 0x00100000e90c783b */ /* 0x008fe80000000200 */
[----:B------:R-:W-:Y:S04]  /*1e40*/  LDSM.16.M88.4 R28, [R234+0xa100] ;  /* 0x00a10000ea1c783b */ /* 0x000fe80000000200 */
[----:B------:R-:W-:Y:S04]  /*1e50*/  LDSM.16.M88.4 R148, [R234+0xb100] ;  /* 0x00b10000ea94783b */ /* 0x000fe80000000200 */
[----:B------:R-:W-:Y:S01]  /*1e60*/  LDSM.16.M88.4 R80, [R233+0x2800] ;  /* 0x00280000e950783b */ /* 0x000fe20000000200 */
[C---:B--2---:R-:W-:Y:S03]  /*1e70*/  HMMA.16816.F32 R60, R136.reuse, R56, RZ ;  /* 0x00000038883c723c */ /* 0x044fe600000018ff */
[----:B------:R-:W-:Y:S05]  /*1e80*/  LDSM.16.M88.4 R84, [R233+0x3800] ;  /* 0x00380000e954783b */ /* 0x000fea0000000200 */
[C---:B------:R-:W-:Y:S08]  /*1e90*/  HMMA.16816.F32 R56, R136.reuse, R58, RZ ;  /* 0x0000003a8838723c */ /* 0x040ff000000018ff */
[C---:B-----5:R-:W-:Y:S08]  /*1ea0*/  HMMA.16816.F32 R68, R136.reuse, R64, RZ ;  /* 0x000000408844723c */ /* 0x060ff000000018ff */
[----:B------:R-:W-:Y:S08]  /*1eb0*/  HMMA.16816.F32 R64, R136, R66, RZ ;  /* 0x000000428840723c */ /* 0x000ff000000018ff */
[C---:B-1----:R-:W-:Y:S07]  /*1ec0*/  HMMA.16816.F32 R60, R140.reuse, R16, R60 ;  /* 0x000000108c3c723c */ /* 0x042fee000000183c */
[----:B------:R-:W-:Y:S01]  /*1ed0*/  IMAD.WIDE.U32 R16, R236, c[0x0][0x208], RZ ;  /* 0x00008200ec107a25 */ /* 0x000fe200078e00ff */
[----:B------:R-:W-:Y:S03]  /*1ee0*/  HMMA.16816.F32 R56, R140, R18, R56 ;  /* 0x000000128c38723c */ /* 0x000fe60000001838 */
[----:B------:R-:W-:-:S04]  /*1ef0*/  IMAD.IADD R17, R17, 0x1, R22 ;  /* 0x0000000111117824 */ /* 0x000fc800078e0216 */
[----:B------:R-:W-:Y:S01]  /*1f00*/  IMAD R18, R21, c[0x0][0x218], RZ ;  /* 0x0000860015127a24 */ /* 0x000fe200078e02ff */
[C---:B----4-:R-:W-:Y:S01]  /*1f10*/  HMMA.16816.F32 R68, R140.reuse, R8, R68 ;  /* 0x000000088c44723c */ /* 0x050fe20000001844 */
[C---:B------:R-:W-:Y:S01]  /*1f20*/  IMAD.WIDE.U32 R16, R235.reuse, c[0x0][0x218], R16 ;  /* 0x00008600eb107a25 */ /* 0x040fe200078e0010 */
[----:B------:R-:W-:Y:S03]  /*1f30*/  LDSM.16.M88.4 R20, [R234+0xa900] ;  /* 0x00a90000ea14783b */ /* 0x000fe60000000200 */
[----:B------:R-:W-:Y:S01]  /*1f40*/  IMAD R18, R235, c[0x0][0x21c], R18 ;  /* 0x00008700eb127a24 */ /* 0x000fe200078e0212 */
[----:B------:R-:W-:Y:S02]  /*1f50*/  IADD3 R25, P0, R16, UR24, RZ ;  /* 0x0000001810197c10 */ /* 0x000fe4000ff1e0ff */
[----:B------:R-:W-:Y:S01]  /*1f60*/  HMMA.16816.F32 R64, R140, R10, R64 ;  /* 0x0000000a8c40723c */ /* 0x000fe20000001840 */
[----:B------:R-:W-:Y:S01]  /*1f70*/  LDSM.16.M88.4 R8, [R233+0x1800] ;  /* 0x00180000e908783b */ /* 0x000fe20000000200 */
[----:B------:R-:W-:-:S02]  /*1f80*/  IADD3.X R18, R17, UR16, R18, P0, !PT ;  /* 0x0000001011127c10 */ /* 0x000fc400087fe412 */
        /* <DEDUP_REMOVED lines=8> */
[----:B------:R-:W5:Y:S01]  /*2010*/  SHFL.IDX PT, R78, R78, 0x3, 0x181f ;  /* 0x00781f004e4e7f89 */ /* 0x000f6200000e0000 */
[C---:B------:R-:W-:Y:S03]  /*2020*/  HMMA.16816.F32 R48, R136.reuse, R50, RZ ;  /* 0x000000328830723c */ /* 0x040fe600000018ff */
[----:B------:R-:W5:Y:S04]  /*2030*/  SHFL.IDX PT, R17, R25, 0x1, 0x181f ;  /* 0x00381f0019117f89 */ /* 0x000f6800000e0000 */
[----:B------:R-:W5:Y:S01]  /*2040*/  SHFL.IDX PT, R37, R25, 0x2, 0x181f ;  /* 0x00581f0019257f89 */ /* 0x000f6200000e0000 */
[----:B-1----:R-:W-:Y:S01]  /*2050*/  IADD3 R26, P0, R90, R38, RZ ;  /* 0x000000265a1a7210 */ /* 0x002fe20007f1e0ff */
[----:B------:R-:W-:Y:S02]  /*2060*/  HMMA.16816.F32 R40, R136, R42, RZ ;  /* 0x0000002a8828723c */ /* 0x000fe400000018ff */
[----:B------:R-:W1:Y:S01]  /*2070*/  SHFL.IDX PT, R25, R25, 0x3, 0x181f ;  /* 0x00781f0019197f89 */ /* 0x000e6200000e0000 */
[----:B--2---:R-:W-:-:S02]  /*2080*/  IADD3 R18, P6, R38, R16, RZ ;  /* 0x0000001026127210 */ /* 0x004fc40007fde0ff */
[----:B---3--:R-:W-:-:S03]  /*2090*/  IADD3 R88, P1, R38, R76, RZ ;  /* 0x0000004c26587210 */ /* 0x008fc60007f3e0ff */
[----:B------:R-:W-:Y:S01]  /*20a0*/  HMMA.16816.F32 R44, R140, R8, R44 ;  /* 0x000000088c2c723c */ /* 0x000fe2000000182c */
[----:B----4-:R-:W-:Y:S01]  /*20b0*/  IMAD.X R27, R72, 0x1, R39, P0 ;  /* 0x00000001481b7824 */ /* 0x010fe200000e0627 */
[----:B-----5:R-:W-:-:S05]  /*20c0*/  IADD3 R38, P0, R38, R78, RZ ;  /* 0x0000004e26267210 */ /* 0x020fca0007f1e0ff */
[----:B------:R-:W-:Y:S01]  /*20d0*/  IMAD.WIDE R8, R204, 0x2, RZ ;  /* 0x00000002cc087825 */ /* 0x000fe200078e02ff */
[C---:B------:R-:W-:Y:S03]  /*20e0*/  HMMA.16816.F32 R52, R140.reuse, R12, R52 ;  /* 0x0000000c8c34723c */ /* 0x040fe60000001834 */
[C---:B------:R-:W-:Y:S01]  /*20f0*/  IMAD.X R19, R39.reuse, 0x1, R17, P6 ;  /* 0x0000000127137824 */ /* 0x040fe200030e0611 */
[----:B------:R-:W-:Y:S01]  /*2100*/  IADD3 R90, P6, R90, R8, RZ ;  /* 0x000000085a5a7210 */ /* 0x000fe20007fde0ff */
[----:B------:R-:W-:Y:S01]  /*2110*/  IMAD.X R89, R39, 0x1, R37, P1 ;  /* 0x0000000127597824 */ /* 0x000fe200008e0625 */
[----:B------:R-:W-:Y:S02]  /*2120*/  IADD3 R76, P1, R8, R76, RZ ;  /* 0x0000004c084c7210 */ /* 0x000fe40007f3e0ff */
[C---:B------:R-:W-:Y:S01]  /*2130*/  HMMA.16816.F32 R48, R140.reuse, R14, R48 ;  /* 0x0000000e8c30723c */ /* 0x040fe20000001830 */
[----:B------:R-:W-:Y:S01]  /*2140*/  IMAD.X R91, R72, 0x1, R9, P6 ;  /* 0x00000001485b7824 */ /* 0x000fe200030e0609 */
[----:B------:R-:W-:Y:S01]  /*2150*/  ISETP.GE.AND P6, PT, R205, c[0x0][0x1d4], PT ;  /* 0x00007500cd007a0c */ /* 0x000fe20003fc6270 */
[----:B-1----:R-:W-:Y:S01]  /*2160*/  IMAD.X R39, R39, 0x1, R25, P0 ;  /* 0x0000000127277824 */ /* 0x002fe200000e0619 */
[----:B------:R-:W-:Y:S01]  /*2170*/  IADD3 R16, P0, R8, R16, RZ ;  /* 0x0000001008107210 */ /* 0x000fe20007f1e0ff */
[C---:B------:R-:W-:Y:S01]  /*2180*/  IMAD.X R77, R9.reuse, 0x1, R37, P1 ;  /* 0x00000001094d7824 */ /* 0x040fe200008e0625 */
[----:B------:R-:W-:Y:S01]  /*2190*/  ISETP.GE.AND P1, PT, R24, c[0x0][0x1d4], PT ;  /* 0x0000750018007a0c */ /* 0x000fe20003f26270 */
[----:B------:R-:W1:Y:S01]  /*21a0*/  LDSM.16.M88.4 R12, [R233+0x2000] ;  /* 0x00200000e90c783b */ /* 0x000e620000000200 */
[----:B------:R-:W-:Y:S01]  /*21b0*/  HMMA.16816.F32 R40, R140, R10, R40 ;  /* 0x0000000a8c28723c */ /* 0x000fe20000001828 */
[----:B------:R-:W-:Y:S01]  /*21c0*/  IMAD.X R17, R9, 0x1, R17, P0 ;  /* 0x0000000109117824 */ /* 0x000fe200000e0611 */
[----:B------:R-:W-:Y:S01]  /*21d0*/  IADD3 R78, P0, R8, R78, RZ ;  /* 0x0000004e084e7210 */ /* 0x000fe20007f1e0ff */
[----:B------:R-:W-:Y:S01]  /*21e0*/  LDSM.16.M88.4 R72, [R233+0x3000] ;  /* 0x00300000e948783b */ /* 0x000fe20000000200 */
[----:B------:R-:W-:-:S03]  /*21f0*/  ISETP.LT.OR P2, PT, R36, 0x1, P1 ;  /* 0x000000012400780c */ /* 0x000fc60000f41670 */
[----:B------:R-:W-:Y:S01]  /*2200*/  IMAD.X R79, R9, 0x1, R25, P0 ;  /* 0x00000001094f7824 */ /* 0x000fe200000e0619 */
[C---:B------:R-:W-:Y:S01]  /*2210*/  ISETP.LT.OR P0, PT, R36.reuse, 0x1, P6 ;  /* 0x000000012400780c */ /* 0x040fe20003701670 */
[----:B------:R-:W2:Y:S01]  /*2220*/  LDSM.16.M88.4 R8, [R234+0xb900] ;  /* 0x00b90000ea08783b */ /* 0x000ea20000000200 */
[C---:B------:R-:W-:Y:S08]  /*2230*/  HMMA.16816.F32 R32, R136.reuse, R28, RZ ;  /* 0x0000001c8820723c */ /* 0x040ff000000018ff */
[----:B------:R-:W-:Y:S03]  /*2240*/  HMMA.16816.F32 R28, R136, R30, RZ ;  /* 0x0000001e881c723c */ /* 0x000fe600000018ff */
[----:B------:R-:W-:Y:S01]  /*2250*/  @!PT LDS RZ, [RZ] ;  /* 0x00000000fffff984 */ /* 0x000fe20000000800 */
[----:B------:R-:W-:Y:S01]  /*2260*/  @!PT LDS RZ, [RZ] ;  /* 0x00000000fffff984 */ /* 0x000fe20000000800 */
[----:B------:R-:W-:Y:S01]  /*2270*/  @!PT LDS RZ, [RZ] ;  /* 0x00000000fffff984 */ /* 0x000fe20000000800 */
[----:B------:R3:W-:Y:S01]  /*2280*/  LDGSTS.E.BYPASS.LTC128B.128 [R237+0x100], [R26.64], !P0 ;  /* 0x001000001aed7fae */ /* 0x0007e2000c101d4e */
[----:B------:R-:W-:-:S03]  /*2290*/  ISETP.LT.OR P0, PT, R36, 0x21, P6 ;  /* 0x000000212400780c */ /* 0x000fc60003701670 */
[----:B------:R4:W-:Y:S01]  /*22a0*/  LDGSTS.E.BYPASS.LTC128B.128 [R237+0x4100], [R90.64], !P2 ;  /* 0x041000005aed7fae */ /* 0x0009e2000d101d4e */
[----:B------:R-:W-:-:S09]  /*22b0*/  ISETP.LT.OR P2, PT, R36, 0x21, P1 ;  /* 0x000000212400780c */ /* 0x000fd20000f41670 */
[----:B------:R5:W-:Y:S01]  /*22c0*/  LDGSTS.E.BYPASS.LTC128B.128 [R237+0x1100], [R18.64], !P0 ;  /* 0x0110000012ed7fae */ /* 0x000be2000c101d4e */
[C---:B------:R-:W-:Y:S02]  /*22d0*/  ISETP.LT.OR P0, PT, R36.reuse, 0x41, P6 ;  /* 0x000000412400780c */ /* 0x040fe40003701670 */
[C---:B------:R-:W-:Y:S01]  /*22e0*/  ISETP.LT.OR P6, PT, R36.reuse, 0x61, P6 ;  /* 0x000000612400780c */ /* 0x040fe200037c1670 */
[----:B------:R5:W-:Y:S01]  /*22f0*/  LDGSTS.E.BYPASS.LTC128B.128 [R237+0x5100], [R16.64], !P2 ;  /* 0x0510000010ed7fae */ /* 0x000be2000d101d4e */
[C---:B------:R-:W-:Y:S01]  /*2300*/  ISETP.LT.OR P2, PT, R36.reuse, 0x41, P1 ;  /* 0x000000412400780c */ /* 0x040fe20000f41670 */
[----:B-1----:R-:W-:Y:S01]  /*2310*/  HMMA.16816.F32 R32, R140, R12, R32 ;  /* 0x0000000c8c20723c */ /* 0x002fe20000001820 */
[----:B------:R-:W-:-:S07]  /*2320*/  ISETP.LT.OR P1, PT, R36, 0x61, P1 ;  /* 0x000000612400780c */ /* 0x000fce0000f21670 */
[----:B------:R4:W-:Y:S01]  /*2330*/  LDGSTS.E.BYPASS.LTC128B.128 [R237+0x2100], [R88.64], !P0 ;  /* 0x0210000058ed7fae */ /* 0x0009e2000c101d4e */
[----:B------:R-:W-:Y:S01]  /*2340*/  HMMA.16816.F32 R28, R140, R14, R28 ;  /* 0x0000000e8c1c723c */ /* 0x000fe2000000181c */
[----:B------:R-:W-:Y:S02]  /*2350*/  PLOP3.LUT P0, PT, PT, PT, UP0, 0x80, 0x0 ;  /* 0x000000000000781c */ /* 0x000fe40003f0f008 */
[----:B------:R1:W-:Y:S01]  /*2360*/  LDGSTS.E.BYPASS.LTC128B.128 [R237+0x6100], [R76.64], !P2 ;  /* 0x061000004ced7fae */ /* 0x0003e2000d101d4e */
[----:B------:R-:W-:-:S03]  /*2370*/  ISETP.GT.AND P2, PT, R238, 0x7f, PT ;  /* 0x0000007fee00780c */ /* 0x000fc60003f44270 */
[----:B------:R1:W-:Y:S01]  /*2380*/  LDGSTS.E.BYPASS.LTC128B.128 [R237+0x3100], [R38.64], !P6 ;  /* 0x0310000026ed7fae */ /* 0x0003e2000f101d4e */
[C---:B---3--:R-:W-:Y:S03]  /*2390*/  HMMA.16816.F32 R24, R136.reuse, R20, RZ ;  /* 0x000000148818723c */ /* 0x048fe600000018ff */
[----:B------:R3:W-:Y:S04]  /*23a0*/  LDGSTS.E.BYPASS.LTC128B.128 [R237+0x7100], [R78.64], !P1 ;  /* 0x071000004eed7fae */ /* 0x0007e8000c901d4e */
[----:B------:R-:W-:Y:S01]  /*23b0*/  LDSM.16.M88.4 R92, [R220+0x800] ;  /* 0x00080000dc5c783b */ /* 0x000fe20000000200 */
[C---:B-----5:R-:W-:Y:S03]  /*23c0*/  HMMA.16816.F32 R16, R136.reuse, R148, RZ ;  /* 0x000000948810723c */ /* 0x060fe600000018ff */
[----:B------:R-:W-:Y:S04]  /*23d0*/  LDSM.16.M88.4 R96, [R234+0xd100] ;  /* 0x00d10000ea60783b */ /* 0x000fe80000000200 */
[----:B------:R-:W-:Y:S01]  /*23e0*/  LDSM.16.M88.4 R100, [R233+0x5800] ;  /* 0x00580000e964783b */ /* 0x000fe20000000200 */
[C---:B------:R-:W-:Y:S03]  /*23f0*/  HMMA.16816.F32 R148, R136.reuse, R150, RZ ;  /* 0x000000968894723c */ /* 0x040fe600000018ff */
[----:B----4-:R-:W-:Y:S04]  /*2400*/  LDSM.16.M88.4 R88, [R220+0x1000] ;  /* 0x00100000dc58783b */ /* 0x010fe80000000200 */
[----:B------:R-:W-:Y:S01]  /*2410*/  LDSM.16.M88.4 R108, [R231+0xe900] ;  /* 0x00e90000e76c783b */ /* 0x000fe20000000200 */
[C---:B--2---:R-:W-:Y:S03]  /*2420*/  HMMA.16816.F32 R12, R136.reuse, R8, RZ ;  /* 0x00000008880c723c */ /* 0x044fe600000018ff */
[----:B-1----:R-:W1:Y:S04]  /*2430*/  LDSM.16.M88.4 R36, [R231+0x8900] ;  /* 0x00890000e724783b */ /* 0x002e680000000200 */
[----:B---3--:R-:W2:Y:S01]  /*2440*/  LDSM.16.M88.4 R76, [R231+0x8100] ;  /* 0x00810000e74c783b */ /* 0x008ea20000000200 */
[C---:B------:R-:W-:Y:S03]  /*2450*/  HMMA.16816.F32 R20, R136.reuse, R22, RZ ;  /* 0x000000168814723c */ /* 0x040fe600000018ff */
[----:B------:R-:W-:Y:S04]  /*2460*/  LDSM.16.M88.4 R104, [R231+0xf100] ;  /* 0x00f10000e768783b */ /* 0x000fe80000000200 */
[----:B------:R-:W0:Y:S01]  /*2470*/  LDGDEPBAR ;  /* 0x00000000000079af */ /* 0x000e220000000000 */
[----:B------:R-:W-:Y:S08]  /*2480*/  HMMA.16816.F32 R8, R136, R10, RZ ;  /* 0x0000000a8808723c */ /* 0x000ff000000018ff */
[C---:B------:R-:W-:Y:S08]  /*2490*/  HMMA.16816.F32 R16, R140.reuse, R72, R16 ;  /* 0x000000488c10723c */ /* 0x040ff00000001810 */
[C---:B------:R-:W-:Y:S01]  /*24a0*/  HMMA.16816.F32 R148, R140.reuse, R74, R148 ;  /* 0x0000004a8c94723c */ /* 0x040fe20000001894 */
[----:B------:R-:W3:Y:S07]  /*24b0*/  LDSM.16.M88.4 R72, [R231+0x9900] ;  /* 0x00990000e748783b */ /* 0x000eee0000000200 */
[----:B------:R-:W-:Y:S08]  /*24c0*/  HMMA.16816.F32 R24, R140, R80, R24 ;  /* 0x000000508c18723c */ /* 0x000ff00000001818 */
[C---:B-1----:R-:W-:Y:S08]  /*24d0*/  HMMA.16816.F32 R60, R172.reuse, R36, R60 ;  /* 0x00000024ac3c723c */ /* 0x042ff0000000183c */
[----:B------:R-:W-:Y:S01]  /*24e0*/  HMMA.16816.F32 R56, R172, R38, R56 ;  /* 0x00000026ac38723c */ /* 0x000fe20000001838 */
[----:B------:R-:W1:Y:S07]  /*24f0*/  LDSM.16.M88.4 R36, [R231+0xb100] ;  /* 0x00b10000e724783b */ /* 0x000e6e0000000200 */
[C---:B------:R-:W-:Y:S01]  /*2500*/  HMMA.16816.F32 R20, R140.reuse, R82, R20 ;  /* 0x000000528c14723c */ /* 0x040fe20000001814 */
[----:B------:R-:W4:Y:S07]  /*2510*/  LDSM.16.M88.4 R80, [R231+0x9100] ;  /* 0x00910000e750783b */ /* 0x000f2e0000000200 */
[C---:B------:R-:W-:Y:S08]  /*2520*/  HMMA.16816.F32 R12, R140.reuse, R84, R12 ;  /* 0x000000548c0c723c */ /* 0x040ff0000000180c */
[----:B------:R-:W-:Y:S01]  /*2530*/  HMMA.16816.F32 R8, R140, R86, R8 ;  /* 0x000000568c08723c */ /* 0x000fe20000001808 */
[----:B------:R-:W5:Y:S07]  /*2540*/  LDSM.16.M88.4 R84, [R231+0xa100] ;  /* 0x00a10000e754783b */ /* 0x000f6e0000000200 */
[C---:B--2---:R-:W-:Y:S08]  /*2550*/  HMMA.16816.F32 R68, R172.reuse, R76, R68 ;  /* 0x0000004cac44723c */ /* 0x044ff00000001844 */
[C---:B------:R-:W-:Y:S01]  /*2560*/  HMMA.16816.F32 R64, R172.reuse, R78, R64 ;  /* 0x0000004eac40723c */ /* 0x040fe20000001840 */
[----:B------:R-:W2:Y:S07]  /*2570*/  LDSM.16.M88.4 R76, [R231+0xa900] ;  /* 0x00a90000e74c783b */ /* 0x000eae0000000200 */
[C---:B---3--:R-:W-:Y:S08]  /*2580*/  HMMA.16816.F32 R44, R172.reuse, R72, R44 ;  /* 0x00000048ac2c723c */ /* 0x048ff0000000182c */
[C---:B------:R-:W-:Y:S01]  /*2590*/  HMMA.16816.F32 R40, R172.reuse, R74, R40 ;  /* 0x0000004aac28723c */ /* 0x040fe20000001828 */
[----:B------:R-:W3:Y:S07]  /*25a0*/  LDSM.16.M88.4 R72, [R220] ;  /* 0x00000000dc48783b */ /* 0x000eee0000000200 */
[C---:B-1----:R-:W-:Y:S08]  /*25b0*/  HMMA.16816.F32 R16, R172.reuse, R36, R16 ;  /* 0x00000024ac10723c */ /* 0x042ff00000001810 */
[C---:B------:R-:W-:Y:S01]  /*25c0*/  HMMA.16816.F32 R148, R172.reuse, R38, R148 ;  /* 0x00000026ac94723c */ /* 0x040fe20000001894 */
[----:B------:R-:W1:Y:S07]  /*25d0*/  LDSM.16.M88.4 R36, [R220+0x2000] ;  /* 0x00200000dc24783b */ /* 0x000e6e0000000200 */
[C---:B----4-:R-:W-:Y:S08]  /*25e0*/  HMMA.16816.F32 R52, R172.reuse, R80, R52 ;  /* 0x00000050ac34723c */ /* 0x050ff00000001834 */
[C---:B------:R-:W-:Y:S01]  /*25f0*/  HMMA.16816.F32 R48, R172.reuse, R82, R48 ;  /* 0x00000052ac30723c */ /* 0x040fe20000001830 */
[----:B------:R-:W4:Y:S07]  /*2600*/  LDSM.16.M88.4 R80, [R231+0xb900] ;  /* 0x00b90000e750783b */ /* 0x000f2e0000000200 */
[C---:B-----5:R-:W-:Y:S08]  /*2610*/  HMMA.16816.F32 R32, R172.reuse, R84, R32 ;  /* 0x00000054ac20723c */ /* 0x060ff00000001820 */
[C---:B------:R-:W-:Y:S01]  /*2620*/  HMMA.16816.F32 R28, R172.reuse, R86, R28 ;  /* 0x00000056ac1c723c */ /* 0x040fe2000000181c */
[----:B------:R-:W-:Y:S07]  /*2630*/  LDSM.16.M88.4 R84, [R220+0x2800] ;  /* 0x00280000dc54783b */ /* 0x000fee0000000200 */
[C---:B--2---:R-:W-:Y:S08]  /*2640*/  HMMA.16816.F32 R24, R172.reuse, R76, R24 ;  /* 0x0000004cac18723c */ /* 0x044ff00000001818 */
[----:B------:R-:W-:Y:S01]  /*2650*/  HMMA.16816.F32 R20, R172, R78, R20 ;  /* 0x0000004eac14723c */ /* 0x000fe20000001814 */
[----:B------:R-:W2:Y:S07]  /*2660*/  LDSM.16.M88.4 R76, [R220+0x1800] ;  /* 0x00180000dc4c783b */ /* 0x000eae0000000200 */
[C---:B---3--:R-:W-:Y:S08]  /*2670*/  HMMA.16816.F32 R68, R176.reuse, R72, R68 ;  /* 0x00000048b044723c */ /* 0x048ff00000001844 */
[C---:B------:R-:W-:Y:S01]  /*2680*/  HMMA.16816.F32 R64, R176.reuse, R74, R64 ;  /* 0x0000004ab040723c */ /* 0x040fe20000001840 */
[----:B------:R-:W3:Y:S07]  /*2690*/  LDSM.16.M88.4 R72, [R220+0x3800] ;  /* 0x00380000dc48783b */ /* 0x000eee0000000200 */
[C---:B-1----:R-:W-:Y:S08]  /*26a0*/  HMMA.16816.F32 R32, R176.reuse, R36, R32 ;  /* 0x00000024b020723c */ /* 0x042ff00000001820 */
[----:B------:R-:W-:Y:S01]  /*26b0*/  HMMA.16816.F32 R28, R176, R38, R28 ;  /* 0x00000026b01c723c */ /* 0x000fe2000000181c */
[----:B------:R-:W1:Y:S07]  /*26c0*/  LDSM.16.M88.4 R36, [R234+0xc100] ;  /* 0x00c10000ea24783b */ /* 0x000e6e0000000200 */
[C---:B----4-:R-:W-:Y:S08]  /*26d0*/  HMMA.16816.F32 R12, R172.reuse, R80, R12 ;  /* 0x00000050ac0c723c */ /* 0x050ff0000000180c */
[----:B------:R-:W-:Y:S01]  /*26e0*/  HMMA.16816.F32 R8, R172, R82, R8 ;  /* 0x00000052ac08723c */ /* 0x000fe20000001808 */
[----:B------:R-:W4:Y:S07]  /*26f0*/  LDSM.16.M88.4 R80, [R220+0x3000] ;  /* 0x00300000dc50783b */ /* 0x000f2e0000000200 */
[C---:B--2---:R-:W-:Y:S08]  /*2700*/  HMMA.16816.F32 R44, R176.reuse, R76, R44 ;  /* 0x0000004cb02c723c */ /* 0x044ff0000000182c */
[C---:B------:R-:W-:Y:S01]  /*2710*/  HMMA.16816.F32 R40, R176.reuse, R78, R40 ;  /* 0x0000004eb028723c */ /* 0x040fe20000001828 */
[----:B------:R-:W2:Y:S07]  /*2720*/  LDSM.16.M88.4 R76, [R234+0xc900] ;  /* 0x00c90000ea4c783b */ /* 0x000eae0000000200 */
[C---:B---3--:R-:W-:Y:S08]  /*2730*/  HMMA.16816.F32 R12, R176.reuse, R72, R12 ;  /* 0x00000048b00c723c */ /* 0x048ff0000000180c */
[----:B------:R-:W-:Y:S01]  /*2740*/  HMMA.16816.F32 R8, R176, R74, R8 ;  /* 0x0000004ab008723c */ /* 0x000fe20000001808 */
[----:B------:R-:W3:Y:S07]  /*2750*/  LDSM.16.M88.4 R72, [R234+0xf100] ;  /* 0x00f10000ea48783b */ /* 0x000eee0000000200 */
[C---:B-1----:R-:W-:Y:S08]  /*2760*/  HMMA.16816.F32 R68, R184.reuse, R36, R68 ;  /* 0x00000024b844723c */ /* 0x042ff00000001844 */
[----:B------:R-:W-:Y:S01]  /*2770*/  HMMA.16816.F32 R64, R184, R38, R64 ;  /* 0x00000026b840723c */ /* 0x000fe20000001840 */
[----:B------:R-:W1:Y:S07]  /*2780*/  LDSM.16.M88.4 R36, [R234+0xf900] ;  /* 0x00f90000ea24783b */ /* 0x000e6e0000000200 */
[C---:B------:R-:W-:Y:S08]  /*2790*/  HMMA.16816.F32 R60, R176.reuse, R92, R60 ;  /* 0x0000005cb03c723c */ /* 0x040ff0000000183c */
[C---:B------:R-:W-:Y:S01]  /*27a0*/  HMMA.16816.F32 R56, R176.reuse, R94, R56 ;  /* 0x0000005eb038723c */ /* 0x040fe20000001838 */
[----:B------:R-:W-:Y:S07]  /*27b0*/  LDSM.16.M88.4 R92, [R234+0xd900] ;  /* 0x00d90000ea5c783b */ /* 0x000fee0000000200 */
[C---:B------:R-:W-:Y:S08]  /*27c0*/  HMMA.16816.F32 R24, R176.reuse, R84, R24 ;  /* 0x00000054b018723c */ /* 0x040ff00000001818 */
[C---:B------:R-:W-:Y:S01]  /*27d0*/  HMMA.16816.F32 R20, R176.reuse, R86, R20 ;  /* 0x00000056b014723c */ /* 0x040fe20000001814 */
[----:B------:R-:W5:Y:S07]  /*27e0*/  LDSM.16.M88.4 R84, [R234+0xe900] ;  /* 0x00e90000ea54783b */ /* 0x000f6e0000000200 */
[C---:B----4-:R-:W-:Y:S08]  /*27f0*/  HMMA.16816.F32 R16, R176.reuse, R80, R16 ;  /* 0x00000050b010723c */ /* 0x050ff00000001810 */
[C---:B------:R-:W-:Y:S01]  /*2800*/  HMMA.16816.F32 R148, R176.reuse, R82, R148 ;  /* 0x00000052b094723c */ /* 0x040fe20000001894 */
[----:B------:R-:W-:Y:S07]  /*2810*/  LDSM.16.M88.4 R80, [R233+0x4000] ;  /* 0x00400000e950783b */ /* 0x000fee0000000200 */
[C---:B------:R-:W-:Y:S08]  /*2820*/  HMMA.16816.F32 R52, R176.reuse, R88, R52 ;  /* 0x00000058b034723c */ /* 0x040ff00000001834 */
[----:B------:R-:W-:Y:S01]  /*2830*/  HMMA.16816.F32 R48, R176, R90, R48 ;  /* 0x0000005ab030723c */ /* 0x000fe20000001830 */
[----:B------:R-:W4:Y:S07]  /*2840*/  LDSM.16.M88.4 R88, [R234+0xe100] ;  /* 0x00e10000ea58783b */ /* 0x000f2e0000000200 */
[C---:B--2---:R-:W-:Y:S08]  /*2850*/  HMMA.16816.F32 R60, R184.reuse, R76, R60 ;  /* 0x0000004cb83c723c */ /* 0x044ff0000000183c */
[C---:B------:R-:W-:Y:S01]  /*2860*/  HMMA.16816.F32 R56, R184.reuse, R78, R56 ;  /* 0x0000004eb838723c */ /* 0x040fe20000001838 */
[----:B------:R-:W2:Y:S07]  /*2870*/  LDSM.16.M88.4 R76, [R233+0x4800] ;  /* 0x00480000e94c783b */ /* 0x000eae0000000200 */
[C---:B---3--:R-:W-:Y:S08]  /*2880*/  HMMA.16816.F32 R16, R184.reuse, R72, R16 ;  /* 0x00000048b810723c */ /* 0x048ff00000001810 */
        /* <DEDUP_REMOVED lines=14> */
[C---:B----4-:R-:W-:Y:S08]  /*2970*/  HMMA.16816.F32 R32, R184.reuse, R88, R32 ;  /* 0x00000058b820723c */ /* 0x050ff00000001820 */
[----:B------:R-:W-:Y:S01]  /*2980*/  HMMA.16816.F32 R28, R184, R90, R28 ;  /* 0x0000005ab81c723c */ /* 0x000fe2000000181c */
[----:B------:R-:W4:Y:S07]  /*2990*/  LDSM.16.M88.4 R88, [R233+0x7800] ;  /* 0x00780000e958783b */ /* 0x000f2e0000000200 */
[C---:B------:R-:W-:Y:S08]  /*29a0*/  HMMA.16816.F32 R68, R188.reuse, R80, R68 ;  /* 0x00000050bc44723c */ /* 0x040ff00000001844 */
[C---:B------:R-:W-:Y:S01]  /*29b0*/  HMMA.16816.F32 R64, R188.reuse, R82, R64 ;  /* 0x00000052bc40723c */ /* 0x040fe20000001840 */
        /* <DEDUP_REMOVED lines=18> */
[----:B------:R-:W5:Y:S07]  /*2ae0*/  LDSM.16.M88.4 R92, [R220+0x4800] ;  /* 0x00480000dc5c783b */ /* 0x000f6e0000000200 */
        /* <DEDUP_REMOVED lines=16> */
[----:B------:R-:W-:Y:S01]  /*2bf0*/  HMMA.16816.F32 R28, R196, R38, R28 ;  /* 0x00000026c41c723c */ /* 0x000fe2000000181c */
[----:B------:R-:W1:Y:S01]  /*2c00*/  LDSM.16.M88.4 R36, [R220+0x7800] ;  /* 0x00780000dc24783b */ /* 0x000e620000000200 */
        /* <DEDUP_REMOVED lines=9> */
[C---:B-----5:R-:W-:Y:S08]  /*2ca0*/  HMMA.16816.F32 R60, R200.reuse, R92, R60 ;  /* 0x0000005cc83c723c */ /* 0x060ff0000000183c */
[C---:B------:R-:W-:Y:S08]  /*2cb0*/  HMMA.16816.F32 R56, R200.reuse, R94, R56 ;  /* 0x0000005ec838723c */ /* 0x040ff00000001838 */
[C---:B----4-:R-:W-:Y:S08]  /*2cc0*/  HMMA.16816.F32 R52, R200.reuse, R88, R52 ;  /* 0x00000058c834723c */ /* 0x050ff00000001834 */
[C---:B------:R-:W-:Y:S08]  /*2cd0*/  HMMA.16816.F32 R48, R200.reuse, R90, R48 ;  /* 0x0000005ac830723c */ /* 0x040ff00000001830 */
[C---:B------:R-:W-:Y:S08]  /*2ce0*/  HMMA.16816.F32 R44, R200.reuse, R84, R44 ;  /* 0x00000054c82c723c */ /* 0x040ff0000000182c */
[C---:B------:R-:W-:Y:S08]  /*2cf0*/  HMMA.16816.F32 R40, R200.reuse, R86, R40 ;  /* 0x00000056c828723c */ /* 0x040ff00000001828 */
[C---:B------:R-:W-:Y:S08]  /*2d00*/  HMMA.16816.F32 R32, R200.reuse, R80, R32 ;  /* 0x00000050c820723c */ /* 0x040ff00000001820 */
[C---:B------:R-:W-:Y:S08]  /*2d10*/  HMMA.16816.F32 R28, R200.reuse, R82, R28 ;  /* 0x00000052c81c723c */ /* 0x040ff0000000181c */
[C---:B--2---:R-:W-:Y:S08]  /*2d20*/  HMMA.16816.F32 R24, R200.reuse, R76, R24 ;  /* 0x0000004cc818723c */ /* 0x044ff00000001818 */
[C---:B------:R-:W-:Y:S08]  /*2d30*/  HMMA.16816.F32 R20, R200.reuse, R78, R20 ;  /* 0x0000004ec814723c */ /* 0x040ff00000001814 */
[C---:B---3--:R-:W-:Y:S08]  /*2d40*/  HMMA.16816.F32 R16, R200.reuse, R72, R16 ;  /* 0x00000048c810723c */ /* 0x048ff00000001810 */
[C---:B------:R-:W-:Y:S08]  /*2d50*/  HMMA.16816.F32 R148, R200.reuse, R74, R148 ;  /* 0x0000004ac894723c */ /* 0x040ff00000001894 */
[C---:B-1----:R-:W-:Y:S07]  /*2d60*/  HMMA.16816.F32 R12, R200.reuse, R36, R12 ;  /* 0x00000024c80c723c */ /* 0x042fee000000180c */
[----:B------:R-:W-:Y:S01]  /*2d70*/  SHF.R.S32.HI R36, RZ, 0x1f, R205 ;  /* 0x0000001fff247819 */ /* 0x000fe200000114cd */
[----:B------:R-:W-:Y:S01]  /*2d80*/  HMMA.16816.F32 R8, R200, R38, R8 ;  /* 0x00000026c808723c */ /* 0x000fe20000001808 */
[----:B------:R-:W-:Y:S06]  /*2d90*/  BAR.SYNC.DEFER_BLOCKING 0x0 ;  /* 0x0000000000007b1d */ /* 0x000fec0000010000 */
[----:B------:R-:W-:Y:S05]  /*2da0*/  @!P0 BRA `(.L_x_556) ;  /* 0x0000046000008947 */ /* 0x000fea0003800000 */
        /* <DEDUP_REMOVED lines=13> */
[----:B------:R-:W-:Y:S02]  /*2e80*/  SHF.L.U64.HI R72, R205, 0x1, R36 ;  /* 0x00000001cd487819 */ /* 0x000fe40000010224 */
[----:B------:R-:W-:Y:S01]  /*2e90*/  SHF.L.U64.HI R37, R204, 0x1, R206 ;  /* 0x00000001cc257819 */ /* 0x000fe200000102ce */
[----:B------:R-:W-:Y:S01]  /*2ea0*/  IMAD R236, R0, c[0x0][0x2b8], R236 ;  /* 0x0000ae0000ec7a24 */ /* 0x000fe200078e02ec */
[----:B------:R-:W-:-:S04]  /*2eb0*/  IADD3 R73, -R209, 0x10, RZ ;  /* 0x00000010d1497810 */ /* 0x000fc80007ffe1ff */
        /* <DEDUP_REMOVED lines=15> */
[----:B------:R-:W-:Y:S02]  /*2fb0*/  LEA R75, P0, R76, c[0x0][0x1c8], 0x1 ;  /* 0x000072004c4b7a11 */ /* 0x000fe400078008ff */
[----:B------:R-:W-:Y:S02]  /*2fc0*/  LOP3.LUT R74, R74, 0xf, RZ, 0xc0, !PT ;  /* 0x0000000f4a4a7812 */ /* 0x000fe400078ec0ff */
[----:B------:R-:W-:Y:S01]  /*2fd0*/  LEA.HI.X R76, R76, c[0x0][0x1cc], R0, 0x1, P0 ;  /* 0x000073004c4c7a11 */ /* 0x000fe200000f0c00 */
[----:B------:R-:W1:Y:S01]  /*2fe0*/  SHFL.IDX PT, R84, R75, RZ, 0x181f ;  /* 0x00181fff4b547589 */ /* 0x000e6200000e0000 */
[----:B------:R-:W-:-:S03]  /*2ff0*/  IMAD.SHL.U32 R0, R204, 0x2, RZ ;  /* 0x00000002cc007824 */ /* 0x000fc600078e00ff */
[----:B------:R-:W2:Y:S04]  /*3000*/  SHFL.IDX PT, R81, R76, RZ, 0x181f ;  /* 0x00181fff4c517589 */ /* 0x000ea800000e0000 */
[----:B------:R-:W3:Y:S04]  /*3010*/  SHFL.IDX PT, R79, R75, 0x1, 0x181f ;  /* 0x00381f004b4f7f89 */ /* 0x000ee800000e0000 */
[----:B------:R-:W4:Y:S04]  /*3020*/  SHFL.IDX PT, R77, R75, 0x2, 0x181f ;  /* 0x00581f004b4d7f89 */ /* 0x000f2800000e0000 */
[----:B------:R-:W5:Y:S04]  /*3030*/  SHFL.IDX PT, R80, R76, 0x1, 0x181f ;  /* 0x00381f004c507f89 */ /* 0x000f6800000e0000 */
[----:B------:R-:W5:Y:S04]  /*3040*/  SHFL.IDX PT, R75, R75, 0x3, 0x181f ;  /* 0x00781f004b4b7f89 */ /* 0x000f6800000e0000 */
[----:B------:R-:W5:Y:S01]  /*3050*/  SHFL.IDX PT, R78, R76, 0x2, 0x181f ;  /* 0x00581f004c4e7f89 */ /* 0x000f6200000e0000 */
[----:B-1----:R-:W-:-:S02]  /*3060*/  IADD3 R86, P0, R84, R39, RZ ;  /* 0x0000002754567210 */ /* 0x002fc40007f1e0ff */
[-C--:B------:R-:W-:Y:S01]  /*3070*/  IADD3 R84, P6, R84, R0.reuse, RZ ;  /* 0x0000000054547210 */ /* 0x080fe20007fde0ff */
[----:B------:R-:W1:Y:S02]  /*3080*/  SHFL.IDX PT, R76, R76, 0x3, 0x181f ;  /* 0x00781f004c4c7f89 */ /* 0x000e6400000e0000 */
[----:B--2---:R-:W-:Y:S01]  /*3090*/  IMAD.X R87, R81, 0x1, R72, P0 ;  /* 0x0000000151577824 */ /* 0x004fe200000e0648 */
[-C--:B---3--:R-:W-:Y:S01]  /*30a0*/  IADD3 R82, P1, R79, R39.reuse, RZ ;  /* 0x000000274f527210 */ /* 0x088fe20007f3e0ff */
[----:B------:R-:W-:Y:S01]  /*30b0*/  IMAD.X R85, R81, 0x1, R37, P6 ;  /* 0x0000000151557824 */ /* 0x000fe200030e0625 */
[----:B------:R-:W-:Y:S02]  /*30c0*/  IADD3 R88, P0, R79, R0, RZ ;  /* 0x000000004f587210 */ /* 0x000fe40007f1e0ff */
[----:B------:R2:W-:Y:S01]  /*30d0*/  LDGSTS.E.BYPASS.LTC128B.128 [R237+0x8100], [R86.64], !P5 ;  /* 0x0810000056ed7fae */ /* 0x0005e2000e901d4e */
[----:B----4-:R-:W-:-:S03]  /*30e0*/  IADD3 R90, P6, R77, R39, RZ ;  /* 0x000000274d5a7210 */ /* 0x010fc60007fde0ff */
[----:B------:R2:W-:Y:S01]  /*30f0*/  LDGSTS.E.BYPASS.LTC128B.128 [R237+0xc100], [R84.64], !P4 ;  /* 0x0c10000054ed7fae */ /* 0x0005e2000e101d4e */
[C-C-:B-----5:R-:W-:Y:S02]  /*3100*/  IMAD.X R83, R80.reuse, 0x1, R72.reuse, P1 ;  /* 0x0000000150537824 */ /* 0x160fe400008e0648 */
[----:B------:R-:W-:Y:S01]  /*3110*/  IMAD.X R89, R80, 0x1, R37, P0 ;  /* 0x0000000150597824 */ /* 0x000fe200000e0625 */
[----:B------:R-:W-:Y:S02]  /*3120*/  IADD3 R80, P1, P0, R74, R75, R39 ;  /* 0x0000004b4a507210 */ /* 0x000fe4000783e027 */
[----:B------:R2:W-:Y:S01]  /*3130*/  LDGSTS.E.BYPASS.LTC128B.128 [R237+0x9100], [R82.64], !P5 ;  /* 0x0910000052ed7fae */ /* 0x0005e2000e901d4e */
[--C-:B------:R-:W-:Y:S01]  /*3140*/  IMAD.X R91, R78, 0x1, R72.reuse, P6 ;  /* 0x000000014e5b7824 */ /* 0x100fe200030e0648 */
[----:B------:R-:W-:Y:S02]  /*3150*/  IADD3 R74, P6, R77, R0, RZ ;  /* 0x000000004d4a7210 */ /* 0x000fe40007fde0ff */
[----:B------:R2:W-:Y:S01]  /*3160*/  LDGSTS.E.BYPASS.LTC128B.128 [R237+0xd100], [R88.64], !P4 ;  /* 0x0d10000058ed7fae */ /* 0x0005e2000e101d4e */
[----:B-1----:R-:W-:-:S02]  /*3170*/  IADD3.X R81, RZ, R76, R72, P1, P0 ;  /* 0x0000004cff517210 */ /* 0x002fc40000fe0448 */
[----:B------:R-:W-:Y:S01]  /*3180*/  IADD3 R72, P1, P0, R73, R75, R0 ;  /* 0x0000004b49487210 */ /* 0x000fe2000783e000 */
[--C-:B------:R-:W-:Y:S01]  /*3190*/  IMAD.X R75, R78, 0x1, R37.reuse, P6 ;  /* 0x000000014e4b7824 */ /* 0x100fe200030e0625 */
[----:B------:R-:W-:Y:S01]  /*31a0*/  ISETP.NE.U32.AND P6, PT, R38, RZ, PT ;  /* 0x000000ff2600720c */ /* 0x000fe20003fc5070 */
[----:B------:R2:W-:Y:S01]  /*31b0*/  LDGSTS.E.BYPASS.LTC128B.128 [R237+0xa100], [R90.64], !P5 ;  /* 0x0a1000005aed7fae */ /* 0x0005e2000e901d4e */
[----:B------:R-:W-:Y:S02]  /*31c0*/  IADD3.X R73, RZ, R76, R37, P1, P0 ;  /* 0x0000004cff497210 */ /* 0x000fe40000fe0425 */
[----:B------:R-:W-:Y:S01]  /*31d0*/  ISETP.NE.U32.AND P0, PT, R209, RZ, PT ;  /* 0x000000ffd100720c */ /* 0x000fe20003f05070 */
[----:B------:R2:W-:Y:S08]  /*31e0*/  LDGSTS.E.BYPASS.LTC128B.128 [R237+0xe100], [R74.64], !P4 ;  /* 0x0e1000004aed7fae */ /* 0x0005f0000e101d4e */
[----:B------:R2:W-:Y:S04]  /*31f0*/  LDGSTS.E.BYPASS.LTC128B.128.ZFILL [R237+0xb100], [R80.64], P6 ;  /* 0x0b10000050ed7fae */ /* 0x0005e8000b141d4e */
[----:B------:R2:W-:Y:S02]  /*3200*/  LDGSTS.E.BYPASS.LTC128B.128.ZFILL [R237+0xf100], [R72.64], P0 ;  /* 0x0f10000048ed7fae */ /* 0x0005e40008141d4e */
.L_x_556:
[----:B------:R-:W-:Y:S01]  /*3210*/  LOP3.LUT R0, R7, 0xffffffe0, RZ, 0xc0, !PT ;  /* 0xffffffe007007812 */ /* 0x000fe200078ec0ff */
[----:B------:R-:W-:Y:S01]  /*3220*/  UMOV UR4, 0xffffff80 ;  /* 0xffffff8000047882 */ /* 0x000fe20000000000 */
[----:B------:R-:W-:Y:S01]  /*3230*/  LEA.HI R37, R112, R5, RZ, 0x2 ;  /* 0x0000000570257211 */ /* 0x000fe200078f10ff */
[----:B------:R-:W-:Y:S01]  /*3240*/  UIMAD UR4, UR7, UR4, 0x81 ;  /* 0x00000081070474a4 */ /* 0x000fe2000f8e0204 */
[----:B------:R-:W-:Y:S01]  /*3250*/  SHF.R.S32.HI R38, RZ, 0x1f, R6 ;  /* 0x0000001fff267819 */ /* 0x000fe20000011406 */
[----:B------:R-:W-:Y:S01]  /*3260*/  IMAD.IADD R0, R5, 0x1, -R0 ;  /* 0x0000000105007824 */ /* 0x000fe200078e0a00 */
[----:B------:R-:W-:Y:S01]  /*3270*/  LOP3.LUT R37, R37, 0xfffffffc, RZ, 0xc0, !PT ;  /* 0xfffffffc25257812 */ /* 0x000fe200078ec0ff */
[----:B------:R-:W-:Y:S01]  /*3280*/  IMAD.SHL.U32 R232, R4, 0x2, RZ ;  /* 0x0000000204e87824 */ /* 0x000fe200078e00ff */
[----:B------:R-:W-:Y:S01]  /*3290*/  LEA.HI R38, R38, R6, RZ, 0x3 ;  /* 0x0000000626267211 */ /* 0x000fe200078f18ff */
[----:B------:R-:W0:Y:S01]  /*32a0*/  LDGDEPBAR ;  /* 0x00000000000079af */ /* 0x000e220000000000 */
[----:B------:R-:W-:Y:S01]  /*32b0*/  SHF.R.S32.HI R7, RZ, 0x1f, R0 ;  /* 0x0000001fff077819 */ /* 0x000fe20000011400 */
[----:B------:R-:W-:Y:S01]  /*32c0*/  IMAD.IADD R37, R5, 0x1, -R37 ;  /* 0x0000000105257824 */ /* 0x000fe200078e0a25 */
[----:B------:R-:W-:Y:S01]  /*32d0*/  LOP3.LUT R38, R38, 0xffffff8, RZ, 0xc0, !PT ;  /* 0x0ffffff826267812 */ /* 0x000fe200078ec0ff */
[--C-:B------:R-:W-:Y:S01]  /*32e0*/  IMAD R230, R3, 0x2, R232.reuse ;  /* 0x0000000203e67824 */ /* 0x100fe200078e02e8 */
[----:B------:R-:W-:Y:S01]  /*32f0*/  LEA.HI R5, R7, R0, RZ, 0x2 ;  /* 0x0000000007057211 */ /* 0x000fe200078f10ff */
[----:B------:R-:W-:Y:S01]  /*3300*/  IMAD R229, R2, 0x2, R232 ;  /* 0x0000000202e57824 */ /* 0x000fe200078e02e8 */
[----:B------:R-:W-:Y:S01]  /*3310*/  LEA.HI R7, R37, R37, RZ, 0x1 ;  /* 0x0000002525077211 */ /* 0x000fe200078f08ff */
[----:B------:R-:W-:Y:S01]  /*3320*/  IMAD.IADD R38, R6, 0x1, -R38 ;  /* 0x0000000106267824 */ /* 0x000fe200078e0a26 */
[----:B------:R-:W-:Y:S01]  /*3330*/  PLOP3.LUT P1, PT, PT, PT, UP1, 0x80, 0x0 ;  /* 0x000000000000781c */ /* 0x000fe20003f2f018 */
[----:B------:R-:W-:Y:S01]  /*3340*/  IMAD R228, R2, 0x2, R230 ;  /* 0x0000000202e47824 */ /* 0x000fe200078e02e6 */
[----:B------:R-:W-:Y:S01]  /*3350*/  LEA.HI.SX32 R6, R5, UR10, 0x1e ;  /* 0x0000000a05067c11 */ /* 0x000fe2000f8ff2ff */
[----:B------:R-:W-:Y:S01]  /*3360*/  LDSM.16.MT88.4 R124, [R232+0x100] ;  /* 0x00010000e87c783b */ /* 0x000fe20000004200 */
[----:B------:R-:W-:-:S02]  /*3370*/  LOP3.LUT R7, R7, 0x1ffffffe, RZ, 0xc0, !PT ;  /* 0x1ffffffe07077812 */ /* 0x000fc400078ec0ff */
[----:B------:R-:W-:Y:S01]  /*3380*/  PLOP3.LUT P0, PT, PT, PT, UP1, 0x80, 0x0 ;  /* 0x000000000000781c */ /* 0x000fe20003f0f018 */
[----:B------:R-:W-:Y:S01]  /*3390*/  IMAD R6, R38, 0x10, R6 ;  /* 0x0000001026067824 */ /* 0x000fe200078e0206 */
[----:B------:R-:W-:Y:S01]  /*33a0*/  LOP3.LUT R208, R5, 0x7ffffffc, RZ, 0xc0, !PT ;  /* 0x7ffffffc05d07812 */ /* 0x000fe200078ec0ff */
[----:B------:R-:W-:Y:S01]  /*33b0*/  IMAD.IADD R7, R37, 0x1, -R7 ;  /* 0x0000000125077824 */ /* 0x000fe200078e0a07 */
[----:B--2---:R-:W-:Y:S03]  /*33c0*/  LDSM.16.MT88.4 R88, [R228+0x100] ;  /* 0x00010000e458783b */ /* 0x004fe60000004200 */
[----:B------:R-:W-:Y:S01]  /*33d0*/  IMAD R207, R7, 0x8, R6 ;  /* 0x0000000807cf7824 */ /* 0x000fe200078e0206 */
[----:B------:R-:W-:Y:S01]  /*33e0*/  LDSM.16.MT88.4 R80, [R229+0x100] ;  /* 0x00010000e550783b */ /* 0x000fe20000004200 */
[----:B------:R-:W-:Y:S02]  /*33f0*/  IMAD.IADD R208, R0, 0x1, -R208 ;  /* 0x0000000100d07824 */ /* 0x000fe400078e0ad0 */
[----:B------:R-:W-:Y:S01]  /*3400*/  @P1 IMAD.HI.U32 R7, R207, c[0x0][0x2c8], RZ ;  /* 0x0000b200cf071a27 */ /* 0x000fe200078e00ff */
[----:B------:R-:W-:Y:S03]  /*3410*/  LDSM.16.MT88.4 R96, [R232+0x4100] ;  /* 0x00410000e860783b */ /* 0x000fe60000004200 */
[----:B------:R-:W-:Y:S01]  /*3420*/  IMAD.MOV.U32 R6, RZ, RZ, R207 ;  /* 0x000000ffff067224 */ /* 0x000fe200078e00cf */
[----:B------:R-:W-:Y:S01]  /*3430*/  @P0 SHF.R.U32.HI R6, RZ, c[0x0][0x2cc], R7 ;  /* 0x0000b300ff060a19 */ /* 0x000fe20000011607 */
[----:B------:R-:W-:Y:S01]  /*3440*/  IMAD.U32 R0, RZ, RZ, UR4 ;  /* 0x00000004ff007e24 */ /* 0x000fe2000f8e00ff */
[----:B------:R-:W-:Y:S01]  /*3450*/  LDSM.16.MT88.4 R100, [R230+0x4100] ;  /* 0x00410000e664783b */ /* 0x000fe20000004200 */
[----:B------:R-:W-:Y:S01]  /*3460*/  IMAD.SHL.U32 R208, R208, 0x2, RZ ;  /* 0x00000002d0d07824 */ /* 0x000fe200078e00ff */
[----:B------:R-:W-:-:S02]  /*3470*/  ULDC.64 UR4, c[0x0][0x2c8] ;  /* 0x0000b20000047ab9 */ /* 0x000fc40000000a00 */
[----:B------:R-:W1:Y:S02]  /*3480*/  SHFL.IDX PT, R76, R6, RZ, 0x1c1f ;  /* 0x001c1fff064c7589 */ /* 0x000e6400000e0000 */
[----:B------:R-:W-:Y:S02]  /*3490*/  IADD3 R0, -R208, UR8, R0 ;  /* 0x00000008d0007c10 */ /* 0x000fe4000fffe100 */
[----:B------:R-:W2:Y:S02]  /*34a0*/  SHFL.IDX PT, R6, R6, 0x1, 0x1c1f ;  /* 0x003c1f0006067f89 */ /* 0x000ea400000e0000 */
[----:B------:R-:W-:Y:S02]  /*34b0*/  IADD3 R5, R0, -UR12, RZ ;  /* 0x8000000c00057c10 */ /* 0x000fe4000fffe0ff */
[----:B------:R-:W-:Y:S01]  /*34c0*/  IADD3 R0, -R208, UR22, RZ ;  /* 0x00000016d0007c10 */ /* 0x000fe2000fffe1ff */
[----:B------:R-:W-:Y:S01]  /*34d0*/  LDSM.16.MT88.4 R108, [R229+0x4100] ;  /* 0x00410000e56c783b */ /* 0x000fe20000004200 */
[----:B------:R-:W3:Y:S01]  /*34e0*/  @UP1 S2UR UR22, SR_CTAID.X ;  /* 0x00000000001619c3 */ /* 0x000ee20000002500 */
[----:B-1----:R-:W-:-:S02]  /*34f0*/  IMAD.IADD R76, R5, 0x1, R76 ;  /* 0x00000001054c7824 */ /* 0x002fc400078e024c */
[----:B--2---:R-:W-:-:S03]  /*3500*/  IMAD.IADD R5, R5, 0x1, R6 ;  /* 0x0000000105057824 */ /* 0x004fc600078e0206 */
[----:B------:R-:W-:-:S04]  /*3510*/  IMNMX R76, R0, R76, PT ;  /* 0x0000004c004c7217 */ /* 0x000fc80003800200 */
[----:B------:R-:W-:Y:S01]  /*3520*/  ISETP.GT.AND P0, PT, R76, RZ, PT ;  /* 0x000000ff4c00720c */ /* 0x000fe20003f04270 */
[----:B---3--:R-:W-:Y:S01]  /*3530*/  @UP1 USHF.L.U32 UR22, UR22, 0x7, URZ ;  /* 0x0000000716161899 */ /* 0x008fe2000800063f */
[----:B------:R-:W-:Y:S02]  /*3540*/  IMNMX R0, R0, R5, PT ;  /* 0x0000000500007217 */ /* 0x000fe40003800200 */
[----:B------:R-:W-:Y:S01]  /*3550*/  FSEL R73, R68, -INF , P0 ;  /* 0xff80000044497808 */ /* 0x000fe20000000000 */
[----:B------:R-:W-:Y:S01]  /*3560*/  UIMAD.WIDE.U32 UR22, UR22, UR4, URZ ;  /* 0x00000004161672a5 */ /* 0x000fe2000f8e003f */
[----:B------:R-:W-:Y:S02]  /*3570*/  ISETP.GT.AND P0, PT, R0, 0x1, PT ;  /* 0x000000010000780c */ /* 0x000fe40003f04270 */
[----:B------:R-:W-:Y:S01]  /*3580*/  ISETP.GT.AND P6, PT, R76, 0x1, PT ;  /* 0x000000014c00780c */ /* 0x000fe20003fc4270 */
[----:B------:R-:W-:Y:S01]  /*3590*/  @UP1 USHF.R.U32.HI UR10, URZ, UR5, UR23 ;  /* 0x000000053f0a1299 */ /* 0x000fe20008011617 */
[----:B------:R-:W-:-:S02]  /*35a0*/  FSEL R71, R71, -INF , P0 ;  /* 0xff80000047477808 */ /* 0x000fc40000000000 */
[----:B------:R-:W-:Y:S01]  /*35b0*/  ISETP.GT.AND P0, PT, R0, 0x8, PT ;  /* 0x000000080000780c */ /* 0x000fe20003f04270 */
[----:B------:R-:W-:Y:S01]  /*35c0*/  UIADD3 UR10, UR10, UR8, -UR12 ;  /* 0x000000080a0a7290 */ /* 0x000fe2000fffe80c */
[----:B------:R-:W-:Y:S02]  /*35d0*/  FSEL R72, R69, -INF , P6 ;  /* 0xff80000045487808 */ /* 0x000fe40003000000 */
[----:B------:R-:W-:Y:S01]  /*35e0*/  FSEL R69, R66, -INF , P0 ;  /* 0xff80000042457808 */ /* 0x000fe20000000000 */
[----:B------:R-:W-:Y:S01]  /*35f0*/  USHF.R.S32.HI UR4, URZ, 0x1f, UR10 ;  /* 0x0000001f3f047899 */ /* 0x000fe2000801140a */
[----:B------:R-:W-:Y:S02]  /*3600*/  ISETP.GT.AND P0, PT, R76, 0x11, PT ;  /* 0x000000114c00780c */ /* 0x000fe40003f04270 */
[----:B------:R-:W-:Y:S01]  /*3610*/  ISETP.GT.AND P1, PT, R0, RZ, PT ;  /* 0x000000ff0000720c */ /* 0x000fe20003f24270 */
[----:B------:R-:W-:Y:S01]  /*3620*/  ULEA.HI UR4, UR4, UR10, URZ, 0x7 ;  /* 0x0000000a04047291 */ /* 0x000fe2000f8f383f */
[----:B------:R-:W-:Y:S01]  /*3630*/  FSEL R5, R61, -INF , P0 ;  /* 0xff8000003d057808 */ /* 0x000fe20000000000 */
[----:B------:R-:W-:Y:S01]  /*3640*/  UIADD3 UR10, UR7, -0x2, URZ ;  /* 0xfffffffe070a7890 */ /* 0x000fe2000fffe03f */
[----:B------:R-:W-:Y:S01]  /*3650*/  ISETP.GT.AND P6, PT, R76, 0x8, PT ;  /* 0x000000084c00780c */ /* 0x000fe20003fc4270 */
[----:B------:R-:W-:Y:S01]  /*3660*/  USHF.R.S32.HI UR5, URZ, 0x7, UR4 ;  /* 0x000000073f057899 */ /* 0x000fe20008011404 */
[----:B------:R-:W-:-:S02]  /*3670*/  ISETP.GT.AND P0, PT, R0, 0x11, PT ;  /* 0x000000110000780c */ /* 0x000fc40003f04270 */
[----:B------:R-:W-:Y:S01]  /*3680*/  FSEL R70, R70, -INF , P1 ;  /* 0xff80000046467808 */ /* 0x000fe20000800000 */
[----:B------:R-:W-:Y:S01]  /*3690*/  UISETP.LT.AND UP0, UPT, URZ, UR5, UPT ;  /* 0x000000053f00728c */ /* 0x000fe2000bf01270 */
[----:B------:R-:W-:Y:S02]  /*36a0*/  ISETP.GT.AND P1, PT, R76, 0x9, PT ;  /* 0x000000094c00780c */ /* 0x000fe40003f24270 */
[----:B------:R-:W-:Y:S01]  /*36b0*/  FSEL R75, R64, -INF , P6 ;  /* 0xff800000404b7808 */ /* 0x000fe20003000000 */
[----:B------:R-:W-:Y:S01]  /*36c0*/  USEL UR5, URZ, UR5, !UP0 ;  /* 0x000000053f057287 */ /* 0x000fe2000c000000 */
[----:B------:R-:W-:Y:S02]  /*36d0*/  FSEL R92, R63, -INF , P0 ;  /* 0xff8000003f5c7808 */ /* 0x000fe40000000000 */
[----:B------:R-:W-:Y:S01]  /*36e0*/  ISETP.GT.AND P6, PT, R76, 0x10, PT ;  /* 0x000000104c00780c */ /* 0x000fe20003fc4270 */
[----:B------:R-:W-:Y:S01]  /*36f0*/  UISETP.GE.AND UP0, UPT, UR10, UR5, UPT ;  /* 0x000000050a00728c */ /* 0x000fe2000bf06270 */
[----:B------:R-:W-:-:S02]  /*3700*/  ISETP.GT.AND P0, PT, R0, 0x18, PT ;  /* 0x000000180000780c */ /* 0x000fc40003f04270 */
[----:B------:R-:W-:Y:S02]  /*3710*/  FSEL R74, R65, -INF , P1 ;  /* 0xff800000414a7808 */ /* 0x000fe40000800000 */
[----:B------:R-:W-:Y:S02]  /*3720*/  ISETP.GT.AND P1, PT, R0, 0x9, PT ;  /* 0x000000090000780c */ /* 0x000fe40003f24270 */
[----:B------:R-:W-:Y:S02]  /*3730*/  FSEL R7, R60, -INF , P6 ;  /* 0xff8000003c077808 */ /* 0x000fe40003000000 */
[----:B------:R-:W-:Y:S02]  /*3740*/  FSEL R105, R58, -INF , P0 ;  /* 0xff8000003a697808 */ /* 0x000fe40000000000 */
[C---:B------:R-:W-:Y:S02]  /*3750*/  ISETP.GT.AND P6, PT, R76.reuse, 0x18, PT ;  /* 0x000000184c00780c */ /* 0x040fe40003fc4270 */
[----:B------:R-:W-:-:S02]  /*3760*/  ISETP.GT.AND P0, PT, R76, 0x21, PT ;  /* 0x000000214c00780c */ /* 0x000fc40003f04270 */
[----:B------:R-:W-:Y:S02]  /*3770*/  FSEL R68, R67, -INF , P1 ;  /* 0xff80000043447808 */ /* 0x000fe40000800000 */
[----:B------:R-:W-:Y:S02]  /*3780*/  ISETP.GT.AND P1, PT, R0, 0x10, PT ;  /* 0x000000100000780c */ /* 0x000fe40003f24270 */
[----:B------:R-:W-:Y:S02]  /*3790*/  FSEL R6, R56, -INF , P6 ;  /* 0xff80000038067808 */ /* 0x000fe40003000000 */
[----:B------:R-:W-:Y:S02]  /*37a0*/  FSEL R39, R53, -INF , P0 ;  /* 0xff80000035277808 */ /* 0x000fe40000000000 */
[----:B------:R-:W-:Y:S02]  /*37b0*/  ISETP.GT.AND P6, PT, R76, 0x20, PT ;  /* 0x000000204c00780c */ /* 0x000fe40003fc4270 */
        /* <DEDUP_REMOVED lines=18> */
[----:B------:R-:W-:-:S02]  /*38e0*/  FMNMX.FTZ R44, R73, R72, !PT ;  /* 0x00000048492c7209 */ /* 0x000fc40007810000 */
[----:B------:R-:W-:Y:S02]  /*38f0*/  FSEL R195, R54, -INF , P1 ;  /* 0xff80000036c37808 */ /* 0x000fe40000800000 */
[C---:B------:R-:W-:Y:S02]  /*3900*/  ISETP.GT.AND P1, PT, R76.reuse, 0x29, PT ;  /* 0x000000294c00780c */ /* 0x040fe40003f24270 */
[C---:B------:R-:W-:Y:S02]  /*3910*/  ISETP.GT.AND P6, PT, R76.reuse, 0x38, PT ;  /* 0x000000384c00780c */ /* 0x040fe40003fc4270 */
[----:B------:R-:W-:Y:S02]  /*3920*/  FSEL R192, R47, -INF , P0 ;  /* 0xff8000002fc07808 */ /* 0x000fe40000000000 */
[----:B------:R-:W-:Y:S02]  /*3930*/  FMNMX.FTZ R44, R75, R44, !PT ;  /* 0x0000002c4b2c7209 */ /* 0x000fe40007810000 */
[----:B------:R-:W-:-:S02]  /*3940*/  ISETP.GT.AND P0, PT, R76, 0x39, PT ;  /* 0x000000394c00780c */ /* 0x000fc40003f04270 */
[----:B------:R-:W-:Y:S02]  /*3950*/  FSEL R38, R49, -INF , P1 ;  /* 0xff80000031267808 */ /* 0x000fe40000800000 */
[----:B------:R-:W-:Y:S02]  /*3960*/  ISETP.GT.AND P1, PT, R0, 0x29, PT ;  /* 0x000000290000780c */ /* 0x000fe40003f24270 */
[----:B------:R-:W-:Y:S02]  /*3970*/  FSEL R145, R40, -INF , P6 ;  /* 0xff80000028917808 */ /* 0x000fe40003000000 */
[----:B------:R-:W-:Y:S02]  /*3980*/  FMNMX.FTZ R40, R74, R44, !PT ;  /* 0x0000002c4a287209 */ /* 0x000fe40007810000 */
[----:B------:R-:W-:Y:S02]  /*3990*/  FSEL R144, R41, -INF , P0 ;  /* 0xff80000029907808 */ /* 0x000fe40000000000 */
[----:B------:R-:W-:-:S02]  /*39a0*/  ISETP.GT.AND P0, PT, R0, 0x39, PT ;  /* 0x000000390000780c */ /* 0x000fc40003f04270 */
[----:B------:R-:W-:Y:S02]  /*39b0*/  FSEL R193, R51, -INF , P1 ;  /* 0xff80000033c17808 */ /* 0x000fe40000800000 */
[----:B------:R-:W-:Y:S02]  /*39c0*/  ISETP.GT.AND P1, PT, R0, 0x30, PT ;  /* 0x000000300000780c */ /* 0x000fe40003f24270 */
[----:B------:R-:W-:Y:S02]  /*39d0*/  FMNMX.FTZ R40, R7, R40, !PT ;  /* 0x0000002807287209 */ /* 0x000fe40007810000 */
[----:B------:R-:W-:Y:S02]  /*39e0*/  FSEL R182, R43, -INF , P0 ;  /* 0xff8000002bb67808 */ /* 0x000fe40000000000 */
[----:B------:R-:W-:Y:S02]  /*39f0*/  ISETP.GT.AND P0, PT, R76, 0x41, PT ;  /* 0x000000414c00780c */ /* 0x000fe40003f04270 */
[----:B------:R-:W-:-:S02]  /*3a00*/  FSEL R147, R46, -INF , P1 ;  /* 0xff8000002e937808 */ /* 0x000fc40000800000 */
[----:B------:R-:W-:Y:S02]  /*3a10*/  FMNMX.FTZ R40, R5, R40, !PT ;  /* 0x0000002805287209 */ /* 0x000fe40007810000 */
[----:B------:R-:W-:Y:S02]  /*3a20*/  ISETP.GT.AND P1, PT, R0, 0x38, PT ;  /* 0x000000380000780c */ /* 0x000fe40003f24270 */
[----:B------:R-:W-:Y:S02]  /*3a30*/  FSEL R159, R33, -INF , P0 ;  /* 0xff800000219f7808 */ /* 0x000fe40000000000 */
[----:B------:R-:W-:Y:S02]  /*3a40*/  ISETP.GT.AND P6, PT, R76, 0x40, PT ;  /* 0x000000404c00780c */ /* 0x000fe40003fc4270 */
[----:B------:R-:W-:Y:S02]  /*3a50*/  FMNMX.FTZ R33, R6, R40, !PT ;  /* 0x0000002806217209 */ /* 0x000fe40007810000 */
[----:B------:R-:W-:-:S02]  /*3a60*/  FSEL R183, R42, -INF , P1 ;  /* 0xff8000002ab77808 */ /* 0x000fc40000800000 */
[----:B------:R-:W-:Y:S02]  /*3a70*/  ISETP.GT.AND P1, PT, R0, 0x40, PT ;  /* 0x000000400000780c */ /* 0x000fe40003f24270 */
[----:B------:R-:W-:Y:S02]  /*3a80*/  FSEL R158, R32, -INF , P6 ;  /* 0xff800000209e7808 */ /* 0x000fe40003000000 */
[----:B------:R-:W-:Y:S02]  /*3a90*/  FMNMX.FTZ R33, R84, R33, !PT ;  /* 0x0000002154217209 */ /* 0x000fe40007810000 */
[----:B------:R-:W-:Y:S02]  /*3aa0*/  FMNMX.FTZ R32, R70, R71, !PT ;  /* 0x0000004746207209 */ /* 0x000fe40007810000 */
[----:B------:R-:W-:Y:S02]  /*3ab0*/  FSEL R162, R34, -INF , P1 ;  /* 0xff80000022a27808 */ /* 0x000fe40000800000 */
[----:B------:R-:W-:-:S02]  /*3ac0*/  ISETP.GT.AND P0, PT, R0, 0x41, PT ;  /* 0x000000410000780c */ /* 0x000fc40003f04270 */
[----:B------:R-:W-:Y:S02]  /*3ad0*/  ISETP.GT.AND P1, PT, R76, 0x48, PT ;  /* 0x000000484c00780c */ /* 0x000fe40003f24270 */
[----:B------:R-:W-:Y:S02]  /*3ae0*/  FMNMX.FTZ R33, R211, R33, !PT ;  /* 0x00000021d3217209 */ /* 0x000fe40007810000 */
[----:B------:R-:W-:Y:S02]  /*3af0*/  FMNMX.FTZ R32, R69, R32, !PT ;  /* 0x0000002045207209 */ /* 0x000fe40007810000 */
[----:B------:R-:W-:Y:S02]  /*3b00*/  FSEL R163, R35, -INF , P0 ;  /* 0xff80000023a37808 */ /* 0x000fe40000000000 */
[----:B------:R-:W-:Y:S02]  /*3b10*/  FSEL R161, R28, -INF , P1 ;  /* 0xff8000001ca17808 */ /* 0x000fe40000800000 */
[----:B------:R-:W-:-:S02]  /*3b20*/  ISETP.GT.AND P0, PT, R76, 0x49, PT ;  /* 0x000000494c00780c */ /* 0x000fc40003f04270 */
[----:B------:R-:W-:Y:S02]  /*3b30*/  FMNMX.FTZ R28, R39, R33, !PT ;  /* 0x00000021271c7209 */ /* 0x000fe40007810000 */
[----:B------:R-:W-:Y:S02]  /*3b40*/  FMNMX.FTZ R32, R68, R32, !PT ;  /* 0x0000002044207209 */ /* 0x000fe40007810000 */
[----:B------:R-:W-:Y:S02]  /*3b50*/  FSEL R160, R29, -INF , P0 ;  /* 0xff8000001da07808 */ /* 0x000fe40000000000 */
[----:B------:R-:W-:Y:S02]  /*3b60*/  FMNMX.FTZ R28, R210, R28, !PT ;  /* 0x0000001cd21c7209 */ /* 0x000fe40007810000 */
[----:B------:R-:W-:Y:S02]  /*3b70*/  FMNMX.FTZ R29, R93, R32, !PT ;  /* 0x000000205d1d7209 */ /* 0x000fe40007810000 */
[----:B------:R-:W-:Y:S01]  /*3b80*/  ISETP.GT.AND P1, PT, R0, 0x48, PT ;  /* 0x000000480000780c */ /* 0x000fe20003f24270 */
[----:B------:R-:W-:Y:S01]  /*3b90*/  LDSM.16.MT88.4 R32, [R230+0x4900] ;  /* 0x00490000e620783b */ /* 0x000fe20000004200 */
[----:B------:R-:W-:-:S02]  /*3ba0*/  FMNMX.FTZ R28, R38, R28, !PT ;  /* 0x0000001c261c7209 */ /* 0x000fc40007810000 */
[----:B------:R-:W-:Y:S02]  /*3bb0*/  FMNMX.FTZ R29, R92, R29, !PT ;  /* 0x0000001d5c1d7209 */ /* 0x000fe40007810000 */
[----:B------:R-:W-:Y:S02]  /*3bc0*/  ISETP.GT.AND P0, PT, R0, 0x49, PT ;  /* 0x000000490000780c */ /* 0x000fe40003f04270 */
        /* <DEDUP_REMOVED lines=11> */
[----:B------:R-:W-:Y:S01]  /*3c80*/  FMNMX.FTZ R24, R195, R24, !PT ;  /* 0x00000018c3187209 */ /* 0x000fe20007810000 */
[----:B------:R-:W-:Y:S01]  /*3c90*/  LDSM.16.MT88.4 R28, [R229+0x4900] ;  /* 0x00490000e51c783b */ /* 0x000fe20000004200 */
[----:B------:R-:W-:Y:S02]  /*3ca0*/  ISETP.GT.AND P1, PT, R0, 0x50, PT ;  /* 0x000000500000780c */ /* 0x000fe40003f24270 */
[----:B------:R-:W-:Y:S02]  /*3cb0*/  FMNMX.FTZ R25, R144, R25, !PT ;  /* 0x0000001990197209 */ /* 0x000fe40007810000 */
[----:B------:R-:W-:Y:S02]  /*3cc0*/  FMNMX.FTZ R24, R37, R24, !PT ;  /* 0x0000001825187209 */ /* 0x000fe40007810000 */
[----:B------:R-:W-:-:S02]  /*3cd0*/  FSEL R169, R26, -INF , P1 ;  /* 0xff8000001aa97808 */ /* 0x000fc40000800000 */
[----:B------:R-:W-:Y:S02]  /*3ce0*/  ISETP.GT.AND P0, PT, R0, 0x51, PT ;  /* 0x000000510000780c */ /* 0x000fe40003f04270 */
[----:B------:R-:W-:Y:S02]  /*3cf0*/  ISETP.GT.AND P1, PT, R76, 0x58, PT ;  /* 0x000000584c00780c */ /* 0x000fe40003f24270 */
[----:B------:R-:W-:Y:S02]  /*3d00*/  FMNMX.FTZ R25, R158, R25, !PT ;  /* 0x000000199e197209 */ /* 0x000fe40007810000 */
[----:B------:R-:W-:Y:S02]  /*3d10*/  FMNMX.FTZ R24, R194, R24, !PT ;  /* 0x00000018c2187209 */ /* 0x000fe40007810000 */
[----:B------:R-:W-:Y:S02]  /*3d20*/  FSEL R168, R27, -INF , P0 ;  /* 0xff8000001ba87808 */ /* 0x000fe40000000000 */
[----:B------:R-:W-:-:S02]  /*3d30*/  FSEL R171, R20, -INF , P1 ;  /* 0xff80000014ab7808 */ /* 0x000fc40000800000 */
[----:B------:R-:W-:Y:S02]  /*3d40*/  ISETP.GT.AND P0, PT, R76, 0x59, PT ;  /* 0x000000594c00780c */ /* 0x000fe40003f04270 */
[----:B------:R-:W-:Y:S02]  /*3d50*/  FMNMX.FTZ R20, R159, R25, !PT ;  /* 0x000000199f147209 */ /* 0x000fe40007810000 */
[----:B------:R-:W-:Y:S02]  /*3d60*/  FMNMX.FTZ R24, R193, R24, !PT ;  /* 0x00000018c1187209 */ /* 0x000fe40007810000 */
[----:B------:R-:W-:Y:S02]  /*3d70*/  FSEL R170, R21, -INF , P0 ;  /* 0xff80000015aa7808 */ /* 0x000fe40000000000 */
[----:B------:R-:W-:Y:S02]  /*3d80*/  FMNMX.FTZ R20, R161, R20, !PT ;  /* 0x00000014a1147209 */ /* 0x000fe40007810000 */
[----:B------:R-:W-:-:S02]  /*3d90*/  FMNMX.FTZ R21, R147, R24, !PT ;  /* 0x0000001893157209 */ /* 0x000fc40007810000 */
[----:B------:R-:W-:Y:S01]  /*3da0*/  ISETP.GT.AND P1, PT, R0, 0x58, PT ;  /* 0x000000580000780c */ /* 0x000fe20003f24270 */
[----:B------:R-:W-:Y:S01]  /*3db0*/  LDSM.16.MT88.4 R24, [R232+0x900] ;  /* 0x00090000e818783b */ /* 0x000fe20000004200 */
[----:B------:R-:W-:Y:S02]  /*3dc0*/  FMNMX.FTZ R20, R160, R20, !PT ;  /* 0x00000014a0147209 */ /* 0x000fe40007810000 */
[----:B------:R-:W-:Y:S02]  /*3dd0*/  FMNMX.FTZ R21, R192, R21, !PT ;  /* 0x00000015c0157209 */ /* 0x000fe40007810000 */
[----:B------:R-:W-:Y:S02]  /*3de0*/  ISETP.GT.AND P0, PT, R0, 0x59, PT ;  /* 0x000000590000780c */ /* 0x000fe40003f04270 */
        /* <DEDUP_REMOVED lines=10> */
[----:B------:R-:W-:Y:S02]  /*3e90*/  FMNMX.FTZ R17, R171, R20, !PT ;  /* 0x00000014ab117209 */ /* 0x000fe40007810000 */
[----:B------:R-:W-:Y:S01]  /*3ea0*/  FMNMX.FTZ R16, R162, R16, !PT ;  /* 0x00000010a2107209 */ /* 0x000fe20007810000 */
[----:B------:R-:W-:Y:S01]  /*3eb0*/  LDSM.16.MT88.4 R20, [R230+0x900] ;  /* 0x00090000e614783b */ /* 0x000fe20000004200 */
[----:B------:R-:W-:Y:S02]  /*3ec0*/  ISETP.GT.AND P1, PT, R76, 0x68, PT ;  /* 0x000000684c00780c */ /* 0x000fe40003f24270 */
[----:B------:R-:W-:-:S02]  /*3ed0*/  FMNMX.FTZ R17, R170, R17, !PT ;  /* 0x00000011aa117209 */ /* 0x000fc40007810000 */
[----:B------:R-:W-:Y:S02]  /*3ee0*/  FMNMX.FTZ R16, R163, R16, !PT ;  /* 0x00000010a3107209 */ /* 0x000fe40007810000 */
[----:B------:R-:W-:Y:S02]  /*3ef0*/  FSEL R155, R148, -INF , P1 ;  /* 0xff800000949b7808 */ /* 0x000fe40000800000 */
[C---:B------:R-:W-:Y:S02]  /*3f00*/  ISETP.GT.AND P0, PT, R76.reuse, 0x69, PT ;  /* 0x000000694c00780c */ /* 0x040fe40003f04270 */
[----:B------:R-:W-:Y:S02]  /*3f10*/  ISETP.GT.AND P1, PT, R76, 0x70, PT ;  /* 0x000000704c00780c */ /* 0x000fe40003f24270 */
[----:B------:R-:W-:Y:S02]  /*3f20*/  FMNMX.FTZ R17, R157, R17, !PT ;  /* 0x000000119d117209 */ /* 0x000fe40007810000 */
[----:B------:R-:W-:-:S02]  /*3f30*/  FMNMX.FTZ R16, R165, R16, !PT ;  /* 0x00000010a5107209 */ /* 0x000fc40007810000 */
[----:B------:R-:W-:Y:S02]  /*3f40*/  FSEL R154, R149, -INF , P0 ;  /* 0xff800000959a7808 */ /* 0x000fe40000000000 */
[----:B------:R-:W-:Y:S02]  /*3f50*/  FSEL R133, R12, -INF , P1 ;  /* 0xff8000000c857808 */ /* 0x000fe40000800000 */
[----:B------:R-:W-:Y:S02]  /*3f60*/  ISETP.GT.AND P0, PT, R76, 0x71, PT ;  /* 0x000000714c00780c */ /* 0x000fe40003f04270 */
[----:B------:R-:W-:Y:S02]  /*3f70*/  FMNMX.FTZ R12, R156, R17, !PT ;  /* 0x000000119c0c7209 */ /* 0x000fe40007810000 */
[----:B------:R-:W-:Y:S02]  /*3f80*/  FMNMX.FTZ R16, R166, R16, !PT ;  /* 0x00000010a6107209 */ /* 0x000fe40007810000 */
[----:B------:R-:W-:-:S02]  /*3f90*/  FSEL R67, R13, -INF , P0 ;  /* 0xff8000000d437808 */ /* 0x000fc40000000000 */
[----:B------:R-:W-:Y:S02]  /*3fa0*/  FMNMX.FTZ R12, R155, R12, !PT ;  /* 0x0000000c9b0c7209 */ /* 0x000fe40007810000 */
[----:B------:R-:W-:Y:S02]  /*3fb0*/  FMNMX.FTZ R13, R169, R16, !PT ;  /* 0x00000010a90d7209 */ /* 0x000fe40007810000 */
[----:B------:R-:W-:Y:S02]  /*3fc0*/  FMNMX.FTZ R12, R154, R12, !PT ;  /* 0x0000000c9a0c7209 */ /* 0x000fe40007810000 */
[----:B------:R-:W-:Y:S02]  /*3fd0*/  FMNMX.FTZ R13, R168, R13, !PT ;  /* 0x0000000da80d7209 */ /* 0x000fe40007810000 */
[----:B------:R-:W-:Y:S02]  /*3fe0*/  ISETP.GT.AND P6, PT, R76, 0x78, PT ;  /* 0x000000784c00780c */ /* 0x000fe40003fc4270 */
[----:B------:R-:W-:-:S02]  /*3ff0*/  ISETP.GT.AND P1, PT, R0, 0x60, PT ;  /* 0x000000600000780c */ /* 0x000fc40003f24270 */
[----:B------:R-:W-:Y:S02]  /*4000*/  FMNMX.FTZ R12, R133, R12, !PT ;  /* 0x0000000c850c7209 */ /* 0x000fe40007810000 */
[----:B------:R-:W-:Y:S02]  /*4010*/  FMNMX.FTZ R13, R167, R13, !PT ;  /* 0x0000000da70d7209 */ /* 0x000fe40007810000 */
[----:B------:R-:W-:Y:S02]  /*4020*/  FSEL R153, R18, -INF , P1 ;  /* 0xff80000012997808 */ /* 0x000fe40000800000 */
[----:B------:R-:W-:Y:S02]  /*4030*/  FSEL R66, R8, -INF , P6 ;  /* 0xff80000008427808 */ /* 0x000fe40003000000 */
[----:B------:R-:W-:Y:S02]  /*4040*/  ISETP.GT.AND P0, PT, R0, 0x61, PT ;  /* 0x000000610000780c */ /* 0x000fe40003f04270 */
[----:B------:R-:W-:-:S02]  /*4050*/  ISETP.GT.AND P1, PT, R76, 0x79, PT ;  /* 0x000000794c00780c */ /* 0x000fc40003f24270 */
[----:B------:R-:W-:Y:S02]  /*4060*/  FMNMX.FTZ R8, R67, R12, !PT ;  /* 0x0000000c43087209 */ /* 0x000fe40007810000 */
[----:B------:R-:W-:Y:S02]  /*4070*/  FMNMX.FTZ R13, R164, R13, !PT ;  /* 0x0000000da40d7209 */ /* 0x000fe40007810000 */
[----:B------:R-:W-:Y:S02]  /*4080*/  FSEL R152, R19, -INF , P0 ;  /* 0xff80000013987808 */ /* 0x000fe40000000000 */
[----:B------:R-:W-:Y:S01]  /*4090*/  FSEL R64, R9, -INF , P1 ;  /* 0xff80000009407808 */ /* 0x000fe20000800000 */
[----:B------:R-:W-:Y:S01]  /*40a0*/  LDSM.16.MT88.4 R16, [R229+0x900] ;  /* 0x00090000e510783b */ /* 0x000fe20000004200 */
[----:B------:R-:W-:Y:S02]  /*40b0*/  FMNMX.FTZ R8, R66, R8, !PT ;  /* 0x0000000842087209 */ /* 0x000fe40007810000 */
[----:B------:R-:W-:-:S02]  /*40c0*/  ISETP.GT.AND P0, PT, R0, 0x68, PT ;  /* 0x000000680000780c */ /* 0x000fc40003f04270 */
[----:B------:R-:W-:Y:S02]  /*40d0*/  FMNMX.FTZ R12, R153, R13, !PT ;  /* 0x0000000d990c7209 */ /* 0x000fe40007810000 */
[----:B------:R-:W-:Y:S02]  /*40e0*/  ISETP.GT.AND P1, PT, R0, 0x69, PT ;  /* 0x000000690000780c */ /* 0x000fe40003f24270 */
[----:B------:R-:W-:Y:S02]  /*40f0*/  FMNMX.FTZ R8, R64, R8, !PT ;  /* 0x0000000840087209 */ /* 0x000fe40007810000 */
[----:B------:R-:W-:Y:S02]  /*4100*/  FSEL R150, R150, -INF , P0 ;  /* 0xff80000096967808 */ /* 0x000fe40000000000 */
[----:B------:R-:W-:Y:S01]  /*4110*/  FMNMX.FTZ R12, R152, R12, !PT ;  /* 0x0000000c980c7209 */ /* 0x000fe20007810000 */
[----:B------:R-:W1:Y:S01]  /*4120*/  SHFL.BFLY PT, R9, R8, 0x2, 0x1f ;  /* 0x0c401f0008097f89 */ /* 0x000e6200000e0000 */
        /* <DEDUP_REMOVED lines=13> */
[----:B------:R-:W-:Y:S02]  /*4200*/  FMNMX.FTZ R0, R61, R12, !PT ;  /* 0x0000000c3d007209 */ /* 0x000fe40007810000 */
[----:B-1----:R-:W-:Y:S01]  /*4210*/  FMNMX.FTZ R10, R9, R8, !PT ;  /* 0x00000008090a7209 */ /* 0x002fe20007810000 */
[----:B------:R-:W-:Y:S01]  /*4220*/  LDSM.16.MT88.4 R12, [R232+0x4900] ;  /* 0x00490000e80c783b */ /* 0x000fe20000004200 */
[----:B------:R-:W-:-:S03]  /*4230*/  FMNMX.FTZ R0, R60, R0, !PT ;  /* 0x000000003c007209 */ /* 0x000fc60007810000 */
[----:B------:R-:W-:Y:S04]  /*4240*/  SHFL.BFLY PT, R9, R10, 0x1, 0x1f ;  /* 0x0c201f000a097f89 */ /* 0x000fe800000e0000 */
[----:B------:R-:W1:Y:S02]  /*4250*/  SHFL.BFLY PT, R8, R0, 0x2, 0x1f ;  /* 0x0c401f0000087f89 */ /* 0x000e6400000e0000 */
[----:B-1----:R-:W-:Y:S02]  /*4260*/  FMNMX.FTZ R8, R0, R8, !PT ;  /* 0x0000000800087209 */ /* 0x002fe40007810000 */
[----:B------:R-:W-:-:S03]  /*4270*/  FMNMX.FTZ R0, R10, R9, !PT ;  /* 0x000000090a007209 */ /* 0x000fc60007810000 */
        /* <DEDUP_REMOVED lines=9> */
[----:B------:R-:W2:Y:S01]  /*4310*/  LDSM.16.MT88.4 R72, [R230+0x100] ;  /* 0x00010000e648783b */ /* 0x000ea20000004200 */
[--C-:B------:R-:W-:Y:S02]  /*4320*/  FFMA.FTZ R51, R7, c[0x0][0x2d0], -R65.reuse ;  /* 0x0000b40007337a23 */ /* 0x100fe40000010841 */
[--C-:B------:R-:W-:Y:S01]  /*4330*/  FFMA.FTZ R50, R5, c[0x0][0x2d0], -R65.reuse ;  /* 0x0000b40005327a23 */ /* 0x100fe20000010841 */
[----:B-1----:R-:W-:Y:S01]  /*4340*/  FMNMX.FTZ R132, R132, R8, !PT ;  /* 0x0000000884847209 */ /* 0x002fe20007810000 */
[--C-:B------:R-:W-:Y:S01]  /*4350*/  FFMA.FTZ R47, R6, c[0x0][0x2d0], -R65.reuse ;  /* 0x0000b400062f7a23 */ /* 0x100fe20000010841 */
[----:B------:R-:W-:Y:S01]  /*4360*/  LDSM.16.MT88.4 R8, [R228+0x900] ;  /* 0x00090000e408783b */ /* 0x000fe20000004200 */
[----:B------:R-:W1:Y:S01]  /*4370*/  MUFU.EX2 R55, R55 ;  /* 0x0000003700377308 */ /* 0x000e620000000800 */
[C---:B------:R-:W-:Y:S01]  /*4380*/  FSETP.NEU.FTZ.AND P0, PT, R132.reuse, -INF , PT ;  /* 0xff8000008400780b */ /* 0x040fe20003f1d000 */
[----:B------:R-:W-:Y:S01]  /*4390*/  FMUL.FTZ R59, R132, c[0x0][0x2d0] ;  /* 0x0000b400843b7a20 */ /* 0x000fe20000410000 */
[----:B------:R-:W3:Y:S01]  /*43a0*/  LDSM.16.MT88.4 R4, [R228+0x4100] ;  /* 0x00410000e404783b */ /* 0x000ee20000004200 */
[----:B------:R-:W-:-:S02]  /*43b0*/  FFMA.FTZ R46, R84, c[0x0][0x2d0], -R65 ;  /* 0x0000b400542e7a23 */ /* 0x000fc40000010841 */
[--C-:B------:R-:W-:Y:S01]  /*43c0*/  FFMA.FTZ R42, R39, c[0x0][0x2d0], -R65.reuse ;  /* 0x0000b400272a7a23 */ /* 0x100fe20000010841 */
[----:B------:R-:W-:Y:S01]  /*43d0*/  FSEL R59, R59, RZ, P0 ;  /* 0x000000ff3b3b7208 */ /* 0x000fe20000000000 */
[----:B------:R-:W-:Y:S01]  /*43e0*/  MUFU.EX2 R53, R53 ;  /* 0x0000003500357308 */ /* 0x000fe20000000800 */
[--C-:B------:R-:W-:Y:S01]  /*43f0*/  FFMA.FTZ R43, R211, c[0x0][0x2d0], -R65.reuse ;  /* 0x0000b400d32b7a23 */ /* 0x100fe20000010841 */
[----:B------:R-:W-:Y:S01]  /*4400*/  PLOP3.LUT P0, PT, PT, PT, UP0, 0x80, 0x0 ;  /* 0x000000000000781c */ /* 0x000fe20003f0f008 */
[----:B------:R-:W-:Y:S02]  /*4410*/  FFMA.FTZ R39, R210, c[0x0][0x2d0], -R65 ;  /* 0x0000b400d2277a23 */ /* 0x000fe40000010841 */
[--C-:B------:R-:W-:Y:S02]  /*4420*/  FFMA.FTZ R58, R70, c[0x0][0x2d0], -R59.reuse ;  /* 0x0000b400463a7a23 */ /* 0x100fe4000001083b */
[--C-:B------:R-:W-:Y:S01]  /*4430*/  FFMA.FTZ R57, R71, c[0x0][0x2d0], -R59.reuse ;  /* 0x0000b40047397a23 */ /* 0x100fe2000001083b */
[----:B------:R-:W4:Y:S01]  /*4440*/  MUFU.EX2 R52, R52 ;  /* 0x0000003400347308 */ /* 0x000f220000000800 */
[--C-:B------:R-:W-:Y:S01]  /*4450*/  FFMA.FTZ R54, R69, c[0x0][0x2d0], -R59.reuse ;  /* 0x0000b40045367a23 */ /* 0x100fe2000001083b */
[----:B-1----:R-:W-:Y:S01]  /*4460*/  F2FP.PACK_AB R112, R55, R56 ;  /* 0x000000383770723e */ /* 0x002fe200000000ff */
[----:B------:R-:W-:-:S02]  /*4470*/  FFMA.FTZ R48, R68, c[0x0][0x2d0], -R59 ;  /* 0x0000b40044307a23 */ /* 0x000fc4000001083b */
[--C-:B------:R-:W-:Y:S02]  /*4480*/  FFMA.FTZ R49, R93, c[0x0][0x2d0], -R59.reuse ;  /* 0x0000b4005d317a23 */ /* 0x100fe4000001083b */
[--C-:B------:R-:W-:Y:S01]  /*4490*/  FFMA.FTZ R45, R92, c[0x0][0x2d0], -R59.reuse ;  /* 0x0000b4005c2d7a23 */ /* 0x100fe2000001083b */
[----:B------:R-:W-:Y:S01]  /*44a0*/  MUFU.EX2 R58, R58 ;  /* 0x0000003a003a7308 */ /* 0x000fe20000000800 */
[--C-:B------:R-:W-:Y:S02]  /*44b0*/  FFMA.FTZ R44, R105, c[0x0][0x2d0], -R59.reuse ;  /* 0x0000b400692c7a23 */ /* 0x100fe4000001083b */
[----:B------:R-:W-:Y:S02]  /*44c0*/  FFMA.FTZ R41, R104, c[0x0][0x2d0], -R59 ;  /* 0x0000b40068297a23 */ /* 0x000fe4000001083b */
[----:B------:R-:W-:Y:S02]  /*44d0*/  FFMA.FTZ R38, R38, c[0x0][0x2d0], -R65 ;  /* 0x0000b40026267a23 */ /* 0x000fe40000010841 */
[--C-:B------:R-:W-:Y:S01]  /*44e0*/  FFMA.FTZ R40, R195, c[0x0][0x2d0], -R59.reuse ;  /* 0x0000b400c3287a23 */ /* 0x100fe2000001083b */
[----:B------:R-:W1:Y:S01]  /*44f0*/  MUFU.EX2 R57, R57 ;  /* 0x0000003900397308 */ /* 0x000e620000000800 */
[----:B----4-:R-:W-:Y:S01]  /*4500*/  F2FP.PACK_AB R114, R52, R53 ;  /* 0x000000353472723e */ /* 0x010fe200000000ff */
[----:B------:R-:W-:-:S02]  /*4510*/  FFMA.FTZ R37, R37, c[0x0][0x2d0], -R59 ;  /* 0x0000b40025257a23 */ /* 0x000fc4000001083b */
[--C-:B------:R-:W-:Y:S02]  /*4520*/  FFMA.FTZ R3, R194, c[0x0][0x2d0], -R59.reuse ;  /* 0x0000b400c2037a23 */ /* 0x100fe4000001083b */
[----:B------:R-:W-:Y:S02]  /*4530*/  FFMA.FTZ R2, R193, c[0x0][0x2d0], -R59 ;  /* 0x0000b400c1027a23 */ /* 0x000fe4000001083b */
[----:B------:R-:W-:Y:S01]  /*4540*/  MUFU.EX2 R54, R54 ;  /* 0x0000003600367308 */ /* 0x000fe20000000800 */
[--C-:B------:R-:W-:Y:S02]  /*4550*/  FFMA.FTZ R134, R134, c[0x0][0x2d0], -R65.reuse ;  /* 0x0000b40086867a23 */ /* 0x100fe40000010841 */
[--C-:B------:R-:W-:Y:S02]  /*4560*/  FFMA.FTZ R135, R135, c[0x0][0x2d0], -R65.reuse ;  /* 0x0000b40087877a23 */ /* 0x100fe40000010841 */
[--C-:B------:R-:W-:Y:S02]  /*4570*/  FFMA.FTZ R145, R145, c[0x0][0x2d0], -R65.reuse ;  /* 0x0000b40091917a23 */ /* 0x100fe40000010841 */
[----:B------:R-:W-:Y:S01]  /*4580*/  FFMA.FTZ R144, R144, c[0x0][0x2d0], -R65 ;  /* 0x0000b40090907a23 */ /* 0x000fe20000010841 */
[----:B------:R-:W4:Y:S01]  /*4590*/  MUFU.EX2 R48, R48 ;  /* 0x0000003000307308 */ /* 0x000f220000000800 */
[----:B-1----:R-:W-:Y:S01]  /*45a0*/  F2FP.PACK_AB R113, R57, R58 ;  /* 0x0000003a3971723e */ /* 0x002fe200000000ff */
[----:B------:R-:W-:-:S02]  /*45b0*/  FFMA.FTZ R147, R147, c[0x0][0x2d0], -R59 ;  /* 0x0000b40093937a23 */ /* 0x000fc4000001083b */
[--C-:B------:R-:W-:Y:S02]  /*45c0*/  FFMA.FTZ R148, R192, c[0x0][0x2d0], -R59.reuse ;  /* 0x0000b400c0947a23 */ /* 0x100fe4000001083b */
[--C-:B------:R-:W-:Y:S02]  /*45d0*/  FFMA.FTZ R151, R183, c[0x0][0x2d0], -R59.reuse ;  /* 0x0000b400b7977a23 */ /* 0x100fe4000001083b */
[----:B------:R-:W1:Y:S01]  /*45e0*/  MUFU.EX2 R51, R51 ;  /* 0x0000003300337308 */ /* 0x000e620000000800 */
[----:B------:R-:W-:Y:S02]  /*45f0*/  FFMA.FTZ R149, R182, c[0x0][0x2d0], -R59 ;  /* 0x0000b400b6957a23 */ /* 0x000fe4000001083b */
[--C-:B------:R-:W-:Y:S02]  /*4600*/  FFMA.FTZ R158, R158, c[0x0][0x2d0], -R65.reuse ;  /* 0x0000b4009e9e7a23 */ /* 0x100fe40000010841 */
[--C-:B------:R-:W-:Y:S02]  /*4610*/  FFMA.FTZ R159, R159, c[0x0][0x2d0], -R65.reuse ;  /* 0x0000b4009f9f7a23 */ /* 0x100fe40000010841 */
[--C-:B------:R-:W-:Y:S01]  /*4620*/  FFMA.FTZ R161, R161, c[0x0][0x2d0], -R65.reuse ;  /* 0x0000b400a1a17a23 */ /* 0x100fe20000010841 */
[----:B----4-:R-:W-:Y:S01]  /*4630*/  F2FP.PACK_AB R115, R48, R54 ;  /* 0x000000363073723e */ /* 0x010fe200000000ff */
        /* <DEDUP_REMOVED lines=22> */
[----:B--2---:R-:W-:Y:S01]  /*47a0*/  HMMA.16816.F32 R68, R112, R72, RZ ;  /* 0x000000487044723c */ /* 0x004fe200000018ff */
[--C-:B------:R-:W-:Y:S01]  /*47b0*/  FFMA.FTZ R155, R155, c[0x0][0x2d0], -R65.reuse ;  /* 0x0000b4009b9b7a23 */ /* 0x100fe20000010841 */
[----:B------:R-:W2:Y:S01]  /*47c0*/  MUFU.EX2 R45, R45 ;  /* 0x0000002d002d7308 */ /* 0x000ea20000000800 */
        /* <DEDUP_REMOVED lines=9> */
[----:B------:R-:W-:Y:S01]  /*4860*/  HMMA.16816.F32 R92, R112, R96, RZ ;  /* 0x00000060705c723c */ /* 0x000fe200000018ff */
[----:B------:R-:W-:Y:S01]  /*4870*/  FADD.FTZ R57, R54, R57 ;  /* 0x0000003936397221 */ /* 0x000fe20000010000 */
[----:B------:R-:W5:Y:S01]  /*4880*/  MUFU.EX2 R41, R41 ;  /* 0x0000002900297308 */ /* 0x000f620000000800 */
[----:B------:R-:W-:-:S02]  /*4890*/  FFMA.FTZ R66, R66, c[0x0][0x2d0], -R65 ;  /* 0x0000b40042427a23 */ /* 0x000fc40000010841 */
[----:B------:R-:W-:Y:S02]  /*48a0*/  FFMA.FTZ R245, R64, c[0x0][0x2d0], -R65 ;  /* 0x0000b40040f57a23 */ /* 0x000fe40000010841 */
[--C-:B------:R-:W-:Y:S01]  /*48b0*/  FFMA.FTZ R63, R63, c[0x0][0x2d0], -R59.reuse ;  /* 0x0000b4003f3f7a23 */ /* 0x100fe2000001083b */
[C---:B------:R-:W-:Y:S01]  /*48c0*/  HMMA.16816.F32 R120, R112.reuse, R100, RZ ;  /* 0x000000647078723c */ /* 0x040fe200000018ff */
[--C-:B------:R-:W-:Y:S01]  /*48d0*/  FFMA.FTZ R62, R62, c[0x0][0x2d0], -R59.reuse ;  /* 0x0000b4003e3e7a23 */ /* 0x100fe2000001083b */
[----:B------:R-:W2:Y:S01]  /*48e0*/  MUFU.EX2 R43, R43 ;  /* 0x0000002b002b7308 */ /* 0x000ea20000000800 */
[--C-:B------:R-:W-:Y:S02]  /*48f0*/  FFMA.FTZ R246, R60, c[0x0][0x2d0], -R59.reuse ;  /* 0x0000b4003cf67a23 */ /* 0x100fe4000001083b */
[----:B------:R-:W-:Y:S02]  /*4900*/  FFMA.FTZ R61, R61, c[0x0][0x2d0], -R59 ;  /* 0x0000b4003d3d7a23 */ /* 0x000fe4000001083b */
[----:B------:R-:W-:Y:S01]  /*4910*/  FADD.FTZ R52, R52, R55 ;  /* 0x0000003734347221 */ /* 0x000fe20000010000 */
[----:B------:R-:W-:Y:S01]  /*4920*/  HMMA.16816.F32 R104, R112, R108, RZ ;  /* 0x0000006c7068723c */ /* 0x000fe200000018ff */
[----:B------:R-:W-:Y:S01]  /*4930*/  FADD.FTZ R57, R48, R57 ;  /* 0x0000003930397221 */ /* 0x000fe20000010000 */
[----:B------:R-:W2:Y:S01]  /*4940*/  MUFU.EX2 R42, R42 ;  /* 0x0000002a002a7308 */ /* 0x000ea20000000800 */
[----:B-1----:R-:W-:-:S05]  /*4950*/  FADD.FTZ R52, R51, R52 ;  /* 0x0000003433347221 */ /* 0x002fca0000010000 */
        /* <DEDUP_REMOVED lines=12> */
[C---:B---3--:R-:W-:Y:S02]  /*4a20*/  HMMA.16816.F32 R116, R112.reuse, R4, RZ ;  /* 0x000000047074723c */ /* 0x048fe400000018ff */
[----:B------:R-:W3:Y:S05]  /*4a30*/  MUFU.EX2 R134, R134 ;  /* 0x0000008600867308 */ /* 0x000eea0000000800 */
[----:B----4-:R-:W-:Y:S01]  /*4a40*/  F2FP.PACK_AB R4, R50, R51 ;  /* 0x000000333204723e */ /* 0x010fe200000000ff */
[----:B------:R-:W-:Y:S01]  /*4a50*/  HMMA.16816.F32 R112, R112, R6, RZ ;  /* 0x000000067070723c */ /* 0x000fe200000018ff */
[----:B--2---:R-:W-:Y:S01]  /*4a60*/  F2FP.PACK_AB R5, R45, R49 ;  /* 0x000000312d05723e */ /* 0x004fe200000000ff */
[----:B------:R-:W2:Y:S01]  /*4a70*/  MUFU.EX2 R135, R135 ;  /* 0x0000008700877308 */ /* 0x000ea20000000800 */
[----:B------:R-:W-:-:S02]  /*4a80*/  FADD.FTZ R49, R49, R57 ;  /* 0x0000003931317221 */ /* 0x000fc40000010000 */
[----:B------:R-:W-:Y:S02]  /*4a90*/  FADD.FTZ R50, R50, R52 ;  /* 0x0000003432327221 */ /* 0x000fe40000010000 */
[----:B------:R-:W-:Y:S01]  /*4aa0*/  F2FP.PACK_AB R6, R46, R47 ;  /* 0x0000002f2e06723e */ /* 0x000fe200000000ff */
[----:B------:R-:W-:Y:S01]  /*4ab0*/  FADD.FTZ R49, R45, R49 ;  /* 0x000000312d317221 */ /* 0x000fe20000010000 */
[----:B-----5:R-:W-:Y:S01]  /*4ac0*/  F2FP.PACK_AB R7, R41, R44 ;  /* 0x0000002c2907723e */ /* 0x020fe200000000ff */
[----:B------:R-:W-:Y:S01]  /*4ad0*/  MUFU.EX2 R145, R145 ;  /* 0x0000009100917308 */ /* 0x000fe20000000800 */
[----:B------:R-:W-:Y:S02]  /*4ae0*/  FADD.FTZ R50, R47, R50 ;  /* 0x000000322f327221 */ /* 0x000fe40000010000 */
[----:B------:R-:W-:Y:S02]  /*4af0*/  FADD.FTZ R44, R44, R49 ;  /* 0x000000312c2c7221 */ /* 0x000fe40000010000 */
[----:B------:R-:W-:Y:S01]  /*4b00*/  FADD.FTZ R46, R46, R50 ;  /* 0x000000322e2e7221 */ /* 0x000fe20000010000 */
[----:B------:R-:W-:Y:S01]  /*4b10*/  HMMA.16816.F32 R84, R4, R8, R84 ;  /* 0x000000080454723c */ /* 0x000fe20000001854 */
[----:B------:R-:W-:Y:S01]  /*4b20*/  FADD.FTZ R44, R41, R44 ;  /* 0x0000002c292c7221 */ /* 0x000fe20000010000 */
[----:B------:R-:W-:Y:S01]  /*4b30*/  MUFU.EX2 R144, R144 ;  /* 0x0000009000907308 */ /* 0x000fe20000000800 */
[----:B------:R-:W-:-:S05]  /*4b40*/  FADD.FTZ R46, R43, R46 ;  /* 0x0000002e2b2e7221 */ /* 0x000fca0000010000 */
[C---:B------:R-:W-:Y:S01]  /*4b50*/  HMMA.16816.F32 R88, R4.reuse, R10, R88 ;  /* 0x0000000a0458723c */ /* 0x040fe20000001858 */
[----:B------:R-:W4:Y:S01]  /*4b60*/  LDSM.16.MT88.4 R8, [R228+0x4900] ;  /* 0x00490000e408783b */ /* 0x000f220000004200 */
[----:B------:R-:W-:Y:S06]  /*4b70*/  MUFU.EX2 R147, R147 ;  /* 0x0000009300937308 */ /* 0x000fec0000000800 */
[C---:B------:R-:W-:Y:S02]  /*4b80*/  HMMA.16816.F32 R92, R4.reuse, R12, R92 ;  /* 0x0000000c045c723c */ /* 0x040fe4000000185c */
        /* <DEDUP_REMOVED lines=8> */
[----:B------:R-:W1:Y:S06]  /*4c10*/  MUFU.EX2 R158, R158 ;  /* 0x0000009e009e7308 */ /* 0x000e6c0000000800 */
[C---:B------:R-:W-:Y:S02]  /*4c20*/  HMMA.16816.F32 R68, R4.reuse, R20, R68 ;  /* 0x000000140444723c */ /* 0x040fe40000001844 */
[----:B------:R-:W1:Y:S06]  /*4c30*/  MUFU.EX2 R159, R159 ;  /* 0x0000009f009f7308 */ /* 0x000e6c0000000800 */
[C---:B----4-:R-:W-:Y:S02]  /*4c40*/  HMMA.16816.F32 R116, R4.reuse, R8, R116 ;  /* 0x000000080474723c */ /* 0x050fe40000001874 */
[----:B------:R-:W-:Y:S06]  /*4c50*/  MUFU.EX2 R161, R161 ;  /* 0x000000a100a17308 */ /* 0x000fec0000000800 */
[C---:B------:R-:W-:Y:S01]  /*4c60*/  HMMA.16816.F32 R112, R4.reuse, R10, R112 ;  /* 0x0000000a0470723c */ /* 0x040fe20000001870 */
[----:B------:R-:W4:Y:S01]  /*4c70*/  LDSM.16.MT88.4 R8, [R232+0x5100] ;  /* 0x00510000e808783b */ /* 0x000f220000004200 */
[----:B------:R-:W-:Y:S06]  /*4c80*/  MUFU.EX2 R160, R160 ;  /* 0x000000a000a07308 */ /* 0x000fec0000000800 */
[C---:B------:R-:W-:Y:S01]  /*4c90*/  HMMA.16816.F32 R72, R4.reuse, R22, R72 ;  /* 0x000000160448723c */ /* 0x040fe20000001848 */
[----:B------:R-:W1:Y:S01]  /*4ca0*/  LDSM.16.MT88.4 R20, [R230+0x1100] ;  /* 0x00110000e614783b */ /* 0x000e620000004200 */
        /* <DEDUP_REMOVED lines=9> */
[----:B------:R-:W2:Y:S01]  /*4d40*/  LDSM.16.MT88.4 R32, [R230+0x5100] ;  /* 0x00510000e620783b */ /* 0x000ea20000004200 */
[----:B------:R-:W1:Y:S06]  /*4d50*/  MUFU.EX2 R181, R181 ;  /* 0x000000b500b57308 */ /* 0x000e6c0000000800 */
[C---:B------:R-:W-:Y:S02]  /*4d60*/  HMMA.16816.F32 R104, R4.reuse, R28, R104 ;  /* 0x0000001c0468723c */ /* 0x040fe40000001868 */
[----:B------:R-:W2:Y:S06]  /*4d70*/  MUFU.EX2 R180, R180 ;  /* 0x000000b400b47308 */ /* 0x000eac0000000800 */
[----:B------:R-:W-:Y:S01]  /*4d80*/  HMMA.16816.F32 R108, R4, R30, R108 ;  /* 0x0000001e046c723c */ /* 0x000fe2000000186c */
[----:B------:R-:W2:Y:S01]  /*4d90*/  LDSM.16.MT88.4 R28, [R229+0x5100] ;  /* 0x00510000e51c783b */ /* 0x000ea20000004200 */
[----:B------:R-:W-:Y:S05]  /*4da0*/  MUFU.EX2 R171, R171 ;  /* 0x000000ab00ab7308 */ /* 0x000fea0000000800 */
[C---:B------:R-:W-:Y:S01]  /*4db0*/  F2FP.PACK_AB R4, R42.reuse, R43 ;  /* 0x0000002b2a04723e */ /* 0x040fe200000000ff */
[----:B------:R-:W-:Y:S01]  /*4dc0*/  FADD.FTZ R42, R42, R46 ;  /* 0x0000002e2a2a7221 */ /* 0x000fe20000010000 */
[----:B-1----:R-:W-:Y:S01]  /*4dd0*/  F2FP.PACK_AB R5, R37, R40 ;  /* 0x000000282505723e */ /* 0x002fe200000000ff */
[----:B------:R-:W-:Y:S01]  /*4de0*/  MUFU.EX2 R170, R170 ;  /* 0x000000aa00aa7308 */ /* 0x000fe20000000800 */
[----:B------:R-:W-:Y:S01]  /*4df0*/  F2FP.PACK_AB R6, R38, R39 ;  /* 0x000000272606723e */ /* 0x000fe200000000ff */
[----:B------:R-:W-:Y:S01]  /*4e00*/  FADD.FTZ R40, R40, R44 ;  /* 0x0000002c28287221 */ /* 0x000fe20000010000 */
[----:B------:R-:W-:Y:S01]  /*4e10*/  F2FP.PACK_AB R7, R2, R3 ;  /* 0x000000030207723e */ /* 0x000fe200000000ff */
[----:B------:R-:W-:-:S02]  /*4e20*/  FADD.FTZ R42, R39, R42 ;  /* 0x0000002a272a7221 */ /* 0x000fc40000010000 */
[----:B------:R-:W-:Y:S02]  /*4e30*/  FADD.FTZ R40, R37, R40 ;  /* 0x0000002825287221 */ /* 0x000fe40000010000 */
[----:B------:R-:W1:Y:S01]  /*4e40*/  MUFU.EX2 R169, R169 ;  /* 0x000000a900a97308 */ /* 0x000e620000000800 */
[----:B------:R-:W-:Y:S01]  /*4e50*/  FADD.FTZ R38, R38, R42 ;  /* 0x0000002a26267221 */ /* 0x000fe20000010000 */
[C---:B------:R-:W-:Y:S01]  /*4e60*/  HMMA.16816.F32 R84, R4.reuse, R12, R84 ;  /* 0x0000000c0454723c */ /* 0x040fe20000001854 */
[----:B------:R-:W-:Y:S02]  /*4e70*/  FADD.FTZ R3, R3, R40 ;  /* 0x0000002803037221 */ /* 0x000fe40000010000 */
[----:B---3--:R-:W-:Y:S02]  /*4e80*/  FADD.FTZ R38, R134, R38 ;  /* 0x0000002686267221 */ /* 0x008fe40000010000 */
[----:B------:R-:W-:Y:S01]  /*4e90*/  FADD.FTZ R3, R2, R3 ;  /* 0x0000000302037221 */ /* 0x000fe20000010000 */
[----:B------:R-:W3:Y:S02]  /*4ea0*/  MUFU.EX2 R168, R168 ;  /* 0x000000a800a87308 */ /* 0x000ee40000000800 */
[C---:B------:R-:W-:Y:S01]  /*4eb0*/  HMMA.16816.F32 R88, R4.reuse, R14, R88 ;  /* 0x0000000e0458723c */ /* 0x040fe20000001858 */
[----:B------:R-:W1:Y:S05]  /*4ec0*/  LDSM.16.MT88.4 R12, [R228+0x5100] ;  /* 0x00510000e40c783b */ /* 0x000e6a0000004200 */
[----:B------:R-:W-:Y:S02]  /*4ed0*/  MUFU.EX2 R167, R167 ;  /* 0x000000a700a77308 */ /* 0x000fe40000000800 */
[C---:B----4-:R-:W-:Y:S06]  /*4ee0*/  HMMA.16816.F32 R92, R4.reuse, R8, R92 ;  /* 0x00000008045c723c */ /* 0x050fec000000185c */
[----:B------:R-:W4:Y:S02]  /*4ef0*/  MUFU.EX2 R164, R164 ;  /* 0x000000a400a47308 */ /* 0x000f240000000800 */
[C---:B------:R-:W-:Y:S01]  /*4f00*/  HMMA.16816.F32 R96, R4.reuse, R10, R96 ;  /* 0x0000000a0460723c */ /* 0x040fe20000001860 */
[----:B------:R-:W1:Y:S05]  /*4f10*/  LDSM.16.MT88.4 R8, [R228+0x1900] ;  /* 0x00190000e408783b */ /* 0x000e6a0000004200 */
[----:B------:R-:W-:Y:S02]  /*4f20*/  MUFU.EX2 R157, R157 ;  /* 0x0000009d009d7308 */ /* 0x000fe40000000800 */
[C---:B------:R-:W-:Y:S06]  /*4f30*/  HMMA.16816.F32 R128, R4.reuse, R24, R128 ;  /* 0x000000180480723c */ /* 0x040fec0000001880 */
[----:B------:R-:W1:Y:S02]  /*4f40*/  MUFU.EX2 R156, R156 ;  /* 0x0000009c009c7308 */ /* 0x000e640000000800 */
[C---:B------:R-:W-:Y:S01]  /*4f50*/  HMMA.16816.F32 R124, R4.reuse, R26, R124 ;  /* 0x0000001a047c723c */ /* 0x040fe2000000187c */
[----:B------:R-:W1:Y:S05]  /*4f60*/  LDSM.16.MT88.4 R24, [R232+0x1900] ;  /* 0x00190000e818783b */ /* 0x000e6a0000004200 */
[----:B------:R-:W-:Y:S02]  /*4f70*/  MUFU.EX2 R155, R155 ;  /* 0x0000009b009b7308 */ /* 0x000fe40000000800 */
[C---:B------:R-:W-:Y:S06]  /*4f80*/  HMMA.16816.F32 R68, R4.reuse, R20, R68 ;  /* 0x000000140444723c */ /* 0x040fec0000001844 */
[----:B------:R-:W-:Y:S02]  /*4f90*/  MUFU.EX2 R154, R154 ;  /* 0x0000009a009a7308 */ /* 0x000fe40000000800 */
[C---:B------:R-:W-:Y:S01]  /*4fa0*/  HMMA.16816.F32 R72, R4.reuse, R22, R72 ;  /* 0x000000160448723c */ /* 0x040fe20000001848 */
[----:B------:R-:W-:Y:S05]  /*4fb0*/  LDSM.16.MT88.4 R20, [R230+0x1900] ;  /* 0x00190000e614783b */ /* 0x000fea0000004200 */
[----:B------:R-:W-:Y:S02]  /*4fc0*/  MUFU.EX2 R153, R153 ;  /* 0x0000009900997308 */ /* 0x000fe40000000800 */
[C---:B------:R-:W-:Y:S06]  /*4fd0*/  HMMA.16816.F32 R76, R4.reuse, R16, R76 ;  /* 0x00000010044c723c */ /* 0x040fec000000184c */
[----:B------:R-:W1:Y:S02]  /*4fe0*/  MUFU.EX2 R152, R152 ;  /* 0x0000009800987308 */ /* 0x000e640000000800 */
[C---:B------:R-:W-:Y:S01]  /*4ff0*/  HMMA.16816.F32 R80, R4.reuse, R18, R80 ;  /* 0x000000120450723c */ /* 0x040fe20000001850 */
[----:B------:R-:W-:Y:S05]  /*5000*/  LDSM.16.MT88.4 R16, [R229+0x1900] ;  /* 0x00190000e510783b */ /* 0x000fea0000004200 */
[----:B------:R-:W-:Y:S02]  /*5010*/  MUFU.EX2 R66, R66 ;  /* 0x0000004200427308 */ /* 0x000fe40000000800 */
[C---:B--2---:R-:W-:Y:S06]  /*5020*/  HMMA.16816.F32 R120, R4.reuse, R32, R120 ;  /* 0x000000200478723c */ /* 0x044fec0000001878 */
[----:B------:R-:W-:Y:S02]  /*5030*/  MUFU.EX2 R245, R245 ;  /* 0x000000f500f57308 */ /* 0x000fe40000000800 */
[C---:B------:R-:W-:Y:S01]  /*5040*/  HMMA.16816.F32 R100, R4.reuse, R34, R100 ;  /* 0x000000220464723c */ /* 0x040fe20000001864 */
[----:B------:R-:W-:Y:S05]  /*5050*/  LDSM.16.MT88.4 R32, [R230+0x5900] ;  /* 0x00590000e620783b */ /* 0x000fea0000004200 */
[----:B------:R-:W-:Y:S02]  /*5060*/  MUFU.EX2 R63, R63 ;  /* 0x0000003f003f7308 */ /* 0x000fe40000000800 */
[C---:B------:R-:W-:Y:S06]  /*5070*/  HMMA.16816.F32 R104, R4.reuse, R28, R104 ;  /* 0x0000001c0468723c */ /* 0x040fec0000001868 */
[----:B------:R-:W-:Y:S02]  /*5080*/  MUFU.EX2 R62, R62 ;  /* 0x0000003e003e7308 */ /* 0x000fe40000000800 */
[C---:B------:R-:W-:Y:S01]  /*5090*/  HMMA.16816.F32 R108, R4.reuse, R30, R108 ;  /* 0x0000001e046c723c */ /* 0x040fe2000000186c */
[----:B------:R-:W-:Y:S05]  /*50a0*/  LDSM.16.MT88.4 R28, [R229+0x5900] ;  /* 0x00590000e51c783b */ /* 0x000fea0000004200 */
[----:B------:R-:W-:Y:S02]  /*50b0*/  MUFU.EX2 R246, R246 ;  /* 0x000000f600f67308 */ /* 0x000fe40000000800 */
[C---:B-1----:R-:W-:Y:S08]  /*50c0*/  HMMA.16816.F32 R116, R4.reuse, R12, R116 ;  /* 0x0000000c0474723c */ /* 0x042ff00000001874 */
[----:B------:R-:W-:Y:S01]  /*50d0*/  HMMA.16816.F32 R112, R4, R14, R112 ;  /* 0x0000000e0470723c */ /* 0x000fe20000001870 */
[----:B------:R-:W1:Y:S06]  /*50e0*/  LDSM.16.MT88.4 R12, [R232+0x5900] ;  /* 0x00590000e80c783b */ /* 0x000e6c0000004200 */
[C---:B------:R-:W-:Y:S01]  /*50f0*/  F2FP.PACK_AB R4, R135.reuse, R134 ;  /* 0x000000868704723e */ /* 0x040fe200000000ff */
[----:B------:R-:W-:Y:S01]  /*5100*/  FADD.FTZ R135, R135, R38 ;  /* 0x0000002687877221 */ /* 0x000fe20000010000 */
[----:B-----5:R-:W-:Y:S01]  /*5110*/  F2FP.PACK_AB R5, R148, R147 ;  /* 0x000000939405723e */ /* 0x020fe200000000ff */
[----:B------:R-:W-:Y:S01]  /*5120*/  FADD.FTZ R147, R147, R3 ;  /* 0x0000000393937221 */ /* 0x000fe20000010000 */
[----:B------:R-:W-:Y:S01]  /*5130*/  F2FP.PACK_AB R6, R144, R145 ;  /* 0x000000919006723e */ /* 0x000fe200000000ff */
[----:B------:R-:W-:Y:S01]  /*5140*/  FADD.FTZ R135, R145, R135 ;  /* 0x0000008791877221 */ /* 0x000fe20000010000 */
[----:B------:R-:W-:Y:S01]  /*5150*/  F2FP.PACK_AB R7, R149, R151 ;  /* 0x000000979507723e */ /* 0x000fe200000000ff */
[----:B------:R-:W-:-:S02]  /*5160*/  FADD.FTZ R147, R148, R147 ;  /* 0x0000009394937221 */ /* 0x000fc40000010000 */
[----:B------:R-:W-:Y:S02]  /*5170*/  FADD.FTZ R144, R144, R135 ;  /* 0x0000008790907221 */ /* 0x000fe40000010000 */
[----:B------:R-:W-:Y:S02]  /*5180*/  FADD.FTZ R151, R151, R147 ;  /* 0x0000009397977221 */ /* 0x000fe40000010000 */
[----:B------:R-:W-:Y:S01]  /*5190*/  HMMA.16816.F32 R84, R4, R8, R84 ;  /* 0x000000080454723c */ /* 0x000fe20000001854 */
[----:B------:R-:W-:Y:S02]  /*51a0*/  FADD.FTZ R144, R158, R144 ;  /* 0x000000909e907221 */ /* 0x000fe40000010000 */
[----:B------:R-:W-:-:S05]  /*51b0*/  FADD.FTZ R151, R149, R151 ;  /* 0x0000009795977221 */ /* 0x000fca0000010000 */
[C---:B------:R-:W-:Y:S01]  /*51c0*/  HMMA.16816.F32 R88, R4.reuse, R10, R88 ;  /* 0x0000000a0458723c */ /* 0x040fe20000001858 */
[----:B------:R-:W2:Y:S07]  /*51d0*/  LDSM.16.MT88.4 R8, [R228+0x5900] ;  /* 0x00590000e408783b */ /* 0x000eae0000004200 */
[C---:B------:R-:W-:Y:S08]  /*51e0*/  HMMA.16816.F32 R128, R4.reuse, R24, R128 ;  /* 0x000000180480723c */ /* 0x040ff00000001880 */
[C---:B-1----:R-:W-:Y:S08]  /*51f0*/  HMMA.16816.F32 R92, R4.reuse, R12, R92 ;  /* 0x0000000c045c723c */ /* 0x042ff0000000185c */
[C---:B------:R-:W-:Y:S01]  /*5200*/  HMMA.16816.F32 R96, R4.reuse, R14, R96 ;  /* 0x0000000e0460723c */ /* 0x040fe20000001860 */
[----:B------:R-:W1:Y:S07]  /*5210*/  LDSM.16.MT88.4 R12, [R228+0x2100] ;  /* 0x00210000e40c783b */ /* 0x000e6e0000004200 */
[C---:B------:R-:W-:Y:S01]  /*5220*/  HMMA.16816.F32 R124, R4.reuse, R26, R124 ;  /* 0x0000001a047c723c */ /* 0x040fe2000000187c */
[----:B------:R-:W-:Y:S07]  /*5230*/  LDSM.16.MT88.4 R24, [R232+0x2100] ;  /* 0x00210000e818783b */ /* 0x000fee0000004200 */
[C---:B------:R-:W-:Y:S08]  /*5240*/  HMMA.16816.F32 R68, R4.reuse, R20, R68 ;  /* 0x000000140444723c */ /* 0x040ff00000001844 */
[C---:B--2---:R-:W-:Y:S08]  /*5250*/  HMMA.16816.F32 R116, R4.reuse, R8, R116 ;  /* 0x000000080474723c */ /* 0x044ff00000001874 */
[C---:B------:R-:W-:Y:S01]  /*5260*/  HMMA.16816.F32 R112, R4.reuse, R10, R112 ;  /* 0x0000000a0470723c */ /* 0x040fe20000001870 */
[----:B------:R-:W2:Y:S07]  /*5270*/  LDSM.16.MT88.4 R8, [R232+0x6100] ;  /* 0x00610000e808783b */ /* 0x000eae0000004200 */
[C---:B------:R-:W-:Y:S01]  /*5280*/  HMMA.16816.F32 R72, R4.reuse, R22, R72 ;  /* 0x000000160448723c */ /* 0x040fe20000001848 */
[----:B------:R-:W5:Y:S07]  /*5290*/  LDSM.16.MT88.4 R20, [R230+0x2100] ;  /* 0x00210000e614783b */ /* 0x000f6e0000004200 */
        /* <DEDUP_REMOVED lines=8> */
[----:B------:R-:W4:Y:S06]  /*5320*/  LDSM.16.MT88.4 R28, [R229+0x6100] ;  /* 0x00610000e51c783b */ /* 0x000f2c0000004200 */
[C---:B------:R-:W-:Y:S01]  /*5330*/  F2FP.PACK_AB R4, R159.reuse, R158 ;  /* 0x0000009e9f04723e */ /* 0x040fe200000000ff */
[----:B------:R-:W-:Y:S01]  /*5340*/  FADD.FTZ R159, R159, R144 ;  /* 0x000000909f9f7221 */ /* 0x000fe20000010000 */
[----:B------:R-:W-:Y:S01]  /*5350*/  F2FP.PACK_AB R5, R163, R162 ;  /* 0x000000a2a305723e */ /* 0x000fe200000000ff */
[----:B------:R-:W-:Y:S01]  /*5360*/  FADD.FTZ R162, R162, R151 ;  /* 0x00000097a2a27221 */ /* 0x000fe20000010000 */
[----:B------:R-:W-:Y:S01]  /*5370*/  F2FP.PACK_AB R6, R160, R161 ;  /* 0x000000a1a006723e */ /* 0x000fe200000000ff */
[----:B------:R-:W-:Y:S01]  /*5380*/  FADD.FTZ R159, R161, R159 ;  /* 0x0000009fa19f7221 */ /* 0x000fe20000010000 */
[----:B------:R-:W-:Y:S01]  /*5390*/  F2FP.PACK_AB R7, R166, R165 ;  /* 0x000000a5a607723e */ /* 0x000fe200000000ff */
[----:B------:R-:W-:-:S02]  /*53a0*/  FADD.FTZ R162, R163, R162 ;  /* 0x000000a2a3a27221 */ /* 0x000fc40000010000 */
[----:B------:R-:W-:Y:S02]  /*53b0*/  FADD.FTZ R160, R160, R159 ;  /* 0x0000009fa0a07221 */ /* 0x000fe40000010000 */
[----:B------:R-:W-:Y:S02]  /*53c0*/  FADD.FTZ R165, R165, R162 ;  /* 0x000000a2a5a57221 */ /* 0x000fe40000010000 */
[C---:B-1----:R-:W-:Y:S01]  /*53d0*/  HMMA.16816.F32 R84, R4.reuse, R12, R84 ;  /* 0x0000000c0454723c */ /* 0x042fe20000001854 */
[----:B------:R-:W-:Y:S02]  /*53e0*/  FADD.FTZ R160, R181, R160 ;  /* 0x000000a0b5a07221 */ /* 0x000fe40000010000 */
[----:B------:R-:W-:Y:S02]  /*53f0*/  FADD.FTZ R165, R166, R165 ;  /* 0x000000a5a6a57221 */ /* 0x000fe40000010000 */
[----:B------:R-:W-:Y:S02]  /*5400*/  FADD.FTZ R160, R180, R160 ;  /* 0x000000a0b4a07221 */ /* 0x000fe40000010000 */
[----:B------:R-:W-:Y:S01]  /*5410*/  FADD.FTZ R165, R169, R165 ;  /* 0x000000a5a9a57221 */ /* 0x000fe20000010000 */
[----:B------:R-:W-:Y:S01]  /*5420*/  HMMA.16816.F32 R88, R4, R14, R88 ;  /* 0x0000000e0458723c */ /* 0x000fe20000001858 */
[----:B------:R-:W1:Y:S02]  /*5430*/  LDSM.16.MT88.4 R12, [R228+0x6100] ;  /* 0x00610000e40c783b */ /* 0x000e640000004200 */
[----:B---3--:R-:W-:-:S05]  /*5440*/  FADD.FTZ R165, R168, R165 ;  /* 0x000000a5a8a57221 */ /* 0x008fca0000010000 */
[C---:B--2---:R-:W-:Y:S08]  /*5450*/  HMMA.16816.F32 R92, R4.reuse, R8, R92 ;  /* 0x00000008045c723c */ /* 0x044ff0000000185c */
[C---:B------:R-:W-:Y:S01]  /*5460*/  HMMA.16816.F32 R96, R4.reuse, R10, R96 ;  /* 0x0000000a0460723c */ /* 0x040fe20000001860 */
[----:B------:R-:W2:Y:S07]  /*5470*/  LDSM.16.MT88.4 R8, [R228+0x2900] ;  /* 0x00290000e408783b */ /* 0x000eae0000004200 */
[C---:B------:R-:W-:Y:S08]  /*5480*/  HMMA.16816.F32 R128, R4.reuse, R24, R128 ;  /* 0x000000180480723c */ /* 0x040ff00000001880 */
[C---:B------:R-:W-:Y:S01]  /*5490*/  HMMA.16816.F32 R124, R4.reuse, R26, R124 ;  /* 0x0000001a047c723c */ /* 0x040fe2000000187c */
[----:B------:R-:W3:Y:S07]  /*54a0*/  LDSM.16.MT88.4 R24, [R232+0x2900] ;  /* 0x00290000e818783b */ /* 0x000eee0000004200 */
[C---:B-----5:R-:W-:Y:S08]  /*54b0*/  HMMA.16816.F32 R68, R4.reuse, R20, R68 ;  /* 0x000000140444723c */ /* 0x060ff00000001844 */
[C---:B------:R-:W-:Y:S01]  /*54c0*/  HMMA.16816.F32 R72, R4.reuse, R22, R72 ;  /* 0x000000160448723c */ /* 0x040fe20000001848 */
[----:B------:R-:W-:Y:S07]  /*54d0*/  LDSM.16.MT88.4 R20, [R230+0x2900] ;  /* 0x00290000e614783b */ /* 0x000fee0000004200 */
[C---:B------:R-:W-:Y:S08]  /*54e0*/  HMMA.16816.F32 R76, R4.reuse, R16, R76 ;  /* 0x00000010044c723c */ /* 0x040ff0000000184c */
[C---:B------:R-:W-:Y:S01]  /*54f0*/  HMMA.16816.F32 R80, R4.reuse, R18, R80 ;  /* 0x000000120450723c */ /* 0x040fe20000001850 */
[----:B------:R-:W-:Y:S07]  /*5500*/  LDSM.16.MT88.4 R16, [R229+0x2900] ;  /* 0x00290000e510783b */ /* 0x000fee0000004200 */
[C---:B------:R-:W-:Y:S08]  /*5510*/  HMMA.16816.F32 R120, R4.reuse, R32, R120 ;  /* 0x000000200478723c */ /* 0x040ff00000001878 */
[C---:B------:R-:W-:Y:S01]  /*5520*/  HMMA.16816.F32 R100, R4.reuse, R34, R100 ;  /* 0x000000220464723c */ /* 0x040fe20000001864 */
[----:B------:R-:W-:Y:S07]  /*5530*/  LDSM.16.MT88.4 R32, [R230+0x6900] ;  /* 0x00690000e620783b */ /* 0x000fee0000004200 */
[C---:B----4-:R-:W-:Y:S08]  /*5540*/  HMMA.16816.F32 R104, R4.reuse, R28, R104 ;  /* 0x0000001c0468723c */ /* 0x050ff00000001868 */
[C---:B------:R-:W-:Y:S01]  /*5550*/  HMMA.16816.F32 R108, R4.reuse, R30, R108 ;  /* 0x0000001e046c723c */ /* 0x040fe2000000186c */
[----:B------:R-:W-:Y:S07]  /*5560*/  LDSM.16.MT88.4 R28, [R229+0x6900] ;  /* 0x00690000e51c783b */ /* 0x000fee0000004200 */
[C---:B-1----:R-:W-:Y:S08]  /*5570*/  HMMA.16816.F32 R116, R4.reuse, R12, R116 ;  /* 0x0000000c0474723c */ /* 0x042ff00000001874 */
[----:B------:R-:W-:Y:S01]  /*5580*/  HMMA.16816.F32 R112, R4, R14, R112 ;  /* 0x0000000e0470723c */ /* 0x000fe20000001870 */
[----:B------:R-:W1:Y:S06]  /*5590*/  LDSM.16.MT88.4 R12, [R232+0x6900] ;  /* 0x00690000e80c783b */ /* 0x000e6c0000004200 */
[----:B------:R-:W-:-:S02]  /*55a0*/  F2FP.PACK_AB R4, R180, R181 ;  /* 0x000000b5b404723e */ /* 0x000fc400000000ff */
[----:B------:R-:W-:Y:S02]  /*55b0*/  F2FP.PACK_AB R5, R168, R169 ;  /* 0x000000a9a805723e */ /* 0x000fe400000000ff */
[----:B------:R-:W-:Y:S01]  /*55c0*/  F2FP.PACK_AB R6, R170, R171 ;  /* 0x000000abaa06723e */ /* 0x000fe200000000ff */
[----:B------:R-:W-:Y:S01]  /*55d0*/  FADD.FTZ R171, R171, R160 ;  /* 0x000000a0abab7221 */ /* 0x000fe20000010000 */
[----:B------:R-:W-:Y:S01]  /*55e0*/  F2FP.PACK_AB R7, R164, R167 ;  /* 0x000000a7a407723e */ /* 0x000fe200000000ff */
[----:B------:R-:W-:Y:S02]  /*55f0*/  FADD.FTZ R167, R167, R165 ;  /* 0x000000a5a7a77221 */ /* 0x000fe40000010000 */
[----:B------:R-:W-:Y:S02]  /*5600*/  FADD.FTZ R171, R170, R171 ;  /* 0x000000abaaab7221 */ /* 0x000fe40000010000 */
[----:B------:R-:W-:Y:S02]  /*5610*/  FADD.FTZ R167, R164, R167 ;  /* 0x000000a7a4a77221 */ /* 0x000fe40000010000 */
        /* <DEDUP_REMOVED lines=9> */
[C---:B------:R-:W-:Y:S01]  /*56b0*/  HMMA.16816.F32 R120, R4.reuse, R32, R120 ;  /* 0x000000200478723c */ /* 0x040fe20000001878 */
[----:B------:R-:W-:Y:S06]  /*56c0*/  MUFU.EX2 R32, R150 ;  /* 0x0000009600207308 */ /* 0x000fec0000000800 */
[----:B------:R-:W-:Y:S01]  /*56d0*/  FFMA.FTZ R33, R146, c[0x0][0x2d0], -R59 ;  /* 0x0000b40092217a23 */ /* 0x000fe2000001083b */
[C---:B--2---:R-:W-:Y:S05]  /*56e0*/  HMMA.16816.F32 R116, R4.reuse, R8, R116 ;  /* 0x000000080474723c */ /* 0x044fea0000001874 */
[----:B------:R-:W2:Y:S03]  /*56f0*/  MUFU.EX2 R33, R33 ;  /* 0x0000002100217308 */ /* 0x000ea60000000800 */
[C---:B------:R-:W-:Y:S01]  /*5700*/  HMMA.16816.F32 R112, R4.reuse, R10, R112 ;  /* 0x0000000a0470723c */ /* 0x040fe20000001870 */
[----:B------:R-:W4:Y:S07]  /*5710*/  LDSM.16.MT88.4 R8, [R232+0x7100] ;  /* 0x00710000e808783b */ /* 0x000f2e0000004200 */
[C---:B------:R-:W-:Y:S08]  /*5720*/  HMMA.16816.F32 R68, R4.reuse, R20, R68 ;  /* 0x000000140444723c */ /* 0x040ff00000001844 */
        /* <DEDUP_REMOVED lines=8> */
[----:B------:R-:W-:Y:S07]  /*57b0*/  HMMA.16816.F32 R100, R4, R34, R100 ;  /* 0x000000220464723c */ /* 0x000fee0000001864 */
[----:B------:R-:W-:Y:S01]  /*57c0*/  F2FP.PACK_AB R4, R156, R157 ;  /* 0x0000009d9c04723e */ /* 0x000fe200000000ff */
[--C-:B------:R-:W-:Y:S01]  /*57d0*/  FFMA.FTZ R34, R133, c[0x0][0x2d0], -R65.reuse ;  /* 0x0000b40085227a23 */ /* 0x100fe20000010841 */
[----:B------:R-:W-:Y:S01]  /*57e0*/  F2FP.PACK_AB R5, R152, R153 ;  /* 0x000000999805723e */ /* 0x000fe200000000ff */
[----:B------:R-:W-:Y:S01]  /*57f0*/  FFMA.FTZ R35, R67, c[0x0][0x2d0], -R65 ;  /* 0x0000b40043237a23 */ /* 0x000fe20000010841 */
[----:B------:R-:W-:Y:S01]  /*5800*/  F2FP.PACK_AB R6, R154, R155 ;  /* 0x0000009b9a06723e */ /* 0x000fe200000000ff */
[----:B------:R-:W-:Y:S01]  /*5810*/  FADD.FTZ R157, R157, R171 ;  /* 0x000000ab9d9d7221 */ /* 0x000fe20000010000 */
[----:B--2---:R-:W-:Y:S01]  /*5820*/  F2FP.PACK_AB R7, R33, R32 ;  /* 0x000000202107723e */ /* 0x004fe200000000ff */
[----:B------:R-:W2:Y:S01]  /*5830*/  MUFU.EX2 R34, R34 ;  /* 0x0000002200227308 */ /* 0x000ea20000000800 */
[----:B------:R-:W-:-:S02]  /*5840*/  FADD.FTZ R153, R153, R167 ;  /* 0x000000a799997221 */ /* 0x000fc40000010000 */
[----:B------:R-:W-:Y:S02]  /*5850*/  FADD.FTZ R157, R156, R157 ;  /* 0x0000009d9c9d7221 */ /* 0x000fe40000010000 */
[----:B------:R-:W-:Y:S01]  /*5860*/  FADD.FTZ R153, R152, R153 ;  /* 0x0000009998997221 */ /* 0x000fe20000010000 */
[C---:B---3--:R-:W-:Y:S01]  /*5870*/  HMMA.16816.F32 R128, R4.reuse, R24, R128 ;  /* 0x000000180480723c */ /* 0x048fe20000001880 */
[----:B------:R-:W-:Y:S01]  /*5880*/  FADD.FTZ R155, R155, R157 ;  /* 0x0000009d9b9b7221 */ /* 0x000fe20000010000 */
[----:B------:R-:W3:Y:S01]  /*5890*/  MUFU.EX2 R35, R35 ;  /* 0x0000002300237308 */ /* 0x000ee20000000800 */
[----:B------:R-:W-:Y:S02]  /*58a0*/  FADD.FTZ R32, R32, R153 ;  /* 0x0000009920207221 */ /* 0x000fe40000010000 */
[----:B------:R-:W-:Y:S02]  /*58b0*/  FADD.FTZ R155, R154, R155 ;  /* 0x0000009b9a9b7221 */ /* 0x000fe40000010000 */
[----:B------:R-:W-:Y:S01]  /*58c0*/  FADD.FTZ R32, R33, R32 ;  /* 0x0000002021207221 */ /* 0x000fe20000010000 */
[----:B------:R-:W-:Y:S01]  /*58d0*/  HMMA.16816.F32 R124, R4, R26, R124 ;  /* 0x0000001a047c723c */ /* 0x000fe2000000187c */
[----:B------:R-:W5:Y:S01]  /*58e0*/  LDSM.16.MT88.4 R24, [R229+0x7100] ;  /* 0x00710000e518783b */ /* 0x000f620000004200 */
[----:B--2---:R-:W-:-:S02]  /*58f0*/  FADD.FTZ R155, R34, R155 ;  /* 0x0000009b229b7221 */ /* 0x004fc40000010000 */
[----:B------:R-:W-:-:S04]  /*5900*/  FADD.FTZ R32, R63, R32 ;  /* 0x000000203f207221 */ /* 0x000fc80000010000 */
[----:B-1----:R-:W-:Y:S01]  /*5910*/  HMMA.16816.F32 R84, R4, R12, R84 ;  /* 0x0000000c0454723c */ /* 0x002fe20000001854 */
[----:B------:R-:W-:Y:S02]  /*5920*/  FADD.FTZ R32, R62, R32 ;  /* 0x000000203e207221 */ /* 0x000fe40000010000 */
[----:B---3--:R-:W-:-:S04]  /*5930*/  FADD.FTZ R155, R35, R155 ;  /* 0x0000009b239b7221 */ /* 0x008fc80000010000 */
[----:B------:R-:W-:Y:S01]  /*5940*/  FADD.FTZ R155, R66, R155 ;  /* 0x0000009b429b7221 */ /* 0x000fe20000010000 */
[C---:B------:R-:W-:Y:S01]  /*5950*/  HMMA.16816.F32 R88, R4.reuse, R14, R88 ;  /* 0x0000000e0458723c */ /* 0x040fe20000001858 */
[----:B------:R-:W1:Y:S07]  /*5960*/  LDSM.16.MT88.4 R12, [R228+0x7100] ;  /* 0x00710000e40c783b */ /* 0x000e6e0000004200 */
[C---:B----4-:R-:W-:Y:S08]  /*5970*/  HMMA.16816.F32 R92, R4.reuse, R8, R92 ;  /* 0x00000008045c723c */ /* 0x050ff0000000185c */
[C---:B------:R-:W-:Y:S01]  /*5980*/  HMMA.16816.F32 R96, R4.reuse, R10, R96 ;  /* 0x0000000a0460723c */ /* 0x040fe20000001860 */
[----:B------:R-:W2:Y:S07]  /*5990*/  LDSM.16.MT88.4 R8, [R230+0x3900] ;  /* 0x00390000e608783b */ /* 0x000eae0000004200 */
[C---:B-----5:R-:W-:Y:S08]  /*59a0*/  HMMA.16816.F32 R68, R4.reuse, R20, R68 ;  /* 0x000000140444723c */ /* 0x060ff00000001844 */
[C---:B------:R-:W-:Y:S01]  /*59b0*/  HMMA.16816.F32 R72, R4.reuse, R22, R72 ;  /* 0x000000160448723c */ /* 0x040fe20000001848 */
[----:B------:R-:W-:Y:S07]  /*59c0*/  LDSM.16.MT88.4 R20, [R232+0x3900] ;  /* 0x00390000e814783b */ /* 0x000fee0000004200 */
[C---:B------:R-:W-:Y:S01]  /*59d0*/  HMMA.16816.F32 R120, R4.reuse, R28, R120 ;  /* 0x0000001c0478723c */ /* 0x040fe20000001878 */
[----:B------:R-:W3:Y:S07]  /*59e0*/  MUFU.EX2 R28, R61 ;  /* 0x0000003d001c7308 */ /* 0x000eee0000000800 */
[C---:B------:R-:W-:Y:S08]  /*59f0*/  HMMA.16816.F32 R76, R4.reuse, R16, R76 ;  /* 0x00000010044c723c */ /* 0x040ff0000000184c */
[----:B------:R-:W-:Y:S01]  /*5a00*/  HMMA.16816.F32 R80, R4, R18, R80 ;  /* 0x000000120450723c */ /* 0x000fe20000001850 */
[----:B------:R-:W4:Y:S01]  /*5a10*/  LDSM.16.MT88.4 R16, [R229+0x3900] ;  /* 0x00390000e510783b */ /* 0x000f220000004200 */
[----:B---3--:R-:W-:-:S06]  /*5a20*/  FADD.FTZ R32, R28, R32 ;  /* 0x000000201c207221 */ /* 0x008fcc0000010000 */
[C---:B------:R-:W-:Y:S08]  /*5a30*/  HMMA.16816.F32 R100, R4.reuse, R30, R100 ;  /* 0x0000001e0464723c */ /* 0x040ff00000001864 */
[C---:B------:R-:W-:Y:S08]  /*5a40*/  HMMA.16816.F32 R104, R4.reuse, R24, R104 ;  /* 0x000000180468723c */ /* 0x040ff00000001868 */
[C---:B------:R-:W-:Y:S08]  /*5a50*/  HMMA.16816.F32 R108, R4.reuse, R26, R108 ;  /* 0x0000001a046c723c */ /* 0x040ff0000000186c */
[C---:B-1----:R-:W-:Y:S08]  /*5a60*/  HMMA.16816.F32 R116, R4.reuse, R12, R116 ;  /* 0x0000000c0474723c */ /* 0x042ff00000001874 */
[----:B------:R-:W-:Y:S01]  /*5a70*/  HMMA.16816.F32 R112, R4, R14, R112 ;  /* 0x0000000e0470723c */ /* 0x000fe20000001870 */
[----:B------:R-:W1:Y:S06]  /*5a80*/  LDSM.16.MT88.4 R12, [R228+0x3900] ;  /* 0x00390000e40c783b */ /* 0x000e6c0000004200 */
[----:B------:R-:W-:-:S02]  /*5a90*/  F2FP.PACK_AB R4, R35, R34 ;  /* 0x000000222304723e */ /* 0x000fc400000000ff */
[----:B------:R-:W-:Y:S02]  /*5aa0*/  F2FP.PACK_AB R5, R62, R63 ;  /* 0x0000003f3e05723e */ /* 0x000fe400000000ff */
[C---:B------:R-:W-:Y:S01]  /*5ab0*/  F2FP.PACK_AB R6, R245.reuse, R66 ;  /* 0x00000042f506723e */ /* 0x040fe200000000ff */
[----:B------:R-:W-:Y:S01]  /*5ac0*/  FADD.FTZ R245, R245, R155 ;  /* 0x0000009bf5f57221 */ /* 0x000fe20000010000 */
[C---:B------:R-:W-:Y:S01]  /*5ad0*/  F2FP.PACK_AB R7, R246.reuse, R28 ;  /* 0x0000001cf607723e */ /* 0x040fe200000000ff */
[----:B------:R-:W-:-:S06]  /*5ae0*/  FADD.FTZ R246, R246, R32 ;  /* 0x00000020f6f67221 */ /* 0x000fcc0000010000 */
[C---:B--2---:R-:W-:Y:S08]  /*5af0*/  HMMA.16816.F32 R68, R4.reuse, R8, R68 ;  /* 0x000000080444723c */ /* 0x044ff00000001844 */
[C---:B------:R-:W-:Y:S01]  /*5b00*/  HMMA.16816.F32 R72, R4.reuse, R10, R72 ;  /* 0x0000000a0448723c */ /* 0x040fe20000001848 */
[----:B------:R-:W2:Y:S07]  /*5b10*/  LDSM.16.MT88.4 R8, [R232+0x7900] ;  /* 0x00790000e808783b */ /* 0x000eae0000004200 */
[C---:B----4-:R-:W-:Y:S08]  /*5b20*/  HMMA.16816.F32 R76, R4.reuse, R16, R76 ;  /* 0x00000010044c723c */ /* 0x050ff0000000184c */
[C---:B------:R-:W-:Y:S01]  /*5b30*/  HMMA.16816.F32 R80, R4.reuse, R18, R80 ;  /* 0x000000120450723c */ /* 0x040fe20000001850 */
[----:B------:R-:W3:Y:S07]  /*5b40*/  LDSM.16.MT88.4 R16, [R230+0x7900] ;  /* 0x00790000e610783b */ /* 0x000eee0000004200 */
[C---:B-1----:R-:W-:Y:S08]  /*5b50*/  HMMA.16816.F32 R84, R4.reuse, R12, R84 ;  /* 0x0000000c0454723c */ /* 0x042ff00000001854 */
[C---:B------:R-:W-:Y:S01]  /*5b60*/  HMMA.16816.F32 R88, R4.reuse, R14, R88 ;  /* 0x0000000e0458723c */ /* 0x040fe20000001858 */
[----:B------:R-:W1:Y:S07]  /*5b70*/  LDSM.16.MT88.4 R12, [R229+0x7900] ;  /* 0x00790000e50c783b */ /* 0x000e6e0000004200 */
[C---:B------:R-:W-:Y:S08]  /*5b80*/  HMMA.16816.F32 R128, R4.reuse, R20, R128 ;  /* 0x000000140480723c */ /* 0x040ff00000001880 */
[C---:B--2---:R-:W-:Y:S08]  /*5b90*/  HMMA.16816.F32 R92, R4.reuse, R8, R92 ;  /* 0x00000008045c723c */ /* 0x044ff0000000185c */
[C---:B------:R-:W-:Y:S01]  /*5ba0*/  HMMA.16816.F32 R96, R4.reuse, R10, R96 ;  /* 0x0000000a0460723c */ /* 0x040fe20000001860 */
[----:B------:R-:W2:Y:S07]  /*5bb0*/  LDSM.16.MT88.4 R8, [R228+0x7900] ;  /* 0x00790000e408783b */ /* 0x000eae0000004200 */
[C---:B------:R-:W-:Y:S08]  /*5bc0*/  HMMA.16816.F32 R124, R4.reuse, R22, R124 ;  /* 0x00000016047c723c */ /* 0x040ff0000000187c */
[C---:B---3--:R-:W-:Y:S08]  /*5bd0*/  HMMA.16816.F32 R120, R4.reuse, R16, R120 ;  /* 0x000000100478723c */ /* 0x048ff00000001878 */
[C---:B------:R-:W-:Y:S08]  /*5be0*/  HMMA.16816.F32 R100, R4.reuse, R18, R100 ;  /* 0x000000120464723c */ /* 0x040ff00000001864 */
[C---:B-1----:R-:W-:Y:S08]  /*5bf0*/  HMMA.16816.F32 R104, R4.reuse, R12, R104 ;  /* 0x0000000c0468723c */ /* 0x042ff00000001868 */
[C---:B------:R-:W-:Y:S08]  /*5c00*/  HMMA.16816.F32 R108, R4.reuse, R14, R108 ;  /* 0x0000000e046c723c */ /* 0x040ff0000000186c */
[C---:B--2---:R-:W-:Y:S08]  /*5c10*/  HMMA.16816.F32 R116, R4.reuse, R8, R116 ;  /* 0x000000080474723c */ /* 0x044ff00000001874 */
[----:B------:R-:W-:Y:S01]  /*5c20*/  HMMA.16816.F32 R112, R4, R10, R112 ;  /* 0x0000000a0470723c */ /* 0x000fe20000001870 */
[----:B------:R-:W-:Y:S07]  /*5c30*/  @!P0 BRA `(.L_x_557) ;  /* 0x0000475000008947 */ /* 0x000fee0003800000 */
[----:B------:R-:W-:Y:S01]  /*5c40*/  PLOP3.LUT P1, PT, PT, PT, UP1, 0x80, 0x0 ;  /* 0x000000000000781c */ /* 0x000fe20003f2f018 */
[----:B------:R-:W-:Y:S01]  /*5c50*/  IMAD.MOV.U32 R2, RZ, RZ, R132 ;  /* 0x000000ffff027224 */ /* 0x000fe200078e0084 */
[----:B------:R-:W-:Y:S01]  /*5c60*/  PLOP3.LUT P0, PT, PT, PT, UP1, 0x80, 0x0 ;  /* 0x000000000000781c */ /* 0x000fe20003f0f018 */
[----:B------:R-:W-:Y:S01]  /*5c70*/  IMAD.MOV.U32 R3, RZ, RZ, R0 ;  /* 0x000000ffff037224 */ /* 0x000fe200078e0000 */
[C---:B------:R-:W-:Y:S01]  /*5c80*/  SHF.L.U64.HI R249, R205.reuse, 0x1, R36 ;  /* 0x00000001cdf97819 */ /* 0x040fe20000010224 */
[----:B------:R-:W-:Y:S01]  /*5c90*/  IMAD.SHL.U32 R248, R205, 0x2, RZ ;  /* 0x00000002cdf87824 */ /* 0x000fe200078e00ff */
[C---:B------:R-:W-:Y:S01]  /*5ca0*/  SHF.L.U64.HI R247, R204.reuse, 0x1, R206 ;  /* 0x00000001ccf77819 */ /* 0x040fe200000102ce */
[----:B------:R-:W-:Y:S01]  /*5cb0*/  IMAD.SHL.U32 R211, R204, 0x2, RZ ;  /* 0x00000002ccd37824 */ /* 0x000fe200078e00ff */
[----:B------:R-:W-:-:S05]  /*5cc0*/  UMOV UR4, 0xffffff80 ;  /* 0xffffff8000047882 */ /* 0x000fca0000000000 */
[----:B------:R-:W-:-:S05]  /*5cd0*/  @P1 IMAD.HI.U32 R210, R207, c[0x0][0x2c8], RZ ;  /* 0x0000b200cfd21a27 */ /* 0x000fca00078e00ff */
[----:B------:R-:W-:Y:S02]  /*5ce0*/  @P0 SHF.R.U32.HI R210, RZ, c[0x0][0x2cc], R210 ;  /* 0x0000b300ffd20a19 */ /* 0x000fe400000116d2 */
.L_x_560:
[----:B------:R-:W-:Y:S04]  /*5cf0*/  DEPBAR.LE SB0, 0x0 ;  /* 0x000080000000791a */ /* 0x000fe80000000000 */
[----:B------:R-:W-:Y:S01]  /*5d00*/  BAR.SYNC.DEFER_BLOCKING 0x0 ;  /* 0x0000000000007b1d */ /* 0x000fe20000010000 */
[----:B------:R-:W-:Y:S05]  /*5d10*/  ISETP.LE.AND P0, PT, RZ, UR10, PT ;  /* 0x0000000aff007c0c */ /* 0x000fea000bf03270 */
[----:B------:R1:W2:Y:S04]  /*5d20*/  LDSM.16.M88.4 R8, [R234+0x8100] ;  /* 0x00810000ea08783b */ /* 0x0002a80000000200 */
[----:B------:R1:W3:Y:S04]  /*5d30*/  LDSM.16.M88.4 R16, [R234+0x8900] ;  /* 0x00890000ea10783b */ /* 0x0002e80000000200 */
[----:B------:R1:W4:Y:S04]  /*5d40*/  LDSM.16.M88.4 R24, [R234+0x9100] ;  /* 0x00910000ea18783b */ /* 0x0003280000000200 */
[----:B------:R1:W1:Y:S04]  /*5d50*/  LDSM.16.M88.4 R32, [R234+0x9900] ;  /* 0x00990000ea20783b */ /* 0x0002680000000200 */
[----:B------:R1:W1:Y:S04]  /*5d60*/  LDSM.16.M88.4 R40, [R234+0xa100] ;  /* 0x00a10000ea28783b */ /* 0x0002680000000200 */
        /* <DEDUP_REMOVED lines=8> */
[----:B------:R1:W1:Y:S04]  /*5df0*/  LDSM.16.M88.4 R160, [R223] ;  /* 0x00000000dfa0783b */ /* 0x0002680000000200 */
[----:B------:R1:W1:Y:S04]  /*5e00*/  LDSM.16.M88.4 R164, [R222] ;  /* 0x00000000dea4783b */ /* 0x0002680000000200 */
[----:B------:R1:W1:Y:S01]  /*5e10*/  LDSM.16.M88.4 R168, [R221] ;  /* 0x00000000dda8783b */ /* 0x0002620000000200 */
[----:B------:R-:W-:-:S05]  /*5e20*/  @!P0 BRA `(.L_x_558) ;  /* 0x0000030000008947 */ /* 0x000fca0003800000 */
[----:B--234-:R-:W-:Y:S01]  /*5e30*/  SHF.R.S32.HI R4, RZ, 0x1f, R236 ;  /* 0x0000001fff047819 */ /* 0x01cfe200000114ec */
        /* <DEDUP_REMOVED lines=14> */
[----:B------:R-:W-:Y:S01]  /*5f20*/  SHFL.IDX PT, R14, R5, RZ, 0x181f ;  /* 0x00181fff050e7589 */ /* 0x000fe200000e0000 */
[----:B------:R-:W-:Y:S03]  /*5f30*/  LOP3.LUT R0, R0, 0xf, RZ, 0xc0, !PT ;  /* 0x0000000f00007812 */ /* 0x000fe600078ec0ff */
[----:B------:R-:W3:Y:S04]  /*5f40*/  SHFL.IDX PT, R12, R4, 0x1, 0x181f ;  /* 0x00381f00040c7f89 */ /* 0x000ee800000e0000 */
[----:B------:R-:W4:Y:S04]  /*5f50*/  SHFL.IDX PT, R13, R5, 0x1, 0x181f ;  /* 0x00381f00050d7f89 */ /* 0x000f2800000e0000 */
[----:B------:R-:W5:Y:S04]  /*5f60*/  SHFL.IDX PT, R6, R4, 0x2, 0x181f ;  /* 0x00581f0004067f89 */ /* 0x000f6800000e0000 */
[----:B------:R-:W1:Y:S04]  /*5f70*/  SHFL.IDX PT, R7, R5, 0x2, 0x181f ;  /* 0x00581f0005077f89 */ /* 0x000e6800000e0000 */
[----:B------:R-:W1:Y:S04]  /*5f80*/  SHFL.IDX PT, R4, R4, 0x3, 0x181f ;  /* 0x00781f0004047f89 */ /* 0x000e6800000e0000 */
[----:B------:R-:W1:Y:S01]  /*5f90*/  SHFL.IDX PT, R5, R5, 0x3, 0x181f ;  /* 0x00781f0005057f89 */ /* 0x000e6200000e0000 */
[CC--:B--2---:R-:W-:Y:S02]  /*5fa0*/  IADD3 R28, P1, R22.reuse, R248.reuse, RZ ;  /* 0x000000f8161c7210 */ /* 0x0c4fe40007f3e0ff */
[-C--:B------:R-:W-:Y:S02]  /*5fb0*/  IADD3 R22, P0, R22, R211.reuse, RZ ;  /* 0x000000d316167210 */ /* 0x080fe40007f1e0ff */
[-C--:B---3--:R-:W-:Y:S01]  /*5fc0*/  IADD3 R20, P6, R12, R248.reuse, RZ ;  /* 0x000000f80c147210 */ /* 0x088fe20007fde0ff */
[----:B------:R-:W-:Y:S01]  /*5fd0*/  IMAD.X R29, R14, 0x1, R249, P1 ;  /* 0x000000010e1d7824 */ /* 0x000fe200008e06f9 */
[-C--:B------:R-:W-:Y:S01]  /*5fe0*/  IADD3 R12, P1, R12, R211.reuse, RZ ;  /* 0x000000d30c0c7210 */ /* 0x080fe20007f3e0ff */
[----:B------:R-:W-:Y:S02]  /*5ff0*/  IMAD.X R23, R14, 0x1, R247, P0 ;  /* 0x000000010e177824 */ /* 0x000fe400000e06f7 */
[C---:B----4-:R-:W-:Y:S01]  /*6000*/  IMAD.X R21, R13.reuse, 0x1, R249, P6 ;  /* 0x000000010d157824 */ /* 0x050fe200030e06f9 */
[----:B------:R2:W-:Y:S01]  /*6010*/  LDGSTS.E.BYPASS.LTC128B.128 [R244], [R28.64], !P5 ;  /* 0x000000001cf47fae */ /* 0x0005e2000e901d4e */
[CC--:B-----5:R-:W-:Y:S01]  /*6020*/  IADD3 R14, P0, R6.reuse, R248.reuse, RZ ;  /* 0x000000f8060e7210 */ /* 0x0e0fe20007f1e0ff */
[----:B------:R-:W-:Y:S01]  /*6030*/  IMAD.X R13, R13, 0x1, R247, P1 ;  /* 0x000000010d0d7824 */ /* 0x000fe200008e06f7 */
[----:B------:R-:W-:Y:S01]  /*6040*/  IADD3 R6, P6, R6, R211, RZ ;  /* 0x000000d306067210 */ /* 0x000fe20007fde0ff */
[----:B------:R2:W-:Y:S02]  /*6050*/  LDGSTS.E.BYPASS.LTC128B.128 [R243], [R22.64], !P4 ;  /* 0x0000000016f37fae */ /* 0x0005e4000e101d4e */
[C---:B-1----:R-:W-:Y:S02]  /*6060*/  IMAD.X R15, R7.reuse, 0x1, R249, P0 ;  /* 0x00000001070f7824 */ /* 0x042fe400000e06f9 */
[----:B------:R2:W-:Y:S01]  /*6070*/  LDGSTS.E.BYPASS.LTC128B.128 [R242], [R20.64], !P5 ;  /* 0x0000000014f27fae */ /* 0x0005e2000e901d4e */
[----:B------:R-:W-:Y:S01]  /*6080*/  IMAD.X R7, R7, 0x1, R247, P6 ;  /* 0x0000000107077824 */ /* 0x000fe200030e06f7 */
[----:B------:R-:W-:Y:S02]  /*6090*/  IADD3 R36, P6, R4, R248, RZ ;  /* 0x000000f804247210 */ /* 0x000fe40007fde0ff */
[----:B------:R2:W-:Y:S01]  /*60a0*/  LDGSTS.E.BYPASS.LTC128B.128 [R241], [R12.64], !P4 ;  /* 0x000000000cf17fae */ /* 0x0005e2000e101d4e */
[----:B------:R-:W-:Y:S02]  /*60b0*/  IADD3 R30, P1, P0, R0, R4, R211 ;  /* 0x00000004001e7210 */ /* 0x000fe4000783e0d3 */
[----:B------:R-:W-:Y:S01]  /*60c0*/  IMAD.X R37, R5, 0x1, R249, P6 ;  /* 0x0000000105257824 */ /* 0x000fe200030e06f9 */
[----:B------:R2:W-:Y:S01]  /*60d0*/  LDGSTS.E.BYPASS.LTC128B.128 [R240], [R14.64], !P5 ;  /* 0x000000000ef07fae */ /* 0x0005e2000e901d4e */
[----:B------:R-:W-:Y:S02]  /*60e0*/  ISETP.NE.U32.AND P6, PT, R209, RZ, PT ;  /* 0x000000ffd100720c */ /* 0x000fe40003fc5070 */
[----:B------:R-:W-:Y:S01]  /*60f0*/  IADD3.X R31, RZ, R5, R247, P1, P0 ;  /* 0x00000005ff1f7210 */ /* 0x000fe20000fe04f7 */
[----:B------:R2:W-:Y:S04]  /*6100*/  LDGSTS.E.BYPASS.LTC128B.128 [R239], [R6.64], !P4 ;  /* 0x0000000006ef7fae */ /* 0x0005e8000e101d4e */
[----:B------:R2:W-:Y:S06]  /*6110*/  LDGSTS.E.BYPASS.LTC128B.128 [R244+0x3000], [R36.64], !P5 ;  /* 0x0300000024f47fae */ /* 0x0005ec000e901d4e */
[----:B------:R2:W-:Y:S02]  /*6120*/  LDGSTS.E.BYPASS.LTC128B.128.ZFILL [R244+0x7000], [R30.64], P6 ;  /* 0x070000001ef47fae */ /* 0x0005e4000b141d4e */
.L_x_558:
[C---:B--234-:R-:W-:Y:S01]  /*6130*/  HMMA.16816.F32 R4, R136.reuse, R8, RZ ;  /* 0x000000088804723c */ /* 0x05cfe200000018ff */
[----:B------:R-:W-:Y:S01]  /*6140*/  LDSM.16.M88.4 R180, [R220+0x3800] ;  /* 0x00380000dcb4783b */ /* 0x000fe20000000200 */
[----:B------:R-:W-:Y:S06]  /*6150*/  UISETP.GE.AND UP0, UPT, UR10, 0x1, UPT ;  /* 0x000000010a00788c */ /* 0x000fec000bf06270 */
[C---:B------:R-:W-:Y:S01]  /*6160*/  HMMA.16816.F32 R8, R136.reuse, R10, RZ ;  /* 0x0000000a8808723c */ /* 0x040fe200000018ff */
[----:B------:R-:W0:Y:S01]  /*6170*/  LDGDEPBAR ;  /* 0x00000000000079af */ /* 0x000e220000000000 */
[----:B------:R-:W-:Y:S06]  /*6180*/  PLOP3.LUT P0, PT, PT, PT, UP0, 0x80, 0x0 ;  /* 0x000000000000781c */ /* 0x000fec0003f0f008 */
[C---:B------:R-:W-:Y:S01]  /*6190*/  HMMA.16816.F32 R12, R136.reuse, R16, RZ ;  /* 0x00000010880c723c */ /* 0x040fe200000018ff */
[----:B------:R-:W-:Y:S07]  /*61a0*/  LDSM.16.M88.4 R192, [R219] ;  /* 0x00000000dbc0783b */ /* 0x000fee0000000200 */
[C---:B------:R-:W-:Y:S08]  /*61b0*/  HMMA.16816.F32 R16, R136.reuse, R18, RZ ;  /* 0x000000128810723c */ /* 0x040ff000000018ff */
[C---:B------:R-:W-:Y:S08]  /*61c0*/  HMMA.16816.F32 R20, R136.reuse, R24, RZ ;  /* 0x000000188814723c */ /* 0x040ff000000018ff */
[C---:B------:R-:W-:Y:S08]  /*61d0*/  HMMA.16816.F32 R24, R136.reuse, R26, RZ ;  /* 0x0000001a8818723c */ /* 0x040ff000000018ff */
[C---:B-1----:R-:W-:Y:S08]  /*61e0*/  HMMA.16816.F32 R28, R136.reuse, R32, RZ ;  /* 0x00000020881c723c */ /* 0x042ff000000018ff */
        /* <DEDUP_REMOVED lines=26> */
[----:B------:R-:W-:Y:S07]  /*6390*/  LDSM.16.M88.4 R160, [R220+0x800] ;  /* 0x00080000dca0783b */ /* 0x000fee0000000200 */
[C---:B------:R-:W-:Y:S08]  /*63a0*/  HMMA.16816.F32 R52, R140.reuse, R164, R52 ;  /* 0x000000a48c34723c */ /* 0x040ff00000001834 */
[C---:B------:R-:W-:Y:S01]  /*63b0*/  HMMA.16816.F32 R56, R140.reuse, R166, R56 ;  /* 0x000000a68c38723c */ /* 0x040fe20000001838 */
[----:B------:R-:W-:Y:S07]  /*63c0*/  LDSM.16.M88.4 R164, [R220+0x1000] ;  /* 0x00100000dca4783b */ /* 0x000fee0000000200 */
        /* <DEDUP_REMOVED lines=14> */
[----:B------:R-:W4:Y:S07]  /*64b0*/  LDSM.16.M88.4 R152, [R220] ;  /* 0x00000000dc98783b */ /* 0x000f2e0000000200 */
[C---:B-----5:R-:W-:Y:S08]  /*64c0*/  HMMA.16816.F32 R36, R172.reuse, R156, R36 ;  /* 0x0000009cac24723c */ /* 0x060ff00000001824 */
[C---:B------:R-:W-:Y:S01]  /*64d0*/  HMMA.16816.F32 R40, R172.reuse, R158, R40 ;  /* 0x0000009eac28723c */ /* 0x040fe20000001828 */
        /* <DEDUP_REMOVED lines=42> */
[----:B------:R-:W-:Y:S07]  /*6780*/  LDSM.16.M88.4 R156, [R213] ;  /* 0x00000000d59c783b */ /* 0x000fee0000000200 */
[C---:B------:R-:W-:Y:S08]  /*6790*/  HMMA.16816.F32 R28, R184.reuse, R160, R28 ;  /* 0x000000a0b81c723c */ /* 0x040ff0000000181c */
[C---:B------:R-:W-:Y:S01]  /*67a0*/  HMMA.16816.F32 R32, R184.reuse, R162, R32 ;  /* 0x000000a2b820723c */ /* 0x040fe20000001820 */
[----:B------:R-:W-:Y:S07]  /*67b0*/  LDSM.16.M88.4 R160, [R212] ;  /* 0x00000000d4a0783b */ /* 0x000fee0000000200 */
[C---:B------:R-:W-:Y:S08]  /*67c0*/  HMMA.16816.F32 R36, R184.reuse, R164, R36 ;  /* 0x000000a4b824723c */ /* 0x040ff00000001824 */
[C---:B------:R-:W-:Y:S01]  /*67d0*/  HMMA.16816.F32 R40, R184.reuse, R166, R40 ;  /* 0x000000a6b828723c */ /* 0x040fe20000001828 */
[----:B------:R-:W-:Y:S07]  /*67e0*/  LDSM.16.M88.4 R164, [R231+0xc100] ;  /* 0x00c10000e7a4783b */ /* 0x000fee0000000200 */
[C---:B------:R-:W-:Y:S08]  /*67f0*/  HMMA.16816.F32 R44, R184.reuse, R168, R44 ;  /* 0x000000a8b82c723c */ /* 0x040ff0000000182c */
[C---:B------:R-:W-:Y:S01]  /*6800*/  HMMA.16816.F32 R48, R184.reuse, R170, R48 ;  /* 0x000000aab830723c */ /* 0x040fe20000001830 */
[----:B------:R-:W-:Y:S07]  /*6810*/  LDSM.16.M88.4 R168, [R231+0xc900] ;  /* 0x00c90000e7a8783b */ /* 0x000fee0000000200 */
[C---:B-1----:R-:W-:Y:S08]  /*6820*/  HMMA.16816.F32 R52, R184.reuse, R132, R52 ;  /* 0x00000084b834723c */ /* 0x042ff00000001834 */
[C---:B------:R-:W-:Y:S01]  /*6830*/  HMMA.16816.F32 R56, R184.reuse, R134, R56 ;  /* 0x00000086b838723c */ /* 0x040fe20000001838 */
[----:B------:R-:W1:Y:S07]  /*6840*/  LDSM.16.M88.4 R132, [R215] ;  /* 0x00000000d784783b */ /* 0x000e6e0000000200 */
[C---:B--2---:R-:W-:Y:S08]  /*6850*/  HMMA.16816.F32 R60, R184.reuse, R144, R60 ;  /* 0x00000090b83c723c */ /* 0x044ff0000000183c */
[----:B------:R-:W-:Y:S01]  /*6860*/  HMMA.16816.F32 R64, R184, R146, R64 ;  /* 0x00000092b840723c */ /* 0x000fe20000001840 */
[----:B------:R-:W2:Y:S07]  /*6870*/  LDSM.16.M88.4 R144, [R214] ;  /* 0x00000000d690783b */ /* 0x000eae0000000200 */
[C---:B------:R-:W-:Y:S08]  /*6880*/  HMMA.16816.F32 R4, R188.reuse, R192, R4 ;  /* 0x000000c0bc04723c */ /* 0x040ff00000001804 */
[C---:B------:R-:W-:Y:S01]  /*6890*/  HMMA.16816.F32 R8, R188.reuse, R194, R8 ;  /* 0x000000c2bc08723c */ /* 0x040fe20000001808 */
[----:B------:R-:W5:Y:S07]  /*68a0*/  LDSM.16.M88.4 R192, [R231+0xd100] ;  /* 0x00d10000e7c0783b */ /* 0x000f6e0000000200 */
[C---:B------:R-:W-:Y:S08]  /*68b0*/  HMMA.16816.F32 R12, R188.reuse, R180, R12 ;  /* 0x000000b4bc0c723c */ /* 0x040ff0000000180c */
        /* <DEDUP_REMOVED lines=16> */
[----:B------:R-:W1:Y:S07]  /*69c0*/  LDSM.16.M88.4 R156, [R220+0x4000] ;  /* 0x00400000dc9c783b */ /* 0x000e6e0000000200 */
[C---:B------:R-:W-:Y:S08]  /*69d0*/  HMMA.16816.F32 R60, R188.reuse, R160, R60 ;  /* 0x000000a0bc3c723c */ /* 0x040ff0000000183c */
[----:B------:R-:W-:Y:S01]  /*69e0*/  HMMA.16816.F32 R64, R188, R162, R64 ;  /* 0x000000a2bc40723c */ /* 0x000fe20000001840 */
        /* <DEDUP_REMOVED lines=18> */
[----:B------:R-:W4:Y:S01]  /*6b10*/  LDSM.16.M88.4 R152, [R220+0x7800] ;  /* 0x00780000dc98783b */ /* 0x000f220000000200 */
[----:B------:R-:W-:Y:S06]  /*6b20*/  DEPBAR.LE SB0, 0x0 ;  /* 0x000080000000791a */ /* 0x000fec0000000000 */
[C---:B-1----:R-:W-:Y:S01]  /*6b30*/  HMMA.16816.F32 R52, R196.reuse, R132, R52 ;  /* 0x00000084c434723c */ /* 0x042fe20000001834 */
[----:B------:R-:W-:Y:S07]  /*6b40*/  BAR.SYNC.DEFER_BLOCKING 0x0 ;  /* 0x0000000000007b1d */ /* 0x000fee0000010000 */
[C---:B------:R-:W-:Y:S08]  /*6b50*/  HMMA.16816.F32 R56, R196.reuse, R134, R56 ;  /* 0x00000086c438723c */ /* 0x040ff00000001838 */
[C---:B--2---:R-:W-:Y:S08]  /*6b60*/  HMMA.16816.F32 R60, R196.reuse, R144, R60 ;  /* 0x00000090c43c723c */ /* 0x044ff0000000183c */
        /* <DEDUP_REMOVED lines=16> */
[----:B------:R-:W-:Y:S01]  /*6c70*/  HMMA.16816.F32 R64, R200, R154, R64 ;  /* 0x0000009ac840723c */ /* 0x000fe20000001840 */
[----:B------:R-:W-:-:S07]  /*6c80*/  @!P0 BRA `(.L_x_559) ;  /* 0x000003e000008947 */ /* 0x000fce0003800000 */
        /* <DEDUP_REMOVED lines=34> */
[----:B------:R-:W5:Y:S04]  /*6eb0*/  SHFL.IDX PT, R135, R133, 0x2, 0x181f ;  /* 0x00581f0085877f89 */ /* 0x000f6800000e0000 */
[----:B------:R-:W5:Y:S01]  /*6ec0*/  SHFL.IDX PT, R132, R132, 0x3, 0x181f ;  /* 0x00781f0084847f89 */ /* 0x000f6200000e0000 */
[CC--:B-1----:R-:W-:Y:S02]  /*6ed0*/  IADD3 R152, P1, R150.reuse, R248.reuse, RZ ;  /* 0x000000f896987210 */ /* 0x0c2fe40007f3e0ff */
[-C--:B------:R-:W-:Y:S01]  /*6ee0*/  IADD3 R150, P0, R150, R211.reuse, RZ ;  /* 0x000000d396967210 */ /* 0x080fe20007f1e0ff */
[----:B------:R-:W1:Y:S02]  /*6ef0*/  SHFL.IDX PT, R133, R133, 0x3, 0x181f ;  /* 0x00781f0085857f89 */ /* 0x000e6400000e0000 */
[----:B--2---:R-:W-:Y:S01]  /*6f00*/  IMAD.X R153, R146, 0x1, R249, P1 ;  /* 0x0000000192997824 */ /* 0x004fe200008e06f9 */
[-C--:B---3--:R-:W-:Y:S01]  /*6f10*/  IADD3 R148, P6, R144, R248.reuse, RZ ;  /* 0x000000f890947210 */ /* 0x088fe20007fde0ff */
[----:B------:R-:W-:Y:S01]  /*6f20*/  IMAD.X R151, R146, 0x1, R247, P0 ;  /* 0x0000000192977824 */ /* 0x000fe200000e06f7 */
[-C--:B------:R-:W-:Y:S02]  /*6f30*/  IADD3 R144, P1, R144, R211.reuse, RZ ;  /* 0x000000d390907210 */ /* 0x080fe40007f3e0ff */
[----:B------:R2:W-:Y:S01]  /*6f40*/  LDGSTS.E.BYPASS.LTC128B.128 [R237+0x8100], [R152.64], !P5 ;  /* 0x0810000098ed7fae */ /* 0x0005e2000e901d4e */
[C---:B----4-:R-:W-:Y:S03]  /*6f50*/  IMAD.X R149, R145.reuse, 0x1, R249, P6 ;  /* 0x0000000191957824 */ /* 0x050fe600030e06f9 */
[----:B------:R2:W-:Y:S01]  /*6f60*/  LDGSTS.E.BYPASS.LTC128B.128 [R237+0xc100], [R150.64], !P4 ;  /* 0x0c10000096ed7fae */ /* 0x0005e2000e101d4e */
[CC--:B-----5:R-:W-:Y:S01]  /*6f70*/  IADD3 R146, P0, R134.reuse, R248.reuse, RZ ;  /* 0x000000f886927210 */ /* 0x0e0fe20007f1e0ff */
[----:B------:R-:W-:Y:S01]  /*6f80*/  IMAD.X R145, R145, 0x1, R247, P1 ;  /* 0x0000000191917824 */ /* 0x000fe200008e06f7 */
[----:B------:R-:W-:Y:S01]  /*6f90*/  IADD3 R134, P6, R134, R211, RZ ;  /* 0x000000d386867210 */ /* 0x000fe20007fde0ff */
[----:B------:R2:W-:Y:S02]  /*6fa0*/  LDGSTS.E.BYPASS.LTC128B.128 [R237+0x9100], [R148.64], !P5 ;  /* 0x0910000094ed7fae */ /* 0x0005e4000e901d4e */
[C---:B------:R-:W-:Y:S02]  /*6fb0*/  IMAD.X R147, R135.reuse, 0x1, R249, P0 ;  /* 0x0000000187937824 */ /* 0x040fe400000e06f9 */
[----:B------:R2:W-:Y:S01]  /*6fc0*/  LDGSTS.E.BYPASS.LTC128B.128 [R237+0xd100], [R144.64], !P4 ;  /* 0x0d10000090ed7fae */ /* 0x0005e2000e101d4e */
[----:B------:R-:W-:Y:S01]  /*6fd0*/  IMAD.X R135, R135, 0x1, R247, P6 ;  /* 0x0000000187877824 */ /* 0x000fe200030e06f7 */
[----:B------:R-:W-:Y:S02]  /*6fe0*/  IADD3 R156, P6, R132, R248, RZ ;  /* 0x000000f8849c7210 */ /* 0x000fe40007fde0ff */
[----:B------:R2:W-:Y:S01]  /*6ff0*/  LDGSTS.E.BYPASS.LTC128B.128 [R237+0xa100], [R146.64], !P5 ;  /* 0x0a10000092ed7fae */ /* 0x0005e2000e901d4e */
[----:B------:R-:W-:Y:S02]  /*7000*/  IADD3 R154, P1, P0, R0, R132, R211 ;  /* 0x00000084009a7210 */ /* 0x000fe4000783e0d3 */
[----:B-1----:R-:W-:Y:S01]  /*7010*/  IMAD.X R157, R133, 0x1, R249, P6 ;  /* 0x00000001859d7824 */ /* 0x002fe200030e06f9 */
[----:B------:R2:W-:Y:S01]  /*7020*/  LDGSTS.E.BYPASS.LTC128B.128 [R237+0xe100], [R134.64], !P4 ;  /* 0x0e10000086ed7fae */ /* 0x0005e2000e101d4e */
[----:B------:R-:W-:Y:S02]  /*7030*/  ISETP.NE.U32.AND P6, PT, R209, RZ, PT ;  /* 0x000000ffd100720c */ /* 0x000fe40003fc5070 */
[----:B------:R-:W-:Y:S01]  /*7040*/  IADD3.X R155, RZ, R133, R247, P1, P0 ;  /* 0x00000085ff9b7210 */ /* 0x000fe20000fe04f7 */
[----:B------:R2:W-:Y:S10]  /*7050*/  LDGSTS.E.BYPASS.LTC128B.128 [R237+0xb100], [R156.64], !P5 ;  /* 0x0b1000009ced7fae */ /* 0x0005f4000e901d4e */
[----:B------:R2:W-:Y:S02]  /*7060*/  LDGSTS.E.BYPASS.LTC128B.128.ZFILL [R237+0xf100], [R154.64], P6 ;  /* 0x0f1000009aed7fae */ /* 0x0005e4000b141d4e */
.L_x_559:
[----:B------:R-:W-:Y:S01]  /*7070*/  PLOP3.LUT P0, PT, PT, PT, UP1, 0x80, 0x0 ;  /* 0x000000000000781c */ /* 0x000fe20003f0f018 */
[----:B------:R-:W-:Y:S01]  /*7080*/  IMAD.MOV.U32 R132, RZ, RZ, R207 ;  /* 0x000000ffff847224 */ /* 0x000fe200078e00cf */
[----:B------:R-:W-:Y:S01]  /*7090*/  UIMAD UR7, UR10, UR4, 0x1 ;  /* 0x000000010a0774a4 */ /* 0x000fe2000f8e0204 */
[----:B------:R-:W0:Y:S01]  /*70a0*/  LDGDEPBAR ;  /* 0x00000000000079af */ /* 0x000e220000000000 */
[----:B------:R-:W-:Y:S02]  /*70b0*/  UISETP.GT.AND UP0, UPT, UR10, UR5, UPT ;  /* 0x000000050a00728c */ /* 0x000fe4000bf04270 */
[----:B------:R-:W-:Y:S07]  /*70c0*/  UIADD3 UR10, UR10, -0x1, URZ ;  /* 0xffffffff0a0a7890 */ /* 0x000fee000fffe03f */
[----:B------:R-:W-:Y:S05]  /*70d0*/  @P0 IMAD.MOV.U32 R132, RZ, RZ, R210 ;  /* 0x000000ffff840224 */ /* 0x000fea00078e00d2 */
[----:B------:R-:W-:Y:S08]  /*70e0*/  SHFL.IDX PT, R133, R132, RZ, 0x1c1f ;  /* 0x001c1fff84857589 */ /* 0x000ff000000e0000 */
[----:B------:R1:W3:Y:S02]  /*70f0*/  SHFL.IDX PT, R0, R132, 0x1, 0x1c1f ;  /* 0x003c1f0084007f89 */ /* 0x0002e400000e0000 */
[----:B-1----:R-:W-:Y:S04]  /*7100*/  MOV R132, UR8 ;  /* 0x0000000800847c02 */ /* 0x002fe80008000f00 */
[----:B------:R-:W-:Y:S04]  /*7110*/  IADD3 R132, R132, UR7, -R208 ;  /* 0x0000000784847c10 */ /* 0x000fe8000fffe8d0 */
[----:B------:R-:W-:Y:S05]  /*7120*/  IADD3 R132, R132, -UR12, RZ ;  /* 0x8000000c84847c10 */ /* 0x000fea000fffe0ff */
[C---:B---3--:R-:W-:Y:S02]  /*7130*/  IMAD.IADD R0, R132.reuse, 0x1, R0 ;  /* 0x0000000184007824 */ /* 0x048fe400078e0200 */
[----:B------:R-:W-:Y:S03]  /*7140*/  IMAD.IADD R132, R132, 0x1, R133 ;  /* 0x0000000184847824 */ /* 0x000fe600078e0285 */
[C---:B------:R-:W-:Y:S02]  /*7150*/  ISETP.GT.AND P0, PT, R0.reuse, RZ, PT ;  /* 0x000000ff0000720c */ /* 0x040fe40003f04270 */
[----:B------:R-:W-:Y:S02]  /*7160*/  ISETP.GT.AND P1, PT, R0, 0x1, PT ;  /* 0x000000010000780c */ /* 0x000fe40003f24270 */
[----:B--2---:R-:W-:Y:S02]  /*7170*/  FSEL R134, R6, -INF , P0 ;  /* 0xff80000006867808 */ /* 0x004fe40000000000 */
[----:B------:R-:W-:Y:S02]  /*7180*/  ISETP.GT.AND P0, PT, R132, 0x1, PT ;  /* 0x000000018400780c */ /* 0x000fe40003f04270 */
[----:B------:R-:W-:Y:S02]  /*7190*/  FSEL R7, R7, -INF , P1 ;  /* 0xff80000007077808 */ /* 0x000fe40000800000 */
[----:B------:R-:W-:Y:S02]  /*71a0*/  ISETP.GT.AND P1, PT, R0, 0x8, PT ;  /* 0x000000080000780c */ /* 0x000fe40003f24270 */
[----:B------:R-:W-:Y:S02]  /*71b0*/  FSEL R5, R5, -INF , P0 ;  /* 0xff80000005057808 */ /* 0x000fe40000000000 */
[----:B------:R-:W-:Y:S02]  /*71c0*/  FSEL R10, R10, -INF , P1 ;  /* 0xff8000000a0a7808 */ /* 0x000fe40000800000 */
[----:B------:R-:W-:Y:S02]  /*71d0*/  ISETP.GT.AND P1, PT, R132, 0x9, PT ;  /* 0x000000098400780c */ /* 0x000fe40003f24270 */
[----:B------:R-:W-:Y:S02]  /*71e0*/  ISETP.GT.AND P0, PT, R0, 0x9, PT ;  /* 0x000000090000780c */ /* 0x000fe40003f04270 */
[----:B------:R-:W-:Y:S02]  /*71f0*/  ISETP.GT.AND P6, PT, R132, RZ, PT ;  /* 0x000000ff8400720c */ /* 0x000fe40003fc4270 */
[----:B------:R-:W-:Y:S02]  /*7200*/  FSEL R11, R11, -INF , P0 ;  /* 0xff8000000b0b7808 */ /* 0x000fe40000000000 */
[----:B------:R-:W-:Y:S02]  /*7210*/  FSEL R9, R9, -INF , P1 ;  /* 0xff80000009097808 */ /* 0x000fe40000800000 */
[C---:B------:R-:W-:Y:S02]  /*7220*/  ISETP.GT.AND P1, PT, R0.reuse, 0x11, PT ;  /* 0x000000110000780c */ /* 0x040fe40003f24270 */
[----:B------:R-:W-:Y:S02]  /*7230*/  ISETP.GT.AND P0, PT, R0, 0x10, PT ;  /* 0x000000100000780c */ /* 0x000fe40003f04270 */
[----:B------:R-:W-:Y:S02]  /*7240*/  FSEL R163, R15, -INF , P1 ;  /* 0xff8000000fa37808 */ /* 0x000fe40000800000 */
[----:B------:R-:W-:Y:S02]  /*7250*/  FSEL R6, R4, -INF , P6 ;  /* 0xff80000004067808 */ /* 0x000fe40003000000 */
[----:B------:R-:W-:Y:S02]  /*7260*/  ISETP.GT.AND P6, PT, R132, 0x8, PT ;  /* 0x000000088400780c */ /* 0x000fe40003fc4270 */
[----:B------:R-:W-:Y:S02]  /*7270*/  FSEL R161, R14, -INF , P0 ;  /* 0xff8000000ea17808 */ /* 0x000fe40000000000 */
[----:B------:R-:W-:Y:S02]  /*7280*/  ISETP.GT.AND P0, PT, R132, 0x11, PT ;  /* 0x000000118400780c */ /* 0x000fe40003f04270 */
[----:B------:R-:W-:Y:S02]  /*7290*/  ISETP.GT.AND P1, PT, R0, 0x18, PT ;  /* 0x000000180000780c */ /* 0x000fe40003f24270 */
[----:B------:R-:W-:Y:S02]  /*72a0*/  FSEL R8, R8, -INF , P6 ;  /* 0xff80000008087808 */ /* 0x000fe40003000000 */
[----:B------:R-:W-:Y:S02]  /*72b0*/  ISETP.GT.AND P6, PT, R132, 0x10, PT ;  /* 0x000000108400780c */ /* 0x000fe40003fc4270 */
[----:B------:R-:W-:Y:S02]  /*72c0*/  FSEL R18, R18, -INF , P1 ;  /* 0xff80000012127808 */ /* 0x000fe40000800000 */
[----:B------:R-:W-:Y:S02]  /*72d0*/  ISETP.GT.AND P1, PT, R132, 0x19, PT ;  /* 0x000000198400780c */ /* 0x000fe40003f24270 */
[----:B------:R-:W-:Y:S02]  /*72e0*/  FSEL R158, R13, -INF , P0 ;  /* 0xff8000000d9e7808 */ /* 0x000fe40000000000 */
[----:B------:R-:W-:Y:S02]  /*72f0*/  ISETP.GT.AND P0, PT, R0, 0x19, PT ;  /* 0x000000190000780c */ /* 0x000fe40003f04270 */
[----:B------:R-:W-:Y:S02]  /*7300*/  FMNMX.FTZ R4, R134, R2, !PT ;  /* 0x0000000286047209 */ /* 0x000fe40007810000 */
        /* <DEDUP_REMOVED lines=8> */
[----:B------:R-:W-:Y:S02]  /*7390*/  FSEL R22, R22, -INF , P0 ;  /* 0xff80000016167808 */ /* 0x000fe40000000000 */
[----:B------:R-:W-:Y:S02]  /*73a0*/  FSEL R16, R16, -INF , P6 ;  /* 0xff80000010107808 */ /* 0x000fe40003000000 */
[C---:B------:R-:W-:Y:S02]  /*73b0*/  ISETP.GT.AND P6, PT, R132.reuse, 0x20, PT ;  /* 0x000000208400780c */ /* 0x040fe40003fc4270 */
[----:B------:R-:W-:Y:S02]  /*73c0*/  ISETP.GT.AND P0, PT, R132, 0x21, PT ;  /* 0x000000218400780c */ /* 0x000fe40003f04270 */
[----:B------:R-:W-:Y:S02]  /*73d0*/  FMNMX.FTZ R4, R10, R4, !PT ;  /* 0x000000040a047209 */ /* 0x000fe40007810000 */
[----:B------:R-:W-:Y:S02]  /*73e0*/  ISETP.GT.AND P1, PT, R0, 0x28, PT ;  /* 0x000000280000780c */ /* 0x000fe40003f24270 */
[----:B------:R-:W-:Y:S02]  /*73f0*/  FSEL R20, R20, -INF , P6 ;  /* 0xff80000014147808 */ /* 0x000fe40003000000 */
[----:B------:R-:W-:Y:S02]  /*7400*/  FSEL R135, R21, -INF , P0 ;  /* 0xff80000015877808 */ /* 0x000fe40000000000 */
[----:B------:R-:W-:Y:S02]  /*7410*/  ISETP.GT.AND P0, PT, R0, 0x29, PT ;  /* 0x000000290000780c */ /* 0x000fe40003f04270 */
[----:B------:R-:W-:Y:S02]  /*7420*/  ISETP.GT.AND P6, PT, R132, 0x28, PT ;  /* 0x000000288400780c */ /* 0x000fe40003fc4270 */
[----:B------:R-:W-:Y:S02]  /*7430*/  FSEL R144, R26, -INF , P1 ;  /* 0xff8000001a907808 */ /* 0x000fe40000800000 */
[----:B------:R-:W-:Y:S02]  /*7440*/  ISETP.GT.AND P1, PT, R132, 0x29, PT ;  /* 0x000000298400780c */ /* 0x000fe40003f24270 */
[----:B------:R-:W-:Y:S02]  /*7450*/  FMNMX.FTZ R4, R11, R4, !PT ;  /* 0x000000040b047209 */ /* 0x000fe40007810000 */
[----:B------:R-:W-:Y:S02]  /*7460*/  FSEL R21, R27, -INF , P0 ;  /* 0xff8000001b157808 */ /* 0x000fe40000000000 */
[----:B------:R-:W-:Y:S01]  /*7470*/  FSEL R12, R24, -INF , P6 ;  /* 0xff800000180c7808 */ /* 0x000fe20003000000 */
[----:B------:R-:W-:Y:S01]  /*7480*/  IMAD.MOV.U32 R24, RZ, RZ, R17 ;  /* 0x000000ffff187224 */ /* 0x000fe200078e0011 */
[----:B------:R-:W-:Y:S01]  /*7490*/  FSEL R14, R25, -INF , P1 ;  /* 0xff800000190e7808 */ /* 0x000fe20000800000 */
[----:B------:R-:W-:Y:S01]  /*74a0*/  IMAD.MOV.U32 R25, RZ, RZ, R19 ;  /* 0x000000ffff197224 */ /* 0x000fe200078e0013 */
[C---:B------:R-:W-:Y:S02]  /*74b0*/  ISETP.GT.AND P1, PT, R0.reuse, 0x31, PT ;  /* 0x000000310000780c */ /* 0x040fe40003f24270 */
[----:B------:R-:W-:Y:S02]  /*74c0*/  ISETP.GT.AND P0, PT, R0, 0x30, PT ;  /* 0x000000300000780c */ /* 0x000fe40003f04270 */
[----:B------:R-:W-:Y:S02]  /*74d0*/  FMNMX.FTZ R4, R161, R4, !PT ;  /* 0x00000004a1047209 */ /* 0x000fe40007810000 */
[----:B------:R-:W-:Y:S02]  /*74e0*/  FSEL R133, R30, -INF , P0 ;  /* 0xff8000001e857808 */ /* 0x000fe40000000000 */
[----:B------:R-:W-:Y:S02]  /*74f0*/  MOV R30, R22 ;  /* 0x00000016001e7202 */ /* 0x000fe40000000f00 */
[----:B------:R-:W-:Y:S02]  /*7500*/  FSEL R22, R31, -INF , P1 ;  /* 0xff8000001f167808 */ /* 0x000fe40000800000 */
[----:B------:R-:W-:Y:S02]  /*7510*/  MOV R31, R12 ;  /* 0x0000000c001f7202 */ /* 0x000fe40000000f00 */
[----:B------:R-:W-:Y:S02]  /*7520*/  FMNMX.FTZ R12, R163, R4, !PT ;  /* 0x00000004a30c7209 */ /* 0x000fe40007810000 */
[----:B------:R-:W-:Y:S02]  /*7530*/  FMNMX.FTZ R4, R6, R3, !PT ;  /* 0x0000000306047209 */ /* 0x000fe40007810000 */
[----:B------:R-:W-:Y:S02]  /*7540*/  FMNMX.FTZ R12, R18, R12, !PT ;  /* 0x0000000c120c7209 */ /* 0x000fe40007810000 */
[----:B------:R-:W-:Y:S02]  /*7550*/  ISETP.GT.AND P0, PT, R132, 0x31, PT ;  /* 0x000000318400780c */ /* 0x000fe40003f04270 */
[----:B------:R-:W-:Y:S02]  /*7560*/  FMNMX.FTZ R12, R25, R12, !PT ;  /* 0x0000000c190c7209 */ /* 0x000fe40007810000 */
[----:B------:R-:W-:Y:S02]  /*7570*/  FMNMX.FTZ R4, R5, R4, !PT ;  /* 0x0000000405047209 */ /* 0x000fe40007810000 */
[----:B------:R-:W-:Y:S02]  /*7580*/  FSEL R27, R29, -INF , P0 ;  /* 0xff8000001d1b7808 */ /* 0x000fe40000000000 */
[----:B------:R-:W-:Y:S02]  /*7590*/  ISETP.GT.AND P0, PT, R0, 0x39, PT ;  /* 0x000000390000780c */ /* 0x000fe40003f04270 */
[----:B------:R-:W-:Y:S02]  /*75a0*/  FMNMX.FTZ R12, R30, R12, !PT ;  /* 0x0000000c1e0c7209 */ /* 0x000fe40007810000 */
[----:B------:R-:W-:Y:S02]  /*75b0*/  FMNMX.FTZ R4, R8, R4, !PT ;  /* 0x0000000408047209 */ /* 0x000fe40007810000 */
[----:B------:R-:W-:Y:S01]  /*75c0*/  FSEL R19, R35, -INF , P0 ;  /* 0xff80000023137808 */ /* 0x000fe20000000000 */
[----:B------:R-:W-:Y:S01]  /*75d0*/  IMAD.MOV.U32 R35, RZ, RZ, R144 ;  /* 0x000000ffff237224 */ /* 0x000fe200078e0090 */
[----:B------:R-:W-:Y:S02]  /*75e0*/  FMNMX.FTZ R12, R23, R12, !PT ;  /* 0x0000000c170c7209 */ /* 0x000fe40007810000 */
[----:B------:R-:W-:Y:S02]  /*75f0*/  FMNMX.FTZ R4, R9, R4, !PT ;  /* 0x0000000409047209 */ /* 0x000fe40007810000 */
[----:B------:R-:W-:Y:S02]  /*7600*/  FMNMX.FTZ R12, R35, R12, !PT ;  /* 0x0000000c230c7209 */ /* 0x000fe40007810000 */
[----:B------:R-:W-:Y:S02]  /*7610*/  FMNMX.FTZ R4, R154, R4, !PT ;  /* 0x000000049a047209 */ /* 0x000fe40007810000 */
[----:B------:R-:W-:Y:S02]  /*7620*/  FMNMX.FTZ R12, R21, R12, !PT ;  /* 0x0000000c150c7209 */ /* 0x000fe40007810000 */
[----:B------:R-:W-:Y:S02]  /*7630*/  MOV R26, R16 ;  /* 0x00000010001a7202 */ /* 0x000fe40000000f00 */
[----:B------:R-:W-:Y:S02]  /*7640*/  FMNMX.FTZ R4, R158, R4, !PT ;  /* 0x000000049e047209 */ /* 0x000fe40007810000 */
[----:B------:R-:W-:Y:S02]  /*7650*/  FMNMX.FTZ R12, R133, R12, !PT ;  /* 0x0000000c850c7209 */ /* 0x000fe40007810000 */
[----:B------:R-:W-:Y:S02]  /*7660*/  ISETP.GT.AND P1, PT, R0, 0x38, PT ;  /* 0x000000380000780c */ /* 0x000fe40003f24270 */
[----:B------:R-:W-:Y:S02]  /*7670*/  FMNMX.FTZ R4, R26, R4, !PT ;  /* 0x000000041a047209 */ /* 0x000fe40007810000 */
[----:B------:R-:W-:Y:S02]  /*7680*/  ISETP.GT.AND P6, PT, R132, 0x30, PT ;  /* 0x000000308400780c */ /* 0x000fe40003fc4270 */
[----:B------:R-:W-:Y:S02]  /*7690*/  FMNMX.FTZ R12, R22, R12, !PT ;  /* 0x0000000c160c7209 */ /* 0x000fe40007810000 */
[----:B------:R-:W-:Y:S02]  /*76a0*/  FSEL R34, R34, -INF , P1 ;  /* 0xff80000022227808 */ /* 0x000fe40000800000 */
[----:B------:R-:W-:Y:S02]  /*76b0*/  FMNMX.FTZ R4, R24, R4, !PT ;  /* 0x0000000418047209 */ /* 0x000fe40007810000 */
[----:B------:R-:W-:Y:S02]  /*76c0*/  ISETP.GT.AND P1, PT, R132, 0x39, PT ;  /* 0x000000398400780c */ /* 0x000fe40003f24270 */
[----:B------:R-:W-:Y:S01]  /*76d0*/  FSEL R16, R28, -INF , P6 ;  /* 0xff8000001c107808 */ /* 0x000fe20003000000 */
[----:B------:R-:W-:Y:S01]  /*76e0*/  IMAD.MOV.U32 R28, RZ, RZ, R135 ;  /* 0x000000ffff1c7224 */ /* 0x000fe200078e0087 */
[----:B------:R-:W-:Y:S02]  /*76f0*/  ISETP.GT.AND P6, PT, R132, 0x38, PT ;  /* 0x000000388400780c */ /* 0x000fe40003fc4270 */
[----:B------:R-:W-:Y:S02]  /*7700*/  FMNMX.FTZ R4, R20, R4, !PT ;  /* 0x0000000414047209 */ /* 0x000fe40007810000 */
[----:B------:R-:W-:Y:S02]  /*7710*/  FSEL R33, R33, -INF , P1 ;  /* 0xff80000021217808 */ /* 0x000fe40000800000 */
[----:B------:R-:W-:Y:S02]  /*7720*/  ISETP.GT.AND P1, PT, R0, 0x40, PT ;  /* 0x000000400000780c */ /* 0x000fe40003f24270 */
[----:B------:R-:W-:Y:S02]  /*7730*/  FMNMX.FTZ R12, R34, R12, !PT ;  /* 0x0000000c220c7209 */ /* 0x000fe40007810000 */
[----:B------:R-:W-:Y:S01]  /*7740*/  FSEL R13, R32, -INF , P6 ;  /* 0xff800000200d7808 */ /* 0x000fe20003000000 */
[----:B------:R-:W-:Y:S01]  /*7750*/  IMAD.MOV.U32 R32, RZ, RZ, R14 ;  /* 0x000000ffff207224 */ /* 0x000fe200078e000e */
[----:B------:R-:W-:Y:S02]  /*7760*/  ISETP.GT.AND P6, PT, R132, 0x40, PT ;  /* 0x000000408400780c */ /* 0x000fe40003fc4270 */
[----:B------:R-:W-:Y:S02]  /*7770*/  FSEL R38, R38, -INF , P1 ;  /* 0xff80000026267808 */ /* 0x000fe40000800000 */
[----:B------:R-:W-:Y:S02]  /*7780*/  FMNMX.FTZ R4, R28, R4, !PT ;  /* 0x000000041c047209 */ /* 0x000fe40007810000 */
[----:B------:R-:W-:Y:S02]  /*7790*/  ISETP.GT.AND P0, PT, R0, 0x41, PT ;  /* 0x000000410000780c */ /* 0x000fe40003f04270 */
[----:B------:R-:W-:Y:S02]  /*77a0*/  ISETP.GT.AND P1, PT, R132, 0x41, PT ;  /* 0x000000418400780c */ /* 0x000fe40003f24270 */
[----:B------:R-:W-:Y:S02]  /*77b0*/  FMNMX.FTZ R12, R19, R12, !PT ;  /* 0x0000000c130c7209 */ /* 0x000fe40007810000 */
[----:B------:R-:W-:Y:S02]  /*77c0*/  FSEL R36, R36, -INF , P6 ;  /* 0xff80000024247808 */ /* 0x000fe40003000000 */
[----:B------:R-:W-:Y:S02]  /*77d0*/  ISETP.GT.AND P6, PT, R132, 0x48, PT ;  /* 0x000000488400780c */ /* 0x000fe40003fc4270 */
[----:B------:R-:W-:Y:S02]  /*77e0*/  FSEL R17, R39, -INF , P0 ;  /* 0xff80000027117808 */ /* 0x000fe40000000000 */
[----:B------:R-:W-:Y:S02]  /*77f0*/  FSEL R37, R37, -INF , P1 ;  /* 0xff80000025257808 */ /* 0x000fe40000800000 */
[----:B------:R-:W-:Y:S02]  /*7800*/  FMNMX.FTZ R4, R31, R4, !PT ;  /* 0x000000041f047209 */ /* 0x000fe40007810000 */
[----:B------:R-:W-:Y:S02]  /*7810*/  FMNMX.FTZ R12, R38, R12, !PT ;  /* 0x0000000c260c7209 */ /* 0x000fe40007810000 */
[----:B------:R-:W-:Y:S02]  /*7820*/  ISETP.GT.AND P1, PT, R0, 0x48, PT ;  /* 0x000000480000780c */ /* 0x000fe40003f24270 */
[----:B------:R-:W-:Y:S02]  /*7830*/  FSEL R14, R40, -INF , P6 ;  /* 0xff800000280e7808 */ /* 0x000fe40003000000 */
[----:B------:R-:W-:Y:S02]  /*7840*/  ISETP.GT.AND P6, PT, R132, 0x50, PT ;  /* 0x000000508400780c */ /* 0x000fe40003fc4270 */
[----:B------:R-:W-:Y:S02]  /*7850*/  FSEL R15, R42, -INF , P1 ;  /* 0xff8000002a0f7808 */ /* 0x000fe40000800000 */
[----:B------:R-:W-:Y:S02]  /*7860*/  ISETP.GT.AND P0, PT, R0, 0x49, PT ;  /* 0x000000490000780c */ /* 0x000fe40003f04270 */
[----:B------:R-:W-:Y:S02]  /*7870*/  FMNMX.FTZ R12, R17, R12, !PT ;  /* 0x0000000c110c7209 */ /* 0x000fe40007810000 */
[----:B------:R-:W-:Y:S02]  /*7880*/  ISETP.GT.AND P1, PT, R132, 0x49, PT ;  /* 0x000000498400780c */ /* 0x000fe40003f24270 */
[----:B------:R-:W-:Y:S02]  /*7890*/  FMNMX.FTZ R4, R32, R4, !PT ;  /* 0x0000000420047209 */ /* 0x000fe40007810000 */
[----:B------:R-:W-:Y:S02]  /*78a0*/  FSEL R252, R44, -INF , P6 ;  /* 0xff8000002cfc7808 */ /* 0x000fe40003000000 */
[----:B------:R-:W-:Y:S02]  /*78b0*/  ISETP.GT.AND P6, PT, R132, 0x58, PT ;  /* 0x000000588400780c */ /* 0x000fe40003fc4270 */
[----:B------:R-:W-:Y:S02]  /*78c0*/  FSEL R29, R43, -INF , P0 ;  /* 0xff8000002b1d7808 */ /* 0x000fe40000000000 */
[----:B------:R-:W-:Y:S02]  /*78d0*/  FMNMX.FTZ R12, R15, R12, !PT ;  /* 0x0000000c0f0c7209 */ /* 0x000fe40007810000 */
[----:B------:R-:W-:Y:S02]  /*78e0*/  FSEL R41, R41, -INF , P1 ;  /* 0xff80000029297808 */ /* 0x000fe40000800000 */
[----:B------:R-:W-:Y:S02]  /*78f0*/  ISETP.GT.AND P1, PT, R0, 0x50, PT ;  /* 0x000000500000780c */ /* 0x000fe40003f24270 */
[----:B------:R-:W-:Y:S02]  /*7900*/  FMNMX.FTZ R4, R16, R4, !PT ;  /* 0x0000000410047209 */ /* 0x000fe40007810000 */
[----:B------:R-:W-:Y:S01]  /*7910*/  FSEL R195, R48, -INF , P6 ;  /* 0xff80000030c37808 */ /* 0x000fe20003000000 */
[----:B------:R-:W-:Y:S01]  /*7920*/  IMAD.MOV.U32 R48, RZ, RZ, R13 ;  /* 0x000000ffff307224 */ /* 0x000fe200078e000d */
[----:B------:R-:W-:Y:S02]  /*7930*/  FSEL R250, R46, -INF , P1 ;  /* 0xff8000002efa7808 */ /* 0x000fe40000800000 */
[----:B------:R-:W-:Y:S02]  /*7940*/  FMNMX.FTZ R12, R29, R12, !PT ;  /* 0x0000000c1d0c7209 */ /* 0x000fe40007810000 */
[----:B------:R-:W-:Y:S02]  /*7950*/  ISETP.GT.AND P0, PT, R0, 0x51, PT ;  /* 0x000000510000780c */ /* 0x000fe40003f04270 */
[----:B------:R-:W-:Y:S02]  /*7960*/  ISETP.GT.AND P1, PT, R132, 0x51, PT ;  /* 0x000000518400780c */ /* 0x000fe40003f24270 */
[----:B------:R-:W-:Y:S02]  /*7970*/  FMNMX.FTZ R4, R27, R4, !PT ;  /* 0x000000041b047209 */ /* 0x000fe40007810000 */
[----:B------:R-:W-:Y:S02]  /*7980*/  FSEL R194, R47, -INF , P0 ;  /* 0xff8000002fc27808 */ /* 0x000fe40000000000 */
[----:B------:R-:W-:Y:S02]  /*7990*/  FSEL R251, R45, -INF , P1 ;  /* 0xff8000002dfb7808 */ /* 0x000fe40000800000 */
[----:B------:R-:W-:Y:S01]  /*79a0*/  FMNMX.FTZ R13, R250, R12, !PT ;  /* 0x0000000cfa0d7209 */ /* 0x000fe20007810000 */
[----:B------:R-:W-:Y:S01]  /*79b0*/  LDSM.16.MT88.4 R44, [R232+0x4100] ;  /* 0x00410000e82c783b */ /* 0x000fe20000004200 */
[----:B------:R-:W-:Y:S02]  /*79c0*/  FMNMX.FTZ R4, R48, R4, !PT ;  /* 0x0000000430047209 */ /* 0x000fe40007810000 */
[----:B------:R-:W-:Y:S02]  /*79d0*/  ISETP.GT.AND P1, PT, R0, 0x58, PT ;  /* 0x000000580000780c */ /* 0x000fe40003f24270 */
[----:B------:R-:W-:Y:S02]  /*79e0*/  FMNMX.FTZ R12, R33, R4, !PT ;  /* 0x00000004210c7209 */ /* 0x000fe40007810000 */
[----:B------:R-:W-:Y:S02]  /*79f0*/  FMNMX.FTZ R4, R194, R13, !PT ;  /* 0x0000000dc2047209 */ /* 0x000fe40007810000 */
[----:B------:R-:W-:Y:S02]  /*7a00*/  ISETP.GT.AND P0, PT, R0, 0x59, PT ;  /* 0x000000590000780c */ /* 0x000fe40003f04270 */
[----:B------:R-:W-:Y:S01]  /*7a10*/  FSEL R192, R50, -INF , P1 ;  /* 0xff80000032c07808 */ /* 0x000fe20000800000 */
[----:B------:R-:W-:Y:S01]  /*7a20*/  IMAD.MOV.U32 R50, RZ, RZ, R133 ;  /* 0x000000ffff327224 */ /* 0x000fe200078e0085 */
[----:B------:R-:W-:Y:S02]  /*7a30*/  FMNMX.FTZ R12, R36, R12, !PT ;  /* 0x0000000c240c7209 */ /* 0x000fe40007810000 */
[----:B------:R-:W-:Y:S01]  /*7a40*/  FSEL R183, R51, -INF , P0 ;  /* 0xff80000033b77808 */ /* 0x000fe20000000000 */
[----:B------:R-:W-:Y:S01]  /*7a50*/  IMAD.MOV.U32 R51, RZ, RZ, R22 ;  /* 0x000000ffff337224 */ /* 0x000fe200078e0016 */
[----:B------:R-:W-:Y:S02]  /*7a60*/  ISETP.GT.AND P0, PT, R0, 0x60, PT ;  /* 0x000000600000780c */ /* 0x000fe40003f04270 */
[----:B------:R-:W-:Y:S02]  /*7a70*/  FMNMX.FTZ R4, R192, R4, !PT ;  /* 0x00000004c0047209 */ /* 0x000fe40007810000 */
[----:B------:R-:W-:Y:S02]  /*7a80*/  FSEL R180, R54, -INF , P0 ;  /* 0xff80000036b47808 */ /* 0x000fe40000000000 */
[----:B------:R-:W-:Y:S02]  /*7a90*/  FMNMX.FTZ R12, R37, R12, !PT ;  /* 0x0000000c250c7209 */ /* 0x000fe40007810000 */
[----:B------:R-:W-:Y:S02]  /*7aa0*/  ISETP.GT.AND P6, PT, R0, 0x61, PT ;  /* 0x000000610000780c */ /* 0x000fe40003fc4270 */
[----:B------:R-:W-:Y:S02]  /*7ab0*/  ISETP.GT.AND P1, PT, R132, 0x59, PT ;  /* 0x000000598400780c */ /* 0x000fe40003f24270 */
[----:B------:R-:W-:Y:S02]  /*7ac0*/  ISETP.GT.AND P0, PT, R0, 0x69, PT ;  /* 0x000000690000780c */ /* 0x000fe40003f04270 */
[----:B------:R-:W-:Y:S02]  /*7ad0*/  FMNMX.FTZ R4, R183, R4, !PT ;  /* 0x00000004b7047209 */ /* 0x000fe40007810000 */
[----:B------:R-:W-:Y:S02]  /*7ae0*/  FSEL R170, R55, -INF , P6 ;  /* 0xff80000037aa7808 */ /* 0x000fe40003000000 */
[----:B------:R-:W-:Y:S02]  /*7af0*/  FMNMX.FTZ R12, R14, R12, !PT ;  /* 0x0000000c0e0c7209 */ /* 0x000fe40007810000 */
[----:B------:R-:W-:Y:S02]  /*7b00*/  FSEL R193, R49, -INF , P1 ;  /* 0xff80000031c17808 */ /* 0x000fe40000800000 */
[----:B------:R-:W-:Y:S02]  /*7b10*/  ISETP.GT.AND P1, PT, R0, 0x68, PT ;  /* 0x000000680000780c */ /* 0x000fe40003f24270 */
[----:B------:R-:W-:Y:S02]  /*7b20*/  FSEL R167, R59, -INF , P0 ;  /* 0xff8000003ba77808 */ /* 0x000fe40000000000 */
[----:B------:R-:W-:Y:S02]  /*7b30*/  MOV R59, R41 ;  /* 0x00000029003b7202 */ /* 0x000fe40000000f00 */
[----:B------:R-:W-:Y:S02]  /*7b40*/  FMNMX.FTZ R4, R180, R4, !PT ;  /* 0x00000004b4047209 */ /* 0x000fe40007810000 */
[----:B------:R-:W-:Y:S01]  /*7b50*/  FSEL R168, R58, -INF , P1 ;  /* 0xff8000003aa87808 */ /* 0x000fe20000800000 */
[----:B------:R-:W-:Y:S01]  /*7b60*/  IMAD.MOV.U32 R58, RZ, RZ, R19 ;  /* 0x000000ffff3a7224 */ /* 0x000fe200078e0013 */
[----:B------:R-:W-:Y:S02]  /*7b70*/  FMNMX.FTZ R12, R59, R12, !PT ;  /* 0x0000000c3b0c7209 */ /* 0x000fe40007810000 */
[----:B------:R-:W-:Y:S02]  /*7b80*/  FMNMX.FTZ R4, R170, R4, !PT ;  /* 0x00000004aa047209 */ /* 0x000fe40007810000 */
[----:B------:R-:W-:Y:S02]  /*7b90*/  ISETP.GT.AND P6, PT, R0, 0x70, PT ;  /* 0x000000700000780c */ /* 0x000fe40003fc4270 */
[----:B------:R-:W-:Y:S02]  /*7ba0*/  FMNMX.FTZ R12, R252, R12, !PT ;  /* 0x0000000cfc0c7209 */ /* 0x000fe40007810000 */
[----:B------:R-:W-:Y:S02]  /*7bb0*/  FMNMX.FTZ R4, R168, R4, !PT ;  /* 0x00000004a8047209 */ /* 0x000fe40007810000 */
[----:B------:R-:W-:Y:S02]  /*7bc0*/  FSEL R164, R62, -INF , P6 ;  /* 0xff8000003ea47808 */ /* 0x000fe40003000000 */
[----:B------:R-:W-:Y:S02]  /*7bd0*/  ISETP.GT.AND P1, PT, R0, 0x71, PT ;  /* 0x000000710000780c */ /* 0x000fe40003f24270 */
[----:B------:R-:W-:Y:S02]  /*7be0*/  ISETP.GT.AND P0, PT, R132, 0x60, PT ;  /* 0x000000608400780c */ /* 0x000fe40003f04270 */
[----:B------:R-:W-:Y:S02]  /*7bf0*/  FMNMX.FTZ R12, R251, R12, !PT ;  /* 0x0000000cfb0c7209 */ /* 0x000fe40007810000 */
[----:B------:R-:W-:Y:S02]  /*7c00*/  FMNMX.FTZ R4, R167, R4, !PT ;  /* 0x00000004a7047209 */ /* 0x000fe40007810000 */
[----:B------:R-:W-:Y:S02]  /*7c10*/  FSEL R160, R63, -INF , P1 ;  /* 0xff8000003fa07808 */ /* 0x000fe40000800000 */
[----:B------:R-:W-:Y:S02]  /*7c20*/  FSEL R182, R52, -INF , P0 ;  /* 0xff80000034b67808 */ /* 0x000fe40000000000 */
[C---:B------:R-:W-:Y:S02]  /*7c30*/  ISETP.GT.AND P1, PT, R0.reuse, 0x78, PT ;  /* 0x000000780000780c */ /* 0x040fe40003f24270 */
[----:B------:R-:W-:Y:S02]  /*7c40*/  ISETP.GT.AND P0, PT, R0, 0x79, PT ;  /* 0x000000790000780c */ /* 0x000fe40003f04270 */
[----:B------:R-:W-:Y:S02]  /*7c50*/  FMNMX.FTZ R0, R195, R12, !PT ;  /* 0x0000000cc3007209 */ /* 0x000fe40007810000 */
[----:B------:R-:W-:Y:S02]  /*7c60*/  FMNMX.FTZ R4, R164, R4, !PT ;  /* 0x00000004a4047209 */ /* 0x000fe40007810000 */
        /* <DEDUP_REMOVED lines=8> */
[----:B------:R-:W-:Y:S01]  /*7cf0*/  ISETP.GT.AND P1, PT, R132, 0x68, PT ;  /* 0x000000688400780c */ /* 0x000fe20003f24270 */
[----:B------:R-:W-:Y:S01]  /*7d00*/  LDSM.16.MT88.4 R52, [R230+0x4100] ;  /* 0x00410000e634783b */ /* 0x000fe20000004200 */
[----:B------:R-:W-:Y:S02]  /*7d10*/  FMNMX.FTZ R4, R133, R0, !PT ;  /* 0x0000000085047209 */ /* 0x000fe40007810000 */
[----:B------:R-:W-:Y:S01]  /*7d20*/  FSEL R171, R56, -INF , P1 ;  /* 0xff80000038ab7808 */ /* 0x000fe20000800000 */
[----:B------:R-:W-:Y:S01]  /*7d30*/  IMAD.MOV.U32 R56, RZ, RZ, R15 ;  /* 0x000000ffff387224 */ /* 0x000fe200078e000f */
[C---:B------:R-:W-:Y:S02]  /*7d40*/  ISETP.GT.AND P0, PT, R132.reuse, 0x69, PT ;  /* 0x000000698400780c */ /* 0x040fe40003f04270 */
[----:B------:R-:W-:Y:S01]  /*7d50*/  FMNMX.FTZ R12, R181, R12, !PT ;  /* 0x0000000cb50c7209 */ /* 0x000fe20007810000 */
[----:B------:R-:W1:Y:S01]  /*7d60*/  SHFL.BFLY PT, R0, R4, 0x2, 0x1f ;  /* 0x0c401f0004007f89 */ /* 0x000e6200000e0000 */
[----:B------:R-:W-:Y:S01]  /*7d70*/  FSEL R169, R57, -INF , P0 ;  /* 0xff80000039a97808 */ /* 0x000fe20000000000 */
[----:B------:R-:W-:Y:S01]  /*7d80*/  IMAD.MOV.U32 R57, RZ, RZ, R14 ;  /* 0x000000ffff397224 */ /* 0x000fe200078e000e */
[----:B------:R-:W-:Y:S02]  /*7d90*/  ISETP.GT.AND P1, PT, R132, 0x70, PT ;  /* 0x000000708400780c */ /* 0x000fe40003f24270 */
[----:B------:R-:W-:Y:S02]  /*7da0*/  FMNMX.FTZ R12, R171, R12, !PT ;  /* 0x0000000cab0c7209 */ /* 0x000fe40007810000 */
[----:B------:R-:W-:Y:S02]  /*7db0*/  FSEL R165, R60, -INF , P1 ;  /* 0xff8000003ca57808 */ /* 0x000fe40000800000 */
[C---:B------:R-:W-:Y:S02]  /*7dc0*/  ISETP.GT.AND P0, PT, R132.reuse, 0x71, PT ;  /* 0x000000718400780c */ /* 0x040fe40003f04270 */
[----:B------:R-:W-:Y:S02]  /*7dd0*/  FMNMX.FTZ R12, R169, R12, !PT ;  /* 0x0000000ca90c7209 */ /* 0x000fe40007810000 */
[----:B------:R-:W-:Y:S02]  /*7de0*/  FSEL R166, R61, -INF , P0 ;  /* 0xff8000003da67808 */ /* 0x000fe40000000000 */
[----:B------:R-:W-:Y:S01]  /*7df0*/  ISETP.GT.AND P1, PT, R132, 0x78, PT ;  /* 0x000000788400780c */ /* 0x000fe20003f24270 */
[----:B------:R-:W-:Y:S01]  /*7e00*/  LDSM.16.MT88.4 R60, [R229+0x4100] ;  /* 0x00410000e53c783b */ /* 0x000fe20000004200 */
[----:B------:R-:W-:Y:S02]  /*7e10*/  FMNMX.FTZ R12, R165, R12, !PT ;  /* 0x0000000ca50c7209 */ /* 0x000fe40007810000 */
[----:B------:R-:W-:Y:S02]  /*7e20*/  FSEL R162, R64, -INF , P1 ;  /* 0xff80000040a27808 */ /* 0x000fe40000800000 */
[----:B------:R-:W-:Y:S02]  /*7e30*/  ISETP.GT.AND P0, PT, R132, 0x79, PT ;  /* 0x000000798400780c */ /* 0x000fe40003f04270 */
[----:B------:R-:W-:Y:S02]  /*7e40*/  FMNMX.FTZ R12, R166, R12, !PT ;  /* 0x0000000ca60c7209 */ /* 0x000fe40007810000 */
[----:B------:R-:W-:Y:S01]  /*7e50*/  FSEL R157, R65, -INF , P0 ;  /* 0xff800000419d7808 */ /* 0x000fe20000000000 */
[----:B------:R-:W-:Y:S01]  /*7e60*/  IMAD.MOV.U32 R65, RZ, RZ, R20 ;  /* 0x000000ffff417224 */ /* 0x000fe200078e0014 */
[----:B------:R-:W-:Y:S02]  /*7e70*/  FMNMX.FTZ R12, R162, R12, !PT ;  /* 0x0000000ca20c7209 */ /* 0x000fe40007810000 */
[----:B-1----:R-:W-:Y:S02]  /*7e80*/  FMNMX.FTZ R4, R4, R0, !PT ;  /* 0x0000000004047209 */ /* 0x002fe40007810000 */
[----:B------:R-:W-:Y:S02]  /*7e90*/  FMNMX.FTZ R12, R157, R12, !PT ;  /* 0x0000000c9d0c7209 */ /* 0x000fe40007810000 */
[----:B------:R-:W-:Y:S01]  /*7ea0*/  MOV R49, R21 ;  /* 0x0000001500317202 */ /* 0x000fe20000000f00 */
[----:B------:R-:W1:Y:S01]  /*7eb0*/  SHFL.BFLY PT, R0, R4, 0x1, 0x1f ;  /* 0x0c201f0004007f89 */ /* 0x000e6200000e0000 */
[----:B------:R-:W-:Y:S02]  /*7ec0*/  MOV R64, R23 ;  /* 0x0000001700407202 */ /* 0x000fe40000000f00 */
[----:B------:R-:W-:Y:S02]  /*7ed0*/  MOV R66, R17 ;  /* 0x0000001100427202 */ /* 0x000fe40000000f00 */
[----:B------:R-:W-:Y:S03]  /*7ee0*/  MOV R67, R27 ;  /* 0x0000001b00437202 */ /* 0x000fe60000000f00 */
[----:B------:R-:W2:Y:S08]  /*7ef0*/  SHFL.BFLY PT, R13, R12, 0x2, 0x1f ;  /* 0x0c401f000c0d7f89 */ /* 0x000eb000000e0000 */
[----:B------:R-:W-:Y:S01]  /*7f00*/  LDSM.16.MT88.4 R20, [R230+0x100] ;  /* 0x00010000e614783b */ /* 0x000fe20000004200 */
[----:B-1----:R-:W-:Y:S04]  /*7f10*/  FMNMX.FTZ R132, R0, R4, !PT ;  /* 0x0000000400847209 */ /* 0x002fe80007810000 */
[C---:B------:R-:W-:Y:S01]  /*7f20*/  FSETP.NEU.FTZ.AND P1, PT, R132.reuse, -INF , PT ;  /* 0xff8000008400780b */ /* 0x040fe20003f3d000 */
[----:B------:R-:W-:Y:S01]  /*7f30*/  FMUL.FTZ R155, R132, c[0x0][0x2d0] ;  /* 0x0000b400849b7a20 */ /* 0x000fe20000410000 */
[----:B--2---:R-:W-:Y:S04]  /*7f40*/  FMNMX.FTZ R12, R13, R12, !PT ;  /* 0x0000000c0d0c7209 */ /* 0x004fe80007810000 */
[----:B------:R-:W-:Y:S01]  /*7f50*/  FSEL R155, R155, RZ, P1 ;  /* 0x000000ff9b9b7208 */ /* 0x000fe20000800000 */
[----:B------:R-:W1:Y:S04]  /*7f60*/  SHFL.BFLY PT, R0, R12, 0x1, 0x1f ;  /* 0x0c201f000c007f89 */ /* 0x000e6800000e0000 */
        /* <DEDUP_REMOVED lines=14> */
[--C-:B------:R-:W-:Y:S01]  /*8050*/  FFMA.FTZ R170, R170, c[0x0][0x2d0], -R155.reuse ;  /* 0x0000b400aaaa7a23 */ /* 0x100fe2000001089b */
[----:B------:R-:W1:Y:S01]  /*8060*/  LDSM.16.MT88.4 R12, [R232+0x100] ;  /* 0x00010000e80c783b */ /* 0x000e620000004200 */
        /* <DEDUP_REMOVED lines=9> */
[----:B------:R-:W-:Y:S01]  /*8100*/  PLOP3.LUT P0, PT, PT, PT, UP0, 0x80, 0x0 ;  /* 0x000000000000781c */ /* 0x000fe20003f0f008 */
[----:B------:R-:W-:Y:S01]  /*8110*/  FADD.FTZ R3, -R4, R3 ;  /* 0x0000000304037221 */ /* 0x000fe20000010100 */
[----:B------:R-:W-:Y:S01]  /*8120*/  FSEL R4, R132, RZ, P1 ;  /* 0x000000ff84047208 */ /* 0x000fe20000800000 */
[--C-:B------:R-:W-:Y:S01]  /*8130*/  FFMA.FTZ R152, R6, c[0x0][0x2d0], -R159.reuse ;  /* 0x0000b40006987a23 */ /* 0x100fe2000001089f */
[----:B------:R-:W3:Y:S01]  /*8140*/  MUFU.EX2 R134, R134 ;  /* 0x0000008600867308 */ /* 0x000ee20000000800 */
[--C-:B------:R-:W-:Y:S02]  /*8150*/  FFMA.FTZ R151, R5, c[0x0][0x2d0], -R159.reuse ;  /* 0x0000b40005977a23 */ /* 0x100fe4000001089f */
[----:B------:R-:W-:Y:S01]  /*8160*/  FADD.FTZ R2, -R4, R2 ;  /* 0x0000000204027221 */ /* 0x000fe20000010100 */
[----:B--2---:R-:W-:Y:S01]  /*8170*/  F2FP.PACK_AB R145, R148, R153 ;  /* 0x000000999491723e */ /* 0x004fe200000000ff */
[--C-:B------:R-:W-:Y:S02]  /*8180*/  FFMA.FTZ R150, R8, c[0x0][0x2d0], -R159.reuse ;  /* 0x0000b40008967a23 */ /* 0x100fe4000001089f */
[--C-:B------:R-:W-:Y:S02]  /*8190*/  FFMA.FTZ R149, R9, c[0x0][0x2d0], -R159.reuse ;  /* 0x0000b40009957a23 */ /* 0x100fe4000001089f */
[----:B------:R-:W-:Y:S01]  /*81a0*/  FMUL.FTZ R3, R3, c[0x0][0x2d0] ;  /* 0x0000b40003037a20 */ /* 0x000fe20000410000 */
[----:B------:R-:W-:Y:S01]  /*81b0*/  MUFU.EX2 R152, R152 ;  /* 0x0000009800987308 */ /* 0x000fe20000000800 */
[----:B------:R-:W-:Y:S02]  /*81c0*/  FMUL.FTZ R2, R2, c[0x0][0x2d0] ;  /* 0x0000b40002027a20 */ /* 0x000fe40000410000 */
[--C-:B------:R-:W-:Y:S02]  /*81d0*/  FFMA.FTZ R154, R154, c[0x0][0x2d0], -R159.reuse ;  /* 0x0000b4009a9a7a23 */ /* 0x100fe4000001089f */
[--C-:B------:R-:W-:Y:S02]  /*81e0*/  FFMA.FTZ R158, R158, c[0x0][0x2d0], -R159.reuse ;  /* 0x0000b4009e9e7a23 */ /* 0x100fe4000001089f */
[--C-:B------:R-:W-:Y:S02]  /*81f0*/  FFMA.FTZ R252, R252, c[0x0][0x2d0], -R159.reuse ;  /* 0x0000b400fcfc7a23 */ /* 0x100fe4000001089f */
[--C-:B------:R-:W-:Y:S01]  /*8200*/  FFMA.FTZ R251, R251, c[0x0][0x2d0], -R159.reuse ;  /* 0x0000b400fbfb7a23 */ /* 0x100fe2000001089f */
[----:B------:R-:W2:Y:S01]  /*8210*/  MUFU.EX2 R3, R3 ;  /* 0x0000000300037308 */ /* 0x000ea20000000800 */
[--C-:B------:R-:W-:Y:S02]  /*8220*/  FFMA.FTZ R195, R195, c[0x0][0x2d0], -R159.reuse ;  /* 0x0000b400c3c37a23 */ /* 0x100fe4000001089f */
[--C-:B------:R-:W-:Y:S01]  /*8230*/  FFMA.FTZ R193, R193, c[0x0][0x2d0], -R159.reuse ;  /* 0x0000b400c1c17a23 */ /* 0x100fe2000001089f */
[----:B---3--:R-:W-:Y:S01]  /*8240*/  F2FP.PACK_AB R147, R134, R135 ;  /* 0x000000878693723e */ /* 0x008fe200000000ff */
[--C-:B------:R-:W-:Y:S02]  /*8250*/  FFMA.FTZ R182, R182, c[0x0][0x2d0], -R159.reuse ;  /* 0x0000b400b6b67a23 */ /* 0x100fe4000001089f */
[--C-:B------:R-:W-:Y:S02]  /*8260*/  FFMA.FTZ R181, R181, c[0x0][0x2d0], -R159.reuse ;  /* 0x0000b400b5b57a23 */ /* 0x100fe4000001089f */
[--C-:B------:R-:W-:Y:S01]  /*8270*/  FFMA.FTZ R171, R171, c[0x0][0x2d0], -R159.reuse ;  /* 0x0000b400abab7a23 */ /* 0x100fe2000001089f */
[----:B------:R-:W3:Y:S01]  /*8280*/  MUFU.EX2 R151, R151 ;  /* 0x0000009700977308 */ /* 0x000ee20000000800 */
[--C-:B------:R-:W-:Y:S02]  /*8290*/  FFMA.FTZ R169, R169, c[0x0][0x2d0], -R159.reuse ;  /* 0x0000b400a9a97a23 */ /* 0x100fe4000001089f */
[--C-:B------:R-:W-:Y:S02]  /*82a0*/  FFMA.FTZ R165, R165, c[0x0][0x2d0], -R159.reuse ;  /* 0x0000b400a5a57a23 */ /* 0x100fe4000001089f */
[--C-:B------:R-:W-:Y:S02]  /*82b0*/  FFMA.FTZ R166, R166, c[0x0][0x2d0], -R159.reuse ;  /* 0x0000b400a6a67a23 */ /* 0x100fe4000001089f */
[----:B------:R-:W-:Y:S02]  /*82c0*/  FFMA.FTZ R162, R162, c[0x0][0x2d0], -R159 ;  /* 0x0000b400a2a27a23 */ /* 0x000fe4000001089f */
[----:B------:R-:W-:Y:S01]  /*82d0*/  FFMA.FTZ R156, R156, c[0x0][0x2d0], -R155 ;  /* 0x0000b4009c9c7a23 */ /* 0x000fe2000001089b */
[----:B------:R-:W4:Y:S01]  /*82e0*/  MUFU.EX2 R150, R150 ;  /* 0x0000009600967308 */ /* 0x000f220000000800 */
[C---:B--2---:R-:W-:Y:S02]  /*82f0*/  FMUL.FTZ R4, R3.reuse, R128 ;  /* 0x0000008003047220 */ /* 0x044fe40000410000 */
[C---:B------:R-:W-:Y:S01]  /*8300*/  FMUL.FTZ R5, R3.reuse, R129 ;  /* 0x0000008103057220 */ /* 0x040fe20000410000 */
[----:B------:R-:W-:Y:S01]  /*8310*/  MOV R129, R28 ;  /* 0x0000001c00817202 */ /* 0x000fe20000000f00 */
[C---:B------:R-:W-:Y:S01]  /*8320*/  FMUL.FTZ R8, R3.reuse, R124 ;  /* 0x0000007c03087220 */ /* 0x040fe20000410000 */
[----:B------:R-:W-:Y:S04]  /*8330*/  MOV R124, R32 ;  /* 0x00000020007c7202 */ /* 0x000fe80000000f00 */
[----:B------:R-:W2:Y:S01]  /*8340*/  MUFU.EX2 R149, R149 ;  /* 0x0000009500957308 */ /* 0x000ea20000000800 */
[----:B------:R-:W-:Y:S01]  /*8350*/  FMUL.FTZ R9, R3, R125 ;  /* 0x0000007d03097220 */ /* 0x000fe20000410000 */
[----:B------:R-:W-:Y:S01]  /*8360*/  MOV R125, R38 ;  /* 0x00000026007d7202 */ /* 0x000fe20000000f00 */
[----:B------:R-:W-:Y:S01]  /*8370*/  IMAD.MOV.U32 R128, RZ, RZ, R29 ;  /* 0x000000ffff807224 */ /* 0x000fe200078e001d */
[----:B---3--:R-:W-:Y:S01]  /*8380*/  F2FP.PACK_AB R144, R151, R152 ;  /* 0x000000989790723e */ /* 0x008fe200000000ff */
[C---:B------:R-:W-:Y:S02]  /*8390*/  FMUL.FTZ R17, R3.reuse, R73 ;  /* 0x0000004903117220 */ /* 0x040fe40000410000 */
[----:B------:R-:W-:Y:S02]  /*83a0*/  IMAD.MOV.U32 R73, RZ, RZ, R18 ;  /* 0x000000ffff497224 */ /* 0x000fe400078e0012 */
[C---:B------:R-:W-:Y:S01]  /*83b0*/  FMUL.FTZ R32, R3.reuse, R88 ;  /* 0x0000005803207220 */ /* 0x040fe20000410000 */
[----:B------:R-:W3:Y:S01]  /*83c0*/  MUFU.EX2 R2, R2 ;  /* 0x0000000200027308 */ /* 0x000ee20000000800 */
[C---:B------:R-:W-:Y:S02]  /*83d0*/  FMUL.FTZ R40, R3.reuse, R96 ;  /* 0x0000006003287220 */ /* 0x040fe40000410000 */
[C---:B------:R-:W-:Y:S02]  /*83e0*/  FMUL.FTZ R41, R3.reuse, R97 ;  /* 0x0000006103297220 */ /* 0x040fe40000410000 */
[----:B------:R-:W-:Y:S04]  /*83f0*/  FFMA.FTZ R152, R3, R245, R152 ;  /* 0x000000f503987223 */ /* 0x000fe80000010098 */
[----:B------:R-:W-:Y:S01]  /*8400*/  FADD.FTZ R152, R151, R152 ;  /* 0x0000009897987221 */ /* 0x000fe20000010000 */
[----:B------:R-:W-:Y:S03]  /*8410*/  MUFU.EX2 R154, R154 ;  /* 0x0000009a009a7308 */ /* 0x000fe60000000800 */
[----:B----4-:R-:W-:Y:S01]  /*8420*/  FADD.FTZ R152, R150, R152 ;  /* 0x0000009896987221 */ /* 0x010fe20000010000 */
[C---:B--2---:R-:W-:Y:S03]  /*8430*/  F2FP.PACK_AB R146, R149.reuse, R150 ;  /* 0x000000969592723e */ /* 0x044fe600000000ff */
[----:B------:R-:W-:Y:S03]  /*8440*/  FADD.FTZ R149, R149, R152 ;  /* 0x0000009895957221 */ /* 0x000fe60000010000 */
[----:B------:R-:W2:Y:S01]  /*8450*/  MUFU.EX2 R158, R158 ;  /* 0x0000009e009e7308 */ /* 0x000ea20000000800 */
[C---:B---3--:R-:W-:Y:S02]  /*8460*/  FMUL.FTZ R6, R2.reuse, R130 ;  /* 0x0000008202067220 */ /* 0x048fe40000410000 */
[C---:B------:R-:W-:Y:S02]  /*8470*/  FMUL.FTZ R7, R2.reuse, R131 ;  /* 0x0000008302077220 */ /* 0x040fe40000410000 */
[----:B------:R-:W-:Y:S02]  /*8480*/  IMAD.MOV.U32 R130, RZ, RZ, R31 ;  /* 0x000000ffff827224 */ /* 0x000fe400078e001f */
[----:B------:R-:W-:Y:S03]  /*8490*/  IMAD.MOV.U32 R131, RZ, RZ, R30 ;  /* 0x000000ffff837224 */ /* 0x000fe600078e001e */
[----:B------:R-:W-:Y:S01]  /*84a0*/  MUFU.EX2 R161, R161 ;  /* 0x000000a100a17308 */ /* 0x000fe20000000800 */
[----:B------:R-:W3:Y:S01]  /*84b0*/  LDSM.16.MT88.4 R28, [R229+0x100] ;  /* 0x00010000e51c783b */ /* 0x000ee20000004200 */
[C---:B-1----:R-:W-:Y:S05]  /*84c0*/  HMMA.16816.F32 R4, R144.reuse, R12, R4 ;  /* 0x0000000c9004723c */ /* 0x042fea0000001804 */
[C---:B------:R-:W-:Y:S02]  /*84d0*/  FMUL.FTZ R10, R2.reuse, R126 ;  /* 0x0000007e020a7220 */ /* 0x040fe40000410000 */
[C---:B------:R-:W-:Y:S01]  /*84e0*/  FMUL.FTZ R11, R2.reuse, R127 ;  /* 0x0000007f020b7220 */ /* 0x040fe20000410000 */
[----:B------:R-:W1:Y:S01]  /*84f0*/  MUFU.EX2 R163, R163 ;  /* 0x000000a300a37308 */ /* 0x000e620000000800 */
[----:B------:R-:W-:Y:S03]  /*8500*/  IMAD.MOV.U32 R127, RZ, RZ, R36 ;  /* 0x000000ffff7f7224 */ /* 0x000fe600078e0024 */
[----:B------:R-:W-:Y:S02]  /*8510*/  IMAD.MOV.U32 R126, RZ, RZ, R37 ;  /* 0x000000ffff7e7224 */ /* 0x000fe400078e0025 */
[C---:B------:R-:W-:Y:S01]  /*8520*/  HMMA.16816.F32 R8, R144.reuse, R14, R8 ;  /* 0x0000000e9008723c */ /* 0x040fe20000001808 */
[----:B------:R-:W4:Y:S02]  /*8530*/  LDSM.16.MT88.4 R36, [R228+0x100] ;  /* 0x00010000e424783b */ /* 0x000f240000004200 */
[C---:B------:R-:W-:Y:S01]  /*8540*/  FMUL.FTZ R12, R3.reuse, R68 ;  /* 0x00000044030c7220 */ /* 0x040fe20000410000 */
[----:B------:R-:W-:Y:S01]  /*8550*/  MUFU.EX2 R252, R252 ;  /* 0x000000fc00fc7308 */ /* 0x000fe20000000800 */
[C---:B------:R-:W-:Y:S01]  /*8560*/  FMUL.FTZ R13, R3.reuse, R69 ;  /* 0x00000045030d7220 */ /* 0x040fe20000410000 */
[----:B------:R-:W-:Y:S01]  /*8570*/  MOV R69, R35 ;  /* 0x0000002300457202 */ /* 0x000fe20000000f00 */
[C---:B------:R-:W-:Y:S02]  /*8580*/  FMUL.FTZ R14, R2.reuse, R70 ;  /* 0x00000046020e7220 */ /* 0x040fe40000410000 */
[C---:B------:R-:W-:Y:S03]  /*8590*/  FMUL.FTZ R15, R2.reuse, R71 ;  /* 0x00000047020f7220 */ /* 0x040fe60000410000 */
[----:B------:R-:W-:Y:S02]  /*85a0*/  IMAD.MOV.U32 R71, RZ, RZ, R16 ;  /* 0x000000ffff477224 */ /* 0x000fe400078e0010 */
[----:B------:R-:W-:Y:S01]  /*85b0*/  IMAD.MOV.U32 R68, RZ, RZ, R33 ;  /* 0x000000ffff447224 */ /* 0x000fe200078e0021 */
[----:B------:R-:W-:Y:S01]  /*85c0*/  MUFU.EX2 R251, R251 ;  /* 0x000000fb00fb7308 */ /* 0x000fe20000000800 */
[C---:B------:R-:W-:Y:S03]  /*85d0*/  HMMA.16816.F32 R12, R144.reuse, R20, R12 ;  /* 0x00000014900c723c */ /* 0x040fe6000000180c */
[C---:B------:R-:W-:Y:S02]  /*85e0*/  FMUL.FTZ R16, R3.reuse, R72 ;  /* 0x0000004803107220 */ /* 0x040fe40000410000 */
[C---:B------:R-:W-:Y:S02]  /*85f0*/  FMUL.FTZ R18, R2.reuse, R74 ;  /* 0x0000004a02127220 */ /* 0x040fe40000410000 */
[C---:B------:R-:W-:Y:S02]  /*8600*/  FMUL.FTZ R19, R2.reuse, R75 ;  /* 0x0000004b02137220 */ /* 0x040fe40000410000 */
[----:B------:R-:W-:Y:S01]  /*8610*/  IMAD.MOV.U32 R70, RZ, RZ, R34 ;  /* 0x000000ffff467224 */ /* 0x000fe200078e0022 */
[----:B------:R-:W-:Y:S02]  /*8620*/  MUFU.EX2 R250, R250 ;  /* 0x000000fa00fa7308 */ /* 0x000fe40000000800 */
[C---:B------:R-:W-:Y:S01]  /*8630*/  FMUL.FTZ R20, R3.reuse, R76 ;  /* 0x0000004c03147220 */ /* 0x040fe20000410000 */
[----:B------:R-:W-:Y:S01]  /*8640*/  MOV R76, R68 ;  /* 0x00000044004c7202 */ /* 0x000fe20000000f00 */
[C---:B------:R-:W-:Y:S03]  /*8650*/  HMMA.16816.F32 R16, R144.reuse, R22, R16 ;  /* 0x000000169010723c */ /* 0x040fe60000001810 */
[C---:B------:R-:W-:Y:S02]  /*8660*/  FMUL.FTZ R21, R3.reuse, R77 ;  /* 0x0000004d03157220 */ /* 0x040fe40000410000 */
[----:B------:R-:W-:Y:S01]  /*8670*/  IMAD.MOV.U32 R72, RZ, RZ, R25 ;  /* 0x000000ffff487224 */ /* 0x000fe200078e0019 */
[----:B------:R-:W-:Y:S01]  /*8680*/  MUFU.EX2 R194, R194 ;  /* 0x000000c200c27308 */ /* 0x000fe20000000800 */
[C---:B------:R-:W-:Y:S02]  /*8690*/  FMUL.FTZ R22, R2.reuse, R78 ;  /* 0x0000004e02167220 */ /* 0x040fe40000410000 */
[C---:B------:R-:W-:Y:S03]  /*86a0*/  FMUL.FTZ R23, R2.reuse, R79 ;  /* 0x0000004f02177220 */ /* 0x040fe60000410000 */
[----:B------:R-:W-:Y:S01]  /*86b0*/  MOV R79, R71 ;  /* 0x00000047004f7202 */ /* 0x000fe20000000f00 */
[----:B------:R-:W-:Y:S02]  /*86c0*/  IMAD.MOV.U32 R78, RZ, RZ, R70 ;  /* 0x000000ffff4e7224 */ /* 0x000fe400078e0046 */
[----:B------:R-:W-:Y:S01]  /*86d0*/  IMAD.MOV.U32 R77, RZ, RZ, R69 ;  /* 0x000000ffff4d7224 */ /* 0x000fe200078e0045 */
[C---:B---3--:R-:W-:Y:S01]  /*86e0*/  HMMA.16816.F32 R20, R144.reuse, R28, R20 ;  /* 0x0000001c9014723c */ /* 0x048fe20000001814 */
[----:B------:R-:W3:Y:S01]  /*86f0*/  LDSM.16.MT88.4 R68, [R228+0x4100] ;  /* 0x00410000e444783b */ /* 0x000ee20000004200 */
[----:B------:R-:W-:Y:S01]  /*8700*/  MUFU.EX2 R195, R195 ;  /* 0x000000c300c37308 */ /* 0x000fe20000000800 */
[----:B------:R-:W-:Y:S02]  /*8710*/  IMAD.MOV.U32 R74, RZ, RZ, R24 ;  /* 0x000000ffff4a7224 */ /* 0x000fe400078e0018 */
[----:B------:R-:W-:Y:S02]  /*8720*/  IMAD.MOV.U32 R75, RZ, RZ, R26 ;  /* 0x000000ffff4b7224 */ /* 0x000fe400078e001a */
[C---:B------:R-:W-:Y:S02]  /*8730*/  FMUL.FTZ R24, R3.reuse, R80 ;  /* 0x0000005003187220 */ /* 0x040fe40000410000 */
[C---:B------:R-:W-:Y:S03]  /*8740*/  FMUL.FTZ R25, R3.reuse, R81 ;  /* 0x0000005103197220 */ /* 0x040fe60000410000 */
[C---:B------:R-:W-:Y:S01]  /*8750*/  FMUL.FTZ R27, R2.reuse, R83 ;  /* 0x00000053021b7220 */ /* 0x040fe20000410000 */
[----:B------:R-:W-:Y:S01]  /*8760*/  MUFU.EX2 R193, R193 ;  /* 0x000000c100c17308 */ /* 0x000fe20000000800 */
[C---:B------:R-:W-:Y:S01]  /*8770*/  FMUL.FTZ R26, R2.reuse, R82 ;  /* 0x00000052021a7220 */ /* 0x040fe20000410000 */
[----:B------:R-:W-:Y:S01]  /*8780*/  MOV R82, R74 ;  /* 0x0000004a00527202 */ /* 0x000fe20000000f00 */
[----:B------:R-:W-:Y:S01]  /*8790*/  IMAD.MOV.U32 R74, RZ, RZ, R131 ;  /* 0x000000ffff4a7224 */ /* 0x000fe200078e0083 */
[----:B------:R-:W-:Y:S01]  /*87a0*/  MOV R131, R64 ;  /* 0x0000004000837202 */ /* 0x000fe20000000f00 */
[C---:B------:R-:W-:Y:S02]  /*87b0*/  FMUL.FTZ R28, R3.reuse, R84 ;  /* 0x00000054031c7220 */ /* 0x040fe40000410000 */
[----:B------:R-:W-:Y:S01]  /*87c0*/  IMAD.MOV.U32 R84, RZ, RZ, R76 ;  /* 0x000000ffff547224 */ /* 0x000fe200078e004c */
[C---:B------:R-:W-:Y:S02]  /*87d0*/  HMMA.16816.F32 R24, R144.reuse, R30, R24 ;  /* 0x0000001e9018723c */ /* 0x040fe40000001818 */
[----:B------:R-:W-:Y:S01]  /*87e0*/  MUFU.EX2 R192, R192 ;  /* 0x000000c000c07308 */ /* 0x000fe20000000800 */
[C---:B------:R-:W-:Y:S02]  /*87f0*/  FMUL.FTZ R29, R3.reuse, R85 ;  /* 0x00000055031d7220 */ /* 0x040fe40000410000 */
[C---:B------:R-:W-:Y:S02]  /*8800*/  FMUL.FTZ R33, R3.reuse, R89 ;  /* 0x0000005903217220 */ /* 0x040fe40000410000 */
[C---:B------:R-:W-:Y:S01]  /*8810*/  FMUL.FTZ R30, R2.reuse, R86 ;  /* 0x00000056021e7220 */ /* 0x040fe20000410000 */
[----:B------:R-:W-:Y:S01]  /*8820*/  MOV R86, R78 ;  /* 0x0000004e00567202 */ /* 0x000fe20000000f00 */
[C---:B------:R-:W-:Y:S03]  /*8830*/  FMUL.FTZ R31, R2.reuse, R87 ;  /* 0x00000057021f7220 */ /* 0x040fe60000410000 */
[----:B------:R-:W-:Y:S01]  /*8840*/  IMAD.MOV.U32 R87, RZ, RZ, R79 ;  /* 0x000000ffff577224 */ /* 0x000fe200078e004f */
[----:B------:R-:W-:Y:S01]  /*8850*/  MOV R97, R86 ;  /* 0x0000005600617202 */ /* 0x000fe20000000f00 */
[----:B------:R-:W-:Y:S01]  /*8860*/  IMAD.MOV.U32 R85, RZ, RZ, R77 ;  /* 0x000000ffff557224 */ /* 0x000fe200078e004d */
[----:B------:R-:W-:Y:S01]  /*8870*/  MUFU.EX2 R183, R183 ;  /* 0x000000b700b77308 */ /* 0x000fe20000000800 */
[C---:B----4-:R-:W-:Y:S03]  /*8880*/  HMMA.16816.F32 R28, R144.reuse, R36, R28 ;  /* 0x00000024901c723c */ /* 0x050fe6000000181c */
[C---:B------:R-:W-:Y:S02]  /*8890*/  FMUL.FTZ R34, R2.reuse, R90 ;  /* 0x0000005a02227220 */ /* 0x040fe40000410000 */
[C---:B------:R-:W-:Y:S02]  /*88a0*/  FMUL.FTZ R35, R2.reuse, R91 ;  /* 0x0000005b02237220 */ /* 0x040fe40000410000 */
[----:B------:R-:W-:Y:S02]  /*88b0*/  IMAD.MOV.U32 R78, RZ, RZ, R131 ;  /* 0x000000ffff4e7224 */ /* 0x000fe400078e0083 */
[----:B------:R-:W-:Y:S01]  /*88c0*/  IMAD.MOV.U32 R96, RZ, RZ, R87 ;  /* 0x000000ffff607224 */ /* 0x000fe200078e0057 */
[----:B------:R-:W-:Y:S02]  /*88d0*/  MUFU.EX2 R182, R182 ;  /* 0x000000b600b67308 */ /* 0x000fe40000000800 */
[C---:B------:R-:W-:Y:S03]  /*88e0*/  HMMA.16816.F32 R32, R144.reuse, R38, R32 ;  /* 0x000000269020723c */ /* 0x040fe60000001820 */
[C---:B------:R-:W-:Y:S02]  /*88f0*/  FMUL.FTZ R36, R3.reuse, R92 ;  /* 0x0000005c03247220 */ /* 0x040fe40000410000 */
[C---:B------:R-:W-:Y:S02]  /*8900*/  FMUL.FTZ R37, R3.reuse, R93 ;  /* 0x0000005d03257220 */ /* 0x040fe40000410000 */
[C---:B------:R-:W-:Y:S01]  /*8910*/  FMUL.FTZ R38, R2.reuse, R94 ;  /* 0x0000005e02267220 */ /* 0x040fe20000410000 */
[----:B------:R-:W-:Y:S01]  /*8920*/  MUFU.EX2 R181, R181 ;  /* 0x000000b500b57308 */ /* 0x000fe20000000800 */
[C---:B------:R-:W-:Y:S03]  /*8930*/  FMUL.FTZ R39, R2.reuse, R95 ;  /* 0x0000005f02277220 */ /* 0x040fe60000410000 */
[----:B------:R-:W-:Y:S02]  /*8940*/  IMAD.MOV.U32 R95, RZ, RZ, R78 ;  /* 0x000000ffff5f7224 */ /* 0x000fe400078e004e */
[C---:B------:R-:W-:Y:S02]  /*8950*/  FMUL.FTZ R42, R2.reuse, R98 ;  /* 0x00000062022a7220 */ /* 0x040fe40000410000 */
[C---:B------:R-:W-:Y:S02]  /*8960*/  HMMA.16816.F32 R36, R144.reuse, R44, R36 ;  /* 0x0000002c9024723c */ /* 0x040fe40000001824 */
[----:B------:R-:W-:Y:S01]  /*8970*/  MUFU.EX2 R180, R180 ;  /* 0x000000b400b47308 */ /* 0x000fe20000000800 */
[C---:B------:R-:W-:Y:S02]  /*8980*/  FMUL.FTZ R43, R2.reuse, R99 ;  /* 0x00000063022b7220 */ /* 0x040fe40000410000 */
[----:B------:R-:W-:Y:S02]  /*8990*/  IMAD.MOV.U32 R99, RZ, RZ, R85 ;  /* 0x000000ffff637224 */ /* 0x000fe400078e0055 */
[----:B------:R-:W-:Y:S02]  /*89a0*/  IMAD.MOV.U32 R98, RZ, RZ, R84 ;  /* 0x000000ffff627224 */ /* 0x000fe400078e0054 */
[----:B------:R-:W-:Y:S01]  /*89b0*/  LDSM.16.MT88.4 R84, [R228+0x900] ;  /* 0x00090000e454783b */ /* 0x000fe20000004200 */
[C---:B------:R-:W-:Y:S02]  /*89c0*/  HMMA.16816.F32 R40, R144.reuse, R46, R40 ;  /* 0x0000002e9028723c */ /* 0x040fe40000001828 */
[----:B------:R-:W-:Y:S01]  /*89d0*/  MUFU.EX2 R170, R170 ;  /* 0x000000aa00aa7308 */ /* 0x000fe20000000800 */
[C---:B------:R-:W-:Y:S02]  /*89e0*/  FMUL.FTZ R44, R3.reuse, R120 ;  /* 0x00000078032c7220 */ /* 0x040fe40000410000 */
[----:B------:R-:W-:Y:S02]  /*89f0*/  FMUL.FTZ R45, R3, R121 ;  /* 0x00000079032d7220 */ /* 0x000fe40000410000 */
[C---:B------:R-:W-:Y:S02]  /*8a00*/  FMUL.FTZ R46, R2.reuse, R122 ;  /* 0x0000007a022e7220 */ /* 0x040fe40000410000 */
[C---:B------:R-:W-:Y:S03]  /*8a10*/  FMUL.FTZ R47, R2.reuse, R123 ;  /* 0x0000007b022f7220 */ /* 0x040fe60000410000 */
[----:B------:R-:W-:Y:S01]  /*8a20*/  FFMA.FTZ R120, R75, c[0x0][0x2d0], -R159 ;  /* 0x0000b4004b787a23 */ /* 0x000fe2000001089f */
[----:B------:R-:W-:Y:S01]  /*8a30*/  MUFU.EX2 R171, R171 ;  /* 0x000000ab00ab7308 */ /* 0x000fe20000000800 */
[----:B------:R-:W-:Y:S02]  /*8a40*/  IMAD.MOV.U32 R75, RZ, RZ, R124 ;  /* 0x000000ffff4b7224 */ /* 0x000fe400078e007c */
[C---:B------:R-:W-:Y:S03]  /*8a50*/  HMMA.16816.F32 R44, R144.reuse, R52, R44 ;  /* 0x00000034902c723c */ /* 0x040fe6000000182c */
[----:B------:R-:W-:Y:S01]  /*8a60*/  IMAD.MOV.U32 R81, RZ, RZ, R73 ;  /* 0x000000ffff517224 */ /* 0x000fe200078e0049 */
[----:B------:R-:W-:Y:S01]  /*8a70*/  MOV R73, R130 ;  /* 0x0000008200497202 */ /* 0x000fe20000000f00 */
[----:B------:R-:W-:Y:S01]  /*8a80*/  IMAD.MOV.U32 R80, RZ, RZ, R72 ;  /* 0x000000ffff507224 */ /* 0x000fe200078e0048 */
[----:B------:R-:W-:Y:S01]  /*8a90*/  MOV R83, R75 ;  /* 0x0000004b00537202 */ /* 0x000fe20000000f00 */
[----:B------:R-:W-:Y:S01]  /*8aa0*/  IMAD.MOV.U32 R72, RZ, RZ, R129 ;  /* 0x000000ffff487224 */ /* 0x000fe200078e0081 */
[----:B------:R-:W-:Y:S01]  /*8ab0*/  MUFU.EX2 R120, R120 ;  /* 0x0000007800787308 */ /* 0x000fe20000000800 */
[----:B------:R-:W-:Y:S03]  /*8ac0*/  IMAD.MOV.U32 R124, RZ, RZ, R65 ;  /* 0x000000ffff7c7224 */ /* 0x000fe600078e0041 */
[----:B------:R-:W-:Y:S01]  /*8ad0*/  IMAD.MOV.U32 R129, RZ, RZ, R56 ;  /* 0x000000ffff817224 */ /* 0x000fe200078e0038 */
[----:B------:R-:W-:Y:S01]  /*8ae0*/  MOV R65, R49 ;  /* 0x0000003100417202 */ /* 0x000fe20000000f00 */
[----:B------:R-:W-:Y:S01]  /*8af0*/  IMAD.MOV.U32 R64, RZ, RZ, R48 ;  /* 0x000000ffff407224 */ /* 0x000fe200078e0030 */
[----:B------:R-:W-:Y:S01]  /*8b00*/  MOV R56, R50 ;  /* 0x0000003200387202 */ /* 0x000fe20000000f00 */
[C---:B------:R-:W-:Y:S01]  /*8b10*/  FMUL.FTZ R48, R3.reuse, R100 ;  /* 0x0000006403307220 */ /* 0x040fe20000410000 */
[----:B------:R-:W-:Y:S01]  /*8b20*/  MOV R121, R83 ;  /* 0x0000005300797202 */ /* 0x000fe20000000f00 */
[C---:B------:R-:W-:Y:S01]  /*8b30*/  FMUL.FTZ R49, R3.reuse, R101 ;  /* 0x0000006503317220 */ /* 0x040fe20000410000 */
[----:B------:R-:W-:Y:S01]  /*8b40*/  MUFU.EX2 R169, R169 ;  /* 0x000000a900a97308 */ /* 0x000fe20000000800 */
[----:B------:R-:W-:Y:S02]  /*8b50*/  IMAD.MOV.U32 R130, RZ, RZ, R57 ;  /* 0x000000ffff827224 */ /* 0x000fe400078e0039 */
[----:B------:R-:W-:Y:S02]  /*8b60*/  IMAD.MOV.U32 R57, RZ, RZ, R51 ;  /* 0x000000ffff397224 */ /* 0x000fe400078e0033 */
[C---:B------:R-:W-:Y:S01]  /*8b70*/  FMUL.FTZ R51, R2.reuse, R103 ;  /* 0x0000006702337220 */ /* 0x040fe20000410000 */
[----:B------:R-:W-:Y:S01]  /*8b80*/  MOV R131, R130 ;  /* 0x0000008200837202 */ /* 0x000fe20000000f00 */
[C---:B------:R-:W-:Y:S02]  /*8b90*/  FMUL.FTZ R50, R2.reuse, R102 ;  /* 0x0000006602327220 */ /* 0x040fe40000410000 */
[----:B------:R-:W-:Y:S01]  /*8ba0*/  IMAD.MOV.U32 R79, RZ, RZ, R124 ;  /* 0x000000ffff4f7224 */ /* 0x000fe200078e007c */
[----:B------:R-:W-:Y:S01]  /*8bb0*/  MOV R124, R57 ;  /* 0x00000039007c7202 */ /* 0x000fe20000000f00 */
[----:B------:R-:W-:Y:S01]  /*8bc0*/  IMAD.MOV.U32 R77, RZ, RZ, R65 ;  /* 0x000000ffff4d7224 */ /* 0x000fe200078e0041 */
[----:B------:R-:W-:Y:S01]  /*8bd0*/  MUFU.EX2 R168, R168 ;  /* 0x000000a800a87308 */ /* 0x000fe20000000800 */
[----:B------:R-:W-:Y:S01]  /*8be0*/  IMAD.MOV.U32 R76, RZ, RZ, R64 ;  /* 0x000000ffff4c7224 */ /* 0x000fe200078e0040 */
[C---:B------:R-:W-:Y:S03]  /*8bf0*/  HMMA.16816.F32 R48, R144.reuse, R54, R48 ;  /* 0x000000369030723c */ /* 0x040fe60000001830 */
[C---:B------:R-:W-:Y:S01]  /*8c00*/  FMUL.FTZ R52, R3.reuse, R104 ;  /* 0x0000006803347220 */ /* 0x040fe20000410000 */
[----:B------:R-:W-:Y:S01]  /*8c10*/  MOV R64, R59 ;  /* 0x0000003b00407202 */ /* 0x000fe20000000f00 */
[C---:B------:R-:W-:Y:S01]  /*8c20*/  FMUL.FTZ R53, R3.reuse, R105 ;  /* 0x0000006903357220 */ /* 0x040fe20000410000 */
[----:B------:R-:W-:Y:S01]  /*8c30*/  MOV R94, R77 ;  /* 0x0000004d005e7202 */ /* 0x000fe20000000f00 */
[C---:B------:R-:W-:Y:S01]  /*8c40*/  FMUL.FTZ R55, R2.reuse, R107 ;  /* 0x0000006b02377220 */ /* 0x040fe20000410000 */
[----:B------:R-:W-:Y:S01]  /*8c50*/  MUFU.EX2 R167, R167 ;  /* 0x000000a700a77308 */ /* 0x000fe20000000800 */
[C---:B------:R-:W-:Y:S03]  /*8c60*/  FMUL.FTZ R54, R2.reuse, R106 ;  /* 0x0000006a02367220 */ /* 0x040fe60000410000 */
[----:B------:R-:W-:Y:S02]  /*8c70*/  IMAD.MOV.U32 R103, RZ, RZ, R79 ;  /* 0x000000ffff677224 */ /* 0x000fe400078e004f */
[----:B------:R-:W-:Y:S02]  /*8c80*/  IMAD.MOV.U32 R92, RZ, RZ, R76 ;  /* 0x000000ffff5c7224 */ /* 0x000fe400078e004c */
[C---:B------:R-:W-:Y:S01]  /*8c90*/  HMMA.16816.F32 R52, R144.reuse, R60, R52 ;  /* 0x0000003c9034723c */ /* 0x040fe20000001834 */
[----:B------:R-:W-:Y:S01]  /*8ca0*/  LDSM.16.MT88.4 R76, [R230+0x900] ;  /* 0x00090000e64c783b */ /* 0x000fe20000004200 */
[----:B------:R-:W-:Y:S01]  /*8cb0*/  MUFU.EX2 R165, R165 ;  /* 0x000000a500a57308 */ /* 0x000fe20000000800 */
[----:B------:R-:W-:Y:S02]  /*8cc0*/  IMAD.MOV.U32 R130, RZ, RZ, R56 ;  /* 0x000000ffff827224 */ /* 0x000fe400078e0038 */
[----:B------:R-:W-:Y:S02]  /*8cd0*/  IMAD.MOV.U32 R65, RZ, RZ, R67 ;  /* 0x000000ffff417224 */ /* 0x000fe400078e0043 */
[----:B------:R-:W-:Y:S01]  /*8ce0*/  IMAD.MOV.U32 R67, RZ, RZ, R58 ;  /* 0x000000ffff437224 */ /* 0x000fe200078e003a */
[----:B------:R-:W-:Y:S01]  /*8cf0*/  MOV R91, R130 ;  /* 0x00000082005b7202 */ /* 0x000fe20000000f00 */
[C---:B------:R-:W-:Y:S03]  /*8d00*/  FMUL.FTZ R56, R3.reuse, R108 ;  /* 0x0000006c03387220 */ /* 0x040fe60000410000 */
[----:B------:R-:W-:Y:S01]  /*8d10*/  FMUL.FTZ R57, R3, R109 ;  /* 0x0000006d03397220 */ /* 0x000fe20000410000 */
[----:B------:R-:W-:Y:S01]  /*8d20*/  MOV R89, R67 ;  /* 0x0000004300597202 */ /* 0x000fe20000000f00 */
[C---:B------:R-:W-:Y:S01]  /*8d30*/  FMUL.FTZ R59, R2.reuse, R111 ;  /* 0x0000006f023b7220 */ /* 0x040fe20000410000 */
[----:B------:R-:W-:Y:S01]  /*8d40*/  MUFU.EX2 R166, R166 ;  /* 0x000000a600a67308 */ /* 0x000fe20000000800 */
[----:B------:R-:W-:Y:S02]  /*8d50*/  FMUL.FTZ R58, R2, R110 ;  /* 0x0000006e023a7220 */ /* 0x000fe40000410000 */
[----:B------:R-:W-:Y:S02]  /*8d60*/  FFMA.FTZ R100, R82, c[0x0][0x2d0], -R159 ;  /* 0x0000b40052647a23 */ /* 0x000fe4000001089f */
[----:B------:R-:W-:Y:S02]  /*8d70*/  IMAD.MOV.U32 R82, RZ, RZ, R74 ;  /* 0x000000ffff527224 */ /* 0x000fe400078e004a */
[----:B------:R-:W-:Y:S01]  /*8d80*/  FFMA.FTZ R101, R81, c[0x0][0x2d0], -R155 ;  /* 0x0000b40051657a23 */ /* 0x000fe2000001089b */
[C---:B------:R-:W-:Y:S02]  /*8d90*/  HMMA.16816.F32 R56, R144.reuse, R62, R56 ;  /* 0x0000003e9038723c */ /* 0x040fe40000001838 */
[----:B------:R-:W4:Y:S01]  /*8da0*/  MUFU.EX2 R100, R100 ;  /* 0x0000006400647308 */ /* 0x000f220000000800 */
[----:B------:R-:W-:Y:S02]  /*8db0*/  IMAD.MOV.U32 R81, RZ, RZ, R73 ;  /* 0x000000ffff517224 */ /* 0x000fe400078e0049 */
[----:B------:R-:W-:Y:S01]  /*8dc0*/  IMAD.MOV.U32 R88, RZ, RZ, R80 ;  /* 0x000000ffff587224 */ /* 0x000fe200078e0050 */
[----:B------:R-:W-:Y:S01]  /*8dd0*/  MOV R80, R72 ;  /* 0x0000004800507202 */ /* 0x000fe20000000f00 */
[C---:B------:R-:W-:Y:S01]  /*8de0*/  FMUL.FTZ R60, R3.reuse, R116 ;  /* 0x00000074033c7220 */ /* 0x040fe20000410000 */
[----:B------:R-:W5:Y:S01]  /*8df0*/  LDSM.16.MT88.4 R72, [R232+0x900] ;  /* 0x00090000e848783b */ /* 0x000f620000004200 */
[----:B------:R-:W-:Y:S03]  /*8e00*/  FFMA.FTZ R102, R88, c[0x0][0x2d0], -R155 ;  /* 0x0000b40058667a23 */ /* 0x000fe6000001089b */
[----:B------:R-:W-:Y:S01]  /*8e10*/  MUFU.EX2 R101, R101 ;  /* 0x0000006500657308 */ /* 0x000fe20000000800 */
[C---:B------:R-:W-:Y:S01]  /*8e20*/  FMUL.FTZ R61, R3.reuse, R117 ;  /* 0x00000075033d7220 */ /* 0x040fe20000410000 */
[----:B------:R-:W-:Y:S01]  /*8e30*/  MOV R123, R80 ;  /* 0x00000050007b7202 */ /* 0x000fe20000000f00 */
[C---:B------:R-:W-:Y:S02]  /*8e40*/  FMUL.FTZ R62, R2.reuse, R118 ;  /* 0x00000076023e7220 */ /* 0x040fe40000410000 */
[----:B------:R-:W-:Y:S02]  /*8e50*/  FMUL.FTZ R63, R2, R119 ;  /* 0x00000077023f7220 */ /* 0x000fe40000410000 */
[----:B------:R-:W-:Y:S02]  /*8e60*/  IMAD.MOV.U32 R93, RZ, RZ, R124 ;  /* 0x000000ffff5d7224 */ /* 0x000fe400078e007c */
[----:B------:R-:W-:Y:S01]  /*8e70*/  IMAD.MOV.U32 R90, RZ, RZ, R65 ;  /* 0x000000ffff5a7224 */ /* 0x000fe200078e0041 */
[----:B------:R-:W4:Y:S01]  /*8e80*/  MUFU.EX2 R102, R102 ;  /* 0x0000006600667308 */ /* 0x000f220000000800 */
[----:B------:R-:W-:Y:S01]  /*8e90*/  IMAD.MOV.U32 R124, RZ, RZ, R66 ;  /* 0x000000ffff7c7224 */ /* 0x000fe200078e0042 */
[C---:B---3--:R-:W-:Y:S03]  /*8ea0*/  HMMA.16816.F32 R60, R144.reuse, R68, R60 ;  /* 0x00000044903c723c */ /* 0x048fe6000000183c */
[----:B------:R-:W-:Y:S02]  /*8eb0*/  IMAD.MOV.U32 R130, RZ, RZ, R64 ;  /* 0x000000ffff827224 */ /* 0x000fe400078e0040 */
[C---:B------:R-:W-:Y:S02]  /*8ec0*/  FMUL.FTZ R64, R3.reuse, R112 ;  /* 0x0000007003407220 */ /* 0x040fe40000410000 */
[----:B------:R-:W-:Y:S01]  /*8ed0*/  FMUL.FTZ R65, R3, R113 ;  /* 0x0000007103417220 */ /* 0x000fe20000410000 */
[----:B--2---:R-:W-:Y:S01]  /*8ee0*/  F2FP.PACK_AB R68, R158, R154 ;  /* 0x0000009a9e44723e */ /* 0x004fe200000000ff */
[C---:B------:R-:W-:Y:S01]  /*8ef0*/  FMUL.FTZ R66, R2.reuse, R114 ;  /* 0x0000007202427220 */ /* 0x040fe20000410000 */
[----:B------:R-:W-:Y:S02]  /*8f00*/  MUFU.EX2 R164, R164 ;  /* 0x000000a400a47308 */ /* 0x000fe40000000800 */
[----:B------:R-:W-:Y:S01]  /*8f10*/  FMUL.FTZ R67, R2, R115 ;  /* 0x0000007302437220 */ /* 0x000fe20000410000 */
[----:B-1----:R-:W-:Y:S01]  /*8f20*/  F2FP.PACK_AB R69, R163, R161 ;  /* 0x000000a1a345723e */ /* 0x002fe200000000ff */
[----:B------:R-:W-:Y:S02]  /*8f30*/  IMAD.MOV.U32 R122, RZ, RZ, R82 ;  /* 0x000000ffff7a7224 */ /* 0x000fe400078e0052 */
[----:B------:R-:W-:Y:S02]  /*8f40*/  IMAD.MOV.U32 R88, RZ, RZ, R81 ;  /* 0x000000ffff587224 */ /* 0x000fe400078e0051 */
[----:B------:R-:W1:Y:S01]  /*8f50*/  LDSM.16.MT88.4 R80, [R229+0x900] ;  /* 0x00090000e550783b */ /* 0x000e620000004200 */
[----:B------:R-:W-:Y:S01]  /*8f60*/  HMMA.16816.F32 R64, R144, R70, R64 ;  /* 0x000000469040723c */ /* 0x000fe20000001840 */
[----:B------:R-:W-:Y:S02]  /*8f70*/  MUFU.EX2 R160, R160 ;  /* 0x000000a000a07308 */ /* 0x000fe40000000800 */
[----:B------:R-:W-:Y:S02]  /*8f80*/  FFMA.FTZ R107, R88, c[0x0][0x2d0], -R159 ;  /* 0x0000b400586b7a23 */ /* 0x000fe4000001089f */
[----:B------:R-:W-:Y:S02]  /*8f90*/  FFMA.FTZ R118, R93, c[0x0][0x2d0], -R155 ;  /* 0x0000b4005d767a23 */ /* 0x000fe4000001089b */
[----:B----4-:R-:W-:Y:S01]  /*8fa0*/  F2FP.PACK_AB R70, R100, R120 ;  /* 0x000000786446723e */ /* 0x010fe200000000ff */
[--C-:B------:R-:W-:Y:S01]  /*8fb0*/  FFMA.FTZ R119, R92, c[0x0][0x2d0], -R159.reuse ;  /* 0x0000b4005c777a23 */ /* 0x100fe2000001089f */
[----:B------:R-:W-:Y:S02]  /*8fc0*/  F2FP.PACK_AB R71, R102, R101 ;  /* 0x000000656647723e */ /* 0x000fe400000000ff */
[----:B------:R-:W-:Y:S01]  /*8fd0*/  MUFU.EX2 R107, R107 ;  /* 0x0000006b006b7308 */ /* 0x000fe20000000800 */
[--C-:B------:R-:W-:Y:S02]  /*8fe0*/  FFMA.FTZ R144, R127, c[0x0][0x2d0], -R159.reuse ;  /* 0x0000b4007f907a23 */ /* 0x100fe4000001089f */
[----:B------:R-:W-:Y:S02]  /*8ff0*/  FFMA.FTZ R145, R126, c[0x0][0x2d0], -R159 ;  /* 0x0000b4007e917a23 */ /* 0x000fe4000001089f */
[C---:B-----5:R-:W-:Y:S05]  /*9000*/  HMMA.16816.F32 R4, R68.reuse, R72, R4 ;  /* 0x000000484404723c */ /* 0x060fea0000001804 */
[--C-:B------:R-:W-:Y:S01]  /*9010*/  FFMA.FTZ R147, R125, c[0x0][0x2d0], -R155.reuse ;  /* 0x0000b4007d937a23 */ /* 0x100fe2000001089b */
[----:B------:R-:W-:Y:S01]  /*9020*/  MUFU.EX2 R118, R118 ;  /* 0x0000007600767308 */ /* 0x000fe20000000800 */
[--C-:B------:R-:W-:Y:S01]  /*9030*/  FFMA.FTZ R146, R124, c[0x0][0x2d0], -R155.reuse ;  /* 0x0000b4007c927a23 */ /* 0x100fe2000001089b */
[C---:B------:R-:W-:Y:S01]  /*9040*/  HMMA.16816.F32 R8, R68.reuse, R74, R8 ;  /* 0x0000004a4408723c */ /* 0x040fe20000001808 */
[----:B------:R-:W2:Y:S03]  /*9050*/  LDSM.16.MT88.4 R72, [R232+0x4900] ;  /* 0x00490000e848783b */ /* 0x000ea60000004200 */
[----:B------:R-:W-:Y:S02]  /*9060*/  FFMA.FTZ R106, R95, c[0x0][0x2d0], -R155 ;  /* 0x0000b4005f6a7a23 */ /* 0x000fe4000001089b */
[----:B------:R-:W-:Y:S02]  /*9070*/  IMAD.MOV.U32 R95, RZ, RZ, R89 ;  /* 0x000000ffff5f7224 */ /* 0x000fe400078e0059 */
[C---:B------:R-:W-:Y:S01]  /*9080*/  HMMA.16816.F32 R12, R68.reuse, R76, R12 ;  /* 0x0000004c440c723c */ /* 0x040fe2000000180c */
[----:B------:R-:W-:Y:S01]  /*9090*/  LDSM.16.MT88.4 R124, [R232+0x3900] ;  /* 0x00390000e87c783b */ /* 0x000fe20000004200 */
[----:B------:R-:W-:Y:S02]  /*90a0*/  MUFU.EX2 R106, R106 ;  /* 0x0000006a006a7308 */ /* 0x000fe40000000800 */
[----:B------:R-:W-:Y:S02]  /*90b0*/  FFMA.FTZ R104, R103, c[0x0][0x2d0], -R159 ;  /* 0x0000b40067687a23 */ /* 0x000fe4000001089f */
[----:B------:R-:W-:Y:S01]  /*90c0*/  FFMA.FTZ R103, R122, c[0x0][0x2d0], -R155 ;  /* 0x0000b4007a677a23 */ /* 0x000fe2000001089b */
[----:B------:R-:W-:Y:S01]  /*90d0*/  MOV R122, R99 ;  /* 0x00000063007a7202 */ /* 0x000fe20000000f00 */
[C---:B------:R-:W-:Y:S01]  /*90e0*/  HMMA.16816.F32 R16, R68.reuse, R78, R16 ;  /* 0x0000004e4410723c */ /* 0x040fe20000001810 */
[----:B------:R-:W3:Y:S03]  /*90f0*/  LDSM.16.MT88.4 R76, [R230+0x4900] ;  /* 0x00490000e64c783b */ /* 0x000ee60000004200 */
[----:B------:R-:W-:Y:S01]  /*9100*/  IMAD.MOV.U32 R99, RZ, RZ, R96 ;  /* 0x000000ffff637224 */ /* 0x000fe200078e0060 */
[----:B------:R-:W-:Y:S01]  /*9110*/  MUFU.EX2 R103, R103 ;  /* 0x0000006700677308 */ /* 0x000fe20000000800 */
[----:B------:R-:W-:Y:S02]  /*9120*/  IMAD.MOV.U32 R96, RZ, RZ, R90 ;  /* 0x000000ffff607224 */ /* 0x000fe400078e005a */
[C---:B-1----:R-:W-:Y:S04]  /*9130*/  HMMA.16816.F32 R20, R68.reuse, R80, R20 ;  /* 0x000000504414723c */ /* 0x042fe80000001814 */
[----:B------:R-:W-:Y:S02]  /*9140*/  FFMA.FTZ R116, R99, c[0x0][0x2d0], -R159 ;  /* 0x0000b40063747a23 */ /* 0x000fe4000001089f */
[--C-:B------:R-:W-:Y:S01]  /*9150*/  FFMA.FTZ R109, R122, c[0x0][0x2d0], -R155.reuse ;  /* 0x0000b4007a6d7a23 */ /* 0x100fe2000001089b */
[----:B------:R-:W1:Y:S01]  /*9160*/  MUFU.EX2 R104, R104 ;  /* 0x0000006800687308 */ /* 0x000e620000000800 */
[C---:B------:R-:W-:Y:S01]  /*9170*/  HMMA.16816.F32 R24, R68.reuse, R82, R24 ;  /* 0x000000524418723c */ /* 0x040fe20000001818 */
[----:B------:R-:W4:Y:S03]  /*9180*/  LDSM.16.MT88.4 R80, [R229+0x4900] ;  /* 0x00490000e550783b */ /* 0x000f260000004200 */
[----:B------:R-:W-:Y:S02]  /*9190*/  FFMA.FTZ R122, R97, c[0x0][0x2d0], -R155 ;  /* 0x0000b400617a7a23 */ /* 0x000fe4000001089b */
[--C-:B------:R-:W-:Y:S01]  /*91a0*/  FFMA.FTZ R117, R96, c[0x0][0x2d0], -R159.reuse ;  /* 0x0000b40060757a23 */ /* 0x100fe2000001089f */
[----:B------:R-:W-:Y:S01]  /*91b0*/  MOV R96, R95 ;  /* 0x0000005f00607202 */ /* 0x000fe20000000f00 */
[C---:B------:R-:W-:Y:S01]  /*91c0*/  HMMA.16816.F32 R28, R68.reuse, R84, R28 ;  /* 0x00000054441c723c */ /* 0x040fe2000000181c */
[----:B------:R-:W-:Y:S03]  /*91d0*/  MUFU.EX2 R109, R109 ;  /* 0x0000006d006d7308 */ /* 0x000fe60000000800 */
[----:B------:R-:W-:Y:S02]  /*91e0*/  FFMA.FTZ R105, R123, c[0x0][0x2d0], -R159 ;  /* 0x0000b4007b697a23 */ /* 0x000fe4000001089f */
[----:B------:R-:W-:Y:S02]  /*91f0*/  IMAD.MOV.U32 R123, RZ, RZ, R121 ;  /* 0x000000ffff7b7224 */ /* 0x000fe400078e0079 */
[C---:B------:R-:W-:Y:S01]  /*9200*/  HMMA.16816.F32 R32, R68.reuse, R86, R32 ;  /* 0x000000564420723c */ /* 0x040fe20000001820 */
[----:B------:R-:W-:Y:S02]  /*9210*/  LDSM.16.MT88.4 R84, [R232+0x1100] ;  /* 0x00110000e854783b */ /* 0x000fe40000004200 */
[----:B------:R-:W-:Y:S01]  /*9220*/  MUFU.EX2 R105, R105 ;  /* 0x0000006900697308 */ /* 0x000fe20000000800 */
[----:B------:R-:W-:Y:S01]  /*9230*/  IMAD.MOV.U32 R121, RZ, RZ, R94 ;  /* 0x000000ffff797224 */ /* 0x000fe200078e005e */
[----:B------:R-:W-:Y:S01]  /*9240*/  MOV R94, R91 ;  /* 0x0000005b005e7202 */ /* 0x000fe20000000f00 */
[----:B------:R-:W-:Y:S02]  /*9250*/  FFMA.FTZ R108, R123, c[0x0][0x2d0], -R159 ;  /* 0x0000b4007b6c7a23 */ /* 0x000fe4000001089f */
[C---:B--2---:R-:W-:Y:S01]  /*9260*/  HMMA.16816.F32 R36, R68.reuse, R72, R36 ;  /* 0x000000484424723c */ /* 0x044fe20000001824 */
[----:B------:R-:W2:Y:S03]  /*9270*/  LDSM.16.MT88.4 R88, [R228+0x4900] ;  /* 0x00490000e458783b */ /* 0x000ea60000004200 */
[--C-:B------:R-:W-:Y:S01]  /*9280*/  FFMA.FTZ R111, R94, c[0x0][0x2d0], -R155.reuse ;  /* 0x0000b4005e6f7a23 */ /* 0x100fe2000001089b */
[----:B------:R-:W5:Y:S01]  /*9290*/  MUFU.EX2 R108, R108 ;  /* 0x0000006c006c7308 */ /* 0x000f620000000800 */
[--C-:B------:R-:W-:Y:S02]  /*92a0*/  FFMA.FTZ R123, R96, c[0x0][0x2d0], -R155.reuse ;  /* 0x0000b400607b7a23 */ /* 0x100fe4000001089b */
[C---:B------:R-:W-:Y:S01]  /*92b0*/  HMMA.16816.F32 R40, R68.reuse, R74, R40 ;  /* 0x0000004a4428723c */ /* 0x040fe20000001828 */
[----:B------:R-:W1:Y:S03]  /*92c0*/  LDSM.16.MT88.4 R72, [R230+0x1100] ;  /* 0x00110000e648783b */ /* 0x000e660000004200 */
[----:B------:R-:W-:Y:S02]  /*92d0*/  FFMA.FTZ R110, R121, c[0x0][0x2d0], -R155 ;  /* 0x0000b400796e7a23 */ /* 0x000fe4000001089b */
[----:B------:R-:W-:Y:S01]  /*92e0*/  FFMA.FTZ R121, R98, c[0x0][0x2d0], -R159 ;  /* 0x0000b40062797a23 */ /* 0x000fe2000001089f */
[----:B------:R-:W-:Y:S01]  /*92f0*/  MUFU.EX2 R111, R111 ;  /* 0x0000006f006f7308 */ /* 0x000fe20000000800 */
[C---:B---3--:R-:W-:Y:S01]  /*9300*/  HMMA.16816.F32 R44, R68.reuse, R76, R44 ;  /* 0x0000004c442c723c */ /* 0x048fe2000000182c */
[----:B------:R-:W-:Y:S03]  /*9310*/  LDSM.16.MT88.4 R92, [R228+0x5100] ;  /* 0x00510000e45c783b */ /* 0x000fe60000004200 */
[----:B------:R-:W-:Y:S02]  /*9320*/  FFMA.FTZ R153, R2, R246, R153 ;  /* 0x000000f602997223 */ /* 0x000fe40000010099 */
[----:B------:R-:W-:Y:S02]  /*9330*/  FADD.FTZ R149, R154, R149 ;  /* 0x000000959a957221 */ /* 0x000fe40000010000 */
[C---:B------:R-:W-:Y:S01]  /*9340*/  HMMA.16816.F32 R48, R68.reuse, R78, R48 ;  /* 0x0000004e4430723c */ /* 0x040fe20000001830 */
[----:B------:R-:W3:Y:S01]  /*9350*/  LDSM.16.MT88.4 R76, [R229+0x1100] ;  /* 0x00110000e54c783b */ /* 0x000ee20000004200 */
[----:B------:R-:W1:Y:S02]  /*9360*/  MUFU.EX2 R110, R110 ;  /* 0x0000006e006e7308 */ /* 0x000e640000000800 */
[----:B------:R-:W-:Y:S02]  /*9370*/  FADD.FTZ R158, R158, R149 ;  /* 0x000000959e9e7221 */ /* 0x000fe40000010000 */
[----:B------:R-:W-:Y:S02]  /*9380*/  FADD.FTZ R153, R148, R153 ;  /* 0x0000009994997221 */ /* 0x000fe40000010000 */
[C---:B----4-:R-:W-:Y:S01]  /*9390*/  HMMA.16816.F32 R52, R68.reuse, R80, R52 ;  /* 0x000000504434723c */ /* 0x050fe20000001834 */
[----:B------:R-:W-:Y:S03]  /*93a0*/  LDSM.16.MT88.4 R96, [R228+0x7100] ;  /* 0x00710000e460783b */ /* 0x000fe60000004200 */
[----:B------:R-:W-:Y:S01]  /*93b0*/  FADD.FTZ R2, R120, R158 ;  /* 0x0000009e78027221 */ /* 0x000fe20000010000 */
[----:B------:R-:W4:Y:S01]  /*93c0*/  MUFU.EX2 R116, R116 ;  /* 0x0000007400747308 */ /* 0x000f220000000800 */
[----:B------:R-:W-:Y:S02]  /*93d0*/  FADD.FTZ R135, R135, R153 ;  /* 0x0000009987877221 */ /* 0x000fe40000010000 */
[C---:B------:R-:W-:Y:S01]  /*93e0*/  HMMA.16816.F32 R56, R68.reuse, R82, R56 ;  /* 0x000000524438723c */ /* 0x040fe20000001838 */
[----:B------:R-:W3:Y:S03]  /*93f0*/  LDSM.16.MT88.4 R80, [R228+0x1100] ;  /* 0x00110000e450783b */ /* 0x000ee60000004200 */
[----:B------:R-:W-:Y:S02]  /*9400*/  FADD.FTZ R2, R100, R2 ;  /* 0x0000000264027221 */ /* 0x000fe40000010000 */
[----:B------:R-:W-:Y:S01]  /*9410*/  FADD.FTZ R135, R134, R135 ;  /* 0x0000008786877221 */ /* 0x000fe20000010000 */
[----:B------:R-:W3:Y:S01]  /*9420*/  MUFU.EX2 R117, R117 ;  /* 0x0000007500757308 */ /* 0x000ee20000000800 */
[C---:B--2---:R-:W-:Y:S04]  /*9430*/  HMMA.16816.F32 R60, R68.reuse, R88, R60 ;  /* 0x00000058443c723c */ /* 0x044fe8000000183c */
[----:B------:R-:W-:Y:S02]  /*9440*/  FADD.FTZ R161, R161, R135 ;  /* 0x00000087a1a17221 */ /* 0x000fe40000010000 */
[----:B-1----:R-:W-:Y:S02]  /*9450*/  FADD.FTZ R2, R104, R2 ;  /* 0x0000000268027221 */ /* 0x002fe40000010000 */
[----:B------:R-:W-:Y:S01]  /*9460*/  HMMA.16816.F32 R64, R68, R90, R64 ;  /* 0x0000005a4440723c */ /* 0x000fe20000001840 */
[----:B------:R-:W-:Y:S01]  /*9470*/  LDSM.16.MT88.4 R88, [R229+0x5100] ;  /* 0x00510000e558783b */ /* 0x000fe20000004200 */
[----:B------:R-:W-:Y:S02]  /*9480*/  MUFU.EX2 R119, R119 ;  /* 0x0000007700777308 */ /* 0x000fe40000000800 */
[----:B------:R-:W-:Y:S03]  /*9490*/  FADD.FTZ R161, R163, R161 ;  /* 0x000000a1a3a17221 */ /* 0x000fe60000010000 */
[----:B------:R-:W-:Y:S01]  /*94a0*/  F2FP.PACK_AB R69, R106, R103 ;  /* 0x000000676a45723e */ /* 0x000fe200000000ff */
[----:B------:R-:W-:Y:S01]  /*94b0*/  FADD.FTZ R101, R101, R161 ;  /* 0x000000a165657221 */ /* 0x000fe20000010000 */
[----:B-----5:R-:W-:Y:S03]  /*94c0*/  F2FP.PACK_AB R70, R108, R107 ;  /* 0x0000006b6c46723e */ /* 0x020fe600000000ff */
[----:B------:R-:W-:Y:S01]  /*94d0*/  F2FP.PACK_AB R71, R110, R109 ;  /* 0x0000006d6e47723e */ /* 0x000fe200000000ff */
[----:B------:R-:W-:Y:S01]  /*94e0*/  FADD.FTZ R3, R102, R101 ;  /* 0x0000006566037221 */ /* 0x000fe20000010000 */
[C---:B------:R-:W-:Y:S01]  /*94f0*/  F2FP.PACK_AB R68, R105.reuse, R104 ;  /* 0x000000686944723e */ /* 0x040fe200000000ff */
[----:B------:R-:W1:Y:S01]  /*9500*/  MUFU.EX2 R121, R121 ;  /* 0x0000007900797308 */ /* 0x000e620000000800 */
[----:B------:R-:W-:Y:S02]  /*9510*/  FADD.FTZ R105, R105, R2 ;  /* 0x0000000269697221 */ /* 0x000fe40000010000 */
[----:B------:R-:W-:Y:S02]  /*9520*/  FADD.FTZ R3, R103, R3 ;  /* 0x0000000367037221 */ /* 0x000fe40000010000 */
[----:B------:R-:W-:Y:S01]  /*9530*/  LDSM.16.MT88.4 R100, [R230+0x7900] ;  /* 0x00790000e664783b */ /* 0x000fe20000004200 */
[C---:B------:R-:W-:Y:S03]  /*9540*/  HMMA.16816.F32 R4, R68.reuse, R84, R4 ;  /* 0x000000544404723c */ /* 0x040fe60000001804 */
[----:B------:R-:W-:Y:S01]  /*9550*/  FADD.FTZ R3, R106, R3 ;  /* 0x000000036a037221 */ /* 0x000fe20000010000 */
[----:B------:R-:W-:Y:S01]  /*9560*/  MUFU.EX2 R122, R122 ;  /* 0x0000007a007a7308 */ /* 0x000fe20000000800 */
[----:B------:R-:W-:Y:S02]  /*9570*/  FADD.FTZ R2, R107, R105 ;  /* 0x000000696b027221 */ /* 0x000fe40000010000 */
[----:B------:R-:W-:Y:S01]  /*9580*/  FADD.FTZ R109, R109, R3 ;  /* 0x000000036d6d7221 */ /* 0x000fe20000010000 */
[C---:B------:R-:W-:Y:S01]  /*9590*/  HMMA.16816.F32 R8, R68.reuse, R86, R8 ;  /* 0x000000564408723c */ /* 0x040fe20000001808 */
[----:B------:R-:W2:Y:S03]  /*95a0*/  LDSM.16.MT88.4 R84, [R232+0x5100] ;  /* 0x00510000e854783b */ /* 0x000ea60000004200 */
[----:B------:R-:W-:Y:S02]  /*95b0*/  FADD.FTZ R3, R110, R109 ;  /* 0x0000006d6e037221 */ /* 0x000fe40000010000 */
[----:B------:R-:W-:Y:S01]  /*95c0*/  FADD.FTZ R2, R108, R2 ;  /* 0x000000026c027221 */ /* 0x000fe20000010000 */
[----:B------:R-:W5:Y:S01]  /*95d0*/  MUFU.EX2 R123, R123 ;  /* 0x0000007b007b7308 */ /* 0x000f620000000800 */
[C---:B------:R-:W-:Y:S04]  /*95e0*/  HMMA.16816.F32 R12, R68.reuse, R72, R12 ;  /* 0x00000048440c723c */ /* 0x040fe8000000180c */
[----:B------:R-:W-:Y:S02]  /*95f0*/  FADD.FTZ R3, R111, R3 ;  /* 0x000000036f037221 */ /* 0x000fe40000010000 */
[----:B----4-:R-:W-:Y:S02]  /*9600*/  FADD.FTZ R2, R116, R2 ;  /* 0x0000000274027221 */ /* 0x010fe40000010000 */
[C---:B------:R-:W-:Y:S01]  /*9610*/  HMMA.16816.F32 R16, R68.reuse, R74, R16 ;  /* 0x0000004a4410723c */ /* 0x040fe20000001810 */
[----:B------:R-:W4:Y:S01]  /*9620*/  LDSM.16.MT88.4 R72, [R230+0x5100] ;  /* 0x00510000e648783b */ /* 0x000f220000004200 */
[----:B------:R-:W1:Y:S02]  /*9630*/  MUFU.EX2 R144, R144 ;  /* 0x0000009000907308 */ /* 0x000e640000000800 */
[----:B------:R-:W-:Y:S04]  /*9640*/  FADD.FTZ R3, R118, R3 ;  /* 0x0000000376037221 */ /* 0x000fe80000010000 */
[C---:B---3--:R-:W-:Y:S04]  /*9650*/  HMMA.16816.F32 R20, R68.reuse, R76, R20 ;  /* 0x0000004c4414723c */ /* 0x048fe80000001814 */
[----:B------:R-:W-:Y:S04]  /*9660*/  MUFU.EX2 R145, R145 ;  /* 0x0000009100917308 */ /* 0x000fe80000000800 */
[C---:B------:R-:W-:Y:S01]  /*9670*/  HMMA.16816.F32 R24, R68.reuse, R78, R24 ;  /* 0x0000004e4418723c */ /* 0x040fe20000001818 */
[----:B------:R-:W3:Y:S05]  /*9680*/  LDSM.16.MT88.4 R76, [R232+0x1900] ;  /* 0x00190000e84c783b */ /* 0x000eea0000004200 */
[----:B------:R-:W-:Y:S02]  /*9690*/  MUFU.EX2 R147, R147 ;  /* 0x0000009300937308 */ /* 0x000fe40000000800 */
[C---:B------:R-:W-:Y:S08]  /*96a0*/  HMMA.16816.F32 R28, R68.reuse, R80, R28 ;  /* 0x00000050441c723c */ /* 0x040ff0000000181c */
[C---:B------:R-:W-:Y:S01]  /*96b0*/  HMMA.16816.F32 R32, R68.reuse, R82, R32 ;  /* 0x000000524420723c */ /* 0x040fe20000001820 */
[----:B------:R-:W1:Y:S01]  /*96c0*/  LDSM.16.MT88.4 R80, [R230+0x1900] ;  /* 0x00190000e650783b */ /* 0x000e620000004200 */
[----:B------:R-:W-:Y:S06]  /*96d0*/  MUFU.EX2 R146, R146 ;  /* 0x0000009200927308 */ /* 0x000fec0000000800 */
[C---:B--2---:R-:W-:Y:S04]  /*96e0*/  HMMA.16816.F32 R36, R68.reuse, R84, R36 ;  /* 0x000000544424723c */ /* 0x044fe80000001824 */
[----:B------:R-:W-:Y:S04]  /*96f0*/  MUFU.EX2 R162, R162 ;  /* 0x000000a200a27308 */ /* 0x000fe80000000800 */
[C---:B------:R-:W-:Y:S01]  /*9700*/  HMMA.16816.F32 R40, R68.reuse, R86, R40 ;  /* 0x000000564428723c */ /* 0x040fe20000001828 */
[----:B------:R-:W-:Y:S05]  /*9710*/  LDSM.16.MT88.4 R84, [R228+0x1900] ;  /* 0x00190000e454783b */ /* 0x000fea0000004200 */
[----:B------:R-:W-:Y:S02]  /*9720*/  MUFU.EX2 R156, R156 ;  /* 0x0000009c009c7308 */ /* 0x000fe40000000800 */
[C---:B----4-:R-:W-:Y:S08]  /*9730*/  HMMA.16816.F32 R44, R68.reuse, R72, R44 ;  /* 0x00000048442c723c */ /* 0x050ff0000000182c */
[C---:B------:R-:W-:Y:S01]  /*9740*/  HMMA.16816.F32 R48, R68.reuse, R74, R48 ;  /* 0x0000004a4430723c */ /* 0x040fe20000001830 */
[----:B------:R-:W2:Y:S07]  /*9750*/  LDSM.16.MT88.4 R72, [R229+0x1900] ;  /* 0x00190000e548783b */ /* 0x000eae0000004200 */
[C---:B------:R-:W-:Y:S08]  /*9760*/  HMMA.16816.F32 R52, R68.reuse, R88, R52 ;  /* 0x000000584434723c */ /* 0x040ff00000001834 */
[C---:B------:R-:W-:Y:S01]  /*9770*/  HMMA.16816.F32 R56, R68.reuse, R90, R56 ;  /* 0x0000005a4438723c */ /* 0x040fe20000001838 */
[----:B------:R-:W-:Y:S07]  /*9780*/  LDSM.16.MT88.4 R88, [R229+0x5900] ;  /* 0x00590000e558783b */ /* 0x000fee0000004200 */
[C---:B------:R-:W-:Y:S07]  /*9790*/  HMMA.16816.F32 R60, R68.reuse, R92, R60 ;  /* 0x0000005c443c723c */ /* 0x040fee000000183c */
[----:B------:R-:W-:Y:S01]  /*97a0*/  FFMA.FTZ R92, R130, c[0x0][0x2d0], -R159 ;  /* 0x0000b400825c7a23 */ /* 0x000fe2000001089f */
[----:B------:R-:W-:Y:S03]  /*97b0*/  HMMA.16816.F32 R64, R68, R94, R64 ;  /* 0x0000005e4440723c */ /* 0x000fe60000001840 */
[----:B------:R4:W2:Y:S04]  /*97c0*/  MUFU.EX2 R115, R92 ;  /* 0x0000005c00737308 */ /* 0x0008a80000000800 */
[----:B------:R-:W-:Y:S02]  /*97d0*/  F2FP.PACK_AB R69, R118, R111 ;  /* 0x0000006f7645723e */ /* 0x000fe400000000ff */
[----:B------:R-:W-:Y:S01]  /*97e0*/  F2FP.PACK_AB R68, R117, R116 ;  /* 0x000000747544723e */ /* 0x000fe200000000ff */
[----:B------:R-:W-:Y:S02]  /*97f0*/  LDSM.16.MT88.4 R108, [R229+0x7900] ;  /* 0x00790000e56c783b */ /* 0x000fe40000004200 */
[----:B-1----:R-:W-:Y:S01]  /*9800*/  F2FP.PACK_AB R70, R121, R119 ;  /* 0x000000777946723e */ /* 0x002fe200000000ff */
[----:B------:R-:W-:Y:S01]  /*9810*/  FADD.FTZ R117, R117, R2 ;  /* 0x0000000275757221 */ /* 0x000fe20000010000 */
[----:B-----5:R-:W-:Y:S01]  /*9820*/  F2FP.PACK_AB R71, R123, R122 ;  /* 0x0000007a7b47723e */ /* 0x020fe200000000ff */
[----:B------:R-:W-:Y:S02]  /*9830*/  FADD.FTZ R122, R122, R3 ;  /* 0x000000037a7a7221 */ /* 0x000fe40000010000 */
[----:B------:R-:W-:Y:S02]  /*9840*/  FADD.FTZ R117, R119, R117 ;  /* 0x0000007577757221 */ /* 0x000fe40000010000 */
[----:B------:R-:W-:Y:S02]  /*9850*/  FADD.FTZ R122, R123, R122 ;  /* 0x0000007a7b7a7221 */ /* 0x000fe40000010000 */
[C---:B---3--:R-:W-:Y:S03]  /*9860*/  HMMA.16816.F32 R4, R68.reuse, R76, R4 ;  /* 0x0000004c4404723c */ /* 0x048fe60000001804 */
[----:B------:R-:W-:Y:S02]  /*9870*/  FADD.FTZ R121, R121, R117 ;  /* 0x0000007579797221 */ /* 0x000fe40000010000 */
[----:B----4-:R-:W-:Y:S03]  /*9880*/  FFMA.FTZ R92, R128, c[0x0][0x2d0], -R155 ;  /* 0x0000b400805c7a23 */ /* 0x010fe6000001089b */
[C---:B------:R-:W-:Y:S01]  /*9890*/  HMMA.16816.F32 R8, R68.reuse, R78, R8 ;  /* 0x0000004e4408723c */ /* 0x040fe20000001808 */
[----:B------:R-:W1:Y:S01]  /*98a0*/  LDSM.16.MT88.4 R76, [R232+0x5900] ;  /* 0x00590000e84c783b */ /* 0x000e620000004200 */
[----:B------:R3:W4:Y:S02]  /*98b0*/  MUFU.EX2 R114, R92 ;  /* 0x0000005c00727308 */ /* 0x0007240000000800 */
[----:B------:R-:W-:Y:S04]  /*98c0*/  FADD.FTZ R121, R144, R121 ;  /* 0x0000007990797221 */ /* 0x000fe80000010000 */
[C---:B------:R-:W-:Y:S08]  /*98d0*/  HMMA.16816.F32 R12, R68.reuse, R80, R12 ;  /* 0x00000050440c723c */ /* 0x040ff0000000180c */
[C---:B------:R-:W-:Y:S01]  /*98e0*/  HMMA.16816.F32 R16, R68.reuse, R82, R16 ;  /* 0x000000524410723c */ /* 0x040fe20000001810 */
[----:B------:R-:W5:Y:S07]  /*98f0*/  LDSM.16.MT88.4 R80, [R230+0x5900] ;  /* 0x00590000e650783b */ /* 0x000f6e0000004200 */
[C---:B--2---:R-:W-:Y:S01]  /*9900*/  HMMA.16816.F32 R20, R68.reuse, R72, R20 ;  /* 0x000000484414723c */ /* 0x044fe20000001814 */
[----:B---3--:R-:W-:Y:S06]  /*9910*/  LDSM.16.MT88.4 R92, [R228+0x6100] ;  /* 0x00610000e45c783b */ /* 0x008fec0000004200 */
[--C-:B------:R-:W-:Y:S01]  /*9920*/  FFMA.FTZ R72, R131, c[0x0][0x2d0], -R159.reuse ;  /* 0x0000b40083487a23 */ /* 0x100fe2000001089f */
[C---:B------:R-:W-:Y:S03]  /*9930*/  HMMA.16816.F32 R24, R68.reuse, R74, R24 ;  /* 0x0000004a4418723c */ /* 0x040fe60000001818 */
[----:B------:R2:W3:Y:S01]  /*9940*/  MUFU.EX2 R113, R72 ;  /* 0x0000004800717308 */ /* 0x0004e20000000800 */
[----:B------:R-:W-:Y:S02]  /*9950*/  FFMA.FTZ R159, R157, c[0x0][0x2d0], -R159 ;  /* 0x0000b4009d9f7a23 */ /* 0x000fe4000001089f */
[----:B------:R-:W-:Y:S02]  /*9960*/  IMAD.MOV.U32 R157, RZ, RZ, R115 ;  /* 0x000000ffff9d7224 */ /* 0x000fe400078e0073 */
[C---:B------:R-:W-:Y:S05]  /*9970*/  HMMA.16816.F32 R28, R68.reuse, R84, R28 ;  /* 0x00000054441c723c */ /* 0x040fea000000181c */
[----:B------:R-:W-:Y:S02]  /*9980*/  MUFU.EX2 R159, R159 ;  /* 0x0000009f009f7308 */ /* 0x000fe40000000800 */
[--C-:B------:R-:W-:Y:S01]  /*9990*/  FFMA.FTZ R84, R129, c[0x0][0x2d0], -R155.reuse ;  /* 0x0000b40081547a23 */ /* 0x100fe2000001089b */
[C---:B------:R-:W-:Y:S04]  /*99a0*/  HMMA.16816.F32 R32, R68.reuse, R86, R32 ;  /* 0x000000564420723c */ /* 0x040fe80000001820 */
[----:B------:R-:W-:Y:S02]  /*99b0*/  FFMA.FTZ R155, R133, c[0x0][0x2d0], -R155 ;  /* 0x0000b400859b7a23 */ /* 0x000fe4000001089b */
[----:B----4-:R-:W-:Y:S01]  /*99c0*/  IMAD.MOV.U32 R133, RZ, RZ, R114 ;  /* 0x000000ffff857224 */ /* 0x010fe200078e0072 */
[----:B------:R4:W3:Y:S01]  /*99d0*/  MUFU.EX2 R112, R84 ;  /* 0x0000005400707308 */ /* 0x0008e20000000800 */
[C---:B-1----:R-:W-:Y:S01]  /*99e0*/  HMMA.16816.F32 R36, R68.reuse, R76, R36 ;  /* 0x0000004c4424723c */ /* 0x042fe20000001824 */
[----:B--2---:R-:W1:Y:S07]  /*99f0*/  LDSM.16.MT88.4 R72, [R228+0x5900] ;  /* 0x00590000e448783b */ /* 0x004e6e0000004200 */
[C---:B------:R-:W-:Y:S01]  /*9a00*/  HMMA.16816.F32 R40, R68.reuse, R78, R40 ;  /* 0x0000004e4428723c */ /* 0x040fe20000001828 */
[----:B------:R-:W2:Y:S01]  /*9a10*/  MUFU.EX2 R155, R155 ;  /* 0x0000009b009b7308 */ /* 0x000ea20000000800 */
[----:B------:R-:W-:Y:S06]  /*9a20*/  LDSM.16.MT88.4 R76, [R230+0x2100] ;  /* 0x00210000e64c783b */ /* 0x000fec0000004200 */
[C---:B-----5:R-:W-:Y:S02]  /*9a30*/  HMMA.16816.F32 R44, R68.reuse, R80, R44 ;  /* 0x00000050442c723c */ /* 0x060fe4000000182c */
[----:B----4-:R-:W4:Y:S06]  /*9a40*/  LDSM.16.MT88.4 R84, [R232+0x2100] ;  /* 0x00210000e854783b */ /* 0x010f2c0000004200 */
[C---:B------:R-:W-:Y:S02]  /*9a50*/  HMMA.16816.F32 R48, R68.reuse, R82, R48 ;  /* 0x000000524430723c */ /* 0x040fe40000001830 */
[----:B------:R-:W-:Y:S06]  /*9a60*/  LDSM.16.MT88.4 R80, [R228+0x2100] ;  /* 0x00210000e450783b */ /* 0x000fec0000004200 */
        /* <DEDUP_REMOVED lines=9> */
[----:B---3--:R-:W-:Y:S01]  /*9b00*/  F2FP.PACK_AB R70, R115, R113 ;  /* 0x000000717346723e */ /* 0x008fe200000000ff */
[----:B------:R-:W-:Y:S01]  /*9b10*/  FADD.FTZ R147, R147, R122 ;  /* 0x0000007a93937221 */ /* 0x000fe20000010000 */
[----:B------:R-:W-:Y:S02]  /*9b20*/  F2FP.PACK_AB R71, R114, R112 ;  /* 0x000000707247723e */ /* 0x000fe400000000ff */
[----:B------:R-:W-:Y:S01]  /*9b30*/  F2FP.PACK_AB R114, R159, R162 ;  /* 0x000000a29f72723e */ /* 0x000fe200000000ff */
[----:B------:R-:W-:Y:S01]  /*9b40*/  FADD.FTZ R2, R146, R147 ;  /* 0x0000009392027221 */ /* 0x000fe20000010000 */
[----:B--2---:R-:W-:Y:S03]  /*9b50*/  F2FP.PACK_AB R115, R155, R156 ;  /* 0x0000009c9b73723e */ /* 0x004fe600000000ff */
[C---:B----4-:R-:W-:Y:S08]  /*9b60*/  HMMA.16816.F32 R4, R68.reuse, R84, R4 ;  /* 0x000000544404723c */ /* 0x050ff00000001804 */
[C---:B------:R-:W-:Y:S01]  /*9b70*/  HMMA.16816.F32 R8, R68.reuse, R86, R8 ;  /* 0x000000564408723c */ /* 0x040fe20000001808 */
[----:B------:R-:W2:Y:S07]  /*9b80*/  LDSM.16.MT88.4 R84, [R232+0x6100] ;  /* 0x00610000e854783b */ /* 0x000eae0000004200 */
[C---:B------:R-:W-:Y:S08]  /*9b90*/  HMMA.16816.F32 R12, R68.reuse, R76, R12 ;  /* 0x0000004c440c723c */ /* 0x040ff0000000180c */
        /* <DEDUP_REMOVED lines=16> */
[----:B------:R-:W5:Y:S07]  /*9ca0*/  LDSM.16.MT88.4 R88, [R232+0x6900] ;  /* 0x00690000e858783b */ /* 0x000f6e0000004200 */
[C---:B------:R-:W-:Y:S08]  /*9cb0*/  HMMA.16816.F32 R60, R68.reuse, R92, R60 ;  /* 0x0000005c443c723c */ /* 0x040ff0000000183c */
[----:B------:R-:W-:Y:S01]  /*9cc0*/  HMMA.16816.F32 R64, R68, R94, R64 ;  /* 0x0000005e4440723c */ /* 0x000fe20000001840 */
[----:B------:R-:W-:Y:S06]  /*9cd0*/  LDSM.16.MT88.4 R92, [R229+0x7100] ;  /* 0x00710000e55c783b */ /* 0x000fec0000004200 */
[----:B------:R-:W-:Y:S02]  /*9ce0*/  F2FP.PACK_AB R68, R251, R252 ;  /* 0x000000fcfb44723e */ /* 0x000fe400000000ff */
[----:B------:R-:W-:Y:S03]  /*9cf0*/  F2FP.PACK_AB R69, R194, R250 ;  /* 0x000000fac245723e */ /* 0x000fe600000000ff */
[----:B------:R-:W-:Y:S02]  /*9d00*/  F2FP.PACK_AB R70, R193, R195 ;  /* 0x000000c3c146723e */ /* 0x000fe400000000ff */
[----:B------:R-:W-:Y:S07]  /*9d10*/  F2FP.PACK_AB R71, R183, R192 ;  /* 0x000000c0b747723e */ /* 0x000fee00000000ff */
[C---:B-1----:R-:W-:Y:S08]  /*9d20*/  HMMA.16816.F32 R4, R68.reuse, R72, R4 ;  /* 0x000000484404723c */ /* 0x042ff00000001804 */
[C---:B------:R-:W-:Y:S01]  /*9d30*/  HMMA.16816.F32 R8, R68.reuse, R74, R8 ;  /* 0x0000004a4408723c */ /* 0x040fe20000001808 */
[----:B------:R-:W1:Y:S07]  /*9d40*/  LDSM.16.MT88.4 R72, [R230+0x6900] ;  /* 0x00690000e648783b */ /* 0x000e6e0000004200 */
[C---:B----4-:R-:W-:Y:S08]  /*9d50*/  HMMA.16816.F32 R12, R68.reuse, R80, R12 ;  /* 0x00000050440c723c */ /* 0x050ff0000000180c */
[C---:B------:R-:W-:Y:S01]  /*9d60*/  HMMA.16816.F32 R16, R68.reuse, R82, R16 ;  /* 0x000000524410723c */ /* 0x040fe20000001810 */
[----:B------:R-:W4:Y:S07]  /*9d70*/  LDSM.16.MT88.4 R80, [R229+0x6900] ;  /* 0x00690000e550783b */ /* 0x000f2e0000004200 */
[C---:B--2---:R-:W-:Y:S08]  /*9d80*/  HMMA.16816.F32 R20, R68.reuse, R84, R20 ;  /* 0x000000544414723c */ /* 0x044ff00000001814 */
[C---:B------:R-:W-:Y:S01]  /*9d90*/  HMMA.16816.F32 R24, R68.reuse, R86, R24 ;  /* 0x000000564418723c */ /* 0x040fe20000001818 */
[----:B------:R-:W-:Y:S07]  /*9da0*/  LDSM.16.MT88.4 R84, [R228+0x3100] ;  /* 0x00310000e454783b */ /* 0x000fee0000004200 */
[C---:B---3--:R-:W-:Y:S08]  /*9db0*/  HMMA.16816.F32 R28, R68.reuse, R76, R28 ;  /* 0x0000004c441c723c */ /* 0x048ff0000000181c */
[C---:B------:R-:W-:Y:S01]  /*9dc0*/  HMMA.16816.F32 R32, R68.reuse, R78, R32 ;  /* 0x0000004e4420723c */ /* 0x040fe20000001820 */
[----:B------:R-:W2:Y:S07]  /*9dd0*/  LDSM.16.MT88.4 R76, [R228+0x6900] ;  /* 0x00690000e44c783b */ /* 0x000eae0000004200 */
[C---:B-----5:R-:W-:Y:S08]  /*9de0*/  HMMA.16816.F32 R36, R68.reuse, R88, R36 ;  /* 0x000000584424723c */ /* 0x060ff00000001824 */
[C---:B------:R-:W-:Y:S01]  /*9df0*/  HMMA.16816.F32 R40, R68.reuse, R90, R40 ;  /* 0x0000005a4428723c */ /* 0x040fe20000001828 */
[----:B------:R-:W-:Y:S07]  /*9e00*/  LDSM.16.MT88.4 R88, [R230+0x7100] ;  /* 0x00710000e658783b */ /* 0x000fee0000004200 */
[C---:B-1----:R-:W-:Y:S08]  /*9e10*/  HMMA.16816.F32 R44, R68.reuse, R72, R44 ;  /* 0x00000048442c723c */ /* 0x042ff0000000182c */
[C---:B------:R-:W-:Y:S01]  /*9e20*/  HMMA.16816.F32 R48, R68.reuse, R74, R48 ;  /* 0x0000004a4430723c */ /* 0x040fe20000001830 */
[----:B------:R-:W1:Y:S07]  /*9e30*/  LDSM.16.MT88.4 R72, [R232+0x3100] ;  /* 0x00310000e848783b */ /* 0x000e6e0000004200 */
[C---:B----4-:R-:W-:Y:S08]  /*9e40*/  HMMA.16816.F32 R52, R68.reuse, R80, R52 ;  /* 0x000000504434723c */ /* 0x050ff00000001834 */
[C---:B------:R-:W-:Y:S01]  /*9e50*/  HMMA.16816.F32 R56, R68.reuse, R82, R56 ;  /* 0x000000524438723c */ /* 0x040fe20000001838 */
[----:B------:R-:W3:Y:S07]  /*9e60*/  LDSM.16.MT88.4 R80, [R230+0x3100] ;  /* 0x00310000e650783b */ /* 0x000eee0000004200 */
[C---:B--2---:R-:W-:Y:S08]  /*9e70*/  HMMA.16816.F32 R60, R68.reuse, R76, R60 ;  /* 0x0000004c443c723c */ /* 0x044ff0000000183c */
[----:B------:R-:W-:Y:S01]  /*9e80*/  HMMA.16816.F32 R64, R68, R78, R64 ;  /* 0x0000004e4440723c */ /* 0x000fe20000001840 */
[----:B------:R-:W2:Y:S06]  /*9e90*/  LDSM.16.MT88.4 R76, [R229+0x3100] ;  /* 0x00310000e54c783b */ /* 0x000eac0000004200 */
[----:B------:R-:W-:Y:S02]  /*9ea0*/  F2FP.PACK_AB R68, R181, R182 ;  /* 0x000000b6b544723e */ /* 0x000fe400000000ff */
[----:B------:R-:W-:Y:S03]  /*9eb0*/  F2FP.PACK_AB R69, R170, R180 ;  /* 0x000000b4aa45723e */ /* 0x000fe600000000ff */
[----:B------:R-:W-:Y:S02]  /*9ec0*/  F2FP.PACK_AB R70, R169, R171 ;  /* 0x000000aba946723e */ /* 0x000fe400000000ff */
[----:B------:R-:W-:Y:S07]  /*9ed0*/  F2FP.PACK_AB R71, R167, R168 ;  /* 0x000000a8a747723e */ /* 0x000fee00000000ff */
[C---:B-1----:R-:W-:Y:S08]  /*9ee0*/  HMMA.16816.F32 R4, R68.reuse, R72, R4 ;  /* 0x000000484404723c */ /* 0x042ff00000001804 */
[C---:B------:R-:W-:Y:S01]  /*9ef0*/  HMMA.16816.F32 R8, R68.reuse, R74, R8 ;  /* 0x0000004a4408723c */ /* 0x040fe20000001808 */
[----:B------:R-:W1:Y:S07]  /*9f00*/  LDSM.16.MT88.4 R72, [R232+0x7100] ;  /* 0x00710000e848783b */ /* 0x000e6e0000004200 */
[C---:B---3--:R-:W-:Y:S08]  /*9f10*/  HMMA.16816.F32 R12, R68.reuse, R80, R12 ;  /* 0x00000050440c723c */ /* 0x048ff0000000180c */
[C---:B------:R-:W-:Y:S01]  /*9f20*/  HMMA.16816.F32 R16, R68.reuse, R82, R16 ;  /* 0x000000524410723c */ /* 0x040fe20000001810 */
[----:B------:R-:W-:Y:S07]  /*9f30*/  LDSM.16.MT88.4 R80, [R229+0x3900] ;  /* 0x00390000e550783b */ /* 0x000fee0000004200 */
[C---:B--2---:R-:W-:Y:S08]  /*9f40*/  HMMA.16816.F32 R20, R68.reuse, R76, R20 ;  /* 0x0000004c4414723c */ /* 0x044ff00000001814 */
[C---:B------:R-:W-:Y:S01]  /*9f50*/  HMMA.16816.F32 R24, R68.reuse, R78, R24 ;  /* 0x0000004e4418723c */ /* 0x040fe20000001818 */
[----:B------:R-:W2:Y:S07]  /*9f60*/  LDSM.16.MT88.4 R76, [R230+0x3900] ;  /* 0x00390000e64c783b */ /* 0x000eae0000004200 */
[C---:B------:R-:W-:Y:S07]  /*9f70*/  HMMA.16816.F32 R28, R68.reuse, R84, R28 ;  /* 0x00000054441c723c */ /* 0x040fee000000181c */
[----:B------:R-:W-:Y:S01]  /*9f80*/  IMAD.MOV.U32 R85, RZ, RZ, R112 ;  /* 0x000000ffff557224 */ /* 0x000fe200078e0070 */
[C---:B------:R-:W-:Y:S04]  /*9f90*/  HMMA.16816.F32 R32, R68.reuse, R86, R32 ;  /* 0x000000564420723c */ /* 0x040fe80000001820 */
[----:B------:R-:W-:Y:S02]  /*9fa0*/  F2FP.PACK_AB R112, R166, R165 ;  /* 0x000000a5a670723e */ /* 0x000fe400000000ff */
[----:B------:R-:W-:Y:S02]  /*9fb0*/  MOV R84, R113 ;  /* 0x0000007100547202 */ /* 0x000fe40000000f00 */
[C---:B-1----:R-:W-:Y:S04]  /*9fc0*/  HMMA.16816.F32 R36, R68.reuse, R72, R36 ;  /* 0x000000484424723c */ /* 0x042fe80000001824 */
[----:B------:R-:W-:Y:S01]  /*9fd0*/  F2FP.PACK_AB R113, R160, R164 ;  /* 0x000000a4a071723e */ /* 0x000fe200000000ff */
[----:B------:R-:W-:Y:S03]  /*9fe0*/  IMAD.MOV.U32 R246, RZ, RZ, R84 ;  /* 0x000000fffff67224 */ /* 0x000fe600078e0054 */
[C---:B------:R-:W-:Y:S04]  /*9ff0*/  HMMA.16816.F32 R40, R68.reuse, R74, R40 ;  /* 0x0000004a4428723c */ /* 0x040fe80000001828 */
[----:B------:R-:W-:Y:S04]  /*a000*/  FADD.FTZ R145, R246, R145 ;  /* 0x00000091f6917221 */ /* 0x000fe80000010000 */
[C---:B------:R-:W-:Y:S08]  /*a010*/  HMMA.16816.F32 R44, R68.reuse, R88, R44 ;  /* 0x00000058442c723c */ /* 0x040ff0000000182c */
[C---:B------:R-:W-:Y:S01]  /*a020*/  HMMA.16816.F32 R48, R68.reuse, R90, R48 ;  /* 0x0000005a4430723c */ /* 0x040fe20000001830 */
[----:B------:R-:W1:Y:S07]  /*a030*/  LDSM.16.MT88.4 R88, [R228+0x3900] ;  /* 0x00390000e458783b */ /* 0x000e6e0000004200 */
[C---:B------:R-:W-:Y:S08]  /*a040*/  HMMA.16816.F32 R52, R68.reuse, R92, R52 ;  /* 0x0000005c4434723c */ /* 0x040ff00000001834 */
[C---:B------:R-:W-:Y:S08]  /*a050*/  HMMA.16816.F32 R56, R68.reuse, R94, R56 ;  /* 0x0000005e4438723c */ /* 0x040ff00000001838 */
[C---:B------:R-:W-:Y:S08]  /*a060*/  HMMA.16816.F32 R60, R68.reuse, R96, R60 ;  /* 0x00000060443c723c */ /* 0x040ff0000000183c */
[----:B------:R-:W-:Y:S01]  /*a070*/  HMMA.16816.F32 R64, R68, R98, R64 ;  /* 0x000000624440723c */ /* 0x000fe20000001840 */
[----:B------:R-:W3:Y:S07]  /*a080*/  LDSM.16.MT88.4 R96, [R232+0x7900] ;  /* 0x00790000e860783b */ /* 0x000eee0000004200 */
[C---:B------:R-:W-:Y:S01]  /*a090*/  HMMA.16816.F32 R128, R112.reuse, R124, R4 ;  /* 0x0000007c7080723c */ /* 0x040fe20000001804 */
[----:B------:R-:W4:Y:S07]  /*a0a0*/  LDSM.16.MT88.4 R4, [R228+0x7900] ;  /* 0x00790000e404783b */ /* 0x000f2e0000004200 */
[C---:B------:R-:W-:Y:S07]  /*a0b0*/  HMMA.16816.F32 R124, R112.reuse, R126, R8 ;  /* 0x0000007e707c723c */ /* 0x040fee0000001808 */
[----:B------:R-:W-:Y:S01]  /*a0c0*/  MOV R11, R85 ;  /* 0x00000055000b7202 */ /* 0x000fe20000000f00 */
[C---:B--2---:R-:W-:Y:S04]  /*a0d0*/  HMMA.16816.F32 R68, R112.reuse, R76, R12 ;  /* 0x0000004c7044723c */ /* 0x044fe8000000180c */
[----:B------:R-:W-:Y:S04]  /*a0e0*/  FADD.FTZ R2, R11, R2 ;  /* 0x000000020b027221 */ /* 0x000fe80000010000 */
[C---:B------:R-:W-:Y:S04]  /*a0f0*/  HMMA.16816.F32 R72, R112.reuse, R78, R16 ;  /* 0x0000004e7048723c */ /* 0x040fe80000001810 */
[----:B------:R-:W-:Y:S02]  /*a100*/  FADD.FTZ R3, R133, R2 ;  /* 0x0000000285037221 */ /* 0x000fe40000010000 */
[----:B------:R-:W-:Y:S02]  /*a110*/  FADD.FTZ R2, R157, R145 ;  /* 0x000000919d027221 */ /* 0x000fe40000010000 */
[C---:B------:R-:W-:Y:S04]  /*a120*/  HMMA.16816.F32 R76, R112.reuse, R80, R20 ;  /* 0x00000050704c723c */ /* 0x040fe80000001814 */
[----:B------:R-:W-:Y:S01]  /*a130*/  FADD.FTZ R250, R250, R3 ;  /* 0x00000003fafa7221 */ /* 0x000fe20000010000 */
[----:B------:R-:W-:Y:S01]  /*a140*/  MOV R3, R0 ;  /* 0x0000000000037202 */ /* 0x000fe20000000f00 */
[----:B------:R-:W-:Y:S02]  /*a150*/  FADD.FTZ R2, R252, R2 ;  /* 0x00000002fc027221 */ /* 0x000fe40000010000 */
[C---:B------:R-:W-:Y:S04]  /*a160*/  HMMA.16816.F32 R80, R112.reuse, R82, R24 ;  /* 0x000000527050723c */ /* 0x040fe80000001818 */
[----:B------:R-:W-:Y:S02]  /*a170*/  FADD.FTZ R250, R194, R250 ;  /* 0x000000fac2fa7221 */ /* 0x000fe40000010000 */
[----:B------:R-:W-:Y:S02]  /*a180*/  FADD.FTZ R251, R251, R2 ;  /* 0x00000002fbfb7221 */ /* 0x000fe40000010000 */
[C---:B-1----:R-:W-:Y:S04]  /*a190*/  HMMA.16816.F32 R84, R112.reuse, R88, R28 ;  /* 0x000000587054723c */ /* 0x042fe8000000181c */
        /* <DEDUP_REMOVED lines=23> */
[C---:B----4-:R-:W-:Y:S04]  /*a310*/  HMMA.16816.F32 R116, R112.reuse, R4, R60 ;  /* 0x000000047074723c */ /* 0x050fe8000000183c */
[----:B------:R-:W-:Y:S02]  /*a320*/  FADD.FTZ R164, R156, R164 ;  /* 0x000000a49ca47221 */ /* 0x000fe40000010000 */
[----:B------:R-:W-:Y:S02]  /*a330*/  FADD.FTZ R169, R162, R169 ;  /* 0x000000a9a2a97221 */ /* 0x000fe40000010000 */
[----:B------:R-:W-:Y:S04]  /*a340*/  HMMA.16816.F32 R112, R112, R6, R64 ;  /* 0x000000067070723c */ /* 0x000fe80000001840 */
[----:B------:R-:W-:Y:S02]  /*a350*/  FADD.FTZ R246, R155, R164 ;  /* 0x000000a49bf67221 */ /* 0x000fe40000010000 */
[----:B------:R-:W-:Y:S02]  /*a360*/  FADD.FTZ R245, R159, R169 ;  /* 0x000000a99ff57221 */ /* 0x000fe40000010000 */
[----:B------:R-:W-:Y:S01]  /*a370*/  IMAD.MOV.U32 R2, RZ, RZ, R132 ;  /* 0x000000ffff027224 */ /* 0x000fe200078e0084 */
[----:B------:R-:W-:-:S05]  /*a380*/  @P0 BRA `(.L_x_560) ;  /* 0xffffb96000000947 */ /* 0x000fca000383ffff */
.L_x_557:
[----:B------:R-:W-:-:S13]  /*a390*/  ISETP.LE.AND P0, PT, RZ, UR10, PT ;  /* 0x0000000aff007c0c */ /* 0x000fda000bf03270 */
[----:B------:R-:W-:Y:S05]  /*a3a0*/  @!P0 BRA `(.L_x_561) ;  /* 0x0000372000008947 */ /* 0x000fea0003800000 */
[----:B------:R-:W-:Y:S01]  /*a3b0*/  SHF.R.S32.HI R247, RZ, 0x1f, R205 ;  /* 0x0000001ffff77819 */ /* 0x000fe200000114cd */
[----:B------:R-:W-:Y:S01]  /*a3c0*/  IMAD.MOV.U32 R2, RZ, RZ, R132 ;  /* 0x000000ffff027224 */ /* 0x000fe200078e0084 */
[C---:B------:R-:W-:Y:S01]  /*a3d0*/  SHF.L.U32 R248, R205.reuse, 0x1, RZ ;  /* 0x00000001cdf87819 */ /* 0x040fe200000006ff */
[----:B------:R-:W-:Y:S01]  /*a3e0*/  IMAD.MOV.U32 R3, RZ, RZ, R0 ;  /* 0x000000ffff037224 */ /* 0x000fe200078e0000 */
[----:B------:R-:W-:Y:S01]  /*a3f0*/  SHF.L.U64.HI R247, R205, 0x1, R247 ;  /* 0x00000001cdf77819 */ /* 0x000fe200000102f7 */
[C---:B------:R-:W-:Y:S01]  /*a400*/  IMAD.SHL.U32 R250, R204.reuse, 0x2, RZ ;  /* 0x00000002ccfa7824 */ /* 0x040fe200078e00ff */
[----:B------:R-:W-:Y:S01]  /*a410*/  SHF.L.U64.HI R249, R204, 0x1, R206 ;  /* 0x00000001ccf97819 */ /* 0x000fe200000102ce */
[----:B------:R-:W-:Y:S05]  /*a420*/  BRA `(.L_x_562) ;  /* 0x000003c000007947 */ /* 0x000fea0003800000 */
.L_x_564:
        /* <DEDUP_REMOVED lines=60> */
.L_x_562:
[----:B------:R-:W-:Y:S04]  /*a7f0*/  DEPBAR.LE SB0, 0x0 ;  /* 0x000080000000791a */ /* 0x000fe80000000000 */
[----:B------:R-:W-:Y:S01]  /*a800*/  BAR.SYNC.DEFER_BLOCKING 0x0 ;  /* 0x0000000000007b1d */ /* 0x000fe20000010000 */
[----:B------:R-:W-:Y:S01]  /*a810*/  IMAD.WIDE.U32 R156, R236, c[0x0][0x208], RZ ;  /* 0x00008200ec9c7a25 */ /* 0x000fe200078e00ff */
[----:B------:R-:W-:Y:S01]  /*a820*/  SHF.R.S32.HI R0, RZ, 0x1f, R236 ;  /* 0x0000001fff007819 */ /* 0x000fe200000114ec */
[----:B------:R-:W-:Y:S04]  /*a830*/  UISETP.GE.AND UP0, UPT, UR10, 0x1, UPT ;  /* 0x000000010a00788c */ /* 0x000fe8000bf06270 */
[----:B------:R-:W-:Y:S04]  /*a840*/  IMAD R0, R0, c[0x0][0x208], RZ ;  /* 0x0000820000007a24 */ /* 0x000fe800078e02ff */
[----:B------:R-:W-:Y:S04]  /*a850*/  IMAD R0, R236, c[0x0][0x20c], R0 ;  /* 0x00008300ec007a24 */ /* 0x000fe800078e0200 */
[----:B------:R-:W-:Y:S01]  /*a860*/  IMAD.IADD R157, R157, 0x1, R0 ;  /* 0x000000019d9d7824 */ /* 0x000fe200078e0200 */
[----:B------:R-:W-:Y:S03]  /*a870*/  SHF.R.S32.HI R0, RZ, 0x1f, R235 ;  /* 0x0000001fff007819 */ /* 0x000fe600000114eb */
[C---:B------:R-:W-:Y:S04]  /*a880*/  IMAD.WIDE.U32 R156, R235.reuse, c[0x0][0x218], R156 ;  /* 0x00008600eb9c7a25 */ /* 0x040fe800078e009c */
[----:B------:R-:W-:Y:S01]  /*a890*/  IMAD R0, R0, c[0x0][0x218], RZ ;  /* 0x0000860000007a24 */ /* 0x000fe200078e02ff */
[----:B------:R-:W1:Y:S03]  /*a8a0*/  LDSM.16.M88.4 R8, [R234+0x8100] ;  /* 0x00810000ea08783b */ /* 0x000e660000000200 */
[----:B------:R-:W-:Y:S02]  /*a8b0*/  IMAD R0, R235, c[0x0][0x21c], R0 ;  /* 0x00008700eb007a24 */ /* 0x000fe400078e0200 */
[----:B------:R-:W2:Y:S05]  /*a8c0*/  LDSM.16.M88.4 R16, [R234+0x8900] ;  /* 0x00890000ea10783b */ /* 0x000eaa0000000200 */
[----:B------:R-:W3:Y:S05]  /*a8d0*/  LDSM.16.M88.4 R24, [R234+0x9100] ;  /* 0x00910000ea18783b */ /* 0x000eea0000000200 */
[----:B------:R-:W4:Y:S05]  /*a8e0*/  LDSM.16.M88.4 R32, [R234+0x9900] ;  /* 0x00990000ea20783b */ /* 0x000f2a0000000200 */
[----:B------:R-:W5:Y:S05]  /*a8f0*/  LDSM.16.M88.4 R40, [R234+0xa100] ;  /* 0x00a10000ea28783b */ /* 0x000f6a0000000200 */
[----:B------:R-:W3:Y:S05]  /*a900*/  LDSM.16.M88.4 R48, [R234+0xa900] ;  /* 0x00a90000ea30783b */ /* 0x000eea0000000200 */
[----:B------:R-:W3:Y:S05]  /*a910*/  LDSM.16.M88.4 R56, [R234+0xb100] ;  /* 0x00b10000ea38783b */ /* 0x000eea0000000200 */
[----:B------:R-:W4:Y:S01]  /*a920*/  LDSM.16.M88.4 R64, [R234+0xb900] ;  /* 0x00b90000ea40783b */ /* 0x000f220000000200 */
[C---:B-1----:R-:W-:Y:S04]  /*a930*/  HMMA.16816.F32 R4, R136.reuse, R8, RZ ;  /* 0x000000088804723c */ /* 0x042fe800000018ff */
[----:B------:R-:W1:Y:S05]  /*a940*/  LDSM.16.M88.4 R132, [R233] ;  /* 0x00000000e984783b */ /* 0x000e6a0000000200 */
[----:B------:R-:W1:Y:S01]  /*a950*/  LDSM.16.M88.4 R144, [R227] ;  /* 0x00000000e390783b */ /* 0x000e620000000200 */
[C---:B------:R-:W-:Y:S04]  /*a960*/  HMMA.16816.F32 R8, R136.reuse, R10, RZ ;  /* 0x0000000a8808723c */ /* 0x040fe800000018ff */
[----:B------:R-:W1:Y:S04]  /*a970*/  LDSM.16.M88.4 R148, [R226] ;  /* 0x00000000e294783b */ /* 0x000e680000000200 */
[C---:B--2---:R-:W-:Y:S01]  /*a980*/  HMMA.16816.F32 R12, R136.reuse, R16, RZ ;  /* 0x00000010880c723c */ /* 0x044fe200000018ff */
[----:B------:R-:W-:Y:S07]  /*a990*/  LDSM.16.M88.4 R152, [R225] ;  /* 0x00000000e198783b */ /* 0x000fee0000000200 */
[C---:B------:R-:W-:Y:S08]  /*a9a0*/  HMMA.16816.F32 R16, R136.reuse, R18, RZ ;  /* 0x000000128810723c */ /* 0x040ff000000018ff */
[C---:B---3--:R-:W-:Y:S08]  /*a9b0*/  HMMA.16816.F32 R20, R136.reuse, R24, RZ ;  /* 0x000000188814723c */ /* 0x048ff000000018ff */
[C---:B------:R-:W-:Y:S08]  /*a9c0*/  HMMA.16816.F32 R24, R136.reuse, R26, RZ ;  /* 0x0000001a8818723c */ /* 0x040ff000000018ff */
[C---:B----4-:R-:W-:Y:S08]  /*a9d0*/  HMMA.16816.F32 R28, R136.reuse, R32, RZ ;  /* 0x00000020881c723c */ /* 0x050ff000000018ff */
[C---:B------:R-:W-:Y:S08]  /*a9e0*/  HMMA.16816.F32 R32, R136.reuse, R34, RZ ;  /* 0x000000228820723c */ /* 0x040ff000000018ff */
[C---:B-----5:R-:W-:Y:S08]  /*a9f0*/  HMMA.16816.F32 R36, R136.reuse, R40, RZ ;  /* 0x000000288824723c */ /* 0x060ff000000018ff */
[C---:B------:R-:W-:Y:S08]  /*aa00*/  HMMA.16816.F32 R40, R136.reuse, R42, RZ ;  /* 0x0000002a8828723c */ /* 0x040ff000000018ff */
[C---:B------:R-:W-:Y:S08]  /*aa10*/  HMMA.16816.F32 R44, R136.reuse, R48, RZ ;  /* 0x00000030882c723c */ /* 0x040ff000000018ff */
[C---:B------:R-:W-:Y:S08]  /*aa20*/  HMMA.16816.F32 R48, R136.reuse, R50, RZ ;  /* 0x000000328830723c */ /* 0x040ff000000018ff */
[C---:B------:R-:W-:Y:S08]  /*aa30*/  HMMA.16816.F32 R52, R136.reuse, R56, RZ ;  /* 0x000000388834723c */ /* 0x040ff000000018ff */
[C---:B------:R-:W-:Y:S08]  /*aa40*/  HMMA.16816.F32 R56, R136.reuse, R58, RZ ;  /* 0x0000003a8838723c */ /* 0x040ff000000018ff */
[C---:B------:R-:W-:Y:S08]  /*aa50*/  HMMA.16816.F32 R60, R136.reuse, R64, RZ ;  /* 0x00000040883c723c */ /* 0x040ff000000018ff */
[----:B------:R-:W-:Y:S08]  /*aa60*/  HMMA.16816.F32 R64, R136, R66, RZ ;  /* 0x000000428840723c */ /* 0x000ff000000018ff */
[C---:B-1----:R-:W-:Y:S07]  /*aa70*/  HMMA.16816.F32 R4, R140.reuse, R132, R4 ;  /* 0x000000848c04723c */ /* 0x042fee0000001804 */
[----:B------:R-:W-:Y:S01]  /*aa80*/  IADD3 R132, P0, R156, UR24, RZ ;  /* 0x000000189c847c10 */ /* 0x000fe2000ff1e0ff */
[C---:B------:R-:W-:Y:S04]  /*aa90*/  HMMA.16816.F32 R8, R140.reuse, R134, R8 ;  /* 0x000000868c08723c */ /* 0x040fe80000001808 */
[----:B------:R-:W-:Y:S02]  /*aaa0*/  IADD3.X R0, R157, UR16, R0, P0, !PT ;  /* 0x000000109d007c10 */ /* 0x000fe400087fe400 */
[C---:B------:R-:W-:Y:S02]  /*aab0*/  LEA R157, P0, R132.reuse, c[0x0][0x1f8], 0x1 ;  /* 0x00007e00849d7a11 */ /* 0x040fe400078008ff */
[C---:B------:R-:W-:Y:S03]  /*aac0*/  HMMA.16816.F32 R12, R140.reuse, R144, R12 ;  /* 0x000000908c0c723c */ /* 0x040fe6000000180c */
[----:B------:R-:W1:Y:S01]  /*aad0*/  SHFL.IDX PT, R156, R157, RZ, 0x181f ;  /* 0x00181fff9d9c7589 */ /* 0x000e6200000e0000 */
[----:B------:R-:W-:Y:S04]  /*aae0*/  LEA.HI.X R0, R132, c[0x0][0x1fc], R0, 0x1, P0 ;  /* 0x00007f0084007a11 */ /* 0x000fe800000f0c00 */
[C---:B------:R-:W-:Y:S01]  /*aaf0*/  HMMA.16816.F32 R16, R140.reuse, R146, R16 ;  /* 0x000000928c10723c */ /* 0x040fe20000001810 */
[----:B------:R-:W2:Y:S05]  /*ab00*/  SHFL.IDX PT, R161, R0, RZ, 0x181f ;  /* 0x00181fff00a17589 */ /* 0x000eaa00000e0000 */
[----:B------:R-:W3:Y:S02]  /*ab10*/  SHFL.IDX PT, R160, R157, 0x1, 0x181f ;  /* 0x00381f009da07f89 */ /* 0x000ee400000e0000 */
[C---:B------:R-:W-:Y:S03]  /*ab20*/  HMMA.16816.F32 R20, R140.reuse, R148, R20 ;  /* 0x000000948c14723c */ /* 0x040fe60000001814 */
[----:B------:R-:W4:Y:S05]  /*ab30*/  SHFL.IDX PT, R162, R0, 0x1, 0x181f ;  /* 0x00381f0000a27f89 */ /* 0x000f2a00000e0000 */
[C---:B------:R-:W-:Y:S01]  /*ab40*/  HMMA.16816.F32 R24, R140.reuse, R150, R24 ;  /* 0x000000968c18723c */ /* 0x040fe20000001818 */
[----:B------:R-:W5:Y:S03]  /*ab50*/  LDSM.16.M88.4 R132, [R224] ;  /* 0x00000000e084783b */ /* 0x000f660000000200 */
[C---:B-1----:R-:W-:Y:S02]  /*ab60*/  IADD3 R166, P1, R156.reuse, R248, RZ ;  /* 0x000000f89ca67210 */ /* 0x042fe40007f3e0ff */
[----:B------:R-:W-:Y:S01]  /*ab70*/  IADD3 R168, P0, R156, R250, RZ ;  /* 0x000000fa9ca87210 */ /* 0x000fe20007f1e0ff */
[----:B------:R-:W-:Y:S01]  /*ab80*/  LDSM.16.M88.4 R144, [R223] ;  /* 0x00000000df90783b */ /* 0x000fe20000000200 */
[C---:B------:R-:W-:Y:S04]  /*ab90*/  HMMA.16816.F32 R28, R140.reuse, R152, R28 ;  /* 0x000000988c1c723c */ /* 0x040fe8000000181c */
[----:B------:R-:W-:Y:S01]  /*aba0*/  LDSM.16.M88.4 R148, [R222] ;  /* 0x00000000de94783b */ /* 0x000fe20000000200 */
[C---:B--2---:R-:W-:Y:S01]  /*abb0*/  IMAD.X R167, R161.reuse, 0x1, R247, P1 ;  /* 0x00000001a1a77824 */ /* 0x044fe200008e06f7 */
[C---:B---3--:R-:W-:Y:S01]  /*abc0*/  IADD3 R164, P1, R160.reuse, R248, RZ ;  /* 0x000000f8a0a47210 */ /* 0x048fe20007f3e0ff */
[----:B------:R-:W-:Y:S01]  /*abd0*/  IMAD.X R169, R161, 0x1, R249, P0 ;  /* 0x00000001a1a97824 */ /* 0x000fe200000e06f9 */
[C---:B------:R-:W-:Y:S01]  /*abe0*/  HMMA.16816.F32 R32, R140.reuse, R154, R32 ;  /* 0x0000009a8c20723c */ /* 0x040fe20000001820 */
[----:B------:R-:W1:Y:S03]  /*abf0*/  SHFL.IDX PT, R163, R157, 0x2, 0x181f ;  /* 0x00581f009da37f89 */ /* 0x000e6600000e0000 */
[----:B------:R-:W-:Y:S01]  /*ac00*/  IADD3 R160, P0, R160, R250, RZ ;  /* 0x000000faa0a07210 */ /* 0x000fe20007f1e0ff */
[C---:B----4-:R-:W-:Y:S01]  /*ac10*/  IMAD.X R165, R162.reuse, 0x1, R247, P1 ;  /* 0x00000001a2a57824 */ /* 0x050fe200008e06f7 */
[----:B------:R-:W2:Y:S03]  /*ac20*/  SHFL.IDX PT, R153, R157, 0x3, 0x181f ;  /* 0x00781f009d997f89 */ /* 0x000ea600000e0000 */
[----:B------:R-:W-:Y:S02]  /*ac30*/  IMAD.X R161, R162, 0x1, R249, P0 ;  /* 0x00000001a2a17824 */ /* 0x000fe400000e06f9 */
[----:B------:R-:W-:Y:S05]  /*ac40*/  LDSM.16.M88.4 R156, [R221] ;  /* 0x00000000dd9c783b */ /* 0x000fea0000000200 */
[----:B------:R-:W-:Y:S01]  /*ac50*/  @!PT LDS RZ, [RZ] ;  /* 0x00000000fffff984 */ /* 0x000fe20000000800 */
[----:B------:R-:W-:Y:S01]  /*ac60*/  @!PT LDS RZ, [RZ] ;  /* 0x00000000fffff984 */ /* 0x000fe20000000800 */
[----:B------:R-:W-:Y:S01]  /*ac70*/  @!PT LDS RZ, [RZ] ;  /* 0x00000000fffff984 */ /* 0x000fe20000000800 */
[----:B------:R3:W-:Y:S05]  /*ac80*/  LDGSTS.E.BYPASS.LTC128B.128 [R244], [R166.64], !P5 ;  /* 0x00000000a6f47fae */ /* 0x0007ea000e901d4e */
[----:B------:R4:W-:Y:S01]  /*ac90*/  LDGSTS.E.BYPASS.LTC128B.128 [R243], [R168.64], !P4 ;  /* 0x00000000a8f37fae */ /* 0x0009e2000e101d4e */
[C---:B-----5:R-:W-:Y:S04]  /*aca0*/  HMMA.16816.F32 R36, R140.reuse, R132, R36 ;  /* 0x000000848c24723c */ /* 0x060fe80000001824 */
[----:B------:R3:W-:Y:S01]  /*acb0*/  LDGSTS.E.BYPASS.LTC128B.128 [R242], [R164.64], !P5 ;  /* 0x00000000a4f27fae */ /* 0x0007e2000e901d4e */
[-C--:B-1----:R-:W-:Y:S04]  /*acc0*/  IADD3 R154, P0, R163, R248.reuse, RZ ;  /* 0x000000f8a39a7210 */ /* 0x082fe80007f1e0ff */
[----:B------:R1:W-:Y:S03]  /*acd0*/  LDGSTS.E.BYPASS.LTC128B.128 [R241], [R160.64], !P4 ;  /* 0x00000000a0f17fae */ /* 0x0003e6000e101d4e */
[----:B--2---:R-:W-:Y:S01]  /*ace0*/  IADD3 R132, P1, R153, R248, RZ ;  /* 0x000000f899847210 */ /* 0x004fe20007f3e0ff */
[C---:B------:R-:W-:Y:S01]  /*acf0*/  HMMA.16816.F32 R40, R140.reuse, R134, R40 ;  /* 0x000000868c28723c */ /* 0x040fe20000001828 */
[----:B------:R-:W2:Y:S07]  /*ad00*/  SHFL.IDX PT, R152, R0, 0x2, 0x181f ;  /* 0x00581f0000987f89 */ /* 0x000eae00000e0000 */
[C---:B------:R-:W-:Y:S01]  /*ad10*/  HMMA.16816.F32 R44, R140.reuse, R144, R44 ;  /* 0x000000908c2c723c */ /* 0x040fe2000000182c */
[----:B------:R-:W5:Y:S07]  /*ad20*/  SHFL.IDX PT, R0, R0, 0x3, 0x181f ;  /* 0x00781f0000007f89 */ /* 0x000f6e00000e0000 */
[C---:B------:R-:W-:Y:S08]  /*ad30*/  HMMA.16816.F32 R48, R140.reuse, R146, R48 ;  /* 0x000000928c30723c */ /* 0x040ff00000001830 */
[C---:B------:R-:W-:Y:S04]  /*ad40*/  HMMA.16816.F32 R52, R140.reuse, R148, R52 ;  /* 0x000000948c34723c */ /* 0x040fe80000001834 */
[-C--:B-1----:R-:W-:Y:S01]  /*ad50*/  IADD3 R160, P6, R163, R250.reuse, RZ ;  /* 0x000000faa3a07210 */ /* 0x082fe20007fde0ff */
[C---:B--2---:R-:W-:Y:S01]  /*ad60*/  IMAD.X R155, R152.reuse, 0x1, R247, P0 ;  /* 0x00000001989b7824 */ /* 0x044fe200000e06f7 */
[----:B------:R-:W-:Y:S02]  /*ad70*/  IADD3 R162, P0, R153, R250, RZ ;  /* 0x000000fa99a27210 */ /* 0x000fe40007f1e0ff */
[C---:B------:R-:W-:Y:S02]  /*ad80*/  HMMA.16816.F32 R56, R140.reuse, R150, R56 ;  /* 0x000000968c38723c */ /* 0x040fe40000001838 */
[----:B------:R1:W-:Y:S02]  /*ad90*/  LDGSTS.E.BYPASS.LTC128B.128 [R240], [R154.64], !P5 ;  /* 0x000000009af07fae */ /* 0x0003e4000e901d4e */
[----:B------:R-:W-:Y:S02]  /*ada0*/  IMAD.X R161, R152, 0x1, R249, P6 ;  /* 0x0000000198a17824 */ /* 0x000fe400030e06f9 */
[C---:B-----5:R-:W-:Y:S02]  /*adb0*/  IMAD.X R133, R0.reuse, 0x1, R247, P1 ;  /* 0x0000000100857824 */ /* 0x060fe400008e06f7 */
[C---:B------:R-:W-:Y:S01]  /*adc0*/  HMMA.16816.F32 R60, R140.reuse, R156, R60 ;  /* 0x0000009c8c3c723c */ /* 0x040fe2000000183c */
[----:B------:R2:W-:Y:S03]  /*add0*/  LDGSTS.E.BYPASS.LTC128B.128 [R239], [R160.64], !P4 ;  /* 0x00000000a0ef7fae */ /* 0x0005e6000e101d4e */
[----:B------:R-:W-:Y:S01]  /*ade0*/  IMAD.X R163, R0, 0x1, R249, P0 ;  /* 0x0000000100a37824 */ /* 0x000fe200000e06f9 */
[----:B------:R-:W-:Y:S01]  /*adf0*/  PLOP3.LUT P0, PT, PT, PT, UP0, 0x80, 0x0 ;  /* 0x000000000000781c */ /* 0x000fe20003f0f008 */
[----:B------:R5:W-:Y:S02]  /*ae00*/  LDGSTS.E.BYPASS.LTC128B.128 [R244+0x3000], [R132.64], !P5 ;  /* 0x0300000084f47fae */ /* 0x000be4000e901d4e */
[----:B------:R-:W-:Y:S03]  /*ae10*/  HMMA.16816.F32 R64, R140, R158, R64 ;  /* 0x0000009e8c40723c */ /* 0x000fe60000001840 */
[----:B------:R2:W-:Y:S05]  /*ae20*/  LDGSTS.E.BYPASS.LTC128B.128 [R244+0x7000], [R162.64], !P4 ;  /* 0x07000000a2f47fae */ /* 0x0005ea000e101d4e */
[----:B---3--:R-:W-:Y:S05]  /*ae30*/  LDSM.16.M88.4 R164, [R231+0x9900] ;  /* 0x00990000e7a4783b */ /* 0x008fea0000000200 */
[----:B-1----:R-:W-:Y:S05]  /*ae40*/  LDSM.16.M88.4 R152, [R231+0x8900] ;  /* 0x00890000e798783b */ /* 0x002fea0000000200 */
[----:B------:R-:W0:Y:S05]  /*ae50*/  LDGDEPBAR ;  /* 0x00000000000079af */ /* 0x000e2a0000000000 */
[----:B------:R-:W-:Y:S05]  /*ae60*/  LDSM.16.M88.4 R144, [R231+0xa100] ;  /* 0x00a10000e790783b */ /* 0x000fea0000000200 */
[----:B-----5:R-:W1:Y:S05]  /*ae70*/  LDSM.16.M88.4 R132, [R231+0x8100] ;  /* 0x00810000e784783b */ /* 0x020e6a0000000200 */
[----:B--2---:R-:W2:Y:S05]  /*ae80*/  LDSM.16.M88.4 R160, [R231+0x9100] ;  /* 0x00910000e7a0783b */ /* 0x004eaa0000000200 */
[----:B------:R-:W3:Y:S05]  /*ae90*/  LDSM.16.M88.4 R148, [R231+0xa900] ;  /* 0x00a90000e794783b */ /* 0x000eea0000000200 */
[----:B----4-:R-:W4:Y:S05]  /*aea0*/  LDSM.16.M88.4 R168, [R231+0xb100] ;  /* 0x00b10000e7a8783b */ /* 0x010f2a0000000200 */
[----:B------:R-:W5:Y:S05]  /*aeb0*/  LDSM.16.M88.4 R180, [R231+0xb900] ;  /* 0x00b90000e7b4783b */ /* 0x000f6a0000000200 */
[----:B------:R-:W2:Y:S05]  /*aec0*/  LDSM.16.M88.4 R192, [R220] ;  /* 0x00000000dcc0783b */ /* 0x000eaa0000000200 */
[----:B------:R-:W-:Y:S05]  /*aed0*/  LDSM.16.M88.4 R156, [R220+0x1800] ;  /* 0x00180000dc9c783b */ /* 0x000fea0000000200 */
[----:B------:R-:W-:Y:S01]  /*aee0*/  LDSM.16.M88.4 R204, [R231+0xc100] ;  /* 0x00c10000e7cc783b */ /* 0x000fe20000000200 */
[C---:B-1----:R-:W-:Y:S04]  /*aef0*/  HMMA.16816.F32 R4, R172.reuse, R132, R4 ;  /* 0x00000084ac04723c */ /* 0x042fe80000001804 */
[----:B------:R-:W-:Y:S04]  /*af00*/  LDSM.16.M88.4 R208, [R220+0x7000] ;  /* 0x00700000dcd0783b */ /* 0x000fe80000000200 */
        /* <DEDUP_REMOVED lines=40> */
[----:B------:R-:W-:Y:S07]  /*b190*/  LDSM.16.M88.4 R164, [R218] ;  /* 0x00000000daa4783b */ /* 0x000fee0000000200 */
[C---:B------:R-:W-:Y:S08]  /*b1a0*/  HMMA.16816.F32 R52, R176.reuse, R144, R52 ;  /* 0x00000090b034723c */ /* 0x040ff00000001834 */
[C---:B------:R-:W-:Y:S01]  /*b1b0*/  HMMA.16816.F32 R56, R176.reuse, R146, R56 ;  /* 0x00000092b038723c */ /* 0x040fe20000001838 */
[----:B------:R-:W1:Y:S07]  /*b1c0*/  LDSM.16.M88.4 R144, [R234+0xf900] ;  /* 0x00f90000ea90783b */ /* 0x000e6e0000000200 */
[C---:B---3--:R-:W-:Y:S08]  /*b1d0*/  HMMA.16816.F32 R60, R176.reuse, R148, R60 ;  /* 0x00000094b03c723c */ /* 0x048ff0000000183c */
[----:B------:R-:W-:Y:S01]  /*b1e0*/  HMMA.16816.F32 R64, R176, R150, R64 ;  /* 0x00000096b040723c */ /* 0x000fe20000001840 */
[----:B------:R-:W3:Y:S07]  /*b1f0*/  LDSM.16.M88.4 R148, [R219] ;  /* 0x00000000db94783b */ /* 0x000eee0000000200 */
[C---:B----4-:R-:W-:Y:S08]  /*b200*/  HMMA.16816.F32 R4, R184.reuse, R168, R4 ;  /* 0x000000a8b804723c */ /* 0x050ff00000001804 */
[C---:B------:R-:W-:Y:S01]  /*b210*/  HMMA.16816.F32 R8, R184.reuse, R170, R8 ;  /* 0x000000aab808723c */ /* 0x040fe20000001808 */
[----:B------:R-:W4:Y:S07]  /*b220*/  LDSM.16.M88.4 R168, [R217] ;  /* 0x00000000d9a8783b */ /* 0x000f2e0000000200 */
[C---:B-----5:R-:W-:Y:S08]  /*b230*/  HMMA.16816.F32 R12, R184.reuse, R180, R12 ;  /* 0x000000b4b80c723c */ /* 0x060ff0000000180c */
[C---:B------:R-:W-:Y:S01]  /*b240*/  HMMA.16816.F32 R16, R184.reuse, R182, R16 ;  /* 0x000000b6b810723c */ /* 0x040fe20000001810 */
[----:B------:R-:W5:Y:S07]  /*b250*/  LDSM.16.M88.4 R180, [R216] ;  /* 0x00000000d8b4783b */ /* 0x000f6e0000000200 */
        /* <DEDUP_REMOVED lines=13> */
[C---:B------:R-:W-:Y:S01]  /*b330*/  HMMA.16816.F32 R56, R184.reuse, R162, R56 ;  /* 0x000000a2b838723c */ /* 0x040fe20000001838 */
[----:B------:R-:W2:Y:S07]  /*b340*/  LDSM.16.M88.4 R160, [R231+0xc900] ;  /* 0x00c90000e7a0783b */ /* 0x000eae0000000200 */
        /* <DEDUP_REMOVED lines=8> */
[----:B------:R-:W-:Y:S07]  /*b3d0*/  LDSM.16.M88.4 R164, [R231+0xf900] ;  /* 0x00f90000e7a4783b */ /* 0x000fee0000000200 */
[C---:B----4-:R-:W-:Y:S08]  /*b3e0*/  HMMA.16816.F32 R20, R188.reuse, R168, R20 ;  /* 0x000000a8bc14723c */ /* 0x050ff00000001814 */
[C---:B------:R-:W-:Y:S01]  /*b3f0*/  HMMA.16816.F32 R24, R188.reuse, R170, R24 ;  /* 0x000000aabc18723c */ /* 0x040fe20000001818 */
[----:B------:R-:W-:Y:S07]  /*b400*/  LDSM.16.M88.4 R168, [R220+0x5000] ;  /* 0x00500000dca8783b */ /* 0x000fee0000000200 */
[C---:B-----5:R-:W-:Y:S08]  /*b410*/  HMMA.16816.F32 R28, R188.reuse, R180, R28 ;  /* 0x000000b4bc1c723c */ /* 0x060ff0000000181c */
[C---:B------:R-:W-:Y:S01]  /*b420*/  HMMA.16816.F32 R32, R188.reuse, R182, R32 ;  /* 0x000000b6bc20723c */ /* 0x040fe20000001820 */
[----:B------:R-:W-:Y:S07]  /*b430*/  LDSM.16.M88.4 R180, [R220+0x5800] ;  /* 0x00580000dcb4783b */ /* 0x000fee0000000200 */
[C---:B-1----:R-:W-:Y:S08]  /*b440*/  HMMA.16816.F32 R36, R188.reuse, R132, R36 ;  /* 0x00000084bc24723c */ /* 0x042ff00000001824 */
[C---:B------:R-:W-:Y:S01]  /*b450*/  HMMA.16816.F32 R40, R188.reuse, R134, R40 ;  /* 0x00000086bc28723c */ /* 0x040fe20000001828 */
[----:B------:R-:W1:Y:S07]  /*b460*/  LDSM.16.M88.4 R132, [R231+0xe100] ;  /* 0x00e10000e784783b */ /* 0x000e6e0000000200 */
        /* <DEDUP_REMOVED lines=17> */
[----:B------:R-:W2:Y:S07]  /*b580*/  LDSM.16.M88.4 R144, [R220+0x4800] ;  /* 0x00480000dc90783b */ /* 0x000eae0000000200 */
[C---:B---3--:R-:W-:Y:S08]  /*b590*/  HMMA.16816.F32 R28, R196.reuse, R148, R28 ;  /* 0x00000094c41c723c */ /* 0x048ff0000000181c */
[C---:B------:R-:W-:Y:S01]  /*b5a0*/  HMMA.16816.F32 R32, R196.reuse, R150, R32 ;  /* 0x00000096c420723c */ /* 0x040fe20000001820 */
[----:B------:R-:W3:Y:S01]  /*b5b0*/  LDSM.16.M88.4 R148, [R220+0x7800] ;  /* 0x00780000dc94783b */ /* 0x000ee20000000200 */
[----:B------:R-:W-:Y:S04]  /*b5c0*/  DEPBAR.LE SB0, 0x0 ;  /* 0x000080000000791a */ /* 0x000fe80000000000 */
[----:B------:R-:W-:Y:S02]  /*b5d0*/  BAR.SYNC.DEFER_BLOCKING 0x0 ;  /* 0x0000000000007b1d */ /* 0x000fe40000010000 */
[C---:B-1----:R-:W-:Y:S08]  /*b5e0*/  HMMA.16816.F32 R36, R196.reuse, R132, R36 ;  /* 0x00000084c424723c */ /* 0x042ff00000001824 */
[C---:B------:R-:W-:Y:S08]  /*b5f0*/  HMMA.16816.F32 R40, R196.reuse, R134, R40 ;  /* 0x00000086c428723c */ /* 0x040ff00000001828 */
[C---:B----4-:R-:W-:Y:S08]  /*b600*/  HMMA.16816.F32 R44, R196.reuse, R152, R44 ;  /* 0x00000098c42c723c */ /* 0x050ff0000000182c */
[C---:B------:R-:W-:Y:S08]  /*b610*/  HMMA.16816.F32 R48, R196.reuse, R154, R48 ;  /* 0x0000009ac430723c */ /* 0x040ff00000001830 */
[C---:B-----5:R-:W-:Y:S08]  /*b620*/  HMMA.16816.F32 R52, R196.reuse, R156, R52 ;  /* 0x0000009cc434723c */ /* 0x060ff00000001834 */
[C---:B------:R-:W-:Y:S08]  /*b630*/  HMMA.16816.F32 R56, R196.reuse, R158, R56 ;  /* 0x0000009ec438723c */ /* 0x040ff00000001838 */
[C---:B------:R-:W-:Y:S08]  /*b640*/  HMMA.16816.F32 R60, R196.reuse, R164, R60 ;  /* 0x000000a4c43c723c */ /* 0x040ff0000000183c */
[----:B------:R-:W-:Y:S08]  /*b650*/  HMMA.16816.F32 R64, R196, R166, R64 ;  /* 0x000000a6c440723c */ /* 0x000ff00000001840 */
        /* <DEDUP_REMOVED lines=17> */
.L_x_563:
        /* <DEDUP_REMOVED lines=81> */
[----:B------:R-:W-:Y:S02]  /*bc80*/  FFMA.FTZ R160, R11, c[0x0][0x2d0], -R161 ;  /* 0x0000b4000ba07a23 */ /* 0x000fe400000108a1 */
        /* <DEDUP_REMOVED lines=43> */
[----:B------:R-:W-:Y:S02]  /*bf40*/  FMUL.FTZ R71, R2, R71 ;  /* 0x0000004702477220 */ /* 0x000fe40000410000 */
[----:B------:R-:W-:Y:S01]  /*bf50*/  MUFU.EX2 R157, R157 ;  /* 0x0000009d009d7308 */ /* 0x000fe20000000800 */
        /* <DEDUP_REMOVED lines=28> */
[C---:B------:R-:W-:Y:S01]  /*c120*/  FMUL.FTZ R88, R3.reuse, R88 ;  /* 0x0000005803587220 */ /* 0x040fe20000410000 */
[----:B--2---:R-:W-:Y:S01]  /*c130*/  F2FP.PACK_AB R131, R160, R159 ;  /* 0x0000009fa083723e */ /* 0x004fe200000000ff */
[C---:B------:R-:W-:Y:S02]  /*c140*/  FMUL.FTZ R89, R3.reuse, R89 ;  /* 0x0000005903597220 */ /* 0x040fe40000410000 */
[C---:B------:R-:W-:Y:S02]  /*c150*/  FMUL.FTZ R90, R2.reuse, R90 ;  /* 0x0000005a025a7220 */ /* 0x040fe40000410000 */
[C---:B------:R-:W-:Y:S02]  /*c160*/  FMUL.FTZ R91, R2.reuse, R91 ;  /* 0x0000005b025b7220 */ /* 0x040fe40000410000 */
[----:B------:R-:W-:Y:S01]  /*c170*/  MUFU.EX2 R169, R169 ;  /* 0x000000a900a97308 */ /* 0x000fe20000000800 */
[C---:B------:R-:W-:Y:S05]  /*c180*/  HMMA.16816.F32 R4, R128.reuse, R144, R4 ;  /* 0x000000908004723c */ /* 0x040fea0000001804 */
        /* <DEDUP_REMOVED lines=14> */
[----:B------:R-:W-:Y:S01]  /*c270*/  FMUL.FTZ R99, R2, R99 ;  /* 0x0000006302637220 */ /* 0x000fe20000410000 */
[----:B------:R-:W-:Y:S01]  /*c280*/  MUFU.EX2 R180, R180 ;  /* 0x000000b400b47308 */ /* 0x000fe20000000800 */
[C---:B------:R-:W-:Y:S04]  /*c290*/  HMMA.16816.F32 R76, R128.reuse, R152, R76 ;  /* 0x00000098804c723c */ /* 0x040fe8000000184c */
[C---:B------:R-:W-:Y:S02]  /*c2a0*/  FMUL.FTZ R100, R3.reuse, R100 ;  /* 0x0000006403647220 */ /* 0x040fe40000410000 */
[C---:B------:R-:W-:Y:S02]  /*c2b0*/  FMUL.FTZ R101, R3.reuse, R101 ;  /* 0x0000006503657220 */ /* 0x040fe40000410000 */
[C---:B------:R-:W-:Y:S01]  /*c2c0*/  HMMA.16816.F32 R80, R128.reuse, R154, R80 ;  /* 0x0000009a8050723c */ /* 0x040fe20000001850 */
[----:B------:R-:W-:Y:S03]  /*c2d0*/  MUFU.EX2 R181, R181 ;  /* 0x000000b500b57308 */ /* 0x000fe60000000800 */
[--C-:B------:R-:W-:Y:S02]  /*c2e0*/  FFMA.FTZ R152, R12, c[0x0][0x2d0], -R162.reuse ;  /* 0x0000b4000c987a23 */ /* 0x100fe400000108a2 */
[----:B------:R-:W-:Y:S02]  /*c2f0*/  FMUL.FTZ R12, R3, R120 ;  /* 0x00000078030c7220 */ /* 0x000fe40000410000 */
        /* <DEDUP_REMOVED lines=16> */
[C---:B------:R-:W-:Y:S02]  /*c400*/  FMUL.FTZ R103, R2.reuse, R103 ;  /* 0x0000006702677220 */ /* 0x040fe40000410000 */
        /* <DEDUP_REMOVED lines=17> */
[C---:B------:R-:W-:Y:S03]  /*c520*/  FMUL.FTZ R109, R3.reuse, R109 ;  /* 0x0000006d036d7220 */ /* 0x040fe60000410000 */
[----:B------:R-:W3:Y:S01]  /*c530*/  MUFU.EX2 R164, R164 ;  /* 0x000000a400a47308 */ /* 0x000ee20000000800 */
[C---:B------:R-:W-:Y:S02]  /*c540*/  FMUL.FTZ R110, R2.reuse, R110 ;  /* 0x0000006e026e7220 */ /* 0x040fe40000410000 */
[C---:B------:R-:W-:Y:S02]  /*c550*/  FMUL.FTZ R111, R2.reuse, R111 ;  /* 0x0000006f026f7220 */ /* 0x040fe40000410000 */
[----:B------:R-:W-:Y:S01]  /*c560*/  FMUL.FTZ R16, R3, R116 ;  /* 0x0000007403107220 */ /* 0x000fe20000410000 */
[----:B----4-:R-:W-:Y:S01]  /*c570*/  F2FP.PACK_AB R116, R153, R152 ;  /* 0x000000989974723e */ /* 0x010fe200000000ff */
[----:B------:R-:W-:Y:S01]  /*c580*/  FMUL.FTZ R17, R3, R117 ;  /* 0x0000007503117220 */ /* 0x000fe20000410000 */
[----:B-----5:R-:W-:Y:S01]  /*c590*/  F2FP.PACK_AB R117, R155, R154 ;  /* 0x0000009a9b75723e */ /* 0x020fe200000000ff */
[C---:B------:R-:W-:Y:S01]  /*c5a0*/  FMUL.FTZ R18, R2.reuse, R118 ;  /* 0x0000007602127220 */ /* 0x040fe20000410000 */
[C---:B------:R-:W-:Y:S01]  /*c5b0*/  HMMA.16816.F32 R108, R128.reuse, R126, R108 ;  /* 0x0000007e806c723c */ /* 0x040fe2000000186c */
[----:B------:R-:W-:Y:S01]  /*c5c0*/  MUFU.EX2 R165, R165 ;  /* 0x000000a500a57308 */ /* 0x000fe20000000800 */
[----:B------:R-:W4:Y:S01]  /*c5d0*/  LDSM.16.MT88.4 R124, [R230+0x900] ;  /* 0x00090000e67c783b */ /* 0x000f220000004200 */
[C---:B------:R-:W-:Y:S02]  /*c5e0*/  FMUL.FTZ R19, R2.reuse, R119 ;  /* 0x0000007702137220 */ /* 0x040fe40000410000 */
        /* <DEDUP_REMOVED lines=334> */
.L_x_561:
        /* <DEDUP_REMOVED lines=91> */
.L_x_555:
[----:B------:R-:W-:Y:S01]  /*e080*/  USHF.R.S32.HI UR8, URZ, 0x1f, UR9 ;  /* 0x0000001f3f087899 */ /* 0x000fe20008011409 */
        /* <DEDUP_REMOVED lines=112> */
[----:B---3--:R-:W2:Y:S03]  /*e790*/  @P1 LDG.E R3, [R14.64] ;  /* 0x0000000e0e031981 */ /* 0x008ea6000c1e1900 */
[----:B------:R-:W-:Y:S01]  /*e7a0*/  UISETP.NE.AND.EX UP0, UPT, URZ, UR5, UPT, UP0 ;  /* 0x000000053f00728c */ /* 0x000fe2000bf05300 */
[----:B------:R-:W-:-:S02]  /*e7b0*/  IMAD.MOV.U32 R4, RZ, RZ, c[0x0][0x388] ;  /* 0x0000e200ff047624 */ /* 0x000fc400078e00ff */
        /* <DEDUP_REMOVED lines=17> */
.L_x_566:
[----:B-1----:R-:W-:Y:S01]  /*e8d0*/  LOP3.LUT R3, R8, 0xffffffe0, RZ, 0xc0, !PT ;  /* 0xffffffe008037812 */ /* 0x002fe200078ec0ff */
[----:B------:R-:W1:Y:S01]  /*e8e0*/  S2R R39, SR_CTAID.X ;  /* 0x0000000000277919 */ /* 0x000e620000002500 */
[----:B------:R-:W-:Y:S01]  /*e8f0*/  SHF.R.S32.HI R12, RZ, 0x1f, R10 ;  /* 0x0000001fff0c7819 */ /* 0x000fe2000001140a */
[----:B------:R-:W-:Y:S01]  /*e900*/  ULDC.64 UR4, c[0x0][0x490] ;  /* 0x0001240000047ab9 */ /* 0x000fe20000000a00 */
[C---:B------:R-:W-:Y:S01]  /*e910*/  LEA.HI R8, R5.reuse, R5, RZ, 0x1 ;  /* 0x0000000505087211 */ /* 0x040fe200078f08ff */
        /* <DEDUP_REMOVED lines=16> */
[----:B------:R-:W-:Y:S01]  /*ea20*/  LEA.HI R3, R2, R0, RZ, 0x3 ;  /* 0x0000000002037211 */ /* 0x000fe200078f18ff */
[----:B------:R-:W-:Y:S01]  /*ea30*/  UIMAD UR11, UR9, UR5, UR11 ;  /* 0x00000005090b72a4 */ /* 0x000fe2000f8e020b */
[----:B------:R-:W-:Y:S01]  /*ea40*/  IMAD R12, R12, 0x10, R9 ;  /* 0x000000100c0c7824 */ /* 0x000fe200078e0209 */
[----:B------:R-:W-:Y:S01]  /*ea50*/  ISETP.NE.AND P1, PT, R10, 0x1, PT ;  /* 0x000000010a00780c */ /* 0x000fe20003f25270 */
[----:B------:R-:W-:Y:S01]  /*ea60*/  USEL UR10, UR10, URZ, !UP1 ;  /* 0x0000003f0a0a7287 */ /* 0x000fe2000c800000 */
[----:B------:R-:W-:Y:S01]  /*ea70*/  LOP3.LUT R11, R3, 0xfffffff8, RZ, 0xc0, !PT ;  /* 0xfffffff8030b7812 */ /* 0x000fe200078ec0ff */
[--C-:B------:R-:W-:Y:S01]  /*ea80*/  IMAD R5, R8, 0x8, R12.reuse ;  /* 0x0000000808057824 */ /* 0x100fe200078e020c */
[----:B------:R-:W-:Y:S01]  /*ea90*/  ULDC.64 UR6, c[0x0][0x498] ;  /* 0x0001260000067ab9 */ /* 0x000fe20000000a00 */
[----:B------:R-:W-:Y:S01]  /*eaa0*/  SHF.R.S32.HI R3, RZ, 0x3, R3 ;  /* 0x00000003ff037819 */ /* 0x000fe20000011403 */
[----:B------:R-:W-:Y:S01]  /*eab0*/  UIADD3 UR21, UR21, UR11, URZ ;  /* 0x0000000b15157290 */ /* 0x000fe2000fffe03f */
[C---:B-1----:R-:W-:Y:S01]  /*eac0*/  IMAD R5, R39.reuse, 0x80, R5 ;  /* 0x0000008027057824 */ /* 0x042fe200078e0205 */
[----:B------:R-:W-:Y:S01]  /*ead0*/  USEL UR13, UR13, URZ, !UP1 ;  /* 0x0000003f0d0d7287 */ /* 0x000fe2000c800000 */
[----:B------:R-:W-:Y:S01]  /*eae0*/  IMAD R12, R39, 0x80, R12 ;  /* 0x00000080270c7824 */ /* 0x000fe200078e020c */
[----:B------:R-:W-:Y:S01]  /*eaf0*/  UIMAD UR11, UR10, UR6, URZ ;  /* 0x000000060a0b72a4 */ /* 0x000fe2000f8e023f */
[----:B------:R-:W-:Y:S01]  /*eb00*/  BSSY B0, `(.L_x_567) ;  /* 0x0000067000007945 */ /* 0x000fe20003800000 */
[----:B------:R-:W-:Y:S01]  /*eb10*/  MOV R10, R5 ;  /* 0x00000005000a7202 */ /* 0x000fe20000000f00 */
[----:B------:R-:W-:Y:S01]  /*eb20*/  @P1 IMAD.HI.U32 R8, R5, c[0x0][0x4ec], RZ ;  /* 0x00013b0005081a27 */ /* 0x000fe200078e00ff */
[----:B------:R-:W-:-:S02]  /*eb30*/  UIMAD UR7, UR13, UR7, UR11 ;  /* 0x000000070d0772a4 */ /* 0x000fc4000f8e020b */
[----:B------:R-:W-:Y:S02]  /*eb40*/  UIMAD.WIDE.U32 UR20, UR13, UR6, UR20 ;  /* 0x000000060d1472a5 */ /* 0x000fe4000f8e0014 */
[----:B------:R-:W-:Y:S01]  /*eb50*/  @P1 SHF.R.U32.HI R10, RZ, c[0x0][0x4f0], R8 ;  /* 0x00013c00ff0a1a19 */ /* 0x000fe20000011608 */
[----:B------:R-:W-:Y:S02]  /*eb60*/  ULDC.64 UR4, c[0x0][0x3a0] ;  /* 0x0000e80000047ab9 */ /* 0x000fe40000000a00 */
[----:B------:R-:W-:Y:S01]  /*eb70*/  UIMAD.WIDE.U32 UR18, UR16, UR4, URZ ;  /* 0x00000004101272a5 */ /* 0x000fe2000f8e003f */
[--C-:B------:R-:W-:Y:S01]  /*eb80*/  SHF.R.S32.HI R8, RZ, 0x1f, R10.reuse ;  /* 0x0000001fff087819 */ /* 0x100fe2000001140a */
[----:B------:R-:W-:Y:S01]  /*eb90*/  IMAD.MOV R9, RZ, RZ, -R10 ;  /* 0x000000ffff097224 */ /* 0x000fe200078e0a0a */
[----:B------:R-:W-:Y:S01]  /*eba0*/  IADD3 R10, P0, R10, UR20, RZ ;  /* 0x000000140a0a7c10 */ /* 0x000fe2000ff1e0ff */
[----:B------:R-:W-:Y:S02]  /*ebb0*/  UIMAD UR4, UR17, UR4, URZ ;  /* 0x00000004110472a4 */ /* 0x000fe4000f8e023f */
[----:B------:R-:W-:Y:S01]  /*ebc0*/  IMAD R9, R9, c[0x0][0x4e8], R5 ;  /* 0x00013a0009097a24 */ /* 0x000fe200078e0205 */
[----:B------:R-:W-:Y:S01]  /*ebd0*/  LEA.HI R5, R2, R0, RZ, 0x6 ;  /* 0x0000000002057211 */ /* 0x000fe200078f30ff */
[----:B------:R-:W-:Y:S01]  /*ebe0*/  IMAD.U32 R2, RZ, RZ, UR7 ;  /* 0x00000007ff027e24 */ /* 0x000fe2000f8e00ff */
[----:B------:R-:W-:Y:S01]  /*ebf0*/  UIMAD UR16, UR16, UR5, UR4 ;  /* 0x00000005101072a4 */ /* 0x000fe2000f8e0204 */
[----:B------:R-:W-:Y:S01]  /*ec00*/  IMAD.IADD R0, R0, 0x1, -R11 ;  /* 0x0000000100007824 */ /* 0x000fe200078e0a0b */
[----:B------:R-:W-:Y:S01]  /*ec10*/  SHF.R.S32.HI R13, RZ, 0x1f, R9 ;  /* 0x0000001fff0d7819 */ /* 0x000fe20000011409 */
[----:B------:R-:W-:Y:S01]  /*ec20*/  ULDC.64 UR4, c[0x0][0x3e8] ;  /* 0x0000fa0000047ab9 */ /* 0x000fe20000000a00 */
[----:B------:R-:W-:Y:S01]  /*ec30*/  IADD3.X R11, R8, UR21, R2, P0, !PT ;  /* 0x00000015080b7c10 */ /* 0x000fe200087fe402 */
[C---:B------:R-:W-:Y:S01]  /*ec40*/  IMAD R15, R0.reuse, 0x20, R3 ;  /* 0x00000020000f7824 */ /* 0x040fe200078e0203 */
[----:B------:R-:W-:Y:S01]  /*ec50*/  UIADD3 UR17, UR19, UR16, URZ ;  /* 0x0000001013117290 */ /* 0x000fe2000fffe03f */
[----:B------:R-:W-:Y:S01]  /*ec60*/  IMAD R2, R13, c[0x0][0x488], RZ ;  /* 0x000122000d027a24 */ /* 0x000fe200078e02ff */
[----:B------:R-:W-:Y:S01]  /*ec70*/  UIMAD UR8, UR8, UR4, URZ ;  /* 0x00000004080872a4 */ /* 0x000fe2000f8e023f */
[----:B------:R-:W-:Y:S01]  /*ec80*/  IMAD.WIDE.U32 R10, R9, c[0x0][0x488], R10 ;  /* 0x00012200090a7a25 */ /* 0x000fe200078e000a */
[----:B------:R-:W-:Y:S01]  /*ec90*/  UMOV UR16, UR18 ;  /* 0x0000001200107c82 */ /* 0x000fe20008000000 */
[----:B------:R-:W-:Y:S01]  /*eca0*/  SHF.L.U32 R0, R0, 0x3, RZ ;  /* 0x0000000300007819 */ /* 0x000fe200000006ff */
[----:B------:R-:W-:Y:S01]  /*ecb0*/  UIMAD UR8, UR9, UR5, UR8 ;  /* 0x00000005090872a4 */ /* 0x000fe2000f8e0208 */
[----:B------:R-:W-:Y:S01]  /*ecc0*/  IMAD.SHL.U32 R13, R3, 0x40, RZ ;  /* 0x00000040030d7824 */ /* 0x000fe200078e00ff */
[C---:B------:R-:W-:Y:S01]  /*ecd0*/  LEA R8, P0, R10.reuse, c[0x0][0x450], 0x2 ;  /* 0x000114000a087a11 */ /* 0x040fe200078010ff */
[----:B------:R-:W-:Y:S01]  /*ece0*/  IMAD R9, R9, c[0x0][0x48c], R2 ;  /* 0x0001230009097a24 */ /* 0x000fe200078e0202 */
[----:B------:R-:W-:Y:S01]  /*ecf0*/  UIMAD.WIDE.U32 UR16, UR9, UR4, UR16 ;  /* 0x00000004091072a5 */ /* 0x000fe2000f8e0010 */
[----:B------:R-:W-:Y:S01]  /*ed00*/  IMAD R15, R39, 0x80, R15 ;  /* 0x00000080270f7824 */ /* 0x000fe200078e020f */
[----:B------:R-:W-:Y:S01]  /*ed10*/  LOP3.LUT R13, R13, 0x1c0, RZ, 0xc0, !PT ;  /* 0x000001c00d0d7812 */ /* 0x000fe200078ec0ff */
[----:B------:R-:W-:Y:S01]  /*ed20*/  IMAD.IADD R9, R11, 0x1, R9 ;  /* 0x000000010b097824 */ /* 0x000fe200078e0209 */
[----:B------:R-:W-:Y:S01]  /*ed30*/  ULDC.64 UR4, c[0x0][0x3f0] ;  /* 0x0000fc0000047ab9 */ /* 0x000fe20000000a00 */
[----:B------:R-:W-:Y:S01]  /*ed40*/  @P1 IMAD.HI.U32 R16, R15, c[0x0][0x4ec], RZ ;  /* 0x00013b000f101a27 */ /* 0x000fe200078e00ff */
[----:B------:R-:W-:Y:S01]  /*ed50*/  LOP3.LUT R2, R13, 0x38, R0, 0xf8, !PT ;  /* 0x000000380d027812 */ /* 0x000fe200078ef800 */
[----:B------:R-:W-:Y:S01]  /*ed60*/  UIADD3 UR9, UR17, UR8, URZ ;  /* 0x0000000811097290 */ /* 0x000fe2000fffe03f */
[----:B------:R-:W-:Y:S01]  /*ed70*/  SHF.R.U32.HI R13, RZ, 0x3, R13 ;  /* 0x00000003ff0d7819 */ /* 0x000fe2000001160d */
[----:B------:R-:W-:Y:S01]  /*ed80*/  IMAD.MOV.U32 R14, RZ, RZ, R15 ;  /* 0x000000ffff0e7224 */ /* 0x000fe200078e000f */
[----:B------:R-:W-:Y:S01]  /*ed90*/  @P1 SHF.R.U32.HI R14, RZ, c[0x0][0x4f0], R16 ;  /* 0x00013c00ff0e1a19 */ /* 0x000fe20000011610 */
[----:B------:R-:W-:Y:S01]  /*eda0*/  UIMAD UR10, UR10, UR4, URZ ;  /* 0x000000040a0a72a4 */ /* 0x000fe2000f8e023f */
[----:B------:R-:W-:Y:S01]  /*edb0*/  LEA.HI.X R9, R10, c[0x0][0x454], R9, 0x2, P0 ;  /* 0x000115000a097a11 */ /* 0x000fe200000f1409 */
[----:B------:R-:W-:Y:S01]  /*edc0*/  UMOV UR8, UR16 ;  /* 0x0000001000087c82 */ /* 0x000fe20008000000 */
[----:B------:R-:W-:Y:S01]  /*edd0*/  LOP3.LUT R13, R2, R13, RZ, 0x3c, !PT ;  /* 0x0000000d020d7212 */ /* 0x000fe200078e3cff */
[--C-:B------:R-:W-:Y:S01]  /*ede0*/  IMAD.MOV R18, RZ, RZ, -R14.reuse ;  /* 0x000000ffff127224 */ /* 0x100fe200078e0a0e */
[----:B------:R-:W-:Y:S01]  /*edf0*/  SHF.R.S32.HI R2, RZ, 0x1f, R14 ;  /* 0x0000001fff027819 */ /* 0x000fe2000001140e */
[----:B------:R-:W-:Y:S01]  /*ee00*/  SHFL.IDX PT, R10, R8, RZ, 0x1c1f ;  /* 0x001c1fff080a7589 */ /* 0x000fe200000e0000 */
[----:B------:R-:W-:Y:S01]  /*ee10*/  UIMAD UR5, UR13, UR5, UR10 ;  /* 0x000000050d0572a4 */ /* 0x000fe2000f8e020a */
[----:B------:R-:W-:Y:S01]  /*ee20*/  IMAD R18, R18, c[0x0][0x4e8], R15 ;  /* 0x00013a0012127a24 */ /* 0x000fe200078e020f */
[----:B------:R-:W-:Y:S01]  /*ee30*/  UIMAD.WIDE.U32 UR8, UR13, UR4, UR8 ;  /* 0x000000040d0872a5 */ /* 0x000fe2000f8e0008 */
[----:B------:R-:W1:Y:S01]  /*ee40*/  SHFL.IDX PT, R11, R9, RZ, 0x1c1f ;  /* 0x001c1fff090b7589 */ /* 0x000e6200000e0000 */
[----:B------:R-:W-:Y:S01]  /*ee50*/  IMAD R15, R2, c[0x0][0x3e0], RZ ;  /* 0x0000f800020f7a24 */ /* 0x000fe200078e02ff */
[----:B------:R-:W-:Y:S01]  /*ee60*/  IADD3 R36, R0, 0x40, RZ ;  /* 0x0000004000247810 */ /* 0x000fe20007ffe0ff */
[----:B------:R-:W-:Y:S01]  /*ee70*/  UIADD3 UR5, UR9, UR5, URZ ;  /* 0x0000000509057290 */ /* 0x000fe2000fffe03f */
[----:B------:R-:W-:Y:S01]  /*ee80*/  SHFL.IDX PT, R8, R8, 0x1, 0x1c1f ;  /* 0x003c1f0008087f89 */ /* 0x000fe200000e0000 */
[----:B-----5:R-:W-:Y:S01]  /*ee90*/  IMAD R2, R4, c[0x0][0x4e8], RZ ;  /* 0x00013a0004027a24 */ /* 0x020fe200078e02ff */
[C---:B------:R-:W-:Y:S01]  /*eea0*/  IADD3 R4, R12.reuse, 0x8, RZ ;  /* 0x000000080c047810 */ /* 0x040fe20007ffe0ff */
[----:B------:R-:W-:Y:S01]  /*eeb0*/  IMAD.U32 R16, RZ, RZ, UR8 ;  /* 0x00000008ff107e24 */ /* 0x000fe2000f8e00ff */
[----:B------:R-:W2:Y:S01]  /*eec0*/  SHFL.IDX PT, R9, R9, 0x1, 0x1c1f ;  /* 0x003c1f0009097f89 */ /* 0x000ea200000e0000 */
[----:B------:R-:W-:Y:S01]  /*eed0*/  MOV R17, UR9 ;  /* 0x0000000900117c02 */ /* 0x000fe20008000f00 */
[----:B------:R-:W-:Y:S01]  /*eee0*/  IMAD.U32 R17, RZ, RZ, UR5 ;  /* 0x00000005ff117e24 */ /* 0x000fe2000f8e00ff */
[-C--:B------:R-:W-:Y:S01]  /*eef0*/  ISETP.GE.OR P0, PT, R12, R2.reuse, P2 ;  /* 0x000000020c00720c */ /* 0x080fe20001706670 */
[----:B------:R-:W-:Y:S01]  /*ef00*/  IMAD.SHL.U32 R5, R5, 0x8, RZ ;  /* 0x0000000805057824 */ /* 0x000fe200078e00ff */
[----:B------:R-:W-:Y:S01]  /*ef10*/  ISETP.GE.OR P2, PT, R4, R2, P2 ;  /* 0x000000020400720c */ /* 0x000fe20001746670 */
[----:B------:R-:W-:Y:S01]  /*ef20*/  IMAD.WIDE.U32 R16, R14, c[0x0][0x3e0], R16 ;  /* 0x0000f8000e107a25 */ /* 0x000fe200078e0010 */
[----:B------:R-:W-:-:S02]  /*ef30*/  SHF.R.S32.HI R12, RZ, 0x1f, R18 ;  /* 0x0000001fff0c7819 */ /* 0x000fc40000011412 */
[----:B------:R-:W-:Y:S01]  /*ef40*/  LOP3.LUT R5, R13, 0x7ffffe00, R5, 0xf8, !PT ;  /* 0x7ffffe000d057812 */ /* 0x000fe200078ef805 */
[----:B------:R-:W-:Y:S01]  /*ef50*/  IMAD R15, R14, c[0x0][0x3e4], R15 ;  /* 0x0000f9000e0f7a24 */ /* 0x000fe200078e020f */
[----:B------:R-:W-:Y:S01]  /*ef60*/  MOV R14, R16 ;  /* 0x00000010000e7202 */ /* 0x000fe20000000f00 */
[----:B------:R-:W-:Y:S02]  /*ef70*/  IMAD R12, R12, c[0x0][0x3d8], RZ ;  /* 0x0000f6000c0c7a24 */ /* 0x000fe400078e02ff */
[----:B------:R-:W-:Y:S02]  /*ef80*/  IMAD.IADD R15, R17, 0x1, R15 ;  /* 0x00000001110f7824 */ /* 0x000fe400078e020f */
[----:B------:R-:W-:Y:S01]  /*ef90*/  IMAD.SHL.U32 R16, R5, 0x2, RZ ;  /* 0x0000000205107824 */ /* 0x000fe200078e00ff */
[----:B-1----:R1:W-:Y:S01]  /*efa0*/  @!P0 ST.E [R10.64], R6 ;  /* 0x000000060a008985 */ /* 0x0023e2000c10190e */
[C---:B------:R-:W-:Y:S02]  /*efb0*/  IMAD R17, R18.reuse, c[0x0][0x3dc], R12 ;  /* 0x0000f70012117a24 */ /* 0x040fe400078e020c */
[----:B------:R-:W-:Y:S01]  /*efc0*/  IMAD.WIDE.U32 R18, R18, c[0x0][0x3d8], R14 ;  /* 0x0000f60012127a25 */ /* 0x000fe200078e000e */
[----:B--2---:R1:W-:Y:S03]  /*efd0*/  @!P2 ST.E [R8.64], R7 ;  /* 0x000000070800a985 */ /* 0x0043e6000c10190e */
[----:B------:R-:W-:Y:S01]  /*efe0*/  IMAD.IADD R17, R19, 0x1, R17 ;  /* 0x0000000113117824 */ /* 0x000fe200078e0211 */
[C---:B------:R-:W-:Y:S01]  /*eff0*/  LEA R38, P0, R18.reuse, c[0x0][0x380], 0x1 ;  /* 0x0000e00012267a11 */ /* 0x040fe200078008ff */
        /* <DEDUP_REMOVED lines=23> */
.L_x_568:
[----:B------:R-:W-:Y:S05]  /*f170*/  BSYNC B0 ;  /* 0x0000000000007941 */ /* 0x000fea0003800000 */
.L_x_567:
        /* <DEDUP_REMOVED lines=15> */
.L_x_570:
[----:B------:R-:W-:Y:S05]  /*f270*/  BSYNC B0 ;  /* 0x0000000000007941 */ /* 0x000fea0003800000 */
.L_x_569:
        /* <DEDUP_REMOVED lines=15> */
.L_x_572:
[----:B------:R-:W-:Y:S05]  /*f370*/  BSYNC B0 ;  /* 0x0000000000007941 */ /* 0x000fea0003800000 */
.L_x_571:
        /* <DEDUP_REMOVED lines=16> */
.L_x_565:
        /* <DEDUP_REMOVED lines=31> */
.L_x_573:
[----:B-1----:R-:W1:Y:S01]  /*f670*/  S2R R0, SR_TID.X ;  /* 0x0000000000007919 */ /* 0x002e620000002100 */
[----:B------:R-:W-:Y:S01]  /*f680*/  USHF.R.S32.HI UR6, URZ, 0x1f, UR13 ;  /* 0x0000001f3f067899 */ /* 0x000fe2000801140d */
[----:B------:R-:W-:Y:S01]  /*f690*/  BSSY B0, `(.L_x_574) ;  /* 0x0000029000007945 */ /* 0x000fe20003800000 */
[----:B------:R-:W-:-:S02]  /*f6a0*/  USEL UR13, UR13, URZ, !UP1 ;  /* 0x0000003f0d0d7287 */ /* 0x000fc4000c800000 */
[----:B------:R-:W-:Y:S01]  /*f6b0*/  USEL UR6, UR6, URZ, !UP1 ;  /* 0x0000003f06067287 */ /* 0x000fe2000c800000 */
[----:B-1----:R-:W-:-:S13]  /*f6c0*/  ISETP.GT.AND P0, PT, R0, 0x7f, PT ;  /* 0x0000007f0000780c */ /* 0x002fda0003f04270 */
        /* <DEDUP_REMOVED lines=37> */
.L_x_575:
[----:B------:R-:W-:Y:S05]  /*f920*/  BSYNC B0 ;  /* 0x0000000000007941 */ /* 0x000fea0003800000 */
.L_x_574:
        /* <DEDUP_REMOVED lines=63> */
.L_x_577:
[----:B------:R-:W-:Y:S05]  /*fd20*/  BSYNC B0 ;  /* 0x0000000000007941 */ /* 0x000fea0003800000 */
.L_x_576:
        /* <DEDUP_REMOVED lines=15> */
.L_x_579:
[----:B------:R-:W-:Y:S05]  /*fe20*/  BSYNC B0 ;  /* 0x0000000000007941 */ /* 0x000fea0003800000 */
.L_x_578:
        /* <DEDUP_REMOVED lines=15> */
.L_x_581:
[----:B------:R-:W-:Y:S05]  /*ff20*/  BSYNC B0 ;  /* 0x0000000000007941 */ /* 0x000fea0003800000 */
.L_x_580:
        /* <DEDUP_REMOVED lines=16> */
.L_x_582:
        /* <DEDUP_REMOVED lines=13> */
.L_x_2032:


//--------------------- .text._ZN7cutlass13device_kernelIN5flash19enable_sm80_to_sm89INS1_16FlashAttnFwdSm80INS1_25CollectiveMainloopFwdSm80ILi8ELi1ELb1EN4cute5tupleIJNS5_1CILi128EEES8_S8_EEELi128ENS_6half_tEfNS_4arch4Sm80ELb1ELb0ELb0ELb1ELb1ELb1ELb1ELb0EEENS1_21CollectiveEpilogueFwdIS9_NS6_IJNS7_ILi1EEESF_SF_EEESA_SC_Li256ELb1ELb1ELb0ELb0EEENS1_19SingleTileSchedulerILb1ELb0ELb1ELi128EEEEEEEEEvNT_6ParamsE --------------------------
	.section	.text._ZN7cutlass13device_kernelIN5flash19enable_sm80_to_sm89INS1_16FlashAttnFwdSm80INS1_25CollectiveMainloopFwdSm80ILi8ELi1ELb1EN4cute5tupleIJNS5_1CILi128EEES8_S8_EEELi128ENS_6half_tEfNS_4arch4Sm80ELb1ELb0ELb0ELb1ELb1ELb1ELb1ELb0EEENS1_21CollectiveEpilogueFwdIS9_NS6_IJNS7_ILi1EEESF_SF_EEESA_SC_Li256ELb1ELb1ELb0ELb0EEENS1_19SingleTileSchedulerILb1ELb0ELb1ELi128EEEEEEEEEvNT_6ParamsE,"ax",@progbits
	.sectioninfo	@"SHI_REGISTERS=255"
	.align	128
.text._ZN7cutlass13device_kernelIN5flash19enable_sm80_to_sm89INS1_16FlashAttnFwdSm80INS1_25CollectiveMainloopFwdSm80ILi8ELi1ELb1EN4cute5tupleIJNS5_1CILi128EEES8_S8_EEELi128ENS_6half_tEfNS_4arch4Sm80ELb1ELb0ELb0ELb1ELb1ELb1ELb1ELb0EEENS1_21CollectiveEpilogueFwdIS9_NS6_IJNS7_ILi1EEESF_SF_EEESA_SC_Li256ELb1ELb1ELb0ELb0EEENS1_19SingleTileSchedulerILb1ELb0ELb1ELi128EEEEEEEEEvNT_6ParamsE:
        .type           _ZN7cutlass13device_kernelIN5flash19enable_sm80_to_sm89INS1_16FlashAttnFwdSm80INS1_25CollectiveMainloopFwdSm80ILi8ELi1ELb1EN4cute5tupleIJNS5_1CILi128EEES8_S8_EEELi128ENS_6half_tEfNS_4arch4Sm80ELb1ELb0ELb0ELb1ELb1ELb1ELb1ELb0EEENS1_21CollectiveEpilogueFwdIS9_NS6_IJNS7_ILi1EEESF_SF_EEESA_SC_Li256ELb1ELb1ELb0ELb0EEENS1_19SingleTileSchedulerILb1ELb0ELb1ELi128EEEEEEEEEvNT_6ParamsE,@function
        .size           _ZN7cutlass13device_kernelIN5flash19enable_sm80_to_sm89INS1_16FlashAttnFwdSm80INS1_25CollectiveMainloopFwdSm80ILi8ELi1ELb1EN4cute5tupleIJNS5_1CILi128EEES8_S8_EEELi128ENS_6half_tEfNS_4arch4Sm80ELb1ELb0ELb0ELb1ELb1ELb1ELb1ELb0EEENS1_21CollectiveEpilogueFwdIS9_NS6_IJNS7_ILi1EEESF_SF_EEESA_SC_Li256ELb1ELb1ELb0ELb0EEENS1_19SingleTileSchedulerILb1ELb0ELb1ELi128EEEEEEEEEvNT_6ParamsE,(.L_x_2033 - _ZN7cutlass13device_kernelIN5flash19enable_sm80_to_sm89INS1_16FlashAttnFwdSm80INS1_25CollectiveMainloopFwdSm80ILi8ELi1ELb1EN4cute5tupleIJNS5_1CILi128EEES8_S8_EEELi128ENS_6half_tEfNS_4arch4Sm80ELb1ELb0ELb0ELb1ELb1ELb1ELb1ELb0EEENS1_21CollectiveEpilogueFwdIS9_NS6_IJNS7_ILi1EEESF_SF_EEESA_SC_Li256ELb1ELb1ELb0ELb0EEENS1_19SingleTileSchedulerILb1ELb0ELb1ELi128EEEEEEEEEvNT_6ParamsE)
        .other          _ZN7cutlass13device_kernelIN5flash19enable_sm80_to_sm89INS1_16FlashAttnFwdSm80INS1_25CollectiveMainloopFwdSm80ILi8ELi1ELb1EN4cute5tupleIJNS5_1CILi128EEES8_S8_EEELi128ENS_6half_tEfNS_4arch4Sm80ELb1ELb0ELb0ELb1ELb1ELb1ELb1ELb0EEENS1_21CollectiveEpilogueFwdIS9_NS6_IJNS7_ILi1EEESF_SF_EEESA_SC_Li256ELb1ELb1ELb0ELb0EEENS1_19SingleTileSchedulerILb1ELb0ELb1ELi128EEEEEEEEEvNT_6ParamsE,@"STO_CUDA_ENTRY STV_DEFAULT"
_ZN7cutlass13device_kernelIN5flash19enable_sm80_to_sm89INS1_16FlashAttnFwdSm80INS1_25CollectiveMainloopFwdSm80ILi8ELi1ELb1EN4cute5tupleIJNS5_1CILi128EEES8_S8_EEELi128ENS_6half_tEfNS_4arch4Sm80ELb1ELb0ELb0ELb1ELb1ELb1ELb1ELb0EEENS1_21CollectiveEpilogueFwdIS9_NS6_IJNS7_ILi1EEESF_SF_EEESA_SC_Li256ELb1ELb1ELb0ELb0EEENS1_19SingleTileSchedulerILb1ELb0ELb1ELi128EEEEEEEEEvNT_6ParamsE:
[----:B------:R-:W-:Y:S02]  /*0000*/  MOV R1, c[0x0][0x28] ;  /* 0x00000a0000017a02 */ /* 0x000fe40000000f00 */
[----:B------:R-:W1:Y:S01]  /*0010*/  S2R R73, SR_TID.X ;  /* 0x0000000000497919 */ /* 0x000e620000002100 */
[----:B------:R-:W2:Y:S01]  /*0020*/  S2UR UR21, SR_CTAID.Z ;  /* 0x00000000001579c3 */ /* 0x000ea20000002700 */
[----:B------:R-:W-:Y:S01]  /*0030*/  UMOV UR7, 0x4 ;  /* 0x0000000400077882 */ /* 0x000fe20000000000 */
[----:B------:R-:W-:Y:S01]  /*0040*/  IADD3 R1, R1, -0x8, RZ ;  /* 0xfffffff801017810 */ /* 0x000fe20007ffe0ff */
        /* <DEDUP_REMOVED lines=16> */
.L_x_584:
        /* <DEDUP_REMOVED lines=13> */
.L_x_586:
[----:B------:R-:W-:Y:S02]  /*0220*/  ULDC UR5, c[0x0][0x54c] ;  /* 0x0001530000057ab9 */ /* 0x000fe40000000800 */
.L_x_585:
[----:B------:R-:W-:Y:S02]  /*0230*/  ULDC UR4, c[0x0][0x548] ;  /* 0x0001520000047ab9 */ /* 0x000fe40000000800 */
[----:B------:R-:W-:-:S02]  /*0240*/  USHF.L.U32 UR14, UR14, 0x7, URZ ;  /* 0x000000070e0e7899 */ /* 0x000fc4000800063f */
[----:B------:R-:W-:-:S04]  /*0250*/  UIMAD UR4, UR5, UR4, URZ ;  /* 0x00000004050472a4 */ /* 0x000fc8000f8e023f */
[----:B------:R-:W-:-:S04]  /*0260*/  UISETP.GE.AND UP0, UPT, UR14, UR4, UPT ;  /* 0x000000040e00728c */ /* 0x000fc8000bf06270 */
[----:B------:R-:W-:Y:S01]  /*0270*/  USEL UR21, UR21, 0xffffffff, !UP0 ;  /* 0xffffffff15157887 */ /* 0x000fe2000c000000 */
[----:B------:R-:W-:Y:S05]  /*0280*/  BRA `(.L_x_587) ;  /* 0x000001b000007947 */ /* 0x000fea0003800000 */
.L_x_583:
        /* <DEDUP_REMOVED lines=8> */
.L_x_588:
        /* <DEDUP_REMOVED lines=13> */
.L_x_590:
[----:B------:R-:W-:Y:S02]  /*03e0*/  ULDC UR5, c[0x0][0x54c] ;  /* 0x0001530000057ab9 */ /* 0x000fe40000000800 */
.L_x_589:
[----:B------:R-:W-:Y:S02]  /*03f0*/  ULDC UR4, c[0x0][0x548] ;  /* 0x0001520000047ab9 */ /* 0x000fe40000000800 */
[----:B------:R-:W-:-:S02]  /*0400*/  USHF.L.U32 UR14, UR14, 0x7, URZ ;  /* 0x000000070e0e7899 */ /* 0x000fc4000800063f */
[----:B------:R-:W-:-:S04]  /*0410*/  UIMAD UR4, UR5, UR4, URZ ;  /* 0x00000004050472a4 */ /* 0x000fc8000f8e023f */
[----:B------:R-:W-:-:S04]  /*0420*/  UISETP.GE.AND UP0, UPT, UR14, UR4, UPT ;  /* 0x000000040e00728c */ /* 0x000fc8000bf06270 */
[----:B------:R-:W-:-:S06]  /*0430*/  USEL UR21, UR21, 0xffffffff, !UP0 ;  /* 0xffffffff15157887 */ /* 0x000fcc000c000000 */
.L_x_587:
        /* <DEDUP_REMOVED lines=36> */
[----:B------:R-:W-:Y:S01]  /*0680*/  MOV R86, RZ ;  /* 0x000000ff00567202 */ /* 0x000fe20000000f00 */
[----:B------:R-:W-:Y:S02]  /*0690*/  IMAD.MOV.U32 R0, RZ, RZ, RZ ;  /* 0x000000ffff007224 */ /* 0x000fe400078e00ff */
[----:B------:R-:W-:Y:S01]  /*06a0*/  IMAD.U32 R8, RZ, RZ, UR8 ;  /* 0x00000008ff087e24 */ /* 0x000fe2000f8e00ff */
[----:B------:R-:W-:Y:S01]  /*06b0*/  MOV R9, UR9 ;  /* 0x0000000900097c02 */ /* 0x000fe20008000f00 */
[----:B------:R-:W-:Y:S01]  /*06c0*/  IMAD.U32 R6, RZ, RZ, UR4 ;  /* 0x00000004ff067e24 */ /* 0x000fe2000f8e00ff */
[----:B------:R-:W-:-:S03]  /*06d0*/  MOV R7, UR5 ;  /* 0x0000000500077c02 */ /* 0x000fc60008000f00 */
[----:B------:R4:W5:Y:S04]  /*06e0*/  @P4 LDG.E R86, [R8.64] ;  /* 0x0000001608564981 */ /* 0x000968000c1e1900 */
[----:B------:R4:W5:Y:S04]  /*06f0*/  @P1 LDG.E R0, [R6.64] ;  /* 0x0000001606001981 */ /* 0x000968000c1e1900 */
        /* <DEDUP_REMOVED lines=8> */
[----:B------:R-:W-:-:S02]  /*0780*/  ULDC UR18, c[0x0][0x228] ;  /* 0x00008a0000127ab9 */ /* 0x000fc40000000800 */
        /* <DEDUP_REMOVED lines=11> */
.L_x_591:
        /* <DEDUP_REMOVED lines=10> */
.L_x_592:
[----:B------:R-:W-:Y:S05]  /*08e0*/  @!P4 BRA `(.L_x_593) ;  /* 0x000000500000c947 */ /* 0x000fea0003800000 */
[----:B-1----:R1:W2:Y:S04]  /*08f0*/  LDG.E R2, [R8.64] ;  /* 0x0000001608027981 */ /* 0x0022a8000c1e1900 */
[----:B-1--4-:R-:W4:Y:S01]  /*0900*/  LDG.E R8, [R8.64+0x4] ;  /* 0x0000041608087981 */ /* 0x012f22000c1e1900 */
[----:B--2---:R-:W1:Y:S08]  /*0910*/  R2UR UR19, R2 ;  /* 0x00000000021373c2 */ /* 0x004e7000000e0000 */
[----:B----4-:R-:W1:Y:S02]  /*0920*/  R2UR UR4, R8 ;  /* 0x00000000080473c2 */ /* 0x010e6400000e0000 */
[----:B-1----:R-:W-:-:S06]  /*0930*/  UIADD3 UR19, -UR19, UR4, URZ ;  /* 0x0000000413137290 */ /* 0x002fcc000fffe13f */
.L_x_593:
        /* <DEDUP_REMOVED lines=11> */
[----:B------:R-:W-:Y:S02]  /*09f0*/  ULDC UR6, c[0x0][0x2c4] ;  /* 0x0000b10000067ab9 */ /* 0x000fe40000000800 */
[----:B------:R-:W-:Y:S02]  /*0a00*/  UISETP.NE.AND UP2, UPT, UR6, 0x1, UPT ;  /* 0x000000010600788c */ /* 0x000fe4000bf45270 */
[----:B------:R-:W-:Y:S02]  /*0a10*/  UIADD3 UR6, -UR16, UR19, URZ ;  /* 0x0000001310067290 */ /* 0x000fe4000fffe13f */
[----:B------:R-:W-:-:S07]  /*0a20*/  UMOV UR15, UR19 ;  /* 0x00000013000f7c82 */ /* 0x000fce0008000000 */
[----:B------:R-:W-:Y:S01]  /*0a30*/  @UP2 UIADD3 UR24, UR14, 0x7f, URZ ;  /* 0x0000007f0e182890 */ /* 0x000fe2000fffe03f */
[----:B--2---:R-:W1:Y:S08]  /*0a40*/  @P1 R2UR UR4, R2 ;  /* 0x00000000020413c2 */ /* 0x004e7000000e0000 */
[----:B----4-:R-:W1:Y:S02]  /*0a50*/  @P1 R2UR UR5, R6 ;  /* 0x00000000060513c2 */ /* 0x010e6400000e0000 */
[----:B-1----:R-:W-:-:S03]  /*0a60*/  @UP3 UIADD3 UR18, -UR4, UR5, URZ ;  /* 0x0000000504123290 */ /* 0x002fc6000fffe13f */
[----:B------:R-:W-:Y:S02]  /*0a70*/  ULDC.64 UR4, c[0x0][0x2c8] ;  /* 0x0000b20000047ab9 */ /* 0x000fe40000000a00 */
[----:B------:R-:W-:Y:S01]  /*0a80*/  UIMAD.WIDE.U32 UR24, UR24, UR4, URZ ;  /* 0x00000004181872a5 */ /* 0x000fe2000f8e003f */
[----:B---3--:R1:W2:Y:S01]  /*0a90*/  @P0 R2UR UR15, R4 ;  /* 0x00000000040f03c2 */ /* 0x0082a200000e0000 */
[----:B------:R-:W-:Y:S02]  /*0aa0*/  UIADD3 UR11, UR6, UR18, URZ ;  /* 0x00000012060b7290 */ /* 0x000fe4000fffe03f */
[----:B------:R-:W-:Y:S02]  /*0ab0*/  UIADD3 UR4, UR14, 0x7f, URZ ;  /* 0x0000007f0e047890 */ /* 0x000fe4000fffe03f */
[----:B------:R-:W-:Y:S02]  /*0ac0*/  UIADD3 UR9, UR11, 0x80, -UR20 ;  /* 0x000000800b097890 */ /* 0x000fe4000fffe814 */
[----:B------:R-:W-:-:S02]  /*0ad0*/  @UP2 USHF.R.U32.HI UR4, URZ, UR5, UR25 ;  /* 0x000000053f042299 */ /* 0x000fc40008011619 */
[----:B------:R-:W-:Y:S02]  /*0ae0*/  UIADD3 UR10, UR11, 0x7f, URZ ;  /* 0x0000007f0b0a7890 */ /* 0x000fe4000fffe03f */
[----:B------:R-:W-:Y:S02]  /*0af0*/  UIADD3 UR5, UR9, UR4, URZ ;  /* 0x0000000409057290 */ /* 0x000fe4000fffe03f */
[----:B------:R-:W-:Y:S02]  /*0b00*/  USHF.R.S32.HI UR8, URZ, 0x1f, UR10 ;  /* 0x0000001f3f087899 */ /* 0x000fe4000801140a */
[----:B------:R-:W-:Y:S02]  /*0b10*/  USHF.R.S32.HI UR4, URZ, 0x1f, UR5 ;  /* 0x0000001f3f047899 */ /* 0x000fe40008011405 */
[----:B------:R-:W-:Y:S02]  /*0b20*/  ULEA.HI UR10, UR8, UR10, URZ, 0x7 ;  /* 0x0000000a080a7291 */ /* 0x000fe4000f8f383f */
[----:B------:R-:W-:-:S02]  /*0b30*/  ULEA.HI UR4, UR4, UR5, URZ, 0x7 ;  /* 0x0000000504047291 */ /* 0x000fc4000f8f383f */
[----:B------:R-:W-:Y:S02]  /*0b40*/  USHF.R.S32.HI UR10, URZ, 0x7, UR10 ;  /* 0x000000073f0a7899 */ /* 0x000fe4000801140a */
[----:B------:R-:W-:-:S04]  /*0b50*/  USHF.R.S32.HI UR4, URZ, 0x7, UR4 ;  /* 0x000000073f047899 */ /* 0x000fc80008011404 */
[----:B------:R-:W-:-:S04]  /*0b60*/  UISETP.LT.AND UP0, UPT, UR10, UR4, UPT ;  /* 0x000000040a00728c */ /* 0x000fc8000bf01270 */
[----:B------:R-:W-:Y:S02]  /*0b70*/  USEL UR5, UR10, UR4, UP0 ;  /* 0x000000040a057287 */ /* 0x000fe40008000000 */
[----:B------:R-:W-:Y:S02]  /*0b80*/  UIADD3 UR4, -UR6, URZ, URZ ;  /* 0x0000003f06047290 */ /* 0x000fe4000fffe13f */
[----:B------:R-:W-:Y:S02]  /*0b90*/  ULEA UR6, UR5, -UR6, 0x7 ;  /* 0x8000000605067291 */ /* 0x000fe4000f8e383f */
[----:B------:R-:W-:Y:S02]  /*0ba0*/  UISETP.LT.AND UP1, UPT, URZ, UR4, UPT ;  /* 0x000000043f00728c */ /* 0x000fe4000bf21270 */
[----:B------:R-:W-:Y:S02]  /*0bb0*/  UISETP.LT.AND UP0, UPT, UR6, UR18, UPT ;  /* 0x000000120600728c */ /* 0x000fe4000bf01270 */
[----:B------:R-:W-:-:S02]  /*0bc0*/  USEL UR4, URZ, UR4, !UP1 ;  /* 0x000000043f047287 */ /* 0x000fc4000c800000 */
[----:B------:R-:W-:Y:S02]  /*0bd0*/  USEL UR5, UR6, UR18, UP0 ;  /* 0x0000001206057287 */ /* 0x000fe40008000000 */
[----:B------:R-:W-:Y:S02]  /*0be0*/  USHF.R.U32.HI UR8, URZ, 0x7, UR4 ;  /* 0x000000073f087899 */ /* 0x000fe40008011604 */
[----:B------:R-:W-:-:S05]  /*0bf0*/  UISETP.GT.AND UP0, UPT, UR5, UR4, UPT ;  /* 0x000000040500728c */ /* 0x000fca000bf04270 */
[----:B------:R-:W-:-:S06]  /*0c00*/  UMOV UR6, UR8 ;  /* 0x0000000800067c82 */ /* 0x000fcc0008000000 */
        /* <DEDUP_REMOVED lines=17> */
[----:B------:R-:W-:Y:S01]  /*0d20*/  LEA.HI R131, R135, R73, RZ, 0x3 ;  /* 0x0000004987837211 */ /* 0x000fe200078f18ff */
[----:B------:R1:W2:Y:S01]  /*0d30*/  @P4 LDG.E R3, [R2.64] ;  /* 0x0000001602034981 */ /* 0x0002a2000c1e1900 */
[----:B------:R-:W-:Y:S01]  /*0d40*/  UIMAD UR4, UR12, UR4, URZ ;  /* 0x000000040c0472a4 */ /* 0x000fe2000f8e023f */
[----:B------:R-:W-:Y:S01]  /*0d50*/  IMAD.MOV.U32 R96, RZ, RZ, c[0x0][0x238] ;  /* 0x00008e00ff607624 */ /* 0x000fe200078e00ff */
[----:B------:R-:W-:Y:S01]  /*0d60*/  SHF.R.S32.HI R138, RZ, 0x3, R131 ;  /* 0x00000003ff8a7819 */ /* 0x000fe20000011483 */
[----:B------:R-:W-:Y:S01]  /*0d70*/  USHF.R.S32.HI UR24, URZ, 0x1f, UR21 ;  /* 0x0000001f3f187899 */ /* 0x000fe20008011415 */
[----:B------:R-:W-:Y:S01]  /*0d80*/  LOP3.LUT R131, R131, 0xfffffff8, RZ, 0xc0, !PT ;  /* 0xfffffff883837812 */ /* 0x000fe200078ec0ff */
[----:B------:R-:W-:Y:S01]  /*0d90*/  UIADD3 UR25, UR6, -0x1, URZ ;  /* 0xffffffff06197890 */ /* 0x000fe2000fffe03f */
[----:B------:R-:W-:Y:S01]  /*0da0*/  SHF.R.S32.HI R5, RZ, 0x1f, R138 ;  /* 0x0000001fff057819 */ /* 0x000fe2000001148a */
[----:B------:R-:W-:Y:S01]  /*0db0*/  UIMAD UR7, UR13, UR5, UR4 ;  /* 0x000000050d0772a4 */ /* 0x000fe2000f8e0204 */
[C---:B-----5:R-:W-:Y:S01]  /*0dc0*/  IADD3 R154, P0, R138.reuse, R0, RZ ;  /* 0x000000008a9a7210 */ /* 0x060fe20007f1e0ff */
[----:B------:R-:W-:Y:S01]  /*0dd0*/  IMAD.IADD R131, R73, 0x1, -R131 ;  /* 0x0000000149837824 */ /* 0x000fe200078e0a83 */
[----:B------:R-:W-:Y:S01]  /*0de0*/  USEL UR27, UR21, URZ, !UP3 ;  /* 0x0000003f151b7287 */ /* 0x000fe2000d800000 */
[----:B------:R-:W-:Y:S01]  /*0df0*/  IADD3 R83, -R138, UR18, RZ ;  /* 0x000000128a537c10 */ /* 0x000fe2000fffe1ff */
[----:B------:R-:W-:Y:S01]  /*0e00*/  USEL UR26, UR24, URZ, !UP3 ;  /* 0x0000003f181a7287 */ /* 0x000fe2000d800000 */
[----:B------:R-:W-:Y:S01]  /*0e10*/  IMAD.SHL.U32 R10, R131, 0x8, RZ ;  /* 0x00000008830a7824 */ /* 0x000fe200078e00ff */
[----:B------:R-:W-:Y:S01]  /*0e20*/  LEA.HI.X.SX32 R155, R0, R5, 0x1, P0 ;  /* 0x00000005009b7211 */ /* 0x000fe200000f0eff */
[----:B------:R-:W-:Y:S01]  /*0e30*/  ULDC.64 UR4, c[0x0][0x248] ;  /* 0x0000920000047ab9 */ /* 0x000fe20000000a00 */
[----:B------:R-:W-:Y:S01]  /*0e40*/  IMAD.MOV.U32 R102, RZ, RZ, 0x7 ;  /* 0x00000007ff667424 */ /* 0x000fe200078e00ff */
[----:B------:R-:W-:Y:S01]  /*0e50*/  UIMAD UR4, UR26, UR4, URZ ;  /* 0x000000041a0472a4 */ /* 0x000fe2000f8e023f */
[----:B------:R-:W-:Y:S01]  /*0e60*/  SHF.R.S32.HI R11, RZ, 0x1f, R10 ;  /* 0x0000001fff0b7819 */ /* 0x000fe2000001140a */
[----:B------:R-:W-:Y:S01]  /*0e70*/  IMAD R0, R155, c[0x0][0x238], RZ ;  /* 0x00008e009b007a24 */ /* 0x000fe200078e02ff */
[----:B------:R-:W-:Y:S01]  /*0e80*/  LEA.HI R135, R135, R73, RZ, 0x6 ;  /* 0x0000004987877211 */ /* 0x000fe200078f30ff */
[----:B------:R-:W-:Y:S01]  /*0e90*/  IMAD.U32 R146, RZ, RZ, UR27 ;  /* 0x0000001bff927e24 */ /* 0x000fe2000f8e00ff */
[----:B------:R-:W-:Y:S01]  /*0ea0*/  UIMAD UR4, UR27, UR5, UR4 ;  /* 0x000000051b0472a4 */ /* 0x000fe2000f8e0204 */
[----:B------:R-:W-:Y:S01]  /*0eb0*/  IMAD R0, R154, c[0x0][0x23c], R0 ;  /* 0x00008f009a007a24 */ /* 0x000fe200078e0200 */
[----:B------:R-:W-:Y:S01]  /*0ec0*/  SHF.L.U64.HI R88, R96, R102, c[0x0][0x23c] ;  /* 0x00008f0060587619 */ /* 0x000fe20000010266 */
[----:B------:R-:W-:Y:S01]  /*0ed0*/  IMAD.WIDE.U32 R6, R154, c[0x0][0x238], R10 ;  /* 0x00008e009a067a25 */ /* 0x000fe200078e000a */
[----:B------:R-:W-:Y:S01]  /*0ee0*/  USHF.R.S32.HI UR5, URZ, 0x1f, UR25 ;  /* 0x0000001f3f057899 */ /* 0x000fe20008011419 */
[C---:B------:R-:W-:Y:S01]  /*0ef0*/  IADD3 R137, R10.reuse, 0x40, RZ ;  /* 0x000000400a897810 */ /* 0x040fe20007ffe0ff */
[----:B------:R-:W-:Y:S01]  /*0f00*/  USHF.R.S32.HI UR28, URZ, 0x1f, UR15 ;  /* 0x0000001f3f1c7899 */ /* 0x000fe2000801140f */
[----:B------:R-:W-:Y:S01]  /*0f10*/  IMAD.IADD R7, R7, 0x1, R0 ;  /* 0x0000000107077824 */ /* 0x000fe200078e0200 */
[----:B------:R-:W-:Y:S01]  /*0f20*/  ISETP.GE.AND P6, PT, R10, c[0x0][0x1d4], PT ;  /* 0x000075000a007a0c */ /* 0x000fe20003fc6270 */
[----:B------:R-:W-:Y:S01]  /*0f30*/  IMAD.U32 R0, RZ, RZ, UR13 ;  /* 0x0000000dff007e24 */ /* 0x000fe2000f8e00ff */
[----:B------:R-:W-:Y:S01]  /*0f40*/  ISETP.GE.AND P5, PT, R137, c[0x0][0x1d4], PT ;  /* 0x0000750089007a0c */ /* 0x000fe20003fa6270 */
[----:B-1----:R-:W-:Y:S01]  /*0f50*/  IMAD.U32 R2, RZ, RZ, UR25 ;  /* 0x00000019ff027e24 */ /* 0x002fe2000f8e00ff */
[----:B------:R-:W-:Y:S01]  /*0f60*/  IADD3 R127, R138, 0x20, RZ ;  /* 0x000000208a7f7810 */ /* 0x000fe20007ffe0ff */
[----:B------:R-:W-:Y:S01]  /*0f70*/  IMAD.WIDE.U32 R6, R0, c[0x0][0x240], R6 ;  /* 0x0000900000067a25 */ /* 0x000fe200078e0006 */
[----:B------:R-:W-:-:S02]  /*0f80*/  IADD3 R123, R138, 0x40, RZ ;  /* 0x000000408a7b7810 */ /* 0x000fc40007ffe0ff */
[----:B------:R-:W-:Y:S01]  /*0f90*/  IADD3 R119, R138, 0x60, RZ ;  /* 0x000000608a777810 */ /* 0x000fe20007ffe0ff */
[----:B------:R-:W-:Y:S01]  /*0fa0*/  IMAD.MOV.U32 R148, RZ, RZ, R6 ;  /* 0x000000ffff947224 */ /* 0x000fe200078e0006 */
[----:B------:R-:W-:Y:S01]  /*0fb0*/  IADD3 R149, R7, UR7, RZ ;  /* 0x0000000707957c10 */ /* 0x000fe2000fffe0ff */
[----:B------:R-:W-:Y:S01]  /*0fc0*/  IMAD R2, R2, -0x80, R83 ;  /* 0xffffff8002027824 */ /* 0x000fe200078e0253 */
[----:B------:R-:W-:Y:S01]  /*0fd0*/  ULDC.64 UR6, c[0x0][0x280] ;  /* 0x0000a00000067ab9 */ /* 0x000fe20000000a00 */
[----:B------:R-:W-:Y:S01]  /*0fe0*/  IMAD.SHL.U32 R136, R138, 0x40, RZ ;  /* 0x000000408a887824 */ /* 0x000fe200078e00ff */
[----:B------:R-:W-:Y:S01]  /*0ff0*/  UIMAD UR6, UR28, UR6, URZ ;  /* 0x000000061c0672a4 */ /* 0x000fe2000f8e023f */
[----:B------:R-:W-:Y:S01]  /*1000*/  IMAD.WIDE.U32 R148, R146, c[0x0][0x248], R148 ;  /* 0x0000920092947a25 */ /* 0x000fe200078e0094 */
[----:B------:R-:W-:Y:S02]  /*1010*/  ISETP.GE.AND P0, PT, R2, 0x1, PT ;  /* 0x000000010200780c */ /* 0x000fe40003f06270 */
[----:B------:R-:W-:Y:S01]  /*1020*/  LOP3.LUT R136, R136, 0x1c0, RZ, 0xc0, !PT ;  /* 0x000001c088887812 */ /* 0x000fe200078ec0ff */
[----:B------:R-:W-:Y:S01]  /*1030*/  IMAD.SHL.U32 R135, R135, 0x8, RZ ;  /* 0x0000000887877824 */ /* 0x000fe200078e00ff */
[----:B------:R-:W-:Y:S01]  /*1040*/  IADD3 R161, R149, UR4, RZ ;  /* 0x0000000495a17c10 */ /* 0x000fe2000fffe0ff */
[----:B------:R-:W-:Y:S01]  /*1050*/  IMAD.SHL.U32 R89, R96, 0x80, RZ ;  /* 0x0000008060597824 */ /* 0x000fe200078e00ff */
[----:B------:R-:W-:Y:S01]  /*1060*/  LOP3.LUT R133, R136, 0x38, R10, 0xf8, !PT ;  /* 0x0000003888857812 */ /* 0x000fe200078ef80a */
[----:B------:R-:W-:Y:S01]  /*1070*/  IMAD R0, R88, UR25, RZ ;  /* 0x0000001958007c24 */ /* 0x000fe2000f8e02ff */
[----:B------:R-:W-:Y:S01]  /*1080*/  LOP3.LUT R135, R135, 0xfffffe00, RZ, 0xc0, !PT ;  /* 0xfffffe0087877812 */ /* 0x000fe200078ec0ff */
[----:B------:R-:W-:Y:S01]  /*1090*/  IMAD.MOV.U32 R160, RZ, RZ, R148 ;  /* 0x000000ffffa07224 */ /* 0x000fe200078e0094 */
[----:B------:R-:W-:Y:S01]  /*10a0*/  SHF.R.U32.HI R134, RZ, 0x3, R136 ;  /* 0x00000003ff867819 */ /* 0x000fe20000011688 */
[C---:B------:R-:W-:Y:S01]  /*10b0*/  IMAD R0, R89.reuse, UR5, R0 ;  /* 0x0000000559007c24 */ /* 0x040fe2000f8e0200 */
[----:B------:R-:W-:Y:S01]  /*10c0*/  ISETP.GE.AND P2, PT, R2, 0x21, PT ;  /* 0x000000210200780c */ /* 0x000fe20003f46270 */
[----:B------:R-:W-:Y:S01]  /*10d0*/  IMAD.WIDE.U32 R6, R89, UR25, R160 ;  /* 0x0000001959067c25 */ /* 0x000fe2000f8e00a0 */
[----:B------:R-:W-:Y:S01]  /*10e0*/  LOP3.LUT R133, R135, R133, R134, 0xf6, !PT ;  /* 0x0000008587857212 */ /* 0x000fe200078ef686 */
[----:B------:R-:W-:Y:S01]  /*10f0*/  ULDC.64 UR4, c[0x0][0x260] ;  /* 0x0000980000047ab9 */ /* 0x000fe20000000a00 */
[----:B------:R-:W-:Y:S01]  /*1100*/  SHF.R.S32.HI R125, RZ, 0x1f, R127 ;  /* 0x0000001fff7d7819 */ /* 0x000fe2000001147f */
[----:B------:R-:W-:Y:S01]  /*1110*/  IMAD.IADD R7, R7, 0x1, R0 ;  /* 0x0000000107077824 */ /* 0x000fe200078e0200 */
[C---:B------:R-:W-:Y:S01]  /*1120*/  @P0 LEA R8, P1, R6.reuse, c[0x0][0x220], 0x1 ;  /* 0x0000880006080a11 */ /* 0x040fe200078208ff */
[----:B------:R-:W-:Y:S01]  /*1130*/  IMAD.U32 R4, RZ, RZ, UR13 ;  /* 0x0000000dff047e24 */ /* 0x000fe2000f8e00ff */
[----:B------:R-:W-:Y:S01]  /*1140*/  UIMAD UR4, UR12, UR4, URZ ;  /* 0x000000040c0472a4 */ /* 0x000fe2000f8e023f */
[----:B------:R-:W-:Y:S01]  /*1150*/  IMAD.SHL.U32 R133, R133, 0x2, RZ ;  /* 0x0000000285857824 */ /* 0x000fe200078e00ff */
[----:B------:R-:W-:Y:S01]  /*1160*/  @P0 LEA.HI.X R9, R6, c[0x0][0x224], R7, 0x1, P1 ;  /* 0x0000890006090a11 */ /* 0x000fe200008f0c07 */
[----:B------:R-:W-:Y:S01]  /*1170*/  IMAD.MOV.U32 R0, RZ, RZ, c[0x0][0x23c] ;  /* 0x00008f00ff007624 */ /* 0x000fe200078e00ff */
[----:B------:R-:W-:Y:S01]  /*1180*/  ISETP.GE.AND P1, PT, R2, 0x41, PT ;  /* 0x000000410200780c */ /* 0x000fe20003f26270 */
[----:B------:R-:W-:Y:S01]  /*1190*/  IMAD.WIDE.U32 R22, R4, c[0x0][0x260], R10 ;  /* 0x0000980004167a25 */ /* 0x000fe200078e000a */
[----:B------:R-:W-:Y:S01]  /*11a0*/  @P2 LEA R4, P3, R96, R6, 0x5 ;  /* 0x0000000660042211 */ /* 0x000fe200078628ff */
[----:B------:R-:W-:Y:S01]  /*11b0*/  @!PT LDS RZ, [RZ] ;  /* 0x00000000fffff984 */ /* 0x000fe20000000800 */
[----:B------:R-:W-:Y:S01]  /*11c0*/  @!PT LDS RZ, [RZ] ;  /* 0x00000000fffff984 */ /* 0x000fe20000000800 */
[----:B------:R-:W-:Y:S01]  /*11d0*/  @!PT LDS RZ, [RZ] ;  /* 0x00000000fffff984 */ /* 0x000fe20000000800 */
[----:B------:R1:W-:Y:S01]  /*11e0*/  @P0 LDGSTS.E.BYPASS.LTC128B.128 [R133+0x8100], [R8.64], !P6 ;  /* 0x0810000008850fae */ /* 0x0003e2000f101d56 */
[----:B------:R-:W-:Y:S01]  /*11f0*/  UIMAD UR4, UR13, UR5, UR4 ;  /* 0x000000050d0472a4 */ /* 0x000fe2000f8e0204 */
[----:B------:R-:W-:Y:S01]  /*1200*/  IMAD.SHL.U32 R12, R131, 0x4, RZ ;  /* 0x00000004830c7824 */ /* 0x000fe200078e00ff */
[----:B------:R-:W-:Y:S01]  /*1210*/  SHF.R.S32.HI R121, RZ, 0x1f, R123 ;  /* 0x0000001fff797819 */ /* 0x000fe2000001147b */
[----:B------:R1:W-:Y:S01]  /*1220*/  @P0 LDGSTS.E.BYPASS.LTC128B.128 [R133+0xc100], [R8.64+0x80], !P5 ;  /* 0x0c10008008850fae */ /* 0x0003e2000e901d56 */
[----:B------:R-:W-:Y:S01]  /*1230*/  ISETP.GT.AND P0, PT, R2, 0x60, PT ;  /* 0x000000600200780c */ /* 0x000fe20003f04270 */
[----:B------:R-:W-:Y:S01]  /*1240*/  IMAD R16, R5, c[0x0][0x280], RZ ;  /* 0x0000a00005107a24 */ /* 0x000fe200078e02ff */
[----:B------:R-:W-:Y:S01]  /*1250*/  @P2 LEA.HI.X R2, R96, R7, R0, 0x5, P3 ;  /* 0x0000000760022211 */ /* 0x000fe200018f2c00 */
[----:B------:R-:W-:Y:S01]  /*1260*/  IMAD.SHL.U32 R98, R0, 0x40, RZ ;  /* 0x0000004000627824 */ /* 0x000fe200078e00ff */
[----:B------:R-:W-:Y:S01]  /*1270*/  @P2 LEA R14, P3, R4, c[0x0][0x220], 0x1 ;  /* 0x00008800040e2a11 */ /* 0x000fe200078608ff */
[----:B------:R-:W-:Y:S01]  /*1280*/  IMAD.WIDE.U32 R24, R138, c[0x0][0x290], R10 ;  /* 0x0000a4008a187a25 */ /* 0x000fe200078e000a */
[----:B------:R-:W-:-:S02]  /*1290*/  SHF.R.S32.HI R13, RZ, 0x1f, R12 ;  /* 0x0000001fff0d7819 */ /* 0x000fc4000001140c */
[----:B------:R-:W-:Y:S01]  /*12a0*/  @P2 LEA.HI.X R15, R4, c[0x0][0x224], R2, 0x1, P3 ;  /* 0x00008900040f2a11 */ /* 0x000fe200018f0c02 */
[----:B------:R-:W-:Y:S01]  /*12b0*/  IMAD.U32 R142, RZ, RZ, UR15 ;  /* 0x0000000fff8e7e24 */ /* 0x000fe2000f8e00ff */
[----:B------:R-:W-:Y:S01]  /*12c0*/  ISETP.GE.AND P3, PT, R10, c[0x0][0x27c], PT ;  /* 0x00009f000a007a0c */ /* 0x000fe20003f66270 */
[----:B------:R-:W-:Y:S01]  /*12d0*/  IMAD.WIDE.U32 R18, R138, c[0x0][0x290], R12 ;  /* 0x0000a4008a127a25 */ /* 0x000fe200078e000c */
[----:B------:R-:W-:Y:S01]  /*12e0*/  IADD3 R23, R23, UR4, RZ ;  /* 0x0000000417177c10 */ /* 0x000fe2000fffe0ff */
[----:B------:R3:W-:Y:S01]  /*12f0*/  @P2 LDGSTS.E.BYPASS.LTC128B.128 [R133+0x9100], [R14.64], !P6 ;  /* 0x091000000e852fae */ /* 0x0007e2000f101d56 */
[----:B------:R-:W-:Y:S01]  /*1300*/  SEL R4, RZ, c[0x0][0x27c], !P3 ;  /* 0x00009f00ff047a07 */ /* 0x000fe20005800000 */
[----:B------:R-:W-:Y:S01]  /*1310*/  ULDC.64 UR4, c[0x0][0x290] ;  /* 0x0000a40000047ab9 */ /* 0x000fe20000000a00 */
[----:B------:R-:W-:Y:S01]  /*1320*/  P2R R139, PR, RZ, 0x8 ;  /* 0x00000008ff8b7803 */ /* 0x000fe20000000000 */
[----:B------:R3:W-:Y:S01]  /*1330*/  @P2 LDGSTS.E.BYPASS.LTC128B.128 [R133+0xd100], [R14.64+0x80], !P5 ;  /* 0x0d1000800e852fae */ /* 0x0007e2000e901d56 */
[----:B------:R-:W-:Y:S01]  /*1340*/  @P0 IMAD R0, R0, 0x60, RZ ;  /* 0x0000006000000824 */ /* 0x000fe200078e02ff */
[----:B------:R-:W-:Y:S01]  /*1350*/  UIMAD UR4, UR28, UR4, URZ ;  /* 0x000000041c0472a4 */ /* 0x000fe2000f8e023f */
[----:B------:R-:W-:Y:S01]  /*1360*/  IMAD.IADD R4, R10, 0x1, R4 ;  /* 0x000000010a047824 */ /* 0x000fe200078e0204 */
[----:B------:R-:W-:Y:S01]  /*1370*/  SHF.R.S32.HI R117, RZ, 0x1f, R119 ;  /* 0x0000001fff757819 */ /* 0x000fe20000011477 */
[----:B------:R-:W-:Y:S01]  /*1380*/  IMAD.SHL.U32 R126, R127, 0x40, RZ ;  /* 0x000000407f7e7824 */ /* 0x000fe200078e00ff */
[----:B------:R-:W-:Y:S01]  /*1390*/  UIMAD UR29, UR15, UR5, UR4 ;  /* 0x000000050f1d72a4 */ /* 0x000fe2000f8e0204 */
[----:B------:R-:W-:Y:S01]  /*13a0*/  IMAD.SHL.U32 R122, R123, 0x40, RZ ;  /* 0x000000407b7a7824 */ /* 0x000fe200078e00ff */
[----:B------:R-:W-:Y:S01]  /*13b0*/  SHF.R.S32.HI R2, RZ, 0x1f, R4 ;  /* 0x0000001fff027819 */ /* 0x000fe20000011404 */
[----:B-1----:R-:W-:Y:S01]  /*13c0*/  IMAD R8, R5, c[0x0][0x290], RZ ;  /* 0x0000a40005087a24 */ /* 0x002fe200078e02ff */
[----:B------:R-:W-:Y:S01]  /*13d0*/  ULDC.64 UR4, c[0x0][0x1e8] ;  /* 0x00007a0000047ab9 */ /* 0x000fe20000000a00 */
[----:B------:R-:W-:Y:S01]  /*13e0*/  IMAD.SHL.U32 R118, R119, 0x40, RZ ;  /* 0x0000004077767824 */ /* 0x000fe200078e00ff */
[-C--:B------:R-:W-:Y:S01]  /*13f0*/  LEA.HI R128, R2, R4.reuse, RZ, 0x3 ;  /* 0x0000000402807211 */ /* 0x080fe200078f18ff */
[----:B------:R-:W-:Y:S01]  /*1400*/  IMAD R8, R138, c[0x0][0x294], R8 ;  /* 0x0000a5008a087a24 */ /* 0x000fe200078e0208 */
[----:B------:R-:W-:Y:S01]  /*1410*/  LEA.HI R2, R2, R4, RZ, 0x6 ;  /* 0x0000000402027211 */ /* 0x000fe200078f30ff */
[----:B------:R-:W-:Y:S01]  /*1420*/  IMAD.WIDE.U32 R4, R96, 0x40, RZ ;  /* 0x0000004060047825 */ /* 0x000fe200078e00ff */
[----:B------:R-:W-:Y:S01]  /*1430*/  UIMAD UR31, UR12, UR4, URZ ;  /* 0x000000040c1f72a4 */ /* 0x000fe2000f8e023f */
[----:B------:R-:W-:Y:S01]  /*1440*/  LEA.HI R125, R125, R127, RZ, 0x3 ;  /* 0x0000007f7d7d7211 */ /* 0x000fe200078f18ff */
[----:B------:R-:W-:Y:S01]  /*1450*/  UIMAD.WIDE.U32 UR32, UR13, UR4, URZ ;  /* 0x000000040d2072a5 */ /* 0x000fe2000f8e003f */
[----:B------:R-:W-:Y:S01]  /*1460*/  IMAD.IADD R98, R5, 0x1, R98 ;  /* 0x0000000105627824 */ /* 0x000fe200078e0262 */
[----:B------:R-:W-:Y:S01]  /*1470*/  @P1 IADD3 R5, P2, R6, R4, RZ ;  /* 0x0000000406051210 */ /* 0x000fe20007f5e0ff */
[----:B------:R-:W-:Y:S01]  /*1480*/  IMAD.IADD R19, R19, 0x1, R8 ;  /* 0x0000000113137824 */ /* 0x000fe200078e0208 */
[----:B------:R-:W-:Y:S01]  /*1490*/  IADD3 R99, P3, R4, 0x80, RZ ;  /* 0x0000008004637810 */ /* 0x000fe20007f7e0ff */
[----:B------:R-:W-:Y:S01]  /*14a0*/  IMAD.IADD R9, R8, 0x1, R25 ;  /* 0x0000000108097824 */ /* 0x000fe200078e0219 */
[----:B------:R-:W-:Y:S01]  /*14b0*/  UIMAD UR31, UR13, UR5, UR31 ;  /* 0x000000050d1f72a4 */ /* 0x000fe2000f8e021f */
[----:B------:R-:W-:Y:S01]  /*14c0*/  IMAD.MOV.U32 R8, RZ, RZ, R24 ;  /* 0x000000ffff087224 */ /* 0x000fe200078e0018 */
[----:B------:R-:W-:Y:S01]  /*14d0*/  UIMAD UR28, UR15, UR7, UR6 ;  /* 0x000000070f1c72a4 */ /* 0x000fe2000f8e0206 */
[----:B------:R-:W-:Y:S01]  /*14e0*/  LEA.HI R121, R121, R123, RZ, 0x3 ;  /* 0x0000007b79797211 */ /* 0x000fe200078f18ff */
[----:B------:R-:W-:Y:S01]  /*14f0*/  ULDC.64 UR4, c[0x0][0x210] ;  /* 0x0000840000047ab9 */ /* 0x000fe20000000a00 */
[----:B------:R-:W-:Y:S01]  /*1500*/  IMAD.WIDE.U32 R142, R142, c[0x0][0x290], R8 ;  /* 0x0000a4008e8e7a25 */ /* 0x000fe200078e0008 */
[----:B------:R-:W-:Y:S01]  /*1510*/  ULDC.64 UR6, c[0x0][0x268] ;  /* 0x00009a0000067ab9 */ /* 0x000fe20000000a00 */
[----:B------:R-:W-:Y:S01]  /*1520*/  LEA.HI R117, R117, R119, RZ, 0x3 ;  /* 0x0000007775757211 */ /* 0x000fe200078f18ff */
[----:B------:R-:W-:Y:S01]  /*1530*/  UIMAD UR34, UR12, UR4, URZ ;  /* 0x000000040c2272a4 */ /* 0x000fe2000f8e023f */
[----:B------:R-:W-:Y:S01]  /*1540*/  LOP3.LUT R126, R126, 0x1c0, RZ, 0xc0, !PT ;  /* 0x000001c07e7e7812 */ /* 0x000fe200078ec0ff */
[----:B------:R-:W-:Y:S01]  /*1550*/  UIMAD UR6, UR26, UR6, URZ ;  /* 0x000000061a0672a4 */ /* 0x000fe2000f8e023f */
[----:B------:R-:W-:Y:S01]  /*1560*/  LOP3.LUT R122, R122, 0x1c0, RZ, 0xc0, !PT ;  /* 0x000001c07a7a7812 */ /* 0x000fe200078ec0ff */
[----:B------:R-:W-:Y:S01]  /*1570*/  UIMAD.WIDE.U32 UR36, UR13, UR4, URZ ;  /* 0x000000040d2472a5 */ /* 0x000fe2000f8e003f */
[----:B------:R-:W-:Y:S01]  /*1580*/  LOP3.LUT R118, R118, 0x1c0, RZ, 0xc0, !PT ;  /* 0x000001c076767812 */ /* 0x000fe200078ec0ff */
[----:B------:R-:W-:Y:S01]  /*1590*/  UIMAD UR34, UR13, UR5, UR34 ;  /* 0x000000050d2272a4 */ /* 0x000fe2000f8e0222 */
[C---:B------:R-:W-:Y:S01]  /*15a0*/  IMAD R16, R138.reuse, c[0x0][0x284], R16 ;  /* 0x0000a1008a107a24 */ /* 0x040fe200078e0210 */
[----:B------:R-:W-:Y:S01]  /*15b0*/  UIMAD UR6, UR27, UR7, UR6 ;  /* 0x000000071b0672a4 */ /* 0x000fe2000f8e0206 */
[C---:B------:R-:W-:Y:S01]  /*15c0*/  IMAD.WIDE.U32 R20, R138.reuse, c[0x0][0x280], R12 ;  /* 0x0000a0008a147a25 */ /* 0x040fe200078e000c */
[----:B------:R-:W-:Y:S01]  /*15d0*/  ULDC.64 UR4, c[0x0][0x2b0] ;  /* 0x0000ac0000047ab9 */ /* 0x000fe20000000a00 */
[----:B------:R-:W-:Y:S01]  /*15e0*/  SHF.R.U32.HI R124, RZ, 0x3, R126 ;  /* 0x00000003ff7c7819 */ /* 0x000fe2000001167e */
[----:B------:R-:W-:Y:S01]  /*15f0*/  UIADD3 UR31, UR33, UR31, URZ ;  /* 0x0000001f211f7290 */ /* 0x000fe2000fffe03f */
[----:B------:R-:W-:Y:S01]  /*1600*/  IMAD.WIDE.U32 R26, R138, c[0x0][0x280], R10 ;  /* 0x0000a0008a1a7a25 */ /* 0x000fe200078e000a */
[----:B------:R-:W-:Y:S01]  /*1610*/  SHF.R.U32.HI R120, RZ, 0x3, R122 ;  /* 0x00000003ff787819 */ /* 0x000fe2000001167a */
[----:B------:R-:W-:Y:S01]  /*1620*/  UIADD3 UR34, UR37, UR34, URZ ;  /* 0x0000002225227290 */ /* 0x000fe2000fffe03f */
[----:B------:R-:W-:Y:S01]  /*1630*/  SHF.R.U32.HI R116, RZ, 0x3, R118 ;  /* 0x00000003ff747819 */ /* 0x000fe20000011676 */
[----:B------:R-:W-:Y:S01]  /*1640*/  IMAD.SHL.U32 R125, R125, 0x40, RZ ;  /* 0x000000407d7d7824 */ /* 0x000fe200078e00ff */
[--C-:B------:R-:W-:Y:S01]  /*1650*/  LOP3.LUT R113, R136, 0x38, R128.reuse, 0xf8, !PT ;  /* 0x0000003888717812 */ /* 0x100fe200078ef880 */
[----:B------:R-:W-:Y:S01]  /*1660*/  IMAD.SHL.U32 R121, R121, 0x40, RZ ;  /* 0x0000004079797824 */ /* 0x000fe200078e00ff */
[--C-:B------:R-:W-:Y:S01]  /*1670*/  LOP3.LUT R112, R126, 0x38, R128.reuse, 0xf8, !PT ;  /* 0x000000387e707812 */ /* 0x100fe200078ef880 */
[----:B------:R-:W-:Y:S01]  /*1680*/  IMAD.SHL.U32 R117, R117, 0x40, RZ ;  /* 0x0000004075757824 */ /* 0x000fe200078e00ff */
[--C-:B------:R-:W-:Y:S01]  /*1690*/  LOP3.LUT R111, R122, 0x38, R128.reuse, 0xf8, !PT ;  /* 0x000000387a6f7812 */ /* 0x100fe200078ef880 */
[----:B------:R-:W-:Y:S01]  /*16a0*/  IMAD.SHL.U32 R2, R2, 0x80, RZ ;  /* 0x0000008002027824 */ /* 0x000fe200078e00ff */
[----:B------:R-:W-:Y:S01]  /*16b0*/  LOP3.LUT R110, R118, 0x38, R128, 0xf8, !PT ;  /* 0x00000038766e7812 */ /* 0x000fe200078ef880 */
[----:B------:R-:W-:Y:S01]  /*16c0*/  IMAD.MOV.U32 R92, RZ, RZ, 0x6 ;  /* 0x00000006ff5c7424 */ /* 0x000fe200078e00ff */
[----:B------:R-:W-:Y:S01]  /*16d0*/  SHF.R.S32.HI R130, RZ, 0x1f, R137 ;  /* 0x0000001fff827819 */ /* 0x000fe20000011489 */
[----:B------:R-:W-:Y:S01]  /*16e0*/  IMAD.MOV.U32 R158, RZ, RZ, c[0x0][0x280] ;  /* 0x0000a000ff9e7624 */ /* 0x000fe200078e00ff */
[----:B------:R-:W-:Y:S01]  /*16f0*/  LOP3.LUT R125, R125, 0xfffffe00, RZ, 0xc0, !PT ;  /* 0xfffffe007d7d7812 */ /* 0x000fe200078ec0ff */
[----:B------:R-:W-:Y:S01]  /*1700*/  IMAD.MOV.U32 R106, RZ, RZ, 0x5 ;  /* 0x00000005ff6a7424 */ /* 0x000fe200078e00ff */
[----:B------:R-:W-:Y:S01]  /*1710*/  LOP3.LUT R121, R121, 0xfffffe00, RZ, 0xc0, !PT ;  /* 0xfffffe0079797812 */ /* 0x000fe200078ec0ff */
[----:B------:R-:W-:Y:S01]  /*1720*/  IMAD.MOV.U32 R156, RZ, RZ, c[0x0][0x290] ;  /* 0x0000a400ff9c7624 */ /* 0x000fe200078e00ff */
[----:B------:R-:W-:Y:S01]  /*1730*/  LOP3.LUT R117, R117, 0xfffffe00, RZ, 0xc0, !PT ;  /* 0xfffffe0075757812 */ /* 0x000fe200078ec0ff */
[----:B------:R-:W-:Y:S01]  /*1740*/  IMAD.IADD R21, R21, 0x1, R16 ;  /* 0x0000000115157824 */ /* 0x000fe200078e0210 */
[----:B------:R-:W-:Y:S01]  /*1750*/  LOP3.LUT R2, R2, 0xffffe000, RZ, 0xc0, !PT ;  /* 0xffffe00002027812 */ /* 0x000fe200078ec0ff */
[----:B------:R-:W-:Y:S01]  /*1760*/  IMAD.IADD R17, R16, 0x1, R27 ;  /* 0x0000000110117824 */ /* 0x000fe200078e021b */
[----:B------:R-:W-:Y:S01]  /*1770*/  LOP3.LUT R113, R113, R134, RZ, 0x3c, !PT ;  /* 0x0000008671717212 */ /* 0x000fe200078e3cff */
[----:B------:R-:W-:Y:S01]  /*1780*/  IMAD.MOV.U32 R16, RZ, RZ, R26 ;  /* 0x000000ffff107224 */ /* 0x000fe200078e001a */
[----:B------:R-:W-:Y:S01]  /*1790*/  LOP3.LUT R112, R112, R124, RZ, 0x3c, !PT ;  /* 0x0000007c70707212 */ /* 0x000fe200078e3cff */
[----:B------:R-:W-:Y:S01]  /*17a0*/  IMAD.U32 R152, RZ, RZ, UR15 ;  /* 0x0000000fff987e24 */ /* 0x000fe2000f8e00ff */
[----:B------:R-:W-:Y:S01]  /*17b0*/  LOP3.LUT R111, R111, R120, RZ, 0x3c, !PT ;  /* 0x000000786f6f7212 */ /* 0x000fe200078e3cff */
[----:B------:R-:W-:Y:S01]  /*17c0*/  IMAD.U32 R150, RZ, RZ, UR15 ;  /* 0x0000000fff967e24 */ /* 0x000fe2000f8e00ff */
[----:B------:R-:W-:Y:S01]  /*17d0*/  LOP3.LUT R110, R110, R116, RZ, 0x3c, !PT ;  /* 0x000000746e6e7212 */ /* 0x000fe200078e3cff */
[----:B------:R-:W-:Y:S01]  /*17e0*/  IMAD.U32 R144, RZ, RZ, UR15 ;  /* 0x0000000fff907e24 */ /* 0x000fe2000f8e00ff */
[----:B------:R-:W-:Y:S01]  /*17f0*/  IADD3 R86, R86, UR19, RZ ;  /* 0x0000001356567c10 */ /* 0x000fe2000fffe0ff */
[----:B------:R-:W-:Y:S01]  /*1800*/  ULDC UR19, c[0x0][0x294] ;  /* 0x0000a50000137ab9 */ /* 0x000fe20000000800 */
[----:B------:R-:W-:Y:S01]  /*1810*/  IMAD.SHL.U32 R97, R96, 0x40, RZ ;  /* 0x0000004060617824 */ /* 0x000fe200078e00ff */
[----:B------:R-:W-:Y:S01]  /*1820*/  LEA.HI R130, R130, R137, RZ, 0x3 ;  /* 0x0000008982827211 */ /* 0x000fe200078f18ff */
[----:B------:R-:W-:Y:S01]  /*1830*/  IMAD.SHL.U32 R93, R156, 0x40, RZ ;  /* 0x000000409c5d7824 */ /* 0x000fe200078e00ff */
[----:B------:R-:W-:Y:S01]  /*1840*/  SHF.L.U64.HI R90, R158, R92, c[0x0][0x284] ;  /* 0x0000a1009e5a7619 */ /* 0x000fe2000001025c */
[----:B------:R-:W-:Y:S01]  /*1850*/  IMAD.SHL.U32 R103, R156, 0x80, RZ ;  /* 0x000000809c677824 */ /* 0x000fe200078e00ff */
[----:B------:R-:W-:Y:S01]  /*1860*/  SHF.L.U64.HI R100, R158, R102, c[0x0][0x284] ;  /* 0x0000a1009e647619 */ /* 0x000fe20000010266 */
[----:B------:R-:W-:Y:S01]  /*1870*/  IMAD.SHL.U32 R107, R156, 0x20, RZ ;  /* 0x000000209c6b7824 */ /* 0x000fe200078e00ff */
[----:B------:R-:W-:Y:S01]  /*1880*/  SHF.L.U64.HI R104, R158, R106, c[0x0][0x284] ;  /* 0x0000a1009e687619 */ /* 0x000fe2000001026a */
[----:B------:R-:W-:Y:S01]  /*1890*/  IMAD.WIDE.U32 R146, R146, c[0x0][0x268], R22 ;  /* 0x00009a0092927a25 */ /* 0x000fe200078e0016 */
[----:B------:R-:W-:-:S02]  /*18a0*/  SHF.L.U64.HI R102, R156, R102, c[0x0][0x294] ;  /* 0x0000a5009c667619 */ /* 0x000fc40000010266 */
[----:B------:R-:W-:Y:S01]  /*18b0*/  SHF.L.U64.HI R106, R156, R106, c[0x0][0x294] ;  /* 0x0000a5009c6a7619 */ /* 0x000fe2000001026a */
[----:B------:R-:W-:Y:S01]  /*18c0*/  IMAD.WIDE.U32 R152, R152, c[0x0][0x280], R20 ;  /* 0x0000a00098987a25 */ /* 0x000fe200078e0014 */
[-C--:B------:R-:W-:Y:S02]  /*18d0*/  IADD3 R113, R113, R2.reuse, R135 ;  /* 0x0000000271717210 */ /* 0x080fe40007ffe087 */
[-C--:B------:R-:W-:Y:S01]  /*18e0*/  IADD3 R112, R112, R2.reuse, R125 ;  /* 0x0000000270707210 */ /* 0x080fe20007ffe07d */
[----:B------:R-:W-:Y:S01]  /*18f0*/  IMAD.WIDE.U32 R150, R150, c[0x0][0x290], R18 ;  /* 0x0000a40096967a25 */ /* 0x000fe200078e0012 */
[-C--:B------:R-:W-:Y:S02]  /*1900*/  IADD3 R111, R111, R2.reuse, R121 ;  /* 0x000000026f6f7210 */ /* 0x080fe40007ffe079 */
[----:B------:R-:W-:Y:S01]  /*1910*/  IADD3 R110, R110, R2, R117 ;  /* 0x000000026e6e7210 */ /* 0x000fe20007ffe075 */
[----:B------:R-:W-:Y:S01]  /*1920*/  IMAD.WIDE.U32 R144, R144, c[0x0][0x280], R16 ;  /* 0x0000a00090907a25 */ /* 0x000fe200078e0010 */
[----:B------:R-:W-:-:S02]  /*1930*/  SHF.R.S32.HI R129, RZ, 0x3, R128 ;  /* 0x00000003ff817819 */ /* 0x000fc40000011480 */
[----:B------:R-:W-:Y:S01]  /*1940*/  LOP3.LUT R130, R130, 0xfffffff8, RZ, 0xc0, !PT ;  /* 0xfffffff882827812 */ /* 0x000fe200078ec0ff */
[----:B------:R-:W-:Y:S01]  /*1950*/  IMAD.MOV.U32 R87, RZ, RZ, c[0x0][0x2b8] ;  /* 0x0000ae00ff577624 */ /* 0x000fe200078e00ff */
[----:B------:R-:W-:Y:S01]  /*1960*/  LOP3.LUT R128, R128, 0xfffffff8, RZ, 0xc0, !PT ;  /* 0xfffffff880807812 */ /* 0x000fe200078ec0ff */
[----:B------:R-:W-:Y:S01]  /*1970*/  IMAD.MOV.U32 R74, RZ, RZ, c[0x0][0x27c] ;  /* 0x00009f00ff4a7624 */ /* 0x000fe200078e00ff */
[----:B------:R-:W-:Y:S01]  /*1980*/  P2R R140, PR, RZ, 0x20 ;  /* 0x00000020ff8c7803 */ /* 0x000fe20000000000 */
[----:B------:R-:W-:Y:S01]  /*1990*/  IMAD.MOV.U32 R114, RZ, RZ, c[0x0][0x27c] ;  /* 0x00009f00ff727624 */ /* 0x000fe200078e00ff */
[----:B------:R-:W-:Y:S01]  /*19a0*/  P2R R141, PR, RZ, 0x40 ;  /* 0x00000040ff8d7803 */ /* 0x000fe20000000000 */
[C---:B------:R-:W-:Y:S01]  /*19b0*/  IMAD.SHL.U32 R91, R158.reuse, 0x40, RZ ;  /* 0x000000409e5b7824 */ /* 0x040fe200078e00ff */
[----:B------:R-:W-:Y:S01]  /*19c0*/  SHF.R.S32.HI R109, RZ, 0x1f, R130 ;  /* 0x0000001fff6d7819 */ /* 0x000fe20000011482 */
[C---:B------:R-:W-:Y:S01]  /*19d0*/  IMAD.SHL.U32 R101, R158.reuse, 0x80, RZ ;  /* 0x000000809e657824 */ /* 0x040fe200078e00ff */
[----:B------:R-:W-:Y:S01]  /*19e0*/  IADD3 R82, R147, UR6, RZ ;  /* 0x0000000693527c10 */ /* 0x000fe2000fffe0ff */
[C---:B------:R-:W-:Y:S01]  /*19f0*/  IMAD.SHL.U32 R105, R158.reuse, 0x20, RZ ;  /* 0x000000209e697824 */ /* 0x040fe200078e00ff */
[----:B------:R-:W-:Y:S01]  /*1a00*/  IADD3 R85, R153, UR28, RZ ;  /* 0x0000001c99557c10 */ /* 0x000fe2000fffe0ff */
[----:B------:R-:W-:Y:S01]  /*1a10*/  IMAD.WIDE.U32 R158, R158, 0x60, RZ ;  /* 0x000000609e9e7825 */ /* 0x000fe200078e00ff */
[----:B------:R-:W-:-:S02]  /*1a20*/  IADD3 R81, R145, UR28, RZ ;  /* 0x0000001c91517c10 */ /* 0x000fc4000fffe0ff */
[----:B------:R-:W-:Y:S01]  /*1a30*/  IADD3 R84, R151, UR29, RZ ;  /* 0x0000001d97547c10 */ /* 0x000fe2000fffe0ff */
[----:B------:R-:W-:Y:S01]  /*1a40*/  IMAD.SHL.U32 R114, R114, 0x2, RZ ;  /* 0x0000000272727824 */ /* 0x000fe200078e00ff */
[----:B------:R-:W-:Y:S01]  /*1a50*/  IADD3 R80, R143, UR29, RZ ;  /* 0x0000001d8f507c10 */ /* 0x000fe2000fffe0ff */
[----:B------:R-:W-:Y:S01]  /*1a60*/  IMAD.U32 R132, RZ, RZ, UR25 ;  /* 0x00000019ff847e24 */ /* 0x000fe2000f8e00ff */
[----:B------:R-:W-:Y:S01]  /*1a70*/  SHF.R.S32.HI R108, RZ, 0x1f, R128 ;  /* 0x0000001fff6c7819 */ /* 0x000fe20000011480 */
[----:B------:R-:W-:Y:S02]  /*1a80*/  IMAD R131, R131, 0x20, R138 ;  /* 0x0000002083837824 */ /* 0x000fe400078e028a */
[----:B------:R-:W-:Y:S02]  /*1a90*/  IMAD.SHL.U32 R113, R113, 0x2, RZ ;  /* 0x0000000271717824 */ /* 0x000fe400078e00ff */
[----:B------:R-:W-:Y:S02]  /*1aa0*/  IMAD.SHL.U32 R112, R112, 0x2, RZ ;  /* 0x0000000270707824 */ /* 0x000fe400078e00ff */
[----:B------:R-:W-:-:S02]  /*1ab0*/  IMAD.SHL.U32 R111, R111, 0x2, RZ ;  /* 0x000000026f6f7824 */ /* 0x000fc400078e00ff */
[----:B------:R-:W-:Y:S01]  /*1ac0*/  IMAD.SHL.U32 R110, R110, 0x2, RZ ;  /* 0x000000026e6e7824 */ /* 0x000fe200078e00ff */
[----:B--2---:R1:W2:Y:S02]  /*1ad0*/  @P4 R2UR UR30, R3 ;  /* 0x00000000031e43c2 */ /* 0x0042a400000e0000 */
[--C-:B-1----:R-:W-:Y:S01]  /*1ae0*/  @P1 IMAD.X R3, R98, 0x1, R7.reuse, P2 ;  /* 0x0000000162031824 */ /* 0x102fe200010e0607 */
[C---:B------:R-:W-:Y:S01]  /*1af0*/  @P1 LEA R4, P2, R5.reuse, c[0x0][0x220], 0x1 ;  /* 0x0000880005041a11 */ /* 0x040fe200078408ff */
[C---:B------:R-:W-:Y:S01]  /*1b00*/  @P0 IMAD.WIDE.U32 R6, R96.reuse, 0x60, R6 ;  /* 0x0000006060060825 */ /* 0x040fe200078e0006 */
[----:B--2---:R-:W-:Y:S01]  /*1b10*/  @UP0 USHF.R.S32.HI UR39, URZ, 0x1f, UR30 ;  /* 0x0000001f3f270899 */ /* 0x004fe2000801141e */
[-C--:B------:R-:W-:Y:S01]  /*1b20*/  SHF.L.U64.HI R96, R96, R92.reuse, c[0x0][0x23c] ;  /* 0x00008f0060607619 */ /* 0x080fe2000001025c */
[----:B------:R-:W-:Y:S01]  /*1b30*/  @UP0 UMOV UR38, UR30 ;  /* 0x0000001e00260c82 */ /* 0x000fe20008000000 */
[----:B------:R-:W-:Y:S01]  /*1b40*/  @P1 LEA.HI.X R5, R5, c[0x0][0x224], R3, 0x1, P2 ;  /* 0x0000890005051a11 */ /* 0x000fe200010f0c03 */
[----:B------:R-:W-:Y:S01]  /*1b50*/  @P0 IMAD.IADD R0, R7, 0x1, R0 ;  /* 0x0000000107000824 */ /* 0x000fe200078e0200 */
[----:B------:R-:W-:Y:S01]  /*1b60*/  @P0 LEA R8, P2, R6, c[0x0][0x220], 0x1 ;  /* 0x0000880006080a11 */ /* 0x000fe200078408ff */
[----:B------:R-:W-:Y:S01]  /*1b70*/  @!UP0 UMOV UR38, UR21 ;  /* 0x0000001500268c82 */ /* 0x000fe20008000000 */
[----:B------:R-:W-:Y:S01]  /*1b80*/  SHF.L.U64.HI R92, R156, R92, c[0x0][0x294] ;  /* 0x0000a5009c5c7619 */ /* 0x000fe2000001025c */
[----:B------:R3:W-:Y:S01]  /*1b90*/  @P1 LDGSTS.E.BYPASS.LTC128B.128 [R133+0xa100], [R4.64], !P6 ;  /* 0x0a10000004851fae */ /* 0x0007e2000f101d56 */
[----:B------:R-:W-:Y:S01]  /*1ba0*/  @P0 LEA.HI.X R9, R6, c[0x0][0x224], R0, 0x1, P2 ;  /* 0x0000890006090a11 */ /* 0x000fe200010f0c00 */
[----:B------:R-:W-:Y:S01]  /*1bb0*/  @!UP0 UMOV UR39, UR24 ;  /* 0x0000001800278c82 */ /* 0x000fe20008000000 */
[----:B------:R-:W-:Y:S01]  /*1bc0*/  IMAD.WIDE.U32 R156, R156, 0x60, RZ ;  /* 0x000000609c9c7825 */ /* 0x000fe200078e00ff */
[----:B------:R3:W-:Y:S01]  /*1bd0*/  @P1 LDGSTS.E.BYPASS.LTC128B.128 [R133+0xe100], [R4.64+0x80], !P5 ;  /* 0x0e10008004851fae */ /* 0x0007e2000e901d56 */
[----:B------:R-:W-:Y:S01]  /*1be0*/  UIMAD UR7, UR39, UR4, URZ ;  /* 0x00000004270772a4 */ /* 0x000fe2000f8e023f */
[----:B------:R-:W-:Y:S01]  /*1bf0*/  ISETP.NE.AND P1, PT, R87, 0x1, PT ;  /* 0x000000015700780c */ /* 0x000fe20003f25270 */
[----:B------:R-:W-:Y:S01]  /*1c00*/  UIMAD.WIDE.U32 UR26, UR38, UR4, URZ ;  /* 0x00000004261a72a5 */ /* 0x000fe2000f8e003f */
[----:B------:R1:W-:Y:S01]  /*1c10*/  @P0 LDGSTS.E.BYPASS.LTC128B.128 [R133+0xb100], [R8.64], !P6 ;  /* 0x0b10000008850fae */ /* 0x0003e2000f101d56 */
[----:B------:R-:W-:Y:S01]  /*1c20*/  UIMAD UR7, UR38, UR5, UR7 ;  /* 0x00000005260772a4 */ /* 0x000fe2000f8e0207 */
[----:B------:R-:W-:Y:S01]  /*1c30*/  IMAD.X R98, RZ, RZ, R98, P3 ;  /* 0x000000ffff627224 */ /* 0x000fe200018e0662 */
[----:B------:R-:W-:Y:S01]  /*1c40*/  ULDC UR4, c[0x0][0x284] ;  /* 0x0000a10000047ab9 */ /* 0x000fe20000000800 */
[----:B------:R1:W-:Y:S01]  /*1c50*/  @P0 LDGSTS.E.BYPASS.LTC128B.128 [R133+0xf100], [R8.64+0x80], !P5 ;  /* 0x0f10008008850fae */ /* 0x0003e2000e901d56 */
[----:B------:R-:W-:Y:S01]  /*1c60*/  UMOV UR5, 0x60 ;  /* 0x0000006000057882 */ /* 0x000fe20000000000 */
[----:B------:R-:W-:Y:S01]  /*1c70*/  ISETP.GE.AND P5, PT, R10, c[0x0][0x1d4], PT ;  /* 0x000075000a007a0c */ /* 0x000fe20003fa6270 */
[----:B------:R-:W-:Y:S01]  /*1c80*/  UIMAD UR19, UR5, UR19, URZ ;  /* 0x00000013051372a4 */ /* 0x000fe2000f8e023f */
[----:B------:R-:W0:Y:S01]  /*1c90*/  LDGDEPBAR ;  /* 0x00000000000079af */ /* 0x000e220000000000 */
[----:B------:R-:W-:-:S03]  /*1ca0*/  UIMAD UR4, UR5, UR4, URZ ;  /* 0x00000004050472a4 */ /* 0x000fc6000f8e023f */
[----:B------:R-:W-:Y:S01]  /*1cb0*/  BAR.SYNC.DEFER_BLOCKING 0x0 ;  /* 0x0000000000007b1d */ /* 0x000fe20000010000 */
[----:B------:R-:W-:Y:S01]  /*1cc0*/  IADD3 R95, R157, UR19, RZ ;  /* 0x000000139d5f7c10 */ /* 0x000fe2000fffe0ff */
[----:B------:R-:W-:Y:S01]  /*1cd0*/  UIADD3 UR7, UR27, UR7, URZ ;  /* 0x000000071b077290 */ /* 0x000fe2000fffe03f */
[----:B------:R-:W-:Y:S02]  /*1ce0*/  ISETP.GE.AND P0, PT, R74, 0x1, PT ;  /* 0x000000014a00780c */ /* 0x000fe40003f06270 */
[----:B------:R-:W-:Y:S01]  /*1cf0*/  IADD3 R94, R159, UR4, RZ ;  /* 0x000000049f5e7c10 */ /* 0x000fe2000fffe0ff */
[----:B------:R-:W-:Y:S01]  /*1d00*/  ULDC.U8 UR4, c[0x0][0x298] ;  /* 0x0000a60000047ab9 */ /* 0x000fe20000000000 */
[----:B-1-3--:R-:W-:Y:S02]  /*1d10*/  IADD3 R9, R12, 0x20, RZ ;  /* 0x000000200c097810 */ /* 0x00afe40007ffe0ff */
.L_x_641:
        /* <DEDUP_REMOVED lines=39> */
[-C--:B------:R-:W-:Y:S01]  /*1f90*/  IMAD.WIDE.U32 R68, R101, R132.reuse, RZ ;  /* 0x0000008465447225 */ /* 0x080fe200078e00ff */
        /* <DEDUP_REMOVED lines=36> */
.L_x_599:
[----:B------:R-:W-:Y:S05]  /*21e0*/  BSYNC B0 ;  /* 0x0000000000007941 */ /* 0x000fea0003800000 */
.L_x_598:
        /* <DEDUP_REMOVED lines=39> */
.L_x_601:
[----:B------:R-:W-:Y:S05]  /*2460*/  BSYNC B0 ;  /* 0x0000000000007941 */ /* 0x000fea0003800000 */
.L_x_600:
        /* <DEDUP_REMOVED lines=40> */
.L_x_603:
[----:B------:R-:W-:Y:S05]  /*26f0*/  BSYNC B0 ;  /* 0x0000000000007941 */ /* 0x000fea0003800000 */
.L_x_602:
        /* <DEDUP_REMOVED lines=38> */
.L_x_605:
[----:B------:R-:W-:Y:S05]  /*2960*/  BSYNC B0 ;  /* 0x0000000000007941 */ /* 0x000fea0003800000 */
.L_x_604:
        /* <DEDUP_REMOVED lines=72> */
.L_x_609:
[----:B------:R-:W-:Y:S05]  /*2df0*/  BSYNC B0 ;  /* 0x0000000000007941 */ /* 0x000fea0003800000 */
.L_x_608:
        /* <DEDUP_REMOVED lines=57> */
.L_x_607:
[----:B------:R-:W-:Y:S05]  /*3190*/  BSYNC B1 ;  /* 0x0000000000017941 */ /* 0x000fea0003800000 */
.L_x_606:
        /* <DEDUP_REMOVED lines=60> */
.L_x_613:
[----:B------:R-:W-:Y:S05]  /*3560*/  BSYNC B0 ;  /* 0x0000000000007941 */ /* 0x000fea0003800000 */
.L_x_612:
        /* <DEDUP_REMOVED lines=57> */
.L_x_611:
[----:B------:R-:W-:Y:S05]  /*3900*/  BSYNC B1 ;  /* 0x0000000000017941 */ /* 0x000fea0003800000 */
.L_x_610:
        /* <DEDUP_REMOVED lines=60> */
.L_x_617:
[----:B------:R-:W-:Y:S05]  /*3cd0*/  BSYNC B0 ;  /* 0x0000000000007941 */ /* 0x000fea0003800000 */
.L_x_616:
        /* <DEDUP_REMOVED lines=57> */
.L_x_615:
[----:B------:R-:W-:Y:S05]  /*4070*/  BSYNC B1 ;  /* 0x0000000000017941 */ /* 0x000fea0003800000 */
.L_x_614:
        /* <DEDUP_REMOVED lines=59> */
.L_x_620:
[----:B------:R-:W-:Y:S05]  /*4430*/  BSYNC B0 ;  /* 0x0000000000007941 */ /* 0x000fea0003800000 */
.L_x_619:
        /* <DEDUP_REMOVED lines=58> */
.L_x_597:
[----:B------:R-:W-:Y:S01]  /*47e0*/  ISETP.GE.AND P0, PT, R127, R75, PT ;  /* 0x0000004b7f00720c */ /* 0x000fe20003f06270 */
[----:B------:R-:W-:Y:S01]  /*47f0*/  CS2R R66, SRZ ;  /* 0x0000000000427805 */ /* 0x000fe2000001ff00 */
[----:B------:R-:W-:Y:S01]  /*4800*/  ISETP.NE.AND P6, PT, R139, RZ, PT ;  /* 0x000000ff8b00720c */ /* 0x000fe20003fc5270 */
[----:B------:R-:W-:Y:S01]  /*4810*/  CS2R R64, SRZ ;  /* 0x0000000000407805 */ /* 0x000fe2000001ff00 */
[----:B------:R-:W-:Y:S01]  /*4820*/  ISETP.GE.OR P4, PT, R10, c[0x0][0x27c], P0 ;  /* 0x00009f000a007a0c */ /* 0x000fe20000786670 */
[----:B------:R-:W-:Y:S01]  /*4830*/  CS2R R34, SRZ ;  /* 0x0000000000227805 */ /* 0x000fe2000001ff00 */
[----:B------:R-:W-:Y:S01]  /*4840*/  IADD3 R164, -R114, c[0x0][0x1d4], RZ ;  /* 0x0000750072a47a10 */ /* 0x000fe20007ffe1ff */
        /* <DEDUP_REMOVED lines=8> */
[----:B------:R-:W-:Y:S02]  /*48d0*/  BSSY B0, `(.L_x_621) ;  /* 0x00000dc000007945 */ /* 0x000fe40003800000 */
[----:B------:R-:W-:Y:S04]  /*48e0*/  @!P4 IADD3 R2, P1, P0, R144, R68, R105 ;  /* 0x000000449002c210 */ /* 0x000fe8000783e069 */
[----:B------:R-:W-:Y:S01]  /*48f0*/  @!P4 IADD3.X R0, R81, R39, R104, P1, P0 ;  /* 0x000000275100c210 */ /* 0x000fe20000fe0468 */
[----:B------:R1:W3:Y:S01]  /*4900*/  SHFL.IDX PT, R170, R163, RZ, 0x181f ;  /* 0x00181fffa3aa7589 */ /* 0x0002e200000e0000 */
        /* <DEDUP_REMOVED lines=99> */
[----:B------:R-:W-:Y:S01]  /*4f40*/  LEA.HI R0, R0, R2, RZ, 0x4 ;  /* 0x0000000200007211 */ /* 0x000fe200078f20ff */
[----:B------:R-:W-:Y:S01]  /*4f50*/  @!P1 HADD2.F32 R44, -RZ, R44.H0_H0 ;  /* 0x2000002cff2c9230 */ /* 0x000fe20000004100 */
[----:B------:R-:W-:Y:S02]  /*4f60*/  @!P1 SHF.R.U64 R42, R36, 0x10, R37 ;  /* 0x00000010242a9819 */ /* 0x000fe40000001225 */
[----:B------:R-:W-:Y:S02]  /*4f70*/  LEA.HI.SX32 R0, R0, R129, 0x1c ;  /* 0x0000008100007211 */ /* 0x000fe400078fe2ff */
[----:B------:R-:W-:Y:S01]  /*4f80*/  MOV R45, R37 ;  /* 0x00000025002d7202 */ /* 0x000fe20000000f00 */
[----:B------:R-:W-:Y:S01]  /*4f90*/  @!P1 HADD2.F32 R42, -RZ, R42.H0_H0 ;  /* 0x2000002aff2a9230 */ /* 0x000fe20000004100 */
[----:B------:R-:W-:Y:S02]  /*4fa0*/  SHF.R.S32.HI R2, RZ, 0x1f, R0 ;  /* 0x0000001fff027819 */ /* 0x000fe40000011400 */
[----:B------:R-:W-:Y:S02]  /*4fb0*/  SHF.L.U32 R41, R0, 0x3, RZ ;  /* 0x0000000300297819 */ /* 0x000fe400000006ff */
[----:B------:R-:W-:Y:S02]  /*4fc0*/  LEA.HI R2, R2, R0, RZ, 0x3 ;  /* 0x0000000002027211 */ /* 0x000fe400078f18ff */
[C---:B------:R-:W-:Y:S02]  /*4fd0*/  ISETP.GE.AND P0, PT, R41.reuse, c[0x0][0x1d4], PT ;  /* 0x0000750029007a0c */ /* 0x040fe40003f06270 */
[----:B------:R-:W-:Y:S01]  /*4fe0*/  LOP3.LUT R0, R136, 0x38, R41, 0xf8, !PT ;  /* 0x0000003888007812 */ /* 0x000fe200078ef829 */
[----:B------:R-:W-:Y:S01]  /*4ff0*/  IMAD.SHL.U32 R2, R2, 0x400, RZ ;  /* 0x0000040002027824 */ /* 0x000fe200078e00ff */
[----:B------:R-:W-:Y:S02]  /*5000*/  @!P1 SHF.R.U32.HI R43, RZ, 0x10, R37 ;  /* 0x00000010ff2b9819 */ /* 0x000fe40000011625 */
[----:B------:R-:W-:Y:S02]  /*5010*/  LOP3.LUT R0, R0, R134, RZ, 0x3c, !PT ;  /* 0x0000008600007212 */ /* 0x000fe400078e3cff */
[----:B------:R-:W-:Y:S02]  /*5020*/  LOP3.LUT R2, R2, 0x7fffe000, RZ, 0xc0, !PT ;  /* 0x7fffe00002027812 */ /* 0x000fe400078ec0ff */
[----:B------:R-:W-:Y:S02]  /*5030*/  @!P1 SHF.R.U64 R46, R38, 0x10, R39 ;  /* 0x00000010262e9819 */ /* 0x000fe40000001227 */
[----:B------:R-:W-:Y:S01]  /*5040*/  IADD3 R0, R0, R2, R135 ;  /* 0x0000000200007210 */ /* 0x000fe20007ffe087 */
[----:B------:R-:W-:Y:S01]  /*5050*/  @!P0 IMAD.WIDE R170, R41, 0x2, R170 ;  /* 0x0000000229aa8825 */ /* 0x000fe200078e02aa */
[----:B------:R-:W-:Y:S01]  /*5060*/  MOV R48, R39 ;  /* 0x0000002700307202 */ /* 0x000fe20000000f00 */
[----:B------:R-:W-:Y:S01]  /*5070*/  @!P1 HADD2.F32 R46, -RZ, R46.H0_H0 ;  /* 0x2000002eff2e9230 */ /* 0x000fe20000004100 */
[----:B------:R-:W-:Y:S01]  /*5080*/  SHF.L.U32 R68, R0, 0x1, RZ ;  /* 0x0000000100447819 */ /* 0x000fe200000006ff */
[----:B------:R-:W-:Y:S01]  /*5090*/  IMAD.MOV.U32 R0, RZ, RZ, R4 ;  /* 0x000000ffff007224 */ /* 0x000fe200078e0004 */
[----:B------:R-:W-:Y:S01]  /*50a0*/  @!P1 SHF.R.U32.HI R50, RZ, 0x10, R39 ;  /* 0x00000010ff329819 */ /* 0x000fe20000011627 */
[----:B-1----:R-:W-:Y:S01]  /*50b0*/  @!P1 IMAD.MOV.U32 R37, RZ, RZ, R28 ;  /* 0x000000ffff259224 */ /* 0x002fe200078e001c */
[--C-:B------:R-:W-:Y:S01]  /*50c0*/  @!P1 SHF.R.U64 R2, R4, 0x10, R5.reuse ;  /* 0x0000001004029819 */ /* 0x100fe20000001205 */
[----:B------:R-:W-:Y:S01]  /*50d0*/  @!P1 HADD2.F32 R48, -RZ, R48.H0_H0 ;  /* 0x20000030ff309230 */ /* 0x000fe20000004100 */
[----:B------:R-:W1:Y:S01]  /*50e0*/  LDS.128 R68, [R68+0x8100] ;  /* 0x0081000044447984 */ /* 0x000e620000000c00 */
[----:B------:R-:W-:Y:S01]  /*50f0*/  @!P1 HADD2.F32 R36, -RZ, R0.H0_H0 ;  /* 0x20000000ff249230 */ /* 0x000fe20000004100 */
[----:B------:R-:W-:Y:S01]  /*5100*/  @!P1 SHF.R.U32.HI R4, RZ, 0x10, R5 ;  /* 0x00000010ff049819 */ /* 0x000fe20000011605 */
[--C-:B------:R-:W-:Y:S01]  /*5110*/  @!P1 HADD2.F32 R38, -RZ, R37.reuse.H0_H0 ;  /* 0x20000025ff269230 */ /* 0x100fe20000004100 */
[----:B------:R-:W-:Y:S01]  /*5120*/  MOV R3, R5 ;  /* 0x0000000500037202 */ /* 0x000fe20000000f00 */
[----:B------:R-:W-:Y:S01]  /*5130*/  IMAD.MOV.U32 R5, RZ, RZ, R6 ;  /* 0x000000ffff057224 */ /* 0x000fe200078e0006 */
[----:B------:R-:W-:Y:S01]  /*5140*/  @!P1 HADD2.F32 R37, -RZ, R37.H1_H1 ;  /* 0x30000025ff259230 */ /* 0x000fe20000004100 */
[--C-:B------:R-:W-:Y:S01]  /*5150*/  @!P1 SHF.R.U64 R6, R6, 0x10, R7.reuse ;  /* 0x0000001006069819 */ /* 0x100fe20000001207 */
[C---:B------:R-:W-:Y:S01]  /*5160*/  @!P1 FMUL.FTZ R0, R38.reuse, R36 ;  /* 0x0000002426009220 */ /* 0x040fe20000410000 */
[----:B------:R-:W-:Y:S01]  /*5170*/  @!P1 HADD2.F32 R2, -RZ, R2.H0_H0 ;  /* 0x20000002ff029230 */ /* 0x000fe20000004100 */
[----:B------:R-:W-:Y:S01]  /*5180*/  MOV R8, R7 ;  /* 0x0000000700087202 */ /* 0x000fe20000000f00 */
[----:B------:R-:W-:Y:S01]  /*5190*/  @!P1 HADD2.F32 R4, -RZ, R4.H0_H0 ;  /* 0x20000004ff049230 */ /* 0x000fe20000004100 */
[----:B------:R-:W-:Y:S01]  /*51a0*/  @!P1 SHF.R.U32.HI R7, RZ, 0x10, R7 ;  /* 0x00000010ff079819 */ /* 0x000fe20000011607 */
[----:B------:R-:W-:Y:S02]  /*51b0*/  @!P1 HADD2.F32 R6, -RZ, R6.H0_H0 ;  /* 0x20000006ff069230 */ /* 0x000fe40000004100 */
[----:B------:R-:W-:Y:S02]  /*51c0*/  @!P1 HADD2.F32 R50, -RZ, R50.H0_H0 ;  /* 0x20000032ff329230 */ /* 0x000fe40000004100 */
[----:B------:R-:W-:Y:S02]  /*51d0*/  @!P1 HADD2.F32 R3, -RZ, R3.H0_H0 ;  /* 0x20000003ff039230 */ /* 0x000fe40000004100 */
[----:B------:R-:W-:Y:S01]  /*51e0*/  @!P1 HADD2.F32 R5, -RZ, R5.H0_H0 ;  /* 0x20000005ff059230 */ /* 0x000fe20000004100 */
[----:B-1----:R-:W-:Y:S05]  /*51f0*/  @!P1 MOV R41, R68 ;  /* 0x0000004400299202 */ /* 0x002fea0000000f00 */
[--C-:B------:R-:W-:Y:S02]  /*5200*/  @!P1 HADD2.F32 R39, -RZ, R41.reuse.H0_H0 ;  /* 0x20000029ff279230 */ /* 0x100fe40000004100 */
[----:B------:R-:W-:Y:S03]  /*5210*/  @!P1 HADD2.F32 R41, -RZ, R41.H1_H1 ;  /* 0x30000029ff299230 */ /* 0x000fe60000004100 */
[----:B------:R-:W-:Y:S01]  /*5220*/  @!P1 FMUL.FTZ R165, R39, R36 ;  /* 0x0000002427a59220 */ /* 0x000fe20000410000 */
[----:B------:R-:W-:Y:S01]  /*5230*/  @!P1 MOV R36, R29 ;  /* 0x0000001d00249202 */ /* 0x000fe20000000f00 */
[----:B------:R-:W-:Y:S02]  /*5240*/  @!P1 FMUL.FTZ R166, R41, R2 ;  /* 0x0000000229a69220 */ /* 0x000fe40000410000 */
[----:B------:R-:W-:Y:S02]  /*5250*/  @!P1 FFMA.FTZ R165, R38, R40, -R165 ;  /* 0x0000002826a59223 */ /* 0x000fe400000108a5 */
[----:B------:R-:W-:Y:S02]  /*5260*/  @!P1 IMAD.MOV.U32 R38, RZ, RZ, R69 ;  /* 0x000000ffff269224 */ /* 0x000fe400078e0045 */
[----:B------:R-:W-:Y:S02]  /*5270*/  @!P1 FMUL.FTZ R2, R37, R2 ;  /* 0x0000000225029220 */ /* 0x000fe40000410000 */
[----:B------:R-:W-:Y:S01]  /*5280*/  @!P1 FFMA.FTZ R0, R39, R40, R0 ;  /* 0x0000002827009223 */ /* 0x000fe20000010000 */
[--C-:B------:R-:W-:Y:S01]  /*5290*/  @!P1 HADD2.F32 R39, -RZ, R38.reuse.H0_H0 ;  /* 0x20000026ff279230 */ /* 0x100fe20000004100 */
[-C--:B------:R-:W-:Y:S01]  /*52a0*/  @!P1 FFMA.FTZ R2, R41, R42.reuse, R2 ;  /* 0x0000002a29029223 */ /* 0x080fe20000010002 */
[----:B------:R-:W-:Y:S01]  /*52b0*/  @!P1 HADD2.F32 R41, -RZ, R38.H1_H1 ;  /* 0x30000026ff299230 */ /* 0x000fe20000004100 */
[----:B------:R-:W-:Y:S01]  /*52c0*/  @!P1 FFMA.FTZ R166, R37, R42, -R166 ;  /* 0x0000002a25a69223 */ /* 0x000fe200000108a6 */
[--C-:B------:R-:W-:Y:S01]  /*52d0*/  @!P1 HADD2.F32 R37, -RZ, R36.reuse.H0_H0 ;  /* 0x20000024ff259230 */ /* 0x100fe20000004100 */
[----:B------:R-:W-:Y:S01]  /*52e0*/  @!P1 IMAD.MOV.U32 R38, RZ, RZ, R70 ;  /* 0x000000ffff269224 */ /* 0x000fe200078e0046 */
[----:B------:R-:W-:Y:S01]  /*52f0*/  @!P1 HADD2.F32 R36, -RZ, R36.H1_H1 ;  /* 0x30000024ff249230 */ /* 0x000fe20000004100 */
[-C--:B------:R-:W-:Y:S01]  /*5300*/  @!P1 FMUL.FTZ R172, R41, R4.reuse ;  /* 0x0000000429ac9220 */ /* 0x080fe20000410000 */
[----:B------:R-:W-:Y:S01]  /*5310*/  @!P1 HADD2.F32 R42, -RZ, R43.H0_H0 ;  /* 0x2000002bff2a9230 */ /* 0x000fe20000004100 */
[----:B------:R-:W-:Y:S01]  /*5320*/  @!P1 FMUL.FTZ R167, R39, R3 ;  /* 0x0000000327a79220 */ /* 0x000fe20000410000 */
[----:B------:R-:W-:Y:S01]  /*5330*/  @!P1 F2FP.PACK_AB R165, R166, R165 ;  /* 0x000000a5a6a5923e */ /* 0x000fe200000000ff */
[----:B------:R-:W-:Y:S01]  /*5340*/  @!P1 FMUL.FTZ R4, R36, R4 ;  /* 0x0000000424049220 */ /* 0x000fe20000410000 */
[----:B------:R-:W-:Y:S01]  /*5350*/  @!P1 F2FP.PACK_AB R0, R2, R0 ;  /* 0x000000000200923e */ /* 0x000fe200000000ff */
[----:B------:R-:W-:Y:S01]  /*5360*/  @!P1 FFMA.FTZ R172, R36, R42, -R172 ;  /* 0x0000002a24ac9223 */ /* 0x000fe200000108ac */
[----:B------:R-:W-:Y:S01]  /*5370*/  @!P1 MOV R36, R30 ;  /* 0x0000001e00249202 */ /* 0x000fe20000000f00 */
[C---:B------:R-:W-:Y:S01]  /*5380*/  @!P1 FMUL.FTZ R3, R37.reuse, R3 ;  /* 0x0000000325039220 */ /* 0x040fe20000410000 */
[----:B------:R-:W-:Y:S01]  /*5390*/  @!P1 HADD2.F32 R40, -RZ, R45.H0_H0 ;  /* 0x2000002dff289230 */ /* 0x000fe20000004100 */
[----:B------:R-:W-:Y:S01]  /*53a0*/  @!P1 MOV R28, R165 ;  /* 0x000000a5001c9202 */ /* 0x000fe20000000f00 */
[--C-:B------:R-:W-:Y:S01]  /*53b0*/  @!P1 HADD2.F32 R45, -RZ, R38.reuse.H1_H1 ;  /* 0x30000026ff2d9230 */ /* 0x100fe20000004100 */
[----:B------:R-:W-:Y:S01]  /*53c0*/  @!P1 MOV R68, R0 ;  /* 0x0000000000449202 */ /* 0x000fe20000000f00 */
[----:B------:R-:W-:Y:S01]  /*53d0*/  @!P1 HADD2.F32 R43, -RZ, R38.H0_H0 ;  /* 0x20000026ff2b9230 */ /* 0x000fe20000004100 */
[----:B------:R-:W-:Y:S01]  /*53e0*/  @!P1 FFMA.FTZ R167, R37, R40, -R167 ;  /* 0x0000002825a79223 */ /* 0x000fe200000108a7 */
[--C-:B------:R-:W-:Y:S01]  /*53f0*/  @!P1 HADD2.F32 R37, -RZ, R36.reuse.H0_H0 ;  /* 0x20000024ff259230 */ /* 0x100fe20000004100 */
[-C--:B------:R-:W-:Y:S01]  /*5400*/  @!P1 FMUL.FTZ R174, R45, R6.reuse ;  /* 0x000000062dae9220 */ /* 0x080fe20000410000 */
[----:B------:R-:W-:Y:S01]  /*5410*/  @!P1 HADD2.F32 R36, -RZ, R36.H1_H1 ;  /* 0x30000024ff249230 */ /* 0x000fe20000004100 */
[----:B------:R-:W-:Y:S01]  /*5420*/  @!P1 FMUL.FTZ R173, R43, R5 ;  /* 0x000000052bad9220 */ /* 0x000fe20000410000 */
[----:B------:R-:W-:Y:S01]  /*5430*/  @!P1 MOV R38, R71 ;  /* 0x0000004700269202 */ /* 0x000fe20000000f00 */
[C---:B------:R-:W-:Y:S01]  /*5440*/  @!P1 FMUL.FTZ R5, R37.reuse, R5 ;  /* 0x0000000525059220 */ /* 0x040fe20000410000 */
[----:B------:R-:W-:Y:S01]  /*5450*/  @!P1 F2FP.PACK_AB R167, R172, R167 ;  /* 0x000000a7aca7923e */ /* 0x000fe200000000ff */
[C---:B------:R-:W-:Y:S02]  /*5460*/  @!P1 FMUL.FTZ R6, R36.reuse, R6 ;  /* 0x0000000624069220 */ /* 0x040fe40000410000 */
[----:B------:R-:W-:Y:S01]  /*5470*/  @!P1 FFMA.FTZ R174, R36, R46, -R174 ;  /* 0x0000002e24ae9223 */ /* 0x000fe200000108ae */
[----:B------:R-:W-:Y:S01]  /*5480*/  @!P1 MOV R29, R167 ;  /* 0x000000a7001d9202 */ /* 0x000fe20000000f00 */
        /* <DEDUP_REMOVED lines=11> */
[----:B------:R-:W-:Y:S01]  /*5540*/  @!P1 HADD2.F32 R36, -RZ, R36.H1_H1 ;  /* 0x30000024ff249230 */ /* 0x000fe20000004100 */
[----:B------:R-:W-:Y:S01]  /*5550*/  @!P1 FMUL.FTZ R175, R49, R8 ;  /* 0x0000000831af9220 */ /* 0x000fe20000410000 */
[----:B------:R-:W-:Y:S01]  /*5560*/  @!P1 F2FP.PACK_AB R173, R174, R173 ;  /* 0x000000adaead923e */ /* 0x000fe200000000ff */
[----:B------:R-:W-:Y:S01]  /*5570*/  @!P1 FFMA.FTZ R176, R38, R48, -R176 ;  /* 0x0000003026b09223 */ /* 0x000fe200000108b0 */
[----:B------:R-:W-:Y:S01]  /*5580*/  @!P1 F2FP.PACK_AB R3, R4, R3 ;  /* 0x000000030403923e */ /* 0x000fe200000000ff */
[----:B------:R-:W-:Y:S02]  /*5590*/  @!P1 FFMA.FTZ R175, R36, R50, -R175 ;  /* 0x0000003224af9223 */ /* 0x000fe400000108af */
[----:B------:R-:W-:Y:S02]  /*55a0*/  @!P1 FMUL.FTZ R7, R38, R37 ;  /* 0x0000002526079220 */ /* 0x000fe40000410000 */
[----:B------:R-:W-:Y:S01]  /*55b0*/  @!P1 FFMA.FTZ R6, R45, R46, R6 ;  /* 0x0000002e2d069223 */ /* 0x000fe20000010006 */
[----:B------:R-:W-:Y:S01]  /*55c0*/  @!P1 F2FP.PACK_AB R175, R175, R176 ;  /* 0x000000b0afaf923e */ /* 0x000fe200000000ff */
[----:B------:R-:W-:Y:S02]  /*55d0*/  @!P1 FMUL.FTZ R8, R36, R8 ;  /* 0x0000000824089220 */ /* 0x000fe40000410000 */
[----:B------:R-:W-:Y:S01]  /*55e0*/  @!P1 FFMA.FTZ R7, R47, R48, R7 ;  /* 0x000000302f079223 */ /* 0x000fe20000010007 */
[----:B------:R-:W-:Y:S01]  /*55f0*/  @!P1 MOV R31, R175 ;  /* 0x000000af001f9202 */ /* 0x000fe20000000f00 */
        /* <DEDUP_REMOVED lines=9> */
.L_x_622:
[----:B------:R-:W-:Y:S05]  /*5690*/  BSYNC B0 ;  /* 0x0000000000007941 */ /* 0x000fea0003800000 */
.L_x_621:
        /* <DEDUP_REMOVED lines=8> */
[----:B------:R-:W-:Y:S01]  /*5720*/  @!P1 HADD2.F32 R42, -RZ, R63.H1_H1 ;  /* 0x3000003fff2a9230 */ /* 0x000fe20000004100 */
[----:B------:R-:W-:Y:S02]  /*5730*/  SHF.R.S32.HI R0, RZ, 0x1f, R2 ;  /* 0x0000001fff007819 */ /* 0x000fe40000011402 */
[----:B---3--:R-:W-:Y:S02]  /*5740*/  LEA.HI.X R49, R128, R39, R108, 0x1, P0 ;  /* 0x0000002780317211 */ /* 0x008fe400000f0c6c */
[----:B------:R-:W-:Y:S02]  /*5750*/  LEA.HI R0, R0, R2, RZ, 0x4 ;  /* 0x0000000200007211 */ /* 0x000fe400078f20ff */
[--C-:B------:R-:W-:Y:S02]  /*5760*/  @!P1 SHF.R.U64 R37, R64, 0x10, R65.reuse ;  /* 0x0000001040259819 */ /* 0x100fe40000001241 */
[----:B------:R-:W-:Y:S02]  /*5770*/  LEA.HI.SX32 R3, R0, R129, 0x1c ;  /* 0x0000008100037211 */ /* 0x000fe400078fe2ff */
[----:B------:R-:W-:Y:S02]  /*5780*/  @!P1 SHF.R.U32.HI R36, RZ, 0x10, R65 ;  /* 0x00000010ff249819 */ /* 0x000fe40000011641 */
[----:B------:R-:W-:Y:S02]  /*5790*/  SHF.R.S32.HI R0, RZ, 0x1f, R3 ;  /* 0x0000001fff007819 */ /* 0x000fe40000011403 */
[----:B------:R-:W-:Y:S01]  /*57a0*/  SHF.L.U32 R2, R3, 0x3, RZ ;  /* 0x0000000303027819 */ /* 0x000fe200000006ff */
[----:B------:R-:W-:Y:S01]  /*57b0*/  @!P1 HADD2.F32 R36, -RZ, R36.H0_H0 ;  /* 0x20000024ff249230 */ /* 0x000fe20000004100 */
[----:B------:R-:W-:Y:S02]  /*57c0*/  LEA.HI R0, R0, R3, RZ, 0x3 ;  /* 0x0000000300007211 */ /* 0x000fe400078f18ff */
[----:B------:R-:W-:Y:S02]  /*57d0*/  ISETP.GE.AND P0, PT, R2, c[0x0][0x1d4], PT ;  /* 0x0000750002007a0c */ /* 0x000fe40003f06270 */
[--C-:B------:R-:W-:Y:S01]  /*57e0*/  @!P1 SHF.R.U64 R5, R34, 0x10, R35.reuse ;  /* 0x0000001022059819 */ /* 0x100fe20000001223 */
[----:B------:R-:W-:Y:S01]  /*57f0*/  IMAD.SHL.U32 R0, R0, 0x400, RZ ;  /* 0x0000040000007824 */ /* 0x000fe200078e00ff */
[----:B------:R-:W-:Y:S02]  /*5800*/  LOP3.LUT R3, R126, 0x38, R2, 0xf8, !PT ;  /* 0x000000387e037812 */ /* 0x000fe400078ef802 */
[----:B------:R-:W-:Y:S01]  /*5810*/  @!P1 SHF.R.U32.HI R6, RZ, 0x10, R35 ;  /* 0x00000010ff069819 */ /* 0x000fe20000011623 */
[----:B------:R-:W-:Y:S01]  /*5820*/  @!P1 HADD2.F32 R35, -RZ, R37.H0_H0 ;  /* 0x20000025ff239230 */ /* 0x000fe20000004100 */
[----:B------:R-:W-:Y:S02]  /*5830*/  LOP3.LUT R3, R3, R124, RZ, 0x3c, !PT ;  /* 0x0000007c03037212 */ /* 0x000fe400078e3cff */
[----:B------:R-:W-:Y:S02]  /*5840*/  LOP3.LUT R0, R0, 0x7fffe000, RZ, 0xc0, !PT ;  /* 0x7fffe00000007812 */ /* 0x000fe400078ec0ff */
[----:B------:R-:W-:Y:S01]  /*5850*/  @!P1 SHF.R.U32.HI R44, RZ, 0x10, R67 ;  /* 0x00000010ff2c9819 */ /* 0x000fe20000011643 */
[----:B------:R-:W-:Y:S01]  /*5860*/  @!P0 IMAD.WIDE R64, R2, 0x2, R38 ;  /* 0x0000000202408825 */ /* 0x000fe200078e0226 */
[----:B------:R-:W-:Y:S01]  /*5870*/  IADD3 R0, R3, R0, R125 ;  /* 0x0000000003007210 */ /* 0x000fe20007ffe07d */
[----:B------:R-:W-:Y:S01]  /*5880*/  @!P1 HADD2.F32 R2, -RZ, R27.H1_H1 ;  /* 0x3000001bff029230 */ /* 0x000fe20000004100 */
[--C-:B------:R-:W-:Y:S01]  /*5890*/  @!P1 SHF.R.U32.HI R3, RZ, 0x10, R33.reuse ;  /* 0x00000010ff039819 */ /* 0x100fe20000011621 */
[----:B------:R-:W-:Y:S01]  /*58a0*/  @!P1 HADD2.F32 R44, -RZ, R44.H0_H0 ;  /* 0x2000002cff2c9230 */ /* 0x000fe20000004100 */
[----:B------:R-:W-:Y:S01]  /*58b0*/  SHF.L.U32 R68, R0, 0x1, RZ ;  /* 0x0000000100447819 */ /* 0x000fe200000006ff */
[----:B-1----:R-:W-:Y:S01]  /*58c0*/  @!P1 IMAD.MOV.U32 R7, RZ, RZ, R28 ;  /* 0x000000ffff079224 */ /* 0x002fe200078e001c */
[----:B------:R-:W-:Y:S01]  /*58d0*/  @!P1 SHF.R.U64 R0, R32, 0x10, R33 ;  /* 0x0000001020009819 */ /* 0x000fe20000001221 */
[----:B------:R-:W-:Y:S01]  /*58e0*/  @!P1 HADD2.F32 R33, -RZ, R72.H1_H1 ;  /* 0x30000048ff219230 */ /* 0x000fe20000004100 */
[----:B------:R-:W-:Y:S01]  /*58f0*/  @!P1 SHF.R.U64 R40, R66, 0x10, R67 ;  /* 0x0000001042289819 */ /* 0x000fe20000001243 */
[----:B------:R-:W-:Y:S01]  /*5900*/  @!P1 HADD2.F32 R38, -RZ, R63.H0_H0 ;  /* 0x2000003fff269230 */ /* 0x000fe20000004100 */
[----:B------:R-:W1:Y:S01]  /*5910*/  LDS.128 R68, [R68+0x8100] ;  /* 0x0081000044447984 */ /* 0x000e620000000c00 */
[--C-:B------:R-:W-:Y:S02]  /*5920*/  @!P1 HADD2.F32 R4, -RZ, R7.reuse.H0_H0 ;  /* 0x20000007ff049230 */ /* 0x100fe40000004100 */
[----:B------:R-:W-:Y:S02]  /*5930*/  @!P1 HADD2.F32 R8, -RZ, R0.H0_H0 ;  /* 0x20000000ff089230 */ /* 0x000fe40000004100 */
[----:B------:R-:W-:Y:S01]  /*5940*/  @!P1 HADD2.F32 R7, -RZ, R7.H1_H1 ;  /* 0x30000007ff079230 */ /* 0x000fe20000004100 */
[----:B------:R-:W-:Y:S01]  /*5950*/  @!P1 FMUL.FTZ R0, R4, R2 ;  /* 0x0000000204009220 */ /* 0x000fe20000410000 */
[----:B------:R-:W-:Y:S01]  /*5960*/  @!P1 HADD2.F32 R40, -RZ, R40.H0_H0 ;  /* 0x20000028ff289230 */ /* 0x000fe20000004100 */
[----:B-1----:R-:W-:Y:S01]  /*5970*/  @!P1 IMAD.MOV.U32 R37, RZ, RZ, R71 ;  /* 0x000000ffff259224 */ /* 0x002fe200078e0047 */
[----:B------:R-:W-:Y:S04]  /*5980*/  @!P1 MOV R34, R68 ;  /* 0x0000004400229202 */ /* 0x000fe80000000f00 */
[--C-:B------:R-:W-:Y:S02]  /*5990*/  @!P1 HADD2.F32 R41, -RZ, R37.reuse.H0_H0 ;  /* 0x20000025ff299230 */ /* 0x100fe40000004100 */
[--C-:B------:R-:W-:Y:S02]  /*59a0*/  @!P1 HADD2.F32 R32, -RZ, R34.reuse.H0_H0 ;  /* 0x20000022ff209230 */ /* 0x100fe40000004100 */
[----:B------:R-:W-:Y:S02]  /*59b0*/  @!P1 HADD2.F32 R34, -RZ, R34.H1_H1 ;  /* 0x30000022ff229230 */ /* 0x000fe40000004100 */
[----:B------:R-:W-:Y:S01]  /*59c0*/  @!P1 HADD2.F32 R43, -RZ, R37.H1_H1 ;  /* 0x30000025ff2b9230 */ /* 0x000fe20000004100 */
[----:B------:R-:W-:Y:S02]  /*59d0*/  @!P1 FMUL.FTZ R45, R32, R2 ;  /* 0x00000002202d9220 */ /* 0x000fe40000410000 */
[-C--:B------:R-:W-:Y:S02]  /*59e0*/  @!P1 FMUL.FTZ R46, R34, R8.reuse ;  /* 0x00000008222e9220 */ /* 0x080fe40000410000 */
[----:B------:R-:W-:Y:S02]  /*59f0*/  @!P1 FFMA.FTZ R0, R32, R33, R0 ;  /* 0x0000002120009223 */ /* 0x000fe40000010000 */
[----:B------:R-:W-:Y:S02]  /*5a00*/  @!P1 IMAD.MOV.U32 R32, RZ, RZ, R69 ;  /* 0x000000ffff209224 */ /* 0x000fe400078e0045 */
[C---:B------:R-:W-:Y:S01]  /*5a10*/  @!P1 FMUL.FTZ R2, R7.reuse, R8 ;  /* 0x0000000807029220 */ /* 0x040fe20000410000 */
[----:B------:R-:W-:Y:S01]  /*5a20*/  @!P1 HADD2.F32 R8, -RZ, R27.H0_H0 ;  /* 0x2000001bff089230 */ /* 0x000fe20000004100 */
[----:B------:R-:W-:Y:S01]  /*5a30*/  @!P1 FFMA.FTZ R46, R7, R35, -R46 ;  /* 0x00000023072e9223 */ /* 0x000fe2000001082e */
[----:B------:R-:W-:Y:S01]  /*5a40*/  @!P1 MOV R7, R29 ;  /* 0x0000001d00079202 */ /* 0x000fe20000000f00 */
[----:B------:R-:W-:Y:S01]  /*5a50*/  @!P1 FFMA.FTZ R45, R4, R33, -R45 ;  /* 0x00000021042d9223 */ /* 0x000fe2000001082d */
[--C-:B------:R-:W-:Y:S01]  /*5a60*/  @!P1 HADD2.F32 R33, -RZ, R32.reuse.H0_H0 ;  /* 0x20000020ff219230 */ /* 0x100fe20000004100 */
[----:B------:R-:W-:Y:S01]  /*5a70*/  @!P1 FFMA.FTZ R2, R34, R35, R2 ;  /* 0x0000002322029223 */ /* 0x000fe20000010002 */
[----:B------:R-:W-:Y:S01]  /*5a80*/  @!P1 HADD2.F32 R35, -RZ, R32.H1_H1 ;  /* 0x30000020ff239230 */ /* 0x000fe20000004100 */
[----:B------:R-:W-:Y:S01]  /*5a90*/  @!P1 MOV R32, R31 ;  /* 0x0000001f00209202 */ /* 0x000fe20000000f00 */
        /* <DEDUP_REMOVED lines=58> */
.L_x_624:
[----:B------:R-:W-:Y:S05]  /*5e40*/  BSYNC B0 ;  /* 0x0000000000007941 */ /* 0x000fea0003800000 */
.L_x_623:
[----:B-1----:R1:W2:Y:S01]  /*5e50*/  SHFL.IDX PT, R49, R162, 0x2, 0x181f ;  /* 0x00581f00a2317f89 */ /* 0x0022a200000e0000 */
[----:B------:R-:W-:Y:S01]  /*5e60*/  ISETP.GE.OR P0, PT, R123, R75, P5 ;  /* 0x0000004b7b00720c */ /* 0x000fe20002f06670 */
[----:B------:R-:W-:Y:S02]  /*5e70*/  BSSY B0, `(.L_x_625) ;  /* 0x0000078000007945 */ /* 0x000fe40003800000 */
[----:B------:R1:W4:Y:S10]  /*5e80*/  SHFL.IDX PT, R48, R163, 0x2, 0x181f ;  /* 0x00581f00a3307f89 */ /* 0x00033400000e0000 */
[----:B------:R-:W-:-:S05]  /*5e90*/  @P0 BRA `(.L_x_626) ;  /* 0x0000075000000947 */ /* 0x000fca0003800000 */
[----:B------:R-:W-:Y:S01]  /*5ea0*/  SEL R2, R114, R164, !P6 ;  /* 0x000000a472027207 */ /* 0x000fe20007000000 */
[----:B------:R-:W5:Y:S01]  /*5eb0*/  LDS.128 R28, [R111+0x8100] ;  /* 0x008100006f1c7984 */ /* 0x000f620000000c00 */
[C---:B----4-:R-:W-:Y:S01]  /*5ec0*/  LEA R44, P0, R128.reuse, R48, 0x1 ;  /* 0x00000030802c7211 */ /* 0x050fe200078008ff */
[--C-:B------:R-:W-:Y:S01]  /*5ed0*/  @!P1 HADD2.F32 R36, -RZ, R61.reuse.H1_H1 ;  /* 0x3000003dff249230 */ /* 0x100fe20000004100 */
[----:B------:R-:W-:Y:S01]  /*5ee0*/  SHF.R.S32.HI R0, RZ, 0x1f, R2 ;  /* 0x0000001fff007819 */ /* 0x000fe20000011402 */
[----:B------:R-:W-:Y:S01]  /*5ef0*/  @!P1 HADD2.F32 R32, -RZ, R61.H0_H0 ;  /* 0x2000003dff209230 */ /* 0x000fe20000004100 */
        /* <DEDUP_REMOVED lines=8> */
[----:B------:R-:W-:Y:S02]  /*5f80*/  ISETP.GE.AND P0, PT, R2, c[0x0][0x1d4], PT ;  /* 0x0000750002007a0c */ /* 0x000fe40003f06270 */
[----:B------:R-:W-:Y:S01]  /*5f90*/  LOP3.LUT R3, R122, 0x38, R2, 0xf8, !PT ;  /* 0x000000387a037812 */ /* 0x000fe200078ef802 */
[----:B------:R-:W-:Y:S01]  /*5fa0*/  IMAD.SHL.U32 R0, R0, 0x400, RZ ;  /* 0x0000040000007824 */ /* 0x000fe200078e00ff */
[----:B------:R-:W-:Y:S01]  /*5fb0*/  @!P1 SHF.R.U32.HI R6, RZ, 0x10, R23 ;  /* 0x00000010ff069819 */ /* 0x000fe20000011617 */
[----:B------:R-:W-:Y:S01]  /*5fc0*/  @!P1 HADD2.F32 R23, -RZ, R26.H0_H0 ;  /* 0x2000001aff179230 */ /* 0x000fe20000004100 */
[----:B------:R-:W-:Y:S02]  /*5fd0*/  LOP3.LUT R3, R3, R120, RZ, 0x3c, !PT ;  /* 0x0000007803037212 */ /* 0x000fe400078e3cff */
[----:B------:R-:W-:Y:S02]  /*5fe0*/  LOP3.LUT R0, R0, 0x7fffe000, RZ, 0xc0, !PT ;  /* 0x7fffe00000007812 */ /* 0x000fe400078ec0ff */
[----:B------:R-:W-:Y:S02]  /*5ff0*/  @!P1 SHF.R.U32.HI R27, RZ, 0x10, R57 ;  /* 0x00000010ff1b9819 */ /* 0x000fe40000011639 */
[----:B------:R-:W-:Y:S01]  /*6000*/  IADD3 R0, R3, R0, R121 ;  /* 0x0000000003007210 */ /* 0x000fe20007ffe079 */
[----:B------:R-:W-:Y:S01]  /*6010*/  @!P0 IMAD.WIDE R48, R2, 0x2, R48 ;  /* 0x0000000202308825 */ /* 0x000fe200078e0230 */
[--C-:B------:R-:W-:Y:S01]  /*6020*/  @!P1 SHF.R.U32.HI R3, RZ, 0x10, R21.reuse ;  /* 0x00000010ff039819 */ /* 0x100fe20000011615 */
[----:B------:R-:W-:Y:S01]  /*6030*/  @!P1 HADD2.F32 R2, -RZ, R25.H1_H1 ;  /* 0x30000019ff029230 */ /* 0x000fe20000004100 */
[----:B------:R-:W-:Y:S01]  /*6040*/  SHF.L.U32 R40, R0, 0x1, RZ ;  /* 0x0000000100287819 */ /* 0x000fe200000006ff */
[----:B------:R-:W-:Y:S01]  /*6050*/  @!P1 HADD2.F32 R27, -RZ, R27.H0_H0 ;  /* 0x2000001bff1b9230 */ /* 0x000fe20000004100 */
[----:B------:R-:W-:Y:S01]  /*6060*/  @!P1 SHF.R.U64 R0, R20, 0x10, R21 ;  /* 0x0000001014009819 */ /* 0x000fe20000001215 */
[----:B-----5:R-:W-:Y:S01]  /*6070*/  @!P1 IMAD.MOV.U32 R7, RZ, RZ, R28 ;  /* 0x000000ffff079224 */ /* 0x020fe200078e001c */
[----:B------:R-:W-:Y:S01]  /*6080*/  @!P1 HADD2.F32 R21, -RZ, R62.H1_H1 ;  /* 0x3000003eff159230 */ /* 0x000fe20000004100 */
[--C-:B------:R-:W-:Y:S01]  /*6090*/  @!P1 SHF.R.U32.HI R38, RZ, 0x10, R59.reuse ;  /* 0x00000010ff269819 */ /* 0x100fe2000001163b */
[----:B------:R-:W2:Y:S01]  /*60a0*/  LDS.128 R40, [R40+0x8100] ;  /* 0x0081000028287984 */ /* 0x000ea20000000c00 */
[----:B------:R-:W-:Y:S01]  /*60b0*/  @!P1 HADD2.F32 R8, -RZ, R0.H0_H0 ;  /* 0x20000000ff089230 */ /* 0x000fe20000004100 */
[----:B------:R-:W-:Y:S01]  /*60c0*/  @!P1 SHF.R.U64 R34, R58, 0x10, R59 ;  /* 0x000000103a229819 */ /* 0x000fe2000000123b */
[--C-:B------:R-:W-:Y:S02]  /*60d0*/  @!P1 HADD2.F32 R4, -RZ, R7.reuse.H0_H0 ;  /* 0x20000007ff049230 */ /* 0x100fe40000004100 */
[----:B------:R-:W-:Y:S02]  /*60e0*/  @!P1 HADD2.F32 R7, -RZ, R7.H1_H1 ;  /* 0x30000007ff079230 */ /* 0x000fe40000004100 */
[----:B------:R-:W-:Y:S01]  /*60f0*/  @!P1 HADD2.F32 R38, -RZ, R38.H0_H0 ;  /* 0x20000026ff269230 */ /* 0x000fe20000004100 */
[----:B------:R-:W-:Y:S01]  /*6100*/  @!P1 FMUL.FTZ R0, R4, R2 ;  /* 0x0000000204009220 */ /* 0x000fe20000410000 */
[----:B------:R-:W-:Y:S01]  /*6110*/  @!P1 HADD2.F32 R34, -RZ, R34.H0_H0 ;  /* 0x20000022ff229230 */ /* 0x000fe20000004100 */
[----:B--2---:R-:W-:Y:S05]  /*6120*/  @!P1 MOV R22, R40 ;  /* 0x0000002800169202 */ /* 0x004fea0000000f00 */
[--C-:B------:R-:W-:Y:S02]  /*6130*/  @!P1 HADD2.F32 R20, -RZ, R22.reuse.H0_H0 ;  /* 0x20000016ff149230 */ /* 0x100fe40000004100 */
[----:B------:R-:W-:Y:S03]  /*6140*/  @!P1 HADD2.F32 R22, -RZ, R22.H1_H1 ;  /* 0x30000016ff169230 */ /* 0x000fe60000004100 */
[----:B---3--:R-:W-:Y:S02]  /*6150*/  @!P1 FMUL.FTZ R39, R20, R2 ;  /* 0x0000000214279220 */ /* 0x008fe40000410000 */
[-C--:B------:R-:W-:Y:S02]  /*6160*/  @!P1 FMUL.FTZ R46, R22, R8.reuse ;  /* 0x00000008162e9220 */ /* 0x080fe40000410000 */
        /* <DEDUP_REMOVED lines=72> */
.L_x_626:
[----:B------:R-:W-:Y:S05]  /*65f0*/  BSYNC B0 ;  /* 0x0000000000007941 */ /* 0x000fea0003800000 */
.L_x_625:
[----:B--2---:R2:W1:Y:S01]  /*6600*/  SHFL.IDX PT, R45, R162, 0x3, 0x181f ;  /* 0x00781f00a22d7f89 */ /* 0x00446200000e0000 */
[----:B------:R-:W-:Y:S03]  /*6610*/  ISETP.GE.OR P0, PT, R119, R75, P5 ;  /* 0x0000004b7700720c */ /* 0x000fe60002f06670 */
[----:B------:R2:W4:Y:S10]  /*6620*/  SHFL.IDX PT, R44, R163, 0x3, 0x181f ;  /* 0x00781f00a32c7f89 */ /* 0x00053400000e0000 */
[----:B------:R-:W-:-:S05]  /*6630*/  @P0 BRA `(.L_x_618) ;  /* 0x00000ba000000947 */ /* 0x000fca0003800000 */
[----:B------:R-:W-:Y:S01]  /*6640*/  SEL R164, R114, R164, !P6 ;  /* 0x000000a472a47207 */ /* 0x000fe20007000000 */
[----:B------:R-:W5:Y:S01]  /*6650*/  LDS.128 R20, [R110+0x8100] ;  /* 0x008100006e147984 */ /* 0x000f620000000c00 */
[--C-:B------:R-:W-:Y:S01]  /*6660*/  @!P1 HADD2.F32 R3, -RZ, R15.reuse.H1_H1 ;  /* 0x3000000fff039230 */ /* 0x100fe20000004100 */
[C---:B----4-:R-:W-:Y:S01]  /*6670*/  LEA R48, P0, R128.reuse, R44, 0x1 ;  /* 0x0000002c80307211 */ /* 0x050fe200078008ff */
[--C-:B------:R-:W-:Y:S01]  /*6680*/  @!P1 HADD2.F32 R27, -RZ, R60.reuse.H1_H1 ;  /* 0x3000003cff1b9230 */ /* 0x100fe20000004100 */
[----:B------:R-:W-:Y:S01]  /*6690*/  SHF.R.S32.HI R0, RZ, 0x1f, R164 ;  /* 0x0000001fff007819 */ /* 0x000fe200000114a4 */
[----:B------:R-:W-:Y:S01]  /*66a0*/  @!P1 HADD2.F32 R8, -RZ, R15.H0_H0 ;  /* 0x2000000fff089230 */ /* 0x000fe20000004100 */
[----:B-1----:R-:W-:Y:S01]  /*66b0*/  LEA.HI.X R49, R128, R45, R108, 0x1, P0 ;  /* 0x0000002d80317211 */ /* 0x002fe200000f0c6c */
[--C-:B------:R-:W-:Y:S01]  /*66c0*/  @!P1 HADD2.F32 R35, -RZ, R51.reuse.H1_H1 ;  /* 0x30000033ff239230 */ /* 0x100fe20000004100 */
[----:B------:R-:W-:Y:S01]  /*66d0*/  LEA.HI R0, R0, R164, RZ, 0x4 ;  /* 0x000000a400007211 */ /* 0x000fe200078f20ff */
[----:B------:R-:W-:Y:S01]  /*66e0*/  @!P1 HADD2.F32 R31, -RZ, R51.H0_H0 ;  /* 0x20000033ff1f9230 */ /* 0x000fe20000004100 */
[--C-:B------:R-:W-:Y:S02]  /*66f0*/  @!P1 SHF.R.U32.HI R5, RZ, 0x10, R19.reuse ;  /* 0x00000010ff059819 */ /* 0x100fe40000011613 */
[----:B------:R-:W-:Y:S02]  /*6700*/  LEA.HI.SX32 R2, R0, R129, 0x1c ;  /* 0x0000008100027211 */ /* 0x000fe400078fe2ff */
[----:B------:R-:W-:Y:S01]  /*6710*/  @!P1 SHF.R.U64 R6, R18, 0x10, R19 ;  /* 0x0000001012069819 */ /* 0x000fe20000001213 */
[----:B------:R-:W-:Y:S01]  /*6720*/  @!P1 HADD2.F32 R19, -RZ, R60.H0_H0 ;  /* 0x2000003cff139230 */ /* 0x000fe20000004100 */
[----:B------:R-:W-:Y:S02]  /*6730*/  SHF.R.S32.HI R0, RZ, 0x1f, R2 ;  /* 0x0000001fff007819 */ /* 0x000fe40000011402 */
[----:B---3--:R-:W-:Y:S01]  /*6740*/  SHF.L.U32 R39, R2, 0x3, RZ ;  /* 0x0000000302277819 */ /* 0x008fe200000006ff */
[----:B------:R-:W-:Y:S01]  /*6750*/  @!P1 HADD2.F32 R6, -RZ, R6.H0_H0 ;  /* 0x20000006ff069230 */ /* 0x000fe20000004100 */
[----:B------:R-:W-:Y:S02]  /*6760*/  LEA.HI R0, R0, R2, RZ, 0x3 ;  /* 0x0000000200007211 */ /* 0x000fe400078f18ff */
[----:B------:R-:W-:Y:S02]  /*6770*/  LOP3.LUT R2, R118, 0x38, R39, 0xf8, !PT ;  /* 0x0000003876027812 */ /* 0x000fe400078ef827 */
[--C-:B------:R-:W-:Y:S01]  /*6780*/  @!P1 SHF.R.U32.HI R29, RZ, 0x10, R53.reuse ;  /* 0x00000010ff1d9819 */ /* 0x100fe20000011635 */
[----:B------:R-:W-:Y:S01]  /*6790*/  IMAD.SHL.U32 R0, R0, 0x400, RZ ;  /* 0x0000040000007824 */ /* 0x000fe200078e00ff */
[----:B------:R-:W-:Y:S02]  /*67a0*/  LOP3.LUT R2, R2, R116, RZ, 0x3c, !PT ;  /* 0x0000007402027212 */ /* 0x000fe400078e3cff */
[----:B------:R-:W-:Y:S01]  /*67b0*/  @!P1 SHF.R.U64 R25, R52, 0x10, R53 ;  /* 0x0000001034199819 */ /* 0x000fe20000001235 */
[----:B------:R-:W-:Y:S01]  /*67c0*/  @!P1 HADD2.F32 R29, -RZ, R29.H0_H0 ;  /* 0x2000001dff1d9230 */ /* 0x000fe20000004100 */
[----:B------:R-:W-:Y:S02]  /*67d0*/  LOP3.LUT R0, R0, 0x7fffe000, RZ, 0xc0, !PT ;  /* 0x7fffe00000007812 */ /* 0x000fe400078ec0ff */
[----:B------:R-:W-:Y:S01]  /*67e0*/  @!P1 SHF.R.U64 R33, R54, 0x10, R55 ;  /* 0x0000001036219819 */ /* 0x000fe20000001237 */
[----:B------:R-:W-:Y:S01]  /*67f0*/  @!P1 HADD2.F32 R25, -RZ, R25.H0_H0 ;  /* 0x20000019ff199230 */ /* 0x000fe20000004100 */
[----:B------:R-:W-:Y:S02]  /*6800*/  IADD3 R0, R2, R0, R117 ;  /* 0x0000000002007210 */ /* 0x000fe40007ffe075 */
[--C-:B------:R-:W-:Y:S01]  /*6810*/  @!P1 SHF.R.U64 R2, R16, 0x10, R17.reuse ;  /* 0x0000001010029819 */ /* 0x100fe20000001211 */
[----:B------:R-:W-:Y:S01]  /*6820*/  @!P1 HADD2.F32 R33, -RZ, R33.H0_H0 ;  /* 0x20000021ff219230 */ /* 0x000fe20000004100 */
[----:B------:R-:W-:Y:S02]  /*6830*/  SHF.L.U32 R40, R0, 0x1, RZ ;  /* 0x0000000100287819 */ /* 0x000fe400000006ff */
[----:B-----5:R-:W-:Y:S01]  /*6840*/  @!P1 MOV R4, R21 ;  /* 0x0000001500049202 */ /* 0x020fe20000000f00 */
[----:B------:R-:W-:Y:S01]  /*6850*/  @!P1 HADD2.F32 R2, -RZ, R2.H0_H0 ;  /* 0x20000002ff029230 */ /* 0x000fe20000004100 */
[----:B------:R-:W-:Y:S02]  /*6860*/  @!P1 SHF.R.U32.HI R0, RZ, 0x10, R17 ;  /* 0x00000010ff009819 */ /* 0x000fe40000011611 */
[----:B------:R-:W1:Y:S01]  /*6870*/  LDS.128 R40, [R40+0x8100] ;  /* 0x0081000028287984 */ /* 0x000e620000000c00 */
[----:B------:R-:W-:Y:S01]  /*6880*/  @!P1 HADD2.F32 R7, -RZ, R4.H0_H0 ;  /* 0x20000004ff079230 */ /* 0x000fe20000004100 */
[----:B------:R-:W-:Y:S01]  /*6890*/  @!P1 SHF.R.U32.HI R37, RZ, 0x10, R55 ;  /* 0x00000010ff259819 */ /* 0x000fe20000011637 */
[----:B------:R-:W-:Y:S01]  /*68a0*/  @!P1 HADD2.F32 R0, -RZ, R0.H0_H0 ;  /* 0x20000000ff009230 */ /* 0x000fe20000004100 */
[----:B------:R-:W-:Y:S03]  /*68b0*/  ISETP.GE.AND P0, PT, R39, c[0x0][0x1d4], PT ;  /* 0x0000750027007a0c */ /* 0x000fe60003f06270 */
[----:B------:R-:W-:Y:S01]  /*68c0*/  @!P1 HADD2.F32 R37, -RZ, R37.H0_H0 ;  /* 0x20000025ff259230 */ /* 0x000fe20000004100 */
[----:B-1----:R-:W-:Y:S01]  /*68d0*/  @!P1 IMAD.MOV.U32 R16, RZ, RZ, R41 ;  /* 0x000000ffff109224 */ /* 0x002fe200078e0029 */
[----:B------:R-:W-:Y:S01]  /*68e0*/  @!P1 MOV R38, R42 ;  /* 0x0000002a00269202 */ /* 0x000fe20000000f00 */
[----:B------:R-:W-:Y:S02]  /*68f0*/  @!P1 IMAD.MOV.U32 R17, RZ, RZ, R40 ;  /* 0x000000ffff119224 */ /* 0x000fe400078e0028 */
[----:B------:R-:W-:Y:S01]  /*6900*/  @!P1 IMAD.MOV.U32 R32, RZ, RZ, R43 ;  /* 0x000000ffff209224 */ /* 0x000fe200078e002b */
        /* <DEDUP_REMOVED lines=8> */
[----:B------:R-:W-:Y:S01]  /*6990*/  @!P1 MOV R7, R20 ;  /* 0x0000001400079202 */ /* 0x000fe20000000f00 */
[----:B------:R-:W-:Y:S01]  /*69a0*/  @!P1 FMUL.FTZ R50, R18, R8 ;  /* 0x0000000812329220 */ /* 0x000fe20000410000 */
[----:B------:R-:W-:Y:S01]  /*69b0*/  @!P1 HADD2.F32 R34, -RZ, R32.H0_H0 ;  /* 0x20000020ff229230 */ /* 0x000fe20000004100 */
[-C--:B------:R-:W-:Y:S01]  /*69c0*/  @!P1 FMUL.FTZ R47, R28, R0.reuse ;  /* 0x000000001c2f9220 */ /* 0x080fe20000410000 */
[----:B------:R-:W-:Y:S01]  /*69d0*/  @!P1 HADD2.F32 R30, -RZ, R38.H0_H0 ;  /* 0x20000026ff1e9230 */ /* 0x000fe20000004100 */
[C---:B------:R-:W-:Y:S01]  /*69e0*/  @!P1 FMUL.FTZ R4, R16.reuse, R0 ;  /* 0x0000000010049220 */ /* 0x040fe20000410000 */
[--C-:B------:R-:W-:Y:S01]  /*69f0*/  @!P1 HADD2.F32 R15, -RZ, R7.reuse.H0_H0 ;  /* 0x20000007ff0f9230 */ /* 0x100fe20000004100 */
[----:B------:R-:W-:Y:S01]  /*6a00*/  @!P1 FFMA.FTZ R47, R16, R29, -R47 ;  /* 0x0000001d102f9223 */ /* 0x000fe2000001082f */
[----:B------:R-:W-:Y:S01]  /*6a10*/  @!P1 HADD2.F32 R7, -RZ, R7.H1_H1 ;  /* 0x30000007ff079230 */ /* 0x000fe20000004100 */
[----:B------:R-:W-:Y:S01]  /*6a20*/  @!P1 FMUL.FTZ R52, R24, R2 ;  /* 0x0000000218349220 */ /* 0x000fe20000410000 */
[----:B------:R-:W-:Y:S01]  /*6a30*/  @!P1 HADD2.F32 R36, -RZ, R32.H1_H1 ;  /* 0x30000020ff249230 */ /* 0x000fe20000004100 */
[----:B------:R-:W-:Y:S01]  /*6a40*/  @!P1 FMUL.FTZ R0, R15, R8 ;  /* 0x000000080f009220 */ /* 0x000fe20000410000 */
[----:B------:R-:W-:Y:S01]  /*6a50*/  @!P1 F2FP.PACK_AB R46, R47, R46 ;  /* 0x0000002e2f2e923e */ /* 0x000fe200000000ff */
[----:B------:R-:W-:Y:S01]  /*6a60*/  @!P1 FFMA.FTZ R50, R15, R19, -R50 ;  /* 0x000000130f329223 */ /* 0x000fe20000010832 */
[----:B------:R-:W-:Y:S01]  /*6a70*/  @!P1 MOV R15, R23 ;  /* 0x00000017000f9202 */ /* 0x000fe20000000f00 */
[C---:B------:R-:W-:Y:S01]  /*6a80*/  @!P1 FMUL.FTZ R2, R7.reuse, R2 ;  /* 0x0000000207029220 */ /* 0x040fe20000410000 */
[--C-:B------:R-:W-:Y:S01]  /*6a90*/  @!P1 HADD2.F32 R8, -RZ, R14.reuse.H1_H1 ;  /* 0x3000000eff089230 */ /* 0x100fe20000004100 */
[----:B------:R-:W-:Y:S01]  /*6aa0*/  @!P1 FFMA.FTZ R52, R7, R25, -R52 ;  /* 0x0000001907349223 */ /* 0x000fe20000010834 */
[----:B------:R-:W-:Y:S01]  /*6ab0*/  @!P1 MOV R21, R46 ;  /* 0x0000002e00159202 */ /* 0x000fe20000000f00 */
[----:B------:R-:W-:Y:S01]  /*6ac0*/  @!P1 FFMA.FTZ R0, R18, R19, R0 ;  /* 0x0000001312009223 */ /* 0x000fe20000010000 */
[--C-:B------:R-:W-:Y:S01]  /*6ad0*/  @!P1 HADD2.F32 R16, -RZ, R15.reuse.H0_H0 ;  /* 0x2000000fff109230 */ /* 0x100fe20000004100 */
[----:B------:R-:W-:Y:S01]  /*6ae0*/  @!P1 FMUL.FTZ R53, R34, R8 ;  /* 0x0000000822359220 */ /* 0x000fe20000410000 */
[----:B------:R-:W-:Y:S01]  /*6af0*/  @!P1 F2FP.PACK_AB R50, R52, R50 ;  /* 0x000000323432923e */ /* 0x000fe200000000ff */
[----:B------:R-:W-:Y:S01]  /*6b00*/  @!P1 FFMA.FTZ R2, R24, R25, R2 ;  /* 0x0000001918029223 */ /* 0x000fe20000010002 */
[----:B------:R-:W-:Y:S01]  /*6b10*/  @!P1 HADD2.F32 R15, -RZ, R15.H1_H1 ;  /* 0x3000000fff0f9230 */ /* 0x000fe20000004100 */
[C---:B------:R-:W-:Y:S01]  /*6b20*/  @!P1 FMUL.FTZ R7, R16.reuse, R8 ;  /* 0x0000000810079220 */ /* 0x040fe20000410000 */
[----:B------:R-:W-:Y:S01]  /*6b30*/  @!P1 HADD2.F32 R8, -RZ, R5.H0_H0 ;  /* 0x20000005ff089230 */ /* 0x000fe20000004100 */
[----:B------:R-:W-:Y:S01]  /*6b40*/  @!P1 IMAD.MOV.U32 R5, RZ, RZ, R22 ;  /* 0x000000ffff059224 */ /* 0x000fe200078e0016 */
[----:B------:R-:W-:Y:S01]  /*6b50*/  @!P1 HADD2.F32 R14, -RZ, R14.H0_H0 ;  /* 0x2000000eff0e9230 */ /* 0x000fe20000004100 */
[----:B------:R-:W-:Y:S01]  /*6b60*/  @!P1 FFMA.FTZ R53, R16, R35, -R53 ;  /* 0x0000002310359223 */ /* 0x000fe20000010835 */
[----:B------:R-:W-:Y:S01]  /*6b70*/  @!P1 HADD2.F32 R32, -RZ, R38.H1_H1 ;  /* 0x30000026ff209230 */ /* 0x000fe20000004100 */
[----:B------:R-:W-:Y:S01]  /*6b80*/  @!P1 IMAD.MOV.U32 R20, RZ, RZ, R50 ;  /* 0x000000ffff149224 */ /* 0x000fe200078e0032 */
[--C-:B------:R-:W-:Y:S01]  /*6b90*/  @!P1 HADD2.F32 R17, -RZ, R5.reuse.H0_H0 ;  /* 0x20000005ff119230 */ /* 0x100fe20000004100 */
[----:B------:R-:W-:Y:S01]  /*6ba0*/  @!P1 FMUL.FTZ R51, R30, R14 ;  /* 0x0000000e1e339220 */ /* 0x000fe20000410000 */
[----:B------:R-:W-:Y:S01]  /*6bb0*/  @!P1 HADD2.F32 R16, -RZ, R5.H1_H1 ;  /* 0x30000005ff109230 */ /* 0x000fe20000004100 */
[----:B------:R-:W-:Y:S01]  /*6bc0*/  @!P1 FMUL.FTZ R38, R32, R6 ;  /* 0x0000000620269220 */ /* 0x000fe20000410000 */
[----:B------:R-:W-:Y:S01]  /*6bd0*/  @!P1 F2FP.PACK_AB R0, R2, R0 ;  /* 0x000000000200923e */ /* 0x000fe200000000ff */
[C---:B------:R-:W-:Y:S02]  /*6be0*/  @!P1 FMUL.FTZ R5, R17.reuse, R14 ;  /* 0x0000000e11059220 */ /* 0x040fe40000410000 */
[----:B------:R-:W-:Y:S01]  /*6bf0*/  @!P1 FMUL.FTZ R14, R36, R8 ;  /* 0x00000008240e9220 */ /* 0x000fe20000410000 */
[----:B------:R-:W-:Y:S01]  /*6c00*/  @!P1 MOV R40, R0 ;  /* 0x0000000000289202 */ /* 0x000fe20000000f00 */
[----:B------:R-:W-:Y:S02]  /*6c10*/  @!P1 FFMA.FTZ R17, R17, R31, -R51 ;  /* 0x0000001f11119223 */ /* 0x000fe40000010833 */
[----:B------:R-:W-:Y:S02]  /*6c20*/  @!P1 FFMA.FTZ R38, R16, R33, -R38 ;  /* 0x0000002110269223 */ /* 0x000fe40000010826 */
[C---:B------:R-:W-:Y:S02]  /*6c30*/  @!P1 FFMA.FTZ R14, R15.reuse, R37, -R14 ;  /* 0x000000250f0e9223 */ /* 0x040fe4000001080e */
[----:B------:R-:W-:Y:S01]  /*6c40*/  @!P1 FFMA.FTZ R3, R26, R27, R3 ;  /* 0x0000001b1a039223 */ /* 0x000fe20000010003 */
[----:B------:R-:W-:Y:S01]  /*6c50*/  @!P1 F2FP.PACK_AB R17, R38, R17 ;  /* 0x000000112611923e */ /* 0x000fe200000000ff */
[----:B------:R-:W-:Y:S01]  /*6c60*/  @!P1 FMUL.FTZ R6, R16, R6 ;  /* 0x0000000610069220 */ /* 0x000fe20000410000 */
[----:B------:R-:W-:Y:S01]  /*6c70*/  @!P1 F2FP.PACK_AB R14, R14, R53 ;  /* 0x000000350e0e923e */ /* 0x000fe200000000ff */
[----:B------:R-:W-:Y:S02]  /*6c80*/  @!P1 FFMA.FTZ R4, R28, R29, R4 ;  /* 0x0000001d1c049223 */ /* 0x000fe40000010004 */
[----:B------:R-:W-:Y:S01]  /*6c90*/  @!P1 IMAD.MOV.U32 R22, RZ, RZ, R17 ;  /* 0x000000ffff169224 */ /* 0x000fe200078e0011 */
[----:B------:R-:W-:Y:S01]  /*6ca0*/  @!P1 MOV R23, R14 ;  /* 0x0000000e00179202 */ /* 0x000fe20000000f00 */
[----:B------:R-:W-:Y:S01]  /*6cb0*/  @!P1 FFMA.FTZ R5, R30, R31, R5 ;  /* 0x0000001f1e059223 */ /* 0x000fe20000010005 */
[----:B------:R-:W-:Y:S01]  /*6cc0*/  @!P1 F2FP.PACK_AB R3, R4, R3 ;  /* 0x000000030403923e */ /* 0x000fe200000000ff */
[----:B------:R-:W-:Y:S02]  /*6cd0*/  @!P1 FMUL.FTZ R8, R15, R8 ;  /* 0x000000080f089220 */ /* 0x000fe40000410000 */
[----:B------:R1:W-:Y:S01]  /*6ce0*/  ST.E.128 [R48.64], R20 ;  /* 0x0000001430007985 */ /* 0x0003e2000c101d16 */
[----:B------:R-:W-:Y:S02]  /*6cf0*/  @!P1 FFMA.FTZ R6, R32, R33, R6 ;  /* 0x0000002120069223 */ /* 0x000fe40000010006 */
[----:B------:R-:W-:Y:S02]  /*6d00*/  @!P1 FFMA.FTZ R7, R34, R35, R7 ;  /* 0x0000002322079223 */ /* 0x000fe40000010007 */
[----:B------:R-:W-:Y:S01]  /*6d10*/  @!P1 FFMA.FTZ R8, R36, R37, R8 ;  /* 0x0000002524089223 */ /* 0x000fe20000010008 */
[----:B------:R-:W-:Y:S01]  /*6d20*/  @!P1 F2FP.PACK_AB R5, R6, R5 ;  /* 0x000000050605923e */ /* 0x000fe200000000ff */
[----:B------:R-:W-:Y:S03]  /*6d30*/  @!P1 IMAD.MOV.U32 R41, RZ, RZ, R3 ;  /* 0x000000ffff299224 */ /* 0x000fe600078e0003 */
[----:B------:R-:W-:Y:S02]  /*6d40*/  @!P1 F2FP.PACK_AB R7, R8, R7 ;  /* 0x000000070807923e */ /* 0x000fe400000000ff */
[----:B------:R-:W-:Y:S02]  /*6d50*/  @!P1 MOV R42, R5 ;  /* 0x00000005002a9202 */ /* 0x000fe40000000f00 */
[----:B------:R-:W-:Y:S01]  /*6d60*/  @!P1 MOV R43, R7 ;  /* 0x00000007002b9202 */ /* 0x000fe20000000f00 */
[----:B------:R-:W-:-:S05]  /*6d70*/  @P0 BRA `(.L_x_618) ;  /* 0x0000046000000947 */ /* 0x000fca0003800000 */
[C---:B------:R-:W-:Y:S04]  /*6d80*/  LEA R2, P0, R39.reuse, R44, 0x1 ;  /* 0x0000002c27027211 */ /* 0x040fe800078008ff */
[----:B------:R-:W-:Y:S05]  /*6d90*/  LEA.HI.X.SX32 R3, R39, R45, 0x1, P0 ;  /* 0x0000002d27037211 */ /* 0x000fea00000f0eff */
[----:B------:R3:W-:Y:S01]  /*6da0*/  ST.E.128 [R2.64], R40 ;  /* 0x0000002802007985 */ /* 0x0007e2000c101d16 */
[----:B------:R-:W-:-:S05]  /*6db0*/  BRA `(.L_x_618) ;  /* 0x0000042000007947 */ /* 0x000fca0003800000 */
.L_x_596:
        /* <DEDUP_REMOVED lines=19> */
.L_x_628:
[----:B-123--:R-:W-:Y:S05]  /*6ef0*/  BSYNC B0 ;  /* 0x0000000000007941 */ /* 0x00efea0003800000 */
.L_x_627:
        /* <DEDUP_REMOVED lines=15> */
.L_x_630:
[----:B------:R-:W-:Y:S05]  /*6ff0*/  BSYNC B0 ;  /* 0x0000000000007941 */ /* 0x000fea0003800000 */
.L_x_629:
        /* <DEDUP_REMOVED lines=15> */
.L_x_632:
[----:B------:R-:W-:Y:S05]  /*70f0*/  BSYNC B0 ;  /* 0x0000000000007941 */ /* 0x000fea0003800000 */
.L_x_631:
[----:B-12---:R-:W1:Y:S01]  /*7100*/  SHFL.IDX PT, R162, R162, 0x3, 0x181f ;  /* 0x00781f00a2a27f89 */ /* 0x006e6200000e0000 */
[----:B------:R-:W-:Y:S03]  /*7110*/  ISETP.GE.AND P0, PT, R0, 0x61, PT ;  /* 0x000000610000780c */ /* 0x000fe60003f06270 */
[----:B------:R-:W2:Y:S10]  /*7120*/  SHFL.IDX PT, R163, R163, 0x3, 0x181f ;  /* 0x00781f00a3a37f89 */ /* 0x000eb400000e0000 */
[----:B------:R-:W-:-:S05]  /*7130*/  @!P0 BRA `(.L_x_618) ;  /* 0x000000a000008947 */ /* 0x000fca0003800000 */
[----:B---3--:R-:W3:Y:S01]  /*7140*/  @!P5 LDS.128 R4, [R133+0xb100] ;  /* 0x00b100008504d984 */ /* 0x008ee20000000c00 */
[CC--:B--2---:R-:W-:Y:S04]  /*7150*/  @!P5 LEA R14, P0, R10.reuse, R163.reuse, 0x1 ;  /* 0x000000a30a0ed211 */ /* 0x0c4fe800078008ff */
[-C--:B-1----:R-:W-:Y:S02]  /*7160*/  @!P5 LEA.HI.X R15, R10, R162.reuse, R11, 0x1, P0 ;  /* 0x000000a20a0fd211 */ /* 0x082fe400000f0c0b */
[----:B------:R-:W-:Y:S11]  /*7170*/  ISETP.GE.AND P0, PT, R137, c[0x0][0x1d4], PT ;  /* 0x0000750089007a0c */ /* 0x000ff60003f06270 */
[----:B------:R-:W-:Y:S02]  /*7180*/  @!UPT UIADD3 URZ, URZ, URZ, URZ ;  /* 0x0000003f3f3ff290 */ /* 0x000fe4000fffe03f */
[C---:B------:R-:W-:Y:S04]  /*7190*/  @!P0 LEA R2, P1, R130.reuse, R163, 0x1 ;  /* 0x000000a382028211 */ /* 0x040fe800078208ff */
[----:B----4-:R-:W-:Y:S01]  /*71a0*/  @!P0 LEA.HI.X R3, R130, R162, R109, 0x1, P1 ;  /* 0x000000a282038211 */ /* 0x010fe200008f0c6d */
[----:B---3--:R-:W-:Y:S04]  /*71b0*/  @!P5 ST.E.128 [R14.64], R4 ;  /* 0x000000040e00d985 */ /* 0x008fe8000c101d16 */
[----:B------:R-:W1:Y:S04]  /*71c0*/  @!P0 LDS.128 R4, [R133+0xf100] ;  /* 0x00f1000085048984 */ /* 0x000e680000000c00 */
[----:B-1----:R1:W-:Y:S02]  /*71d0*/  @!P0 ST.E.128 [R2.64], R4 ;  /* 0x0000000402008985 */ /* 0x0023e4000c101d16 */
.L_x_618:
[----:B------:R-:W-:Y:S05]  /*71e0*/  BSYNC B2 ;  /* 0x0000000000027941 */ /* 0x000fea0003800000 */
.L_x_595:
[----:B------:R-:W-:Y:S01]  /*71f0*/  IMAD.IADD R79, R83, 0x1, -R79 ;  /* 0x00000001534f7824 */ /* 0x000fe200078e0a4f */
[----:B------:R-:W-:Y:S01]  /*7200*/  LEA R14, P0, R132, R154, 0x7 ;  /* 0x0000009a840e7211 */ /* 0x000fe200078038ff */
[----:B------:R-:W-:Y:S01]  /*7210*/  BSSY B0, `(.L_x_633) ;  /* 0x0000057000007945 */ /* 0x000fe20003800000 */
[----:B------:R-:W-:Y:S02]  /*7220*/  ISETP.NE.AND P6, PT, R140, RZ, PT ;  /* 0x000000ff8c00720c */ /* 0x000fe40003fc5270 */
[C---:B------:R-:W-:Y:S02]  /*7230*/  ISETP.GE.AND P2, PT, R79.reuse, 0x21, PT ;  /* 0x000000214f00780c */ /* 0x040fe40003f46270 */
[C---:B------:R-:W-:Y:S02]  /*7240*/  ISETP.GE.AND P1, PT, R79.reuse, 0x41, PT ;  /* 0x000000414f00780c */ /* 0x040fe40003f26270 */
        /* <DEDUP_REMOVED lines=61> */
[C---:B----4-:R-:W-:Y:S01]  /*7620*/  IMAD.WIDE.U32 R4, R115.reuse, c[0x0][0x218], R2 ;  /* 0x0000860073047a25 */ /* 0x050fe200078e0002 */
        /* <DEDUP_REMOVED lines=21> */
.L_x_634:
[----:B------:R-:W-:Y:S05]  /*7780*/  BSYNC B0 ;  /* 0x0000000000007941 */ /* 0x000fea0003800000 */
.L_x_633:
        /* <DEDUP_REMOVED lines=15> */
.L_x_636:
[----:B------:R-:W-:Y:S05]  /*7880*/  BSYNC B0 ;  /* 0x0000000000007941 */ /* 0x000fea0003800000 */
.L_x_635:
        /* <DEDUP_REMOVED lines=15> */
.L_x_638:
[----:B------:R-:W-:Y:S05]  /*7980*/  BSYNC B0 ;  /* 0x0000000000007941 */ /* 0x000fea0003800000 */
.L_x_637:
        /* <DEDUP_REMOVED lines=15> */
.L_x_640:
[----:B------:R-:W-:Y:S05]  /*7a80*/  BSYNC B0 ;  /* 0x0000000000007941 */ /* 0x000fea0003800000 */
.L_x_639:
        /* <DEDUP_REMOVED lines=37> */
.L_x_594:
[----:B-12---:R-:W-:Y:S01]  /*7ce0*/  UIADD3 UR6, UR14, 0x7f, URZ ;  /* 0x0000007f0e067890 */ /* 0x006fe2000fffe03f */
[----:B------:R-:W-:Y:S01]  /*7cf0*/  PLOP3.LUT P2, PT, PT, PT, PT, 0x80, 0x0 ;  /* 0x000000000000781c */ /* 0x000fe20003f4f070 */
[----:B------:R-:W-:Y:S01]  /*7d00*/  ULDC.64 UR4, c[0x0][0x2c8] ;  /* 0x0000b20000047ab9 */ /* 0x000fe20000000a00 */
[----:B------:R-:W-:Y:S01]  /*7d10*/  IMAD.MOV.U32 R3, RZ, RZ, RZ ;  /* 0x000000ffff037224 */ /* 0x000fe200078e00ff */
[----:B------:R-:W-:Y:S01]  /*7d20*/  UIMAD.WIDE.U32 UR18, UR6, UR4, URZ ;  /* 0x00000004061272a5 */ /* 0x000fe2000f8e003f */
[----:B------:R-:W-:Y:S01]  /*7d30*/  IMAD.MOV.U32 R114, RZ, RZ, RZ ;  /* 0x000000ffff727224 */ /* 0x000fe200078e00ff */
[----:B------:R-:W-:Y:S01]  /*7d40*/  MOV R4, RZ ;  /* 0x000000ff00047202 */ /* 0x000fe20000000f00 */
[----:B------:R-:W-:Y:S01]  /*7d50*/  IMAD.MOV.U32 R112, RZ, RZ, RZ ;  /* 0x000000ffff707224 */ /* 0x000fe200078e00ff */
[----:B------:R-:W-:Y:S01]  /*7d60*/  @UP2 USHF.R.U32.HI UR6, URZ, UR5, UR19 ;  /* 0x000000053f062299 */ /* 0x000fe20008011613 */
[----:B------:R-:W-:Y:S01]  /*7d70*/  CS2R R118, SRZ ;  /* 0x0000000000767805 */ /* 0x000fe2000001ff00 */
[----:B------:R-:W-:Y:S01]  /*7d80*/  CS2R R116, SRZ ;  /* 0x0000000000747805 */ /* 0x000fe2000001ff00 */
[----:B------:R-:W-:Y:S01]  /*7d90*/  CS2R R110, SRZ ;  /* 0x00000000006e7805 */ /* 0x000fe2000001ff00 */
[----:B------:R-:W-:Y:S01]  /*7da0*/  UIADD3 UR6, UR9, UR6, URZ ;  /* 0x0000000609067290 */ /* 0x000fe2000fffe03f */
[----:B------:R-:W-:Y:S01]  /*7db0*/  CS2R R108, SRZ ;  /* 0x00000000006c7805 */ /* 0x000fe2000001ff00 */
[----:B------:R-:W-:Y:S01]  /*7dc0*/  CS2R R106, SRZ ;  /* 0x00000000006a7805 */ /* 0x000fe2000001ff00 */
[----:B------:R-:W-:Y:S01]  /*7dd0*/  CS2R R104, SRZ ;  /* 0x0000000000687805 */ /* 0x000fe2000001ff00 */
        /* <DEDUP_REMOVED lines=8> */
[----:B------:R-:W-:Y:S01]  /*7e60*/  USHF.R.S32.HI UR4, URZ, 0x7, UR4 ;  /* 0x000000073f047899 */ /* 0x000fe20008011404 */
[----:B------:R-:W-:Y:S01]  /*7e70*/  CS2R R94, SRZ ;  /* 0x00000000005e7805 */ /* 0x000fe2000001ff00 */
[----:B------:R-:W-:Y:S01]  /*7e80*/  CS2R R92, SRZ ;  /* 0x00000000005c7805 */ /* 0x000fe2000001ff00 */
[----:B------:R-:W-:Y:S01]  /*7e90*/  CS2R R90, SRZ ;  /* 0x00000000005a7805 */ /* 0x000fe2000001ff00 */
[----:B------:R-:W-:Y:S01]  /*7ea0*/  UISETP.LT.AND UP0, UPT, UR10, UR4, UPT ;  /* 0x000000040a00728c */ /* 0x000fe2000bf01270 */
[----:B------:R-:W-:Y:S01]  /*7eb0*/  CS2R R88, SRZ ;  /* 0x0000000000587805 */ /* 0x000fe2000001ff00 */
[----:B-----5:R-:W-:Y:S01]  /*7ec0*/  CS2R R86, SRZ ;  /* 0x0000000000567805 */ /* 0x020fe2000001ff00 */
        /* <DEDUP_REMOVED lines=9> */
[----:B------:R-:W-:Y:S01]  /*7f60*/  MOV R72, RZ ;  /* 0x000000ff00487202 */ /* 0x000fe20000000f00 */
[----:B------:R-:W-:Y:S01]  /*7f70*/  CS2R R70, SRZ ;  /* 0x0000000000467805 */ /* 0x000fe2000001ff00 */
[----:B------:R-:W-:Y:S01]  /*7f80*/  PLOP3.LUT P0, PT, PT, PT, UP0, 0x80, 0x0 ;  /* 0x000000000000781c */ /* 0x000fe20003f0f008 */
[----:B------:R-:W-:Y:S01]  /*7f90*/  CS2R R68, SRZ ;  /* 0x0000000000447805 */ /* 0x000fe2000001ff00 */
[----:B------:R-:W-:Y:S01]  /*7fa0*/  CS2R R126, SRZ ;  /* 0x00000000007e7805 */ /* 0x000fe2000001ff00 */
[----:B------:R-:W-:Y:S01]  /*7fb0*/  CS2R R124, SRZ ;  /* 0x00000000007c7805 */ /* 0x000fe2000001ff00 */
[----:B------:R-:W-:Y:S01]  /*7fc0*/  CS2R R130, SRZ ;  /* 0x0000000000827805 */ /* 0x000fe2000001ff00 */
[----:B------:R-:W-:Y:S01]  /*7fd0*/  CS2R R128, SRZ ;  /* 0x0000000000807805 */ /* 0x000fe2000001ff00 */
[----:B------:R-:W-:-:S07]  /*7fe0*/  IMAD.MOV.U32 R8, RZ, RZ, RZ ;  /* 0x000000ffff087224 */ /* 0x000fce00078e00ff */
[----:B------:R-:W-:Y:S05]  /*7ff0*/  @!P0 BRA `(.L_x_642) ;  /* 0x0001203000008947 */ /* 0x000fea0003800000 */
[----:B------:R-:W-:Y:S02]  /*8000*/  ULDC.64 UR4, c[0x0][0x340] ;  /* 0x0000d00000047ab9 */ /* 0x000fe40000000a00 */
[----:B------:R-:W-:Y:S02]  /*8010*/  UISETP.NE.U32.AND UP0, UPT, URZ, UR4, UPT ;  /* 0x000000043f00728c */ /* 0x000fe4000bf05070 */
        /* <DEDUP_REMOVED lines=9> */
[----:B------:R-:W-:Y:S02]  /*80b0*/  ULDC.64 UR4, c[0x0][0x2b0] ;  /* 0x0000ac0000047ab9 */ /* 0x000fe40000000a00 */
[----:B------:R-:W-:Y:S01]  /*80c0*/  LEA.HI R6, R5, R73, RZ, 0x3 ;  /* 0x0000004905067211 */ /* 0x000fe200078f18ff */
[----:B------:R1:W2:Y:S04]  /*80d0*/  @P0 LDG.E R0, [R2.64] ;  /* 0x0000001602000981 */ /* 0x0002a8000c1e1900 */
[----:B------:R-:W-:Y:S01]  /*80e0*/  BAR.SYNC.DEFER_BLOCKING 0x0 ;  /* 0x0000000000007b1d */ /* 0x000fe20000010000 */
[----:B------:R-:W-:Y:S01]  /*80f0*/  ISETP.NE.AND P1, PT, R235, 0x1, PT ;  /* 0x00000001eb00780c */ /* 0x000fe20003f25270 */
[----:B------:R-:W-:-:S02]  /*8100*/  IMAD.MOV.U32 R237, RZ, RZ, RZ ;  /* 0x000000ffffed7224 */ /* 0x000fc400078e00ff */
[----:B-1----:R-:W-:Y:S02]  /*8110*/  IMAD.U32 R2, RZ, RZ, UR10 ;  /* 0x0000000aff027e24 */ /* 0x002fe4000f8e00ff */
[----:B--2---:R1:W2:Y:S02]  /*8120*/  @P0 R2UR UR7, R0 ;  /* 0x00000000000703c2 */ /* 0x0042a400000e0000 */
[----:B--2---:R-:W-:Y:S02]  /*8130*/  @!UP0 UMOV UR7, UR21 ;  /* 0x0000001500078c82 */ /* 0x004fe40008000000 */
[----:B------:R-:W-:Y:S02]  /*8140*/  USHF.R.S32.HI UR6, URZ, 0x1f, UR7 ;  /* 0x0000001f3f067899 */ /* 0x000fe40008011407 */
[----:B------:R-:W-:Y:S02]  /*8150*/  UIMAD.WIDE.U32 UR18, UR7, UR4, URZ ;  /* 0x00000004071272a5 */ /* 0x000fe4000f8e003f */
[----:B------:R-:W-:-:S04]  /*8160*/  UIMAD UR6, UR6, UR4, URZ ;  /* 0x00000004060672a4 */ /* 0x000fc8000f8e023f */
[----:B------:R-:W-:-:S04]  /*8170*/  UIMAD UR5, UR7, UR5, UR6 ;  /* 0x00000005070572a4 */ /* 0x000fc8000f8e0206 */
[----:B------:R-:W-:Y:S01]  /*8180*/  UIADD3 UR8, UR19, UR5, URZ ;  /* 0x0000000513087290 */ /* 0x000fe2000fffe03f */
[----:B-1----:R-:W-:Y:S01]  /*8190*/  LOP3.LUT R0, R6, 0xfffffff8, RZ, 0xc0, !PT ;  /* 0xfffffff806007812 */ /* 0x002fe200078ec0ff */
[----:B------:R-:W-:Y:S01]  /*81a0*/  USHF.R.S32.HI UR6, URZ, 0x1f, UR17 ;  /* 0x0000001f3f067899 */ /* 0x000fe20008011411 */
[----:B------:R-:W-:Y:S01]  /*81b0*/  SHF.R.S32.HI R6, RZ, 0x3, R6 ;  /* 0x00000003ff067819 */ /* 0x000fe20000011406 */
[----:B------:R-:W-:Y:S02]  /*81c0*/  ULDC.64 UR4, c[0x0][0x178] ;  /* 0x00005e0000047ab9 */ /* 0x000fe40000000a00 */
[----:B------:R-:W-:-:S04]  /*81d0*/  IMAD.IADD R0, R73, 0x1, -R0 ;  /* 0x0000000149007824 */ /* 0x000fc800078e0a00 */
[----:B------:R-:W-:-:S04]  /*81e0*/  IMAD R236, R0, 0x20, R6 ;  /* 0x0000002000ec7824 */ /* 0x000fc800078e0206 */
[----:B------:R-:W-:-:S05]  /*81f0*/  IMAD R2, R2, 0x80, R236 ;  /* 0x0000008002027824 */ /* 0x000fca00078e02ec */
        /* <DEDUP_REMOVED lines=18> */
[C---:B------:R-:W-:Y:S01]  /*8320*/  IMAD.SHL.U32 R14, R6.reuse, 0x40, RZ ;  /* 0x00000040060e7824 */ /* 0x040fe200078e00ff */
[----:B------:R-:W-:Y:S01]  /*8330*/  ULDC.64 UR6, c[0x0][0x348] ;  /* 0x0000d20000067ab9 */ /* 0x000fe20000000a00 */
[----:B------:R-:W-:Y:S01]  /*8340*/  IADD3 R16, R6, UR14, RZ ;  /* 0x0000000e06107c10 */ /* 0x000fe2000fffe0ff */
[----:B------:R-:W-:Y:S01]  /*8350*/  UISETP.NE.U32.AND UP0, UPT, URZ, UR6, UPT ;  /* 0x000000063f00728c */ /* 0x000fe2000bf05070 */
[----:B------:R-:W-:Y:S01]  /*8360*/  IMAD.SHL.U32 R244, R0, 0x8, RZ ;  /* 0x0000000800f47824 */ /* 0x000fe200078e00ff */
[----:B------:R-:W-:Y:S01]  /*8370*/  ULDC.64 UR4, c[0x0][0x1b8] ;  /* 0x00006e0000047ab9 */ /* 0x000fe20000000a00 */
[----:B------:R-:W-:Y:S01]  /*8380*/  LEA.HI R12, R5, R73, RZ, 0x6 ;  /* 0x00000049050c7211 */ /* 0x000fe200078f30ff */
[----:B------:R-:W-:Y:S01]  /*8390*/  UISETP.NE.AND.EX UP0, UPT, URZ, UR7, UPT, UP0 ;  /* 0x000000073f00728c */ /* 0x000fe2000bf05300 */
[----:B------:R-:W-:Y:S01]  /*83a0*/  @P1 IMAD.HI.U32 R4, R3, c[0x0][0x2c8], RZ ;  /* 0x0000b20003041a27 */ /* 0x000fe200078e00ff */
[----:B------:R-:W-:Y:S01]  /*83b0*/  UIADD3 UR25, UR25, UR17, URZ ;  /* 0x0000001119197290 */ /* 0x000fe2000fffe03f */
[----:B------:R-:W-:Y:S01]  /*83c0*/  LOP3.LUT R14, R14, 0x1c0, RZ, 0xc0, !PT ;  /* 0x000001c00e0e7812 */ /* 0x000fe200078ec0ff */
[----:B------:R-:W-:Y:S01]  /*83d0*/  UIMAD UR6, UR12, UR4, URZ ;  /* 0x000000040c0672a4 */ /* 0x000fe2000f8e023f */
[----:B------:R-:W-:Y:S01]  /*83e0*/  IMAD.MOV R2, RZ, RZ, -R2 ;  /* 0x000000ffff027224 */ /* 0x000fe200078e0a02 */
[----:B------:R-:W-:Y:S01]  /*83f0*/  USHF.R.S32.HI UR7, URZ, 0x1f, UR21 ;  /* 0x0000001f3f077899 */ /* 0x000fe20008011415 */
[----:B------:R-:W-:Y:S01]  /*8400*/  IMAD.SHL.U32 R12, R12, 0x8, RZ ;  /* 0x000000080c0c7824 */ /* 0x000fe200078e00ff */
[----:B------:R-:W-:Y:S01]  /*8410*/  UIMAD UR6, UR13, UR5, UR6 ;  /* 0x000000050d0672a4 */ /* 0x000fe2000f8e0206 */
[----:B------:R-:W-:Y:S01]  /*8420*/  IMAD R238, R2, c[0x0][0x2b8], R238 ;  /* 0x0000ae0002ee7a24 */ /* 0x000fe200078e02ee */
[----:B------:R-:W-:Y:S01]  /*8430*/  UIMAD.WIDE.U32 UR24, UR13, UR4, UR24 ;  /* 0x000000040d1872a5 */ /* 0x000fe2000f8e0018 */
[--C-:B-1----:R-:W-:Y:S01]  /*8440*/  IMAD.MOV.U32 R8, RZ, RZ, R3.reuse ;  /* 0x000000ffff087224 */ /* 0x102fe200078e0003 */
[----:B------:R-:W-:Y:S01]  /*8450*/  USEL UR7, UR7, URZ, !UP0 ;  /* 0x0000003f07077287 */ /* 0x000fe2000c000000 */
[----:B------:R-:W-:Y:S01]  /*8460*/  @P0 SHF.R.U32.HI R8, RZ, c[0x0][0x2cc], R4 ;  /* 0x0000b300ff080a19 */ /* 0x000fe20000011604 */
[----:B------:R-:W-:Y:S01]  /*8470*/  ULDC.64 UR4, c[0x0][0x1c0] ;  /* 0x0000700000047ab9 */ /* 0x000fe20000000a00 */
[----:B------:R-:W-:Y:S01]  /*8480*/  SHF.R.U32.HI R13, RZ, 0x3, R14 ;  /* 0x00000003ff0d7819 */ /* 0x000fe2000001160e */
[----:B------:R-:W-:Y:S01]  /*8490*/  USEL UR9, UR21, URZ, !UP0 ;  /* 0x0000003f15097287 */ /* 0x000fe2000c000000 */
[--C-:B------:R-:W-:Y:S01]  /*84a0*/  SHF.R.S32.HI R7, RZ, 0x1f, R8.reuse ;  /* 0x0000001fff077819 */ /* 0x100fe20000011408 */
[----:B------:R-:W-:Y:S01]  /*84b0*/  UIMAD UR7, UR7, UR4, URZ ;  /* 0x00000004070772a4 */ /* 0x000fe2000f8e023f */
[----:B------:R-:W-:Y:S01]  /*84c0*/  IMAD.MOV R4, RZ, RZ, -R8 ;  /* 0x000000ffff047224 */ /* 0x000fe200078e0a08 */
[----:B------:R-:W-:Y:S01]  /*84d0*/  UIADD3 UR25, UR25, UR6, URZ ;  /* 0x0000000619197290 */ /* 0x000fe2000fffe03f */
[----:B------:R-:W-:Y:S01]  /*84e0*/  LOP3.LUT R12, R12, 0xfffffe00, RZ, 0xc0, !PT ;  /* 0xfffffe000c0c7812 */ /* 0x000fe200078ec0ff */
[----:B------:R-:W-:Y:S01]  /*84f0*/  UIMAD UR5, UR9, UR5, UR7 ;  /* 0x00000005090572a4 */ /* 0x000fe2000f8e0207 */
[----:B------:R-:W-:Y:S01]  /*8500*/  IMAD R7, R7, c[0x0][0x1b0], RZ ;  /* 0x00006c0007077a24 */ /* 0x000fe200078e02ff */
[----:B------:R-:W-:Y:S01]  /*8510*/  UIMAD.WIDE.U32 UR24, UR9, UR4, UR24 ;  /* 0x00000004091872a5 */ /* 0x000fe2000f8e0018 */
[----:B------:R-:W-:Y:S01]  /*8520*/  IMAD R4, R4, c[0x0][0x2c4], R3 ;  /* 0x0000b10004047a24 */ /* 0x000fe200078e0203 */
[----:B------:R-:W-:Y:S01]  /*8530*/  ULDC UR17, c[0x0][0x2c4] ;  /* 0x0000b10000117ab9 */ /* 0x000fe20000000800 */
[----:B------:R-:W-:Y:S01]  /*8540*/  IMAD R7, R8, c[0x0][0x1b4], R7 ;  /* 0x00006d0008077a24 */ /* 0x000fe200078e0207 */
[----:B------:R-:W-:Y:S01]  /*8550*/  UIADD3 UR5, UR25, UR5, URZ ;  /* 0x0000000519057290 */ /* 0x000fe2000fffe03f */
[----:B------:R-:W-:Y:S01]  /*8560*/  IADD3 R3, R16, 0x60, RZ ;  /* 0x0000006010037810 */ /* 0x000fe20007ffe0ff */
[----:B------:R-:W-:Y:S01]  /*8570*/  IMAD.U32 R11, RZ, RZ, UR25 ;  /* 0x00000019ff0b7e24 */ /* 0x000fe2000f8e00ff */
[----:B------:R-:W-:Y:S01]  /*8580*/  UIMAD UR17, UR20, UR17, URZ ;  /* 0x00000011141172a4 */ /* 0x000fe2000f8e023f */
[----:B------:R-:W-:Y:S01]  /*8590*/  IMAD.U32 R10, RZ, RZ, UR24 ;  /* 0x00000018ff0a7e24 */ /* 0x000fe2000f8e00ff */
[----:B------:R-:W-:Y:S01]  /*85a0*/  ULEA UR24, UR10, 0xffffff80, 0x7 ;  /* 0xffffff800a187891 */ /* 0x000fe2000f8e383f */
[----:B------:R-:W-:Y:S01]  /*85b0*/  IMAD.U32 R11, RZ, RZ, UR5 ;  /* 0x00000005ff0b7e24 */ /* 0x000fe2000f8e00ff */
[----:B------:R-:W-:Y:S01]  /*85c0*/  ULDC.64 UR4, c[0x0][0x1e8] ;  /* 0x00007a0000047ab9 */ /* 0x000fe20000000a00 */
[----:B------:R-:W-:Y:S01]  /*85d0*/  IMAD.WIDE.U32 R30, R238, c[0x0][0x1e0], RZ ;  /* 0x00007800ee1e7a25 */ /* 0x000fe200078e00ff */
[----:B------:R-:W-:Y:S01]  /*85e0*/  ISETP.GE.AND P3, PT, R16, UR17, PT ;  /* 0x0000001110007c0c */ /* 0x000fe2000bf66270 */
[----:B------:R-:W-:Y:S01]  /*85f0*/  UIMAD.WIDE.U32 UR26, UR13, UR4, URZ ;  /* 0x000000040d1a72a5 */ /* 0x000fe2000f8e003f */
[----:B------:R-:W-:Y:S01]  /*8600*/  ISETP.GE.AND P5, PT, R3, UR17, PT ;  /* 0x0000001103007c0c */ /* 0x000fe2000bfa6270 */
[----:B------:R-:W-:Y:S01]  /*8610*/  IMAD.WIDE.U32 R8, R8, c[0x0][0x1b0], R10 ;  /* 0x00006c0008087a25 */ /* 0x000fe200078e000a */
[----:B------:R-:W-:Y:S01]  /*8620*/  SHF.R.S32.HI R10, RZ, 0x1f, R4 ;  /* 0x0000001fff0a7819 */ /* 0x000fe20000011404 */
[----:B------:R-:W-:Y:S01]  /*8630*/  UIMAD UR4, UR12, UR4, URZ ;  /* 0x000000040c0472a4 */ /* 0x000fe2000f8e023f */
[----:B------:R-:W-:Y:S01]  /*8640*/  SHF.R.S32.HI R11, RZ, 0x1f, R238 ;  /* 0x0000001fff0b7819 */ /* 0x000fe200000114ee */
[----:B------:R-:W-:Y:S01]  /*8650*/  IMAD.IADD R9, R9, 0x1, R7 ;  /* 0x0000000109097824 */ /* 0x000fe200078e0207 */
[----:B------:R-:W-:Y:S01]  /*8660*/  IADD3 R7, R16, 0x20, RZ ;  /* 0x0000002010077810 */ /* 0x000fe20007ffe0ff */
[----:B------:R-:W-:Y:S01]  /*8670*/  IMAD R10, R10, c[0x0][0x1a8], RZ ;  /* 0x00006a000a0a7a24 */ /* 0x000fe200078e02ff */
[----:B------:R-:W-:Y:S01]  /*8680*/  UIMAD UR4, UR13, UR5, UR4 ;  /* 0x000000050d0472a4 */ /* 0x000fe2000f8e0204 */
[C---:B------:R-:W-:Y:S01]  /*8690*/  IMAD.WIDE.U32 R8, R4.reuse, c[0x0][0x1a8], R8 ;  /* 0x00006a0004087a25 */ /* 0x040fe200078e0008 */
[----:B------:R-:W-:Y:S01]  /*86a0*/  ISETP.GE.AND P4, PT, R7, UR17, PT ;  /* 0x0000001107007c0c */ /* 0x000fe2000bf86270 */
[----:B------:R-:W-:Y:S01]  /*86b0*/  UIADD3 UR24, UR11, -UR24, URZ ;  /* 0x800000180b187290 */ /* 0x000fe2000fffe03f */
[----:B------:R-:W-:Y:S01]  /*86c0*/  P2R R15, PR, RZ, 0x20 ;  /* 0x00000020ff0f7803 */ /* 0x000fe20000000000 */
[----:B------:R-:W-:Y:S01]  /*86d0*/  IMAD R10, R4, c[0x0][0x1ac], R10 ;  /* 0x00006b00040a7a24 */ /* 0x000fe200078e020a */
[----:B------:R-:W-:Y:S01]  /*86e0*/  LEA R19, P0, R8, c[0x0][0x160], 0x1 ;  /* 0x0000580008137a11 */ /* 0x000fe200078008ff */
[----:B------:R-:W-:Y:S01]  /*86f0*/  IMAD R3, R11, c[0x0][0x1e0], RZ ;  /* 0x000078000b037a24 */ /* 0x000fe200078e02ff */
[----:B------:R-:W-:Y:S01]  /*8700*/  IADD3 R4, R16, 0x40, RZ ;  /* 0x0000004010047810 */ /* 0x000fe20007ffe0ff */
[----:B------:R-:W-:Y:S01]  /*8710*/  IMAD.IADD R10, R9, 0x1, R10 ;  /* 0x00000001090a7824 */ /* 0x000fe200078e020a */
[----:B------:R-:W-:Y:S01]  /*8720*/  LOP3.LUT R9, R14, 0x38, R244, 0xf8, !PT ;  /* 0x000000380e097812 */ /* 0x000fe200078ef8f4 */
[----:B------:R-:W-:Y:S01]  /*8730*/  SHFL.IDX PT, R28, R19, RZ, 0x181f ;  /* 0x00181fff131c7589 */ /* 0x000fe200000e0000 */
[----:B------:R-:W-:Y:S01]  /*8740*/  ISETP.GE.AND P6, PT, R4, UR17, PT ;  /* 0x0000001104007c0c */ /* 0x000fe2000bfc6270 */
[----:B------:R-:W-:Y:S01]  /*8750*/  IMAD R3, R238, c[0x0][0x1e4], R3 ;  /* 0x00007900ee037a24 */ /* 0x000fe200078e0203 */
[----:B------:R-:W-:Y:S01]  /*8760*/  LEA.HI.X R10, R8, c[0x0][0x164], R10, 0x1, P0 ;  /* 0x00005900080a7a11 */ /* 0x000fe200000f0c0a */
[----:B------:R-:W-:Y:S01]  /*8770*/  SHFL.IDX PT, R24, R19, 0x1, 0x181f ;  /* 0x00381f0013187f89 */ /* 0x000fe200000e0000 */
[C---:B------:R-:W-:Y:S01]  /*8780*/  IADD3 R8, R244.reuse, 0x40, RZ ;  /* 0x00000040f4087810 */ /* 0x040fe20007ffe0ff */
[----:B------:R-:W-:Y:S01]  /*8790*/  IMAD.IADD R3, R31, 0x1, R3 ;  /* 0x000000011f037824 */ /* 0x000fe200078e0203 */
[----:B------:R-:W-:Y:S01]  /*87a0*/  LOP3.LUT R9, R9, R13, RZ, 0x3c, !PT ;  /* 0x0000000d09097212 */ /* 0x000fe200078e3cff */
[----:B------:R-:W1:Y:S01]  /*87b0*/  SHFL.IDX PT, R29, R10, RZ, 0x181f ;  /* 0x00181fff0a1d7589 */ /* 0x000e6200000e0000 */
[--C-:B------:R-:W-:Y:S01]  /*87c0*/  @!P3 SHF.R.S32.HI R2, RZ, 0x1f, R8.reuse ;  /* 0x0000001fff02b819 */ /* 0x100fe20000011408 */
[----:B------:R-:W-:Y:S01]  /*87d0*/  UIADD3 UR9, UR27, UR4, URZ ;  /* 0x000000041b097290 */ /* 0x000fe2000fffe03f */
[----:B------:R-:W-:Y:S01]  /*87e0*/  ISETP.GE.AND P0, PT, R244, c[0x0][0x198], PT ;  /* 0x00006600f4007a0c */ /* 0x000fe20003f06270 */
[----:B------:R-:W-:Y:S01]  /*87f0*/  SHFL.IDX PT, R25, R10, 0x1, 0x181f ;  /* 0x00381f000a197f89 */ /* 0x000fe200000e0000 */
[-C--:B------:R-:W-:Y:S01]  /*8800*/  @!P3 LEA.HI R2, R2, R8.reuse, RZ, 0x3 ;  /* 0x000000080202b211 */ /* 0x080fe200078f18ff */
[----:B------:R-:W-:Y:S01]  /*8810*/  IMAD.IADD R9, R12, 0x1, R9 ;  /* 0x000000010c097824 */ /* 0x000fe200078e0209 */
[----:B------:R-:W-:Y:S01]  /*8820*/  ISETP.GE.AND P1, PT, R8, c[0x0][0x198], PT ;  /* 0x0000660008007a0c */ /* 0x000fe20003f26270 */
[----:B------:R-:W-:Y:S01]  /*8830*/  SHFL.IDX PT, R22, R19, 0x2, 0x181f ;  /* 0x00581f0013167f89 */ /* 0x000fe200000e0000 */
[----:B------:R-:W-:Y:S01]  /*8840*/  @!P3 LOP3.LUT R2, R2, 0xfffffff8, RZ, 0xc0, !PT ;  /* 0xfffffff80202b812 */ /* 0x000fe200078ec0ff */
[----:B------:R-:W-:Y:S01]  /*8850*/  @!P3 IMAD.SHL.U32 R20, R9, 0x2, RZ ;  /* 0x000000020914b824 */ /* 0x000fe200078e00ff */
[--C-:B------:R-:W-:Y:S01]  /*8860*/  @!P4 SHF.R.S32.HI R7, RZ, 0x1f, R8.reuse ;  /* 0x0000001fff07c819 */ /* 0x100fe20000011408 */
[----:B------:R-:W3:Y:S01]  /*8870*/  SHFL.IDX PT, R23, R10, 0x2, 0x181f ;  /* 0x00581f000a177f89 */ /* 0x000ee200000e0000 */
[----:B------:R-:W-:Y:S01]  /*8880*/  @!P6 SHF.R.S32.HI R4, RZ, 0x1f, R8 ;  /* 0x0000001fff04e819 */ /* 0x000fe20000011408 */
[----:B------:R-:W-:Y:S01]  /*8890*/  ULDC.64 UR4, c[0x0][0x210] ;  /* 0x0000840000047ab9 */ /* 0x000fe20000000a00 */
[-C--:B------:R-:W-:Y:S01]  /*88a0*/  @!P4 LEA.HI R7, R7, R8.reuse, RZ, 0x3 ;  /* 0x000000080707c211 */ /* 0x080fe200078f18ff */
[----:B------:R4:W-:Y:S01]  /*88b0*/  SHFL.IDX PT, R21, R10, 0x3, 0x181f ;  /* 0x00781f000a157f89 */ /* 0x0009e200000e0000 */
[----:B------:R-:W-:Y:S01]  /*88c0*/  @!P6 LEA.HI R4, R4, R8, RZ, 0x3 ;  /* 0x000000080404e211 */ /* 0x000fe200078f18ff */
[----:B------:R-:W-:Y:S01]  /*88d0*/  UIMAD UR12, UR12, UR4, URZ ;  /* 0x000000040c0c72a4 */ /* 0x000fe2000f8e023f */
[----:B------:R-:W-:Y:S01]  /*88e0*/  @!P4 LOP3.LUT R7, R7, 0xfffffff8, RZ, 0xc0, !PT ;  /* 0xfffffff80707c812 */ /* 0x000fe200078ec0ff */
[----:B------:R-:W-:Y:S01]  /*88f0*/  UIMAD.WIDE.U32 UR28, UR13, UR4, URZ ;  /* 0x000000040d1c72a5 */ /* 0x000fe2000f8e003f */
[----:B------:R-:W-:Y:S01]  /*8900*/  @!P6 LOP3.LUT R4, R4, 0xfffffff8, RZ, 0xc0, !PT ;  /* 0xfffffff80404e812 */ /* 0x000fe200078ec0ff */
[----:B------:R-:W-:Y:S01]  /*8910*/  UIMAD UR12, UR13, UR5, UR12 ;  /* 0x000000050d0c72a4 */ /* 0x000fe2000f8e020c */
[----:B------:R-:W-:Y:S01]  /*8920*/  IADD3 R68, -R6, UR24, RZ ;  /* 0x0000001806447c10 */ /* 0x000fe2000fffe1ff */
[----:B-1----:R-:W-:Y:S01]  /*8930*/  @!P3 IMAD.WIDE R26, R244, 0x2, R28 ;  /* 0x00000002f41ab825 */ /* 0x002fe200078e021c */
[----:B------:R-:W-:Y:S01]  /*8940*/  P2R R17, PR, RZ, 0x40 ;  /* 0x00000040ff117803 */ /* 0x000fe20000000000 */
[----:B------:R-:W-:-:S02]  /*8950*/  UIADD3 UR12, UR29, UR12, URZ ;  /* 0x0000000c1d0c7290 */ /* 0x000fc4000fffe03f */
[----:B------:R-:W-:Y:S01]  /*8960*/  @!P3 IMAD.WIDE R28, R2, 0x2, R28 ;  /* 0x00000002021cb825 */ /* 0x000fe200078e021c */
[----:B------:R3:W-:Y:S03]  /*8970*/  @!P3 LDGSTS.E.BYPASS.LTC128B.128 [R20+0x100], [R26.64], !P0 ;  /* 0x001000001a14bfae */ /* 0x0007e6000c101d56 */
[----:B------:R-:W-:Y:S01]  /*8980*/  IMAD.MOV.U32 R2, RZ, RZ, R30 ;  /* 0x000000ffff027224 */ /* 0x000fe200078e001e */
[----:B------:R1:W-:Y:S01]  /*8990*/  @!P3 LDGSTS.E.BYPASS.LTC128B.128 [R20+0x4100], [R28.64], !P1 ;  /* 0x041000001c14bfae */ /* 0x0003e2000c901d56 */
[----:B----4-:R-:W-:Y:S02]  /*89a0*/  @!P4 IMAD.SHL.U32 R10, R9, 0x2, RZ ;  /* 0x00000002090ac824 */ /* 0x010fe400078e00ff */
[----:B---3--:R-:W-:Y:S01]  /*89b0*/  @!P6 IMAD.WIDE R26, R4, 0x2, R22 ;  /* 0x00000002041ae825 */ /* 0x008fe200078e0216 */
[----:B-1----:R-:W1:Y:S03]  /*89c0*/  SHFL.IDX PT, R20, R19, 0x3, 0x181f ;  /* 0x00781f0013147f89 */ /* 0x002e6600000e0000 */
[----:B------:R-:W-:-:S04]  /*89d0*/  @!P4 IMAD.WIDE R28, R7, 0x2, R24 ;  /* 0x00000002071cc825 */ /* 0x000fc800078e0218 */
[----:B------:R-:W-:-:S04]  /*89e0*/  @!P4 IMAD.WIDE R24, R244, 0x2, R24 ;  /* 0x00000002f418c825 */ /* 0x000fc800078e0218 */
[----:B------:R-:W-:Y:S01]  /*89f0*/  @!P6 IMAD.SHL.U32 R7, R9, 0x2, RZ ;  /* 0x000000020907e824 */ /* 0x000fe200078e00ff */
[----:B------:R3:W-:Y:S01]  /*8a00*/  @!P4 LDGSTS.E.BYPASS.LTC128B.128 [R10+0x1100], [R24.64], !P0 ;  /* 0x01100000180acfae */ /* 0x0007e2000c101d56 */
[----:B------:R-:W-:-:S03]  /*8a10*/  @!P6 IMAD.WIDE R22, R244, 0x2, R22 ;  /* 0x00000002f416e825 */ /* 0x000fc600078e0216 */
[----:B------:R4:W-:Y:S01]  /*8a20*/  @!P4 LDGSTS.E.BYPASS.LTC128B.128 [R10+0x5100], [R28.64], !P1 ;  /* 0x051000001c0acfae */ /* 0x0009e2000c901d56 */
[----:B------:R-:W-:-:S03]  /*8a30*/  @!P5 IMAD.SHL.U32 R4, R9, 0x2, RZ ;  /* 0x000000020904d824 */ /* 0x000fc600078e00ff */
[----:B------:R5:W-:Y:S04]  /*8a40*/  @!P6 LDGSTS.E.BYPASS.LTC128B.128 [R7+0x2100], [R22.64], !P0 ;  /* 0x021000001607efae */ /* 0x000be8000c101d56 */
[----:B------:R1:W-:Y:S01]  /*8a50*/  @!P6 LDGSTS.E.BYPASS.LTC128B.128 [R7+0x6100], [R26.64], !P1 ;  /* 0x061000001a07efae */ /* 0x0003e2000c901d56 */
[----:B---3--:R-:W-:-:S04]  /*8a60*/  @!P5 SHF.R.S32.HI R24, RZ, 0x1f, R8 ;  /* 0x0000001fff18d819 */ /* 0x008fc80000011408 */
[----:B------:R-:W-:Y:S02]  /*8a70*/  @!P5 LEA.HI R24, R24, R8, RZ, 0x3 ;  /* 0x000000081818d211 */ /* 0x000fe400078f18ff */
[----:B-----5:R-:W-:Y:S02]  /*8a80*/  LEA.HI R23, R5, R73, RZ, 0x4 ;  /* 0x0000004905177211 */ /* 0x020fe400078f20ff */
[----:B------:R-:W-:Y:S02]  /*8a90*/  @!P5 LOP3.LUT R24, R24, 0xfffffff8, RZ, 0xc0, !PT ;  /* 0xfffffff81818d812 */ /* 0x000fe400078ec0ff */
[----:B----4-:R-:W-:Y:S01]  /*8aa0*/  LOP3.LUT R10, R23, 0xfffffff0, RZ, 0xc0, !PT ;  /* 0xfffffff0170a7812 */ /* 0x010fe200078ec0ff */
[----:B-1----:R-:W-:-:S04]  /*8ab0*/  @!P5 IMAD.WIDE R26, R244, 0x2, R20 ;  /* 0x00000002f41ad825 */ /* 0x002fc800078e0214 */
[----:B------:R-:W-:Y:S01]  /*8ac0*/  IMAD.IADD R10, R73, 0x1, -R10 ;  /* 0x00000001490a7824 */ /* 0x000fe200078e0a0a */
[----:B------:R1:W-:Y:S01]  /*8ad0*/  @!P5 LDGSTS.E.BYPASS.LTC128B.128 [R4+0x3100], [R26.64], !P0 ;  /* 0x031000001a04dfae */ /* 0x0003e2000c101d56 */
[----:B------:R-:W-:-:S03]  /*8ae0*/  @!P5 IMAD.WIDE R24, R24, 0x2, R20 ;  /* 0x000000021818d825 */ /* 0x000fc600078e0214 */
[----:B------:R-:W-:Y:S02]  /*8af0*/  SHF.R.S32.HI R19, RZ, 0x1f, R10 ;  /* 0x0000001fff137819 */ /* 0x000fe4000001140a */
[----:B------:R1:W-:Y:S02]  /*8b00*/  @!P5 LDGSTS.E.BYPASS.LTC128B.128 [R4+0x7100], [R24.64], !P1 ;  /* 0x071000001804dfae */ /* 0x0003e4000c901d56 */
[----:B------:R-:W-:Y:S02]  /*8b10*/  LEA.HI R19, R19, R10, RZ, 0x3 ;  /* 0x0000000a13137211 */ /* 0x000fe400078f18ff */
[----:B------:R-:W0:Y:S01]  /*8b20*/  LDGDEPBAR ;  /* 0x00000000000079af */ /* 0x000e220000000000 */
[----:B--2---:R-:W-:Y:S01]  /*8b30*/  SHF.R.S32.HI R7, RZ, 0x1f, R237 ;  /* 0x0000001fff077819 */ /* 0x004fe200000114ed */
[----:B------:R-:W-:-:S04]  /*8b40*/  IMAD.WIDE.U32 R2, R237, c[0x0][0x1f0], R2 ;  /* 0x00007c00ed027a25 */ /* 0x000fc800078e0002 */
[----:B------:R-:W-:Y:S01]  /*8b50*/  IMAD R21, R7, c[0x0][0x1f0], RZ ;  /* 0x00007c0007157a24 */ /* 0x000fe200078e02ff */
[----:B------:R-:W-:-:S03]  /*8b60*/  IADD3 R2, P0, R2, UR26, RZ ;  /* 0x0000001a02027c10 */ /* 0x000fc6000ff1e0ff */
[----:B------:R-:W-:-:S05]  /*8b70*/  IMAD R21, R237, c[0x0][0x1f4], R21 ;  /* 0x00007d00ed157a24 */ /* 0x000fca00078e0215 */
[----:B------:R-:W-:Y:S02]  /*8b80*/  IADD3.X R21, R3, UR9, R21, P0, !PT ;  /* 0x0000000903157c10 */ /* 0x000fe400087fe415 */
[C---:B------:R-:W-:Y:S01]  /*8b90*/  LOP3.LUT R3, R19.reuse, 0xfffffff8, RZ, 0xc0, !PT ;  /* 0xfffffff813037812 */ /* 0x040fe200078ec0ff */
[----:B------:R-:W-:Y:S01]  /*8ba0*/  IMAD.SHL.U32 R19, R19, 0x40, RZ ;  /* 0x0000004013137824 */ /* 0x000fe200078e00ff */
[----:B------:R-:W-:-:S03]  /*8bb0*/  LEA R22, P0, R2, c[0x0][0x1c8], 0x1 ;  /* 0x0000720002167a11 */ /* 0x000fc600078008ff */
[----:B-1----:R-:W-:Y:S01]  /*8bc0*/  IMAD.IADD R4, R10, 0x1, -R3 ;  /* 0x000000010a047824 */ /* 0x002fe200078e0a03 */
[----:B------:R-:W-:Y:S01]  /*8bd0*/  LEA.HI.X R21, R2, c[0x0][0x1cc], R21, 0x1, P0 ;  /* 0x0000730002157a11 */ /* 0x000fe200000f0c15 */
[----:B------:R-:W-:Y:S01]  /*8be0*/  SHFL.IDX PT, R24, R22, RZ, 0x181f ;  /* 0x00181fff16187589 */ /* 0x000fe200000e0000 */
[----:B------:R-:W-:Y:S02]  /*8bf0*/  IMAD.MOV.U32 R3, RZ, RZ, 0x10 ;  /* 0x00000010ff037424 */ /* 0x000fe400078e00ff */
[----:B------:R-:W-:Y:S01]  /*8c00*/  R2P PR, R4, 0x6 ;  /* 0x0000000604007804 */ /* 0x000fe20000000000 */
[----:B------:R-:W1:Y:S01]  /*8c10*/  SHFL.IDX PT, R25, R21, RZ, 0x181f ;  /* 0x00181fff15197589 */ /* 0x000e6200000e0000 */
[----:B------:R-:W-:Y:S01]  /*8c20*/  ISETP.GE.AND P0, PT, R68, 0x1, PT ;  /* 0x000000014400780c */ /* 0x000fe20003f06270 */
[----:B------:R-:W-:Y:S01]  /*8c30*/  IMAD.SHL.U32 R4, R4, 0x40, RZ ;  /* 0x0000004004047824 */ /* 0x000fe200078e00ff */
[----:B------:R-:W-:Y:S01]  /*8c40*/  ISETP.GE.AND P6, PT, R244, c[0x0][0x1d4], PT ;  /* 0x00007500f4007a0c */ /* 0x000fe20003fc6270 */
[----:B------:R-:W-:Y:S01]  /*8c50*/  IMAD.MOV.U32 R2, RZ, RZ, 0x20 ;  /* 0x00000020ff027424 */ /* 0x000fe200078e00ff */
[----:B------:R-:W-:-:S02]  /*8c60*/  ISETP.GE.AND P5, PT, R8, c[0x0][0x1d4], PT ;  /* 0x0000750008007a0c */ /* 0x000fc40003fa6270 */
[----:B------:R-:W-:Y:S02]  /*8c70*/  LOP3.LUT R4, R4, 0x1c0, RZ, 0xc0, !PT ;  /* 0x000001c004047812 */ /* 0x000fe400078ec0ff */
[----:B------:R-:W-:Y:S02]  /*8c80*/  SEL R3, R3, 0xfffffff0, !P1 ;  /* 0xfffffff003037807 */ /* 0x000fe40004800000 */
[----:B------:R-:W-:Y:S02]  /*8c90*/  SEL R2, R2, 0xffffffe0, !P2 ;  /* 0xffffffe002027807 */ /* 0x000fe40005000000 */
[----:B------:R-:W-:Y:S01]  /*8ca0*/  SEL R72, RZ, 0x10, P5 ;  /* 0x00000010ff487807 */ /* 0x000fe20002800000 */
[----:B------:R-:W-:Y:S01]  /*8cb0*/  @P0 IMAD.SHL.U32 R20, R9, 0x2, RZ ;  /* 0x0000000209140824 */ /* 0x000fe200078e00ff */
[----:B------:R-:W-:Y:S02]  /*8cc0*/  @P0 SHF.R.S32.HI R10, RZ, 0x1f, R8 ;  /* 0x0000001fff0a0819 */ /* 0x000fe40000011408 */
[----:B------:R-:W-:-:S02]  /*8cd0*/  ISETP.GT.AND P1, PT, R236, 0x7f, PT ;  /* 0x0000007fec00780c */ /* 0x000fc40003f24270 */
[----:B------:R-:W-:-:S04]  /*8ce0*/  @P0 LEA.HI R10, R10, R8, RZ, 0x3 ;  /* 0x000000080a0a0211 */ /* 0x000fc800078f18ff */
[----:B------:R-:W-:Y:S01]  /*8cf0*/  @P0 LOP3.LUT R10, R10, 0xfffffff8, RZ, 0xc0, !PT ;  /* 0xfffffff80a0a0812 */ /* 0x000fe200078ec0ff */
[----:B-1----:R-:W-:-:S04]  /*8d00*/  @P0 IMAD.WIDE R26, R244, 0x2, R24 ;  /* 0x00000002f41a0825 */ /* 0x002fc800078e0218 */
[----:B------:R-:W-:Y:S01]  /*8d10*/  @P0 IMAD.WIDE R24, R10, 0x2, R24 ;  /* 0x000000020a180825 */ /* 0x000fe200078e0218 */
[----:B------:R1:W-:Y:S04]  /*8d20*/  @P0 LDGSTS.E.BYPASS.LTC128B.128 [R20+0x8100], [R26.64], !P6 ;  /* 0x081000001a140fae */ /* 0x0003e8000f101d56 */
[----:B------:R2:W-:Y:S01]  /*8d30*/  @P0 LDGSTS.E.BYPASS.LTC128B.128 [R20+0xc100], [R24.64], !P5 ;  /* 0x0c10000018140fae */ /* 0x0005e2000e901d56 */
[----:B------:R-:W-:-:S13]  /*8d40*/  ISETP.GE.AND P0, PT, R68, 0x21, PT ;  /* 0x000000214400780c */ /* 0x000fda0003f06270 */
[----:B------:R-:W-:-:S04]  /*8d50*/  @P0 SHF.R.S32.HI R10, RZ, 0x1f, R8 ;  /* 0x0000001fff0a0819 */ /* 0x000fc80000011408 */
[----:B------:R-:W-:-:S04]  /*8d60*/  @P0 LEA.HI R10, R10, R8, RZ, 0x3 ;  /* 0x000000080a0a0211 */ /* 0x000fc800078f18ff */
[----:B------:R-:W-:Y:S01]  /*8d70*/  @P0 LOP3.LUT R10, R10, 0xfffffff8, RZ, 0xc0, !PT ;  /* 0xfffffff80a0a0812 */ /* 0x000fe200078ec0ff */
[----:B--2---:R-:W-:Y:S01]  /*8d80*/  SHFL.IDX PT, R24, R22, 0x1, 0x181f ;  /* 0x00381f0016187f89 */ /* 0x004fe200000e0000 */
[----:B-1----:R-:W-:-:S03]  /*8d90*/  @P0 IMAD.SHL.U32 R20, R9, 0x2, RZ ;  /* 0x0000000209140824 */ /* 0x002fc600078e00ff */
[----:B------:R-:W1:Y:S02]  /*8da0*/  SHFL.IDX PT, R25, R21, 0x1, 0x181f ;  /* 0x00381f0015197f89 */ /* 0x000e6400000e0000 */
        /* <DEDUP_REMOVED lines=24> */
[----:B------:R-:W-:Y:S01]  /*8f30*/  SHF.R.S32.HI R10, RZ, 0x4, R23 ;  /* 0x00000004ff0a7819 */ /* 0x000fe20000011417 */
[----:B------:R1:W-:Y:S04]  /*8f40*/  @P0 LDGSTS.E.BYPASS.LTC128B.128 [R20+0xb100], [R26.64], !P6 ;  /* 0x0b1000001a140fae */ /* 0x0003e8000f101d56 */
[----:B------:R1:W-:Y:S01]  /*8f50*/  @P0 LDGSTS.E.BYPASS.LTC128B.128 [R20+0xf100], [R24.64], !P5 ;  /* 0x0f10000018140fae */ /* 0x0003e2000e901d56 */
[----:B------:R-:W-:-:S03]  /*8f60*/  ISETP.LT.AND P0, PT, RZ, c[0x0][0x27c], PT ;  /* 0x00009f00ff007a0c */ /* 0x000fc60003f01270 */
[----:B------:R-:W0:Y:S01]  /*8f70*/  LDGDEPBAR ;  /* 0x00000000000079af */ /* 0x000e220000000000 */
[----:B-1----:R-:W-:-:S04]  /*8f80*/  LEA.HI R20, R23, R10, RZ, 0x1 ;  /* 0x0000000a17147211 */ /* 0x002fc800078f08ff */
[----:B------:R-:W-:-:S05]  /*8f90*/  LOP3.LUT R20, R20, 0xfffffffe, RZ, 0xc0, !PT ;  /* 0xfffffffe14147812 */ /* 0x000fca00078ec0ff */
[----:B------:R-:W-:-:S04]  /*8fa0*/  IMAD.IADD R10, R10, 0x1, -R20 ;  /* 0x000000010a0a7824 */ /* 0x000fc800078e0a14 */
        /* <DEDUP_REMOVED lines=8> */
.L_x_643:
[----:B------:R-:W-:Y:S01]  /*9030*/  USHF.R.S32.HI UR25, URZ, 0x1f, UR15 ;  /* 0x0000001f3f197899 */ /* 0x000fe2000801140f */
[----:B------:R-:W-:Y:S01]  /*9040*/  BSSY B2, `(.L_x_644) ;  /* 0x00004a1000027945 */ /* 0x000fe20003800000 */
[----:B------:R-:W-:Y:S01]  /*9050*/  ULDC.64 UR6, c[0x0][0x280] ;  /* 0x0000a00000067ab9 */ /* 0x000fe20000000a00 */
[----:B------:R-:W-:Y:S01]  /*9060*/  IMAD R16, R0, 0x20, R16 ;  /* 0x0000002000107824 */ /* 0x000fe200078e0210 */
[----:B------:R-:W-:Y:S01]  /*9070*/  ULDC.64 UR4, c[0x0][0x290] ;  /* 0x0000a40000047ab9 */ /* 0x000fe20000000a00 */
[----:B------:R-:W-:Y:S01]  /*9080*/  SHF.L.U32 R64, R9, 0x1, RZ ;  /* 0x0000000109407819 */ /* 0x000fe200000006ff */
[----:B------:R-:W-:Y:S02]  /*9090*/  UIMAD.WIDE.U32 UR30, UR15, UR6, URZ ;  /* 0x000000060f1e72a5 */ /* 0x000fe4000f8e003f */
[----:B------:R-:W-:Y:S02]  /*90a0*/  UIMAD UR6, UR25, UR6, URZ ;  /* 0x00000006190672a4 */ /* 0x000fe4000f8e023f */
[----:B------:R-:W-:-:S02]  /*90b0*/  UIMAD UR25, UR25, UR4, URZ ;  /* 0x00000004191972a4 */ /* 0x000fc4000f8e023f */
[----:B------:R-:W-:Y:S02]  /*90c0*/  UIMAD.WIDE.U32 UR32, UR15, UR4, URZ ;  /* 0x000000040f2072a5 */ /* 0x000fe4000f8e003f */
[----:B------:R-:W-:Y:S02]  /*90d0*/  UIMAD UR6, UR15, UR7, UR6 ;  /* 0x000000070f0672a4 */ /* 0x000fe4000f8e0206 */
[----:B------:R-:W-:Y:S02]  /*90e0*/  ULDC.U8 UR4, c[0x0][0x298] ;  /* 0x0000a60000047ab9 */ /* 0x000fe40000000000 */
[----:B------:R-:W-:Y:S01]  /*90f0*/  ISETP.NE.AND P0, PT, RZ, UR4, PT ;  /* 0x00000004ff007c0c */ /* 0x000fe2000bf05270 */
[----:B------:R-:W-:Y:S02]  /*9100*/  UIMAD UR5, UR15, UR5, UR25 ;  /* 0x000000050f0572a4 */ /* 0x000fe4000f8e0219 */
[----:B------:R-:W-:Y:S02]  /*9110*/  UIADD3 UR6, UR6, UR31, URZ ;  /* 0x0000001f06067290 */ /* 0x000fe4000fffe03f */
[----:B------:R-:W-:-:S08]  /*9120*/  UIADD3 UR5, UR5, UR33, URZ ;  /* 0x0000002105057290 */ /* 0x000fd0000fffe03f */
[----:B------:R-:W-:Y:S05]  /*9130*/  @!P0 BRA `(.L_x_645) ;  /* 0x0000244000008947 */ /* 0x000fea0003800000 */
[----:B------:R-:W-:Y:S01]  /*9140*/  PLOP3.LUT P0, PT, PT, PT, UP2, 0x80, 0x0 ;  /* 0x000000000000781c */ /* 0x000fe20003f0f028 */
[----:B------:R-:W-:Y:S01]  /*9150*/  IMAD.U32 R21, RZ, RZ, UR6 ;  /* 0x00000006ff157e24 */ /* 0x000fe2000f8e00ff */
[----:B------:R-:W-:Y:S01]  /*9160*/  MOV R18, UR30 ;  /* 0x0000001e00127c02 */ /* 0x000fe20008000f00 */
[----:B------:R-:W-:Y:S01]  /*9170*/  IMAD.U32 R19, RZ, RZ, UR31 ;  /* 0x0000001fff137e24 */ /* 0x000fe2000f8e00ff */
[----:B------:R-:W-:Y:S01]  /*9180*/  BSSY B0, `(.L_x_646) ;  /* 0x0000033000007945 */ /* 0x000fe20003800000 */
[----:B------:R-:W-:Y:S01]  /*9190*/  IMAD.SHL.U32 R22, R0, 0x4, RZ ;  /* 0x0000000400167824 */ /* 0x000fe200078e00ff */
[----:B------:R-:W-:Y:S01]  /*91a0*/  MOV R20, R18 ;  /* 0x0000001200147202 */ /* 0x000fe20000000f00 */
[----:B------:R-:W-:Y:S01]  /*91b0*/  CS2R R48, SRZ ;  /* 0x0000000000307805 */ /* 0x000fe2000001ff00 */
[----:B------:R-:W-:Y:S01]  /*91c0*/  CS2R R70, SRZ ;  /* 0x0000000000467805 */ /* 0x000fe2000001ff00 */
[----:B------:R-:W-:Y:S01]  /*91d0*/  CS2R R58, SRZ ;  /* 0x00000000003a7805 */ /* 0x000fe2000001ff00 */
[----:B------:R-:W-:Y:S01]  /*91e0*/  CS2R R66, SRZ ;  /* 0x0000000000427805 */ /* 0x000fe2000001ff00 */
[----:B------:R-:W-:-:S02]  /*91f0*/  CS2R R60, SRZ ;  /* 0x00000000003c7805 */ /* 0x000fc4000001ff00 */
[----:B------:R-:W-:Y:S01]  /*9200*/  @P0 IMAD.HI.U32 R12, R16, c[0x0][0x2c8], RZ ;  /* 0x0000b200100c0a27 */ /* 0x000fe200078e00ff */
[----:B------:R-:W-:-:S13]  /*9210*/  PLOP3.LUT P0, PT, PT, PT, UP2, 0x80, 0x0 ;  /* 0x000000000000781c */ /* 0x000fda0003f0f028 */
[----:B------:R-:W-:-:S04]  /*9220*/  @P0 SHF.R.U32.HI R16, RZ, c[0x0][0x2cc], R12 ;  /* 0x0000b300ff100a19 */ /* 0x000fc8000001160c */
[----:B------:R-:W-:Y:S01]  /*9230*/  SHF.R.S32.HI R12, RZ, 0x1f, R16 ;  /* 0x0000001fff0c7819 */ /* 0x000fe20000011410 */
[----:B------:R-:W-:Y:S01]  /*9240*/  IMAD.WIDE.U32 R18, R16, c[0x0][0x280], R20 ;  /* 0x0000a00010127a25 */ /* 0x000fe200078e0014 */
[----:B------:R-:W-:-:S03]  /*9250*/  MOV R21, UR5 ;  /* 0x0000000500157c02 */ /* 0x000fc60008000f00 */
[C---:B------:R-:W-:Y:S02]  /*9260*/  IMAD R13, R12.reuse, c[0x0][0x280], RZ ;  /* 0x0000a0000c0d7a24 */ /* 0x040fe400078e02ff */
[----:B------:R-:W-:Y:S02]  /*9270*/  IMAD R12, R12, c[0x0][0x290], RZ ;  /* 0x0000a4000c0c7a24 */ /* 0x000fe400078e02ff */
[----:B------:R-:W-:-:S04]  /*9280*/  IMAD R13, R16, c[0x0][0x284], R13 ;  /* 0x0000a100100d7a24 */ /* 0x000fc800078e020d */
[----:B------:R-:W-:Y:S01]  /*9290*/  IMAD.IADD R62, R19, 0x1, R13 ;  /* 0x00000001133e7824 */ /* 0x000fe200078e020d */
[C---:B------:R-:W-:Y:S02]  /*92a0*/  LEA R13, P0, R18.reuse, c[0x0][0x270], 0x1 ;  /* 0x00009c00120d7a11 */ /* 0x040fe400078008ff */
[----:B------:R-:W-:Y:S02]  /*92b0*/  MOV R19, UR33 ;  /* 0x0000002100137c02 */ /* 0x000fe40008000f00 */
[----:B------:R-:W-:Y:S01]  /*92c0*/  LEA.HI.X R62, R18, c[0x0][0x274], R62, 0x1, P0 ;  /* 0x00009d00123e7a11 */ /* 0x000fe200000f0c3e */
[----:B------:R-:W-:Y:S01]  /*92d0*/  IMAD.U32 R18, RZ, RZ, UR32 ;  /* 0x00000020ff127e24 */ /* 0x000fe2000f8e00ff */
[----:B------:R1:W2:Y:S03]  /*92e0*/  SHFL.IDX PT, R24, R13, RZ, 0x181f ;  /* 0x00181fff0d187589 */ /* 0x0002a600000e0000 */
[----:B------:R-:W-:Y:S01]  /*92f0*/  IMAD.MOV.U32 R20, RZ, RZ, R18 ;  /* 0x000000ffff147224 */ /* 0x000fe200078e0012 */
[----:B------:R1:W3:Y:S03]  /*9300*/  SHFL.IDX PT, R25, R62, RZ, 0x181f ;  /* 0x00181fff3e197589 */ /* 0x0002e600000e0000 */
[----:B------:R-:W-:-:S04]  /*9310*/  IMAD.WIDE.U32 R20, R16, c[0x0][0x290], R20 ;  /* 0x0000a40010147a25 */ /* 0x000fc800078e0014 */
[----:B------:R-:W-:Y:S01]  /*9320*/  IMAD R16, R16, c[0x0][0x294], R12 ;  /* 0x0000a50010107a24 */ /* 0x000fe200078e020c */
[----:B------:R-:W-:-:S04]  /*9330*/  LEA R12, P0, R20, c[0x0][0x288], 0x1 ;  /* 0x0000a200140c7a11 */ /* 0x000fc800078008ff */
[----:B------:R-:W-:-:S04]  /*9340*/  IADD3 R16, R21, R16, RZ ;  /* 0x0000001015107210 */ /* 0x000fc80007ffe0ff */
[----:B------:R-:W-:Y:S02]  /*9350*/  LEA.HI.X R16, R20, c[0x0][0x28c], R16, 0x1, P0 ;  /* 0x0000a30014107a11 */ /* 0x000fe400000f0c10 */
[----:B------:R1:W4:Y:S04]  /*9360*/  SHFL.IDX PT, R20, R12, RZ, 0x181f ;  /* 0x00181fff0c147589 */ /* 0x00032800000e0000 */
[----:B------:R1:W1:Y:S01]  /*9370*/  SHFL.IDX PT, R21, R16, RZ, 0x181f ;  /* 0x00181fff10157589 */ /* 0x00026200000e0000 */
[----:B------:R-:W-:Y:S05]  /*9380*/  @P3 BRA `(.L_x_647) ;  /* 0x0000012000003947 */ /* 0x000fea0003800000 */
[C---:B--2---:R-:W-:Y:S01]  /*9390*/  ISETP.GE.AND P0, PT, R22.reuse, c[0x0][0x27c], PT ;  /* 0x00009f0016007a0c */ /* 0x044fe20003f06270 */
[----:B------:R-:W-:Y:S01]  /*93a0*/  CS2R R58, SRZ ;  /* 0x00000000003a7805 */ /* 0x000fe2000001ff00 */
[----:B------:R-:W-:Y:S01]  /*93b0*/  CS2R R60, SRZ ;  /* 0x00000000003c7805 */ /* 0x000fe2000001ff00 */
[----:B------:R-:W-:-:S10]  /*93c0*/  IADD3 R14, R22, 0x20, RZ ;  /* 0x00000020160e7810 */ /* 0x000fd40007ffe0ff */
[----:B---3--:R-:W-:-:S04]  /*93d0*/  @!P0 IMAD.WIDE R26, R22, 0x2, R24 ;  /* 0x00000002161a8825 */ /* 0x008fc800078e0218 */
        /* <DEDUP_REMOVED lines=13> */
.L_x_647:
[----:B--2---:R-:W-:Y:S05]  /*94b0*/  BSYNC B0 ;  /* 0x0000000000007941 */ /* 0x004fea0003800000 */
.L_x_646:
[----:B-----5:R-:W-:Y:S01]  /*94c0*/  IMAD.MOV.U32 R23, RZ, RZ, R70 ;  /* 0x000000ffff177224 */ /* 0x020fe200078e0046 */
[----:B------:R-:W-:Y:S01]  /*94d0*/  MOV R18, R58 ;  /* 0x0000003a00127202 */ /* 0x000fe20000000f00 */
[----:B------:R-:W-:Y:S01]  /*94e0*/  IMAD.MOV.U32 R19, RZ, RZ, R71 ;  /* 0x000000ffff137224 */ /* 0x000fe200078e0047 */
[----:B-1-3--:R1:W2:Y:S01]  /*94f0*/  SHFL.IDX PT, R25, R62, 0x1, 0x181f ;  /* 0x00381f003e197f89 */ /* 0x00a2a200000e0000 */
        /* <DEDUP_REMOVED lines=8> */
[----:B------:R1:W3:Y:S01]  /*9580*/  SHFL.IDX PT, R24, R13, 0x1, 0x181f ;  /* 0x00381f000d187f89 */ /* 0x0002e200000e0000 */
        /* <DEDUP_REMOVED lines=8> */
[C---:B------:R-:W-:Y:S01]  /*9610*/  ISETP.GE.AND P0, PT, R22.reuse, c[0x0][0x27c], PT ;  /* 0x00009f0016007a0c */ /* 0x040fe20003f06270 */
[----:B------:R-:W-:Y:S01]  /*9620*/  CS2R R54, SRZ ;  /* 0x0000000000367805 */ /* 0x000fe2000001ff00 */
[----:B------:R-:W-:Y:S01]  /*9630*/  CS2R R52, SRZ ;  /* 0x0000000000347805 */ /* 0x000fe2000001ff00 */
[----:B------:R-:W-:-:S10]  /*9640*/  IADD3 R18, R22, 0x20, RZ ;  /* 0x0000002016127810 */ /* 0x000fd40007ffe0ff */
[----:B--23--:R-:W-:-:S04]  /*9650*/  @!P0 IMAD.WIDE R28, R22, 0x2, R24 ;  /* 0x00000002161c8825 */ /* 0x00cfc800078e0218 */
[----:B----4-:R-:W-:Y:S01]  /*9660*/  @!P0 IMAD.WIDE R26, R22, 0x2, R20 ;  /* 0x00000002161a8825 */ /* 0x010fe200078e0214 */
[----:B------:R2:W5:Y:S04]  /*9670*/  @!P0 LD.E.64 R54, [R28.64] ;  /* 0x000000161c368980 */ /* 0x000568000c101b00 */
[----:B------:R2:W5:Y:S01]  /*9680*/  @!P0 LD.E.64 R52, [R26.64] ;  /* 0x000000161a348980 */ /* 0x000562000c101b00 */
[----:B------:R-:W-:Y:S01]  /*9690*/  ISETP.GE.AND P0, PT, R18, c[0x0][0x27c], PT ;  /* 0x00009f0012007a0c */ /* 0x000fe20003f06270 */
[----:B------:R-:W-:Y:S01]  /*96a0*/  CS2R R48, SRZ ;  /* 0x0000000000307805 */ /* 0x000fe2000001ff00 */
[----:B------:R-:W-:-:S11]  /*96b0*/  CS2R R46, SRZ ;  /* 0x00000000002e7805 */ /* 0x000fd6000001ff00 */
[----:B------:R-:W-:-:S04]  /*96c0*/  @!P0 SHF.R.S32.HI R14, RZ, 0x1f, R18 ;  /* 0x0000001fff0e8819 */ /* 0x000fc80000011412 */
[----:B------:R-:W-:-:S04]  /*96d0*/  @!P0 LEA.HI R14, R14, R18, RZ, 0x2 ;  /* 0x000000120e0e8211 */ /* 0x000fc800078f10ff */
[----:B------:R-:W-:-:S05]  /*96e0*/  @!P0 LOP3.LUT R14, R14, 0xfffffffc, RZ, 0xc0, !PT ;  /* 0xfffffffc0e0e8812 */ /* 0x000fca00078ec0ff */
[----:B------:R-:W-:-:S04]  /*96f0*/  @!P0 IMAD.WIDE R24, R14, 0x2, R24 ;  /* 0x000000020e188825 */ /* 0x000fc800078e0218 */
[----:B------:R-:W-:Y:S01]  /*9700*/  @!P0 IMAD.WIDE R20, R14, 0x2, R20 ;  /* 0x000000020e148825 */ /* 0x000fe200078e0214 */
[----:B------:R2:W5:Y:S04]  /*9710*/  @!P0 LD.E.64 R48, [R24.64] ;  /* 0x0000001618308980 */ /* 0x000568000c101b00 */
[----:B------:R2:W5:Y:S02]  /*9720*/  @!P0 LD.E.64 R46, [R20.64] ;  /* 0x00000016142e8980 */ /* 0x000564000c101b00 */
.L_x_649:
[----:B------:R-:W-:Y:S05]  /*9730*/  BSYNC B0 ;  /* 0x0000000000007941 */ /* 0x000fea0003800000 */
.L_x_648:
[----:B------:R-:W-:Y:S01]  /*9740*/  ISETP.NE.AND P0, PT, R17, RZ, PT ;  /* 0x000000ff1100720c */ /* 0x000fe20003f05270 */
[----:B--2--5:R-:W-:Y:S01]  /*9750*/  IMAD.MOV.U32 R21, RZ, RZ, R48 ;  /* 0x000000ffff157224 */ /* 0x024fe200078e0030 */
[----:B------:R-:W-:Y:S01]  /*9760*/  MOV R17, R54 ;  /* 0x0000003600117202 */ /* 0x000fe20000000f00 */
[----:B----4-:R-:W-:Y:S01]  /*9770*/  IMAD.MOV.U32 R20, RZ, RZ, R49 ;  /* 0x000000ffff147224 */ /* 0x010fe200078e0031 */
[----:B------:R2:W4:Y:S01]  /*9780*/  SHFL.IDX PT, R25, R62, 0x2, 0x181f ;  /* 0x00581f003e197f89 */ /* 0x00052200000e0000 */
        /* <DEDUP_REMOVED lines=8> */
[----:B---3--:R2:W3:Y:S01]  /*9810*/  SHFL.IDX PT, R24, R13, 0x2, 0x181f ;  /* 0x00581f000d187f89 */ /* 0x0084e200000e0000 */
[----:B------:R-:W-:Y:S01]  /*9820*/  MOV R14, R53 ;  /* 0x00000035000e7202 */ /* 0x000fe20000000f00 */
[----:B------:R-:W-:Y:S01]  /*9830*/  CS2R R42, SRZ ;  /* 0x00000000002a7805 */ /* 0x000fe2000001ff00 */
[----:B------:R-:W-:Y:S01]  /*9840*/  PRMT R37, R20, 0x5410, R21 ;  /* 0x0000541014257816 */ /* 0x000fe20000000015 */
[----:B------:R2:W1:Y:S01]  /*9850*/  SHFL.IDX PT, R19, R16, 0x2, 0x181f ;  /* 0x00581f0010137f89 */ /* 0x00046200000e0000 */
[----:B------:R-:W-:Y:S01]  /*9860*/  PRMT R41, R14, 0x5410, R17 ;  /* 0x000054100e297816 */ /* 0x000fe20000000011 */
[----:B------:R-:W-:Y:S01]  /*9870*/  CS2R R20, SRZ ;  /* 0x0000000000147805 */ /* 0x000fe2000001ff00 */
[----:B------:R-:W-:Y:S01]  /*9880*/  CS2R R32, SRZ ;  /* 0x0000000000207805 */ /* 0x000fe2000001ff00 */
[----:B------:R2:W1:Y:S01]  /*9890*/  SHFL.IDX PT, R18, R12, 0x2, 0x181f ;  /* 0x00581f000c127f89 */ /* 0x00046200000e0000 */
[----:B------:R-:W-:Y:S01]  /*98a0*/  CS2R R38, SRZ ;  /* 0x0000000000267805 */ /* 0x000fe2000001ff00 */
[----:B------:R-:W-:Y:S05]  /*98b0*/  @P0 BRA `(.L_x_651) ;  /* 0x0000012000000947 */ /* 0x000fea0003800000 */
[C---:B------:R-:W-:Y:S01]  /*98c0*/  IADD3 R17, R22.reuse, 0x20, RZ ;  /* 0x0000002016117810 */ /* 0x040fe20007ffe0ff */
[----:B------:R-:W-:Y:S01]  /*98d0*/  CS2R R42, SRZ ;  /* 0x00000000002a7805 */ /* 0x000fe2000001ff00 */
[----:B------:R-:W-:Y:S01]  /*98e0*/  ISETP.GE.AND P1, PT, R22, c[0x0][0x27c], PT ;  /* 0x00009f0016007a0c */ /* 0x000fe20003f26270 */
[----:B------:R-:W-:Y:S01]  /*98f0*/  CS2R R38, SRZ ;  /* 0x0000000000267805 */ /* 0x000fe2000001ff00 */
[----:B------:R-:W-:Y:S01]  /*9900*/  ISETP.GE.AND P0, PT, R17, c[0x0][0x27c], PT ;  /* 0x00009f0011007a0c */ /* 0x000fe20003f06270 */
[----:B------:R-:W-:Y:S01]  /*9910*/  CS2R R34, SRZ ;  /* 0x0000000000227805 */ /* 0x000fe2000001ff00 */
[----:B------:R-:W-:-:S09]  /*9920*/  CS2R R32, SRZ ;  /* 0x0000000000207805 */ /* 0x000fd2000001ff00 */
[----:B---34-:R-:W-:Y:S02]  /*9930*/  @!P1 IMAD.WIDE R26, R22, 0x2, R24 ;  /* 0x00000002161a9825 */ /* 0x018fe400078e0218 */
[----:B------:R-:W-:-:S03]  /*9940*/  @!P0 SHF.R.S32.HI R14, RZ, 0x1f, R17 ;  /* 0x0000001fff0e8819 */ /* 0x000fc60000011411 */
[----:B------:R3:W5:Y:S01]  /*9950*/  @!P1 LD.E.64 R42, [R26.64] ;  /* 0x000000161a2a9980 */ /* 0x000762000c101b00 */
[----:B------:R-:W-:-:S04]  /*9960*/  @!P0 LEA.HI R14, R14, R17, RZ, 0x2 ;  /* 0x000000110e0e8211 */ /* 0x000fc800078f10ff */
[----:B------:R-:W-:-:S05]  /*9970*/  @!P0 LOP3.LUT R14, R14, 0xfffffffc, RZ, 0xc0, !PT ;  /* 0xfffffffc0e0e8812 */ /* 0x000fca00078ec0ff */
[----:B-1----:R-:W-:-:S04]  /*9980*/  @!P0 IMAD.WIDE R28, R14, 0x2, R18 ;  /* 0x000000020e1c8825 */ /* 0x002fc800078e0212 */
[----:B------:R-:W-:Y:S01]  /*9990*/  @!P0 IMAD.WIDE R24, R14, 0x2, R24 ;  /* 0x000000020e188825 */ /* 0x000fe200078e0218 */
[----:B------:R3:W5:Y:S03]  /*99a0*/  @!P0 LD.E.64 R32, [R28.64] ;  /* 0x000000161c208980 */ /* 0x000766000c101b00 */
[----:B------:R-:W-:Y:S01]  /*99b0*/  @!P1 IMAD.WIDE R18, R22, 0x2, R18 ;  /* 0x0000000216129825 */ /* 0x000fe200078e0212 */
[----:B------:R3:W5:Y:S04]  /*99c0*/  @!P0 LD.E.64 R34, [R24.64] ;  /* 0x0000001618228980 */ /* 0x000768000c101b00 */
[----:B------:R3:W5:Y:S02]  /*99d0*/  @!P1 LD.E.64 R38, [R18.64] ;  /* 0x0000001612269980 */ /* 0x000764000c101b00 */
.L_x_651:
[----:B------:R-:W-:Y:S05]  /*99e0*/  BSYNC B0 ;  /* 0x0000000000007941 */ /* 0x000fea0003800000 */
.L_x_650:
[----:B------:R-:W-:Y:S01]  /*99f0*/  ISETP.NE.AND P0, PT, R15, RZ, PT ;  /* 0x000000ff0f00720c */ /* 0x000fe20003f05270 */
[----:B------:R-:W2:Y:S01]  /*9a00*/  SHFL.IDX PT, R17, R16, 0x3, 0x181f ;  /* 0x00781f0010117f89 */ /* 0x000ea200000e0000 */
[----:B-----5:R-:W-:Y:S01]  /*9a10*/  IMAD.MOV.U32 R15, RZ, RZ, R34 ;  /* 0x000000ffff0f7224 */ /* 0x020fe200078e0022 */
[----:B------:R-:W-:Y:S01]  /*9a20*/  BSSY B0, `(.L_x_652) ;  /* 0x0000025000007945 */ /* 0x000fe20003800000 */
[----:B------:R-:W-:Y:S01]  /*9a30*/  IMAD.MOV.U32 R14, RZ, RZ, R35 ;  /* 0x000000ffff0e7224 */ /* 0x000fe200078e0023 */
[----:B------:R-:W4:Y:S01]  /*9a40*/  SHFL.IDX PT, R63, R62, 0x3, 0x181f ;  /* 0x00781f003e3f7f89 */ /* 0x000f2200000e0000 */
[----:B---3--:R-:W-:Y:S01]  /*9a50*/  CS2R R28, SRZ ;  /* 0x00000000001c7805 */ /* 0x008fe2000001ff00 */
[----:B-1----:R-:W-:Y:S01]  /*9a60*/  CS2R R18, SRZ ;  /* 0x0000000000127805 */ /* 0x002fe2000001ff00 */
[----:B------:R-:W-:Y:S01]  /*9a70*/  CS2R R26, SRZ ;  /* 0x00000000001a7805 */ /* 0x000fe2000001ff00 */
[----:B--2---:R1:W2:Y:S01]  /*9a80*/  SHFL.IDX PT, R16, R12, 0x3, 0x181f ;  /* 0x00781f000c107f89 */ /* 0x0042a200000e0000 */
[----:B------:R-:W-:Y:S01]  /*9a90*/  PRMT R30, R14, 0x5410, R15 ;  /* 0x000054100e1e7816 */ /* 0x000fe2000000000f */
[----:B------:R-:W-:Y:S01]  /*9aa0*/  IMAD.MOV.U32 R15, RZ, RZ, R32 ;  /* 0x000000ffff0f7224 */ /* 0x000fe200078e0020 */
[----:B------:R-:W-:Y:S01]  /*9ab0*/  MOV R14, R33 ;  /* 0x00000021000e7202 */ /* 0x000fe20000000f00 */
[----:B------:R3:W2:Y:S03]  /*9ac0*/  SHFL.IDX PT, R62, R13, 0x3, 0x181f ;  /* 0x00781f000d3e7f89 */ /* 0x0006a600000e0000 */
[----:B----4-:R-:W-:Y:S01]  /*9ad0*/  PRMT R25, R14, 0x5410, R15 ;  /* 0x000054100e197816 */ /* 0x010fe2000000000f */
[----:B-1----:R-:W-:Y:S01]  /*9ae0*/  IMAD.MOV.U32 R12, RZ, RZ, R43 ;  /* 0x000000ffff0c7224 */ /* 0x002fe200078e002b */
[----:B---3--:R-:W-:-:S04]  /*9af0*/  MOV R13, R42 ;  /* 0x0000002a000d7202 */ /* 0x008fc80000000f00 */
[----:B------:R-:W-:Y:S01]  /*9b00*/  PRMT R36, R12, 0x5410, R13 ;  /* 0x000054100c247816 */ /* 0x000fe2000000000d */
[----:B------:R-:W-:Y:S01]  /*9b10*/  IMAD.MOV.U32 R13, RZ, RZ, R38 ;  /* 0x000000ffff0d7224 */ /* 0x000fe200078e0026 */
[----:B------:R-:W-:-:S04]  /*9b20*/  MOV R12, R39 ;  /* 0x00000027000c7202 */ /* 0x000fc80000000f00 */
[----:B------:R-:W-:Y:S01]  /*9b30*/  PRMT R31, R12, 0x5410, R13 ;  /* 0x000054100c1f7816 */ /* 0x000fe2000000000d */
[----:B------:R-:W-:Y:S05]  /*9b40*/  @P0 BRA `(.L_x_653) ;  /* 0x0000012000000947 */ /* 0x000fea0003800000 */
[C---:B--2---:R-:W-:Y:S01]  /*9b50*/  IADD3 R13, R22.reuse, 0x20, RZ ;  /* 0x00000020160d7810 */ /* 0x044fe20007ffe0ff */
[----:B------:R-:W-:Y:S01]  /*9b60*/  CS2R R28, SRZ ;  /* 0x00000000001c7805 */ /* 0x000fe2000001ff00 */
[----:B------:R-:W-:Y:S01]  /*9b70*/  ISETP.GE.AND P1, PT, R22, c[0x0][0x27c], PT ;  /* 0x00009f0016007a0c */ /* 0x000fe20003f26270 */
[----:B------:R-:W-:Y:S01]  /*9b80*/  CS2R R26, SRZ ;  /* 0x00000000001a7805 */ /* 0x000fe2000001ff00 */
[----:B------:R-:W-:Y:S01]  /*9b90*/  ISETP.GE.AND P0, PT, R13, c[0x0][0x27c], PT ;  /* 0x00009f000d007a0c */ /* 0x000fe20003f06270 */
[----:B------:R-:W-:Y:S01]  /*9ba0*/  CS2R R20, SRZ ;  /* 0x0000000000147805 */ /* 0x000fe2000001ff00 */
[----:B------:R-:W-:-:S09]  /*9bb0*/  CS2R R18, SRZ ;  /* 0x0000000000127805 */ /* 0x000fd2000001ff00 */
[----:B------:R-:W-:Y:S02]  /*9bc0*/  @!P1 IMAD.WIDE R14, R22, 0x2, R62 ;  /* 0x00000002160e9825 */ /* 0x000fe400078e023e */
[----:B------:R-:W-:-:S03]  /*9bd0*/  @!P0 SHF.R.S32.HI R12, RZ, 0x1f, R13 ;  /* 0x0000001fff0c8819 */ /* 0x000fc6000001140d */
[----:B------:R1:W5:Y:S01]  /*9be0*/  @!P1 LD.E.64 R28, [R14.64] ;  /* 0x000000160e1c9980 */ /* 0x000362000c101b00 */
[----:B------:R-:W-:-:S04]  /*9bf0*/  @!P0 LEA.HI R12, R12, R13, RZ, 0x2 ;  /* 0x0000000d0c0c8211 */ /* 0x000fc800078f10ff */
[----:B------:R-:W-:-:S05]  /*9c00*/  @!P0 LOP3.LUT R12, R12, 0xfffffffc, RZ, 0xc0, !PT ;  /* 0xfffffffc0c0c8812 */ /* 0x000fca00078ec0ff */
[----:B------:R-:W-:-:S04]  /*9c10*/  @!P0 IMAD.WIDE R62, R12, 0x2, R62 ;  /* 0x000000020c3e8825 */ /* 0x000fc800078e023e */
[--C-:B------:R-:W-:Y:S01]  /*9c20*/  @!P0 IMAD.WIDE R12, R12, 0x2, R16.reuse ;  /* 0x000000020c0c8825 */ /* 0x100fe200078e0210 */
[----:B------:R1:W5:Y:S03]  /*9c30*/  @!P0 LD.E.64 R20, [R62.64] ;  /* 0x000000163e148980 */ /* 0x000366000c101b00 */
[----:B------:R-:W-:Y:S01]  /*9c40*/  @!P1 IMAD.WIDE R16, R22, 0x2, R16 ;  /* 0x0000000216109825 */ /* 0x000fe200078e0210 */
[----:B------:R1:W5:Y:S04]  /*9c50*/  @!P0 LD.E.64 R18, [R12.64] ;  /* 0x000000160c128980 */ /* 0x000368000c101b00 */
[----:B------:R1:W5:Y:S02]  /*9c60*/  @!P1 LD.E.64 R26, [R16.64] ;  /* 0x00000016101a9980 */ /* 0x000364000c101b00 */
.L_x_653:
[----:B--2---:R-:W-:Y:S05]  /*9c70*/  BSYNC B0 ;  /* 0x0000000000007941 */ /* 0x004fea0003800000 */
.L_x_652:
[----:B------:R-:W-:Y:S01]  /*9c80*/  UIADD3 UR4, -UR14, UR17, URZ ;  /* 0x000000110e047290 */ /* 0x000fe2000fffe13f */
[----:B-1---5:R-:W-:Y:S01]  /*9c90*/  IMAD.MOV.U32 R12, RZ, RZ, R20 ;  /* 0x000000ffff0c7224 */ /* 0x022fe200078e0014 */
[----:B------:R-:W-:-:S04]  /*9ca0*/  DEPBAR.LE SB0, 0x1 ;  /* 0x000080400000791a */ /* 0x000fc80000000000 */
[----:B------:R-:W-:Y:S01]  /*9cb0*/  UISETP.LT.AND UP0, UPT, UR4, 0x80, UPT ;  /* 0x000000800400788c */ /* 0x000fe2000bf01270 */
[----:B------:R-:W-:Y:S01]  /*9cc0*/  PRMT R17, R17, 0x5410, R12 ;  /* 0x0000541011117816 */ /* 0x000fe2000000000c */
[----:B------:R-:W-:Y:S01]  /*9cd0*/  IMAD.MOV.U32 R14, RZ, RZ, R21 ;  /* 0x000000ffff0e7224 */ /* 0x000fe200078e0015 */
[----:B------:R-:W-:Y:S01]  /*9ce0*/  MOV R15, R18 ;  /* 0x00000012000f7202 */ /* 0x000fe20000000f00 */
[----:B------:R-:W-:Y:S01]  /*9cf0*/  USEL UR4, UR4, 0x80, UP0 ;  /* 0x0000008004047887 */ /* 0x000fe20008000000 */
[----:B------:R-:W-:Y:S01]  /*9d00*/  IMAD.MOV.U32 R13, RZ, RZ, R28 ;  /* 0x000000ffff0d7224 */ /* 0x000fe200078e001c */
[----:B------:R-:W-:Y:S01]  /*9d10*/  BSSY B1, `(.L_x_654) ;  /* 0x0000067000017945 */ /* 0x000fe20003800000 */
[----:B------:R-:W-:Y:S01]  /*9d20*/  IMAD.MOV.U32 R12, RZ, RZ, R29 ;  /* 0x000000ffff0c7224 */ /* 0x000fe200078e001d */
[----:B------:R-:W-:Y:S01]  /*9d30*/  PRMT R17, R14, 0x7610, R17 ;  /* 0x000076100e117816 */ /* 0x000fe20000000011 */
[----:B------:R-:W-:Y:S01]  /*9d40*/  IMAD.MOV.U32 R14, RZ, RZ, R19 ;  /* 0x000000ffff0e7224 */ /* 0x000fe200078e0013 */
[----:B------:R-:W-:Y:S01]  /*9d50*/  BAR.SYNC.DEFER_BLOCKING 0x0 ;  /* 0x0000000000007b1d */ /* 0x000fe20000010000 */
[----:B------:R-:W-:-:S02]  /*9d60*/  ISETP.GE.AND P0, PT, R6, UR4, PT ;  /* 0x0000000406007c0c */ /* 0x000fc4000bf06270 */
[----:B------:R-:W-:Y:S01]  /*9d70*/  PRMT R24, R12, 0x5410, R13 ;  /* 0x000054100c187816 */ /* 0x000fe2000000000d */
[----:B------:R-:W-:Y:S01]  /*9d80*/  IMAD.MOV.U32 R13, RZ, RZ, R26 ;  /* 0x000000ffff0d7224 */ /* 0x000fe200078e001a */
[----:B------:R-:W-:Y:S02]  /*9d90*/  MOV R12, R27 ;  /* 0x0000001b000c7202 */ /* 0x000fe40000000f00 */
[----:B------:R-:W-:Y:S02]  /*9da0*/  PRMT R16, R14, 0x5410, R15 ;  /* 0x000054100e107816 */ /* 0x000fe4000000000f */
[----:B------:R-:W-:-:S05]  /*9db0*/  PRMT R23, R12, 0x5410, R13 ;  /* 0x000054100c177816 */ /* 0x000fca000000000d */
        /* <DEDUP_REMOVED lines=46> */
.L_x_657:
[----:B------:R-:W-:Y:S05]  /*a0a0*/  BSYNC B0 ;  /* 0x0000000000007941 */ /* 0x000fea0003800000 */
.L_x_656:
        /* <DEDUP_REMOVED lines=36> */
[----:B------:R-:W-:Y:S01]  /*a2f0*/  FFMA.FTZ R51, R12, R50, -R51 ;  /* 0x000000320c337223 */ /* 0x000fe20000010833 */
        /* <DEDUP_REMOVED lines=8> */
.L_x_655:
[----:B------:R-:W-:Y:S05]  /*a380*/  BSYNC B1 ;  /* 0x0000000000017941 */ /* 0x000fea0003800000 */
.L_x_654:
        /* <DEDUP_REMOVED lines=49> */
.L_x_661:
[----:B------:R-:W-:Y:S05]  /*a6a0*/  BSYNC B0 ;  /* 0x0000000000007941 */ /* 0x000fea0003800000 */
.L_x_660:
        /* <DEDUP_REMOVED lines=45> */
.L_x_659:
[----:B------:R-:W-:Y:S05]  /*a980*/  BSYNC B1 ;  /* 0x0000000000017941 */ /* 0x000fea0003800000 */
.L_x_658:
        /* <DEDUP_REMOVED lines=23> */
[CC--:B------:R-:W-:Y:S01]  /*ab00*/  FMUL.FTZ R42, R15.reuse, R39.reuse ;  /* 0x000000270f2a7220 */ /* 0x0c0fe20000410000 */
        /* <DEDUP_REMOVED lines=25> */
.L_x_665:
[----:B------:R-:W-:Y:S05]  /*aca0*/  BSYNC B0 ;  /* 0x0000000000007941 */ /* 0x000fea0003800000 */
.L_x_664:
        /* <DEDUP_REMOVED lines=45> */
.L_x_663:
[----:B------:R-:W-:Y:S05]  /*af80*/  BSYNC B1 ;  /* 0x0000000000017941 */ /* 0x000fea0003800000 */
.L_x_662:
[----:B-1----:R-:W-:-:S04]  /*af90*/  IADD3 R12, R6, 0x60, RZ ;  /* 0x00000060060c7810 */ /* 0x002fc80007ffe0ff */
        /* <DEDUP_REMOVED lines=47> */
.L_x_668:
[----:B------:R-:W-:Y:S05]  /*b290*/  BSYNC B0 ;  /* 0x0000000000007941 */ /* 0x000fea0003800000 */
.L_x_667:
[----:B------:R-:W-:-:S04]  /*b2a0*/  IADD3 R22, R22, 0x20, RZ ;  /* 0x0000002016167810 */ /* 0x000fc80007ffe0ff */
[----:B------:R-:W-:-:S13]  /*b2b0*/  ISETP.GE.AND P0, PT, R22, c[0x0][0x27c], PT ;  /* 0x00009f0016007a0c */ /* 0x000fda0003f06270 */
[----:B------:R-:W-:Y:S05]  /*b2c0*/  @P0 BRA `(.L_x_666) ;  /* 0x0000278000000947 */ /* 0x000fea0003800000 */
[----:B-1----:R-:W1:Y:S01]  /*b2d0*/  LDS.128 R12, [R64+0x7100] ;  /* 0x00710000400c7984 */ /* 0x002e620000000c00 */
        /* <DEDUP_REMOVED lines=11> */
[----:B------:R-:W-:Y:S02]  /*b390*/  HADD2.F32 R20, -RZ, R20.H0_H0 ;  /* 0x20000014ff147230 */ /* 0x000fe40000004100 */
[--C-:B-1----:R-:W-:Y:S02]  /*b3a0*/  HADD2.F32 R22, -RZ, R15.reuse.H0_H0 ;  /* 0x2000000fff167230 */ /* 0x102fe40000004100 */
[----:B------:R-:W-:Y:S02]  /*b3b0*/  HADD2.F32 R15, -RZ, R15.H1_H1 ;  /* 0x3000000fff0f7230 */ /* 0x000fe40000004100 */
[----:B------:R-:W-:-:S02]  /*b3c0*/  HADD2.F32 R23, -RZ, R12.H0_H0 ;  /* 0x2000000cff177230 */ /* 0x000fc40000004100 */
        /* <DEDUP_REMOVED lines=9> */
[----:B------:R-:W-:Y:S02]  /*b460*/  FMUL.FTZ R29, R24, R26 ;  /* 0x0000001a181d7220 */ /* 0x000fe40000410000 */
        /* <DEDUP_REMOVED lines=17> */
.L_x_645:
[----:B------:R-:W-:Y:S01]  /*b580*/  PLOP3.LUT P0, PT, PT, PT, UP2, 0x80, 0x0 ;  /* 0x000000000000781c */ /* 0x000fe20003f0f028 */
[----:B------:R-:W-:Y:S01]  /*b590*/  IMAD.U32 R19, RZ, RZ, UR31 ;  /* 0x0000001fff137e24 */ /* 0x000fe2000f8e00ff */
[----:B------:R-:W-:Y:S01]  /*b5a0*/  CS2R R54, SRZ ;  /* 0x0000000000367805 */ /* 0x000fe2000001ff00 */
[----:B------:R-:W-:Y:S01]  /*b5b0*/  IMAD.U32 R23, RZ, RZ, UR6 ;  /* 0x00000006ff177e24 */ /* 0x000fe2000f8e00ff */
[----:B------:R-:W-:Y:S01]  /*b5c0*/  CS2R R52, SRZ ;  /* 0x0000000000347805 */ /* 0x000fe2000001ff00 */
[----:B------:R-:W-:-:S08]  /*b5d0*/  IMAD.U32 R25, RZ, RZ, UR5 ;  /* 0x00000005ff197e24 */ /* 0x000fd0000f8e00ff */
[----:B------:R-:W-:Y:S01]  /*b5e0*/  @P0 IMAD.HI.U32 R18, R16, c[0x0][0x2c8], RZ ;  /* 0x0000b20010120a27 */ /* 0x000fe200078e00ff */
[----:B------:R-:W-:-:S13]  /*b5f0*/  PLOP3.LUT P0, PT, PT, PT, UP2, 0x80, 0x0 ;  /* 0x000000000000781c */ /* 0x000fda0003f0f028 */
[----:B------:R-:W-:Y:S01]  /*b600*/  @P0 SHF.R.U32.HI R16, RZ, c[0x0][0x2cc], R18 ;  /* 0x0000b300ff100a19 */ /* 0x000fe20000011612 */
[----:B------:R-:W-:-:S03]  /*b610*/  IMAD.U32 R18, RZ, RZ, UR30 ;  /* 0x0000001eff127e24 */ /* 0x000fc6000f8e00ff */
[----:B------:R-:W-:Y:S02]  /*b620*/  SHF.R.S32.HI R20, RZ, 0x1f, R16 ;  /* 0x0000001fff147819 */ /* 0x000fe40000011410 */
[----:B------:R-:W-:-:S03]  /*b630*/  MOV R22, R18 ;  /* 0x0000001200167202 */ /* 0x000fc60000000f00 */
[----:B------:R-:W-:Y:S02]  /*b640*/  IMAD R19, R20, c[0x0][0x280], RZ ;  /* 0x0000a00014137a24 */ /* 0x000fe400078e02ff */
[----:B------:R-:W-:-:S04]  /*b650*/  IMAD.WIDE.U32 R22, R16, c[0x0][0x280], R22 ;  /* 0x0000a00010167a25 */ /* 0x000fc800078e0016 */
[----:B------:R-:W-:Y:S01]  /*b660*/  IMAD R19, R16, c[0x0][0x284], R19 ;  /* 0x0000a10010137a24 */ /* 0x000fe200078e0213 */
[----:B------:R-:W-:Y:S01]  /*b670*/  LEA R18, P0, R22, c[0x0][0x270], 0x1 ;  /* 0x00009c0016127a11 */ /* 0x000fe200078008ff */
[----:B------:R-:W-:Y:S02]  /*b680*/  IMAD R20, R20, c[0x0][0x290], RZ ;  /* 0x0000a40014147a24 */ /* 0x000fe400078e02ff */
[----:B------:R-:W-:Y:S01]  /*b690*/  IMAD.IADD R19, R23, 0x1, R19 ;  /* 0x0000000117137824 */ /* 0x000fe200078e0213 */
[----:B------:R-:W-:Y:S01]  /*b6a0*/  MOV R23, UR33 ;  /* 0x0000002100177c02 */ /* 0x000fe20008000f00 */
[----:B------:R-:W-:-:S03]  /*b6b0*/  IMAD R20, R16, c[0x0][0x294], R20 ;  /* 0x0000a50010147a24 */ /* 0x000fc600078e0214 */
[----:B------:R-:W-:Y:S01]  /*b6c0*/  LEA.HI.X R19, R22, c[0x0][0x274], R19, 0x1, P0 ;  /* 0x00009d0016137a11 */ /* 0x000fe200000f0c13 */
[----:B------:R-:W-:-:S04]  /*b6d0*/  IMAD.U32 R22, RZ, RZ, UR32 ;  /* 0x00000020ff167e24 */ /* 0x000fc8000f8e00ff */
[----:B------:R-:W-:Y:S02]  /*b6e0*/  IMAD.MOV.U32 R24, RZ, RZ, R22 ;  /* 0x000000ffff187224 */ /* 0x000fe400078e0016 */
[----:B------:R-:W-:Y:S02]  /*b6f0*/  SHFL.IDX PT, R22, R19, RZ, 0x181f ;  /* 0x00181fff13167589 */ /* 0x000fe400000e0000 */
[----:B------:R-:W-:Y:S01]  /*b700*/  IMAD.WIDE.U32 R24, R16, c[0x0][0x290], R24 ;  /* 0x0000a40010187a25 */ /* 0x000fe200078e0018 */
[----:B------:R-:W-:-:S03]  /*b710*/  SHF.R.S32.HI R16, RZ, 0x1f, R244 ;  /* 0x0000001fff107819 */ /* 0x000fc600000114f4 */
[----:B------:R-:W-:Y:S01]  /*b720*/  IMAD.IADD R20, R25, 0x1, R20 ;  /* 0x0000000119147824 */ /* 0x000fe200078e0214 */
[----:B------:R-:W-:-:S04]  /*b730*/  LEA R21, P0, R24, c[0x0][0x288], 0x1 ;  /* 0x0000a20018157a11 */ /* 0x000fc800078008ff */
[----:B------:R-:W-:Y:S02]  /*b740*/  LEA.HI.X R20, R24, c[0x0][0x28c], R20, 0x1, P0 ;  /* 0x0000a30018147a11 */ /* 0x000fe400000f0c14 */
[----:B------:R-:W1:Y:S01]  /*b750*/  SHFL.IDX PT, R24, R18, RZ, 0x181f ;  /* 0x00181fff12187589 */ /* 0x000e6200000e0000 */
[----:B------:R-:W-:-:S03]  /*b760*/  ISETP.GE.OR P0, PT, R244, c[0x0][0x27c], P3 ;  /* 0x00009f00f4007a0c */ /* 0x000fc60001f06670 */
[----:B------:R-:W-:Y:S10]  /*b770*/  SHFL.IDX PT, R23, R20, RZ, 0x181f ;  /* 0x00181fff14177589 */ /* 0x000ff400000e0000 */
[----:B------:R-:W-:-:S02]  /*b780*/  @!P0 SHF.L.U32 R27, R244, 0x1, RZ ;  /* 0x00000001f41b8819 */ /* 0x000fc400000006ff */
[----:B------:R-:W-:Y:S02]  /*b790*/  @!P0 SHF.L.U64.HI R26, R244, 0x1, R16 ;  /* 0x00000001f41a8819 */ /* 0x000fe40000010210 */
[----:B-1----:R-:W-:-:S05]  /*b7a0*/  @!P0 IADD3 R24, P1, R24, R27, RZ ;  /* 0x0000001b18188210 */ /* 0x002fca0007f3e0ff */
[----:B------:R-:W-:Y:S02]  /*b7b0*/  @!P0 IMAD.X R25, R22, 0x1, R26, P1 ;  /* 0x0000000116198824 */ /* 0x000fe400008e061a */
        /* <DEDUP_REMOVED lines=42> */
.L_x_670:
[----:B--2-4-:R-:W-:Y:S05]  /*ba60*/  BSYNC B0 ;  /* 0x0000000000007941 */ /* 0x014fea0003800000 */
.L_x_669:
[----:B------:R-:W-:Y:S01]  /*ba70*/  ISETP.NE.AND P0, PT, R17, RZ, PT ;  /* 0x000000ff1100720c */ /* 0x000fe20003f05270 */
[----:B-1----:R-:W-:Y:S01]  /*ba80*/  SHFL.IDX PT, R22, R19, 0x2, 0x181f ;  /* 0x00581f0013167f89 */ /* 0x002fe200000e0000 */
[----:B------:R-:W-:Y:S01]  /*ba90*/  ISETP.NE.AND P3, PT, R15, RZ, PT ;  /* 0x000000ff0f00720c */ /* 0x000fe20003f65270 */
[----:B------:R-:W-:Y:S01]  /*baa0*/  CS2R R34, SRZ ;  /* 0x0000000000227805 */ /* 0x000fe2000001ff00 */
[----:B------:R-:W-:Y:S01]  /*bab0*/  ISETP.GE.OR P0, PT, R244, c[0x0][0x27c], P0 ;  /* 0x00009f00f4007a0c */ /* 0x000fe20000706670 */
[----:B------:R-:W1:Y:S01]  /*bac0*/  SHFL.IDX PT, R17, R18, 0x2, 0x181f ;  /* 0x00581f0012117f89 */ /* 0x000e6200000e0000 */
[----:B------:R-:W-:-:S11]  /*bad0*/  CS2R R32, SRZ ;  /* 0x0000000000207805 */ /* 0x000fd6000001ff00 */
[C---:B------:R-:W-:Y:S01]  /*bae0*/  @!P0 IMAD.SHL.U32 R15, R244.reuse, 0x2, RZ ;  /* 0x00000002f40f8824 */ /* 0x040fe200078e00ff */
[----:B------:R-:W-:-:S04]  /*baf0*/  @!P0 SHF.L.U64.HI R23, R244, 0x1, R16 ;  /* 0x00000001f4178819 */ /* 0x000fc80000010210 */
[-C--:B-1----:R-:W-:Y:S02]  /*bb00*/  @!P0 IADD3 R24, P2, R17, R15.reuse, RZ ;  /* 0x0000000f11188210 */ /* 0x082fe40007f5e0ff */
[----:B------:R-:W1:Y:S03]  /*bb10*/  SHFL.IDX PT, R17, R21, 0x2, 0x181f ;  /* 0x00581f0015117f89 */ /* 0x000e6600000e0000 */
[----:B------:R-:W-:Y:S02]  /*bb20*/  @!P0 IMAD.X R25, R22, 0x1, R23, P2 ;  /* 0x0000000116198824 */ /* 0x000fe400010e0617 */
[----:B------:R-:W2:Y:S01]  /*bb30*/  SHFL.IDX PT, R22, R20, 0x2, 0x181f ;  /* 0x00581f0014167f89 */ /* 0x000ea200000e0000 */
[----:B------:R-:W-:Y:S01]  /*bb40*/  CS2R R30, SRZ ;  /* 0x00000000001e7805 */ /* 0x000fe2000001ff00 */
[----:B------:R-:W-:Y:S02]  /*bb50*/  CS2R R28, SRZ ;  /* 0x00000000001c7805 */ /* 0x000fe4000001ff00 */
[----:B------:R3:W4:Y:S01]  /*bb60*/  @!P0 LD.E.128 R32, [R24.64] ;  /* 0x0000001618208980 */ /* 0x000722000c101d00 */
[----:B-1----:R-:W-:-:S05]  /*bb70*/  @!P0 IADD3 R26, P2, R17, R15, RZ ;  /* 0x0000000f111a8210 */ /* 0x002fca0007f5e0ff */
[----:B--2---:R-:W-:-:S05]  /*bb80*/  @!P0 IMAD.X R27, R22, 0x1, R23, P2 ;  /* 0x00000001161b8824 */ /* 0x004fca00010e0617 */
[----:B------:R1:W2:Y:S01]  /*bb90*/  @!P0 LD.E.128 R28, [R26.64] ;  /* 0x000000161a1c8980 */ /* 0x0002a2000c101d00 */
[----:B-----5:R-:W-:Y:S02]  /*bba0*/  IMAD.MOV.U32 R17, RZ, RZ, R40 ;  /* 0x000000ffff117224 */ /* 0x020fe400078e0028 */
[----:B------:R-:W-:Y:S01]  /*bbb0*/  IMAD.MOV.U32 R15, RZ, RZ, R41 ;  /* 0x000000ffff0f7224 */ /* 0x000fe200078e0029 */
[----:B------:R-:W-:Y:S01]  /*bbc0*/  MOV R22, R43 ;  /* 0x0000002b00167202 */ /* 0x000fe20000000f00 */
[----:B------:R-:W-:-:S03]  /*bbd0*/  IMAD.MOV.U32 R23, RZ, RZ, R42 ;  /* 0x000000ffff177224 */ /* 0x000fc600078e002a */
[----:B------:R-:W-:Y:S01]  /*bbe0*/  PRMT R62, R15, 0x5410, R17 ;  /* 0x000054100f3e7816 */ /* 0x000fe20000000011 */
[----:B------:R-:W-:Y:S01]  /*bbf0*/  IMAD.MOV.U32 R17, RZ, RZ, R36 ;  /* 0x000000ffff117224 */ /* 0x000fe200078e0024 */
[----:B------:R-:W-:Y:S01]  /*bc00*/  PRMT R63, R22, 0x5410, R23 ;  /* 0x00005410163f7816 */ /* 0x000fe20000000017 */
[----:B------:R-:W-:Y:S01]  /*bc10*/  IMAD.MOV.U32 R15, RZ, RZ, R37 ;  /* 0x000000ffff0f7224 */ /* 0x000fe200078e0025 */
[----:B------:R-:W-:Y:S01]  /*bc20*/  MOV R22, R39 ;  /* 0x0000002700167202 */ /* 0x000fe20000000f00 */
[----:B------:R-:W-:-:S03]  /*bc30*/  IMAD.MOV.U32 R23, RZ, RZ, R38 ;  /* 0x000000ffff177224 */ /* 0x000fc600078e0026 */
[----:B------:R-:W-:Y:S02]  /*bc40*/  PRMT R60, R15, 0x5410, R17 ;  /* 0x000054100f3c7816 */ /* 0x000fe40000000011 */
[----:B------:R-:W-:Y:S01]  /*bc50*/  PRMT R61, R22, 0x5410, R23 ;  /* 0x00005410163d7816 */ /* 0x000fe20000000017 */
[----:B------:R4:W2:Y:S04]  /*bc60*/  SHFL.IDX PT, R15, R21, 0x3, 0x181f ;  /* 0x00781f00150f7f89 */ /* 0x0008a800000e0000 */
[----:B------:R4:W2:Y:S01]  /*bc70*/  SHFL.IDX PT, R17, R20, 0x3, 0x181f ;  /* 0x00781f0014117f89 */ /* 0x0008a200000e0000 */
[----:B------:R-:W-:Y:S03]  /*bc80*/  BSSY B0, `(.L_x_671) ;  /* 0x000001f000007945 */ /* 0x000fe60003800000 */
[----:B------:R-:W2:Y:S01]  /*bc90*/  SHFL.IDX PT, R19, R19, 0x3, 0x181f ;  /* 0x00781f0013137f89 */ /* 0x000ea200000e0000 */
[----:B-1----:R-:W-:-:S03]  /*bca0*/  CS2R R26, SRZ ;  /* 0x00000000001a7805 */ /* 0x002fc6000001ff00 */
[----:B------:R-:W1:Y:S01]  /*bcb0*/  SHFL.IDX PT, R18, R18, 0x3, 0x181f ;  /* 0x00781f0012127f89 */ /* 0x000e6200000e0000 */
[----:B---3--:R-:W-:Y:S01]  /*bcc0*/  CS2R R24, SRZ ;  /* 0x0000000000187805 */ /* 0x008fe2000001ff00 */
[----:B----4-:R-:W-:Y:S01]  /*bcd0*/  IMAD.MOV.U32 R23, RZ, RZ, R34 ;  /* 0x000000ffff177224 */ /* 0x010fe200078e0022 */
[----:B------:R-:W-:Y:S01]  /*bce0*/  MOV R22, R35 ;  /* 0x0000002300167202 */ /* 0x000fe20000000f00 */
[----:B------:R-:W-:Y:S02]  /*bcf0*/  IMAD.MOV.U32 R21, RZ, RZ, R32 ;  /* 0x000000ffff157224 */ /* 0x000fe400078e0020 */
[----:B------:R-:W-:Y:S01]  /*bd00*/  IMAD.MOV.U32 R20, RZ, RZ, R33 ;  /* 0x000000ffff147224 */ /* 0x000fe200078e0021 */
[----:B------:R-:W-:-:S04]  /*bd10*/  PRMT R59, R22, 0x5410, R23 ;  /* 0x00005410163b7816 */ /* 0x000fc80000000017 */
[----:B------:R-:W-:Y:S01]  /*bd20*/  PRMT R58, R20, 0x5410, R21 ;  /* 0x00005410143a7816 */ /* 0x000fe20000000015 */
[----:B--2---:R-:W-:Y:S01]  /*bd30*/  IMAD.MOV.U32 R23, RZ, RZ, R30 ;  /* 0x000000ffff177224 */ /* 0x004fe200078e001e */
[----:B------:R-:W-:Y:S01]  /*bd40*/  MOV R22, R31 ;  /* 0x0000001f00167202 */ /* 0x000fe20000000f00 */
[----:B------:R-:W-:Y:S02]  /*bd50*/  IMAD.MOV.U32 R21, RZ, RZ, R28 ;  /* 0x000000ffff157224 */ /* 0x000fe400078e001c */
[----:B------:R-:W-:Y:S01]  /*bd60*/  IMAD.MOV.U32 R20, RZ, RZ, R29 ;  /* 0x000000ffff147224 */ /* 0x000fe200078e001d */
[----:B------:R-:W-:Y:S02]  /*bd70*/  PRMT R57, R22, 0x5410, R23 ;  /* 0x0000541016397816 */ /* 0x000fe40000000017 */
[----:B------:R-:W-:Y:S02]  /*bd80*/  CS2R R22, SRZ ;  /* 0x0000000000167805 */ /* 0x000fe4000001ff00 */
[----:B------:R-:W-:-:S02]  /*bd90*/  PRMT R56, R20, 0x5410, R21 ;  /* 0x0000541014387816 */ /* 0x000fc40000000015 */
[----:B------:R-:W-:Y:S01]  /*bda0*/  CS2R R20, SRZ ;  /* 0x0000000000147805 */ /* 0x000fe2000001ff00 */
[----:B------:R-:W-:Y:S05]  /*bdb0*/  @P3 BRA `(.L_x_672) ;  /* 0x000000b000003947 */ /* 0x000fea0003800000 */
[C---:B-1----:R-:W-:Y:S01]  /*bdc0*/  IMAD.SHL.U32 R20, R244.reuse, 0x2, RZ ;  /* 0x00000002f4147824 */ /* 0x042fe200078e00ff */
[----:B------:R-:W-:Y:S01]  /*bdd0*/  SHF.L.U64.HI R16, R244, 0x1, R16 ;  /* 0x00000001f4107819 */ /* 0x000fe20000010210 */
[----:B------:R-:W-:Y:S01]  /*bde0*/  CS2R R24, SRZ ;  /* 0x0000000000187805 */ /* 0x000fe2000001ff00 */
[----:B------:R-:W-:Y:S02]  /*bdf0*/  CS2R R22, SRZ ;  /* 0x0000000000167805 */ /* 0x000fe4000001ff00 */
[-C--:B------:R-:W-:Y:S02]  /*be00*/  IADD3 R18, P2, R18, R20.reuse, RZ ;  /* 0x0000001412127210 */ /* 0x080fe40007f5e0ff */
[----:B------:R-:W-:Y:S02]  /*be10*/  IADD3 R44, P0, R15, R20, RZ ;  /* 0x000000140f2c7210 */ /* 0x000fe40007f1e0ff */
[----:B------:R-:W-:Y:S01]  /*be20*/  CS2R R20, SRZ ;  /* 0x0000000000147805 */ /* 0x000fe2000001ff00 */
[----:B------:R-:W-:-:S02]  /*be30*/  IMAD.X R19, R19, 0x1, R16, P2 ;  /* 0x0000000113137824 */ /* 0x000fc400010e0610 */
[----:B------:R-:W-:-:S03]  /*be40*/  IMAD.X R45, R17, 0x1, R16, P0 ;  /* 0x00000001112d7824 */ /* 0x000fc600000e0610 */
[----:B------:R1:W5:Y:S04]  /*be50*/  @!P1 LD.E.128 R24, [R18.64] ;  /* 0x0000001612189980 */ /* 0x000368000c101d00 */
[----:B------:R1:W5:Y:S02]  /*be60*/  @!P1 LD.E.128 R20, [R44.64] ;  /* 0x000000162c149980 */ /* 0x000364000c101d00 */
.L_x_672:
[----:B-1----:R-:W-:Y:S05]  /*be70*/  BSYNC B0 ;  /* 0x0000000000007941 */ /* 0x002fea0003800000 */
.L_x_671:
[----:B------:R-:W-:Y:S01]  /*be80*/  UIADD3 UR4, -UR14, UR17, URZ ;  /* 0x000000110e047290 */ /* 0x000fe2000fffe13f */
[----:B-----5:R-:W-:Y:S01]  /*be90*/  IMAD.MOV.U32 R15, RZ, RZ, R26 ;  /* 0x000000ffff0f7224 */ /* 0x020fe200078e001a */
        /* <DEDUP_REMOVED lines=12> */
[----:B------:R-:W-:-:S02]  /*bf60*/  ISETP.GE.OR P0, PT, R6, UR4, P1 ;  /* 0x0000000406007c0c */ /* 0x000fc40008f06670 */
[----:B------:R-:W-:Y:S01]  /*bf70*/  PRMT R46, R15, 0x5410, R16 ;  /* 0x000054100f2e7816 */ /* 0x000fe20000000010 */
[----:B------:R-:W-:Y:S01]  /*bf80*/  IMAD.MOV.U32 R16, RZ, RZ, R20 ;  /* 0x000000ffff107224 */ /* 0x000fe200078e0014 */
[----:B------:R-:W-:Y:S02]  /*bf90*/  MOV R15, R21 ;  /* 0x00000015000f7202 */ /* 0x000fe40000000f00 */
[----:B------:R-:W-:Y:S02]  /*bfa0*/  PRMT R45, R17, 0x5410, R18 ;  /* 0x00005410112d7816 */ /* 0x000fe40000000012 */
[----:B------:R-:W-:-:S05]  /*bfb0*/  PRMT R44, R15, 0x5410, R16 ;  /* 0x000054100f2c7816 */ /* 0x000fca0000000010 */
[----:B------:R-:W-:Y:S05]  /*bfc0*/  @P0 BRA `(.L_x_674) ;  /* 0x000005f000000947 */ /* 0x000fea0003800000 */
[----:B------:R-:W-:Y:S01]  /*bfd0*/  MOV R17, c[0x0][0x27c] ;  /* 0x00009f0000117a02 */ /* 0x000fe20000000f00 */
[--C-:B------:R-:W-:Y:S01]  /*bfe0*/  HADD2.F32 R77, -RZ, R66.reuse.H0_H0 ;  /* 0x20000042ff4d7230 */ /* 0x100fe20000004100 */
[--C-:B------:R-:W-:Y:S01]  /*bff0*/  SHF.R.U64 R48, R48, 0x10, R49.reuse ;  /* 0x0000001030307819 */ /* 0x100fe20000001231 */
[--C-:B------:R-:W-:Y:S01]  /*c000*/  HADD2.F32 R83, -RZ, R69.reuse.H0_H0 ;  /* 0x20000045ff537230 */ /* 0x100fe20000004100 */
        /* <DEDUP_REMOVED lines=44> */
[----:B------:R-:W-:Y:S01]  /*c2d0*/  HADD2.F32 R18, -RZ, R19.H0_H0 ;  /* 0x20000013ff127230 */ /* 0x000fe20000004100 */
        /* <DEDUP_REMOVED lines=14> */
[----:B------:R-:W-:Y:S01]  /*c3c0*/  FMUL.FTZ R85, R18, R67 ;  /* 0x0000004312557220 */ /* 0x000fe20000410000 */
[----:B------:R-:W-:Y:S01]  /*c3d0*/  HADD2.F32 R15, -RZ, R15.H1_H1 ;  /* 0x3000000fff0f7230 */ /* 0x000fe20000004100 */
[----:B------:R-:W-:Y:S01]  /*c3e0*/  FMUL.FTZ R12, R19, R87 ;  /* 0x00000057130c7220 */ /* 0x000fe20000410000 */
        /* <DEDUP_REMOVED lines=29> */
.L_x_674:
[----:B------:R-:W-:Y:S05]  /*c5c0*/  BSYNC B0 ;  /* 0x0000000000007941 */ /* 0x000fea0003800000 */
.L_x_673:
[----:B-1----:R-:W-:Y:S01]  /*c5d0*/  IADD3 R13, R6, 0x20, RZ ;  /* 0x00000020060d7810 */ /* 0x002fe20007ffe0ff */
[----:B------:R-:W-:Y:S03]  /*c5e0*/  BSSY B0, `(.L_x_675) ;  /* 0x000006c000007945 */ /* 0x000fe60003800000 */
[----:B------:R-:W-:-:S13]  /*c5f0*/  ISETP.GE.OR P0, PT, R13, UR4, P1 ;  /* 0x000000040d007c0c */ /* 0x000fda0008f06670 */
        /* <DEDUP_REMOVED lines=8> */
[--C-:B------:R-:W-:Y:S01]  /*c680*/  HADD2.F32 R74, -RZ, R63.reuse.H0_H0 ;  /* 0x2000003fff4a7230 */ /* 0x100fe20000004100 */
        /* <DEDUP_REMOVED lines=8> */
[----:B------:R-:W-:-:S02]  /*c710*/  SHF.L.U32 R14, R15, 0x3, RZ ;  /* 0x000000030f0e7819 */ /* 0x000fc400000006ff */
[----:B------:R-:W-:Y:S01]  /*c720*/  LOP3.LUT R18, R17, 0x38, R244, 0xf8, !PT ;  /* 0x0000003811127812 */ /* 0x000fe200078ef8f4 */
[----:B------:R-:W-:Y:S01]  /*c730*/  IMAD.SHL.U32 R13, R13, 0x400, RZ ;  /* 0x000004000d0d7824 */ /* 0x000fe200078e00ff */
[----:B------:R-:W-:Y:S02]  /*c740*/  SHF.R.U32.HI R16, RZ, 0x3, R17 ;  /* 0x00000003ff107819 */ /* 0x000fe40000011611 */
[----:B------:R-:W-:Y:S02]  /*c750*/  LOP3.LUT R12, R12, 0xfffffe00, RZ, 0xc0, !PT ;  /* 0xfffffe000c0c7812 */ /* 0x000fe400078ec0ff */
[----:B------:R-:W-:Y:S02]  /*c760*/  LOP3.LUT R14, R17, 0x38, R14, 0xf8, !PT ;  /* 0x00000038110e7812 */ /* 0x000fe400078ef80e */
[----:B------:R-:W-:Y:S02]  /*c770*/  LOP3.LUT R18, R12, R18, R16, 0xf6, !PT ;  /* 0x000000120c127212 */ /* 0x000fe400078ef610 */
[----:B------:R-:W-:-:S02]  /*c780*/  LOP3.LUT R14, R14, R16, RZ, 0x3c, !PT ;  /* 0x000000100e0e7212 */ /* 0x000fc400078e3cff */
[----:B------:R-:W-:Y:S02]  /*c790*/  LOP3.LUT R13, R13, 0x7fffe000, RZ, 0xc0, !PT ;  /* 0x7fffe0000d0d7812 */ /* 0x000fe400078ec0ff */
[----:B------:R-:W-:Y:S02]  /*c7a0*/  SHF.L.U32 R49, R18, 0x1, RZ ;  /* 0x0000000112317819 */ /* 0x000fe400000006ff */
[----:B------:R-:W-:Y:S02]  /*c7b0*/  IADD3 R48, R14, R13, R12 ;  /* 0x0000000d0e307210 */ /* 0x000fe40007ffe00c */
[--C-:B------:R-:W-:Y:S01]  /*c7c0*/  SHF.R.U64 R36, R36, 0x10, R37.reuse ;  /* 0x0000001024247819 */ /* 0x100fe20000001225 */
[----:B------:R-:W1:Y:S01]  /*c7d0*/  LDS.128 R16, [R49+0x100] ;  /* 0x0001000031107984 */ /* 0x000e620000000c00 */
[----:B------:R-:W-:Y:S02]  /*c7e0*/  SHF.L.U32 R48, R48, 0x1, RZ ;  /* 0x0000000130307819 */ /* 0x000fe400000006ff */
[----:B------:R-:W-:-:S02]  /*c7f0*/  SHF.R.U32.HI R50, RZ, 0x10, R37 ;  /* 0x00000010ff327819 */ /* 0x000fc40000011625 */
        /* <DEDUP_REMOVED lines=34> */
[----:B------:R-:W-:Y:S01]  /*ca20*/  HADD2.F32 R64, -RZ, R61.H1_H1 ;  /* 0x3000003dff407230 */ /* 0x000fe20000004100 */
[-C--:B------:R-:W-:Y:S01]  /*ca30*/  FMUL.FTZ R13, R19, R39.reuse ;  /* 0x00000027130d7220 */ /* 0x080fe20000410000 */
[----:B------:R-:W-:Y:S01]  /*ca40*/  HADD2.F32 R16, -RZ, R18.H0_H0 ;  /* 0x20000012ff107230 */ /* 0x000fe20000004100 */
[----:B------:R-:W-:Y:S01]  /*ca50*/  FMUL.FTZ R61, R52, R60 ;  /* 0x0000003c343d7220 */ /* 0x000fe20000410000 */
[----:B------:R-:W-:Y:S01]  /*ca60*/  HADD2.F32 R66, -RZ, R12.H1_H1 ;  /* 0x3000000cff427230 */ /* 0x000fe20000004100 */
[C---:B------:R-:W-:Y:S01]  /*ca70*/  FMUL.FTZ R39, R15.reuse, R39 ;  /* 0x000000270f277220 */ /* 0x040fe20000410000 */
[----:B------:R-:W-:Y:S01]  /*ca80*/  HADD2.F32 R12, -RZ, R14.H0_H0 ;  /* 0x2000000eff0c7230 */ /* 0x000fe20000004100 */
[----:B------:R-:W-:Y:S01]  /*ca90*/  FFMA.FTZ R15, R15, R42, R13 ;  /* 0x0000002a0f0f7223 */ /* 0x000fe2000001000d */
[----:B------:R-:W-:Y:S01]  /*caa0*/  HADD2.F32 R18, -RZ, R18.H1_H1 ;  /* 0x30000012ff127230 */ /* 0x000fe20000004100 */
[C---:B------:R-:W-:Y:S01]  /*cab0*/  FMUL.FTZ R60, R65.reuse, R60 ;  /* 0x0000003c413c7220 */ /* 0x040fe20000410000 */
[----:B------:R-:W-:Y:S01]  /*cac0*/  HADD2.F32 R14, -RZ, R14.H1_H1 ;  /* 0x3000000eff0e7230 */ /* 0x000fe20000004100 */
[----:B------:R-:W-:Y:S01]  /*cad0*/  FFMA.FTZ R61, R65, R62, R61 ;  /* 0x0000003e413d7223 */ /* 0x000fe2000001003d */
[----:B------:R-:W-:Y:S01]  /*cae0*/  HADD2.F32 R65, -RZ, R36.H0_H0 ;  /* 0x20000024ff417230 */ /* 0x000fe20000004100 */
[-C--:B------:R-:W-:Y:S01]  /*caf0*/  FMUL.FTZ R13, R16, R64.reuse ;  /* 0x00000040100d7220 */ /* 0x080fe20000410000 */
[----:B------:R-:W-:Y:S01]  /*cb00*/  F2FP.PACK_AB R15, R15, R71 ;  /* 0x000000470f0f723e */ /* 0x000fe200000000ff */
[----:B------:R-:W-:-:S02]  /*cb10*/  FMUL.FTZ R64, R12, R64 ;  /* 0x000000400c407220 */ /* 0x000fc40000410000 */
[----:B------:R-:W-:Y:S02]  /*cb20*/  FFMA.FTZ R36, R12, R63, R13 ;  /* 0x0000003f0c247223 */ /* 0x000fe4000001000d */
[-C--:B------:R-:W-:Y:S02]  /*cb30*/  FMUL.FTZ R12, R53, R65.reuse ;  /* 0x00000041350c7220 */ /* 0x080fe40000410000 */
[-C--:B------:R-:W-:Y:S02]  /*cb40*/  FMUL.FTZ R13, R18, R38.reuse ;  /* 0x00000026120d7220 */ /* 0x080fe40000410000 */
[----:B------:R-:W-:Y:S02]  /*cb50*/  FMUL.FTZ R65, R66, R65 ;  /* 0x0000004142417220 */ /* 0x000fe40000410000 */
[----:B------:R-:W-:Y:S02]  /*cb60*/  FMUL.FTZ R38, R14, R38 ;  /* 0x000000260e267220 */ /* 0x000fe40000410000 */
[----:B------:R-:W-:-:S02]  /*cb70*/  FFMA.FTZ R64, R16, R63, -R64 ;  /* 0x0000003f10407223 */ /* 0x000fc40000010840 */
[----:B------:R-:W-:Y:S02]  /*cb80*/  FFMA.FTZ R54, R43, R69, -R54 ;  /* 0x000000452b367223 */ /* 0x000fe40000010836 */
[----:B------:R-:W-:Y:S02]  /*cb90*/  FFMA.FTZ R50, R51, R55, -R50 ;  /* 0x0000003733327223 */ /* 0x000fe40000010832 */
[----:B------:R-:W-:Y:S02]  /*cba0*/  FFMA.FTZ R70, R17, R74, -R70 ;  /* 0x0000004a11467223 */ /* 0x000fe40000010846 */
[----:B------:R-:W-:Y:S01]  /*cbb0*/  FFMA.FTZ R19, R19, R42, -R39 ;  /* 0x0000002a13137223 */ /* 0x000fe20000010827 */
[----:B------:R-:W-:Y:S01]  /*cbc0*/  F2FP.PACK_AB R17, R50, R54 ;  /* 0x000000363211723e */ /* 0x000fe200000000ff */
[----:B------:R-:W-:Y:S02]  /*cbd0*/  FFMA.FTZ R60, R52, R62, -R60 ;  /* 0x0000003e343c7223 */ /* 0x000fe4000001083c */
[----:B------:R-:W-:Y:S01]  /*cbe0*/  FFMA.FTZ R16, R53, R40, -R65 ;  /* 0x0000002835107223 */ /* 0x000fe20000010841 */
[----:B------:R-:W-:Y:S01]  /*cbf0*/  F2FP.PACK_AB R19, R19, R70 ;  /* 0x000000461313723e */ /* 0x000fe200000000ff */
[----:B------:R-:W-:-:S02]  /*cc00*/  FFMA.FTZ R18, R18, R37, -R38 ;  /* 0x0000002512127223 */ /* 0x000fc40000010826 */
[----:B------:R-:W-:Y:S01]  /*cc10*/  FFMA.FTZ R12, R66, R40, R12 ;  /* 0x00000028420c7223 */ /* 0x000fe2000001000c */
[----:B------:R-:W-:Y:S01]  /*cc20*/  F2FP.PACK_AB R16, R16, R60 ;  /* 0x0000003c1010723e */ /* 0x000fe200000000ff */
[----:B------:R-:W-:Y:S01]  /*cc30*/  FFMA.FTZ R14, R14, R37, R13 ;  /* 0x000000250e0e7223 */ /* 0x000fe2000001000d */
[----:B------:R-:W-:Y:S02]  /*cc40*/  F2FP.PACK_AB R18, R18, R64 ;  /* 0x000000401212723e */ /* 0x000fe400000000ff */
[----:B------:R-:W-:Y:S02]  /*cc50*/  F2FP.PACK_AB R13, R41, R67 ;  /* 0x00000043290d723e */ /* 0x000fe400000000ff */
[----:B------:R-:W-:Y:S01]  /*cc60*/  F2FP.PACK_AB R12, R12, R61 ;  /* 0x0000003d0c0c723e */ /* 0x000fe200000000ff */
[----:B------:R1:W-:Y:S01]  /*cc70*/  STS.128 [R49+0x100], R16 ;  /* 0x0001001031007388 */ /* 0x0003e20000000c00 */
[----:B------:R-:W-:-:S05]  /*cc80*/  F2FP.PACK_AB R14, R14, R36 ;  /* 0x000000240e0e723e */ /* 0x000fca00000000ff */
[----:B------:R1:W-:Y:S02]  /*cc90*/  STS.128 [R48+0x100], R12 ;  /* 0x0001000c30007388 */ /* 0x0003e40000000c00 */
.L_x_676:
[----:B------:R-:W-:Y:S05]  /*cca0*/  BSYNC B0 ;  /* 0x0000000000007941 */ /* 0x000fea0003800000 */
.L_x_675:
        /* <DEDUP_REMOVED lines=97> */
[-C--:B------:R-:W-:Y:S01]  /*d2c0*/  FFMA.FTZ R16, R41, R32.reuse, -R49 ;  /* 0x0000002029107223 */ /* 0x080fe20000010831 */
        /* <DEDUP_REMOVED lines=11> */
.L_x_678:
[----:B------:R-:W-:Y:S05]  /*d380*/  BSYNC B0 ;  /* 0x0000000000007941 */ /* 0x000fea0003800000 */
.L_x_677:
[----:B-1----:R-:W-:-:S04]  /*d390*/  IADD3 R13, R6, 0x60, RZ ;  /* 0x00000060060d7810 */ /* 0x002fc80007ffe0ff */
        /* <DEDUP_REMOVED lines=107> */
.L_x_666:
[----:B------:R-:W-:Y:S05]  /*da50*/  BSYNC B2 ;  /* 0x0000000000027941 */ /* 0x000fea0003800000 */
.L_x_644:
[----:B------:R-:W-:Y:S01]  /*da60*/  IMAD R11, R11, c[0x0][0x208], RZ ;  /* 0x000082000b0b7a24 */ /* 0x000fe200078e02ff */
[----:B------:R-:W-:Y:S01]  /*da70*/  BAR.SYNC.DEFER_BLOCKING 0x0 ;  /* 0x0000000000007b1d */ /* 0x000fe20000010000 */
[----:B-1----:R-:W-:Y:S01]  /*da80*/  IMAD.WIDE.U32 R12, R238, c[0x0][0x208], RZ ;  /* 0x00008200ee0c7a25 */ /* 0x002fe200078e00ff */
[----:B------:R-:W-:Y:S01]  /*da90*/  LOP3.LUT P3, RZ, R0, 0x2, RZ, 0xc0, !PT ;  /* 0x0000000200ff7812 */ /* 0x000fe2000786c0ff */
[----:B------:R-:W-:Y:S01]  /*daa0*/  UISETP.GE.AND UP0, UPT, UR10, 0x2, UPT ;  /* 0x000000020a00788c */ /* 0x000fe2000bf06270 */
[----:B------:R-:W-:Y:S01]  /*dab0*/  SHF.R.S32.HI R245, RZ, 0x1f, R244 ;  /* 0x0000001ffff57819 */ /* 0x000fe200000114f4 */
[----:B------:R-:W-:Y:S02]  /*dac0*/  IMAD R11, R238, c[0x0][0x20c], R11 ;  /* 0x00008300ee0b7a24 */ /* 0x000fe400078e020b */
[----:B------:R-:W-:Y:S02]  /*dad0*/  IMAD.SHL.U32 R14, R6, 0x8, RZ ;  /* 0x00000008060e7824 */ /* 0x000fe400078e00ff */
[----:B------:R-:W-:-:S02]  /*dae0*/  IMAD.IADD R13, R13, 0x1, R11 ;  /* 0x000000010d0d7824 */ /* 0x000fc400078e020b */
[----:B------:R-:W-:Y:S01]  /*daf0*/  IMAD R11, R7, c[0x0][0x218], RZ ;  /* 0x00008600070b7a24 */ /* 0x000fe200078e02ff */
[----:B------:R-:W-:Y:S01]  /*db00*/  LEA.HI R7, R5, R73, RZ, 0x5 ;  /* 0x0000004905077211 */ /* 0x000fe200078f28ff */
[----:B------:R-:W-:Y:S02]  /*db10*/  IMAD.SHL.U32 R234, R0, 0x40, RZ ;  /* 0x0000004000ea7824 */ /* 0x000fe400078e00ff */
[C---:B------:R-:W-:Y:S01]  /*db20*/  IMAD.WIDE.U32 R12, R237.reuse, c[0x0][0x218], R12 ;  /* 0x00008600ed0c7a25 */ /* 0x040fe200078e000c */
[----:B------:R-:W-:Y:S02]  /*db30*/  SHF.R.S32.HI R6, RZ, 0x5, R7 ;  /* 0x00000005ff067819 */ /* 0x000fe40000011407 */
[----:B------:R-:W-:Y:S01]  /*db40*/  LOP3.LUT R234, R234, 0x1c0, RZ, 0xc0, !PT ;  /* 0x000001c0eaea7812 */ /* 0x000fe200078ec0ff */
[----:B------:R-:W-:Y:S01]  /*db50*/  IMAD R11, R237, c[0x0][0x21c], R11 ;  /* 0x00008700ed0b7a24 */ /* 0x000fe200078e020b */
[----:B------:R-:W-:Y:S01]  /*db60*/  IADD3 R12, P0, R12, UR28, RZ ;  /* 0x0000001c0c0c7c10 */ /* 0x000fe2000ff1e0ff */
[----:B------:R-:W-:Y:S01]  /*db70*/  IMAD R188, R6, 0x400, R4 ;  /* 0x0000040006bc7824 */ /* 0x000fe200078e0204 */
[----:B------:R-:W-:Y:S01]  /*db80*/  LOP3.LUT R14, R234, 0x8, R14, 0xf8, !PT ;  /* 0x00000008ea0e7812 */ /* 0x000fe200078ef80e */
[----:B------:R-:W-:Y:S01]  /*db90*/  IMAD.SHL.U32 R240, R9, 0x2, RZ ;  /* 0x0000000209f07824 */ /* 0x000fe200078e00ff */
[----:B------:R-:W-:-:S02]  /*dba0*/  SHF.R.U32.HI R234, RZ, 0x3, R234 ;  /* 0x00000003ffea7819 */ /* 0x000fc400000116ea */
[C---:B------:R-:W-:Y:S01]  /*dbb0*/  LEA R196, R188.reuse, 0x100, 0x1 ;  /* 0x00000100bcc47811 */ /* 0x040fe200078e08ff */
[----:B------:R-:W-:Y:S01]  /*dbc0*/  IMAD.SHL.U32 R188, R188, 0x2, RZ ;  /* 0x00000002bcbc7824 */ /* 0x000fe200078e00ff */
[----:B------:R-:W-:Y:S01]  /*dbd0*/  LOP3.LUT R234, R14, R234, RZ, 0x3c, !PT ;  /* 0x000000ea0eea7212 */ /* 0x000fe200078e3cff */
[----:B------:R-:W-:Y:S01]  /*dbe0*/  IMAD.WIDE R14, R244, 0x2, RZ ;  /* 0x00000002f40e7825 */ /* 0x000fe200078e02ff */
[----:B------:R-:W-:Y:S02]  /*dbf0*/  IADD3.X R11, R13, UR12, R11, P0, !PT ;  /* 0x0000000c0d0b7c10 */ /* 0x000fe400087fe40b */
[----:B------:R-:W-:Y:S01]  /*dc00*/  LEA R62, P0, R12, c[0x0][0x1f8], 0x1 ;  /* 0x00007e000c3e7a11 */ /* 0x000fe200078008ff */
[--C-:B------:R-:W-:Y:S01]  /*dc10*/  IMAD R192, R3, 0x2, R196.reuse ;  /* 0x0000000203c07824 */ /* 0x100fe200078e02c4 */
[----:B------:R-:W-:Y:S01]  /*dc20*/  LDSM.16.M88.4 R136, [R188+0x100] ;  /* 0x00010000bc88783b */ /* 0x000fe20000000200 */
[C---:B------:R-:W-:Y:S01]  /*dc30*/  IMAD R196, R2.reuse, 0x2, R196 ;  /* 0x0000000202c47824 */ /* 0x040fe200078e02c4 */
[----:B------:R-:W-:Y:S01]  /*dc40*/  SHF.R.S32.HI R13, RZ, 0x1f, R8 ;  /* 0x0000001fff0d7819 */ /* 0x000fe20000011408 */
[----:B------:R-:W-:Y:S01]  /*dc50*/  IMAD R204, R2, 0x2, R192 ;  /* 0x0000000202cc7824 */ /* 0x000fe200078e02c0 */
[----:B------:R-:W1:Y:S01]  /*dc60*/  SHFL.IDX PT, R70, R62, 0x2, 0x181f ;  /* 0x00581f003e467f89 */ /* 0x000e6200000e0000 */
[----:B------:R-:W-:Y:S01]  /*dc70*/  IMAD R234, R10, 0x200, R234 ;  /* 0x000002000aea7824 */ /* 0x000fe200078e02ea */
[----:B------:R-:W-:-:S02]  /*dc80*/  LEA.HI.X R10, R12, c[0x0][0x1fc], R11, 0x1, P0 ;  /* 0x00007f000c0a7a11 */ /* 0x000fc400000f0c0b */
[----:B------:R-:W-:Y:S01]  /*dc90*/  LDSM.16.M88.4 R140, [R192] ;  /* 0x00000000c08c783b */ /* 0x000fe20000000200 */
[----:B------:R-:W-:Y:S01]  /*dca0*/  LEA.HI R13, R13, R8, RZ, 0x3 ;  /* 0x000000080d0d7211 */ /* 0x000fe200078f18ff */
[----:B------:R-:W-:Y:S02]  /*dcb0*/  IMAD.SHL.U32 R234, R234, 0x2, RZ ;  /* 0x00000002eaea7824 */ /* 0x000fe400078e00ff */
[----:B------:R-:W-:Y:S01]  /*dcc0*/  LDSM.16.M88.4 R172, [R196] ;  /* 0x00000000c4ac783b */ /* 0x000fe20000000200 */
[----:B------:R-:W-:Y:S02]  /*dcd0*/  LOP3.LUT R239, R13, 0xfffffff8, RZ, 0xc0, !PT ;  /* 0xfffffff80def7812 */ /* 0x000fe400078ec0ff */
[C---:B------:R-:W-:Y:S01]  /*dce0*/  IADD3 R13, R234.reuse, 0x8100, RZ ;  /* 0x00008100ea0d7810 */ /* 0x040fe20007ffe0ff */
[----:B------:R-:W-:Y:S01]  /*dcf0*/  LDSM.16.M88.4 R180, [R204] ;  /* 0x00000000ccb4783b */ /* 0x000fe20000000200 */
[----:B------:R-:W-:Y:S01]  /*dd00*/  IADD3 R233, R234, 0x8120, RZ ;  /* 0x00008120eae97810 */ /* 0x000fe20007ffe0ff */
[----:B------:R-:W-:Y:S01]  /*dd10*/  IMAD.WIDE R22, R239, 0x2, RZ ;  /* 0x00000002ef167825 */ /* 0x000fe200078e02ff */
[----:B------:R-:W-:Y:S01]  /*dd20*/  @P3 IADD3 R233, R13, -0x20, RZ ;  /* 0xffffffe00de93810 */ /* 0x000fe20007ffe0ff */
[----:B------:R-:W-:Y:S01]  /*dd30*/  LDSM.16.M88.4 R188, [R188+0x4100] ;  /* 0x00410000bcbc783b */ /* 0x000fe20000000200 */
[----:B------:R-:W-:-:S02]  /*dd40*/  SHF.R.S32.HI R241, RZ, 0x1f, R239 ;  /* 0x0000001ffff17819 */ /* 0x000fc400000114ef */
[C---:B------:R-:W-:Y:S01]  /*dd50*/  IADD3 R227, R233.reuse, 0x800, RZ ;  /* 0x00000800e9e37810 */ /* 0x040fe20007ffe0ff */
[----:B------:R-:W-:Y:S01]  /*dd60*/  LDSM.16.M88.4 R192, [R192+0x4000] ;  /* 0x00400000c0c0783b */ /* 0x000fe20000000200 */
[C---:B------:R-:W-:Y:S02]  /*dd70*/  IADD3 R226, R233.reuse, 0x1000, RZ ;  /* 0x00001000e9e27810 */ /* 0x040fe40007ffe0ff */
[C---:B------:R-:W-:Y:S01]  /*dd80*/  IADD3 R225, R233.reuse, 0x1800, RZ ;  /* 0x00001800e9e17810 */ /* 0x040fe20007ffe0ff */
[----:B------:R-:W-:Y:S01]  /*dd90*/  LDSM.16.M88.4 R196, [R196+0x4000] ;  /* 0x00400000c4c4783b */ /* 0x000fe20000000200 */
[-C--:B-1----:R-:W-:Y:S02]  /*dda0*/  IADD3 R74, P1, R14, R70.reuse, RZ ;  /* 0x000000460e4a7210 */ /* 0x082fe40007f3e0ff */
[----:B------:R-:W-:Y:S01]  /*ddb0*/  IADD3 R70, P3, R22, R70, RZ ;  /* 0x0000004616467210 */ /* 0x000fe20007f7e0ff */
[----:B------:R-:W-:Y:S01]  /*ddc0*/  LDSM.16.M88.4 R204, [R204+0x4000] ;  /* 0x00400000cccc783b */ /* 0x000fe20000000200 */
[----:B------:R-:W-:-:S02]  /*ddd0*/  IADD3 R224, R233, 0x2000, RZ ;  /* 0x00002000e9e07810 */ /* 0x000fc40007ffe0ff */
[C---:B------:R-:W-:Y:S01]  /*dde0*/  IADD3 R223, R233.reuse, 0x2800, RZ ;  /* 0x00002800e9df7810 */ /* 0x040fe20007ffe0ff */
[----:B------:R-:W-:Y:S01]  /*ddf0*/  BAR.SYNC.DEFER_BLOCKING 0x0 ;  /* 0x0000000000007b1d */ /* 0x000fe20000010000 */
[C---:B------:R-:W-:Y:S02]  /*de00*/  IADD3 R222, R233.reuse, 0x3000, RZ ;  /* 0x00003000e9de7810 */ /* 0x040fe40007ffe0ff */
[C---:B------:R-:W-:Y:S02]  /*de10*/  IADD3 R221, R233.reuse, 0x3800, RZ ;  /* 0x00003800e9dd7810 */ /* 0x040fe40007ffe0ff */
[C---:B------:R-:W-:Y:S01]  /*de20*/  IADD3 R219, R233.reuse, 0x4000, RZ ;  /* 0x00004000e9db7810 */ /* 0x040fe20007ffe0ff */
[----:B------:R-:W1:Y:S01]  /*de30*/  SHFL.IDX PT, R88, R62, RZ, 0x181f ;  /* 0x00181fff3e587589 */ /* 0x000e6200000e0000 */
[C---:B------:R-:W-:Y:S02]  /*de40*/  IADD3 R218, R233.reuse, 0x4800, RZ ;  /* 0x00004800e9da7810 */ /* 0x040fe40007ffe0ff */
[C---:B------:R-:W-:Y:S01]  /*de50*/  IADD3 R217, R233.reuse, 0x5000, RZ ;  /* 0x00005000e9d97810 */ /* 0x040fe20007ffe0ff */
[----:B------:R-:W2:Y:S01]  /*de60*/  SHFL.IDX PT, R80, R62, 0x1, 0x181f ;  /* 0x00381f003e507f89 */ /* 0x000ea200000e0000 */
[----:B------:R-:W-:-:S02]  /*de70*/  IADD3 R216, R233, 0x5800, RZ ;  /* 0x00005800e9d87810 */ /* 0x000fc40007ffe0ff */
[C---:B------:R-:W-:Y:S01]  /*de80*/  IADD3 R215, R233.reuse, 0x6000, RZ ;  /* 0x00006000e9d77810 */ /* 0x040fe20007ffe0ff */
[----:B------:R-:W3:Y:S01]  /*de90*/  SHFL.IDX PT, R11, R10, 0x2, 0x181f ;  /* 0x00581f000a0b7f89 */ /* 0x000ee200000e0000 */
[C---:B------:R-:W-:Y:S02]  /*dea0*/  IADD3 R214, R233.reuse, 0x6800, RZ ;  /* 0x00006800e9d67810 */ /* 0x040fe40007ffe0ff */
[C---:B------:R-:W-:Y:S01]  /*deb0*/  IADD3 R213, R233.reuse, 0x7000, RZ ;  /* 0x00007000e9d57810 */ /* 0x040fe20007ffe0ff */
[----:B------:R-:W4:Y:S01]  /*dec0*/  SHFL.IDX PT, R12, R10, RZ, 0x181f ;  /* 0x00181fff0a0c7589 */ /* 0x000f2200000e0000 */
[----:B------:R-:W-:-:S03]  /*ded0*/  IADD3 R212, R233, 0x7800, RZ ;  /* 0x00007800e9d47810 */ /* 0x000fc60007ffe0ff */
[----:B------:R-:W5:Y:S01]  /*dee0*/  SHFL.IDX PT, R20, R10, 0x1, 0x181f ;  /* 0x00381f000a147f89 */ /* 0x000f6200000e0000 */
[----:B------:R-:W-:-:S04]  /*def0*/  DEPBAR.LE SB0, 0x0 ;  /* 0x000080000000791a */ /* 0x000fc80000000000 */
[----:B------:R-:W5:Y:S04]  /*df00*/  SHFL.IDX PT, R62, R62, 0x3, 0x181f ;  /* 0x00781f003e3e7f89 */ /* 0x000f6800000e0000 */
[----:B------:R-:W-:Y:S01]  /*df10*/  BAR.SYNC.DEFER_BLOCKING 0x0 ;  /* 0x0000000000007b1d */ /* 0x000fe20000010000 */
[----:B-1----:R-:W-:Y:S02]  /*df20*/  IADD3 R90, P0, R88, R14, RZ ;  /* 0x0000000e585a7210 */ /* 0x002fe40007f1e0ff */
[----:B--2---:R-:W-:-:S03]  /*df30*/  IADD3 R82, P2, R14, R80, RZ ;  /* 0x000000500e527210 */ /* 0x004fc60007f5e0ff */
[----:B------:R-:W1:Y:S01]  /*df40*/  SHFL.IDX PT, R10, R10, 0x3, 0x181f ;  /* 0x00781f000a0a7f89 */ /* 0x000e6200000e0000 */
[--C-:B---3--:R-:W-:Y:S01]  /*df50*/  IMAD.X R75, R15, 0x1, R11.reuse, P1 ;  /* 0x000000010f4b7824 */ /* 0x108fe200008e060b */
[----:B------:R-:W-:Y:S01]  /*df60*/  IADD3 R88, P1, R88, R22, RZ ;  /* 0x0000001658587210 */ /* 0x000fe20007f3e0ff */
[----:B------:R-:W-:Y:S02]  /*df70*/  IMAD.X R71, R23, 0x1, R11, P3 ;  /* 0x0000000117477824 */ /* 0x000fe400018e060b */
[C---:B----4-:R-:W-:Y:S02]  /*df80*/  IMAD.X R91, R12.reuse, 0x1, R15, P0 ;  /* 0x000000010c5b7824 */ /* 0x050fe400000e060f */
[----:B------:R-:W-:Y:S01]  /*df90*/  IMAD.X R89, R12, 0x1, R23, P1 ;  /* 0x000000010c597824 */ /* 0x000fe200008e0617 */
[----:B------:R-:W-:Y:S01]  /*dfa0*/  ISETP.GE.AND P1, PT, R244, c[0x0][0x1d4], PT ;  /* 0x00007500f4007a0c */ /* 0x000fe20003f26270 */
[----:B-----5:R-:W-:Y:S01]  /*dfb0*/  IMAD.X R83, R15, 0x1, R20, P2 ;  /* 0x000000010f537824 */ /* 0x020fe200010e0614 */
[----:B------:R-:W-:-:S02]  /*dfc0*/  IADD3 R60, P0, R14, R62, RZ ;  /* 0x0000003e0e3c7210 */ /* 0x000fc40007f1e0ff */
[----:B------:R-:W-:Y:S01]  /*dfd0*/  IADD3 R62, P2, R22, R62, RZ ;  /* 0x0000003e163e7210 */ /* 0x000fe20007f5e0ff */
[----:B------:R-:W2:Y:S04]  /*dfe0*/  LDSM.16.M88.4 R24, [R234+0x8100] ;  /* 0x00810000ea18783b */ /* 0x000ea80000000200 */
[----:B------:R-:W3:Y:S01]  /*dff0*/  LDSM.16.M88.4 R16, [R234+0x8900] ;  /* 0x00890000ea10783b */ /* 0x000ee20000000200 */
[--C-:B-1----:R-:W-:Y:S01]  /*e000*/  IMAD.X R63, R23, 0x1, R10.reuse, P2 ;  /* 0x00000001173f7824 */ /* 0x102fe200010e060a */
[----:B------:R-:W-:Y:S01]  /*e010*/  ISETP.LT.OR P2, PT, R68, 0x1, P1 ;  /* 0x000000014400780c */ /* 0x000fe20000f41670 */
[----:B------:R-:W-:Y:S01]  /*e020*/  IMAD.X R61, R15, 0x1, R10, P0 ;  /* 0x000000010f3d7824 */ /* 0x000fe200000e060a */
[----:B------:R-:W-:Y:S01]  /*e030*/  IADD3 R80, P0, R22, R80, RZ ;  /* 0x0000005016507210 */ /* 0x000fe20007f1e0ff */
[----:B------:R-:W-:Y:S04]  /*e040*/  LDSM.16.M88.4 R56, [R233] ;  /* 0x00000000e938783b */ /* 0x000fe80000000200 */
[----:B------:R-:W-:Y:S01]  /*e050*/  IMAD.X R81, R23, 0x1, R20, P0 ;  /* 0x0000000117517824 */ /* 0x000fe200000e0614 */
[----:B------:R-:W-:Y:S01]  /*e060*/  ISETP.GE.AND P0, PT, R8, c[0x0][0x1d4], PT ;  /* 0x0000750008007a0c */ /* 0x000fe20003f06270 */
[----:B------:R-:W-:Y:S04]  /*e070*/  LDSM.16.M88.4 R12, [R233+0x800] ;  /* 0x00080000e90c783b */ /* 0x000fe80000000200 */
[----:B------:R-:W-:Y:S04]  /*e080*/  LDSM.16.M88.4 R8, [R234+0x9100] ;  /* 0x00910000ea08783b */ /* 0x000fe80000000200 */
[----:B------:R-:W1:Y:S04]  /*e090*/  LDSM.16.M88.4 R100, [R234+0x9900] ;  /* 0x00990000ea64783b */ /* 0x000e680000000200 */
[----:B------:R-:W4:Y:S04]  /*e0a0*/  LDSM.16.M88.4 R92, [R234+0xa100] ;  /* 0x00a10000ea5c783b */ /* 0x000f280000000200 */
[----:B------:R-:W5:Y:S04]  /*e0b0*/  LDSM.16.M88.4 R84, [R234+0xa900] ;  /* 0x00a90000ea54783b */ /* 0x000f680000000200 */
[----:B------:R-:W5:Y:S04]  /*e0c0*/  LDSM.16.M88.4 R76, [R234+0xb100] ;  /* 0x00b10000ea4c783b */ /* 0x000f680000000200 */
[----:B------:R-:W-:Y:S01]  /*e0d0*/  LDSM.16.M88.4 R64, [R234+0xb900] ;  /* 0x00b90000ea40783b */ /* 0x000fe20000000200 */
[C---:B--2---:R-:W-:Y:S03]  /*e0e0*/  HMMA.16816.F32 R28, R136.reuse, R24, RZ ;  /* 0x00000018881c723c */ /* 0x044fe600000018ff */
[----:B------:R-:W-:Y:S04]  /*e0f0*/  LDSM.16.M88.4 R52, [R233+0x1000] ;  /* 0x00100000e934783b */ /* 0x000fe80000000200 */
[----:B------:R-:W-:Y:S01]  /*e100*/  LDSM.16.M88.4 R48, [R233+0x1800] ;  /* 0x00180000e930783b */ /* 0x000fe20000000200 */
[C---:B---3--:R-:W-:Y:S03]  /*e110*/  HMMA.16816.F32 R20, R136.reuse, R16, RZ ;  /* 0x000000108814723c */ /* 0x048fe600000018ff */
[----:B------:R-:W-:Y:S04]  /*e120*/  LDSM.16.M88.4 R40, [R233+0x2000] ;  /* 0x00200000e928783b */ /* 0x000fe80000000200 */
[----:B------:R-:W-:Y:S01]  /*e130*/  LDSM.16.M88.4 R36, [R233+0x2800] ;  /* 0x00280000e924783b */ /* 0x000fe20000000200 */
[C---:B------:R-:W-:Y:S03]  /*e140*/  HMMA.16816.F32 R16, R136.reuse, R18, RZ ;  /* 0x000000128810723c */ /* 0x040fe600000018ff */
[----:B------:R-:W2:Y:S04]  /*e150*/  LDSM.16.M88.4 R32, [R233+0x3000] ;  /* 0x00300000e920783b */ /* 0x000ea80000000200 */
[----:B------:R-:W3:Y:S01]  /*e160*/  LDSM.16.M88.4 R44, [R233+0x3800] ;  /* 0x00380000e92c783b */ /* 0x000ee20000000200 */
[----:B-1----:R-:W-:Y:S03]  /*e170*/  HMMA.16816.F32 R104, R136, R100, RZ ;  /* 0x000000648868723c */ /* 0x002fe600000018ff */
[----:B------:R-:W-:Y:S01]  /*e180*/  @!PT LDS RZ, [RZ] ;  /* 0x00000000fffff984 */ /* 0x000fe20000000800 */
[----:B------:R-:W-:Y:S01]  /*e190*/  @!PT LDS RZ, [RZ] ;  /* 0x00000000fffff984 */ /* 0x000fe20000000800 */
[----:B------:R-:W-:Y:S01]  /*e1a0*/  @!PT LDS RZ, [RZ] ;  /* 0x00000000fffff984 */ /* 0x000fe20000000800 */
[----:B------:R5:W-:Y:S01]  /*e1b0*/  LDGSTS.E.BYPASS.LTC128B.128 [R240+0x100], [R90.64], !P2 ;  /* 0x001000005af07fae */ /* 0x000be2000d101d56 */
[----:B------:R-:W-:-:S04]  /*e1c0*/  ISETP.LT.OR P2, PT, R68, 0x1, P0 ;  /* 0x000000014400780c */ /* 0x000fc80000741670 */
[C---:B----4-:R-:W-:Y:S08]  /*e1d0*/  HMMA.16816.F32 R96, R136.reuse, R92, RZ ;  /* 0x0000005c8860723c */ /* 0x050ff000000018ff */
[----:B------:R-:W-:Y:S01]  /*e1e0*/  HMMA.16816.F32 R92, R136, R94, RZ ;  /* 0x0000005e885c723c */ /* 0x000fe200000018ff */
[----:B------:R5:W-:Y:S01]  /*e1f0*/  LDGSTS.E.BYPASS.LTC128B.128 [R240+0x4100], [R88.64], !P2 ;  /* 0x0410000058f07fae */ /* 0x000be2000d101d56 */
[----:B------:R-:W-:-:S06]  /*e200*/  ISETP.LT.OR P2, PT, R68, 0x21, P1 ;  /* 0x000000214400780c */ /* 0x000fcc0000f41670 */
[C---:B------:R-:W-:Y:S07]  /*e210*/  HMMA.16816.F32 R20, R140.reuse, R12, R20 ;  /* 0x0000000c8c14723c */ /* 0x040fee0000001814 */
[----:B------:R1:W-:Y:S01]  /*e220*/  LDGSTS.E.BYPASS.LTC128B.128 [R240+0x1100], [R82.64], !P2 ;  /* 0x0110000052f07fae */ /* 0x0003e2000d101d56 */
[C---:B------:R-:W-:Y:S01]  /*e230*/  ISETP.LT.OR P2, PT, R68.reuse, 0x21, P0 ;  /* 0x000000214400780c */ /* 0x040fe20000741670 */
[----:B------:R-:W-:Y:S08]  /*e240*/  HMMA.16816.F32 R16, R140, R14, R16 ;  /* 0x0000000e8c10723c */ /* 0x000ff00000001810 */
[----:B------:R-:W-:Y:S04]  /*e250*/  HMMA.16816.F32 R12, R136, R8, RZ ;  /* 0x00000008880c723c */ /* 0x000fe800000018ff */
[----:B------:R1:W-:Y:S01]  /*e260*/  LDGSTS.E.BYPASS.LTC128B.128 [R240+0x5100], [R80.64], !P2 ;  /* 0x0510000050f07fae */ /* 0x0003e2000d101d56 */
[----:B------:R-:W-:-:S02]  /*e270*/  ISETP.LT.OR P2, PT, R68, 0x41, P1 ;  /* 0x000000414400780c */ /* 0x000fc40000f41670 */
[C---:B------:R-:W-:Y:S01]  /*e280*/  ISETP.LT.OR P1, PT, R68.reuse, 0x61, P1 ;  /* 0x000000614400780c */ /* 0x040fe20000f21670 */
[C---:B-----5:R-:W-:Y:S08]  /*e290*/  HMMA.16816.F32 R88, R136.reuse, R84, RZ ;  /* 0x000000548858723c */ /* 0x060ff000000018ff */
[----:B------:R-:W-:Y:S02]  /*e2a0*/  HMMA.16816.F32 R84, R136, R86, RZ ;  /* 0x000000568854723c */ /* 0x000fe400000018ff */
[----:B------:R4:W-:Y:S01]  /*e2b0*/  LDGSTS.E.BYPASS.LTC128B.128 [R240+0x2100], [R74.64], !P2 ;  /* 0x021000004af07fae */ /* 0x0009e2000d101d56 */
[----:B------:R-:W-:-:S02]  /*e2c0*/  ISETP.LT.OR P2, PT, R68, 0x41, P0 ;  /* 0x000000414400780c */ /* 0x000fc40000741670 */
[----:B------:R-:W-:-:S03]  /*e2d0*/  ISETP.LT.OR P0, PT, R68, 0x61, P0 ;  /* 0x000000614400780c */ /* 0x000fc60000701670 */
[C---:B------:R-:W-:Y:S08]  /*e2e0*/  HMMA.16816.F32 R100, R136.reuse, R102, RZ ;  /* 0x000000668864723c */ /* 0x040ff000000018ff */
[----:B-1----:R-:W-:Y:S01]  /*e2f0*/  HMMA.16816.F32 R80, R136, R76, RZ ;  /* 0x0000004c8850723c */ /* 0x002fe200000018ff */
[----:B------:R1:W-:Y:S01]  /*e300*/  LDGSTS.E.BYPASS.LTC128B.128 [R240+0x6100], [R70.64], !P2 ;  /* 0x0610000046f07fae */ /* 0x0003e2000d101d56 */
[----:B------:R-:W-:Y:S01]  /*e310*/  LOP3.LUT P2, RZ, R0, 0x4, RZ, 0xc0, !PT ;  /* 0x0000000400ff7812 */ /* 0x000fe2000784c0ff */
[----:B------:R-:W-:-:S02]  /*e320*/  IMAD.MOV.U32 R0, RZ, RZ, 0x40 ;  /* 0x00000040ff007424 */ /* 0x000fc400078e00ff */
[----:B------:R5:W-:Y:S03]  /*e330*/  LDGSTS.E.BYPASS.LTC128B.128 [R240+0x3100], [R60.64], !P1 ;  /* 0x031000003cf07fae */ /* 0x000be6000c901d56 */
        /* <DEDUP_REMOVED lines=10> */
[----:B------:R-:W-:Y:S03]  /*e3e0*/  HMMA.16816.F32 R8, R136, R10, RZ ;  /* 0x0000000a8808723c */ /* 0x000fe600000018ff */
[----:B------:R-:W-:Y:S04]  /*e3f0*/  LDSM.16.M88.4 R116, [R231+0xe900] ;  /* 0x00e90000e774783b */ /* 0x000fe80000000200 */
[----:B------:R-:W-:Y:S01]  /*e400*/  LDSM.16.M88.4 R112, [R231+0xf100] ;  /* 0x00f10000e770783b */ /* 0x000fe20000000200 */
[C---:B--2---:R-:W-:Y:S03]  /*e410*/  HMMA.16816.F32 R80, R140.reuse, R32, R80 ;  /* 0x000000208c50723c */ /* 0x044fe60000001850 */
[----:B------:R-:W0:Y:S04]  /*e420*/  LDGDEPBAR ;  /* 0x00000000000079af */ /* 0x000e280000000000 */
[----:B-----5:R-:W-:Y:S01]  /*e430*/  LDSM.16.M88.4 R60, [R234+0xc100] ;  /* 0x00c10000ea3c783b */ /* 0x020fe20000000200 */
[C---:B------:R-:W-:Y:S03]  /*e440*/  HMMA.16816.F32 R76, R140.reuse, R34, R76 ;  /* 0x000000228c4c723c */ /* 0x040fe6000000184c */
[----:B------:R-:W2:Y:S05]  /*e450*/  LDSM.16.M88.4 R32, [R231+0x9900] ;  /* 0x00990000e720783b */ /* 0x000eaa0000000200 */
[C---:B------:R-:W-:Y:S08]  /*e460*/  HMMA.16816.F32 R96, R140.reuse, R40, R96 ;  /* 0x000000288c60723c */ /* 0x040ff00000001860 */
[C---:B------:R-:W-:Y:S01]  /*e470*/  HMMA.16816.F32 R92, R140.reuse, R42, R92 ;  /* 0x0000002a8c5c723c */ /* 0x040fe2000000185c */
[----:B------:R-:W5:Y:S07]  /*e480*/  LDSM.16.M88.4 R40, [R231+0x8100] ;  /* 0x00810000e728783b */ /* 0x000f6e0000000200 */
[C---:B------:R-:W-:Y:S08]  /*e490*/  HMMA.16816.F32 R88, R140.reuse, R36, R88 ;  /* 0x000000248c58723c */ /* 0x040ff00000001858 */
[----:B------:R-:W-:Y:S01]  /*e4a0*/  HMMA.16816.F32 R84, R140, R38, R84 ;  /* 0x000000268c54723c */ /* 0x000fe20000001854 */
[----:B------:R-:W2:Y:S07]  /*e4b0*/  LDSM.16.M88.4 R36, [R231+0x9100] ;  /* 0x00910000e724783b */ /* 0x000eae0000000200 */
[C---:B-1----:R-:W-:Y:S08]  /*e4c0*/  HMMA.16816.F32 R68, R136.reuse, R64, RZ ;  /* 0x000000408844723c */ /* 0x042ff000000018ff */
[----:B------:R-:W-:Y:S08]  /*e4d0*/  HMMA.16816.F32 R64, R136, R66, RZ ;  /* 0x000000428840723c */ /* 0x000ff000000018ff */
[C---:B------:R-:W-:Y:S08]  /*e4e0*/  HMMA.16816.F32 R104, R140.reuse, R48, R104 ;  /* 0x000000308c68723c */ /* 0x040ff00000001868 */
[C---:B------:R-:W-:Y:S01]  /*e4f0*/  HMMA.16816.F32 R100, R140.reuse, R50, R100 ;  /* 0x000000328c64723c */ /* 0x040fe20000001864 */
[----:B------:R-:W1:Y:S07]  /*e500*/  LDSM.16.M88.4 R48, [R231+0x8900] ;  /* 0x00890000e730783b */ /* 0x000e6e0000000200 */
[C---:B------:R-:W-:Y:S08]  /*e510*/  HMMA.16816.F32 R28, R140.reuse, R56, R28 ;  /* 0x000000388c1c723c */ /* 0x040ff0000000181c */
[C---:B------:R-:W-:Y:S01]  /*e520*/  HMMA.16816.F32 R24, R140.reuse, R58, R24 ;  /* 0x0000003a8c18723c */ /* 0x040fe20000001818 */
[----:B------:R-:W-:Y:S07]  /*e530*/  LDSM.16.M88.4 R56, [R234+0xc900] ;  /* 0x00c90000ea38783b */ /* 0x000fee0000000200 */
[C---:B------:R-:W-:Y:S08]  /*e540*/  HMMA.16816.F32 R12, R140.reuse, R52, R12 ;  /* 0x000000348c0c723c */ /* 0x040ff0000000180c */
[C---:B------:R-:W-:Y:S01]  /*e550*/  HMMA.16816.F32 R8, R140.reuse, R54, R8 ;  /* 0x000000368c08723c */ /* 0x040fe20000001808 */
[----:B------:R-:W-:Y:S07]  /*e560*/  LDSM.16.M88.4 R52, [R234+0xd100] ;  /* 0x00d10000ea34783b */ /* 0x000fee0000000200 */
[C---:B---3--:R-:W-:Y:S08]  /*e570*/  HMMA.16816.F32 R68, R140.reuse, R44, R68 ;  /* 0x0000002c8c44723c */ /* 0x048ff00000001844 */
[----:B------:R-:W-:Y:S01]  /*e580*/  HMMA.16816.F32 R64, R140, R46, R64 ;  /* 0x0000002e8c40723c */ /* 0x000fe20000001840 */
[----:B------:R-:W3:Y:S07]  /*e590*/  LDSM.16.M88.4 R44, [R231+0xa100] ;  /* 0x00a10000e72c783b */ /* 0x000eee0000000200 */
[C---:B--2---:R-:W-:Y:S08]  /*e5a0*/  HMMA.16816.F32 R104, R172.reuse, R32, R104 ;  /* 0x00000020ac68723c */ /* 0x044ff00000001868 */
[C---:B------:R-:W-:Y:S01]  /*e5b0*/  HMMA.16816.F32 R100, R172.reuse, R34, R100 ;  /* 0x00000022ac64723c */ /* 0x040fe20000001864 */
[----:B------:R-:W2:Y:S07]  /*e5c0*/  LDSM.16.M88.4 R32, [R220] ;  /* 0x00000000dc20783b */ /* 0x000eae0000000200 */
[C---:B-----5:R-:W-:Y:S08]  /*e5d0*/  HMMA.16816.F32 R28, R172.reuse, R40, R28 ;  /* 0x00000028ac1c723c */ /* 0x060ff0000000181c */
[C---:B------:R-:W-:Y:S01]  /*e5e0*/  HMMA.16816.F32 R24, R172.reuse, R42, R24 ;  /* 0x0000002aac18723c */ /* 0x040fe20000001818 */
[----:B------:R-:W5:Y:S07]  /*e5f0*/  LDSM.16.M88.4 R40, [R231+0xa900] ;  /* 0x00a90000e728783b */ /* 0x000f6e0000000200 */
[C---:B------:R-:W-:Y:S08]  /*e600*/  HMMA.16816.F32 R12, R172.reuse, R36, R12 ;  /* 0x00000024ac0c723c */ /* 0x040ff0000000180c */
[C---:B------:R-:W-:Y:S01]  /*e610*/  HMMA.16816.F32 R8, R172.reuse, R38, R8 ;  /* 0x00000026ac08723c */ /* 0x040fe20000001808 */
[----:B------:R-:W4:Y:S07]  /*e620*/  LDSM.16.M88.4 R36, [R231+0xb900] ;  /* 0x00b90000e724783b */ /* 0x000f2e0000000200 */
[C---:B-1----:R-:W-:Y:S08]  /*e630*/  HMMA.16816.F32 R20, R172.reuse, R48, R20 ;  /* 0x00000030ac14723c */ /* 0x042ff00000001814 */
[C---:B------:R-:W-:Y:S01]  /*e640*/  HMMA.16816.F32 R16, R172.reuse, R50, R16 ;  /* 0x00000032ac10723c */ /* 0x040fe20000001810 */
[----:B------:R-:W1:Y:S07]  /*e650*/  LDSM.16.M88.4 R48, [R231+0xb100] ;  /* 0x00b10000e730783b */ /* 0x000e6e0000000200 */
[C---:B---3--:R-:W-:Y:S08]  /*e660*/  HMMA.16816.F32 R96, R172.reuse, R44, R96 ;  /* 0x0000002cac60723c */ /* 0x048ff00000001860 */
[----:B------:R-:W-:Y:S01]  /*e670*/  HMMA.16816.F32 R92, R172, R46, R92 ;  /* 0x0000002eac5c723c */ /* 0x000fe2000000185c */
[----:B------:R-:W3:Y:S07]  /*e680*/  LDSM.16.M88.4 R44, [R220+0x800] ;  /* 0x00080000dc2c783b */ /* 0x000eee0000000200 */
[C---:B--2---:R-:W-:Y:S08]  /*e690*/  HMMA.16816.F32 R28, R180.reuse, R32, R28 ;  /* 0x00000020b41c723c */ /* 0x044ff0000000181c */
[----:B------:R-:W-:Y:S01]  /*e6a0*/  HMMA.16816.F32 R24, R180, R34, R24 ;  /* 0x00000022b418723c */ /* 0x000fe20000001818 */
[----:B------:R-:W2:Y:S07]  /*e6b0*/  LDSM.16.M88.4 R32, [R220+0x2800] ;  /* 0x00280000dc20783b */ /* 0x000eae0000000200 */
[C---:B-----5:R-:W-:Y:S08]  /*e6c0*/  HMMA.16816.F32 R88, R172.reuse, R40, R88 ;  /* 0x00000028ac58723c */ /* 0x060ff00000001858 */
[C---:B------:R-:W-:Y:S01]  /*e6d0*/  HMMA.16816.F32 R84, R172.reuse, R42, R84 ;  /* 0x0000002aac54723c */ /* 0x040fe20000001854 */
[----:B------:R-:W5:Y:S07]  /*e6e0*/  LDSM.16.M88.4 R40, [R220+0x1000] ;  /* 0x00100000dc28783b */ /* 0x000f6e0000000200 */
[C---:B----4-:R-:W-:Y:S08]  /*e6f0*/  HMMA.16816.F32 R68, R172.reuse, R36, R68 ;  /* 0x00000024ac44723c */ /* 0x050ff00000001844 */
[C---:B------:R-:W-:Y:S01]  /*e700*/  HMMA.16816.F32 R64, R172.reuse, R38, R64 ;  /* 0x00000026ac40723c */ /* 0x040fe20000001840 */
[----:B------:R-:W4:Y:S07]  /*e710*/  LDSM.16.M88.4 R36, [R220+0x2000] ;  /* 0x00200000dc24783b */ /* 0x000f2e0000000200 */
[C---:B-1----:R-:W-:Y:S08]  /*e720*/  HMMA.16816.F32 R80, R172.reuse, R48, R80 ;  /* 0x00000030ac50723c */ /* 0x042ff00000001850 */
[----:B------:R-:W-:Y:S01]  /*e730*/  HMMA.16816.F32 R76, R172, R50, R76 ;  /* 0x00000032ac4c723c */ /* 0x000fe2000000184c */
[----:B------:R-:W1:Y:S07]  /*e740*/  LDSM.16.M88.4 R48, [R220+0x1800] ;  /* 0x00180000dc30783b */ /* 0x000e6e0000000200 */
[C---:B---3--:R-:W-:Y:S08]  /*e750*/  HMMA.16816.F32 R20, R180.reuse, R44, R20 ;  /* 0x0000002cb414723c */ /* 0x048ff00000001814 */
[C---:B------:R-:W-:Y:S01]  /*e760*/  HMMA.16816.F32 R16, R180.reuse, R46, R16 ;  /* 0x0000002eb410723c */ /* 0x040fe20000001810 */
[----:B------:R-:W3:Y:S07]  /*e770*/  LDSM.16.M88.4 R44, [R220+0x3000] ;  /* 0x00300000dc2c783b */ /* 0x000eee0000000200 */
[C---:B--2---:R-:W-:Y:S08]  /*e780*/  HMMA.16816.F32 R88, R180.reuse, R32, R88 ;  /* 0x00000020b458723c */ /* 0x044ff00000001858 */
[C---:B------:R-:W-:Y:S01]  /*e790*/  HMMA.16816.F32 R84, R180.reuse, R34, R84 ;  /* 0x00000022b454723c */ /* 0x040fe20000001854 */
        /* <DEDUP_REMOVED lines=17> */
[----:B------:R-:W-:Y:S01]  /*e8b0*/  HMMA.16816.F32 R64, R180, R42, R64 ;  /* 0x0000002ab440723c */ /* 0x000fe20000001840 */
[----:B------:R-:W5:Y:S07]  /*e8c0*/  LDSM.16.M88.4 R40, [R234+0xf900] ;  /* 0x00f90000ea28783b */ /* 0x000f6e0000000200 */
[C---:B----4-:R-:W-:Y:S08]  /*e8d0*/  HMMA.16816.F32 R96, R188.reuse, R36, R96 ;  /* 0x00000024bc60723c */ /* 0x050ff00000001860 */
[C---:B------:R-:W-:Y:S01]  /*e8e0*/  HMMA.16816.F32 R92, R188.reuse, R38, R92 ;  /* 0x00000026bc5c723c */ /* 0x040fe2000000185c */
[----:B------:R-:W4:Y:S07]  /*e8f0*/  LDSM.16.M88.4 R36, [R233+0x5000] ;  /* 0x00500000e924783b */ /* 0x000f2e0000000200 */
[C---:B-1----:R-:W-:Y:S08]  /*e900*/  HMMA.16816.F32 R104, R188.reuse, R48, R104 ;  /* 0x00000030bc68723c */ /* 0x042ff00000001868 */
[C---:B------:R-:W-:Y:S01]  /*e910*/  HMMA.16816.F32 R100, R188.reuse, R50, R100 ;  /* 0x00000032bc64723c */ /* 0x040fe20000001864 */
[----:B------:R-:W-:Y:S07]  /*e920*/  LDSM.16.M88.4 R48, [R233+0x7000] ;  /* 0x00700000e930783b */ /* 0x000fee0000000200 */
        /* <DEDUP_REMOVED lines=9> */
[C---:B------:R-:W-:Y:S08]  /*e9c0*/  HMMA.16816.F32 R20, R188.reuse, R56, R20 ;  /* 0x00000038bc14723c */ /* 0x040ff00000001814 */
        /* <DEDUP_REMOVED lines=11> */
[C---:B------:R-:W-:Y:S08]  /*ea80*/  HMMA.16816.F32 R28, R192.reuse, R108, R28 ;  /* 0x0000006cc01c723c */ /* 0x040ff0000000181c */
[C---:B------:R-:W-:Y:S01]  /*ea90*/  HMMA.16816.F32 R24, R192.reuse, R110, R24 ;  /* 0x0000006ec018723c */ /* 0x040fe20000001818 */
[----:B------:R-:W2:Y:S07]  /*eaa0*/  LDSM.16.M88.4 R108, [R231+0xf900] ;  /* 0x00f90000e76c783b */ /* 0x000eae0000000200 */
[C---:B-1----:R-:W-:Y:S08]  /*eab0*/  HMMA.16816.F32 R20, R192.reuse, R60, R20 ;  /* 0x0000003cc014723c */ /* 0x042ff00000001814 */
[C---:B------:R-:W-:Y:S01]  /*eac0*/  HMMA.16816.F32 R16, R192.reuse, R62, R16 ;  /* 0x0000003ec010723c */ /* 0x040fe20000001810 */
[----:B------:R-:W-:Y:S07]  /*ead0*/  LDSM.16.M88.4 R60, [R220+0x4000] ;  /* 0x00400000dc3c783b */ /* 0x000fee0000000200 */
[C---:B---3--:R-:W-:Y:S08]  /*eae0*/  HMMA.16816.F32 R68, R192.reuse, R44, R68 ;  /* 0x0000002cc044723c */ /* 0x048ff00000001844 */
        /* <DEDUP_REMOVED lines=9> */
[----:B------:R-:W-:Y:S01]  /*eb80*/  HMMA.16816.F32 R64, R192, R46, R64 ;  /* 0x0000002ec040723c */ /* 0x000fe20000001840 */
[----:B------:R-:W-:Y:S07]  /*eb90*/  LDSM.16.M88.4 R44, [R220+0x6000] ;  /* 0x00600000dc2c783b */ /* 0x000fee0000000200 */
[C---:B--2---:R-:W-:Y:S08]  /*eba0*/  HMMA.16816.F32 R12, R196.reuse, R32, R12 ;  /* 0x00000020c40c723c */ /* 0x044ff0000000180c */
[C---:B------:R-:W-:Y:S01]  /*ebb0*/  HMMA.16816.F32 R8, R196.reuse, R34, R8 ;  /* 0x00000022c408723c */ /* 0x040fe20000001808 */
[----:B------:R-:W1:Y:S07]  /*ebc0*/  LDSM.16.M88.4 R32, [R220+0x7800] ;  /* 0x00780000dc20783b */ /* 0x000e6e0000000200 */
[C---:B-----5:R-:W-:Y:S08]  /*ebd0*/  HMMA.16816.F32 R28, R196.reuse, R40, R28 ;  /* 0x00000028c41c723c */ /* 0x060ff0000000181c */
[C---:B------:R-:W-:Y:S01]  /*ebe0*/  HMMA.16816.F32 R24, R196.reuse, R42, R24 ;  /* 0x0000002ac418723c */ /* 0x040fe20000001818 */
[----:B------:R-:W2:Y:S07]  /*ebf0*/  LDSM.16.M88.4 R40, [R220+0x6800] ;  /* 0x00680000dc28783b */ /* 0x000eae0000000200 */
[C---:B----4-:R-:W-:Y:S08]  /*ec00*/  HMMA.16816.F32 R20, R196.reuse, R36, R20 ;  /* 0x00000024c414723c */ /* 0x050ff00000001814 */
        /* <DEDUP_REMOVED lines=28> */
[----:B------:R-:W-:Y:S01]  /*edd0*/  HMMA.16816.F32 R32, R204, R34, R64 ;  /* 0x00000022cc20723c */ /* 0x000fe20000001840 */
[----:B------:R-:W-:Y:S06]  /*ede0*/  BAR.SYNC.DEFER_BLOCKING 0x0 ;  /* 0x0000000000007b1d */ /* 0x000fec0000010000 */
[----:B------:R-:W-:Y:S05]  /*edf0*/  @!P0 BRA `(.L_x_679) ;  /* 0x0000048000008947 */ /* 0x000fea0003800000 */
[----:B------:R-:W-:Y:S01]  /*ee00*/  ULEA UR4, UR10, UR16, 0x7 ;  /* 0x000000100a047291 */ /* 0x000fe2000f8e383f */
[----:B------:R-:W-:Y:S01]  /*ee10*/  ISETP.NE.AND P3, PT, R235, 0x1, PT ;  /* 0x00000001eb00780c */ /* 0x000fe20003f65270 */
[----:B------:R-:W-:Y:S01]  /*ee20*/  IMAD.MOV.U32 R237, RZ, RZ, RZ ;  /* 0x000000ffffed7224 */ /* 0x000fe200078e00ff */
[----:B------:R-:W-:-:S03]  /*ee30*/  ISETP.GT.AND P4, PT, R236, 0x7f, PT ;  /* 0x0000007fec00780c */ /* 0x000fc60003f84270 */
        /* <DEDUP_REMOVED lines=11> */
[----:B------:R-:W-:Y:S01]  /*eef0*/  IADD3 R48, -R72, 0x10, RZ ;  /* 0x0000001048307810 */ /* 0x000fe20007ffe1ff */
[C---:B------:R-:W-:Y:S01]  /*ef00*/  IMAD.SHL.U32 R38, R244.reuse, 0x2, RZ ;  /* 0x00000002f4267824 */ /* 0x040fe200078e00ff */
[----:B------:R-:W-:Y:S01]  /*ef10*/  SHF.L.U64.HI R39, R244, 0x1, R245 ;  /* 0x00000001f4277819 */ /* 0x000fe200000102f5 */
[----:B------:R-:W-:Y:S01]  /*ef20*/  IMAD R238, R0, c[0x0][0x2b8], R238 ;  /* 0x0000ae0000ee7a24 */ /* 0x000fe200078e02ee */
[----:B------:R-:W-:-:S04]  /*ef30*/  LOP3.LUT R48, R48, 0xf, RZ, 0xc0, !PT ;  /* 0x0000000f30307812 */ /* 0x000fc800078ec0ff */
        /* <DEDUP_REMOVED lines=9> */
[----:B------:R-:W-:Y:S01]  /*efd0*/  SHF.L.U64.HI R36, R239, 0x1, R241 ;  /* 0x00000001ef247819 */ /* 0x000fe200000102f1 */
[----:B------:R-:W-:-:S05]  /*efe0*/  IMAD R0, R237, c[0x0][0x1f4], R0 ;  /* 0x00007d00ed007a24 */ /* 0x000fca00078e0200 */
[----:B------:R-:W-:Y:S02]  /*eff0*/  IADD3.X R0, R37, UR9, R0, P0, !PT ;  /* 0x0000000925007c10 */ /* 0x000fe400087fe400 */
[C---:B------:R-:W-:Y:S02]  /*f000*/  LEA R41, P0, R42.reuse, c[0x0][0x1c8], 0x1 ;  /* 0x000072002a297a11 */ /* 0x040fe400078008ff */
[----:B------:R-:W-:Y:S02]  /*f010*/  SEL R37, RZ, 0x10, P6 ;  /* 0x00000010ff257807 */ /* 0x000fe40003000000 */
[----:B------:R-:W-:Y:S01]  /*f020*/  LEA.HI.X R42, R42, c[0x0][0x1cc], R0, 0x1, P0 ;  /* 0x000073002a2a7a11 */ /* 0x000fe200000f0c00 */
[----:B------:R-:W1:Y:S01]  /*f030*/  SHFL.IDX PT, R49, R41, 0x3, 0x181f ;  /* 0x00781f0029317f89 */ /* 0x000e6200000e0000 */
[----:B------:R-:W-:Y:S01]  /*f040*/  IADD3 R50, -R37, 0x10, RZ ;  /* 0x0000001025327810 */ /* 0x000fe20007ffe1ff */
[----:B------:R-:W-:Y:S02]  /*f050*/  IMAD.SHL.U32 R0, R239, 0x2, RZ ;  /* 0x00000002ef007824 */ /* 0x000fe400078e00ff */
[----:B------:R-:W2:Y:S01]  /*f060*/  SHFL.IDX PT, R40, R42, 0x3, 0x181f ;  /* 0x00781f002a287f89 */ /* 0x000ea200000e0000 */
[----:B------:R-:W-:-:S03]  /*f070*/  LOP3.LUT R50, R50, 0xf, RZ, 0xc0, !PT ;  /* 0x0000000f32327812 */ /* 0x000fc600078ec0ff */
        /* <DEDUP_REMOVED lines=32> */
.L_x_679:
        /* <DEDUP_REMOVED lines=9> */
[----:B------:R-:W1:Y:S01]  /*f310*/  @UP2 S2UR UR6, SR_CTAID.X ;  /* 0x00000000000629c3 */ /* 0x000e620000002500 */
        /* <DEDUP_REMOVED lines=17> */
[----:B------:R-:W-:Y:S03]  /*f430*/  LDSM.16.MT88.4 R108, [R229+0x4100] ;  /* 0x00410000e56c783b */ /* 0x000fe60000004200 */
[----:B------:R-:W-:Y:S01]  /*f440*/  IMAD R246, R7, 0x8, R6 ;  /* 0x0000000807f67824 */ /* 0x000fe200078e0206 */
[----:B------:R-:W-:Y:S01]  /*f450*/  LDSM.16.MT88.4 R72, [R230+0x100] ;  /* 0x00010000e648783b */ /* 0x000fe20000004200 */
[----:B------:R-:W-:Y:S01]  /*f460*/  IMAD.IADD R247, R0, 0x1, -R247 ;  /* 0x0000000100f77824 */ /* 0x000fe200078e0af7 */
[----:B-1----:R-:W-:Y:S01]  /*f470*/  @UP2 USHF.L.U32 UR6, UR6, 0x7, URZ ;  /* 0x0000000706062899 */ /* 0x002fe2000800063f */
[----:B------:R-:W-:Y:S01]  /*f480*/  @P1 IMAD.HI.U32 R7, R246, c[0x0][0x2c8], RZ ;  /* 0x0000b200f6071a27 */ /* 0x000fe200078e00ff */
[----:B------:R-:W0:Y:S03]  /*f490*/  LDGDEPBAR ;  /* 0x00000000000079af */ /* 0x000e260000000000 */
[----:B------:R-:W-:Y:S01]  /*f4a0*/  IMAD.MOV.U32 R6, RZ, RZ, R246 ;  /* 0x000000ffff067224 */ /* 0x000fe200078e00f6 */
[----:B------:R-:W-:Y:S01]  /*f4b0*/  @P0 SHF.R.U32.HI R6, RZ, c[0x0][0x2cc], R7 ;  /* 0x0000b300ff060a19 */ /* 0x000fe20000011607 */
[----:B------:R-:W-:Y:S01]  /*f4c0*/  IMAD.U32 R0, RZ, RZ, UR4 ;  /* 0x00000004ff007e24 */ /* 0x000fe2000f8e00ff */
[----:B------:R-:W-:Y:S01]  /*f4d0*/  ULDC.64 UR4, c[0x0][0x2c8] ;  /* 0x0000b20000047ab9 */ /* 0x000fe20000000a00 */
[----:B------:R-:W-:Y:S01]  /*f4e0*/  IMAD.SHL.U32 R247, R247, 0x2, RZ ;  /* 0x00000002f7f77824 */ /* 0x000fe200078e00ff */
[----:B------:R-:W-:Y:S01]  /*f4f0*/  UIMAD.WIDE.U32 UR6, UR6, UR4, URZ ;  /* 0x00000004060672a5 */ /* 0x000fe2000f8e003f */
[----:B--2---:R-:W1:Y:S03]  /*f500*/  SHFL.IDX PT, R41, R6, RZ, 0x1c1f ;  /* 0x001c1fff06297589 */ /* 0x004e6600000e0000 */
[----:B------:R-:W-:Y:S01]  /*f510*/  IADD3 R0, -R247, UR11, R0 ;  /* 0x0000000bf7007c10 */ /* 0x000fe2000fffe100 */
[----:B------:R-:W2:Y:S01]  /*f520*/  SHFL.IDX PT, R6, R6, 0x1, 0x1c1f ;  /* 0x003c1f0006067f89 */ /* 0x000ea200000e0000 */
[----:B------:R-:W-:-:S02]  /*f530*/  @UP2 USHF.R.U32.HI UR14, URZ, UR5, UR7 ;  /* 0x000000053f0e2299 */ /* 0x000fc40008011607 */
[----:B------:R-:W-:Y:S02]  /*f540*/  IADD3 R5, R0, -UR20, RZ ;  /* 0x8000001400057c10 */ /* 0x000fe4000fffe0ff */
[----:B------:R-:W-:Y:S01]  /*f550*/  IADD3 R0, -R247, UR24, RZ ;  /* 0x00000018f7007c10 */ /* 0x000fe2000fffe1ff */
[----:B------:R-:W-:-:S04]  /*f560*/  UIADD3 UR14, UR14, UR11, -UR20 ;  /* 0x0000000b0e0e7290 */ /* 0x000fc8000fffe814 */
[----:B------:R-:W-:-:S04]  /*f570*/  USHF.R.S32.HI UR4, URZ, 0x1f, UR14 ;  /* 0x0000001f3f047899 */ /* 0x000fc8000801140e */
[----:B------:R-:W-:Y:S02]  /*f580*/  ULEA.HI UR4, UR4, UR14, URZ, 0x7 ;  /* 0x0000000e04047291 */ /* 0x000fe4000f8f383f */
[----:B------:R-:W-:Y:S02]  /*f590*/  UIADD3 UR14, UR10, -0x2, URZ ;  /* 0xfffffffe0a0e7890 */ /* 0x000fe4000fffe03f */
[----:B------:R-:W-:Y:S01]  /*f5a0*/  USHF.R.S32.HI UR7, URZ, 0x7, UR4 ;  /* 0x000000073f077899 */ /* 0x000fe20008011404 */
[----:B-1----:R-:W-:-:S03]  /*f5b0*/  IMAD.IADD R41, R5, 0x1, R41 ;  /* 0x0000000105297824 */ /* 0x002fc600078e0229 */
[----:B------:R-:W-:Y:S01]  /*f5c0*/  UISETP.LT.AND UP0, UPT, URZ, UR7, UPT ;  /* 0x000000073f00728c */ /* 0x000fe2000bf01270 */
[----:B--2---:R-:W-:Y:S01]  /*f5d0*/  IMAD.IADD R5, R5, 0x1, R6 ;  /* 0x0000000105057824 */ /* 0x004fe200078e0206 */
[C---:B------:R-:W-:Y:S02]  /*f5e0*/  IMNMX R41, R0.reuse, R41, PT ;  /* 0x0000002900297217 */ /* 0x040fe40003800200 */
[----:B------:R-:W-:Y:S02]  /*f5f0*/  USEL UR7, URZ, UR7, !UP0 ;  /* 0x000000073f077287 */ /* 0x000fe4000c000000 */
[----:B------:R-:W-:Y:S02]  /*f600*/  ISETP.GT.AND P3, PT, R41, 0x10, PT ;  /* 0x000000102900780c */ /* 0x000fe40003f64270 */
[----:B------:R-:W-:Y:S01]  /*f610*/  UISETP.GE.AND UP0, UPT, UR14, UR7, UPT ;  /* 0x000000070e00728c */ /* 0x000fe2000bf06270 */
[----:B------:R-:W-:Y:S02]  /*f620*/  IMNMX R0, R0, R5, PT ;  /* 0x0000000500007217 */ /* 0x000fe40003800200 */
[----:B------:R-:W-:-:S02]  /*f630*/  FSEL R20, R20, -INF , P3 ;  /* 0xff80000014147808 */ /* 0x000fc40001800000 */
[C---:B------:R-:W-:Y:S02]  /*f640*/  ISETP.GT.AND P3, PT, R41.reuse, 0x18, PT ;  /* 0x000000182900780c */ /* 0x040fe40003f64270 */
[----:B------:R-:W-:Y:S02]  /*f650*/  ISETP.GT.AND P2, PT, R0, RZ, PT ;  /* 0x000000ff0000720c */ /* 0x000fe40003f44270 */
[----:B------:R-:W-:Y:S02]  /*f660*/  FSEL R16, R16, -INF , P3 ;  /* 0xff80000010107808 */ /* 0x000fe40001800000 */
[C---:B------:R-:W-:Y:S02]  /*f670*/  ISETP.GT.AND P3, PT, R41.reuse, 0x20, PT ;  /* 0x000000202900780c */ /* 0x040fe40003f64270 */
[C---:B------:R-:W-:Y:S02]  /*f680*/  ISETP.GT.AND P1, PT, R41.reuse, 0x1, PT ;  /* 0x000000012900780c */ /* 0x040fe40003f24270 */
[----:B------:R-:W-:-:S02]  /*f690*/  ISETP.GT.AND P0, PT, R41, RZ, PT ;  /* 0x000000ff2900720c */ /* 0x000fc40003f04270 */
[----:B------:R-:W-:Y:S02]  /*f6a0*/  FSEL R6, R30, -INF , P2 ;  /* 0xff8000001e067808 */ /* 0x000fe40001000000 */
[----:B------:R-:W-:Y:S02]  /*f6b0*/  FSEL R30, R12, -INF , P3 ;  /* 0xff8000000c1e7808 */ /* 0x000fe40001800000 */
[----:B------:R-:W-:Y:S02]  /*f6c0*/  FSEL R7, R29, -INF , P1 ;  /* 0xff8000001d077808 */ /* 0x000fe40000800000 */
[C---:B------:R-:W-:Y:S02]  /*f6d0*/  ISETP.GT.AND P3, PT, R41.reuse, 0x28, PT ;  /* 0x000000282900780c */ /* 0x040fe40003f64270 */
[----:B------:R-:W-:Y:S02]  /*f6e0*/  FSEL R40, R28, -INF , P0 ;  /* 0xff8000001c287808 */ /* 0x000fe40000000000 */
[----:B------:R-:W-:-:S02]  /*f6f0*/  ISETP.GT.AND P1, PT, R41, 0x8, PT ;  /* 0x000000082900780c */ /* 0x000fc40003f24270 */
[----:B------:R-:W-:Y:S02]  /*f700*/  ISETP.GT.AND P0, PT, R0, 0x1, PT ;  /* 0x000000010000780c */ /* 0x000fe40003f04270 */
[----:B------:R-:W-:Y:S02]  /*f710*/  FSEL R29, R8, -INF , P3 ;  /* 0xff800000081d7808 */ /* 0x000fe40001800000 */
[----:B------:R-:W-:Y:S02]  /*f720*/  ISETP.GT.AND P2, PT, R41, 0x9, PT ;  /* 0x000000092900780c */ /* 0x000fe40003f44270 */
[----:B------:R-:W-:Y:S02]  /*f730*/  FSEL R24, R24, -INF , P1 ;  /* 0xff80000018187808 */ /* 0x000fe40000800000 */
[----:B------:R-:W-:Y:S02]  /*f740*/  FMNMX.FTZ R8, R40, R7, !PT ;  /* 0x0000000728087209 */ /* 0x000fe40007810000 */
[----:B------:R-:W-:-:S02]  /*f750*/  FSEL R5, R31, -INF , P0 ;  /* 0xff8000001f057808 */ /* 0x000fc40000000000 */
[----:B------:R-:W-:Y:S02]  /*f760*/  FSEL R25, R25, -INF , P2 ;  /* 0xff80000019197808 */ /* 0x000fe40001000000 */
[----:B------:R-:W-:Y:S02]  /*f770*/  ISETP.GT.AND P0, PT, R0, 0x9, PT ;  /* 0x000000090000780c */ /* 0x000fe40003f04270 */
[----:B------:R-:W-:Y:S02]  /*f780*/  FMNMX.FTZ R8, R24, R8, !PT ;  /* 0x0000000818087209 */ /* 0x000fe40007810000 */
[----:B------:R-:W-:Y:S02]  /*f790*/  ISETP.GT.AND P2, PT, R41, 0x11, PT ;  /* 0x000000112900780c */ /* 0x000fe40003f44270 */
[----:B------:R-:W-:Y:S02]  /*f7a0*/  FSEL R27, R27, -INF , P0 ;  /* 0xff8000001b1b7808 */ /* 0x000fe40000000000 */
[----:B------:R-:W-:-:S02]  /*f7b0*/  FMNMX.FTZ R8, R25, R8, !PT ;  /* 0x0000000819087209 */ /* 0x000fc40007810000 */
[----:B------:R-:W-:Y:S02]  /*f7c0*/  FSEL R21, R21, -INF , P2 ;  /* 0xff80000015157808 */ /* 0x000fe40001000000 */
[----:B------:R-:W-:Y:S02]  /*f7d0*/  ISETP.GT.AND P0, PT, R0, 0x11, PT ;  /* 0x000000110000780c */ /* 0x000fe40003f04270 */
[----:B------:R-:W-:Y:S02]  /*f7e0*/  ISETP.GT.AND P2, PT, R41, 0x19, PT ;  /* 0x000000192900780c */ /* 0x000fe40003f44270 */
[----:B------:R-:W-:Y:S02]  /*f7f0*/  FMNMX.FTZ R8, R20, R8, !PT ;  /* 0x0000000814087209 */ /* 0x000fe40007810000 */
[----:B------:R-:W-:Y:S02]  /*f800*/  FSEL R23, R23, -INF , P0 ;  /* 0xff80000017177808 */ /* 0x000fe40000000000 */
[----:B------:R-:W-:-:S02]  /*f810*/  FSEL R17, R17, -INF , P2 ;  /* 0xff80000011117808 */ /* 0x000fc40001000000 */
[C---:B------:R-:W-:Y:S02]  /*f820*/  ISETP.GT.AND P0, PT, R0.reuse, 0x19, PT ;  /* 0x000000190000780c */ /* 0x040fe40003f04270 */
[----:B------:R-:W-:Y:S02]  /*f830*/  ISETP.GT.AND P2, PT, R41, 0x21, PT ;  /* 0x000000212900780c */ /* 0x000fe40003f44270 */
[----:B------:R-:W-:Y:S02]  /*f840*/  FMNMX.FTZ R8, R21, R8, !PT ;  /* 0x0000000815087209 */ /* 0x000fe40007810000 */
[----:B------:R-:W-:Y:S02]  /*f850*/  FSEL R31, R19, -INF , P0 ;  /* 0xff800000131f7808 */ /* 0x000fe40000000000 */
[----:B------:R-:W-:Y:S02]  /*f860*/  FSEL R28, R13, -INF , P2 ;  /* 0xff8000000d1c7808 */ /* 0x000fe40001000000 */
[----:B------:R-:W-:-:S02]  /*f870*/  ISETP.GT.AND P0, PT, R0, 0x21, PT ;  /* 0x000000210000780c */ /* 0x000fc40003f04270 */
[----:B------:R-:W-:Y:S02]  /*f880*/  ISETP.GT.AND P2, PT, R41, 0x29, PT ;  /* 0x000000292900780c */ /* 0x000fe40003f44270 */
[----:B------:R-:W-:Y:S02]  /*f890*/  FMNMX.FTZ R8, R16, R8, !PT ;  /* 0x0000000810087209 */ /* 0x000fe40007810000 */
[C---:B------:R-:W-:Y:S02]  /*f8a0*/  ISETP.GT.AND P1, PT, R0.reuse, 0x8, PT ;  /* 0x000000080000780c */ /* 0x040fe40003f24270 */
[----:B------:R-:W-:Y:S02]  /*f8b0*/  FSEL R36, R15, -INF , P0 ;  /* 0xff8000000f247808 */ /* 0x000fe40000000000 */
[----:B------:R-:W-:Y:S02]  /*f8c0*/  FSEL R37, R9, -INF , P2 ;  /* 0xff80000009257808 */ /* 0x000fe40001000000 */
[----:B------:R-:W-:-:S02]  /*f8d0*/  ISETP.GT.AND P0, PT, R0, 0x29, PT ;  /* 0x000000290000780c */ /* 0x000fc40003f04270 */
[----:B------:R-:W-:Y:S02]  /*f8e0*/  FMNMX.FTZ R8, R17, R8, !PT ;  /* 0x0000000811087209 */ /* 0x000fe40007810000 */
[----:B------:R-:W-:Y:S02]  /*f8f0*/  FSEL R26, R26, -INF , P1 ;  /* 0xff8000001a1a7808 */ /* 0x000fe40000800000 */
[----:B------:R-:W-:Y:S02]  /*f900*/  FMNMX.FTZ R9, R6, R5, !PT ;  /* 0x0000000506097209 */ /* 0x000fe40007810000 */
[----:B------:R-:W-:Y:S02]  /*f910*/  FSEL R177, R11, -INF , P0 ;  /* 0xff8000000bb17808 */ /* 0x000fe40000000000 */
[----:B------:R-:W-:Y:S02]  /*f920*/  FMNMX.FTZ R8, R30, R8, !PT ;  /* 0x000000081e087209 */ /* 0x000fe40007810000 */
[----:B------:R-:W-:-:S02]  /*f930*/  ISETP.GT.AND P1, PT, R0, 0x10, PT ;  /* 0x000000100000780c */ /* 0x000fc40003f24270 */
[----:B------:R-:W-:Y:S02]  /*f940*/  ISETP.GT.AND P0, PT, R0, 0x31, PT ;  /* 0x000000310000780c */ /* 0x000fe40003f04270 */
[----:B------:R-:W-:Y:S02]  /*f950*/  FMNMX.FTZ R9, R26, R9, !PT ;  /* 0x000000091a097209 */ /* 0x000fe40007810000 */
[----:B------:R-:W-:Y:S02]  /*f960*/  FMNMX.FTZ R8, R28, R8, !PT ;  /* 0x000000081c087209 */ /* 0x000fe40007810000 */
[----:B------:R-:W-:Y:S02]  /*f970*/  FSEL R22, R22, -INF , P1 ;  /* 0xff80000016167808 */ /* 0x000fe40000800000 */
[----:B------:R-:W-:Y:S02]  /*f980*/  FSEL R146, R107, -INF , P0 ;  /* 0xff8000006b927808 */ /* 0x000fe40000000000 */
[----:B------:R-:W-:-:S02]  /*f990*/  FMNMX.FTZ R9, R27, R9, !PT ;  /* 0x000000091b097209 */ /* 0x000fc40007810000 */
[C---:B------:R-:W-:Y:S02]  /*f9a0*/  ISETP.GT.AND P0, PT, R41.reuse, 0x39, PT ;  /* 0x000000392900780c */ /* 0x040fe40003f04270 */
[----:B------:R-:W-:Y:S02]  /*f9b0*/  ISETP.GT.AND P3, PT, R41, 0x30, PT ;  /* 0x000000302900780c */ /* 0x000fe40003f64270 */
[----:B------:R-:W-:Y:S02]  /*f9c0*/  FMNMX.FTZ R8, R29, R8, !PT ;  /* 0x000000081d087209 */ /* 0x000fe40007810000 */
[----:B------:R-:W-:Y:S02]  /*f9d0*/  ISETP.GT.AND P1, PT, R0, 0x18, PT ;  /* 0x000000180000780c */ /* 0x000fe40003f24270 */
[----:B------:R-:W-:Y:S02]  /*f9e0*/  FMNMX.FTZ R9, R22, R9, !PT ;  /* 0x0000000916097209 */ /* 0x000fe40007810000 */
[----:B------:R-:W-:-:S02]  /*f9f0*/  FSEL R135, R101, -INF , P0 ;  /* 0xff80000065877808 */ /* 0x000fc40000000000 */
[----:B------:R-:W-:Y:S02]  /*fa00*/  ISETP.GT.AND P2, PT, R41, 0x31, PT ;  /* 0x000000312900780c */ /* 0x000fe40003f44270 */
[----:B------:R-:W-:Y:S02]  /*fa10*/  ISETP.GT.AND P0, PT, R0, 0x39, PT ;  /* 0x000000390000780c */ /* 0x000fe40003f04270 */
[----:B------:R-:W-:Y:S02]  /*fa20*/  FSEL R133, R104, -INF , P3 ;  /* 0xff80000068857808 */ /* 0x000fe40001800000 */
[----:B------:R-:W-:Y:S02]  /*fa30*/  FMNMX.FTZ R8, R37, R8, !PT ;  /* 0x0000000825087209 */ /* 0x000fe40007810000 */
[----:B------:R-:W-:Y:S02]  /*fa40*/  FSEL R38, R18, -INF , P1 ;  /* 0xff80000012267808 */ /* 0x000fe40000800000 */
[----:B------:R-:W-:-:S02]  /*fa50*/  FMNMX.FTZ R9, R23, R9, !PT ;  /* 0x0000000917097209 */ /* 0x000fc40007810000 */
[----:B------:R-:W-:Y:S02]  /*fa60*/  FSEL R134, R105, -INF , P2 ;  /* 0xff80000069867808 */ /* 0x000fe40001000000 */
[----:B------:R-:W-:Y:S02]  /*fa70*/  FSEL R149, R103, -INF , P0 ;  /* 0xff80000067957808 */ /* 0x000fe40000000000 */
[C---:B------:R-:W-:Y:S02]  /*fa80*/  ISETP.GT.AND P2, PT, R41.reuse, 0x38, PT ;  /* 0x000000382900780c */ /* 0x040fe40003f44270 */
[----:B------:R-:W-:Y:S02]  /*fa90*/  ISETP.GT.AND P0, PT, R41, 0x41, PT ;  /* 0x000000412900780c */ /* 0x000fe40003f04270 */
[----:B------:R-:W-:Y:S02]  /*faa0*/  FMNMX.FTZ R8, R133, R8, !PT ;  /* 0x0000000885087209 */ /* 0x000fe40007810000 */
[----:B------:R-:W-:-:S02]  /*fab0*/  ISETP.GT.AND P1, PT, R0, 0x20, PT ;  /* 0x000000200000780c */ /* 0x000fc40003f24270 */
[----:B------:R-:W-:Y:S02]  /*fac0*/  FMNMX.FTZ R9, R38, R9, !PT ;  /* 0x0000000926097209 */ /* 0x000fe40007810000 */
[----:B------:R-:W-:Y:S02]  /*fad0*/  FSEL R144, R100, -INF , P2 ;  /* 0xff80000064907808 */ /* 0x000fe40001000000 */
[----:B------:R-:W-:Y:S02]  /*fae0*/  FSEL R158, R97, -INF , P0 ;  /* 0xff800000619e7808 */ /* 0x000fe40000000000 */
[----:B------:R-:W-:Y:S02]  /*faf0*/  FMNMX.FTZ R8, R134, R8, !PT ;  /* 0x0000000886087209 */ /* 0x000fe40007810000 */
[----:B------:R-:W-:Y:S02]  /*fb00*/  FSEL R39, R14, -INF , P1 ;  /* 0xff8000000e277808 */ /* 0x000fe40000800000 */
[----:B------:R-:W-:Y:S01]  /*fb10*/  ISETP.GT.AND P0, PT, R0, 0x41, PT ;  /* 0x000000410000780c */ /* 0x000fe20003f04270 */
[----:B------:R-:W-:Y:S01]  /*fb20*/  LDSM.16.MT88.4 R12, [R232+0x4900] ;  /* 0x00490000e80c783b */ /* 0x000fe20000004200 */
[----:B------:R-:W-:-:S02]  /*fb30*/  FMNMX.FTZ R9, R31, R9, !PT ;  /* 0x000000091f097209 */ /* 0x000fc40007810000 */
[----:B------:R-:W-:Y:S02]  /*fb40*/  ISETP.GT.AND P2, PT, R41, 0x40, PT ;  /* 0x000000402900780c */ /* 0x000fe40003f44270 */
[----:B------:R-:W-:Y:S02]  /*fb50*/  FMNMX.FTZ R8, R144, R8, !PT ;  /* 0x0000000890087209 */ /* 0x000fe40007810000 */
[----:B------:R-:W-:Y:S02]  /*fb60*/  ISETP.GT.AND P1, PT, R0, 0x28, PT ;  /* 0x000000280000780c */ /* 0x000fe40003f24270 */
[----:B------:R-:W-:Y:S02]  /*fb70*/  FSEL R162, R99, -INF , P0 ;  /* 0xff80000063a27808 */ /* 0x000fe40000000000 */
[----:B------:R-:W-:Y:S02]  /*fb80*/  FMNMX.FTZ R9, R39, R9, !PT ;  /* 0x0000000927097209 */ /* 0x000fe40007810000 */
[----:B------:R-:W-:-:S02]  /*fb90*/  ISETP.GT.AND P0, PT, R41, 0x48, PT ;  /* 0x000000482900780c */ /* 0x000fc40003f04270 */
[----:B------:R-:W-:Y:S02]  /*fba0*/  FSEL R157, R96, -INF , P2 ;  /* 0xff800000609d7808 */ /* 0x000fe40001000000 */
[----:B------:R-:W-:Y:S02]  /*fbb0*/  FMNMX.FTZ R8, R135, R8, !PT ;  /* 0x0000000887087209 */ /* 0x000fe40007810000 */
[----:B------:R-:W-:Y:S02]  /*fbc0*/  FSEL R178, R10, -INF , P1 ;  /* 0xff8000000ab27808 */ /* 0x000fe40000800000 */
[----:B------:R-:W-:Y:S02]  /*fbd0*/  FMNMX.FTZ R9, R36, R9, !PT ;  /* 0x0000000924097209 */ /* 0x000fe40007810000 */
[----:B------:R-:W-:Y:S02]  /*fbe0*/  ISETP.GT.AND P1, PT, R0, 0x30, PT ;  /* 0x000000300000780c */ /* 0x000fe40003f24270 */
[----:B------:R-:W-:-:S02]  /*fbf0*/  FSEL R160, R92, -INF , P0 ;  /* 0xff8000005ca07808 */ /* 0x000fc40000000000 */
[----:B------:R-:W-:Y:S02]  /*fc00*/  ISETP.GT.AND P0, PT, R0, 0x49, PT ;  /* 0x000000490000780c */ /* 0x000fe40003f04270 */
[----:B------:R-:W-:Y:S02]  /*fc10*/  FMNMX.FTZ R8, R157, R8, !PT ;  /* 0x000000089d087209 */ /* 0x000fe40007810000 */
[----:B------:R-:W-:Y:S02]  /*fc20*/  FMNMX.FTZ R9, R178, R9, !PT ;  /* 0x00000009b2097209 */ /* 0x000fe40007810000 */
[----:B------:R-:W-:Y:S02]  /*fc30*/  FSEL R145, R106, -INF , P1 ;  /* 0xff8000006a917808 */ /* 0x000fe40000800000 */
[----:B------:R-:W-:Y:S02]  /*fc40*/  ISETP.GT.AND P1, PT, R0, 0x38, PT ;  /* 0x000000380000780c */ /* 0x000fe40003f24270 */
[----:B------:R-:W-:-:S02]  /*fc50*/  FSEL R165, R95, -INF , P0 ;  /* 0xff8000005fa57808 */ /* 0x000fc40000000000 */
[C---:B------:R-:W-:Y:S02]  /*fc60*/  ISETP.GT.AND P2, PT, R41.reuse, 0x49, PT ;  /* 0x000000492900780c */ /* 0x040fe40003f44270 */
[----:B------:R-:W-:Y:S02]  /*fc70*/  ISETP.GT.AND P0, PT, R41, 0x50, PT ;  /* 0x000000502900780c */ /* 0x000fe40003f04270 */
[----:B------:R-:W-:Y:S02]  /*fc80*/  FMNMX.FTZ R8, R158, R8, !PT ;  /* 0x000000089e087209 */ /* 0x000fe40007810000 */
[----:B------:R-:W-:Y:S02]  /*fc90*/  FMNMX.FTZ R9, R177, R9, !PT ;  /* 0x00000009b1097209 */ /* 0x000fe40007810000 */
[----:B------:R-:W-:Y:S02]  /*fca0*/  FSEL R148, R102, -INF , P1 ;  /* 0xff80000066947808 */ /* 0x000fe40000800000 */
[----:B------:R-:W-:Y:S01]  /*fcb0*/  ISETP.GT.AND P1, PT, R0, 0x40, PT ;  /* 0x000000400000780c */ /* 0x000fe20003f24270 */
[----:B------:R-:W-:Y:S01]  /*fcc0*/  LDSM.16.MT88.4 R100, [R230+0x4100] ;  /* 0x00410000e664783b */ /* 0x000fe20000004200 */
[----:B------:R-:W-:-:S02]  /*fcd0*/  FSEL R159, R93, -INF , P2 ;  /* 0xff8000005d9f7808 */ /* 0x000fc40001000000 */
[----:B------:R-:W-:Y:S02]  /*fce0*/  FSEL R176, R88, -INF , P0 ;  /* 0xff80000058b07808 */ /* 0x000fe40000000000 */
[----:B------:R-:W-:Y:S02]  /*fcf0*/  FMNMX.FTZ R8, R160, R8, !PT ;  /* 0x00000008a0087209 */ /* 0x000fe40007810000 */
[----:B------:R-:W-:Y:S02]  /*fd00*/  ISETP.GT.AND P0, PT, R0, 0x51, PT ;  /* 0x000000510000780c */ /* 0x000fe40003f04270 */
[----:B------:R-:W-:Y:S02]  /*fd10*/  FMNMX.FTZ R9, R145, R9, !PT ;  /* 0x0000000991097209 */ /* 0x000fe40007810000 */
[----:B------:R-:W-:Y:S02]  /*fd20*/  FSEL R161, R98, -INF , P1 ;  /* 0xff80000062a17808 */ /* 0x000fe40000800000 */
[----:B------:R-:W-:Y:S01]  /*fd30*/  ISETP.GT.AND P2, PT, R41, 0x51, PT ;  /* 0x000000512900780c */ /* 0x000fe20003f44270 */
[----:B------:R-:W-:Y:S01]  /*fd40*/  LDSM.16.MT88.4 R96, [R232+0x4100] ;  /* 0x00410000e860783b */ /* 0x000fe20000004200 */
[----:B------:R-:W-:-:S02]  /*fd50*/  FMNMX.FTZ R8, R159, R8, !PT ;  /* 0x000000089f087209 */ /* 0x000fc40007810000 */
[----:B------:R-:W-:Y:S02]  /*fd60*/  ISETP.GT.AND P1, PT, R0, 0x48, PT ;  /* 0x000000480000780c */ /* 0x000fe40003f24270 */
[----:B------:R-:W-:Y:S02]  /*fd70*/  FSEL R167, R91, -INF , P0 ;  /* 0xff8000005ba77808 */ /* 0x000fe40000000000 */
        /* <DEDUP_REMOVED lines=8> */
[----:B------:R-:W-:Y:S02]  /*fe00*/  ISETP.GT.AND P0, PT, R0, 0x59, PT ;  /* 0x000000590000780c */ /* 0x000fe40003f04270 */
[----:B------:R-:W-:-:S02]  /*fe10*/  ISETP.GT.AND P2, PT, R41, 0x59, PT ;  /* 0x000000592900780c */ /* 0x000fc40003f44270 */
[----:B------:R-:W-:Y:S02]  /*fe20*/  FMNMX.FTZ R8, R171, R8, !PT ;  /* 0x00000008ab087209 */ /* 0x000fe40007810000 */
[----:B------:R-:W-:Y:S02]  /*fe30*/  FMNMX.FTZ R9, R149, R9, !PT ;  /* 0x0000000995097209 */ /* 0x000fe40007810000 */
[----:B------:R-:W-:Y:S02]  /*fe40*/  FSEL R168, R90, -INF , P1 ;  /* 0xff8000005aa87808 */ /* 0x000fe40000800000 */
[----:B------:R-:W-:Y:S01]  /*fe50*/  ISETP.GT.AND P1, PT, R0, 0x58, PT ;  /* 0x000000580000780c */ /* 0x000fe20003f24270 */
[----:B------:R-:W-:Y:S01]  /*fe60*/  LDSM.16.MT88.4 R88, [R228+0x100] ;  /* 0x00010000e458783b */ /* 0x000fe20000004200 */
[----:B------:R-:W-:Y:S02]  /*fe70*/  FSEL R163, R87, -INF , P0 ;  /* 0xff80000057a37808 */ /* 0x000fe40000000000 */
[----:B------:R-:W-:-:S02]  /*fe80*/  FSEL R169, R85, -INF , P2 ;  /* 0xff80000055a97808 */ /* 0x000fc40001000000 */
[----:B------:R-:W-:Y:S02]  /*fe90*/  ISETP.GT.AND P0, PT, R41, 0x60, PT ;  /* 0x000000602900780c */ /* 0x000fe40003f04270 */
[----:B------:R-:W-:Y:S02]  /*fea0*/  FMNMX.FTZ R8, R170, R8, !PT ;  /* 0x00000008aa087209 */ /* 0x000fe40007810000 */
[----:B------:R-:W-:Y:S02]  /*feb0*/  FMNMX.FTZ R9, R161, R9, !PT ;  /* 0x00000009a1097209 */ /* 0x000fe40007810000 */
[----:B------:R-:W-:Y:S02]  /*fec0*/  FSEL R166, R86, -INF , P1 ;  /* 0xff80000056a67808 */ /* 0x000fe40000800000 */
        /* <DEDUP_REMOVED lines=8> */
[----:B------:R-:W-:Y:S02]  /*ff50*/  ISETP.GT.AND P2, PT, R41, 0x69, PT ;  /* 0x000000692900780c */ /* 0x000fe40003f44270 */
[----:B------:R-:W-:Y:S02]  /*ff60*/  FSEL R154, R76, -INF , P0 ;  /* 0xff8000004c9a7808 */ /* 0x000fe40000000000 */
        /* <DEDUP_REMOVED lines=13> */
[----:B------:R-:W-:Y:S02]  /*10040*/  ISETP.GT.AND P1, PT, R0, 0x60, PT ;  /* 0x000000600000780c */ /* 0x000fe40003f24270 */
[----:B------:R-:W-:Y:S02]  /*10050*/  FMNMX.FTZ R9, R166, R9, !PT ;  /* 0x00000009a6097209 */ /* 0x000fe40007810000 */
[----:B------:R-:W-:-:S02]  /*10060*/  ISETP.GT.AND P2, PT, R41, 0x79, PT ;  /* 0x000000792900780c */ /* 0x000fc40003f44270 */
[----:B------:R-:W-:Y:S02]  /*10070*/  FSEL R65, R32, -INF , P3 ;  /* 0xff80000020417808 */ /* 0x000fe40001800000 */
[----:B------:R-:W-:Y:S02]  /*10080*/  FMNMX.FTZ R8, R66, R8, !PT ;  /* 0x0000000842087209 */ /* 0x000fe40007810000 */
[----:B------:R-:W-:Y:S02]  /*10090*/  ISETP.GT.AND P0, PT, R0, 0x61, PT ;  /* 0x000000610000780c */ /* 0x000fe40003f04270 */
[----:B------:R-:W-:Y:S02]  /*100a0*/  FSEL R152, R82, -INF , P1 ;  /* 0xff80000052987808 */ /* 0x000fe40000800000 */
[----:B------:R-:W-:Y:S02]  /*100b0*/  FMNMX.FTZ R9, R163, R9, !PT ;  /* 0x00000009a3097209 */ /* 0x000fe40007810000 */
[----:B------:R-:W-:-:S02]  /*100c0*/  FSEL R63, R33, -INF , P2 ;  /* 0xff800000213f7808 */ /* 0x000fc40001000000 */
[----:B------:R-:W-:Y:S02]  /*100d0*/  FMNMX.FTZ R8, R65, R8, !PT ;  /* 0x0000000841087209 */ /* 0x000fe40007810000 */
[----:B------:R-:W-:Y:S02]  /*100e0*/  FSEL R151, R83, -INF , P0 ;  /* 0xff80000053977808 */ /* 0x000fe40000000000 */
[----:B------:R-:W-:Y:S01]  /*100f0*/  ISETP.GT.AND P1, PT, R0, 0x68, PT ;  /* 0x000000680000780c */ /* 0x000fe20003f24270 */
[----:B------:R-:W-:Y:S01]  /*10100*/  LDSM.16.MT88.4 R80, [R229+0x100] ;  /* 0x00010000e550783b */ /* 0x000fe20000004200 */
[----:B------:R-:W-:Y:S02]  /*10110*/  FMNMX.FTZ R10, R152, R9, !PT ;  /* 0x00000009980a7209 */ /* 0x000fe40007810000 */
[----:B------:R-:W-:Y:S02]  /*10120*/  FMNMX.FTZ R8, R63, R8, !PT ;  /* 0x000000083f087209 */ /* 0x000fe40007810000 */
[----:B------:R-:W-:-:S02]  /*10130*/  ISETP.GT.AND P0, PT, R0, 0x69, PT ;  /* 0x000000690000780c */ /* 0x000fc40003f04270 */
[----:B------:R-:W-:Y:S01]  /*10140*/  FSEL R150, R78, -INF , P1 ;  /* 0xff8000004e967808 */ /* 0x000fe20000800000 */
[----:B------:R-:W1:Y:S01]  /*10150*/  SHFL.BFLY PT, R9, R8, 0x2, 0x1f ;  /* 0x0c401f0008097f89 */ /* 0x000e6200000e0000 */
[----:B------:R-:W-:Y:S02]  /*10160*/  FMNMX.FTZ R10, R151, R10, !PT ;  /* 0x0000000a970a7209 */ /* 0x000fe40007810000 */
[----:B------:R-:W-:Y:S02]  /*10170*/  FSEL R147, R79, -INF , P0 ;  /* 0xff8000004f937808 */ /* 0x000fe40000000000 */
[----:B------:R-:W-:Y:S02]  /*10180*/  ISETP.GT.AND P1, PT, R0, 0x70, PT ;  /* 0x000000700000780c */ /* 0x000fe40003f24270 */
[----:B------:R-:W-:Y:S02]  /*10190*/  FMNMX.FTZ R10, R150, R10, !PT ;  /* 0x0000000a960a7209 */ /* 0x000fe40007810000 */
[----:B------:R-:W-:-:S02]  /*101a0*/  ISETP.GT.AND P0, PT, R0, 0x71, PT ;  /* 0x000000710000780c */ /* 0x000fc40003f04270 */
[----:B------:R-:W-:Y:S02]  /*101b0*/  FSEL R62, R70, -INF , P1 ;  /* 0xff800000463e7808 */ /* 0x000fe40000800000 */
        /* <DEDUP_REMOVED lines=8> */
[----:B------:R-:W-:Y:S01]  /*10240*/  FMNMX.FTZ R0, R60, R10, !PT ;  /* 0x0000000a3c007209 */ /* 0x000fe20007810000 */
[----:B------:R-:W-:Y:S01]  /*10250*/  LDSM.16.MT88.4 R32, [R230+0x4900] ;  /* 0x00490000e620783b */ /* 0x000fe20000004200 */
[----:B-1----:R-:W-:Y:S02]  /*10260*/  FMNMX.FTZ R10, R9, R8, !PT ;  /* 0x00000008090a7209 */ /* 0x002fe40007810000 */
        /* <DEDUP_REMOVED lines=17> */
[----:B------:R-:W-:Y:S01]  /*10380*/  FFMA.FTZ R46, R16, c[0x0][0x2d0], -R64 ;  /* 0x0000b400102e7a23 */ /* 0x000fe20000010840 */
[----:B------:R-:W-:Y:S02]  /*10390*/  LDSM.16.MT88.4 R8, [R228+0x900] ;  /* 0x00090000e408783b */ /* 0x000fe40000004200 */
[----:B------:R-:W1:Y:S01]  /*103a0*/  MUFU.EX2 R54, R54 ;  /* 0x0000003600367308 */ /* 0x000e620000000800 */
[C---:B------:R-:W-:Y:S01]  /*103b0*/  FSETP.NEU.FTZ.AND P0, PT, R132.reuse, -INF , PT ;  /* 0xff8000008400780b */ /* 0x040fe20003f1d000 */
[----:B------:R-:W-:-:S02]  /*103c0*/  FMUL.FTZ R58, R132, c[0x0][0x2d0] ;  /* 0x0000b400843a7a20 */ /* 0x000fc40000410000 */
[--C-:B------:R-:W-:Y:S02]  /*103d0*/  FFMA.FTZ R45, R17, c[0x0][0x2d0], -R64.reuse ;  /* 0x0000b400112d7a23 */ /* 0x100fe40000010840 */
[--C-:B------:R-:W-:Y:S01]  /*103e0*/  FFMA.FTZ R42, R30, c[0x0][0x2d0], -R64.reuse ;  /* 0x0000b4001e2a7a23 */ /* 0x100fe20000010840 */
[----:B------:R-:W-:Y:S01]  /*103f0*/  FSEL R58, R58, RZ, P0 ;  /* 0x000000ff3a3a7208 */ /* 0x000fe20000000000 */
[----:B------:R-:W-:Y:S01]  /*10400*/  MUFU.EX2 R52, R52 ;  /* 0x0000003400347308 */ /* 0x000fe20000000800 */
[--C-:B------:R-:W-:Y:S01]  /*10410*/  FFMA.FTZ R41, R28, c[0x0][0x2d0], -R64.reuse ;  /* 0x0000b4001c297a23 */ /* 0x100fe20000010840 */
[----:B------:R-:W-:Y:S01]  /*10420*/  LDSM.16.MT88.4 R16, [R229+0x900] ;  /* 0x00090000e510783b */ /* 0x000fe20000004200 */
[----:B------:R-:W-:Y:S01]  /*10430*/  FFMA.FTZ R37, R37, c[0x0][0x2d0], -R64 ;  /* 0x0000b40025257a23 */ /* 0x000fe20000010840 */
[----:B------:R-:W-:Y:S01]  /*10440*/  PLOP3.LUT P0, PT, PT, PT, UP0, 0x80, 0x0 ;  /* 0x000000000000781c */ /* 0x000fe20003f0f008 */
[--C-:B------:R-:W-:Y:S02]  /*10450*/  FFMA.FTZ R57, R6, c[0x0][0x2d0], -R58.reuse ;  /* 0x0000b40006397a23 */ /* 0x100fe4000001083a */
[--C-:B------:R-:W-:Y:S01]  /*10460*/  FFMA.FTZ R56, R5, c[0x0][0x2d0], -R58.reuse ;  /* 0x0000b40005387a23 */ /* 0x100fe2000001083a */
[----:B------:R-:W2:Y:S01]  /*10470*/  MUFU.EX2 R51, R51 ;  /* 0x0000003300337308 */ /* 0x000ea20000000800 */
[--C-:B------:R-:W-:Y:S01]  /*10480*/  FFMA.FTZ R53, R26, c[0x0][0x2d0], -R58.reuse ;  /* 0x0000b4001a357a23 */ /* 0x100fe2000001083a */
[----:B------:R-:W3:Y:S01]  /*10490*/  LDSM.16.MT88.4 R4, [R228+0x4100] ;  /* 0x00410000e404783b */ /* 0x000ee20000004200 */
[--C-:B------:R-:W-:Y:S01]  /*104a0*/  FFMA.FTZ R47, R27, c[0x0][0x2d0], -R58.reuse ;  /* 0x0000b4001b2f7a23 */ /* 0x100fe2000001083a */
[----:B-1----:R-:W-:Y:S01]  /*104b0*/  F2FP.PACK_AB R112, R54, R55 ;  /* 0x000000373670723e */ /* 0x002fe200000000ff */
[--C-:B------:R-:W-:Y:S01]  /*104c0*/  FFMA.FTZ R48, R22, c[0x0][0x2d0], -R58.reuse ;  /* 0x0000b40016307a23 */ /* 0x100fe2000001083a */
[----:B------:R-:W1:Y:S01]  /*104d0*/  LDSM.16.MT88.4 R24, [R232+0x900] ;  /* 0x00090000e818783b */ /* 0x000e620000004200 */
[--C-:B------:R-:W-:Y:S01]  /*104e0*/  FFMA.FTZ R44, R23, c[0x0][0x2d0], -R58.reuse ;  /* 0x0000b400172c7a23 */ /* 0x100fe2000001083a */
[----:B------:R-:W-:Y:S01]  /*104f0*/  MUFU.EX2 R57, R57 ;  /* 0x0000003900397308 */ /* 0x000fe20000000800 */
[--C-:B------:R-:W-:Y:S01]  /*10500*/  FFMA.FTZ R43, R38, c[0x0][0x2d0], -R58.reuse ;  /* 0x0000b400262b7a23 */ /* 0x100fe2000001083a */
[----:B------:R-:W4:Y:S01]  /*10510*/  LDSM.16.MT88.4 R20, [R230+0x900] ;  /* 0x00090000e614783b */ /* 0x000f220000004200 */
[----:B------:R-:W-:-:S02]  /*10520*/  FFMA.FTZ R40, R31, c[0x0][0x2d0], -R58 ;  /* 0x0000b4001f287a23 */ /* 0x000fc4000001083a */
[----:B------:R-:W-:Y:S02]  /*10530*/  FFMA.FTZ R38, R29, c[0x0][0x2d0], -R64 ;  /* 0x0000b4001d267a23 */ /* 0x000fe40000010840 */
[----:B------:R-:W-:Y:S01]  /*10540*/  LDSM.16.MT88.4 R28, [R229+0x4900] ;  /* 0x00490000e51c783b */ /* 0x000fe20000004200 */
[----:B------:R-:W5:Y:S01]  /*10550*/  MUFU.EX2 R56, R56 ;  /* 0x0000003800387308 */ /* 0x000f620000000800 */
[----:B--2---:R-:W-:Y:S01]  /*10560*/  F2FP.PACK_AB R114, R51, R52 ;  /* 0x000000343372723e */ /* 0x004fe200000000ff */
[--C-:B------:R-:W-:Y:S02]  /*10570*/  FFMA.FTZ R39, R39, c[0x0][0x2d0], -R58.reuse ;  /* 0x0000b40027277a23 */ /* 0x100fe4000001083a */
[--C-:B------:R-:W-:Y:S02]  /*10580*/  FFMA.FTZ R36, R36, c[0x0][0x2d0], -R58.reuse ;  /* 0x0000b40024247a23 */ /* 0x100fe4000001083a */
[--C-:B------:R-:W-:Y:S02]  /*10590*/  FFMA.FTZ R3, R178, c[0x0][0x2d0], -R58.reuse ;  /* 0x0000b400b2037a23 */ /* 0x100fe4000001083a */
[----:B------:R-:W-:Y:S01]  /*105a0*/  MUFU.EX2 R53, R53 ;  /* 0x0000003500357308 */ /* 0x000fe20000000800 */
[----:B------:R-:W-:-:S02]  /*105b0*/  FFMA.FTZ R2, R177, c[0x0][0x2d0], -R58 ;  /* 0x0000b400b1027a23 */ /* 0x000fc4000001083a */
[--C-:B------:R-:W-:Y:S02]  /*105c0*/  FFMA.FTZ R133, R133, c[0x0][0x2d0], -R64.reuse ;  /* 0x0000b40085857a23 */ /* 0x100fe40000010840 */
[--C-:B------:R-:W-:Y:S02]  /*105d0*/  FFMA.FTZ R134, R134, c[0x0][0x2d0], -R64.reuse ;  /* 0x0000b40086867a23 */ /* 0x100fe40000010840 */
[--C-:B------:R-:W-:Y:S01]  /*105e0*/  FFMA.FTZ R144, R144, c[0x0][0x2d0], -R64.reuse ;  /* 0x0000b40090907a23 */ /* 0x100fe20000010840 */
[----:B------:R-:W2:Y:S01]  /*105f0*/  MUFU.EX2 R47, R47 ;  /* 0x0000002f002f7308 */ /* 0x000ea20000000800 */
[----:B-----5:R-:W-:Y:S01]  /*10600*/  F2FP.PACK_AB R113, R56, R57 ;  /* 0x000000393871723e */ /* 0x020fe200000000ff */
[----:B------:R-:W-:Y:S02]  /*10610*/  FFMA.FTZ R135, R135, c[0x0][0x2d0], -R64 ;  /* 0x0000b40087877a23 */ /* 0x000fe40000010840 */
[--C-:B------:R-:W-:Y:S02]  /*10620*/  FFMA.FTZ R145, R145, c[0x0][0x2d0], -R58.reuse ;  /* 0x0000b40091917a23 */ /* 0x100fe4000001083a */
[----:B------:R-:W-:-:S02]  /*10630*/  FFMA.FTZ R146, R146, c[0x0][0x2d0], -R58 ;  /* 0x0000b40092927a23 */ /* 0x000fc4000001083a */
[----:B------:R-:W5:Y:S01]  /*10640*/  MUFU.EX2 R50, R50 ;  /* 0x0000003200327308 */ /* 0x000f620000000800 */
[--C-:B------:R-:W-:Y:S02]  /*10650*/  FFMA.FTZ R148, R148, c[0x0][0x2d0], -R58.reuse ;  /* 0x0000b40094947a23 */ /* 0x100fe4000001083a */
[----:B------:R-:W-:Y:S02]  /*10660*/  FFMA.FTZ R149, R149, c[0x0][0x2d0], -R58 ;  /* 0x0000b40095957a23 */ /* 0x000fe4000001083a */
[--C-:B------:R-:W-:Y:S02]  /*10670*/  FFMA.FTZ R157, R157, c[0x0][0x2d0], -R64.reuse ;  /* 0x0000b4009d9d7a23 */ /* 0x100fe40000010840 */
[--C-:B------:R-:W-:Y:S01]  /*10680*/  FFMA.FTZ R158, R158, c[0x0][0x2d0], -R64.reuse ;  /* 0x0000b4009e9e7a23 */ /* 0x100fe20000010840 */
[----:B--2---:R-:W-:Y:S01]  /*10690*/  F2FP.PACK_AB R115, R47, R53 ;  /* 0x000000352f73723e */ /* 0x004fe200000000ff */
[----:B------:R-:W2:Y:S01]  /*106a0*/  MUFU.EX2 R49, R49 ;  /* 0x0000003100317308 */ /* 0x000ea20000000800 */
[----:B------:R-:W-:-:S02]  /*106b0*/  FFMA.FTZ R160, R160, c[0x0][0x2d0], -R64 ;  /* 0x0000b400a0a07a23 */ /* 0x000fc40000010840 */
[----:B------:R-:W-:Y:S02]  /*106c0*/  FFMA.FTZ R159, R159, c[0x0][0x2d0], -R64 ;  /* 0x0000b4009f9f7a23 */ /* 0x000fe40000010840 */
        /* <DEDUP_REMOVED lines=21> */
[----:B------:R-:W1:Y:S01]  /*10820*/  MUFU.EX2 R44, R44 ;  /* 0x0000002c002c7308 */ /* 0x000e620000000800 */
[----:B------:R-:W-:-:S02]  /*10830*/  FFMA.FTZ R154, R154, c[0x0][0x2d0], -R64 ;  /* 0x0000b4009a9a7a23 */ /* 0x000fc40000010840 */
[----:B------:R-:W-:Y:S02]  /*10840*/  FFMA.FTZ R153, R153, c[0x0][0x2d0], -R64 ;  /* 0x0000b40099997a23 */ /* 0x000fe40000010840 */
[--C-:B------:R-:W-:Y:S01]  /*10850*/  FFMA.FTZ R152, R152, c[0x0][0x2d0], -R58.reuse ;  /* 0x0000b40098987a23 */ /* 0x100fe2000001083a */
[C---:B------:R-:W-:Y:S01]  /*10860*/  HMMA.16816.F32 R76, R112.reuse, R80, RZ ;  /* 0x00000050704c723c */ /* 0x040fe200000018ff */
[--C-:B------:R-:W-:Y:S01]  /*10870*/  FFMA.FTZ R151, R151, c[0x0][0x2d0], -R58.reuse ;  /* 0x0000b40097977a23 */ /* 0x100fe2000001083a */
[----:B------:R-:W-:Y:S01]  /*10880*/  MUFU.EX2 R43, R43 ;  /* 0x0000002b002b7308 */ /* 0x000fe20000000800 */
[----:B------:R-:W-:Y:S02]  /*10890*/  FFMA.FTZ R150, R150, c[0x0][0x2d0], -R58 ;  /* 0x0000b40096967a23 */ /* 0x000fe4000001083a */
[----:B------:R-:W-:Y:S02]  /*108a0*/  FADD.FTZ R54, R55, R54 ;  /* 0x0000003637367221 */ /* 0x000fe40000010000 */
[----:B------:R-:W-:Y:S01]  /*108b0*/  FADD.FTZ R56, R57, R56 ;  /* 0x0000003839387221 */ /* 0x000fe20000010000 */
[----:B------:R-:W-:Y:S01]  /*108c0*/  HMMA.16816.F32 R92, R112, R96, RZ ;  /* 0x00000060705c723c */ /* 0x000fe200000018ff */
[----:B------:R-:W-:Y:S01]  /*108d0*/  FADD.FTZ R54, R52, R54 ;  /* 0x0000003634367221 */ /* 0x000fe20000010000 */
[----:B------:R-:W1:Y:S01]  /*108e0*/  MUFU.EX2 R40, R40 ;  /* 0x0000002800287308 */ /* 0x000e620000000800 */
[----:B------:R-:W-:-:S02]  /*108f0*/  FADD.FTZ R56, R53, R56 ;  /* 0x0000003835387221 */ /* 0x000fc40000010000 */
[--C-:B------:R-:W-:Y:S02]  /*10900*/  FFMA.FTZ R65, R65, c[0x0][0x2d0], -R64.reuse ;  /* 0x0000b40041417a23 */ /* 0x100fe40000010840 */
[----:B------:R-:W-:Y:S01]  /*10910*/  FFMA.FTZ R242, R63, c[0x0][0x2d0], -R64 ;  /* 0x0000b4003ff27a23 */ /* 0x000fe20000010840 */
[C---:B------:R-:W-:Y:S01]  /*10920*/  HMMA.16816.F32 R120, R112.reuse, R100, RZ ;  /* 0x000000647078723c */ /* 0x040fe200000018ff */
[--C-:B------:R-:W-:Y:S01]  /*10930*/  FFMA.FTZ R62, R62, c[0x0][0x2d0], -R58.reuse ;  /* 0x0000b4003e3e7a23 */ /* 0x100fe2000001083a */
[----:B------:R-:W1:Y:S01]  /*10940*/  MUFU.EX2 R42, R42 ;  /* 0x0000002a002a7308 */ /* 0x000e620000000800 */
[--C-:B------:R-:W-:Y:S02]  /*10950*/  FFMA.FTZ R61, R61, c[0x0][0x2d0], -R58.reuse ;  /* 0x0000b4003d3d7a23 */ /* 0x100fe4000001083a */
[--C-:B------:R-:W-:Y:S02]  /*10960*/  FFMA.FTZ R243, R59, c[0x0][0x2d0], -R58.reuse ;  /* 0x0000b4003bf37a23 */ /* 0x100fe4000001083a */
[----:B------:R-:W-:Y:S01]  /*10970*/  FFMA.FTZ R60, R60, c[0x0][0x2d0], -R58 ;  /* 0x0000b4003c3c7a23 */ /* 0x000fe2000001083a */
[----:B------:R-:W-:Y:S01]  /*10980*/  HMMA.16816.F32 R104, R112, R108, RZ ;  /* 0x0000006c7068723c */ /* 0x000fe200000018ff */
[----:B------:R-:W-:Y:S01]  /*10990*/  FADD.FTZ R51, R51, R54 ;  /* 0x0000003633337221 */ /* 0x000fe20000010000 */
[----:B------:R-:W1:Y:S01]  /*109a0*/  MUFU.EX2 R41, R41 ;  /* 0x0000002900297308 */ /* 0x000e620000000800 */
[----:B------:R-:W-:-:S02]  /*109b0*/  FADD.FTZ R56, R47, R56 ;  /* 0x000000382f387221 */ /* 0x000fc40000010000 */
[----:B-----5:R-:W-:-:S03]  /*109c0*/  FADD.FTZ R51, R50, R51 ;  /* 0x0000003332337221 */ /* 0x020fc60000010000 */
[C---:B------:R-:W-:Y:S02]  /*109d0*/  HMMA.16816.F32 R124, R112.reuse, R126, RZ ;  /* 0x0000007e707c723c */ /* 0x040fe400000018ff */
[----:B------:R-:W-:Y:S06]  /*109e0*/  MUFU.EX2 R38, R38 ;  /* 0x0000002600267308 */ /* 0x000fec0000000800 */
[C---:B------:R-:W-:Y:S02]  /*109f0*/  HMMA.16816.F32 R72, R112.reuse, R74, RZ ;  /* 0x0000004a7048723c */ /* 0x040fe400000018ff */
[----:B------:R-:W-:Y:S06]  /*10a00*/  MUFU.EX2 R37, R37 ;  /* 0x0000002500257308 */ /* 0x000fec0000000800 */
[C---:B------:R-:W-:Y:S02]  /*10a10*/  HMMA.16816.F32 R80, R112.reuse, R82, RZ ;  /* 0x000000527050723c */ /* 0x040fe400000018ff */
[----:B------:R-:W-:Y:S06]  /*10a20*/  MUFU.EX2 R39, R39 ;  /* 0x0000002700277308 */ /* 0x000fec0000000800 */
[C---:B------:R-:W-:Y:S02]  /*10a30*/  HMMA.16816.F32 R96, R112.reuse, R98, RZ ;  /* 0x000000627060723c */ /* 0x040fe400000018ff */
[----:B------:R-:W5:Y:S06]  /*10a40*/  MUFU.EX2 R36, R36 ;  /* 0x0000002400247308 */ /* 0x000f6c0000000800 */
[C---:B------:R-:W-:Y:S02]  /*10a50*/  HMMA.16816.F32 R100, R112.reuse, R102, RZ ;  /* 0x000000667064723c */ /* 0x040fe400000018ff */
[----:B------:R-:W-:Y:S06]  /*10a60*/  MUFU.EX2 R3, R3 ;  /* 0x0000000300037308 */ /* 0x000fec0000000800 */
[C---:B------:R-:W-:Y:S02]  /*10a70*/  HMMA.16816.F32 R108, R112.reuse, R110, RZ ;  /* 0x0000006e706c723c */ /* 0x040fe400000018ff */
[----:B------:R-:W4:Y:S06]  /*10a80*/  MUFU.EX2 R2, R2 ;  /* 0x0000000200027308 */ /* 0x000f2c0000000800 */
[C---:B---3--:R-:W-:Y:S02]  /*10a90*/  HMMA.16816.F32 R116, R112.reuse, R4, RZ ;  /* 0x000000047074723c */ /* 0x048fe400000018ff */
[----:B------:R-:W3:Y:S05]  /*10aa0*/  MUFU.EX2 R133, R133 ;  /* 0x0000008500857308 */ /* 0x000eea0000000800 */
[----:B--2---:R-:W-:Y:S01]  /*10ab0*/  F2FP.PACK_AB R4, R49, R50 ;  /* 0x000000323104723e */ /* 0x004fe200000000ff */
[----:B------:R-:W-:Y:S01]  /*10ac0*/  HMMA.16816.F32 R112, R112, R6, RZ ;  /* 0x000000067070723c */ /* 0x000fe200000018ff */
[----:B-1----:R-:W-:Y:S01]  /*10ad0*/  F2FP.PACK_AB R5, R44, R48 ;  /* 0x000000302c05723e */ /* 0x002fe200000000ff */
        /* <DEDUP_REMOVED lines=15> */
[----:B------:R-:W2:Y:S01]  /*10bd0*/  LDSM.16.MT88.4 R8, [R228+0x4900] ;  /* 0x00490000e408783b */ /* 0x000ea20000004200 */
        /* <DEDUP_REMOVED lines=11> */
[C---:B----4-:R-:W-:Y:S02]  /*10c90*/  HMMA.16816.F32 R68, R4.reuse, R20, R68 ;  /* 0x000000140444723c */ /* 0x050fe40000001844 */
[----:B------:R-:W4:Y:S06]  /*10ca0*/  MUFU.EX2 R158, R158 ;  /* 0x0000009e009e7308 */ /* 0x000f2c0000000800 */
[C---:B--2---:R-:W-:Y:S02]  /*10cb0*/  HMMA.16816.F32 R116, R4.reuse, R8, R116 ;  /* 0x000000080474723c */ /* 0x044fe40000001874 */
[----:B------:R-:W-:Y:S06]  /*10cc0*/  MUFU.EX2 R160, R160 ;  /* 0x000000a000a07308 */ /* 0x000fec0000000800 */
[C---:B------:R-:W-:Y:S01]  /*10cd0*/  HMMA.16816.F32 R112, R4.reuse, R10, R112 ;  /* 0x0000000a0470723c */ /* 0x040fe20000001870 */
[----:B------:R-:W2:Y:S01]  /*10ce0*/  LDSM.16.MT88.4 R8, [R232+0x5100] ;  /* 0x00510000e808783b */ /* 0x000ea20000004200 */
        /* <DEDUP_REMOVED lines=15> */
[----:B------:R-:W1:Y:S06]  /*10de0*/  MUFU.EX2 R171, R171 ;  /* 0x000000ab00ab7308 */ /* 0x000e6c0000000800 */
[----:B------:R-:W-:Y:S01]  /*10df0*/  HMMA.16816.F32 R108, R4, R30, R108 ;  /* 0x0000001e046c723c */ /* 0x000fe2000000186c */
[----:B------:R-:W4:Y:S01]  /*10e00*/  LDSM.16.MT88.4 R28, [R229+0x5100] ;  /* 0x00510000e51c783b */ /* 0x000f220000004200 */
[----:B------:R-:W-:Y:S05]  /*10e10*/  MUFU.EX2 R170, R170 ;  /* 0x000000aa00aa7308 */ /* 0x000fea0000000800 */
[C---:B------:R-:W-:Y:S01]  /*10e20*/  F2FP.PACK_AB R4, R41.reuse, R42 ;  /* 0x0000002a2904723e */ /* 0x040fe200000000ff */
[----:B------:R-:W-:Y:S01]  /*10e30*/  FADD.FTZ R41, R41, R45 ;  /* 0x0000002d29297221 */ /* 0x000fe20000010000 */
[----:B-----5:R-:W-:Y:S01]  /*10e40*/  F2FP.PACK_AB R5, R36, R39 ;  /* 0x000000272405723e */ /* 0x020fe200000000ff */
[----:B------:R-:W-:Y:S01]  /*10e50*/  MUFU.EX2 R169, R169 ;  /* 0x000000a900a97308 */ /* 0x000fe20000000800 */
[----:B------:R-:W-:Y:S01]  /*10e60*/  F2FP.PACK_AB R6, R37, R38 ;  /* 0x000000262506723e */ /* 0x000fe200000000ff */
[----:B------:R-:W-:Y:S01]  /*10e70*/  FADD.FTZ R39, R39, R43 ;  /* 0x0000002b27277221 */ /* 0x000fe20000010000 */
[----:B------:R-:W-:Y:S01]  /*10e80*/  F2FP.PACK_AB R7, R2, R3 ;  /* 0x000000030207723e */ /* 0x000fe200000000ff */
[----:B------:R-:W-:-:S02]  /*10e90*/  FADD.FTZ R41, R38, R41 ;  /* 0x0000002926297221 */ /* 0x000fc40000010000 */
[----:B------:R-:W-:Y:S02]  /*10ea0*/  FADD.FTZ R39, R36, R39 ;  /* 0x0000002724277221 */ /* 0x000fe40000010000 */
[----:B------:R-:W5:Y:S01]  /*10eb0*/  MUFU.EX2 R168, R168 ;  /* 0x000000a800a87308 */ /* 0x000f620000000800 */
[----:B------:R-:W-:Y:S01]  /*10ec0*/  FADD.FTZ R37, R37, R41 ;  /* 0x0000002925257221 */ /* 0x000fe20000010000 */
[C---:B-1----:R-:W-:Y:S01]  /*10ed0*/  HMMA.16816.F32 R84, R4.reuse, R12, R84 ;  /* 0x0000000c0454723c */ /* 0x042fe20000001854 */
[----:B------:R-:W-:Y:S02]  /*10ee0*/  FADD.FTZ R3, R3, R39 ;  /* 0x0000002703037221 */ /* 0x000fe40000010000 */
[----:B---3--:R-:W-:Y:S02]  /*10ef0*/  FADD.FTZ R37, R133, R37 ;  /* 0x0000002585257221 */ /* 0x008fe40000010000 */
[----:B------:R-:W-:Y:S01]  /*10f00*/  FADD.FTZ R3, R2, R3 ;  /* 0x0000000302037221 */ /* 0x000fe20000010000 */
[----:B------:R-:W1:Y:S02]  /*10f10*/  MUFU.EX2 R167, R167 ;  /* 0x000000a700a77308 */ /* 0x000e640000000800 */
[C---:B------:R-:W-:Y:S01]  /*10f20*/  HMMA.16816.F32 R88, R4.reuse, R14, R88 ;  /* 0x0000000e0458723c */ /* 0x040fe20000001858 */
[----:B------:R-:W3:Y:S05]  /*10f30*/  LDSM.16.MT88.4 R12, [R228+0x5100] ;  /* 0x00510000e40c783b */ /* 0x000eea0000004200 */
[----:B------:R-:W-:Y:S02]  /*10f40*/  MUFU.EX2 R166, R166 ;  /* 0x000000a600a67308 */ /* 0x000fe40000000800 */
[C---:B--2---:R-:W-:Y:S06]  /*10f50*/  HMMA.16816.F32 R92, R4.reuse, R8, R92 ;  /* 0x00000008045c723c */ /* 0x044fec000000185c */
[----:B------:R-:W2:Y:S02]  /*10f60*/  MUFU.EX2 R163, R163 ;  /* 0x000000a300a37308 */ /* 0x000ea40000000800 */
        /* <DEDUP_REMOVED lines=23> */
[C---:B----4-:R-:W-:Y:S06]  /*110e0*/  HMMA.16816.F32 R104, R4.reuse, R28, R104 ;  /* 0x0000001c0468723c */ /* 0x050fec0000001868 */
[----:B------:R-:W-:Y:S02]  /*110f0*/  MUFU.EX2 R61, R61 ;  /* 0x0000003d003d7308 */ /* 0x000fe40000000800 */
[C---:B------:R-:W-:Y:S01]  /*11100*/  HMMA.16816.F32 R108, R4.reuse, R30, R108 ;  /* 0x0000001e046c723c */ /* 0x040fe2000000186c */
[----:B------:R-:W-:Y:S05]  /*11110*/  LDSM.16.MT88.4 R28, [R229+0x5900] ;  /* 0x00590000e51c783b */ /* 0x000fea0000004200 */
[----:B------:R-:W-:Y:S02]  /*11120*/  MUFU.EX2 R243, R243 ;  /* 0x000000f300f37308 */ /* 0x000fe40000000800 */
[C---:B---3--:R-:W-:Y:S08]  /*11130*/  HMMA.16816.F32 R116, R4.reuse, R12, R116 ;  /* 0x0000000c0474723c */ /* 0x048ff00000001874 */
[----:B------:R-:W-:Y:S01]  /*11140*/  HMMA.16816.F32 R112, R4, R14, R112 ;  /* 0x0000000e0470723c */ /* 0x000fe20000001870 */
[----:B------:R-:W3:Y:S06]  /*11150*/  LDSM.16.MT88.4 R12, [R232+0x5900] ;  /* 0x00590000e80c783b */ /* 0x000eec0000004200 */
        /* <DEDUP_REMOVED lines=10> */
[----:B-1----:R-:W-:Y:S01]  /*11200*/  HMMA.16816.F32 R84, R4, R8, R84 ;  /* 0x000000080454723c */ /* 0x002fe20000001854 */
[----:B------:R-:W-:Y:S02]  /*11210*/  FADD.FTZ R135, R157, R135 ;  /* 0x000000879d877221 */ /* 0x000fe40000010000 */
[----:B------:R-:W-:-:S05]  /*11220*/  FADD.FTZ R148, R149, R148 ;  /* 0x0000009495947221 */ /* 0x000fca0000010000 */
[C---:B------:R-:W-:Y:S01]  /*11230*/  HMMA.16816.F32 R88, R4.reuse, R10, R88 ;  /* 0x0000000a0458723c */ /* 0x040fe20000001858 */
[----:B------:R-:W1:Y:S07]  /*11240*/  LDSM.16.MT88.4 R8, [R228+0x5900] ;  /* 0x00590000e408783b */ /* 0x000e6e0000004200 */
[C---:B------:R-:W-:Y:S08]  /*11250*/  HMMA.16816.F32 R128, R4.reuse, R24, R128 ;  /* 0x000000180480723c */ /* 0x040ff00000001880 */
[C---:B---3--:R-:W-:Y:S08]  /*11260*/  HMMA.16816.F32 R92, R4.reuse, R12, R92 ;  /* 0x0000000c045c723c */ /* 0x048ff0000000185c */
[C---:B------:R-:W-:Y:S01]  /*11270*/  HMMA.16816.F32 R96, R4.reuse, R14, R96 ;  /* 0x0000000e0460723c */ /* 0x040fe20000001860 */
[----:B------:R-:W3:Y:S07]  /*11280*/  LDSM.16.MT88.4 R12, [R228+0x2100] ;  /* 0x00210000e40c783b */ /* 0x000eee0000004200 */
[C---:B------:R-:W-:Y:S01]  /*11290*/  HMMA.16816.F32 R124, R4.reuse, R26, R124 ;  /* 0x0000001a047c723c */ /* 0x040fe2000000187c */
[----:B------:R-:W-:Y:S07]  /*112a0*/  LDSM.16.MT88.4 R24, [R232+0x2100] ;  /* 0x00210000e818783b */ /* 0x000fee0000004200 */
[C---:B------:R-:W-:Y:S08]  /*112b0*/  HMMA.16816.F32 R68, R4.reuse, R20, R68 ;  /* 0x000000140444723c */ /* 0x040ff00000001844 */
[C---:B-1----:R-:W-:Y:S08]  /*112c0*/  HMMA.16816.F32 R116, R4.reuse, R8, R116 ;  /* 0x000000080474723c */ /* 0x042ff00000001874 */
[C---:B------:R-:W-:Y:S01]  /*112d0*/  HMMA.16816.F32 R112, R4.reuse, R10, R112 ;  /* 0x0000000a0470723c */ /* 0x040fe20000001870 */
[----:B------:R-:W1:Y:S07]  /*112e0*/  LDSM.16.MT88.4 R8, [R232+0x6100] ;  /* 0x00610000e808783b */ /* 0x000e6e0000004200 */
[C---:B------:R-:W-:Y:S01]  /*112f0*/  HMMA.16816.F32 R72, R4.reuse, R22, R72 ;  /* 0x000000160448723c */ /* 0x040fe20000001848 */
[----:B------:R-:W4:Y:S07]  /*11300*/  LDSM.16.MT88.4 R20, [R230+0x2100] ;  /* 0x00210000e614783b */ /* 0x000f2e0000004200 */
        /* <DEDUP_REMOVED lines=8> */
[----:B------:R-:W2:Y:S06]  /*11390*/  LDSM.16.MT88.4 R28, [R229+0x6100] ;  /* 0x00610000e51c783b */ /* 0x000eac0000004200 */
        /* <DEDUP_REMOVED lines=10> */
[C---:B---3--:R-:W-:Y:S01]  /*11440*/  HMMA.16816.F32 R84, R4.reuse, R12, R84 ;  /* 0x0000000c0454723c */ /* 0x048fe20000001854 */
[----:B------:R-:W-:Y:S02]  /*11450*/  FADD.FTZ R159, R176, R159 ;  /* 0x0000009fb09f7221 */ /* 0x000fe40000010000 */
[----:B------:R-:W-:Y:S02]  /*11460*/  FADD.FTZ R164, R165, R164 ;  /* 0x000000a4a5a47221 */ /* 0x000fe40000010000 */
[----:B------:R-:W-:Y:S02]  /*11470*/  FADD.FTZ R159, R171, R159 ;  /* 0x0000009fab9f7221 */ /* 0x000fe40000010000 */
[----:B-----5:R-:W-:Y:S01]  /*11480*/  FADD.FTZ R164, R168, R164 ;  /* 0x000000a4a8a47221 */ /* 0x020fe20000010000 */
[----:B------:R-:W-:Y:S01]  /*11490*/  HMMA.16816.F32 R88, R4, R14, R88 ;  /* 0x0000000e0458723c */ /* 0x000fe20000001858 */
[----:B------:R-:W3:Y:S02]  /*114a0*/  LDSM.16.MT88.4 R12, [R228+0x6100] ;  /* 0x00610000e40c783b */ /* 0x000ee40000004200 */
[----:B------:R-:W-:-:S05]  /*114b0*/  FADD.FTZ R164, R167, R164 ;  /* 0x000000a4a7a47221 */ /* 0x000fca0000010000 */
[C---:B-1----:R-:W-:Y:S08]  /*114c0*/  HMMA.16816.F32 R92, R4.reuse, R8, R92 ;  /* 0x00000008045c723c */ /* 0x042ff0000000185c */
[C---:B------:R-:W-:Y:S01]  /*114d0*/  HMMA.16816.F32 R96, R4.reuse, R10, R96 ;  /* 0x0000000a0460723c */ /* 0x040fe20000001860 */
[----:B------:R-:W1:Y:S07]  /*114e0*/  LDSM.16.MT88.4 R8, [R228+0x2900] ;  /* 0x00290000e408783b */ /* 0x000e6e0000004200 */
[C---:B------:R-:W-:Y:S08]  /*114f0*/  HMMA.16816.F32 R128, R4.reuse, R24, R128 ;  /* 0x000000180480723c */ /* 0x040ff00000001880 */
[C---:B------:R-:W-:Y:S01]  /*11500*/  HMMA.16816.F32 R124, R4.reuse, R26, R124 ;  /* 0x0000001a047c723c */ /* 0x040fe2000000187c */
[----:B------:R-:W5:Y:S07]  /*11510*/  LDSM.16.MT88.4 R24, [R232+0x2900] ;  /* 0x00290000e818783b */ /* 0x000f6e0000004200 */
[C---:B----4-:R-:W-:Y:S08]  /*11520*/  HMMA.16816.F32 R68, R4.reuse, R20, R68 ;  /* 0x000000140444723c */ /* 0x050ff00000001844 */
        /* <DEDUP_REMOVED lines=10> */
[----:B------:R-:W-:Y:S07]  /*115d0*/  LDSM.16.MT88.4 R28, [R229+0x6900] ;  /* 0x00690000e51c783b */ /* 0x000fee0000004200 */
[C---:B---3--:R-:W-:Y:S08]  /*115e0*/  HMMA.16816.F32 R116, R4.reuse, R12, R116 ;  /* 0x0000000c0474723c */ /* 0x048ff00000001874 */
[----:B------:R-:W-:Y:S01]  /*115f0*/  HMMA.16816.F32 R112, R4, R14, R112 ;  /* 0x0000000e0470723c */ /* 0x000fe20000001870 */
[----:B------:R-:W2:Y:S06]  /*11600*/  LDSM.16.MT88.4 R12, [R232+0x6900] ;  /* 0x00690000e80c783b */ /* 0x000eac0000004200 */
        /* <DEDUP_REMOVED lines=8> */
[C---:B-1----:R-:W-:Y:S08]  /*11690*/  HMMA.16816.F32 R84, R4.reuse, R8, R84 ;  /* 0x000000080454723c */ /* 0x042ff00000001854 */
[C---:B------:R-:W-:Y:S01]  /*116a0*/  HMMA.16816.F32 R88, R4.reuse, R10, R88 ;  /* 0x0000000a0458723c */ /* 0x040fe20000001858 */
[----:B------:R-:W1:Y:S07]  /*116b0*/  LDSM.16.MT88.4 R8, [R228+0x6900] ;  /* 0x00690000e408783b */ /* 0x000e6e0000004200 */
[C---:B-----5:R-:W-:Y:S08]  /*116c0*/  HMMA.16816.F32 R128, R4.reuse, R24, R128 ;  /* 0x000000180480723c */ /* 0x060ff00000001880 */
[C---:B------:R-:W-:Y:S01]  /*116d0*/  HMMA.16816.F32 R124, R4.reuse, R26, R124 ;  /* 0x0000001a047c723c */ /* 0x040fe2000000187c */
[----:B------:R-:W3:Y:S07]  /*116e0*/  LDSM.16.MT88.4 R24, [R232+0x3100] ;  /* 0x00310000e818783b */ /* 0x000eee0000004200 */
[C---:B--2---:R-:W-:Y:S08]  /*116f0*/  HMMA.16816.F32 R92, R4.reuse, R12, R92 ;  /* 0x0000000c045c723c */ /* 0x044ff0000000185c */
[C---:B------:R-:W-:Y:S01]  /*11700*/  HMMA.16816.F32 R96, R4.reuse, R14, R96 ;  /* 0x0000000e0460723c */ /* 0x040fe20000001860 */
[----:B------:R-:W2:Y:S07]  /*11710*/  LDSM.16.MT88.4 R12, [R228+0x3100] ;  /* 0x00310000e40c783b */ /* 0x000eae0000004200 */
[C---:B------:R-:W-:Y:S01]  /*11720*/  HMMA.16816.F32 R120, R4.reuse, R32, R120 ;  /* 0x000000200478723c */ /* 0x040fe20000001878 */
[----:B------:R-:W-:Y:S06]  /*11730*/  MUFU.EX2 R32, R150 ;  /* 0x0000009600207308 */ /* 0x000fec0000000800 */
[----:B------:R-:W-:Y:S01]  /*11740*/  FFMA.FTZ R33, R147, c[0x0][0x2d0], -R58 ;  /* 0x0000b40093217a23 */ /* 0x000fe2000001083a */
[C---:B-1----:R-:W-:Y:S05]  /*11750*/  HMMA.16816.F32 R116, R4.reuse, R8, R116 ;  /* 0x000000080474723c */ /* 0x042fea0000001874 */
[----:B------:R-:W1:Y:S03]  /*11760*/  MUFU.EX2 R33, R33 ;  /* 0x0000002100217308 */ /* 0x000e660000000800 */
[C---:B------:R-:W-:Y:S01]  /*11770*/  HMMA.16816.F32 R112, R4.reuse, R10, R112 ;  /* 0x0000000a0470723c */ /* 0x040fe20000001870 */
[----:B------:R-:W4:Y:S07]  /*11780*/  LDSM.16.MT88.4 R8, [R232+0x7100] ;  /* 0x00710000e808783b */ /* 0x000f2e0000004200 */
[C---:B------:R-:W-:Y:S08]  /*11790*/  HMMA.16816.F32 R68, R4.reuse, R20, R68 ;  /* 0x000000140444723c */ /* 0x040ff00000001844 */
[C---:B------:R-:W-:Y:S01]  /*117a0*/  HMMA.16816.F32 R72, R4.reuse, R22, R72 ;  /* 0x000000160448723c */ /* 0x040fe20000001848 */
[----:B------:R-:W5:Y:S07]  /*117b0*/  LDSM.16.MT88.4 R20, [R230+0x3100] ;  /* 0x00310000e614783b */ /* 0x000f6e0000004200 */
[C---:B------:R-:W-:Y:S08]  /*117c0*/  HMMA.16816.F32 R104, R4.reuse, R28, R104 ;  /* 0x0000001c0468723c */ /* 0x040ff00000001868 */
[C---:B------:R-:W-:Y:S01]  /*117d0*/  HMMA.16816.F32 R108, R4.reuse, R30, R108 ;  /* 0x0000001e046c723c */ /* 0x040fe2000000186c */
[----:B------:R-:W2:Y:S07]  /*117e0*/  LDSM.16.MT88.4 R28, [R230+0x7100] ;  /* 0x00710000e61c783b */ /* 0x000eae0000004200 */
[C---:B------:R-:W-:Y:S08]  /*117f0*/  HMMA.16816.F32 R76, R4.reuse, R16, R76 ;  /* 0x00000010044c723c */ /* 0x040ff0000000184c */
[C---:B------:R-:W-:Y:S01]  /*11800*/  HMMA.16816.F32 R80, R4.reuse, R18, R80 ;  /* 0x000000120450723c */ /* 0x040fe20000001850 */
[----:B------:R-:W2:Y:S07]  /*11810*/  LDSM.16.MT88.4 R16, [R229+0x3100] ;  /* 0x00310000e510783b */ /* 0x000eae0000004200 */
[----:B------:R-:W-:Y:S07]  /*11820*/  HMMA.16816.F32 R100, R4, R34, R100 ;  /* 0x000000220464723c */ /* 0x000fee0000001864 */
[----:B------:R-:W-:Y:S01]  /*11830*/  F2FP.PACK_AB R4, R155, R156 ;  /* 0x0000009c9b04723e */ /* 0x000fe200000000ff */
[--C-:B------:R-:W-:Y:S01]  /*11840*/  FFMA.FTZ R34, R67, c[0x0][0x2d0], -R64.reuse ;  /* 0x0000b40043227a23 */ /* 0x100fe20000010840 */
[----:B------:R-:W-:Y:S01]  /*11850*/  F2FP.PACK_AB R5, R151, R152 ;  /* 0x000000989705723e */ /* 0x000fe200000000ff */
[----:B------:R-:W-:Y:S01]  /*11860*/  FFMA.FTZ R35, R66, c[0x0][0x2d0], -R64 ;  /* 0x0000b40042237a23 */ /* 0x000fe20000010840 */
[----:B------:R-:W-:Y:S01]  /*11870*/  F2FP.PACK_AB R6, R153, R154 ;  /* 0x0000009a9906723e */ /* 0x000fe200000000ff */
[----:B------:R-:W-:Y:S01]  /*11880*/  FADD.FTZ R156, R156, R170 ;  /* 0x000000aa9c9c7221 */ /* 0x000fe20000010000 */
[----:B-1----:R-:W-:Y:S01]  /*11890*/  F2FP.PACK_AB R7, R33, R32 ;  /* 0x000000202107723e */ /* 0x002fe200000000ff */
[----:B------:R-:W1:Y:S01]  /*118a0*/  MUFU.EX2 R34, R34 ;  /* 0x0000002200227308 */ /* 0x000e620000000800 */
        /* <DEDUP_REMOVED lines=11> */
[----:B-1----:R-:W-:-:S02]  /*11960*/  FADD.FTZ R154, R34, R154 ;  /* 0x0000009a229a7221 */ /* 0x002fc40000010000 */
[----:B------:R-:W-:-:S04]  /*11970*/  FADD.FTZ R32, R62, R32 ;  /* 0x000000203e207221 */ /* 0x000fc80000010000 */
[----:B--2---:R-:W-:Y:S01]  /*11980*/  HMMA.16816.F32 R84, R4, R12, R84 ;  /* 0x0000000c0454723c */ /* 0x004fe20000001854 */
        /* <DEDUP_REMOVED lines=54> */
[----:B------:R-:W-:Y:S01]  /*11cf0*/  SHF.L.U32 R251, R244, 0x1, RZ ;  /* 0x00000001f4fb7819 */ /* 0x000fe200000006ff */
[C---:B------:R-:W-:Y:S01]  /*11d00*/  IMAD.SHL.U32 R249, R239.reuse, 0x2, RZ ;  /* 0x00000002eff97824 */ /* 0x040fe200078e00ff */
[----:B------:R-:W-:Y:S01]  /*11d10*/  SHF.L.U64.HI R250, R239, 0x1, R241 ;  /* 0x00000001effa7819 */ /* 0x000fe200000102f1 */
[----:B------:R-:W-:-:S02]  /*11d20*/  ULDC UR5, c[0x0][0x210] ;  /* 0x0000840000057ab9 */ /* 0x000fc40000000800 */
[----:B------:R-:W-:Y:S02]  /*11d30*/  ULDC UR4, c[0x0][0x1e8] ;  /* 0x00007a0000047ab9 */ /* 0x000fe40000000800 */
[----:B------:R-:W-:Y:S02]  /*11d40*/  UIMAD UR5, UR13, UR5, URZ ;  /* 0x000000050d0572a4 */ /* 0x000fe4000f8e023f */
[----:B------:R-:W-:Y:S01]  /*11d50*/  @P1 IMAD.HI.U32 R248, R246, c[0x0][0x2c8], RZ ;  /* 0x0000b200f6f81a27 */ /* 0x000fe200078e00ff */
[----:B------:R-:W-:Y:S02]  /*11d60*/  UIMAD UR4, UR13, UR4, URZ ;  /* 0x000000040d0472a4 */ /* 0x000fe4000f8e023f */
[----:B------:R-:W-:Y:S02]  /*11d70*/  UMOV UR6, 0xffffff80 ;  /* 0xffffff8000067882 */ /* 0x000fe40000000000 */
[----:B------:R-:W-:Y:S02]  /*11d80*/  @P0 SHF.R.U32.HI R248, RZ, c[0x0][0x2cc], R248 ;  /* 0x0000b300fff80a19 */ /* 0x000fe400000116f8 */
.L_x_683:
        /* <DEDUP_REMOVED lines=29> */
[----:B------:R-:W-:Y:S02]  /*11f60*/  IADD3 R6, P0, R4, UR5, RZ ;  /* 0x0000000504067c10 */ /* 0x000fe4000ff1e0ff */
[----:B------:R-:W-:Y:S02]  /*11f70*/  SHF.L.U64.HI R4, R244, 0x1, R245 ;  /* 0x00000001f4047819 */ /* 0x000fe400000102f5 */
[----:B------:R-:W-:Y:S02]  /*11f80*/  IADD3.X R0, R5, UR12, R0, P0, !PT ;  /* 0x0000000c05007c10 */ /* 0x000fe400087fe400 */
[C---:B------:R-:W-:Y:S04]  /*11f90*/  LEA R5, P0, R6.reuse, c[0x0][0x1f8], 0x1 ;  /* 0x00007e0006057a11 */ /* 0x040fe800078008ff */
[----:B------:R-:W-:Y:S01]  /*11fa0*/  LEA.HI.X R6, R6, c[0x0][0x1fc], R0, 0x1, P0 ;  /* 0x00007f0006067a11 */ /* 0x000fe200000f0c00 */
[----:B------:R-:W2:Y:S01]  /*11fb0*/  SHFL.IDX PT, R28, R5, RZ, 0x181f ;  /* 0x00181fff051c7589 */ /* 0x000ea200000e0000 */
[----:B------:R-:W-:Y:S03]  /*11fc0*/  SEL R0, RZ, 0x10, P5 ;  /* 0x00000010ff007807 */ /* 0x000fe60002800000 */
[----:B------:R-:W3:Y:S01]  /*11fd0*/  SHFL.IDX PT, R20, R5, 0x1, 0x181f ;  /* 0x00381f0005147f89 */ /* 0x000ee200000e0000 */
[C---:B------:R-:W-:Y:S02]  /*11fe0*/  ISETP.NE.U32.AND P3, PT, R0.reuse, RZ, PT ;  /* 0x000000ff0000720c */ /* 0x040fe40003f65070 */
[----:B------:R-:W-:Y:S01]  /*11ff0*/  IADD3 R0, -R0, 0x10, RZ ;  /* 0x0000001000007810 */ /* 0x000fe20007ffe1ff */
[----:B------:R-:W4:Y:S04]  /*12000*/  SHFL.IDX PT, R14, R6, RZ, 0x181f ;  /* 0x00181fff060e7589 */ /* 0x000f2800000e0000 */
[----:B------:R-:W5:Y:S04]  /*12010*/  SHFL.IDX PT, R13, R6, 0x1, 0x181f ;  /* 0x00381f00060d7f89 */ /* 0x000f6800000e0000 */
[----:B------:R-:W1:Y:S04]  /*12020*/  SHFL.IDX PT, R7, R5, 0x2, 0x181f ;  /* 0x00581f0005077f89 */ /* 0x000e6800000e0000 */
[----:B------:R-:W1:Y:S04]  /*12030*/  SHFL.IDX PT, R5, R5, 0x3, 0x181f ;  /* 0x00781f0005057f89 */ /* 0x000e6800000e0000 */
[----:B------:R-:W1:Y:S04]  /*12040*/  SHFL.IDX PT, R12, R6, 0x2, 0x181f ;  /* 0x00581f00060c7f89 */ /* 0x000e6800000e0000 */
[----:B------:R-:W1:Y:S01]  /*12050*/  SHFL.IDX PT, R6, R6, 0x3, 0x181f ;  /* 0x00781f0006067f89 */ /* 0x000e6200000e0000 */
[C---:B--2---:R-:W-:Y:S02]  /*12060*/  IADD3 R30, P1, R28.reuse, R251, RZ ;  /* 0x000000fb1c1e7210 */ /* 0x044fe40007f3e0ff */
[----:B------:R-:W-:Y:S02]  /*12070*/  IADD3 R28, P0, R28, R249, RZ ;  /* 0x000000f91c1c7210 */ /* 0x000fe40007f1e0ff */
[----:B---3--:R-:W-:Y:S01]  /*12080*/  IADD3 R22, P2, R20, R251, RZ ;  /* 0x000000fb14167210 */ /* 0x008fe20007f5e0ff */
[C---:B----4-:R-:W-:Y:S02]  /*12090*/  IMAD.X R31, R14.reuse, 0x1, R4, P1 ;  /* 0x000000010e1f7824 */ /* 0x050fe400008e0604 */
[----:B------:R-:W-:Y:S01]  /*120a0*/  IMAD.X R29, R14, 0x1, R250, P0 ;  /* 0x000000010e1d7824 */ /* 0x000fe200000e06fa */
[----:B------:R-:W-:Y:S01]  /*120b0*/  IADD3 R20, P0, R20, R249, RZ ;  /* 0x000000f914147210 */ /* 0x000fe20007f1e0ff */
[----:B-----5:R-:W-:Y:S01]  /*120c0*/  IMAD.X R23, R13, 0x1, R4, P2 ;  /* 0x000000010d177824 */ /* 0x020fe200010e0604 */
[----:B-1----:R-:W-:Y:S03]  /*120d0*/  IADD3 R14, P2, R7, R251, RZ ;  /* 0x000000fb070e7210 */ /* 0x002fe60007f5e0ff */
[----:B------:R-:W-:Y:S01]  /*120e0*/  IMAD.X R21, R13, 0x1, R250, P0 ;  /* 0x000000010d157824 */ /* 0x000fe200000e06fa */
[----:B------:R-:W-:Y:S02]  /*120f0*/  IADD3 R38, P1, R7, R249, RZ ;  /* 0x000000f907267210 */ /* 0x000fe40007f3e0ff */
[----:B------:R-:W-:Y:S02]  /*12100*/  IADD3 R36, P0, R5, R251, RZ ;  /* 0x000000fb05247210 */ /* 0x000fe40007f1e0ff */
[----:B------:R-:W-:Y:S01]  /*12110*/  LOP3.LUT R7, R0, 0xf, RZ, 0xc0, !PT ;  /* 0x0000000f00077812 */ /* 0x000fe200078ec0ff */
[----:B------:R-:W-:Y:S01]  /*12120*/  IMAD.X R15, R12, 0x1, R4, P2 ;  /* 0x000000010c0f7824 */ /* 0x000fe200010e0604 */
[----:B------:R-:W-:Y:S01]  /*12130*/  IADD3 R0, R240, 0x100, RZ ;  /* 0x00000100f0007810 */ /* 0x000fe20007ffe0ff */
[----:B------:R-:W-:Y:S02]  /*12140*/  IMAD.X R39, R12, 0x1, R250, P1 ;  /* 0x000000010c277824 */ /* 0x000fe400008e06fa */
[----:B------:R-:W-:Y:S01]  /*12150*/  IMAD.X R37, R6, 0x1, R4, P0 ;  /* 0x0000000106257824 */ /* 0x000fe200000e0604 */
[C---:B------:R-:W-:Y:S01]  /*12160*/  IADD3 R4, R240.reuse, 0x4100, RZ ;  /* 0x00004100f0047810 */ /* 0x040fe20007ffe0ff */
[----:B------:R1:W-:Y:S01]  /*12170*/  LDGSTS.E.BYPASS.LTC128B.128 [R0], [R30.64], !P6 ;  /* 0x000000001e007fae */ /* 0x0003e2000f101d56 */
[----:B------:R-:W-:Y:S02]  /*12180*/  IADD3 R12, P1, P0, R7, R5, R249 ;  /* 0x00000005070c7210 */ /* 0x000fe4000783e0f9 */
[C---:B------:R-:W-:Y:S01]  /*12190*/  IADD3 R5, R240.reuse, 0x1100, RZ ;  /* 0x00001100f0057810 */ /* 0x040fe20007ffe0ff */
[----:B------:R2:W-:Y:S01]  /*121a0*/  LDGSTS.E.BYPASS.LTC128B.128 [R4], [R28.64], !P5 ;  /* 0x000000001c047fae */ /* 0x0005e2000e901d56 */
[----:B------:R-:W-:Y:S03]  /*121b0*/  IADD3.X R13, RZ, R6, R250, P1, P0 ;  /* 0x00000006ff0d7210 */ /* 0x000fe60000fe04fa */
[----:B------:R3:W-:Y:S01]  /*121c0*/  LDGSTS.E.BYPASS.LTC128B.128 [R5], [R22.64], !P6 ;  /* 0x0000000016057fae */ /* 0x0007e2000f101d56 */
[C---:B--2---:R-:W-:Y:S02]  /*121d0*/  IADD3 R4, R240.reuse, 0x5100, RZ ;  /* 0x00005100f0047810 */ /* 0x044fe40007ffe0ff */
[C---:B---3--:R-:W-:Y:S03]  /*121e0*/  IADD3 R5, R240.reuse, 0x2100, RZ ;  /* 0x00002100f0057810 */ /* 0x048fe60007ffe0ff */
[----:B------:R2:W-:Y:S04]  /*121f0*/  LDGSTS.E.BYPASS.LTC128B.128 [R4], [R20.64], !P5 ;  /* 0x0000000014047fae */ /* 0x0005e8000e901d56 */
[----:B------:R1:W-:Y:S01]  /*12200*/  LDGSTS.E.BYPASS.LTC128B.128 [R5], [R14.64], !P6 ;  /* 0x000000000e057fae */ /* 0x0003e2000f101d56 */
[----:B--2---:R-:W-:Y:S05]  /*12210*/  IADD3 R4, R240, 0x6100, RZ ;  /* 0x00006100f0047810 */ /* 0x004fea0007ffe0ff */
[----:B------:R1:W-:Y:S04]  /*12220*/  LDGSTS.E.BYPASS.LTC128B.128 [R4], [R38.64], !P5 ;  /* 0x0000000026047fae */ /* 0x0003e8000e901d56 */
[----:B------:R1:W-:Y:S04]  /*12230*/  LDGSTS.E.BYPASS.LTC128B.128 [R0+0x3000], [R36.64], !P6 ;  /* 0x0300000024007fae */ /* 0x0003e8000f101d56 */
[----:B------:R1:W-:Y:S02]  /*12240*/  LDGSTS.E.BYPASS.LTC128B.128.ZFILL [R0+0x7000], [R12.64], P3 ;  /* 0x070000000c007fae */ /* 0x0003e40009941d56 */
.L_x_681:
[C---:B-1234-:R-:W-:Y:S01]  /*12250*/  HMMA.16816.F32 R4, R136.reuse, R8, RZ ;  /* 0x000000088804723c */ /* 0x05efe200000018ff */
[----:B------:R-:W-:Y:S01]  /*12260*/  LDSM.16.M88.4 R176, [R231+0xb900] ;  /* 0x00b90000e7b0783b */ /* 0x000fe20000000200 */
[----:B------:R-:W-:Y:S06]  /*12270*/  UISETP.GE.AND UP0, UPT, UR14, 0x1, UPT ;  /* 0x000000010e00788c */ /* 0x000fec000bf06270 */
[C---:B------:R-:W-:Y:S01]  /*12280*/  HMMA.16816.F32 R8, R136.reuse, R10, RZ ;  /* 0x0000000a8808723c */ /* 0x040fe200000018ff */
[----:B------:R-:W0:Y:S01]  /*12290*/  LDGDEPBAR ;  /* 0x00000000000079af */ /* 0x000e220000000000 */
[----:B------:R-:W-:Y:S06]  /*122a0*/  PLOP3.LUT P0, PT, PT, PT, UP0, 0x80, 0x0 ;  /* 0x000000000000781c */ /* 0x000fec0003f0f008 */
[C---:B------:R-:W-:Y:S01]  /*122b0*/  HMMA.16816.F32 R12, R136.reuse, R16, RZ ;  /* 0x00000010880c723c */ /* 0x040fe200000018ff */
[----:B------:R-:W-:Y:S07]  /*122c0*/  LDSM.16.M88.4 R184, [R220] ;  /* 0x00000000dcb8783b */ /* 0x000fee0000000200 */
[C---:B------:R-:W-:Y:S01]  /*122d0*/  HMMA.16816.F32 R16, R136.reuse, R18, RZ ;  /* 0x000000128810723c */ /* 0x040fe200000018ff */
[----:B------:R-:W-:Y:S07]  /*122e0*/  LDSM.16.M88.4 R200, [R231+0xc100] ;  /* 0x00c10000e7c8783b */ /* 0x000fee0000000200 */
[C---:B------:R-:W-:Y:S01]  /*122f0*/  HMMA.16816.F32 R20, R136.reuse, R24, RZ ;  /* 0x000000188814723c */ /* 0x040fe200000018ff */
[----:B------:R-:W-:Y:S07]  /*12300*/  LDSM.16.M88.4 R208, [R220+0x7000] ;  /* 0x00700000dcd0783b */ /* 0x000fee0000000200 */
        /* <DEDUP_REMOVED lines=59> */
[C---:B------:R-:W-:Y:S08]  /*126c0*/  HMMA.16816.F32 R4, R180.reuse, R184, R4 ;  /* 0x000000b8b404723c */ /* 0x040ff00000001804 */
        /* <DEDUP_REMOVED lines=16> */
[----:B------:R-:W-:Y:S07]  /*127d0*/  LDSM.16.M88.4 R168, [R217] ;  /* 0x00000000d9a8783b */ /* 0x000fee0000000200 */
[C---:B-----5:R-:W-:Y:S08]  /*127e0*/  HMMA.16816.F32 R52, R180.reuse, R156, R52 ;  /* 0x0000009cb434723c */ /* 0x060ff00000001834 */
[C---:B------:R-:W-:Y:S01]  /*127f0*/  HMMA.16816.F32 R56, R180.reuse, R158, R56 ;  /* 0x0000009eb438723c */ /* 0x040fe20000001838 */
[----:B------:R-:W5:Y:S07]  /*12800*/  LDSM.16.M88.4 R156, [R234+0xf900] ;  /* 0x00f90000ea9c783b */ /* 0x000f6e0000000200 */
[C---:B------:R-:W-:Y:S08]  /*12810*/  HMMA.16816.F32 R60, R180.reuse, R160, R60 ;  /* 0x000000a0b43c723c */ /* 0x040ff0000000183c */
[----:B------:R-:W-:Y:S01]  /*12820*/  HMMA.16816.F32 R64, R180, R162, R64 ;  /* 0x000000a2b440723c */ /* 0x000fe20000001840 */
[----:B------:R-:W1:Y:S07]  /*12830*/  LDSM.16.M88.4 R160, [R219] ;  /* 0x00000000dba0783b */ /* 0x000e6e0000000200 */
[C---:B------:R-:W-:Y:S08]  /*12840*/  HMMA.16816.F32 R4, R188.reuse, R164, R4 ;  /* 0x000000a4bc04723c */ /* 0x040ff00000001804 */
[C---:B------:R-:W-:Y:S01]  /*12850*/  HMMA.16816.F32 R8, R188.reuse, R166, R8 ;  /* 0x000000a6bc08723c */ /* 0x040fe20000001808 */
[----:B------:R-:W2:Y:S07]  /*12860*/  LDSM.16.M88.4 R164, [R218] ;  /* 0x00000000daa4783b */ /* 0x000eae0000000200 */
[C---:B------:R-:W-:Y:S08]  /*12870*/  HMMA.16816.F32 R12, R188.reuse, R176, R12 ;  /* 0x000000b0bc0c723c */ /* 0x040ff0000000180c */
[C---:B------:R-:W-:Y:S01]  /*12880*/  HMMA.16816.F32 R16, R188.reuse, R178, R16 ;  /* 0x000000b2bc10723c */ /* 0x040fe20000001810 */
[----:B------:R-:W3:Y:S07]  /*12890*/  LDSM.16.M88.4 R176, [R216] ;  /* 0x00000000d8b0783b */ /* 0x000eee0000000200 */
[C---:B------:R-:W-:Y:S08]  /*128a0*/  HMMA.16816.F32 R20, R188.reuse, R184, R20 ;  /* 0x000000b8bc14723c */ /* 0x040ff00000001814 */
[C---:B------:R-:W-:Y:S01]  /*128b0*/  HMMA.16816.F32 R24, R188.reuse, R186, R24 ;  /* 0x000000babc18723c */ /* 0x040fe20000001818 */
[----:B------:R-:W-:Y:S07]  /*128c0*/  LDSM.16.M88.4 R184, [R212] ;  /* 0x00000000d4b8783b */ /* 0x000fee0000000200 */
[C---:B-1----:R-:W-:Y:S08]  /*128d0*/  HMMA.16816.F32 R28, R188.reuse, R132, R28 ;  /* 0x00000084bc1c723c */ /* 0x042ff0000000181c */
        /* <DEDUP_REMOVED lines=39> */
[C---:B------:R-:W-:Y:S01]  /*12b50*/  HMMA.16816.F32 R8, R196.reuse, R202, R8 ;  /* 0x000000cac408723c */ /* 0x040fe20000001808 */
[----:B------:R-:W-:Y:S07]  /*12b60*/  LDSM.16.M88.4 R200, [R220+0x6800] ;  /* 0x00680000dcc8783b */ /* 0x000fee0000000200 */
        /* <DEDUP_REMOVED lines=8> */
[----:B------:R-:W4:Y:S01]  /*12bf0*/  LDSM.16.M88.4 R160, [R220+0x7800] ;  /* 0x00780000dca0783b */ /* 0x000f220000000200 */
[----:B------:R-:W-:Y:S06]  /*12c00*/  DEPBAR.LE SB0, 0x0 ;  /* 0x000080000000791a */ /* 0x000fec0000000000 */
[C---:B-1----:R-:W-:Y:S01]  /*12c10*/  HMMA.16816.F32 R36, R196.reuse, R132, R36 ;  /* 0x00000084c424723c */ /* 0x042fe20000001824 */
[----:B------:R-:W-:Y:S07]  /*12c20*/  BAR.SYNC.DEFER_BLOCKING 0x0 ;  /* 0x0000000000007b1d */ /* 0x000fee0000010000 */
        /* <DEDUP_REMOVED lines=24> */
[----:B------:R-:W-:Y:S01]  /*12db0*/  ULEA UR10, UR14, UR16, 0x7 ;  /* 0x000000100e0a7291 */ /* 0x000fe2000f8e383f */
[----:B------:R-:W-:Y:S01]  /*12dc0*/  ISETP.NE.AND P2, PT, R235, 0x1, PT ;  /* 0x00000001eb00780c */ /* 0x000fe20003f45270 */
[----:B------:R-:W-:Y:S01]  /*12dd0*/  IMAD.MOV.U32 R237, RZ, RZ, RZ ;  /* 0x000000ffffed7224 */ /* 0x000fe200078e00ff */
[----:B------:R-:W-:Y:S03]  /*12de0*/  ISETP.GT.AND P1, PT, R236, 0x7f, PT ;  /* 0x0000007fec00780c */ /* 0x000fe60003f24270 */
        /* <DEDUP_REMOVED lines=20> */
[----:B------:R-:W-:Y:S02]  /*12f30*/  IADD3 R0, P0, R132, UR4, RZ ;  /* 0x0000000484007c10 */ /* 0x000fe4000ff1e0ff */
[----:B------:R-:W-:Y:S01]  /*12f40*/  SEL R132, RZ, 0x10, P5 ;  /* 0x00000010ff847807 */ /* 0x000fe20002800000 */
[----:B------:R-:W-:Y:S05]  /*12f50*/  IMAD R135, R237, c[0x0][0x1f4], R135 ;  /* 0x00007d00ed877a24 */ /* 0x000fea00078e0287 */
[----:B------:R-:W-:Y:S02]  /*12f60*/  IADD3.X R135, R133, UR9, R135, P0, !PT ;  /* 0x0000000985877c10 */ /* 0x000fe400087fe487 */
[----:B------:R-:W-:Y:S02]  /*12f70*/  LEA R134, P0, R0, c[0x0][0x1c8], 0x1 ;  /* 0x0000720000867a11 */ /* 0x000fe400078008ff */
[----:B------:R-:W-:Y:S02]  /*12f80*/  IADD3 R133, -R132, 0x10, RZ ;  /* 0x0000001084857810 */ /* 0x000fe40007ffe1ff */
[----:B------:R-:W-:Y:S01]  /*12f90*/  LEA.HI.X R135, R0, c[0x0][0x1cc], R135, 0x1, P0 ;  /* 0x0000730000877a11 */ /* 0x000fe200000f0c87 */
[----:B------:R-:W1:Y:S01]  /*12fa0*/  SHFL.IDX PT, R152, R134, RZ, 0x181f ;  /* 0x00181fff86987589 */ /* 0x000e6200000e0000 */
[----:B------:R-:W-:Y:S02]  /*12fb0*/  SHF.L.U64.HI R0, R244, 0x1, R245 ;  /* 0x00000001f4007819 */ /* 0x000fe400000102f5 */
[----:B------:R-:W-:Y:S01]  /*12fc0*/  LOP3.LUT R133, R133, 0xf, RZ, 0xc0, !PT ;  /* 0x0000000f85857812 */ /* 0x000fe200078ec0ff */
        /* <DEDUP_REMOVED lines=12> */
[----:B------:R-:W-:Y:S02]  /*13090*/  IADD3 R146, P3, R146, R249, RZ ;  /* 0x000000f992927210 */ /* 0x000fe40007f7e0ff */
[----:B------:R2:W-:Y:S01]  /*130a0*/  LDGSTS.E.BYPASS.LTC128B.128 [R240+0x8100], [R154.64], !P6 ;  /* 0x081000009af07fae */ /* 0x0005e2000f101d56 */
[C---:B----4-:R-:W-:Y:S03]  /*130b0*/  IMAD.X R151, R147.reuse, 0x1, R0, P4 ;  /* 0x0000000193977824 */ /* 0x050fe600020e0600 */
[----:B------:R2:W-:Y:S01]  /*130c0*/  LDGSTS.E.BYPASS.LTC128B.128 [R240+0xc100], [R152.64], !P5 ;  /* 0x0c10000098f07fae */ /* 0x0005e2000e901d56 */
[C---:B-----5:R-:W-:Y:S01]  /*130d0*/  IADD3 R148, P2, R144.reuse, R251, RZ ;  /* 0x000000fb90947210 */ /* 0x060fe20007f5e0ff */
[----:B------:R-:W-:Y:S01]  /*130e0*/  IMAD.X R147, R147, 0x1, R250, P3 ;  /* 0x0000000193937824 */ /* 0x000fe200018e06fa */
[----:B------:R-:W-:Y:S01]  /*130f0*/  IADD3 R144, P1, R144, R249, RZ ;  /* 0x000000f990907210 */ /* 0x000fe20007f3e0ff */
[----:B------:R2:W-:Y:S02]  /*13100*/  LDGSTS.E.BYPASS.LTC128B.128 [R240+0x9100], [R150.64], !P6 ;  /* 0x0910000096f07fae */ /* 0x0005e4000f101d56 */
[C---:B------:R-:W-:Y:S01]  /*13110*/  IMAD.X R149, R145.reuse, 0x1, R0, P2 ;  /* 0x0000000191957824 */ /* 0x040fe200010e0600 */
[----:B------:R-:W-:Y:S01]  /*13120*/  ISETP.NE.U32.AND P2, PT, R132, RZ, PT ;  /* 0x000000ff8400720c */ /* 0x000fe20003f45070 */
[----:B------:R2:W-:Y:S01]  /*13130*/  LDGSTS.E.BYPASS.LTC128B.128 [R240+0xd100], [R146.64], !P5 ;  /* 0x0d10000092f07fae */ /* 0x0005e2000e901d56 */
[----:B------:R-:W-:Y:S01]  /*13140*/  IADD3 R156, P0, R134, R251, RZ ;  /* 0x000000fb869c7210 */ /* 0x000fe20007f1e0ff */
[----:B------:R-:W-:Y:S02]  /*13150*/  IMAD.X R145, R145, 0x1, R250, P1 ;  /* 0x0000000191917824 */ /* 0x000fe400008e06fa */
[----:B------:R2:W-:Y:S02]  /*13160*/  LDGSTS.E.BYPASS.LTC128B.128 [R240+0xa100], [R148.64], !P6 ;  /* 0x0a10000094f07fae */ /* 0x0005e4000f101d56 */
[----:B-1----:R-:W-:Y:S01]  /*13170*/  IMAD.X R157, R135, 0x1, R0, P0 ;  /* 0x00000001879d7824 */ /* 0x002fe200000e0600 */
[----:B------:R-:W-:Y:S01]  /*13180*/  IADD3 R134, P1, P0, R133, R134, R249 ;  /* 0x0000008685867210 */ /* 0x000fe2000783e0f9 */
[----:B------:R2:W-:Y:S03]  /*13190*/  LDGSTS.E.BYPASS.LTC128B.128 [R240+0xe100], [R144.64], !P5 ;  /* 0x0e10000090f07fae */ /* 0x0005e6000e901d56 */
[----:B------:R-:W-:Y:S01]  /*131a0*/  IADD3.X R135, RZ, R135, R250, P1, P0 ;  /* 0x00000087ff877210 */ /* 0x000fe20000fe04fa */
[----:B------:R2:W-:Y:S04]  /*131b0*/  LDGSTS.E.BYPASS.LTC128B.128 [R240+0xb100], [R156.64], !P6 ;  /* 0x0b1000009cf07fae */ /* 0x0005e8000f101d56 */
[----:B------:R2:W-:Y:S04]  /*131c0*/  LDGSTS.E.BYPASS.LTC128B.128.ZFILL [R240+0xf100], [R134.64], P2 ;  /* 0x0f10000086f07fae */ /* 0x0005e80009141d56 */
.L_x_682:
[----:B------:R-:W-:Y:S01]  /*131d0*/  PLOP3.LUT P0, PT, PT, PT, UP2, 0x80, 0x0 ;  /* 0x000000000000781c */ /* 0x000fe20003f0f028 */
[----:B------:R-:W-:Y:S01]  /*131e0*/  IMAD.MOV.U32 R132, RZ, RZ, R246 ;  /* 0x000000ffff847224 */ /* 0x000fe200078e00f6 */
[----:B------:R-:W-:Y:S01]  /*131f0*/  UIMAD UR10, UR14, UR6, 0x1 ;  /* 0x000000010e0a74a4 */ /* 0x000fe2000f8e0206 */
[----:B------:R-:W0:Y:S01]  /*13200*/  LDGDEPBAR ;  /* 0x00000000000079af */ /* 0x000e220000000000 */
[----:B------:R-:W-:Y:S02]  /*13210*/  UISETP.GT.AND UP0, UPT, UR14, UR7, UPT ;  /* 0x000000070e00728c */ /* 0x000fe4000bf04270 */
[----:B------:R-:W-:Y:S07]  /*13220*/  UIADD3 UR14, UR14, -0x1, URZ ;  /* 0xffffffff0e0e7890 */ /* 0x000fee000fffe03f */
[----:B------:R-:W-:Y:S05]  /*13230*/  @P0 IMAD.MOV.U32 R132, RZ, RZ, R248 ;  /* 0x000000ffff840224 */ /* 0x000fea00078e00f8 */
[----:B------:R-:W1:Y:S08]  /*13240*/  SHFL.IDX PT, R0, R132, 0x1, 0x1c1f ;  /* 0x003c1f0084007f89 */ /* 0x000e7000000e0000 */
[----:B------:R3:W4:Y:S02]  /*13250*/  SHFL.IDX PT, R133, R132, RZ, 0x1c1f ;  /* 0x001c1fff84857589 */ /* 0x00072400000e0000 */
[----:B---3--:R-:W-:Y:S05]  /*13260*/  IMAD.U32 R132, RZ, RZ, UR11 ;  /* 0x0000000bff847e24 */ /* 0x008fea000f8e00ff */
[----:B------:R-:W-:Y:S04]  /*13270*/  IADD3 R132, R132, UR10, -R247 ;  /* 0x0000000a84847c10 */ /* 0x000fe8000fffe8f7 */
[----:B------:R-:W-:Y:S05]  /*13280*/  IADD3 R132, R132, -UR20, RZ ;  /* 0x8000001484847c10 */ /* 0x000fea000fffe0ff */
[C---:B-1----:R-:W-:Y:S01]  /*13290*/  IMAD.IADD R0, R132.reuse, 0x1, R0 ;  /* 0x0000000184007824 */ /* 0x042fe200078e0200 */
[----:B----4-:R-:W-:Y:S04]  /*132a0*/  IADD3 R132, R132, R133, RZ ;  /* 0x0000008584847210 */ /* 0x010fe80007ffe0ff */
[----:B------:R-:W-:Y:S02]  /*132b0*/  ISETP.GT.AND P1, PT, R0, RZ, PT ;  /* 0x000000ff0000720c */ /* 0x000fe40003f24270 */
[----:B------:R-:W-:Y:S02]  /*132c0*/  ISETP.GT.AND P2, PT, R132, 0x1, PT ;  /* 0x000000018400780c */ /* 0x000fe40003f44270 */
[----:B--2---:R-:W-:Y:S02]  /*132d0*/  FSEL R134, R6, -INF , P1 ;  /* 0xff80000006867808 */ /* 0x004fe40000800000 */
[C---:B------:R-:W-:Y:S02]  /*132e0*/  ISETP.GT.AND P1, PT, R0.reuse, 0x8, PT ;  /* 0x000000080000780c */ /* 0x040fe40003f24270 */
[----:B------:R-:W-:Y:S02]  /*132f0*/  ISETP.GT.AND P0, PT, R0, 0x1, PT ;  /* 0x000000010000780c */ /* 0x000fe40003f04270 */
[----:B------:R-:W-:Y:S02]  /*13300*/  FSEL R5, R5, -INF , P2 ;  /* 0xff80000005057808 */ /* 0x000fe40001000000 */
[----:B------:R-:W-:Y:S02]  /*13310*/  FSEL R10, R10, -INF , P1 ;  /* 0xff8000000a0a7808 */ /* 0x000fe40000800000 */
[----:B------:R-:W-:Y:S02]  /*13320*/  ISETP.GT.AND P2, PT, R132, 0x9, PT ;  /* 0x000000098400780c */ /* 0x000fe40003f44270 */
[C---:B------:R-:W-:Y:S02]  /*13330*/  ISETP.GT.AND P1, PT, R0.reuse, 0x10, PT ;  /* 0x000000100000780c */ /* 0x040fe40003f24270 */
[----:B------:R-:W-:Y:S02]  /*13340*/  FSEL R7, R7, -INF , P0 ;  /* 0xff80000007077808 */ /* 0x000fe40000000000 */
[----:B------:R-:W-:Y:S02]  /*13350*/  ISETP.GT.AND P0, PT, R0, 0x9, PT ;  /* 0x000000090000780c */ /* 0x000fe40003f04270 */
[----:B------:R-:W-:Y:S02]  /*13360*/  ISETP.GT.AND P3, PT, R132, RZ, PT ;  /* 0x000000ff8400720c */ /* 0x000fe40003f64270 */
[----:B------:R-:W-:Y:S02]  /*13370*/  FSEL R161, R14, -INF , P1 ;  /* 0xff8000000ea17808 */ /* 0x000fe40000800000 */
[----:B------:R-:W-:Y:S02]  /*13380*/  FSEL R11, R11, -INF , P0 ;  /* 0xff8000000b0b7808 */ /* 0x000fe40000000000 */
[----:B------:R-:W-:Y:S02]  /*13390*/  FSEL R9, R9, -INF , P2 ;  /* 0xff80000009097808 */ /* 0x000fe40001000000 */
[----:B------:R-:W-:Y:S02]  /*133a0*/  ISETP.GT.AND P0, PT, R0, 0x11, PT ;  /* 0x000000110000780c */ /* 0x000fe40003f04270 */
[----:B------:R-:W-:Y:S02]  /*133b0*/  ISETP.GT.AND P2, PT, R132, 0x11, PT ;  /* 0x000000118400780c */ /* 0x000fe40003f44270 */
[----:B------:R-:W-:Y:S02]  /*133c0*/  ISETP.GT.AND P1, PT, R0, 0x18, PT ;  /* 0x000000180000780c */ /* 0x000fe40003f24270 */
[----:B------:R-:W-:Y:S02]  /*133d0*/  FSEL R6, R4, -INF , P3 ;  /* 0xff80000004067808 */ /* 0x000fe40001800000 */
[----:B------:R-:W-:Y:S02]  /*133e0*/  FMNMX.FTZ R4, R134, R2, !PT ;  /* 0x0000000286047209 */ /* 0x000fe40007810000 */
[----:B------:R-:W-:Y:S02]  /*133f0*/  FSEL R163, R15, -INF , P0 ;  /* 0xff8000000fa37808 */ /* 0x000fe40000000000 */
[----:B------:R-:W-:Y:S02]  /*13400*/  FSEL R158, R13, -INF , P2 ;  /* 0xff8000000d9e7808 */ /* 0x000fe40001000000 */
[----:B------:R-:W-:Y:S02]  /*13410*/  FSEL R147, R18, -INF , P1 ;  /* 0xff80000012937808 */ /* 0x000fe40000800000 */
[----:B------:R-:W-:Y:S02]  /*13420*/  ISETP.GT.AND P2, PT, R132, 0x19, PT ;  /* 0x000000198400780c */ /* 0x000fe40003f44270 */
[C---:B------:R-:W-:Y:S02]  /*13430*/  ISETP.GT.AND P1, PT, R0.reuse, 0x20, PT ;  /* 0x000000200000780c */ /* 0x040fe40003f24270 */
[----:B------:R-:W-:Y:S02]  /*13440*/  ISETP.GT.AND P0, PT, R0, 0x19, PT ;  /* 0x000000190000780c */ /* 0x000fe40003f04270 */
[----:B------:R-:W-:Y:S02]  /*13450*/  FMNMX.FTZ R4, R7, R4, !PT ;  /* 0x0000000407047209 */ /* 0x000fe40007810000 */
[----:B------:R-:W-:Y:S02]  /*13460*/  ISETP.GT.AND P3, PT, R132, 0x8, PT ;  /* 0x000000088400780c */ /* 0x000fe40003f64270 */
[----:B------:R-:W-:Y:S02]  /*13470*/  FSEL R145, R19, -INF , P0 ;  /* 0xff80000013917808 */ /* 0x000fe40000000000 */
[----:B------:R-:W-:Y:S02]  /*13480*/  FSEL R146, R17, -INF , P2 ;  /* 0xff80000011927808 */ /* 0x000fe40001000000 */
[----:B------:R-:W-:Y:S02]  /*13490*/  FSEL R17, R22, -INF , P1 ;  /* 0xff80000016117808 */ /* 0x000fe40000800000 */
[C---:B------:R-:W-:Y:S02]  /*134a0*/  ISETP.GT.AND P0, PT, R0.reuse, 0x21, PT ;  /* 0x000000210000780c */ /* 0x040fe40003f04270 */
[----:B------:R-:W-:Y:S02]  /*134b0*/  ISETP.GT.AND P1, PT, R0, 0x28, PT ;  /* 0x000000280000780c */ /* 0x000fe40003f24270 */
[----:B------:R-:W-:Y:S02]  /*134c0*/  FMNMX.FTZ R4, R10, R4, !PT ;  /* 0x000000040a047209 */ /* 0x000fe40007810000 */
        /* <DEDUP_REMOVED lines=8> */
[----:B------:R-:W-:Y:S02]  /*13550*/  ISETP.GT.AND P1, PT, R0, 0x31, PT ;  /* 0x000000310000780c */ /* 0x000fe40003f24270 */
[----:B------:R-:W-:Y:S02]  /*13560*/  FSEL R154, R12, -INF , P3 ;  /* 0xff8000000c9a7808 */ /* 0x000fe40001800000 */
[----:B------:R-:W-:Y:S01]  /*13570*/  FSEL R12, R27, -INF , P0 ;  /* 0xff8000001b0c7808 */ /* 0x000fe20000000000 */
[----:B------:R-:W-:Y:S01]  /*13580*/  IMAD.MOV.U32 R27, RZ, RZ, R147 ;  /* 0x000000ffff1b7224 */ /* 0x000fe200078e0093 */
[----:B------:R-:W-:Y:S02]  /*13590*/  FMNMX.FTZ R4, R161, R4, !PT ;  /* 0x00000004a1047209 */ /* 0x000fe40007810000 */
[----:B------:R-:W-:Y:S01]  /*135a0*/  FSEL R14, R31, -INF , P1 ;  /* 0xff8000001f0e7808 */ /* 0x000fe20000800000 */
[----:B------:R-:W-:Y:S01]  /*135b0*/  IMAD.MOV.U32 R31, RZ, RZ, R12 ;  /* 0x000000ffff1f7224 */ /* 0x000fe200078e000c */
[----:B------:R-:W-:Y:S02]  /*135c0*/  ISETP.GT.AND P1, PT, R0, 0x39, PT ;  /* 0x000000390000780c */ /* 0x000fe40003f24270 */
[----:B------:R-:W-:Y:S02]  /*135d0*/  FMNMX.FTZ R12, R163, R4, !PT ;  /* 0x00000004a30c7209 */ /* 0x000fe40007810000 */
[----:B------:R-:W-:Y:S01]  /*135e0*/  FSEL R23, R35, -INF , P1 ;  /* 0xff80000023177808 */ /* 0x000fe20000800000 */
[----:B------:R-:W-:Y:S01]  /*135f0*/  IMAD.MOV.U32 R35, RZ, RZ, R145 ;  /* 0x000000ffff237224 */ /* 0x000fe200078e0091 */
[----:B------:R-:W-:Y:S02]  /*13600*/  FMNMX.FTZ R12, R27, R12, !PT ;  /* 0x0000000c1b0c7209 */ /* 0x000fe40007810000 */
[----:B------:R-:W-:Y:S02]  /*13610*/  FMNMX.FTZ R4, R6, R3, !PT ;  /* 0x0000000306047209 */ /* 0x000fe40007810000 */
[C---:B------:R-:W-:Y:S02]  /*13620*/  ISETP.GT.AND P2, PT, R132.reuse, 0x21, PT ;  /* 0x000000218400780c */ /* 0x040fe40003f44270 */
[----:B------:R-:W-:Y:S02]  /*13630*/  ISETP.GT.AND P3, PT, R132, 0x18, PT ;  /* 0x000000188400780c */ /* 0x000fe40003f64270 */
[----:B------:R-:W-:Y:S02]  /*13640*/  ISETP.GT.AND P0, PT, R0, 0x30, PT ;  /* 0x000000300000780c */ /* 0x000fe40003f04270 */
[----:B------:R-:W-:Y:S02]  /*13650*/  FMNMX.FTZ R4, R5, R4, !PT ;  /* 0x0000000405047209 */ /* 0x000fe40007810000 */
[----:B------:R-:W-:Y:S02]  /*13660*/  FMNMX.FTZ R12, R35, R12, !PT ;  /* 0x0000000c230c7209 */ /* 0x000fe40007810000 */
[----:B------:R-:W-:Y:S02]  /*13670*/  FSEL R21, R21, -INF , P2 ;  /* 0xff80000015157808 */ /* 0x000fe40001000000 */
[----:B------:R-:W-:Y:S02]  /*13680*/  FSEL R30, R30, -INF , P0 ;  /* 0xff8000001e1e7808 */ /* 0x000fe40000000000 */
[----:B------:R-:W-:Y:S02]  /*13690*/  ISETP.GT.AND P0, PT, R132, 0x31, PT ;  /* 0x000000318400780c */ /* 0x000fe40003f04270 */
[----:B------:R-:W-:Y:S02]  /*136a0*/  FSEL R16, R16, -INF , P3 ;  /* 0xff80000010107808 */ /* 0x000fe40001800000 */
[C---:B------:R-:W-:Y:S02]  /*136b0*/  ISETP.GT.AND P3, PT, R132.reuse, 0x20, PT ;  /* 0x000000208400780c */ /* 0x040fe40003f64270 */
[----:B------:R-:W-:Y:S01]  /*136c0*/  ISETP.GT.AND P2, PT, R132, 0x28, PT ;  /* 0x000000288400780c */ /* 0x000fe20003f44270 */
[----:B------:R-:W-:Y:S01]  /*136d0*/  IMAD.MOV.U32 R26, RZ, RZ, R16 ;  /* 0x000000ffff1a7224 */ /* 0x000fe200078e0010 */
[----:B------:R-:W-:Y:S02]  /*136e0*/  FMNMX.FTZ R4, R8, R4, !PT ;  /* 0x0000000408047209 */ /* 0x000fe40007810000 */
[----:B------:R-:W-:Y:S02]  /*136f0*/  FMNMX.FTZ R12, R17, R12, !PT ;  /* 0x0000000c110c7209 */ /* 0x000fe40007810000 */
[----:B------:R-:W-:Y:S02]  /*13700*/  FSEL R144, R20, -INF , P3 ;  /* 0xff80000014907808 */ /* 0x000fe40001800000 */
[----:B------:R-:W-:Y:S02]  /*13710*/  FSEL R20, R29, -INF , P0 ;  /* 0xff8000001d147808 */ /* 0x000fe40000000000 */
[----:B------:R-:W-:Y:S01]  /*13720*/  FSEL R19, R24, -INF , P2 ;  /* 0xff80000018137808 */ /* 0x000fe20001000000 */
[----:B------:R-:W-:Y:S01]  /*13730*/  IMAD.MOV.U32 R24, RZ, RZ, R146 ;  /* 0x000000ffff187224 */ /* 0x000fe200078e0092 */
[----:B------:R-:W-:Y:S02]  /*13740*/  ISETP.GT.AND P2, PT, R132, 0x30, PT ;  /* 0x000000308400780c */ /* 0x000fe40003f44270 */
[----:B------:R-:W-:Y:S02]  /*13750*/  ISETP.GT.AND P0, PT, R0, 0x38, PT ;  /* 0x000000380000780c */ /* 0x000fe40003f04270 */
[----:B------:R-:W-:Y:S02]  /*13760*/  FMNMX.FTZ R4, R9, R4, !PT ;  /* 0x0000000409047209 */ /* 0x000fe40007810000 */
[----:B------:R-:W-:Y:S02]  /*13770*/  FMNMX.FTZ R12, R18, R12, !PT ;  /* 0x0000000c120c7209 */ /* 0x000fe40007810000 */
[----:B------:R-:W-:Y:S02]  /*13780*/  FSEL R22, R28, -INF , P2 ;  /* 0xff8000001c167808 */ /* 0x000fe40001000000 */
[----:B------:R-:W-:Y:S02]  /*13790*/  ISETP.GT.AND P2, PT, R132, 0x38, PT ;  /* 0x000000388400780c */ /* 0x000fe40003f44270 */
[----:B------:R-:W-:Y:S02]  /*137a0*/  FSEL R16, R34, -INF , P0 ;  /* 0xff80000022107808 */ /* 0x000fe40000000000 */
[----:B------:R-:W-:Y:S02]  /*137b0*/  ISETP.GT.AND P0, PT, R132, 0x39, PT ;  /* 0x000000398400780c */ /* 0x000fe40003f04270 */
[----:B------:R-:W-:Y:S02]  /*137c0*/  FMNMX.FTZ R12, R135, R12, !PT ;  /* 0x0000000c870c7209 */ /* 0x000fe40007810000 */
[----:B------:R-:W-:Y:S02]  /*137d0*/  FMNMX.FTZ R4, R154, R4, !PT ;  /* 0x000000049a047209 */ /* 0x000fe40007810000 */
[----:B------:R-:W-:Y:S02]  /*137e0*/  FSEL R15, R32, -INF , P2 ;  /* 0xff800000200f7808 */ /* 0x000fe40001000000 */
[----:B------:R-:W-:Y:S02]  /*137f0*/  MOV R32, R16 ;  /* 0x0000001000207202 */ /* 0x000fe40000000f00 */
[----:B------:R-:W-:Y:S01]  /*13800*/  FSEL R16, R33, -INF , P0 ;  /* 0xff80000021107808 */ /* 0x000fe20000000000 */
[----:B------:R-:W-:Y:S01]  /*13810*/  IMAD.MOV.U32 R33, RZ, RZ, R30 ;  /* 0x000000ffff217224 */ /* 0x000fe200078e001e */
[----:B------:R-:W-:Y:S01]  /*13820*/  FMNMX.FTZ R12, R31, R12, !PT ;  /* 0x0000000c1f0c7209 */ /* 0x000fe20007810000 */
[----:B------:R-:W-:Y:S01]  /*13830*/  IMAD.MOV.U32 R30, RZ, RZ, R13 ;  /* 0x000000ffff1e7224 */ /* 0x000fe200078e000d */
[----:B------:R-:W-:Y:S02]  /*13840*/  FMNMX.FTZ R4, R158, R4, !PT ;  /* 0x000000049e047209 */ /* 0x000fe40007810000 */
[----:B------:R-:W-:Y:S02]  /*13850*/  ISETP.GT.AND P0, PT, R0, 0x40, PT ;  /* 0x000000400000780c */ /* 0x000fe40003f04270 */
[----:B------:R-:W-:Y:S02]  /*13860*/  FMNMX.FTZ R12, R33, R12, !PT ;  /* 0x0000000c210c7209 */ /* 0x000fe40007810000 */
[----:B------:R-:W-:Y:S02]  /*13870*/  FMNMX.FTZ R4, R26, R4, !PT ;  /* 0x000000041a047209 */ /* 0x000fe40007810000 */
[----:B------:R-:W-:Y:S01]  /*13880*/  FSEL R252, R38, -INF , P0 ;  /* 0xff80000026fc7808 */ /* 0x000fe20000000000 */
[----:B------:R-:W-:Y:S01]  /*13890*/  IMAD.MOV.U32 R38, RZ, RZ, R144 ;  /* 0x000000ffff267224 */ /* 0x000fe200078e0090 */
        /* <DEDUP_REMOVED lines=9> */
[C---:B------:R-:W-:Y:S02]  /*13930*/  ISETP.GT.AND P0, PT, R132.reuse, 0x41, PT ;  /* 0x000000418400780c */ /* 0x040fe40003f04270 */
[----:B------:R-:W-:Y:S02]  /*13940*/  FMNMX.FTZ R4, R19, R4, !PT ;  /* 0x0000000413047209 */ /* 0x000fe40007810000 */
[----:B------:R-:W-:Y:S02]  /*13950*/  FSEL R34, R37, -INF , P0 ;  /* 0xff80000025227808 */ /* 0x000fe40000000000 */
[----:B------:R-:W-:Y:S02]  /*13960*/  ISETP.GT.AND P2, PT, R132, 0x40, PT ;  /* 0x000000408400780c */ /* 0x000fe40003f44270 */
[----:B------:R-:W-:Y:S02]  /*13970*/  ISETP.GT.AND P0, PT, R0, 0x48, PT ;  /* 0x000000480000780c */ /* 0x000fe40003f04270 */
[----:B------:R-:W-:Y:S02]  /*13980*/  FMNMX.FTZ R12, R252, R12, !PT ;  /* 0x0000000cfc0c7209 */ /* 0x000fe40007810000 */
[----:B------:R-:W-:Y:S02]  /*13990*/  FMNMX.FTZ R4, R30, R4, !PT ;  /* 0x000000041e047209 */ /* 0x000fe40007810000 */
[----:B------:R-:W-:Y:S02]  /*139a0*/  FSEL R25, R36, -INF , P2 ;  /* 0xff80000024197808 */ /* 0x000fe40001000000 */
[----:B------:R-:W-:Y:S02]  /*139b0*/  MOV R36, R22 ;  /* 0x0000001600247202 */ /* 0x000fe40000000f00 */
[----:B------:R-:W-:Y:S02]  /*139c0*/  FSEL R208, R42, -INF , P0 ;  /* 0xff8000002ad07808 */ /* 0x000fe40000000000 */
[----:B------:R-:W-:Y:S02]  /*139d0*/  ISETP.GT.AND P1, PT, R0, 0x49, PT ;  /* 0x000000490000780c */ /* 0x000fe40003f24270 */
[----:B------:R-:W-:Y:S02]  /*139e0*/  ISETP.GT.AND P0, PT, R132, 0x49, PT ;  /* 0x000000498400780c */ /* 0x000fe40003f04270 */
[----:B------:R-:W-:Y:S02]  /*139f0*/  FMNMX.FTZ R12, R211, R12, !PT ;  /* 0x0000000cd30c7209 */ /* 0x000fe40007810000 */
[----:B------:R-:W-:Y:S02]  /*13a00*/  FMNMX.FTZ R4, R36, R4, !PT ;  /* 0x0000000424047209 */ /* 0x000fe40007810000 */
[----:B------:R-:W-:Y:S02]  /*13a10*/  FSEL R203, R43, -INF , P1 ;  /* 0xff8000002bcb7808 */ /* 0x000fe40000800000 */
[----:B------:R-:W-:Y:S02]  /*13a20*/  FSEL R209, R41, -INF , P0 ;  /* 0xff80000029d17808 */ /* 0x000fe40000000000 */
[----:B------:R-:W-:Y:S02]  /*13a30*/  ISETP.GT.AND P0, PT, R0, 0x50, PT ;  /* 0x000000500000780c */ /* 0x000fe40003f04270 */
[----:B------:R-:W-:Y:S02]  /*13a40*/  FMNMX.FTZ R12, R208, R12, !PT ;  /* 0x0000000cd00c7209 */ /* 0x000fe40007810000 */
[----:B------:R-:W-:Y:S02]  /*13a50*/  FSEL R200, R46, -INF , P0 ;  /* 0xff8000002ec87808 */ /* 0x000fe40000000000 */
[----:B------:R-:W-:Y:S02]  /*13a60*/  FMNMX.FTZ R4, R20, R4, !PT ;  /* 0x0000000414047209 */ /* 0x000fe40007810000 */
[----:B------:R-:W-:Y:S02]  /*13a70*/  ISETP.GT.AND P1, PT, R0, 0x51, PT ;  /* 0x000000510000780c */ /* 0x000fe40003f24270 */
[----:B------:R-:W-:Y:S02]  /*13a80*/  ISETP.GT.AND P0, PT, R132, 0x51, PT ;  /* 0x000000518400780c */ /* 0x000fe40003f04270 */
[----:B------:R-:W-:Y:S02]  /*13a90*/  FMNMX.FTZ R12, R203, R12, !PT ;  /* 0x0000000ccb0c7209 */ /* 0x000fe40007810000 */
[----:B------:R-:W-:Y:S02]  /*13aa0*/  FSEL R186, R47, -INF , P1 ;  /* 0xff8000002fba7808 */ /* 0x000fe40000800000 */
[----:B------:R-:W-:Y:S02]  /*13ab0*/  FSEL R201, R45, -INF , P0 ;  /* 0xff8000002dc97808 */ /* 0x000fe40000000000 */
[----:B------:R-:W-:Y:S02]  /*13ac0*/  FMNMX.FTZ R4, R15, R4, !PT ;  /* 0x000000040f047209 */ /* 0x000fe40007810000 */
[----:B------:R-:W-:Y:S02]  /*13ad0*/  FMNMX.FTZ R13, R200, R12, !PT ;  /* 0x0000000cc80d7209 */ /* 0x000fe40007810000 */
[C---:B------:R-:W-:Y:S02]  /*13ae0*/  ISETP.GT.AND P0, PT, R0.reuse, 0x58, PT ;  /* 0x000000580000780c */ /* 0x040fe40003f04270 */
[----:B------:R-:W-:Y:S02]  /*13af0*/  ISETP.GT.AND P1, PT, R0, 0x59, PT ;  /* 0x000000590000780c */ /* 0x000fe40003f24270 */
[----:B------:R-:W-:Y:S01]  /*13b00*/  FSEL R184, R50, -INF , P0 ;  /* 0xff80000032b87808 */ /* 0x000fe20000000000 */
[----:B------:R-:W-:Y:S01]  /*13b10*/  IMAD.MOV.U32 R50, RZ, RZ, R27 ;  /* 0x000000ffff327224 */ /* 0x000fe200078e001b */
[----:B------:R-:W-:Y:S02]  /*13b20*/  FMNMX.FTZ R12, R16, R4, !PT ;  /* 0x00000004100c7209 */ /* 0x000fe40007810000 */
[----:B------:R-:W-:Y:S02]  /*13b30*/  FMNMX.FTZ R4, R186, R13, !PT ;  /* 0x0000000dba047209 */ /* 0x000fe40007810000 */
[C---:B------:R-:W-:Y:S02]  /*13b40*/  ISETP.GT.AND P2, PT, R132.reuse, 0x48, PT ;  /* 0x000000488400780c */ /* 0x040fe40003f44270 */
[----:B------:R-:W-:Y:S02]  /*13b50*/  ISETP.GT.AND P0, PT, R132, 0x59, PT ;  /* 0x000000598400780c */ /* 0x000fe40003f04270 */
[----:B------:R-:W-:Y:S01]  /*13b60*/  FSEL R179, R51, -INF , P1 ;  /* 0xff80000033b37808 */ /* 0x000fe20000800000 */
[----:B------:R-:W-:Y:S01]  /*13b70*/  IMAD.MOV.U32 R51, RZ, RZ, R26 ;  /* 0x000000ffff337224 */ /* 0x000fe200078e001a */
[----:B------:R-:W-:Y:S02]  /*13b80*/  ISETP.GT.AND P1, PT, R0, 0x60, PT ;  /* 0x000000600000780c */ /* 0x000fe40003f24270 */
[----:B------:R-:W-:Y:S02]  /*13b90*/  FMNMX.FTZ R12, R25, R12, !PT ;  /* 0x0000000c190c7209 */ /* 0x000fe40007810000 */
[----:B------:R-:W-:Y:S02]  /*13ba0*/  FMNMX.FTZ R4, R184, R4, !PT ;  /* 0x00000004b8047209 */ /* 0x000fe40007810000 */
[----:B------:R-:W-:Y:S02]  /*13bb0*/  FSEL R176, R54, -INF , P1 ;  /* 0xff80000036b07808 */ /* 0x000fe40000800000 */
[----:B------:R-:W-:Y:S02]  /*13bc0*/  FSEL R210, R40, -INF , P2 ;  /* 0xff80000028d27808 */ /* 0x000fe40001000000 */
[----:B------:R-:W-:Y:S02]  /*13bd0*/  ISETP.GT.AND P2, PT, R132, 0x50, PT ;  /* 0x000000508400780c */ /* 0x000fe40003f44270 */
[----:B------:R-:W-:Y:S02]  /*13be0*/  FSEL R185, R49, -INF , P0 ;  /* 0xff80000031b97808 */ /* 0x000fe40000000000 */
[----:B------:R-:W-:Y:S02]  /*13bf0*/  ISETP.GT.AND P0, PT, R0, 0x61, PT ;  /* 0x000000610000780c */ /* 0x000fe40003f04270 */
[----:B------:R-:W-:Y:S02]  /*13c00*/  FMNMX.FTZ R12, R34, R12, !PT ;  /* 0x0000000c220c7209 */ /* 0x000fe40007810000 */
[----:B------:R-:W-:Y:S02]  /*13c10*/  FMNMX.FTZ R4, R179, R4, !PT ;  /* 0x00000004b3047209 */ /* 0x000fe40007810000 */
[----:B------:R-:W-:Y:S02]  /*13c20*/  FSEL R202, R44, -INF , P2 ;  /* 0xff8000002cca7808 */ /* 0x000fe40001000000 */
[----:B------:R-:W-:Y:S01]  /*13c30*/  FSEL R170, R55, -INF , P0 ;  /* 0xff80000037aa7808 */ /* 0x000fe20000000000 */
[----:B------:R-:W-:Y:S01]  /*13c40*/  LDSM.16.MT88.4 R44, [R232+0x4100] ;  /* 0x00410000e82c783b */ /* 0x000fe20000004200 */
[----:B------:R-:W-:Y:S02]  /*13c50*/  ISETP.GT.AND P2, PT, R132, 0x58, PT ;  /* 0x000000588400780c */ /* 0x000fe40003f44270 */
[----:B------:R-:W-:Y:S02]  /*13c60*/  ISETP.GT.AND P3, PT, R0, 0x68, PT ;  /* 0x000000680000780c */ /* 0x000fe40003f64270 */
[----:B------:R-:W-:Y:S02]  /*13c70*/  FMNMX.FTZ R12, R210, R12, !PT ;  /* 0x0000000cd20c7209 */ /* 0x000fe40007810000 */
[----:B------:R-:W-:Y:S02]  /*13c80*/  FMNMX.FTZ R4, R176, R4, !PT ;  /* 0x00000004b0047209 */ /* 0x000fe40007810000 */
[----:B------:R-:W-:Y:S02]  /*13c90*/  FSEL R187, R48, -INF , P2 ;  /* 0xff80000030bb7808 */ /* 0x000fe40001000000 */
[----:B------:R-:W-:Y:S02]  /*13ca0*/  ISETP.GT.AND P2, PT, R0, 0x69, PT ;  /* 0x000000690000780c */ /* 0x000fe40003f44270 */
[----:B------:R-:W-:Y:S01]  /*13cb0*/  FSEL R168, R58, -INF , P3 ;  /* 0xff8000003aa87808 */ /* 0x000fe20001800000 */
[----:B------:R-:W-:Y:S01]  /*13cc0*/  IMAD.MOV.U32 R58, RZ, RZ, R50 ;  /* 0x000000ffff3a7224 */ /* 0x000fe200078e0032 */
[----:B------:R-:W-:Y:S02]  /*13cd0*/  FMNMX.FTZ R12, R209, R12, !PT ;  /* 0x0000000cd10c7209 */ /* 0x000fe40007810000 */
[----:B------:R-:W-:Y:S02]  /*13ce0*/  FMNMX.FTZ R4, R170, R4, !PT ;  /* 0x00000004aa047209 */ /* 0x000fe40007810000 */
[----:B------:R-:W-:Y:S02]  /*13cf0*/  ISETP.GT.AND P1, PT, R0, 0x70, PT ;  /* 0x000000700000780c */ /* 0x000fe40003f24270 */
[----:B------:R-:W-:Y:S01]  /*13d00*/  FSEL R167, R59, -INF , P2 ;  /* 0xff8000003ba77808 */ /* 0x000fe20001000000 */
[----:B------:R-:W-:Y:S01]  /*13d10*/  IMAD.MOV.U32 R59, RZ, RZ, R20 ;  /* 0x000000ffff3b7224 */ /* 0x000fe200078e0014 */
[----:B------:R-:W-:Y:S02]  /*13d20*/  FMNMX.FTZ R12, R202, R12, !PT ;  /* 0x0000000cca0c7209 */ /* 0x000fe40007810000 */
[----:B------:R-:W-:Y:S02]  /*13d30*/  FMNMX.FTZ R4, R168, R4, !PT ;  /* 0x00000004a8047209 */ /* 0x000fe40007810000 */
[----:B------:R-:W-:Y:S02]  /*13d40*/  FSEL R164, R62, -INF , P1 ;  /* 0xff8000003ea47808 */ /* 0x000fe40000800000 */
[----:B------:R-:W-:Y:S02]  /*13d50*/  ISETP.GT.AND P0, PT, R0, 0x71, PT ;  /* 0x000000710000780c */ /* 0x000fe40003f04270 */
[----:B------:R-:W-:Y:S02]  /*13d60*/  FMNMX.FTZ R12, R201, R12, !PT ;  /* 0x0000000cc90c7209 */ /* 0x000fe40007810000 */
[----:B------:R-:W-:Y:S02]  /*13d70*/  FMNMX.FTZ R4, R167, R4, !PT ;  /* 0x00000004a7047209 */ /* 0x000fe40007810000 */
[----:B------:R-:W-:Y:S02]  /*13d80*/  FSEL R160, R63, -INF , P0 ;  /* 0xff8000003fa07808 */ /* 0x000fe40000000000 */
[----:B------:R-:W-:Y:S02]  /*13d90*/  ISETP.GT.AND P3, PT, R132, 0x60, PT ;  /* 0x000000608400780c */ /* 0x000fe40003f64270 */
[C---:B------:R-:W-:Y:S02]  /*13da0*/  ISETP.GT.AND P1, PT, R0.reuse, 0x78, PT ;  /* 0x000000780000780c */ /* 0x040fe40003f24270 */
[----:B------:R-:W-:Y:S02]  /*13db0*/  ISETP.GT.AND P0, PT, R0, 0x79, PT ;  /* 0x000000790000780c */ /* 0x000fe40003f04270 */
[----:B------:R-:W-:Y:S02]  /*13dc0*/  FMNMX.FTZ R0, R187, R12, !PT ;  /* 0x0000000cbb007209 */ /* 0x000fe40007810000 */
[----:B------:R-:W-:Y:S02]  /*13dd0*/  FMNMX.FTZ R4, R164, R4, !PT ;  /* 0x00000004a4047209 */ /* 0x000fe40007810000 */
[----:B------:R-:W-:Y:S02]  /*13de0*/  FSEL R178, R52, -INF , P3 ;  /* 0xff80000034b27808 */ /* 0x000fe40001800000 */
        /* <DEDUP_REMOVED lines=10> */
[C---:B------:R-:W-:Y:S01]  /*13e90*/  ISETP.GT.AND P1, PT, R132.reuse, 0x68, PT ;  /* 0x000000688400780c */ /* 0x040fe20003f24270 */
[----:B------:R-:W-:Y:S01]  /*13ea0*/  LDSM.16.MT88.4 R52, [R230+0x4100] ;  /* 0x00410000e634783b */ /* 0x000fe20000004200 */
[----:B------:R-:W-:Y:S02]  /*13eb0*/  FMNMX.FTZ R4, R133, R0, !PT ;  /* 0x0000000085047209 */ /* 0x000fe40007810000 */
[----:B------:R-:W-:Y:S02]  /*13ec0*/  ISETP.GT.AND P0, PT, R132, 0x69, PT ;  /* 0x000000698400780c */ /* 0x000fe40003f04270 */
[----:B------:R-:W-:Y:S01]  /*13ed0*/  FSEL R171, R56, -INF , P1 ;  /* 0xff80000038ab7808 */ /* 0x000fe20000800000 */
[----:B------:R-:W-:Y:S01]  /*13ee0*/  IMAD.MOV.U32 R56, RZ, RZ, R135 ;  /* 0x000000ffff387224 */ /* 0x000fe200078e0087 */
        /* <DEDUP_REMOVED lines=22> */
[----:B------:R-:W1:Y:S08]  /*14050*/  SHFL.BFLY PT, R0, R4, 0x1, 0x1f ;  /* 0x0c201f0004007f89 */ /* 0x000e7000000e0000 */
        /* <DEDUP_REMOVED lines=23> */
[----:B------:R-:W1:Y:S01]  /*141d0*/  LDSM.16.MT88.4 R12, [R232+0x100] ;  /* 0x00010000e80c783b */ /* 0x000e620000004200 */
[--C-:B------:R-:W-:Y:S01]  /*141e0*/  FFMA.FTZ R176, R176, c[0x0][0x2d0], -R155.reuse ;  /* 0x0000b400b0b07a23 */ /* 0x100fe2000001089b */
[C---:B------:R-:W-:Y:S01]  /*141f0*/  FSETP.NEU.FTZ.AND P0, PT, R0.reuse, -INF , PT ;  /* 0xff8000000000780b */ /* 0x040fe20003f1d000 */
[----:B------:R-:W-:Y:S01]  /*14200*/  FMUL.FTZ R159, R0, c[0x0][0x2d0] ;  /* 0x0000b400009f7a20 */ /* 0x000fe20000410000 */
[----:B------:R-:W2:Y:S01]  /*14210*/  MUFU.EX2 R148, R148 ;  /* 0x0000009400947308 */ /* 0x000ea20000000800 */
        /* <DEDUP_REMOVED lines=11> */
[----:B------:R-:W-:Y:S02]  /*142d0*/  FADD.FTZ R2, -R4, R2 ;  /* 0x0000000204027221 */ /* 0x000fe40000010100 */
[--C-:B------:R-:W-:Y:S02]  /*142e0*/  FFMA.FTZ R150, R8, c[0x0][0x2d0], -R159.reuse ;  /* 0x0000b40008967a23 */ /* 0x100fe4000001089f */
[--C-:B------:R-:W-:Y:S02]  /*142f0*/  FFMA.FTZ R149, R9, c[0x0][0x2d0], -R159.reuse ;  /* 0x0000b40009957a23 */ /* 0x100fe4000001089f */
[----:B------:R-:W-:Y:S01]  /*14300*/  FMUL.FTZ R3, R3, c[0x0][0x2d0] ;  /* 0x0000b40003037a20 */ /* 0x000fe20000410000 */
[----:B------:R-:W-:Y:S01]  /*14310*/  MUFU.EX2 R152, R152 ;  /* 0x0000009800987308 */ /* 0x000fe20000000800 */
[----:B------:R-:W-:Y:S02]  /*14320*/  FMUL.FTZ R2, R2, c[0x0][0x2d0] ;  /* 0x0000b40002027a20 */ /* 0x000fe40000410000 */
[--C-:B------:R-:W-:Y:S01]  /*14330*/  FFMA.FTZ R154, R154, c[0x0][0x2d0], -R159.reuse ;  /* 0x0000b4009a9a7a23 */ /* 0x100fe2000001089f */
[----:B--2---:R-:W-:Y:S01]  /*14340*/  F2FP.PACK_AB R145, R148, R153 ;  /* 0x000000999491723e */ /* 0x004fe200000000ff */
        /* <DEDUP_REMOVED lines=15> */
[----:B------:R-:W-:Y:S01]  /*14440*/  FFMA.FTZ R166, R166, c[0x0][0x2d0], -R159 ;  /* 0x0000b400a6a67a23 */ /* 0x000fe2000001089f */
[----:B------:R-:W4:Y:S01]  /*14450*/  MUFU.EX2 R151, R151 ;  /* 0x0000009700977308 */ /* 0x000f220000000800 */
[--C-:B------:R-:W-:Y:S02]  /*14460*/  FFMA.FTZ R164, R164, c[0x0][0x2d0], -R155.reuse ;  /* 0x0000b400a4a47a23 */ /* 0x100fe4000001089b */
[----:B------:R-:W-:Y:S02]  /*14470*/  FFMA.FTZ R160, R160, c[0x0][0x2d0], -R155 ;  /* 0x0000b400a0a07a23 */ /* 0x000fe4000001089b */
[C---:B--2---:R-:W-:Y:S02]  /*14480*/  FMUL.FTZ R4, R3.reuse, R128 ;  /* 0x0000008003047220 */ /* 0x044fe40000410000 */
[C---:B------:R-:W-:Y:S02]  /*14490*/  FMUL.FTZ R5, R3.reuse, R129 ;  /* 0x0000008103057220 */ /* 0x040fe40000410000 */
[C---:B------:R-:W-:Y:S01]  /*144a0*/  FMUL.FTZ R8, R3.reuse, R124 ;  /* 0x0000007c03087220 */ /* 0x040fe20000410000 */
[----:B------:R-:W-:Y:S01]  /*144b0*/  MUFU.EX2 R150, R150 ;  /* 0x0000009600967308 */ /* 0x000fe20000000800 */
[----:B------:R-:W-:Y:S01]  /*144c0*/  FMUL.FTZ R9, R3, R125 ;  /* 0x0000007d03097220 */ /* 0x000fe20000410000 */
[----:B------:R-:W-:Y:S01]  /*144d0*/  MOV R125, R36 ;  /* 0x00000024007d7202 */ /* 0x000fe20000000f00 */
[----:B------:R-:W-:Y:S02]  /*144e0*/  IMAD.MOV.U32 R128, RZ, RZ, R31 ;  /* 0x000000ffff807224 */ /* 0x000fe400078e001f */
[C---:B---3--:R-:W-:Y:S02]  /*144f0*/  FMUL.FTZ R6, R2.reuse, R130 ;  /* 0x0000008202067220 */ /* 0x048fe40000410000 */
[C---:B------:R-:W-:Y:S01]  /*14500*/  FMUL.FTZ R7, R2.reuse, R131 ;  /* 0x0000008302077220 */ /* 0x040fe20000410000 */
[----:B------:R-:W-:Y:S01]  /*14510*/  MOV R131, R32 ;  /* 0x0000002000837202 */ /* 0x000fe20000000f00 */
[C---:B------:R-:W-:Y:S01]  /*14520*/  FMUL.FTZ R10, R2.reuse, R126 ;  /* 0x0000007e020a7220 */ /* 0x040fe20000410000 */
[----:B------:R-:W2:Y:S01]  /*14530*/  MUFU.EX2 R149, R149 ;  /* 0x0000009500957308 */ /* 0x000ea20000000800 */
[C---:B------:R-:W-:Y:S02]  /*14540*/  FMUL.FTZ R11, R2.reuse, R127 ;  /* 0x0000007f020b7220 */ /* 0x040fe40000410000 */
[----:B------:R-:W-:Y:S01]  /*14550*/  IMAD.MOV.U32 R129, RZ, RZ, R30 ;  /* 0x000000ffff817224 */ /* 0x000fe200078e001e */
[----:B----4-:R-:W-:Y:S01]  /*14560*/  F2FP.PACK_AB R144, R151, R152 ;  /* 0x000000989790723e */ /* 0x010fe200000000ff */
[----:B------:R-:W3:Y:S01]  /*14570*/  LDSM.16.MT88.4 R28, [R229+0x100] ;  /* 0x00010000e51c783b */ /* 0x000ee20000004200 */
[----:B------:R-:W-:Y:S02]  /*14580*/  IMAD.MOV.U32 R124, RZ, RZ, R16 ;  /* 0x000000ffff7c7224 */ /* 0x000fe400078e0010 */
[C---:B------:R-:W-:Y:S02]  /*14590*/  FMUL.FTZ R16, R3.reuse, R72 ;  /* 0x0000004803107220 */ /* 0x040fe40000410000 */
[----:B------:R-:W-:Y:S01]  /*145a0*/  IMAD.MOV.U32 R72, RZ, RZ, R17 ;  /* 0x000000ffff487224 */ /* 0x000fe200078e0011 */
[----:B------:R-:W-:Y:S01]  /*145b0*/  MUFU.EX2 R154, R154 ;  /* 0x0000009a009a7308 */ /* 0x000fe20000000800 */
[----:B------:R-:W-:Y:S02]  /*145c0*/  FMUL.FTZ R17, R3, R73 ;  /* 0x0000004903117220 */ /* 0x000fe40000410000 */
[----:B------:R-:W-:Y:S02]  /*145d0*/  IMAD.MOV.U32 R73, RZ, RZ, R18 ;  /* 0x000000ffff497224 */ /* 0x000fe400078e0012 */
[C---:B------:R-:W-:Y:S01]  /*145e0*/  FMUL.FTZ R18, R2.reuse, R74 ;  /* 0x0000004a02127220 */ /* 0x040fe20000410000 */
[----:B------:R-:W-:Y:S01]  /*145f0*/  MOV R74, R19 ;  /* 0x00000013004a7202 */ /* 0x000fe20000000f00 */
[C---:B------:R-:W-:Y:S02]  /*14600*/  FMUL.FTZ R19, R2.reuse, R75 ;  /* 0x0000004b02137220 */ /* 0x040fe40000410000 */
[----:B------:R-:W-:Y:S01]  /*14610*/  IMAD.MOV.U32 R130, RZ, RZ, R39 ;  /* 0x000000ffff827224 */ /* 0x000fe200078e0027 */
[----:B------:R-:W4:Y:S01]  /*14620*/  MUFU.EX2 R158, R158 ;  /* 0x0000009e009e7308 */ /* 0x000f220000000800 */
[----:B------:R-:W-:Y:S01]  /*14630*/  IMAD.MOV.U32 R126, RZ, RZ, R38 ;  /* 0x000000ffff7e7224 */ /* 0x000fe200078e0026 */
[----:B--2---:R-:W-:Y:S01]  /*14640*/  F2FP.PACK_AB R146, R149, R150 ;  /* 0x000000969592723e */ /* 0x004fe200000000ff */
[----:B------:R-:W2:Y:S01]  /*14650*/  LDSM.16.MT88.4 R36, [R228+0x100] ;  /* 0x00010000e424783b */ /* 0x000ea20000004200 */
[C---:B------:R-:W-:Y:S02]  /*14660*/  FMUL.FTZ R27, R2.reuse, R83 ;  /* 0x00000053021b7220 */ /* 0x040fe40000410000 */
[----:B------:R-:W-:Y:S02]  /*14670*/  IMAD.MOV.U32 R127, RZ, RZ, R33 ;  /* 0x000000ffff7f7224 */ /* 0x000fe400078e0021 */
[----:B------:R-:W-:Y:S01]  /*14680*/  IMAD.MOV.U32 R75, RZ, RZ, R35 ;  /* 0x000000ffff4b7224 */ /* 0x000fe200078e0023 */
[C---:B-1----:R-:W-:Y:S01]  /*14690*/  HMMA.16816.F32 R4, R144.reuse, R12, R4 ;  /* 0x0000000c9004723c */ /* 0x042fe20000001804 */
[----:B------:R-:W-:Y:S04]  /*146a0*/  MUFU.EX2 R161, R161 ;  /* 0x000000a100a17308 */ /* 0x000fe80000000800 */
[C---:B------:R-:W-:Y:S02]  /*146b0*/  FMUL.FTZ R42, R2.reuse, R98 ;  /* 0x00000062022a7220 */ /* 0x040fe40000410000 */
[C---:B------:R-:W-:Y:S01]  /*146c0*/  FMUL.FTZ R12, R3.reuse, R68 ;  /* 0x00000044030c7220 */ /* 0x040fe20000410000 */
[C---:B------:R-:W-:Y:S03]  /*146d0*/  HMMA.16816.F32 R8, R144.reuse, R14, R8 ;  /* 0x0000000e9008723c */ /* 0x040fe60000001808 */
[----:B------:R-:W1:Y:S01]  /*146e0*/  MUFU.EX2 R163, R163 ;  /* 0x000000a300a37308 */ /* 0x000e620000000800 */
[C---:B------:R-:W-:Y:S02]  /*146f0*/  FMUL.FTZ R13, R3.reuse, R69 ;  /* 0x00000045030d7220 */ /* 0x040fe40000410000 */
[C---:B------:R-:W-:Y:S02]  /*14700*/  FMUL.FTZ R25, R3.reuse, R81 ;  /* 0x0000005103197220 */ /* 0x040fe40000410000 */
[C---:B------:R-:W-:Y:S04]  /*14710*/  FMUL.FTZ R14, R2.reuse, R70 ;  /* 0x00000046020e7220 */ /* 0x040fe80000410000 */
[C---:B------:R-:W-:Y:S01]  /*14720*/  FMUL.FTZ R15, R2.reuse, R71 ;  /* 0x00000047020f7220 */ /* 0x040fe20000410000 */
[----:B------:R-:W-:Y:S01]  /*14730*/  MUFU.EX2 R210, R210 ;  /* 0x000000d200d27308 */ /* 0x000fe20000000800 */
[----:B------:R-:W5:Y:S01]  /*14740*/  LDSM.16.MT88.4 R68, [R228+0x4100] ;  /* 0x00410000e444783b */ /* 0x000f620000004200 */
[C---:B------:R-:W-:Y:S02]  /*14750*/  FMUL.FTZ R43, R2.reuse, R99 ;  /* 0x00000063022b7220 */ /* 0x040fe40000410000 */
[----:B------:R-:W-:Y:S02]  /*14760*/  IMAD.MOV.U32 R81, RZ, RZ, R74 ;  /* 0x000000ffff517224 */ /* 0x000fe400078e004a */
[C---:B------:R-:W-:Y:S03]  /*14770*/  HMMA.16816.F32 R12, R144.reuse, R20, R12 ;  /* 0x00000014900c723c */ /* 0x040fe6000000180c */
[C---:B------:R-:W-:Y:S01]  /*14780*/  FMUL.FTZ R26, R2.reuse, R82 ;  /* 0x00000052021a7220 */ /* 0x040fe20000410000 */
[----:B------:R-:W-:Y:S01]  /*14790*/  MOV R82, R75 ;  /* 0x0000004b00527202 */ /* 0x000fe20000000f00 */
[C---:B------:R-:W-:Y:S01]  /*147a0*/  FMUL.FTZ R32, R3.reuse, R88 ;  /* 0x0000005803207220 */ /* 0x040fe20000410000 */
[----:B------:R-:W-:Y:S01]  /*147b0*/  MUFU.EX2 R209, R209 ;  /* 0x000000d100d17308 */ /* 0x000fe20000000800 */
[----:B------:R-:W-:Y:S01]  /*147c0*/  IMAD.MOV.U32 R88, RZ, RZ, R81 ;  /* 0x000000ffff587224 */ /* 0x000fe200078e0051 */
[C---:B------:R-:W-:Y:S04]  /*147d0*/  HMMA.16816.F32 R16, R144.reuse, R22, R16 ;  /* 0x000000169010723c */ /* 0x040fe80000001810 */
[C---:B------:R-:W-:Y:S01]  /*147e0*/  FMUL.FTZ R20, R3.reuse, R76 ;  /* 0x0000004c03147220 */ /* 0x040fe20000410000 */
[----:B------:R-:W-:Y:S01]  /*147f0*/  MOV R76, R24 ;  /* 0x00000018004c7202 */ /* 0x000fe20000000f00 */
[C---:B------:R-:W-:Y:S02]  /*14800*/  FMUL.FTZ R21, R3.reuse, R77 ;  /* 0x0000004d03157220 */ /* 0x040fe40000410000 */
[C---:B------:R-:W-:Y:S01]  /*14810*/  FMUL.FTZ R22, R2.reuse, R78 ;  /* 0x0000004e02167220 */ /* 0x040fe20000410000 */
[----:B------:R-:W-:Y:S01]  /*14820*/  MOV R78, R126 ;  /* 0x0000007e004e7202 */ /* 0x000fe20000000f00 */
[----:B------:R-:W-:Y:S02]  /*14830*/  MUFU.EX2 R208, R208 ;  /* 0x000000d000d07308 */ /* 0x000fe40000000800 */
[C---:B------:R-:W-:Y:S02]  /*14840*/  FMUL.FTZ R23, R2.reuse, R79 ;  /* 0x0000004f02177220 */ /* 0x040fe40000410000 */
[----:B------:R-:W-:Y:S01]  /*14850*/  IMAD.MOV.U32 R77, RZ, RZ, R125 ;  /* 0x000000ffff4d7224 */ /* 0x000fe200078e007d */
[----:B------:R-:W-:Y:S01]  /*14860*/  MOV R125, R65 ;  /* 0x00000041007d7202 */ /* 0x000fe20000000f00 */
[----:B------:R-:W-:Y:S02]  /*14870*/  IMAD.MOV.U32 R79, RZ, RZ, R72 ;  /* 0x000000ffff4f7224 */ /* 0x000fe400078e0048 */
[C---:B------:R-:W-:Y:S01]  /*14880*/  FMUL.FTZ R24, R3.reuse, R80 ;  /* 0x0000005003187220 */ /* 0x040fe20000410000 */
[C---:B---3--:R-:W-:Y:S01]  /*14890*/  HMMA.16816.F32 R20, R144.reuse, R28, R20 ;  /* 0x0000001c9014723c */ /* 0x048fe20000001814 */
[----:B------:R-:W-:Y:S02]  /*148a0*/  MUFU.EX2 R203, R203 ;  /* 0x000000cb00cb7308 */ /* 0x000fe40000000800 */
[----:B------:R-:W-:Y:S02]  /*148b0*/  IMAD.MOV.U32 R80, RZ, RZ, R73 ;  /* 0x000000ffff507224 */ /* 0x000fe400078e0049 */
[----:B------:R-:W3:Y:S01]  /*148c0*/  LDSM.16.MT88.4 R72, [R232+0x900] ;  /* 0x00090000e848783b */ /* 0x000ee20000004200 */
[C---:B------:R-:W-:Y:S02]  /*148d0*/  FMUL.FTZ R33, R3.reuse, R89 ;  /* 0x0000005903217220 */ /* 0x040fe40000410000 */
[C---:B------:R-:W-:Y:S03]  /*148e0*/  HMMA.16816.F32 R24, R144.reuse, R30, R24 ;  /* 0x0000001e9018723c */ /* 0x040fe60000001818 */
[----:B------:R-:W-:Y:S01]  /*148f0*/  MUFU.EX2 R202, R202 ;  /* 0x000000ca00ca7308 */ /* 0x000fe20000000800 */
[C---:B------:R-:W-:Y:S02]  /*14900*/  FMUL.FTZ R28, R3.reuse, R84 ;  /* 0x00000054031c7220 */ /* 0x040fe40000410000 */
[C---:B------:R-:W-:Y:S02]  /*14910*/  FMUL.FTZ R29, R3.reuse, R85 ;  /* 0x00000055031d7220 */ /* 0x040fe40000410000 */
[C---:B------:R-:W-:Y:S04]  /*14920*/  FMUL.FTZ R30, R2.reuse, R86 ;  /* 0x00000056021e7220 */ /* 0x040fe80000410000 */
[C---:B------:R-:W-:Y:S01]  /*14930*/  FMUL.FTZ R31, R2.reuse, R87 ;  /* 0x00000057021f7220 */ /* 0x040fe20000410000 */
[----:B------:R-:W-:Y:S01]  /*14940*/  MUFU.EX2 R201, R201 ;  /* 0x000000c900c97308 */ /* 0x000fe20000000800 */
[----:B------:R-:W-:Y:S01]  /*14950*/  LDSM.16.MT88.4 R84, [R228+0x900] ;  /* 0x00090000e454783b */ /* 0x000fe20000004200 */
[----:B------:R-:W-:Y:S02]  /*14960*/  IMAD.MOV.U32 R89, RZ, RZ, R80 ;  /* 0x000000ffff597224 */ /* 0x000fe400078e0050 */
[C---:B------:R-:W-:Y:S02]  /*14970*/  FMUL.FTZ R34, R2.reuse, R90 ;  /* 0x0000005a02227220 */ /* 0x040fe40000410000 */
[C---:B--2---:R-:W-:Y:S03]  /*14980*/  HMMA.16816.F32 R28, R144.reuse, R36, R28 ;  /* 0x00000024901c723c */ /* 0x044fe6000000181c */
[C---:B------:R-:W-:Y:S01]  /*14990*/  FMUL.FTZ R35, R2.reuse, R91 ;  /* 0x0000005b02237220 */ /* 0x040fe20000410000 */
[----:B------:R-:W-:Y:S01]  /*149a0*/  MUFU.EX2 R200, R200 ;  /* 0x000000c800c87308 */ /* 0x000fe20000000800 */
[----:B------:R-:W-:Y:S02]  /*149b0*/  IMAD.MOV.U32 R90, RZ, RZ, R79 ;  /* 0x000000ffff5a7224 */ /* 0x000fe400078e004f */
[C---:B------:R-:W-:Y:S02]  /*149c0*/  FMUL.FTZ R36, R3.reuse, R92 ;  /* 0x0000005c03247220 */ /* 0x040fe40000410000 */
[C---:B------:R-:W-:Y:S01]  /*149d0*/  FMUL.FTZ R37, R3.reuse, R93 ;  /* 0x0000005d03257220 */ /* 0x040fe20000410000 */
[C---:B------:R-:W-:Y:S03]  /*149e0*/  HMMA.16816.F32 R32, R144.reuse, R38, R32 ;  /* 0x000000269020723c */ /* 0x040fe60000001820 */
[C---:B------:R-:W-:Y:S01]  /*149f0*/  FMUL.FTZ R40, R3.reuse, R96 ;  /* 0x0000006003287220 */ /* 0x040fe20000410000 */
[----:B------:R-:W-:Y:S01]  /*14a00*/  MUFU.EX2 R186, R186 ;  /* 0x000000ba00ba7308 */ /* 0x000fe20000000800 */
[C---:B------:R-:W-:Y:S01]  /*14a10*/  FMUL.FTZ R41, R3.reuse, R97 ;  /* 0x0000006103297220 */ /* 0x040fe20000410000 */
[----:B------:R-:W-:Y:S01]  /*14a20*/  MOV R97, R78 ;  /* 0x0000004e00617202 */ /* 0x000fe20000000f00 */
[C---:B------:R-:W-:Y:S02]  /*14a30*/  FMUL.FTZ R38, R2.reuse, R94 ;  /* 0x0000005e02267220 */ /* 0x040fe40000410000 */
[C---:B------:R-:W-:Y:S03]  /*14a40*/  FMUL.FTZ R39, R2.reuse, R95 ;  /* 0x0000005f02277220 */ /* 0x040fe60000410000 */
[----:B------:R-:W-:Y:S02]  /*14a50*/  IMAD.MOV.U32 R93, RZ, RZ, R77 ;  /* 0x000000ffff5d7224 */ /* 0x000fe400078e004d */
[C---:B------:R-:W-:Y:S01]  /*14a60*/  FMUL.FTZ R48, R3.reuse, R100 ;  /* 0x0000006403307220 */ /* 0x040fe20000410000 */
[----:B------:R-:W-:Y:S01]  /*14a70*/  MUFU.EX2 R187, R187 ;  /* 0x000000bb00bb7308 */ /* 0x000fe20000000800 */
[C---:B------:R-:W-:Y:S03]  /*14a80*/  HMMA.16816.F32 R36, R144.reuse, R44, R36 ;  /* 0x0000002c9024723c */ /* 0x040fe60000001824 */
[C---:B------:R-:W-:Y:S02]  /*14a90*/  FMUL.FTZ R49, R3.reuse, R101 ;  /* 0x0000006503317220 */ /* 0x040fe40000410000 */
[----:B------:R-:W-:Y:S02]  /*14aa0*/  FMUL.FTZ R50, R2, R102 ;  /* 0x0000006602327220 */ /* 0x000fe40000410000 */
[----:B------:R-:W-:Y:S01]  /*14ab0*/  FFMA.FTZ R102, R82, c[0x0][0x2d0], -R155 ;  /* 0x0000b40052667a23 */ /* 0x000fe2000001089b */
[C---:B------:R-:W-:Y:S01]  /*14ac0*/  HMMA.16816.F32 R40, R144.reuse, R46, R40 ;  /* 0x0000002e9028723c */ /* 0x040fe20000001828 */
[----:B------:R-:W-:Y:S01]  /*14ad0*/  LDSM.16.MT88.4 R80, [R229+0x900] ;  /* 0x00090000e550783b */ /* 0x000fe20000004200 */
[----:B------:R-:W-:Y:S02]  /*14ae0*/  MUFU.EX2 R185, R185 ;  /* 0x000000b900b97308 */ /* 0x000fe40000000800 */
[C---:B------:R-:W-:Y:S02]  /*14af0*/  FMUL.FTZ R44, R3.reuse, R120 ;  /* 0x00000078032c7220 */ /* 0x040fe40000410000 */
[----:B------:R-:W-:Y:S02]  /*14b00*/  FMUL.FTZ R45, R3, R121 ;  /* 0x00000079032d7220 */ /* 0x000fe40000410000 */
[C---:B------:R-:W-:Y:S04]  /*14b10*/  FMUL.FTZ R46, R2.reuse, R122 ;  /* 0x0000007a022e7220 */ /* 0x040fe80000410000 */
[----:B------:R-:W-:Y:S01]  /*14b20*/  FMUL.FTZ R47, R2, R123 ;  /* 0x0000007b022f7220 */ /* 0x000fe20000410000 */
[----:B------:R-:W-:Y:S01]  /*14b30*/  MUFU.EX2 R102, R102 ;  /* 0x0000006600667308 */ /* 0x000fe20000000800 */
[--C-:B------:R-:W-:Y:S02]  /*14b40*/  FFMA.FTZ R121, R124, c[0x0][0x2d0], -R159.reuse ;  /* 0x0000b4007c797a23 */ /* 0x100fe4000001089f */
[----:B------:R-:W-:Y:S02]  /*14b50*/  FFMA.FTZ R100, R76, c[0x0][0x2d0], -R159 ;  /* 0x0000b4004c647a23 */ /* 0x000fe4000001089f */
[----:B------:R-:W-:Y:S01]  /*14b60*/  IMAD.MOV.U32 R76, RZ, RZ, R129 ;  /* 0x000000ffff4c7224 */ /* 0x000fe200078e0081 */
[C---:B------:R-:W-:Y:S03]  /*14b70*/  HMMA.16816.F32 R44, R144.reuse, R52, R44 ;  /* 0x00000034902c723c */ /* 0x040fe6000000182c */
[----:B------:R-:W-:Y:S01]  /*14b80*/  FFMA.FTZ R120, R51, c[0x0][0x2d0], -R159 ;  /* 0x0000b40033787a23 */ /* 0x000fe2000001089f */
[----:B------:R-:W-:Y:S01]  /*14b90*/  MUFU.EX2 R100, R100 ;  /* 0x0000006400647308 */ /* 0x000fe20000000800 */
[C---:B------:R-:W-:Y:S02]  /*14ba0*/  FMUL.FTZ R51, R2.reuse, R103 ;  /* 0x0000006702337220 */ /* 0x040fe40000410000 */
[----:B------:R-:W-:Y:S02]  /*14bb0*/  IMAD.MOV.U32 R96, RZ, RZ, R76 ;  /* 0x000000ffff607224 */ /* 0x000fe400078e004c */
[----:B------:R-:W2:Y:S03]  /*14bc0*/  LDSM.16.MT88.4 R76, [R230+0x900] ;  /* 0x00090000e64c783b */ /* 0x000ea60000004200 */
[C---:B------:R-:W-:Y:S02]  /*14bd0*/  HMMA.16816.F32 R48, R144.reuse, R54, R48 ;  /* 0x000000369030723c */ /* 0x040fe40000001830 */
[----:B------:R-:W1:Y:S01]  /*14be0*/  MUFU.EX2 R120, R120 ;  /* 0x0000007800787308 */ /* 0x000e620000000800 */
[C---:B------:R-:W-:Y:S02]  /*14bf0*/  FMUL.FTZ R52, R3.reuse, R104 ;  /* 0x0000006803347220 */ /* 0x040fe40000410000 */
[----:B------:R-:W-:Y:S02]  /*14c00*/  FMUL.FTZ R53, R3, R105 ;  /* 0x0000006903357220 */ /* 0x000fe40000410000 */
[C---:B------:R-:W-:Y:S02]  /*14c10*/  FMUL.FTZ R54, R2.reuse, R106 ;  /* 0x0000006a02367220 */ /* 0x040fe40000410000 */
[----:B------:R-:W-:Y:S03]  /*14c20*/  FMUL.FTZ R55, R2, R107 ;  /* 0x0000006b02377220 */ /* 0x000fe60000410000 */
[--C-:B------:R-:W-:Y:S01]  /*14c30*/  FFMA.FTZ R103, R90, c[0x0][0x2d0], -R155.reuse ;  /* 0x0000b4005a677a23 */ /* 0x100fe2000001089b */
[----:B------:R-:W-:Y:S01]  /*14c40*/  MUFU.EX2 R121, R121 ;  /* 0x0000007900797308 */ /* 0x000fe20000000800 */
[----:B------:R-:W-:Y:S02]  /*14c50*/  FFMA.FTZ R106, R89, c[0x0][0x2d0], -R155 ;  /* 0x0000b400596a7a23 */ /* 0x000fe4000001089b */
[C---:B------:R-:W-:Y:S03]  /*14c60*/  HMMA.16816.F32 R52, R144.reuse, R60, R52 ;  /* 0x0000003c9034723c */ /* 0x040fe60000001834 */
[----:B------:R-:W-:Y:S02]  /*14c70*/  IMAD.MOV.U32 R126, RZ, RZ, R128 ;  /* 0x000000ffff7e7224 */ /* 0x000fe400078e0080 */
[----:B------:R-:W-:Y:S02]  /*14c80*/  IMAD.MOV.U32 R128, RZ, RZ, R57 ;  /* 0x000000ffff807224 */ /* 0x000fe400078e0039 */
[C---:B------:R-:W-:Y:S01]  /*14c90*/  FMUL.FTZ R57, R3.reuse, R109 ;  /* 0x0000006d03397220 */ /* 0x040fe20000410000 */
[----:B------:R-:W-:Y:S01]  /*14ca0*/  MUFU.EX2 R103, R103 ;  /* 0x0000006700677308 */ /* 0x000fe20000000800 */
[----:B------:R-:W-:Y:S03]  /*14cb0*/  IMAD.MOV.U32 R129, RZ, RZ, R64 ;  /* 0x000000ffff817224 */ /* 0x000fe600078e0040 */
[----:B------:R-:W-:Y:S01]  /*14cc0*/  MOV R64, R59 ;  /* 0x0000003b00407202 */ /* 0x000fe20000000f00 */
[----:B------:R-:W-:Y:S02]  /*14cd0*/  FMUL.FTZ R59, R2, R111 ;  /* 0x0000006f023b7220 */ /* 0x000fe40000410000 */
[----:B------:R-:W-:Y:S01]  /*14ce0*/  IMAD.MOV.U32 R65, RZ, RZ, R56 ;  /* 0x000000ffff417224 */ /* 0x000fe200078e0038 */
[----:B------:R-:W-:Y:S01]  /*14cf0*/  MOV R92, R64 ;  /* 0x00000040005c7202 */ /* 0x000fe20000000f00 */
[C---:B------:R-:W-:Y:S01]  /*14d00*/  FMUL.FTZ R56, R3.reuse, R108 ;  /* 0x0000006c03387220 */ /* 0x040fe20000410000 */
[----:B------:R-:W-:Y:S01]  /*14d10*/  MUFU.EX2 R106, R106 ;  /* 0x0000006a006a7308 */ /* 0x000fe20000000800 */
[----:B------:R-:W-:Y:S02]  /*14d20*/  FFMA.FTZ R101, R58, c[0x0][0x2d0], -R155 ;  /* 0x0000b4003a657a23 */ /* 0x000fe4000001089b */
[----:B------:R-:W-:Y:S02]  /*14d30*/  FMUL.FTZ R58, R2, R110 ;  /* 0x0000006e023a7220 */ /* 0x000fe40000410000 */
[----:B------:R-:W-:Y:S01]  /*14d40*/  IMAD.MOV.U32 R91, RZ, RZ, R126 ;  /* 0x000000ffff5b7224 */ /* 0x000fe200078e007e */
[----:B------:R-:W-:Y:S01]  /*14d50*/  MOV R126, R125 ;  /* 0x0000007d007e7202 */ /* 0x000fe20000000f00 */
[----:B------:R-:W-:Y:S02]  /*14d60*/  IMAD.MOV.U32 R125, RZ, RZ, R128 ;  /* 0x000000ffff7d7224 */ /* 0x000fe400078e0080 */
[--C-:B------:R-:W-:Y:S01]  /*14d70*/  FFMA.FTZ R107, R88, c[0x0][0x2d0], -R159.reuse ;  /* 0x0000b400586b7a23 */ /* 0x100fe2000001089f */
[C---:B------:R-:W-:Y:S01]  /*14d80*/  HMMA.16816.F32 R56, R144.reuse, R62, R56 ;  /* 0x0000003e9038723c */ /* 0x040fe20000001838 */
[----:B------:R-:W1:Y:S02]  /*14d90*/  MUFU.EX2 R101, R101 ;  /* 0x0000006500657308 */ /* 0x000e640000000800 */
[C---:B------:R-:W-:Y:S02]  /*14da0*/  FMUL.FTZ R60, R3.reuse, R116 ;  /* 0x00000074033c7220 */ /* 0x040fe40000410000 */
[----:B------:R-:W-:Y:S02]  /*14db0*/  FMUL.FTZ R61, R3, R117 ;  /* 0x00000075033d7220 */ /* 0x000fe40000410000 */
[C---:B------:R-:W-:Y:S02]  /*14dc0*/  FMUL.FTZ R62, R2.reuse, R118 ;  /* 0x00000076023e7220 */ /* 0x040fe40000410000 */
[----:B------:R-:W-:Y:S02]  /*14dd0*/  FMUL.FTZ R63, R2, R119 ;  /* 0x00000077023f7220 */ /* 0x000fe40000410000 */
[----:B------:R-:W-:Y:S01]  /*14de0*/  MUFU.EX2 R107, R107 ;  /* 0x0000006b006b7308 */ /* 0x000fe20000000800 */
[--C-:B------:R-:W-:Y:S02]  /*14df0*/  FFMA.FTZ R104, R97, c[0x0][0x2d0], -R159.reuse ;  /* 0x0000b40061687a23 */ /* 0x100fe4000001089f */
[----:B------:R-:W-:Y:S02]  /*14e00*/  FFMA.FTZ R108, R96, c[0x0][0x2d0], -R159 ;  /* 0x0000b400606c7a23 */ /* 0x000fe4000001089f */
[C---:B-----5:R-:W-:Y:S01]  /*14e10*/  HMMA.16816.F32 R60, R144.reuse, R68, R60 ;  /* 0x00000044903c723c */ /* 0x060fe2000000183c */
[----:B------:R-:W-:Y:S02]  /*14e20*/  LDSM.16.MT88.4 R96, [R228+0x7100] ;  /* 0x00710000e460783b */ /* 0x000fe40000004200 */
[----:B------:R-:W-:Y:S02]  /*14e30*/  IMAD.MOV.U32 R95, RZ, RZ, R129 ;  /* 0x000000ffff5f7224 */ /* 0x000fe400078e0081 */
[----:B------:R-:W-:Y:S01]  /*14e40*/  IMAD.MOV.U32 R94, RZ, RZ, R65 ;  /* 0x000000ffff5e7224 */ /* 0x000fe200078e0041 */
[----:B------:R-:W-:Y:S01]  /*14e50*/  MUFU.EX2 R108, R108 ;  /* 0x0000006c006c7308 */ /* 0x000fe20000000800 */
[----:B------:R-:W-:Y:S01]  /*14e60*/  IMAD.MOV.U32 R128, RZ, RZ, R67 ;  /* 0x000000ffff807224 */ /* 0x000fe200078e0043 */
[----:B----4-:R-:W-:Y:S01]  /*14e70*/  F2FP.PACK_AB R68, R158, R154 ;  /* 0x0000009a9e44723e */ /* 0x010fe200000000ff */
[----:B------:R-:W-:Y:S03]  /*14e80*/  IMAD.MOV.U32 R129, RZ, RZ, R66 ;  /* 0x000000ffff817224 */ /* 0x000fe600078e0042 */
[----:B------:R-:W-:Y:S01]  /*14e90*/  FMUL.FTZ R64, R3, R112 ;  /* 0x0000007003407220 */ /* 0x000fe20000410000 */
[----:B-1----:R-:W-:Y:S01]  /*14ea0*/  F2FP.PACK_AB R69, R163, R161 ;  /* 0x000000a1a345723e */ /* 0x002fe200000000ff */
[----:B------:R-:W-:Y:S02]  /*14eb0*/  FMUL.FTZ R65, R3, R113 ;  /* 0x0000007103417220 */ /* 0x000fe40000410000 */
[C---:B------:R-:W-:Y:S01]  /*14ec0*/  FMUL.FTZ R66, R2.reuse, R114 ;  /* 0x0000007202427220 */ /* 0x040fe20000410000 */
[----:B------:R-:W1:Y:S01]  /*14ed0*/  MUFU.EX2 R104, R104 ;  /* 0x0000006800687308 */ /* 0x000e620000000800 */
[----:B------:R-:W-:Y:S02]  /*14ee0*/  FMUL.FTZ R67, R2, R115 ;  /* 0x0000007302437220 */ /* 0x000fe40000410000 */
[--C-:B------:R-:W-:Y:S02]  /*14ef0*/  FFMA.FTZ R116, R93, c[0x0][0x2d0], -R159.reuse ;  /* 0x0000b4005d747a23 */ /* 0x100fe4000001089f */
[----:B------:R-:W-:Y:S02]  /*14f00*/  FFMA.FTZ R117, R92, c[0x0][0x2d0], -R159 ;  /* 0x0000b4005c757a23 */ /* 0x000fe4000001089f */
[--C-:B------:R-:W-:Y:S01]  /*14f10*/  FFMA.FTZ R111, R127, c[0x0][0x2d0], -R155.reuse ;  /* 0x0000b4007f6f7a23 */ /* 0x100fe2000001089b */
[----:B------:R-:W-:Y:S02]  /*14f20*/  HMMA.16816.F32 R64, R144, R70, R64 ;  /* 0x000000469040723c */ /* 0x000fe40000001840 */
[----:B------:R-:W-:Y:S01]  /*14f30*/  MUFU.EX2 R116, R116 ;  /* 0x0000007400747308 */ /* 0x000fe20000000800 */
[----:B------:R-:W-:Y:S02]  /*14f40*/  FFMA.FTZ R118, R126, c[0x0][0x2d0], -R155 ;  /* 0x0000b4007e767a23 */ /* 0x000fe4000001089b */
[--C-:B------:R-:W-:Y:S02]  /*14f50*/  FFMA.FTZ R119, R125, c[0x0][0x2d0], -R159.reuse ;  /* 0x0000b4007d777a23 */ /* 0x100fe4000001089f */
[----:B------:R-:W-:Y:S01]  /*14f60*/  F2FP.PACK_AB R70, R100, R120 ;  /* 0x000000786446723e */ /* 0x000fe200000000ff */
[----:B------:R-:W-:Y:S01]  /*14f70*/  LDSM.16.MT88.4 R124, [R232+0x3900] ;  /* 0x00390000e87c783b */ /* 0x000fe20000004200 */
[----:B------:R-:W-:Y:S03]  /*14f80*/  F2FP.PACK_AB R71, R102, R101 ;  /* 0x000000656647723e */ /* 0x000fe600000000ff */
[----:B------:R-:W-:Y:S01]  /*14f90*/  MUFU.EX2 R111, R111 ;  /* 0x0000006f006f7308 */ /* 0x000fe20000000800 */
[----:B------:R-:W-:Y:S02]  /*14fa0*/  FFMA.FTZ R105, R95, c[0x0][0x2d0], -R159 ;  /* 0x0000b4005f697a23 */ /* 0x000fe4000001089f */
[----:B------:R-:W-:Y:S01]  /*14fb0*/  IMAD.MOV.U32 R95, RZ, RZ, R94 ;  /* 0x000000ffff5f7224 */ /* 0x000fe200078e005e */
[C---:B---3--:R-:W-:Y:S05]  /*14fc0*/  HMMA.16816.F32 R4, R68.reuse, R72, R4 ;  /* 0x000000484404723c */ /* 0x048fea0000001804 */
[----:B------:R-:W-:Y:S01]  /*14fd0*/  MOV R94, R91 ;  /* 0x0000005b005e7202 */ /* 0x000fe20000000f00 */
[--C-:B------:R-:W-:Y:S01]  /*14fe0*/  FFMA.FTZ R109, R95, c[0x0][0x2d0], -R155.reuse ;  /* 0x0000b4005f6d7a23 */ /* 0x100fe2000001089b */
[----:B------:R-:W-:Y:S01]  /*14ff0*/  LDSM.16.MT88.4 R88, [R228+0x4900] ;  /* 0x00490000e458783b */ /* 0x000fe20000004200 */
[C---:B------:R-:W-:Y:S01]  /*15000*/  HMMA.16816.F32 R8, R68.reuse, R74, R8 ;  /* 0x0000004a4408723c */ /* 0x040fe20000001808 */
[----:B------:R-:W-:Y:S03]  /*15010*/  MUFU.EX2 R118, R118 ;  /* 0x0000007600767308 */ /* 0x000fe60000000800 */
[--C-:B------:R-:W-:Y:S02]  /*15020*/  FFMA.FTZ R110, R94, c[0x0][0x2d0], -R155.reuse ;  /* 0x0000b4005e6e7a23 */ /* 0x100fe4000001089b */
[--C-:B------:R-:W-:Y:S01]  /*15030*/  FFMA.FTZ R122, R131, c[0x0][0x2d0], -R155.reuse ;  /* 0x0000b400837a7a23 */ /* 0x100fe2000001089b */
[----:B------:R-:W3:Y:S01]  /*15040*/  LDSM.16.MT88.4 R72, [R232+0x4900] ;  /* 0x00490000e848783b */ /* 0x000ee20000004200 */
[C---:B--2---:R-:W-:Y:S03]  /*15050*/  HMMA.16816.F32 R12, R68.reuse, R76, R12 ;  /* 0x0000004c440c723c */ /* 0x044fe6000000180c */
[----:B------:R-:W-:Y:S01]  /*15060*/  MUFU.EX2 R110, R110 ;  /* 0x0000006e006e7308 */ /* 0x000fe20000000800 */
[----:B------:R-:W-:Y:S02]  /*15070*/  FFMA.FTZ R123, R130, c[0x0][0x2d0], -R155 ;  /* 0x0000b400827b7a23 */ /* 0x000fe4000001089b */
[--C-:B------:R-:W-:Y:S01]  /*15080*/  FFMA.FTZ R144, R129, c[0x0][0x2d0], -R159.reuse ;  /* 0x0000b40081907a23 */ /* 0x100fe2000001089f */
[----:B------:R-:W-:Y:S01]  /*15090*/  LDSM.16.MT88.4 R92, [R228+0x5100] ;  /* 0x00510000e45c783b */ /* 0x000fe20000004200 */
[C---:B------:R-:W-:Y:S04]  /*150a0*/  HMMA.16816.F32 R16, R68.reuse, R78, R16 ;  /* 0x0000004e4410723c */ /* 0x040fe80000001810 */
[----:B------:R-:W-:Y:S01]  /*150b0*/  FFMA.FTZ R145, R128, c[0x0][0x2d0], -R159 ;  /* 0x0000b40080917a23 */ /* 0x000fe2000001089f */
[----:B------:R-:W2:Y:S01]  /*150c0*/  MUFU.EX2 R109, R109 ;  /* 0x0000006d006d7308 */ /* 0x000ea20000000800 */
[----:B------:R-:W-:Y:S01]  /*150d0*/  FFMA.FTZ R152, R3, R242, R152 ;  /* 0x000000f203987223 */ /* 0x000fe20000010098 */
[----:B------:R-:W4:Y:S01]  /*150e0*/  LDSM.16.MT88.4 R76, [R230+0x4900] ;  /* 0x00490000e64c783b */ /* 0x000f220000004200 */
[C---:B------:R-:W-:Y:S04]  /*150f0*/  HMMA.16816.F32 R20, R68.reuse, R80, R20 ;  /* 0x000000504414723c */ /* 0x040fe80000001814 */
[----:B------:R-:W-:Y:S02]  /*15100*/  FFMA.FTZ R153, R2, R243, R153 ;  /* 0x000000f302997223 */ /* 0x000fe40000010099 */
[--C-:B------:R-:W-:Y:S01]  /*15110*/  FFMA.FTZ R147, R252, c[0x0][0x2d0], -R155.reuse ;  /* 0x0000b400fc937a23 */ /* 0x100fe2000001089b */
[----:B------:R-:W5:Y:S01]  /*15120*/  MUFU.EX2 R105, R105 ;  /* 0x0000006900697308 */ /* 0x000f620000000800 */
[C---:B------:R-:W-:Y:S01]  /*15130*/  HMMA.16816.F32 R24, R68.reuse, R82, R24 ;  /* 0x000000524418723c */ /* 0x040fe20000001818 */
[----:B------:R-:W1:Y:S03]  /*15140*/  LDSM.16.MT88.4 R80, [R229+0x4900] ;  /* 0x00490000e550783b */ /* 0x000e660000004200 */
[----:B------:R-:W-:Y:S02]  /*15150*/  FFMA.FTZ R146, R211, c[0x0][0x2d0], -R155 ;  /* 0x0000b400d3927a23 */ /* 0x000fe4000001089b */
[--C-:B------:R-:W-:Y:S02]  /*15160*/  FFMA.FTZ R162, R162, c[0x0][0x2d0], -R159.reuse ;  /* 0x0000b400a2a27a23 */ /* 0x100fe4000001089f */
[C---:B------:R-:W-:Y:S01]  /*15170*/  HMMA.16816.F32 R28, R68.reuse, R84, R28 ;  /* 0x00000054441c723c */ /* 0x040fe2000000181c */
[----:B------:R-:W1:Y:S03]  /*15180*/  MUFU.EX2 R117, R117 ;  /* 0x0000007500757308 */ /* 0x000e660000000800 */
[----:B------:R-:W-:Y:S02]  /*15190*/  FFMA.FTZ R159, R157, c[0x0][0x2d0], -R159 ;  /* 0x0000b4009d9f7a23 */ /* 0x000fe4000001089f */
[--C-:B------:R-:W-:Y:S02]  /*151a0*/  FFMA.FTZ R156, R156, c[0x0][0x2d0], -R155.reuse ;  /* 0x0000b4009c9c7a23 */ /* 0x100fe4000001089b */
[C---:B------:R-:W-:Y:S01]  /*151b0*/  HMMA.16816.F32 R32, R68.reuse, R86, R32 ;  /* 0x000000564420723c */ /* 0x040fe20000001820 */
[----:B------:R-:W2:Y:S02]  /*151c0*/  LDSM.16.MT88.4 R84, [R232+0x1100] ;  /* 0x00110000e854783b */ /* 0x000ea40000004200 */
[----:B------:R-:W1:Y:S01]  /*151d0*/  MUFU.EX2 R119, R119 ;  /* 0x0000007700777308 */ /* 0x000e620000000800 */
[----:B------:R-:W-:Y:S02]  /*151e0*/  FFMA.FTZ R155, R133, c[0x0][0x2d0], -R155 ;  /* 0x0000b400859b7a23 */ /* 0x000fe4000001089b */
[----:B------:R-:W-:Y:S02]  /*151f0*/  FADD.FTZ R153, R148, R153 ;  /* 0x0000009994997221 */ /* 0x000fe40000010000 */
[C---:B---3--:R-:W-:Y:S04]  /*15200*/  HMMA.16816.F32 R36, R68.reuse, R72, R36 ;  /* 0x000000484424723c */ /* 0x048fe80000001824 */
[----:B------:R-:W-:Y:S01]  /*15210*/  FADD.FTZ R135, R135, R153 ;  /* 0x0000009987877221 */ /* 0x000fe20000010000 */
[----:B------:R-:W-:Y:S01]  /*15220*/  MUFU.EX2 R122, R122 ;  /* 0x0000007a007a7308 */ /* 0x000fe20000000800 */
[----:B------:R-:W-:Y:S02]  /*15230*/  FADD.FTZ R152, R151, R152 ;  /* 0x0000009897987221 */ /* 0x000fe40000010000 */
[C---:B------:R-:W-:Y:S01]  /*15240*/  HMMA.16816.F32 R40, R68.reuse, R74, R40 ;  /* 0x0000004a4428723c */ /* 0x040fe20000001828 */
[----:B------:R-:W3:Y:S03]  /*15250*/  LDSM.16.MT88.4 R72, [R230+0x1100] ;  /* 0x00110000e648783b */ /* 0x000ee60000004200 */
[----:B------:R-:W-:Y:S02]  /*15260*/  FADD.FTZ R135, R134, R135 ;  /* 0x0000008786877221 */ /* 0x000fe40000010000 */
[----:B------:R-:W-:Y:S01]  /*15270*/  FADD.FTZ R152, R150, R152 ;  /* 0x0000009896987221 */ /* 0x000fe20000010000 */
[----:B------:R-:W2:Y:S01]  /*15280*/  MUFU.EX2 R123, R123 ;  /* 0x0000007b007b7308 */ /* 0x000ea20000000800 */
[C---:B----4-:R-:W-:Y:S04]  /*15290*/  HMMA.16816.F32 R44, R68.reuse, R76, R44 ;  /* 0x0000004c442c723c */ /* 0x050fe8000000182c */
[----:B------:R-:W-:Y:S02]  /*152a0*/  FADD.FTZ R161, R161, R135 ;  /* 0x00000087a1a17221 */ /* 0x000fe40000010000 */
[----:B------:R-:W-:Y:S02]  /*152b0*/  FADD.FTZ R149, R149, R152 ;  /* 0x0000009895957221 */ /* 0x000fe40000010000 */
[C---:B------:R-:W-:Y:S01]  /*152c0*/  HMMA.16816.F32 R48, R68.reuse, R78, R48 ;  /* 0x0000004e4430723c */ /* 0x040fe20000001830 */
[----:B------:R-:W4:Y:S01]  /*152d0*/  LDSM.16.MT88.4 R76, [R229+0x1100] ;  /* 0x00110000e54c783b */ /* 0x000f220000004200 */
[----:B------:R-:W-:Y:S02]  /*152e0*/  MUFU.EX2 R144, R144 ;  /* 0x0000009000907308 */ /* 0x000fe40000000800 */
        /* <DEDUP_REMOVED lines=14> */
[----:B------:R-:W-:Y:S01]  /*153d0*/  HMMA.16816.F32 R64, R68, R90, R64 ;  /* 0x0000005a4440723c */ /* 0x000fe20000001840 */
[----:B------:R-:W-:Y:S01]  /*153e0*/  LDSM.16.MT88.4 R88, [R229+0x5100] ;  /* 0x00510000e558783b */ /* 0x000fe20000004200 */
[----:B------:R-:W-:Y:S02]  /*153f0*/  MUFU.EX2 R146, R146 ;  /* 0x0000009200927308 */ /* 0x000fe40000000800 */
[----:B------:R-:W-:Y:S02]  /*15400*/  FADD.FTZ R3, R106, R3 ;  /* 0x000000036a037221 */ /* 0x000fe40000010000 */
[----:B------:R-:W-:Y:S01]  /*15410*/  FADD.FTZ R2, R104, R2 ;  /* 0x0000000268027221 */ /* 0x000fe20000010000 */
[----:B------:R-:W-:Y:S02]  /*15420*/  F2FP.PACK_AB R69, R106, R103 ;  /* 0x000000676a45723e */ /* 0x000fe400000000ff */
[----:B------:R-:W-:Y:S01]  /*15430*/  F2FP.PACK_AB R70, R108, R107 ;  /* 0x0000006b6c46723e */ /* 0x000fe200000000ff */
[----:B------:R-:W-:Y:S02]  /*15440*/  LDSM.16.MT88.4 R100, [R230+0x7900] ;  /* 0x00790000e664783b */ /* 0x000fe40000004200 */
[C---:B--2---:R-:W-:Y:S01]  /*15450*/  F2FP.PACK_AB R71, R110.reuse, R109 ;  /* 0x0000006d6e47723e */ /* 0x044fe200000000ff */
[----:B------:R-:W-:Y:S01]  /*15460*/  FADD.FTZ R109, R109, R3 ;  /* 0x000000036d6d7221 */ /* 0x000fe20000010000 */
[C---:B-----5:R-:W-:Y:S01]  /*15470*/  F2FP.PACK_AB R68, R105.reuse, R104 ;  /* 0x000000686944723e */ /* 0x060fe200000000ff */
[----:B------:R-:W-:Y:S01]  /*15480*/  MUFU.EX2 R184, R184 ;  /* 0x000000b800b87308 */ /* 0x000fe20000000800 */
[----:B------:R-:W-:Y:S02]  /*15490*/  FADD.FTZ R105, R105, R2 ;  /* 0x0000000269697221 */ /* 0x000fe40000010000 */
[----:B------:R-:W-:Y:S02]  /*154a0*/  FADD.FTZ R3, R110, R109 ;  /* 0x0000006d6e037221 */ /* 0x000fe40000010000 */
[----:B------:R-:W-:Y:S01]  /*154b0*/  FADD.FTZ R2, R107, R105 ;  /* 0x000000696b027221 */ /* 0x000fe20000010000 */
[C---:B------:R-:W-:Y:S03]  /*154c0*/  HMMA.16816.F32 R4, R68.reuse, R84, R4 ;  /* 0x000000544404723c */ /* 0x040fe60000001804 */
[----:B------:R-:W-:Y:S01]  /*154d0*/  FADD.FTZ R2, R108, R2 ;  /* 0x000000026c027221 */ /* 0x000fe20000010000 */
[----:B------:R-:W-:Y:S01]  /*154e0*/  MUFU.EX2 R179, R179 ;  /* 0x000000b300b37308 */ /* 0x000fe20000000800 */
[----:B------:R-:W-:Y:S02]  /*154f0*/  FADD.FTZ R3, R111, R3 ;  /* 0x000000036f037221 */ /* 0x000fe40000010000 */
[----:B------:R-:W-:Y:S01]  /*15500*/  FADD.FTZ R2, R116, R2 ;  /* 0x0000000274027221 */ /* 0x000fe20000010000 */
[C---:B------:R-:W-:Y:S01]  /*15510*/  HMMA.16816.F32 R8, R68.reuse, R86, R8 ;  /* 0x000000564408723c */ /* 0x040fe20000001808 */
[----:B------:R-:W2:Y:S03]  /*15520*/  LDSM.16.MT88.4 R84, [R232+0x5100] ;  /* 0x00510000e854783b */ /* 0x000ea60000004200 */
[C---:B------:R-:W-:Y:S02]  /*15530*/  FADD.FTZ R3, R118.reuse, R3 ;  /* 0x0000000376037221 */ /* 0x040fe40000010000 */
[----:B------:R-:W-:Y:S02]  /*15540*/  MUFU.EX2 R178, R178 ;  /* 0x000000b200b27308 */ /* 0x000fe40000000800 */
[C---:B---3--:R-:W-:Y:S08]  /*15550*/  HMMA.16816.F32 R12, R68.reuse, R72, R12 ;  /* 0x00000048440c723c */ /* 0x048ff0000000180c */
[C---:B------:R-:W-:Y:S01]  /*15560*/  HMMA.16816.F32 R16, R68.reuse, R74, R16 ;  /* 0x0000004a4410723c */ /* 0x040fe20000001810 */
[----:B------:R-:W3:Y:S01]  /*15570*/  LDSM.16.MT88.4 R72, [R230+0x5100] ;  /* 0x00510000e648783b */ /* 0x000ee20000004200 */
[----:B------:R-:W-:Y:S06]  /*15580*/  MUFU.EX2 R177, R177 ;  /* 0x000000b100b17308 */ /* 0x000fec0000000800 */
[C---:B----4-:R-:W-:Y:S04]  /*15590*/  HMMA.16816.F32 R20, R68.reuse, R76, R20 ;  /* 0x0000004c4414723c */ /* 0x050fe80000001814 */
[----:B------:R-:W-:Y:S04]  /*155a0*/  MUFU.EX2 R176, R176 ;  /* 0x000000b000b07308 */ /* 0x000fe80000000800 */
[C---:B------:R-:W-:Y:S01]  /*155b0*/  HMMA.16816.F32 R24, R68.reuse, R78, R24 ;  /* 0x0000004e4418723c */ /* 0x040fe20000001818 */
[----:B------:R-:W4:Y:S05]  /*155c0*/  LDSM.16.MT88.4 R76, [R232+0x1900] ;  /* 0x00190000e84c783b */ /* 0x000f2a0000004200 */
[----:B------:R-:W-:Y:S02]  /*155d0*/  MUFU.EX2 R170, R170 ;  /* 0x000000aa00aa7308 */ /* 0x000fe40000000800 */
[C---:B-1----:R-:W-:Y:S08]  /*155e0*/  HMMA.16816.F32 R28, R68.reuse, R80, R28 ;  /* 0x00000050441c723c */ /* 0x042ff0000000181c */
        /* <DEDUP_REMOVED lines=8> */
[C---:B---3--:R-:W-:Y:S08]  /*15670*/  HMMA.16816.F32 R44, R68.reuse, R72, R44 ;  /* 0x00000048442c723c */ /* 0x048ff0000000182c */
[C---:B------:R-:W-:Y:S01]  /*15680*/  HMMA.16816.F32 R48, R68.reuse, R74, R48 ;  /* 0x0000004a4430723c */ /* 0x040fe20000001830 */
[----:B------:R-:W2:Y:S01]  /*15690*/  LDSM.16.MT88.4 R72, [R229+0x1900] ;  /* 0x00190000e548783b */ /* 0x000ea20000004200 */
[----:B------:R-:W-:Y:S06]  /*156a0*/  MUFU.EX2 R167, R167 ;  /* 0x000000a700a77308 */ /* 0x000fec0000000800 */
[C---:B------:R-:W-:Y:S04]  /*156b0*/  HMMA.16816.F32 R52, R68.reuse, R88, R52 ;  /* 0x000000584434723c */ /* 0x040fe80000001834 */
[----:B------:R-:W-:Y:S04]  /*156c0*/  MUFU.EX2 R165, R165 ;  /* 0x000000a500a57308 */ /* 0x000fe80000000800 */
[C---:B------:R-:W-:Y:S01]  /*156d0*/  HMMA.16816.F32 R56, R68.reuse, R90, R56 ;  /* 0x0000005a4438723c */ /* 0x040fe20000001838 */
[----:B------:R-:W-:Y:S05]  /*156e0*/  LDSM.16.MT88.4 R88, [R229+0x5900] ;  /* 0x00590000e558783b */ /* 0x000fea0000004200 */
[----:B------:R-:W3:Y:S02]  /*156f0*/  MUFU.EX2 R166, R166 ;  /* 0x000000a600a67308 */ /* 0x000ee40000000800 */
[C---:B------:R-:W-:Y:S08]  /*15700*/  HMMA.16816.F32 R60, R68.reuse, R92, R60 ;  /* 0x0000005c443c723c */ /* 0x040ff0000000183c */
[----:B------:R-:W-:Y:S01]  /*15710*/  HMMA.16816.F32 R64, R68, R94, R64 ;  /* 0x0000005e4440723c */ /* 0x000fe20000001840 */
[----:B------:R-:W-:Y:S01]  /*15720*/  LDSM.16.MT88.4 R92, [R228+0x6100] ;  /* 0x00610000e45c783b */ /* 0x000fe20000004200 */
[----:B------:R-:W-:Y:S05]  /*15730*/  MUFU.EX2 R164, R164 ;  /* 0x000000a400a47308 */ /* 0x000fea0000000800 */
[----:B------:R-:W-:Y:S02]  /*15740*/  F2FP.PACK_AB R69, R118, R111 ;  /* 0x0000006f7645723e */ /* 0x000fe400000000ff */
[----:B------:R-:W-:Y:S01]  /*15750*/  F2FP.PACK_AB R68, R117, R116 ;  /* 0x000000747544723e */ /* 0x000fe200000000ff */
[----:B------:R-:W-:Y:S02]  /*15760*/  LDSM.16.MT88.4 R108, [R229+0x7900] ;  /* 0x00790000e56c783b */ /* 0x000fe40000004200 */
[----:B------:R-:W-:Y:S01]  /*15770*/  F2FP.PACK_AB R70, R121, R119 ;  /* 0x000000777946723e */ /* 0x000fe200000000ff */
[----:B------:R-:W5:Y:S01]  /*15780*/  MUFU.EX2 R160, R160 ;  /* 0x000000a000a07308 */ /* 0x000f620000000800 */
[----:B------:R-:W-:Y:S01]  /*15790*/  F2FP.PACK_AB R71, R123, R122 ;  /* 0x0000007a7b47723e */ /* 0x000fe200000000ff */
[----:B------:R-:W-:Y:S01]  /*157a0*/  FADD.FTZ R117, R117, R2 ;  /* 0x0000000275757221 */ /* 0x000fe20000010000 */
[----:B---3--:R-:W-:Y:S01]  /*157b0*/  F2FP.PACK_AB R112, R166, R165 ;  /* 0x000000a5a670723e */ /* 0x008fe200000000ff */
[----:B------:R-:W-:Y:S02]  /*157c0*/  FADD.FTZ R122, R122, R3 ;  /* 0x000000037a7a7221 */ /* 0x000fe40000010000 */
[----:B------:R-:W-:Y:S02]  /*157d0*/  FADD.FTZ R117, R119, R117 ;  /* 0x0000007577757221 */ /* 0x000fe40000010000 */
[C---:B----4-:R-:W-:Y:S02]  /*157e0*/  HMMA.16816.F32 R4, R68.reuse, R76, R4 ;  /* 0x0000004c4404723c */ /* 0x050fe40000001804 */
[----:B------:R-:W-:Y:S01]  /*157f0*/  MUFU.EX2 R162, R162 ;  /* 0x000000a200a27308 */ /* 0x000fe20000000800 */
[----:B------:R-:W-:Y:S02]  /*15800*/  FADD.FTZ R121, R121, R117 ;  /* 0x0000007579797221 */ /* 0x000fe40000010000 */
[----:B------:R-:W-:Y:S02]  /*15810*/  FADD.FTZ R122, R123, R122 ;  /* 0x0000007a7b7a7221 */ /* 0x000fe40000010000 */
[----:B------:R-:W-:Y:S01]  /*15820*/  FADD.FTZ R121, R144, R121 ;  /* 0x0000007990797221 */ /* 0x000fe20000010000 */
[C---:B------:R-:W-:Y:S01]  /*15830*/  HMMA.16816.F32 R8, R68.reuse, R78, R8 ;  /* 0x0000004e4408723c */ /* 0x040fe20000001808 */
[----:B------:R-:W3:Y:S03]  /*15840*/  LDSM.16.MT88.4 R76, [R232+0x5900] ;  /* 0x00590000e84c783b */ /* 0x000ee60000004200 */
[----:B------:R-:W4:Y:S01]  /*15850*/  MUFU.EX2 R159, R159 ;  /* 0x0000009f009f7308 */ /* 0x000f220000000800 */
[----:B------:R-:W-:Y:S02]  /*15860*/  IMAD.MOV.U32 R2, RZ, RZ, R132 ;  /* 0x000000ffff027224 */ /* 0x000fe400078e0084 */
[----:B------:R-:W-:Y:S01]  /*15870*/  IMAD.MOV.U32 R3, RZ, RZ, R0 ;  /* 0x000000ffff037224 */ /* 0x000fe200078e0000 */
[C---:B-1----:R-:W-:Y:S04]  /*15880*/  HMMA.16816.F32 R12, R68.reuse, R80, R12 ;  /* 0x00000050440c723c */ /* 0x042fe8000000180c */
[----:B-----5:R-:W-:Y:S02]  /*15890*/  F2FP.PACK_AB R113, R160, R164 ;  /* 0x000000a4a071723e */ /* 0x020fe400000000ff */
[----:B------:R-:W-:Y:S02]  /*158a0*/  MUFU.EX2 R156, R156 ;  /* 0x0000009c009c7308 */ /* 0x000fe40000000800 */
[C---:B------:R-:W-:Y:S01]  /*158b0*/  HMMA.16816.F32 R16, R68.reuse, R82, R16 ;  /* 0x000000524410723c */ /* 0x040fe20000001810 */
[----:B------:R-:W1:Y:S07]  /*158c0*/  LDSM.16.MT88.4 R80, [R230+0x5900] ;  /* 0x00590000e650783b */ /* 0x000e6e0000004200 */
[C---:B--2---:R-:W-:Y:S01]  /*158d0*/  HMMA.16816.F32 R20, R68.reuse, R72, R20 ;  /* 0x000000484414723c */ /* 0x044fe20000001814 */
[----:B------:R-:W2:Y:S03]  /*158e0*/  MUFU.EX2 R155, R155 ;  /* 0x0000009b009b7308 */ /* 0x000ea60000000800 */
[----:B----4-:R-:W-:Y:S04]  /*158f0*/  F2FP.PACK_AB R114, R159, R162 ;  /* 0x000000a29f72723e */ /* 0x010fe800000000ff */
[C---:B------:R-:W-:Y:S01]  /*15900*/  HMMA.16816.F32 R24, R68.reuse, R74, R24 ;  /* 0x0000004a4418723c */ /* 0x040fe20000001818 */
[----:B------:R-:W4:Y:S07]  /*15910*/  LDSM.16.MT88.4 R72, [R228+0x5900] ;  /* 0x00590000e448783b */ /* 0x000f2e0000004200 */
[C---:B------:R-:W-:Y:S08]  /*15920*/  HMMA.16816.F32 R28, R68.reuse, R84, R28 ;  /* 0x00000054441c723c */ /* 0x040ff0000000181c */
[C---:B------:R-:W-:Y:S01]  /*15930*/  HMMA.16816.F32 R32, R68.reuse, R86, R32 ;  /* 0x000000564420723c */ /* 0x040fe20000001820 */
[----:B------:R-:W5:Y:S03]  /*15940*/  LDSM.16.MT88.4 R84, [R232+0x2100] ;  /* 0x00210000e854783b */ /* 0x000f660000004200 */
[----:B--2---:R-:W-:Y:S04]  /*15950*/  F2FP.PACK_AB R115, R155, R156 ;  /* 0x0000009c9b73723e */ /* 0x004fe800000000ff */
[C---:B---3--:R-:W-:Y:S08]  /*15960*/  HMMA.16816.F32 R36, R68.reuse, R76, R36 ;  /* 0x0000004c4424723c */ /* 0x048ff00000001824 */
[C---:B------:R-:W-:Y:S01]  /*15970*/  HMMA.16816.F32 R40, R68.reuse, R78, R40 ;  /* 0x0000004e4428723c */ /* 0x040fe20000001828 */
[----:B------:R-:W2:Y:S07]  /*15980*/  LDSM.16.MT88.4 R76, [R230+0x2100] ;  /* 0x00210000e64c783b */ /* 0x000eae0000004200 */
[C---:B-1----:R-:W-:Y:S08]  /*15990*/  HMMA.16816.F32 R44, R68.reuse, R80, R44 ;  /* 0x00000050442c723c */ /* 0x042ff0000000182c */
[C---:B------:R-:W-:Y:S01]  /*159a0*/  HMMA.16816.F32 R48, R68.reuse, R82, R48 ;  /* 0x000000524430723c */ /* 0x040fe20000001830 */
[----:B------:R-:W-:Y:S07]  /*159b0*/  LDSM.16.MT88.4 R80, [R228+0x2100] ;  /* 0x00210000e450783b */ /* 0x000fee0000004200 */
[C---:B------:R-:W-:Y:S08]  /*159c0*/  HMMA.16816.F32 R52, R68.reuse, R88, R52 ;  /* 0x000000584434723c */ /* 0x040ff00000001834 */
[C---:B------:R-:W-:Y:S01]  /*159d0*/  HMMA.16816.F32 R56, R68.reuse, R90, R56 ;  /* 0x0000005a4438723c */ /* 0x040fe20000001838 */
[----:B------:R-:W-:Y:S07]  /*159e0*/  LDSM.16.MT88.4 R88, [R229+0x6100] ;  /* 0x00610000e558783b */ /* 0x000fee0000004200 */
[C---:B----4-:R-:W-:Y:S08]  /*159f0*/  HMMA.16816.F32 R60, R68.reuse, R72, R60 ;  /* 0x00000048443c723c */ /* 0x050ff0000000183c */
        /* <DEDUP_REMOVED lines=11> */
[C---:B-----5:R-:W-:Y:S03]  /*15ab0*/  HMMA.16816.F32 R4, R68.reuse, R84, R4 ;  /* 0x000000544404723c */ /* 0x060fe60000001804 */
[----:B------:R-:W-:Y:S02]  /*15ac0*/  FADD.FTZ R208, R208, R147 ;  /* 0x00000093d0d07221 */ /* 0x000fe40000010000 */
[----:B------:R-:W-:Y:S02]  /*15ad0*/  FADD.FTZ R209, R202, R209 ;  /* 0x000000d1cad17221 */ /* 0x000fe40000010000 */
[----:B------:R-:W-:Y:S01]  /*15ae0*/  FADD.FTZ R208, R203, R208 ;  /* 0x000000d0cbd07221 */ /* 0x000fe20000010000 */
        /* <DEDUP_REMOVED lines=19> */
[----:B------:R-:W5:Y:S07]  /*15c20*/  LDSM.16.MT88.4 R88, [R232+0x6900] ;  /* 0x00690000e858783b */ /* 0x000f6e0000004200 */
[C---:B------:R-:W-:Y:S08]  /*15c30*/  HMMA.16816.F32 R60, R68.reuse, R92, R60 ;  /* 0x0000005c443c723c */ /* 0x040ff0000000183c */
[----:B------:R-:W-:Y:S01]  /*15c40*/  HMMA.16816.F32 R64, R68, R94, R64 ;  /* 0x0000005e4440723c */ /* 0x000fe20000001840 */
[----:B------:R-:W-:Y:S06]  /*15c50*/  LDSM.16.MT88.4 R92, [R229+0x7100] ;  /* 0x00710000e55c783b */ /* 0x000fec0000004200 */
        /* <DEDUP_REMOVED lines=18> */
[C---:B---3--:R-:W-:Y:S08]  /*15d80*/  HMMA.16816.F32 R20, R68.reuse, R84, R20 ;  /* 0x000000544414723c */ /* 0x048ff00000001814 */
[C---:B------:R-:W-:Y:S01]  /*15d90*/  HMMA.16816.F32 R24, R68.reuse, R86, R24 ;  /* 0x000000564418723c */ /* 0x040fe20000001818 */
[----:B------:R-:W-:Y:S07]  /*15da0*/  LDSM.16.MT88.4 R84, [R228+0x3100] ;  /* 0x00310000e454783b */ /* 0x000fee0000004200 */
[C---:B--2---:R-:W-:Y:S08]  /*15db0*/  HMMA.16816.F32 R28, R68.reuse, R76, R28 ;  /* 0x0000004c441c723c */ /* 0x044ff0000000181c */
        /* <DEDUP_REMOVED lines=29> */
[----:B------:R-:W-:Y:S02]  /*15f90*/  FADD.FTZ R164, R164, R168 ;  /* 0x000000a8a4a47221 */ /* 0x000fe40000010000 */
[----:B------:R-:W-:Y:S02]  /*15fa0*/  FADD.FTZ R169, R166, R169 ;  /* 0x000000a9a6a97221 */ /* 0x000fe40000010000 */
[C---:B---3--:R-:W-:Y:S04]  /*15fb0*/  HMMA.16816.F32 R12, R68.reuse, R80, R12 ;  /* 0x00000050440c723c */ /* 0x048fe8000000180c */
[----:B------:R-:W-:Y:S02]  /*15fc0*/  FADD.FTZ R164, R160, R164 ;  /* 0x000000a4a0a47221 */ /* 0x000fe40000010000 */
[----:B------:R-:W-:Y:S02]  /*15fd0*/  FADD.FTZ R169, R162, R169 ;  /* 0x000000a9a2a97221 */ /* 0x000fe40000010000 */
[C---:B------:R-:W-:Y:S01]  /*15fe0*/  HMMA.16816.F32 R16, R68.reuse, R82, R16 ;  /* 0x000000524410723c */ /* 0x040fe20000001810 */
[----:B------:R-:W-:Y:S03]  /*15ff0*/  LDSM.16.MT88.4 R80, [R229+0x3900] ;  /* 0x00390000e550783b */ /* 0x000fe60000004200 */
[----:B------:R-:W-:Y:S02]  /*16000*/  FADD.FTZ R164, R156, R164 ;  /* 0x000000a49ca47221 */ /* 0x000fe40000010000 */
[----:B------:R-:W-:Y:S02]  /*16010*/  FADD.FTZ R242, R159, R169 ;  /* 0x000000a99ff27221 */ /* 0x000fe40000010000 */
[C---:B--2---:R-:W-:Y:S04]  /*16020*/  HMMA.16816.F32 R20, R68.reuse, R76, R20 ;  /* 0x0000004c4414723c */ /* 0x044fe80000001814 */
[----:B------:R-:W-:Y:S04]  /*16030*/  FADD.FTZ R243, R155, R164 ;  /* 0x000000a49bf37221 */ /* 0x000fe80000010000 */
[C---:B------:R-:W-:Y:S01]  /*16040*/  HMMA.16816.F32 R24, R68.reuse, R78, R24 ;  /* 0x0000004e4418723c */ /* 0x040fe20000001818 */
[----:B------:R-:W2:Y:S07]  /*16050*/  LDSM.16.MT88.4 R76, [R230+0x3900] ;  /* 0x00390000e64c783b */ /* 0x000eae0000004200 */
[C---:B------:R-:W-:Y:S08]  /*16060*/  HMMA.16816.F32 R28, R68.reuse, R84, R28 ;  /* 0x00000054441c723c */ /* 0x040ff0000000181c */
[C---:B------:R-:W-:Y:S08]  /*16070*/  HMMA.16816.F32 R32, R68.reuse, R86, R32 ;  /* 0x000000564420723c */ /* 0x040ff00000001820 */
[C---:B-1----:R-:W-:Y:S08]  /*16080*/  HMMA.16816.F32 R36, R68.reuse, R72, R36 ;  /* 0x000000484424723c */ /* 0x042ff00000001824 */
[C---:B------:R-:W-:Y:S08]  /*16090*/  HMMA.16816.F32 R40, R68.reuse, R74, R40 ;  /* 0x0000004a4428723c */ /* 0x040ff00000001828 */
        /* <DEDUP_REMOVED lines=10> */
[C---:B------:R-:W-:Y:S08]  /*16140*/  HMMA.16816.F32 R124, R112.reuse, R126, R8 ;  /* 0x0000007e707c723c */ /* 0x040ff00000001808 */
[C---:B--2---:R-:W-:Y:S08]  /*16150*/  HMMA.16816.F32 R68, R112.reuse, R76, R12 ;  /* 0x0000004c7044723c */ /* 0x044ff0000000180c */
[C---:B------:R-:W-:Y:S08]  /*16160*/  HMMA.16816.F32 R72, R112.reuse, R78, R16 ;  /* 0x0000004e7048723c */ /* 0x040ff00000001810 */
[C---:B------:R-:W-:Y:S08]  /*16170*/  HMMA.16816.F32 R76, R112.reuse, R80, R20 ;  /* 0x00000050704c723c */ /* 0x040ff00000001814 */
[C---:B------:R-:W-:Y:S08]  /*16180*/  HMMA.16816.F32 R80, R112.reuse, R82, R24 ;  /* 0x000000527050723c */ /* 0x040ff00000001818 */
        /* <DEDUP_REMOVED lines=8> */
[C---:B----4-:R-:W-:Y:S08]  /*16210*/  HMMA.16816.F32 R116, R112.reuse, R4, R60 ;  /* 0x000000047074723c */ /* 0x050ff0000000183c */
[----:B------:R-:W-:Y:S01]  /*16220*/  HMMA.16816.F32 R112, R112, R6, R64 ;  /* 0x000000067070723c */ /* 0x000fe20000001840 */
[----:B------:R-:W-:-:S07]  /*16230*/  @P0 BRA `(.L_x_683) ;  /* 0xffffbb5000000947 */ /* 0x000fce000383ffff */
.L_x_680:
[----:B------:R-:W-:-:S13]  /*16240*/  ISETP.LE.AND P0, PT, RZ, UR14, PT ;  /* 0x0000000eff007c0c */ /* 0x000fda000bf03270 */
[----:B------:R-:W-:Y:S05]  /*16250*/  @!P0 BRA `(.L_x_684) ;  /* 0x0000382000008947 */ /* 0x000fea0003800000 */
[C---:B------:R-:W-:Y:S01]  /*16260*/  IMAD.SHL.U32 R4, R244.reuse, 0x2, RZ ;  /* 0x00000002f4047824 */ /* 0x040fe200078e00ff */
[----:B------:R-:W-:Y:S01]  /*16270*/  SHF.L.U64.HI R245, R244, 0x1, R245 ;  /* 0x00000001f4f57819 */ /* 0x000fe200000102f5 */
[----:B------:R-:W-:Y:S01]  /*16280*/  IMAD.MOV.U32 R2, RZ, RZ, R132 ;  /* 0x000000ffff027224 */ /* 0x000fe200078e0084 */
[C---:B------:R-:W-:Y:S01]  /*16290*/  IADD3 R250, R240.reuse, 0x100, RZ ;  /* 0x00000100f0fa7810 */ /* 0x040fe20007ffe0ff */
[----:B------:R-:W-:Y:S01]  /*162a0*/  IMAD.MOV.U32 R3, RZ, RZ, R0 ;  /* 0x000000ffff037224 */ /* 0x000fe200078e0000 */
[----:B------:R1:W-:Y:S01]  /*162b0*/  STL [R1], R4 ;  /* 0x0000000401007387 */ /* 0x0003e20000100800 */
[C---:B------:R-:W-:Y:S01]  /*162c0*/  IADD3 R249, R240.reuse, 0x2100, RZ ;  /* 0x00002100f0f97810 */ /* 0x040fe20007ffe0ff */
[C---:B------:R-:W-:Y:S01]  /*162d0*/  IMAD.SHL.U32 R251, R239.reuse, 0x2, RZ ;  /* 0x00000002effb7824 */ /* 0x040fe200078e00ff */
[C---:B------:R-:W-:Y:S01]  /*162e0*/  IADD3 R248, R240.reuse, 0x1100, RZ ;  /* 0x00001100f0f87810 */ /* 0x040fe20007ffe0ff */
[----:B------:R-:W-:Y:S01]  /*162f0*/  ULDC UR5, c[0x0][0x210] ;  /* 0x0000840000057ab9 */ /* 0x000fe20000000800 */
[C---:B------:R-:W-:Y:S01]  /*16300*/  IADD3 R247, R240.reuse, 0x6100, RZ ;  /* 0x00006100f0f77810 */ /* 0x040fe20007ffe0ff */
[----:B------:R-:W-:Y:S01]  /*16310*/  ULDC UR4, c[0x0][0x1e8] ;  /* 0x00007a0000047ab9 */ /* 0x000fe20000000800 */
[C---:B------:R-:W-:Y:S01]  /*16320*/  IADD3 R246, R240.reuse, 0x5100, RZ ;  /* 0x00005100f0f67810 */ /* 0x040fe20007ffe0ff */
[----:B------:R-:W-:Y:S01]  /*16330*/  UIMAD UR5, UR13, UR5, URZ ;  /* 0x000000050d0572a4 */ /* 0x000fe2000f8e023f */
[----:B------:R-:W-:Y:S01]  /*16340*/  IADD3 R244, R240, 0x4100, RZ ;  /* 0x00004100f0f47810 */ /* 0x000fe20007ffe0ff */
[----:B------:R-:W-:Y:S01]  /*16350*/  UIMAD UR4, UR13, UR4, URZ ;  /* 0x000000040d0472a4 */ /* 0x000fe2000f8e023f */
[----:B------:R-:W-:Y:S01]  /*16360*/  SHF.L.U64.HI R252, R239, 0x1, R241 ;  /* 0x00000001effc7819 */ /* 0x000fe200000102f1 */
[----:B------:R-:W-:Y:S05]  /*16370*/  BRA `(.L_x_685) ;  /* 0x0000041000007947 */ /* 0x000fea0003800000 */
.L_x_687:
[----:B------:R-:W2:Y:S01]  /*16380*/  LDL R157, [R1] ;  /* 0x00000000019d7983 */ /* 0x000ea20000100800 */
        /* <DEDUP_REMOVED lines=16> */
[----:B------:R1:W3:Y:S04]  /*16490*/  @!P3 LDG.E R237, [R132.64] ;  /* 0x0000001684edb981 */ /* 0x0002e8000c1e1900 */
[----:B------:R-:W-:Y:S04]  /*164a0*/  IMAD R0, R0, c[0x0][0x1e0], RZ ;  /* 0x0000780000007a24 */ /* 0x000fe800078e02ff */
[C---:B------:R-:W-:Y:S02]  /*164b0*/  IMAD R0, R238.reuse, c[0x0][0x1e4], R0 ;  /* 0x00007900ee007a24 */ /* 0x040fe400078e0200 */
[----:B-1----:R-:W-:Y:S04]  /*164c0*/  IMAD.WIDE.U32 R132, R238, c[0x0][0x1e0], RZ ;  /* 0x00007800ee847a25 */ /* 0x002fe800078e00ff */
[----:B------:R-:W-:Y:S01]  /*164d0*/  IMAD.IADD R133, R133, 0x1, R0 ;  /* 0x0000000185857824 */ /* 0x000fe200078e0200 */
[----:B---3--:R-:W-:Y:S03]  /*164e0*/  SHF.R.S32.HI R134, RZ, 0x1f, R237 ;  /* 0x0000001fff867819 */ /* 0x008fe600000114ed */
[----:B------:R-:W-:Y:S04]  /*164f0*/  IMAD.WIDE.U32 R132, R237, c[0x0][0x1f0], R132 ;  /* 0x00007c00ed847a25 */ /* 0x000fe800078e0084 */
[----:B------:R-:W-:Y:S01]  /*16500*/  IMAD R134, R134, c[0x0][0x1f0], RZ ;  /* 0x00007c0086867a24 */ /* 0x000fe200078e02ff */
[----:B------:R-:W-:Y:S01]  /*16510*/  IADD3 R0, P0, R132, UR4, RZ ;  /* 0x0000000484007c10 */ /* 0x000fe2000ff1e0ff */
[----:B------:R-:W-:Y:S02]  /*16520*/  IMAD.SHL.U32 R132, R239, 0x2, RZ ;  /* 0x00000002ef847824 */ /* 0x000fe400078e00ff */
[----:B------:R-:W-:Y:S05]  /*16530*/  IMAD R134, R237, c[0x0][0x1f4], R134 ;  /* 0x00007d00ed867a24 */ /* 0x000fea00078e0286 */
[----:B------:R-:W-:Y:S02]  /*16540*/  IADD3.X R134, R133, UR9, R134, P0, !PT ;  /* 0x0000000985867c10 */ /* 0x000fe400087fe486 */
[C---:B------:R-:W-:Y:S04]  /*16550*/  LEA R133, P0, R0.reuse, c[0x0][0x1c8], 0x1 ;  /* 0x0000720000857a11 */ /* 0x040fe800078008ff */
[----:B------:R-:W-:Y:S01]  /*16560*/  LEA.HI.X R134, R0, c[0x0][0x1cc], R134, 0x1, P0 ;  /* 0x0000730000867a11 */ /* 0x000fe200000f0c86 */
[----:B------:R-:W2:Y:S01]  /*16570*/  SHFL.IDX PT, R147, R133, RZ, 0x181f ;  /* 0x00181fff85937589 */ /* 0x000ea200000e0000 */
[----:B------:R-:W-:Y:S03]  /*16580*/  SHF.L.U64.HI R0, R239, 0x1, R241 ;  /* 0x00000001ef007819 */ /* 0x000fe600000102f1 */
[----:B------:R-:W1:Y:S04]  /*16590*/  SHFL.IDX PT, R148, R134, RZ, 0x181f ;  /* 0x00181fff86947589 */ /* 0x000e6800000e0000 */
[----:B------:R-:W3:Y:S04]  /*165a0*/  SHFL.IDX PT, R145, R133, 0x1, 0x181f ;  /* 0x00381f0085917f89 */ /* 0x000ee800000e0000 */
[----:B------:R-:W4:Y:S04]  /*165b0*/  SHFL.IDX PT, R146, R134, 0x1, 0x181f ;  /* 0x00381f0086927f89 */ /* 0x000f2800000e0000 */
[----:B------:R-:W5:Y:S04]  /*165c0*/  SHFL.IDX PT, R135, R133, 0x2, 0x181f ;  /* 0x00581f0085877f89 */ /* 0x000f6800000e0000 */
[----:B------:R-:W5:Y:S04]  /*165d0*/  SHFL.IDX PT, R144, R134, 0x2, 0x181f ;  /* 0x00581f0086907f89 */ /* 0x000f6800000e0000 */
[----:B------:R-:W5:Y:S01]  /*165e0*/  SHFL.IDX PT, R133, R133, 0x3, 0x181f ;  /* 0x00781f0085857f89 */ /* 0x000f6200000e0000 */
[CC--:B--2---:R-:W-:Y:S02]  /*165f0*/  IADD3 R150, P1, R147.reuse, R157.reuse, RZ ;  /* 0x0000009d93967210 */ /* 0x0c4fe40007f3e0ff */
[-C--:B------:R-:W-:Y:S01]  /*16600*/  IADD3 R152, P0, R147, R132.reuse, RZ ;  /* 0x0000008493987210 */ /* 0x080fe20007f1e0ff */
[----:B------:R-:W2:Y:S02]  /*16610*/  SHFL.IDX PT, R134, R134, 0x3, 0x181f ;  /* 0x00781f0086867f89 */ /* 0x000ea400000e0000 */
[C-C-:B-1----:R-:W-:Y:S02]  /*16620*/  IMAD.X R151, R148.reuse, 0x1, R245.reuse, P1 ;  /* 0x0000000194977824 */ /* 0x142fe400008e06f5 */
[--C-:B------:R-:W-:Y:S01]  /*16630*/  IMAD.X R153, R148, 0x1, R0.reuse, P0 ;  /* 0x0000000194997824 */ /* 0x100fe200000e0600 */
[-C--:B---3--:R-:W-:Y:S02]  /*16640*/  IADD3 R148, P1, R145, R157.reuse, RZ ;  /* 0x0000009d91947210 */ /* 0x088fe40007f3e0ff */
[----:B------:R1:W-:Y:S03]  /*16650*/  LDGSTS.E.BYPASS.LTC128B.128 [R240+0x8100], [R150.64], !P6 ;  /* 0x0810000096f07fae */ /* 0x0003e6000f101d56 */
[--C-:B----4-:R-:W-:Y:S01]  /*16660*/  IMAD.X R149, R146, 0x1, R245.reuse, P1 ;  /* 0x0000000192957824 */ /* 0x110fe200008e06f5 */
[----:B------:R3:W-:Y:S01]  /*16670*/  LDGSTS.E.BYPASS.LTC128B.128 [R240+0xc100], [R152.64], !P5 ;  /* 0x0c10000098f07fae */ /* 0x0007e2000e901d56 */
[CC--:B-----5:R-:W-:Y:S03]  /*16680*/  IADD3 R154, P2, R135.reuse, R132.reuse, RZ ;  /* 0x00000084879a7210 */ /* 0x0e0fe60007f5e0ff */
[----:B------:R4:W-:Y:S02]  /*16690*/  LDGSTS.E.BYPASS.LTC128B.128 [R240+0x9100], [R148.64], !P6 ;  /* 0x0910000094f07fae */ /* 0x0009e4000f101d56 */
[C-C-:B------:R-:W-:Y:S01]  /*166a0*/  IMAD.X R155, R144.reuse, 0x1, R0.reuse, P2 ;  /* 0x00000001909b7824 */ /* 0x140fe200010e0600 */
[-C--:B-1----:R-:W-:Y:S02]  /*166b0*/  IADD3 R150, P3, R135, R157.reuse, RZ ;  /* 0x0000009d87967210 */ /* 0x082fe40007f7e0ff */
[-C--:B---3--:R-:W-:Y:S03]  /*166c0*/  IADD3 R152, P0, R145, R132.reuse, RZ ;  /* 0x0000008491987210 */ /* 0x088fe60007f1e0ff */
[--C-:B------:R-:W-:Y:S02]  /*166d0*/  IMAD.X R151, R144, 0x1, R245.reuse, P3 ;  /* 0x0000000190977824 */ /* 0x100fe400018e06f5 */
[--C-:B------:R-:W-:Y:S01]  /*166e0*/  IMAD.X R153, R146, 0x1, R0.reuse, P0 ;  /* 0x0000000192997824 */ /* 0x100fe200000e0600 */
[C---:B------:R-:W-:Y:S02]  /*166f0*/  IADD3 R146, P1, R133.reuse, R157, RZ ;  /* 0x0000009d85927210 */ /* 0x040fe40007f3e0ff */
[----:B------:R-:W-:Y:S02]  /*16700*/  IADD3 R132, P0, R133, R132, RZ ;  /* 0x0000008485847210 */ /* 0x000fe40007f1e0ff */
[----:B------:R4:W-:Y:S01]  /*16710*/  LDGSTS.E.BYPASS.LTC128B.128 [R240+0xd100], [R152.64], !P5 ;  /* 0x0d10000098f07fae */ /* 0x0009e2000e901d56 */
[C---:B--2---:R-:W-:Y:S02]  /*16720*/  IMAD.X R147, R134.reuse, 0x1, R245, P1 ;  /* 0x0000000186937824 */ /* 0x044fe400008e06f5 */
[----:B------:R-:W-:Y:S01]  /*16730*/  IMAD.X R133, R134, 0x1, R0, P0 ;  /* 0x0000000186857824 */ /* 0x000fe200000e0600 */
[----:B------:R4:W-:Y:S04]  /*16740*/  LDGSTS.E.BYPASS.LTC128B.128 [R240+0xa100], [R150.64], !P6 ;  /* 0x0a10000096f07fae */ /* 0x0009e8000f101d56 */
[----:B------:R4:W-:Y:S04]  /*16750*/  LDGSTS.E.BYPASS.LTC128B.128 [R240+0xe100], [R154.64], !P5 ;  /* 0x0e1000009af07fae */ /* 0x0009e8000e901d56 */
[----:B------:R4:W-:Y:S04]  /*16760*/  LDGSTS.E.BYPASS.LTC128B.128 [R240+0xb100], [R146.64], !P6 ;  /* 0x0b10000092f07fae */ /* 0x0009e8000f101d56 */
[----:B------:R4:W-:Y:S01]  /*16770*/  LDGSTS.E.BYPASS.LTC128B.128 [R240+0xf100], [R132.64], !P5 ;  /* 0x0f10000084f07fae */ /* 0x0009e2000e901d56 */
[----:B------:R-:W-:-:S05]  /*16780*/  BRA `(.L_x_686) ;  /* 0x00000f9000007947 */ /* 0x000fca0003800000 */
.L_x_685:
[----:B------:R-:W2:Y:S01]  /*16790*/  LDL R186, [R1] ;  /* 0x0000000001ba7983 */ /* 0x000ea20000100800 */
        /* <DEDUP_REMOVED lines=11> */
[----:B------:R-:W3:Y:S01]  /*16850*/  LDSM.16.M88.4 R8, [R234+0x8100] ;  /* 0x00810000ea08783b */ /* 0x000ee20000000200 */
[----:B------:R-:W-:Y:S02]  /*16860*/  IADD3 R164, P0, R148, UR5, RZ ;  /* 0x0000000594a47c10 */ /* 0x000fe4000ff1e0ff */
[----:B------:R-:W-:Y:S02]  /*16870*/  IMAD R0, R237, c[0x0][0x21c], R0 ;  /* 0x00008700ed007a24 */ /* 0x000fe400078e0200 */
[----:B------:R-:W4:Y:S03]  /*16880*/  LDSM.16.M88.4 R16, [R234+0x8900] ;  /* 0x00890000ea10783b */ /* 0x000f260000000200 */
[----:B------:R-:W-:Y:S02]  /*16890*/  IADD3.X R0, R149, UR12, R0, P0, !PT ;  /* 0x0000000c95007c10 */ /* 0x000fe400087fe400 */
[----:B------:R-:W5:Y:S01]  /*168a0*/  LDSM.16.M88.4 R24, [R234+0x9100] ;  /* 0x00910000ea18783b */ /* 0x000f620000000200 */
[C---:B------:R-:W-:Y:S04]  /*168b0*/  LEA R160, P0, R164.reuse, c[0x0][0x1f8], 0x1 ;  /* 0x00007e00a4a07a11 */ /* 0x040fe800078008ff */
[----:B------:R-:W1:Y:S01]  /*168c0*/  LDSM.16.M88.4 R32, [R234+0x9900] ;  /* 0x00990000ea20783b */ /* 0x000e620000000200 */
[----:B------:R-:W-:Y:S04]  /*168d0*/  LEA.HI.X R164, R164, c[0x0][0x1fc], R0, 0x1, P0 ;  /* 0x00007f00a4a47a11 */ /* 0x000fe800000f0c00 */
[----:B------:R-:W-:Y:S05]  /*168e0*/  LDSM.16.M88.4 R40, [R234+0xa100] ;  /* 0x00a10000ea28783b */ /* 0x000fea0000000200 */
[----:B------:R-:W-:Y:S05]  /*168f0*/  LDSM.16.M88.4 R48, [R234+0xa900] ;  /* 0x00a90000ea30783b */ /* 0x000fea0000000200 */
[----:B------:R-:W-:Y:S05]  /*16900*/  LDSM.16.M88.4 R56, [R234+0xb100] ;  /* 0x00b10000ea38783b */ /* 0x000fea0000000200 */
[----:B------:R-:W-:Y:S01]  /*16910*/  LDSM.16.M88.4 R64, [R234+0xb900] ;  /* 0x00b90000ea40783b */ /* 0x000fe20000000200 */
[C---:B-1-3--:R-:W-:Y:S04]  /*16920*/  HMMA.16816.F32 R4, R136.reuse, R8, RZ ;  /* 0x000000088804723c */ /* 0x04afe800000018ff */
[----:B------:R-:W-:Y:S05]  /*16930*/  LDSM.16.M88.4 R132, [R233] ;  /* 0x00000000e984783b */ /* 0x000fea0000000200 */
[----:B------:R-:W-:Y:S01]  /*16940*/  LDSM.16.M88.4 R144, [R227] ;  /* 0x00000000e390783b */ /* 0x000fe20000000200 */
[C---:B------:R-:W-:Y:S04]  /*16950*/  HMMA.16816.F32 R8, R136.reuse, R10, RZ ;  /* 0x0000000a8808723c */ /* 0x040fe800000018ff */
[----:B------:R-:W-:Y:S04]  /*16960*/  LDSM.16.M88.4 R148, [R225] ;  /* 0x00000000e194783b */ /* 0x000fe80000000200 */
[C---:B----4-:R-:W-:Y:S01]  /*16970*/  HMMA.16816.F32 R12, R136.reuse, R16, RZ ;  /* 0x00000010880c723c */ /* 0x050fe200000018ff */
[----:B------:R-:W-:Y:S05]  /*16980*/  LDSM.16.M88.4 R152, [R224] ;  /* 0x00000000e098783b */ /* 0x000fea0000000200 */
[----:B------:R-:W-:Y:S02]  /*16990*/  LDSM.16.M88.4 R156, [R223] ;  /* 0x00000000df9c783b */ /* 0x000fe40000000200 */
[C---:B------:R-:W-:Y:S03]  /*169a0*/  HMMA.16816.F32 R16, R136.reuse, R18, RZ ;  /* 0x000000128810723c */ /* 0x040fe600000018ff */
[----:B------:R-:W1:Y:S05]  /*169b0*/  SHFL.IDX PT, R165, R160, RZ, 0x181f ;  /* 0x00181fffa0a57589 */ /* 0x000e6a00000e0000 */
[C---:B-----5:R-:W-:Y:S01]  /*169c0*/  HMMA.16816.F32 R20, R136.reuse, R24, RZ ;  /* 0x000000188814723c */ /* 0x060fe200000018ff */
[----:B------:R-:W3:Y:S05]  /*169d0*/  SHFL.IDX PT, R168, R164, RZ, 0x181f ;  /* 0x00181fffa4a87589 */ /* 0x000eea00000e0000 */
[----:B------:R-:W-:Y:S02]  /*169e0*/  SHFL.IDX PT, R0, R160, 0x1, 0x181f ;  /* 0x00381f00a0007f89 */ /* 0x000fe400000e0000 */
[C---:B------:R-:W-:Y:S03]  /*169f0*/  HMMA.16816.F32 R24, R136.reuse, R26, RZ ;  /* 0x0000001a8818723c */ /* 0x040fe600000018ff */
[----:B------:R-:W-:Y:S05]  /*16a00*/  SHFL.IDX PT, R169, R164, 0x1, 0x181f ;  /* 0x00381f00a4a97f89 */ /* 0x000fea00000e0000 */
[C---:B------:R-:W-:Y:S01]  /*16a10*/  HMMA.16816.F32 R28, R136.reuse, R32, RZ ;  /* 0x00000020881c723c */ /* 0x040fe200000018ff */
[----:B------:R-:W-:Y:S03]  /*16a20*/  SHFL.IDX PT, R170, R160, 0x2, 0x181f ;  /* 0x00581f00a0aa7f89 */ /* 0x000fe600000e0000 */
[CC--:B-1----:R-:W-:Y:S02]  /*16a30*/  IADD3 R178, P0, R165.reuse, R251.reuse, RZ ;  /* 0x000000fba5b27210 */ /* 0x0c2fe40007f1e0ff */
[----:B------:R-:W-:Y:S02]  /*16a40*/  SHFL.IDX PT, R171, R160, 0x3, 0x181f ;  /* 0x00781f00a0ab7f89 */ /* 0x000fe400000e0000 */
[C---:B------:R-:W-:Y:S01]  /*16a50*/  HMMA.16816.F32 R32, R136.reuse, R34, RZ ;  /* 0x000000228820723c */ /* 0x040fe200000018ff */
[C-C-:B---3--:R-:W-:Y:S02]  /*16a60*/  IMAD.X R179, R168.reuse, 0x1, R252.reuse, P0 ;  /* 0x00000001a8b37824 */ /* 0x148fe400000e06fc */
[----:B------:R-:W-:Y:S05]  /*16a70*/  LDSM.16.M88.4 R160, [R222] ;  /* 0x00000000dea0783b */ /* 0x000fea0000000200 */
        /* <DEDUP_REMOVED lines=11> */
[C---:B------:R-:W-:Y:S01]  /*16b30*/  HMMA.16816.F32 R12, R140.reuse, R144, R12 ;  /* 0x000000908c0c723c */ /* 0x040fe2000000180c */
[----:B------:R-:W3:Y:S05]  /*16b40*/  SHFL.IDX PT, R144, R164, 0x2, 0x181f ;  /* 0x00581f00a4907f89 */ /* 0x000eea00000e0000 */
[----:B------:R-:W-:Y:S02]  /*16b50*/  SHFL.IDX PT, R145, R164, 0x3, 0x181f ;  /* 0x00781f00a4917f89 */ /* 0x000fe400000e0000 */
[C---:B------:R-:W-:Y:S08]  /*16b60*/  HMMA.16816.F32 R16, R140.reuse, R146, R16 ;  /* 0x000000928c10723c */ /* 0x040ff00000001810 */
[C---:B-1----:R-:W-:Y:S08]  /*16b70*/  HMMA.16816.F32 R20, R140.reuse, R132, R20 ;  /* 0x000000848c14723c */ /* 0x042ff00000001814 */
[C---:B------:R-:W-:Y:S08]  /*16b80*/  HMMA.16816.F32 R24, R140.reuse, R134, R24 ;  /* 0x000000868c18723c */ /* 0x040ff00000001818 */
[C---:B------:R-:W-:Y:S08]  /*16b90*/  HMMA.16816.F32 R28, R140.reuse, R148, R28 ;  /* 0x000000948c1c723c */ /* 0x040ff0000000181c */
[C---:B------:R-:W-:Y:S08]  /*16ba0*/  HMMA.16816.F32 R32, R140.reuse, R150, R32 ;  /* 0x000000968c20723c */ /* 0x040ff00000001820 */
[C---:B------:R-:W-:Y:S08]  /*16bb0*/  HMMA.16816.F32 R36, R140.reuse, R152, R36 ;  /* 0x000000988c24723c */ /* 0x040ff00000001824 */
[C---:B------:R-:W-:Y:S08]  /*16bc0*/  HMMA.16816.F32 R40, R140.reuse, R154, R40 ;  /* 0x0000009a8c28723c */ /* 0x040ff00000001828 */
[C---:B------:R-:W-:Y:S04]  /*16bd0*/  HMMA.16816.F32 R44, R140.reuse, R156, R44 ;  /* 0x0000009c8c2c723c */ /* 0x040fe8000000182c */
[-C--:B--2---:R-:W-:Y:S04]  /*16be0*/  IADD3 R176, P1, R165, R186.reuse, RZ ;  /* 0x000000baa5b07210 */ /* 0x084fe80007f3e0ff */
[C---:B------:R-:W-:Y:S01]  /*16bf0*/  HMMA.16816.F32 R48, R140.reuse, R158, R48 ;  /* 0x0000009e8c30723c */ /* 0x040fe20000001830 */
[----:B------:R-:W1:Y:S03]  /*16c00*/  LDSM.16.M88.4 R164, [R221] ;  /* 0x00000000dda4783b */ /* 0x000e660000000200 */
[--C-:B------:R-:W-:Y:S01]  /*16c10*/  IMAD.X R177, R168, 0x1, R245.reuse, P1 ;  /* 0x00000001a8b17824 */ /* 0x100fe200008e06f5 */
[CC--:B------:R-:W-:Y:S02]  /*16c20*/  IADD3 R184, P2, R0.reuse, R186.reuse, RZ ;  /* 0x000000ba00b87210 */ /* 0x0c0fe40007f5e0ff */
[-C--:B------:R-:W-:Y:S01]  /*16c30*/  IADD3 R168, P0, R0, R251.reuse, RZ ;  /* 0x000000fb00a87210 */ /* 0x080fe20007f1e0ff */
[C---:B------:R-:W-:Y:S01]  /*16c40*/  HMMA.16816.F32 R52, R140.reuse, R160, R52 ;  /* 0x000000a08c34723c */ /* 0x040fe20000001834 */
[----:B------:R-:W-:Y:S01]  /*16c50*/  @!PT LDS RZ, [RZ] ;  /* 0x00000000fffff984 */ /* 0x000fe20000000800 */
[----:B------:R-:W-:Y:S01]  /*16c60*/  @!PT LDS RZ, [RZ] ;  /* 0x00000000fffff984 */ /* 0x000fe20000000800 */
[----:B------:R-:W-:Y:S01]  /*16c70*/  @!PT LDS RZ, [RZ] ;  /* 0x00000000fffff984 */ /* 0x000fe20000000800 */
[----:B------:R2:W-:Y:S03]  /*16c80*/  LDGSTS.E.BYPASS.LTC128B.128 [R250], [R176.64], !P6 ;  /* 0x00000000b0fa7fae */ /* 0x0005e6000f101d56 */
[C-C-:B------:R-:W-:Y:S02]  /*16c90*/  IMAD.X R185, R169.reuse, 0x1, R245.reuse, P2 ;  /* 0x00000001a9b97824 */ /* 0x140fe400010e06f5 */
[----:B------:R4:W-:Y:S01]  /*16ca0*/  LDGSTS.E.BYPASS.LTC128B.128 [R244], [R178.64], !P5 ;  /* 0x00000000b2f47fae */ /* 0x0009e2000e901d56 */
[--C-:B------:R-:W-:Y:S01]  /*16cb0*/  IMAD.X R169, R169, 0x1, R252.reuse, P0 ;  /* 0x00000001a9a97824 */ /* 0x100fe200000e06fc */
[C---:B------:R-:W-:Y:S03]  /*16cc0*/  HMMA.16816.F32 R56, R140.reuse, R162, R56 ;  /* 0x000000a28c38723c */ /* 0x040fe60000001838 */
[----:B------:R5:W-:Y:S01]  /*16cd0*/  LDGSTS.E.BYPASS.LTC128B.128 [R248], [R184.64], !P6 ;  /* 0x00000000b8f87fae */ /* 0x000be2000f101d56 */
[CC--:B------:R-:W-:Y:S02]  /*16ce0*/  IADD3 R146, P0, R170.reuse, R186.reuse, RZ ;  /* 0x000000baaa927210 */ /* 0x0c0fe40007f1e0ff */
[-C--:B------:R-:W-:Y:S02]  /*16cf0*/  IADD3 R170, P2, R170, R251.reuse, RZ ;  /* 0x000000fbaaaa7210 */ /* 0x080fe40007f5e0ff */
[----:B------:R4:W-:Y:S01]  /*16d00*/  LDGSTS.E.BYPASS.LTC128B.128 [R246], [R168.64], !P5 ;  /* 0x00000000a8f67fae */ /* 0x0009e2000e901d56 */
[C-C-:B---3--:R-:W-:Y:S05]  /*16d10*/  IMAD.X R147, R144.reuse, 0x1, R245.reuse, P0 ;  /* 0x0000000190937824 */ /* 0x148fea00000e06f5 */
[----:B------:R3:W-:Y:S01]  /*16d20*/  LDGSTS.E.BYPASS.LTC128B.128 [R249], [R146.64], !P6 ;  /* 0x0000000092f97fae */ /* 0x0007e2000f101d56 */
[----:B--2---:R-:W-:Y:S01]  /*16d30*/  IADD3 R176, P0, R171, R251, RZ ;  /* 0x000000fbabb07210 */ /* 0x004fe20007f1e0ff */
[C---:B-1----:R-:W-:Y:S04]  /*16d40*/  HMMA.16816.F32 R60, R140.reuse, R164, R60 ;  /* 0x000000a48c3c723c */ /* 0x042fe8000000183c */
[--C-:B------:R-:W-:Y:S01]  /*16d50*/  IMAD.X R177, R145, 0x1, R252.reuse, P0 ;  /* 0x0000000191b17824 */ /* 0x100fe200000e06fc */
[----:B------:R-:W-:Y:S03]  /*16d60*/  PLOP3.LUT P0, PT, PT, PT, UP0, 0x80, 0x0 ;  /* 0x000000000000781c */ /* 0x000fe60003f0f008 */
[----:B------:R-:W-:Y:S04]  /*16d70*/  HMMA.16816.F32 R64, R140, R166, R64 ;  /* 0x000000a68c40723c */ /* 0x000fe80000001840 */
[----:B----4-:R-:W-:Y:S01]  /*16d80*/  IADD3 R168, P1, R171, R186, RZ ;  /* 0x000000baaba87210 */ /* 0x010fe20007f3e0ff */
[----:B------:R-:W-:Y:S04]  /*16d90*/  IMAD.X R171, R144, 0x1, R252, P2 ;  /* 0x0000000190ab7824 */ /* 0x000fe800010e06fc */
[----:B------:R-:W-:Y:S01]  /*16da0*/  IMAD.X R169, R145, 0x1, R245, P1 ;  /* 0x0000000191a97824 */ /* 0x000fe200008e06f5 */
[----:B------:R1:W-:Y:S05]  /*16db0*/  LDGSTS.E.BYPASS.LTC128B.128 [R247], [R170.64], !P5 ;  /* 0x00000000aaf77fae */ /* 0x0003ea000e901d56 */
[----:B------:R1:W-:Y:S05]  /*16dc0*/  LDGSTS.E.BYPASS.LTC128B.128 [R250+0x3000], [R168.64], !P6 ;  /* 0x03000000a8fa7fae */ /* 0x0003ea000f101d56 */
[----:B------:R2:W-:Y:S05]  /*16dd0*/  LDGSTS.E.BYPASS.LTC128B.128 [R250+0x7000], [R176.64], !P5 ;  /* 0x07000000b0fa7fae */ /* 0x0005ea000e901d56 */
[----:B------:R-:W4:Y:S05]  /*16de0*/  LDSM.16.M88.4 R132, [R231+0x8100] ;  /* 0x00810000e784783b */ /* 0x000f2a0000000200 */
[----:B---3--:R-:W3:Y:S05]  /*16df0*/  LDSM.16.M88.4 R144, [R231+0x8900] ;  /* 0x00890000e790783b */ /* 0x008eea0000000200 */
[----:B------:R-:W3:Y:S05]  /*16e00*/  LDSM.16.M88.4 R148, [R231+0x9100] ;  /* 0x00910000e794783b */ /* 0x000eea0000000200 */
[----:B------:R-:W0:Y:S05]  /*16e10*/  LDGDEPBAR ;  /* 0x00000000000079af */ /* 0x000e2a0000000000 */
[----:B------:R-:W5:Y:S05]  /*16e20*/  LDSM.16.M88.4 R152, [R231+0x9900] ;  /* 0x00990000e798783b */ /* 0x000f6a0000000200 */
[----:B------:R-:W5:Y:S05]  /*16e30*/  LDSM.16.M88.4 R156, [R231+0xa100] ;  /* 0x00a10000e79c783b */ /* 0x000f6a0000000200 */
[----:B------:R-:W-:Y:S05]  /*16e40*/  LDSM.16.M88.4 R160, [R231+0xc900] ;  /* 0x00c90000e7a0783b */ /* 0x000fea0000000200 */
[----:B------:R-:W-:Y:S01]  /*16e50*/  LDSM.16.M88.4 R164, [R231+0xd100] ;  /* 0x00d10000e7a4783b */ /* 0x000fe20000000200 */
[C---:B----4-:R-:W-:Y:S04]  /*16e60*/  HMMA.16816.F32 R4, R172.reuse, R132, R4 ;  /* 0x00000084ac04723c */ /* 0x050fe80000001804 */
[----:B-1----:R-:W-:Y:S05]  /*16e70*/  LDSM.16.M88.4 R168, [R220+0x5000] ;  /* 0x00500000dca8783b */ /* 0x002fea0000000200 */
[----:B--2---:R-:W-:Y:S01]  /*16e80*/  LDSM.16.M88.4 R176, [R220+0x6000] ;  /* 0x00600000dcb0783b */ /* 0x004fe20000000200 */
[C---:B------:R-:W-:Y:S04]  /*16e90*/  HMMA.16816.F32 R8, R172.reuse, R134, R8 ;  /* 0x00000086ac08723c */ /* 0x040fe80000001808 */
[----:B------:R-:W1:Y:S04]  /*16ea0*/  LDSM.16.M88.4 R132, [R231+0xa900] ;  /* 0x00a90000e784783b */ /* 0x000e680000000200 */
[C---:B---3--:R-:W-:Y:S01]  /*16eb0*/  HMMA.16816.F32 R12, R172.reuse, R144, R12 ;  /* 0x00000090ac0c723c */ /* 0x048fe2000000180c */
[----:B-----5:R-:W-:Y:S05]  /*16ec0*/  LDSM.16.M88.4 R184, [R220+0x6800] ;  /* 0x00680000dcb8783b */ /* 0x020fea0000000200 */
[----:B------:R-:W-:Y:S02]  /*16ed0*/  LDSM.16.M88.4 R200, [R220+0x7000] ;  /* 0x00700000dcc8783b */ /* 0x000fe40000000200 */
[C---:B------:R-:W-:Y:S03]  /*16ee0*/  HMMA.16816.F32 R16, R172.reuse, R146, R16 ;  /* 0x00000092ac10723c */ /* 0x040fe60000001810 */
[----:B------:R-:W2:Y:S05]  /*16ef0*/  LDSM.16.M88.4 R144, [R231+0xb100] ;  /* 0x00b10000e790783b */ /* 0x000eaa0000000200 */
[C---:B------:R-:W-:Y:S01]  /*16f00*/  HMMA.16816.F32 R20, R172.reuse, R148, R20 ;  /* 0x00000094ac14723c */ /* 0x040fe20000001814 */
[----:B------:R-:W-:Y:S07]  /*16f10*/  LDSM.16.M88.4 R208, [R220+0x7800] ;  /* 0x00780000dcd0783b */ /* 0x000fee0000000200 */
[C---:B------:R-:W-:Y:S01]  /*16f20*/  HMMA.16816.F32 R24, R172.reuse, R150, R24 ;  /* 0x00000096ac18723c */ /* 0x040fe20000001818 */
[----:B------:R-:W3:Y:S07]  /*16f30*/  LDSM.16.M88.4 R148, [R231+0xb900] ;  /* 0x00b90000e794783b */ /* 0x000eee0000000200 */
[C---:B------:R-:W-:Y:S08]  /*16f40*/  HMMA.16816.F32 R28, R172.reuse, R152, R28 ;  /* 0x00000098ac1c723c */ /* 0x040ff0000000181c */
[C---:B------:R-:W-:Y:S01]  /*16f50*/  HMMA.16816.F32 R32, R172.reuse, R154, R32 ;  /* 0x0000009aac20723c */ /* 0x040fe20000001820 */
[----:B------:R-:W4:Y:S07]  /*16f60*/  LDSM.16.M88.4 R152, [R220] ;  /* 0x00000000dc98783b */ /* 0x000f2e0000000200 */
[C---:B------:R-:W-:Y:S08]  /*16f70*/  HMMA.16816.F32 R36, R172.reuse, R156, R36 ;  /* 0x0000009cac24723c */ /* 0x040ff00000001824 */
        /* <DEDUP_REMOVED lines=46> */
[----:B------:R-:W5:Y:S07]  /*17260*/  LDSM.16.M88.4 R156, [R219] ;  /* 0x00000000db9c783b */ /* 0x000f6e0000000200 */
        /* <DEDUP_REMOVED lines=10> */
[----:B------:R-:W-:Y:S01]  /*17310*/  HMMA.16816.F32 R64, R188, R154, R64 ;  /* 0x0000009abc40723c */ /* 0x000fe20000001840 */
[----:B------:R-:W4:Y:S07]  /*17320*/  LDSM.16.M88.4 R152, [R215] ;  /* 0x00000000d798783b */ /* 0x000f2e0000000200 */
        /* <DEDUP_REMOVED lines=27> */
[C---:B------:R-:W-:Y:S08]  /*174e0*/  HMMA.16816.F32 R12, R196.reuse, R160, R12 ;  /* 0x000000a0c40c723c */ /* 0x040ff0000000180c */
[C---:B------:R-:W-:Y:S01]  /*174f0*/  HMMA.16816.F32 R16, R196.reuse, R162, R16 ;  /* 0x000000a2c410723c */ /* 0x040fe20000001810 */
[----:B------:R-:W5:Y:S07]  /*17500*/  LDSM.16.M88.4 R160, [R220+0x4000] ;  /* 0x00400000dca0783b */ /* 0x000f6e0000000200 */
[C---:B------:R-:W-:Y:S08]  /*17510*/  HMMA.16816.F32 R20, R196.reuse, R164, R20 ;  /* 0x000000a4c414723c */ /* 0x040ff00000001814 */
[C---:B------:R-:W-:Y:S01]  /*17520*/  HMMA.16816.F32 R24, R196.reuse, R166, R24 ;  /* 0x000000a6c418723c */ /* 0x040fe20000001818 */
[----:B------:R-:W3:Y:S07]  /*17530*/  LDSM.16.M88.4 R164, [R220+0x4800] ;  /* 0x00480000dca4783b */ /* 0x000eee0000000200 */
[C---:B----4-:R-:W-:Y:S08]  /*17540*/  HMMA.16816.F32 R28, R196.reuse, R152, R28 ;  /* 0x00000098c41c723c */ /* 0x050ff0000000181c */
[C---:B------:R-:W-:Y:S01]  /*17550*/  HMMA.16816.F32 R32, R196.reuse, R154, R32 ;  /* 0x0000009ac420723c */ /* 0x040fe20000001820 */
[----:B------:R-:W4:Y:S01]  /*17560*/  LDSM.16.M88.4 R152, [R220+0x5800] ;  /* 0x00580000dc98783b */ /* 0x000f220000000200 */
        /* <DEDUP_REMOVED lines=10> */
[C---:B-----5:R-:W-:Y:S08]  /*17610*/  HMMA.16816.F32 R4, R204.reuse, R160, R4 ;  /* 0x000000a0cc04723c */ /* 0x060ff00000001804 */
[C---:B------:R-:W-:Y:S08]  /*17620*/  HMMA.16816.F32 R8, R204.reuse, R162, R8 ;  /* 0x000000a2cc08723c */ /* 0x040ff00000001808 */
[C---:B------:R-:W-:Y:S08]  /*17630*/  HMMA.16816.F32 R12, R204.reuse, R164, R12 ;  /* 0x000000a4cc0c723c */ /* 0x040ff0000000180c */
        /* <DEDUP_REMOVED lines=14> */
.L_x_686:
[----:B------:R-:W-:Y:S01]  /*17720*/  FMNMX.FTZ R135, R4, R3, !PT ;  /* 0x0000000304877209 */ /* 0x000fe20007810000 */
[----:B----4-:R-:W-:Y:S01]  /*17730*/  LDSM.16.MT88.4 R144, [R232+0x100] ;  /* 0x00010000e890783b */ /* 0x010fe20000004200 */
        /* <DEDUP_REMOVED lines=564> */
.L_x_684:
        /* <DEDUP_REMOVED lines=91> */
.L_x_642:
        /* <DEDUP_REMOVED lines=114> */
[----:B-1----:R-:W2:Y:S02]  /*1a750*/  @P0 LDG.E R3, [R14.64] ;  /* 0x000000160e030981 */ /* 0x002ea4000c1e1900 */
[----:B------:R-:W-:-:S03]  /*1a760*/  ULDC.64 UR4, c[0x0][0x508] ;  /* 0x0001420000047ab9 */ /* 0x000fc60000000a00 */
[----:B------:R-:W-:-:S05]  /*1a770*/  PLOP3.LUT P1, PT, PT, PT, UP0, 0x80, 0x0 ;  /* 0x000000000000781c */ /* 0x000fca0003f2f008 */
[----:B------:R-:W-:Y:S01]  /*1a780*/  @UP0 UIMAD.WIDE UR4, UR21, UR6, UR4 ;  /* 0x00000006150402a5 */ /* 0x000fe2000f8e0204 */
[----:B------:R-:W-:-:S05]  /*1a790*/  IMAD.MOV.U32 R4, RZ, RZ, c[0x0][0x388] ;  /* 0x0000e200ff047624 */ /* 0x000fca00078e00ff */
        /* <DEDUP_REMOVED lines=14> */
.L_x_689:
        /* <DEDUP_REMOVED lines=32> */
[----:B------:R-:W-:Y:S01]  /*1aa80*/  UIMAD UR10, UR9, UR6, URZ ;  /* 0x00000006090a72a4 */ /* 0x000fe2000f8e023f */
[----:B------:R-:W-:Y:S01]  /*1aa90*/  IMAD R6, R39, 0x80, R6 ;  /* 0x0000008027067824 */ /* 0x000fe200078e0206 */
[----:B------:R-:W-:Y:S01]  /*1aaa0*/  USEL UR21, UR21, URZ, !UP1 ;  /* 0x0000003f15157287 */ /* 0x000fe2000c800000 */
[----:B------:R-:W-:Y:S01]  /*1aab0*/  BSSY B0, `(.L_x_690) ;  /* 0x0000067000007945 */ /* 0x000fe20003800000 */
[----:B------:R-:W-:Y:S01]  /*1aac0*/  MOV R12, R5 ;  /* 0x00000005000c7202 */ /* 0x000fe20000000f00 */
[----:B------:R-:W-:Y:S01]  /*1aad0*/  @P1 IMAD.HI.U32 R9, R5, c[0x0][0x4ec], RZ ;  /* 0x00013b0005091a27 */ /* 0x000fe200078e00ff */
[----:B------:R-:W-:-:S02]  /*1aae0*/  UIMAD UR7, UR21, UR7, UR10 ;  /* 0x00000007150772a4 */ /* 0x000fc4000f8e020a */
[----:B------:R-:W-:Y:S02]  /*1aaf0*/  ULDC.64 UR4, c[0x0][0x3a0] ;  /* 0x0000e80000047ab9 */ /* 0x000fe40000000a00 */
[----:B------:R-:W-:Y:S01]  /*1ab00*/  @P1 SHF.R.U32.HI R12, RZ, c[0x0][0x4f0], R9 ;  /* 0x00013c00ff0c1a19 */ /* 0x000fe20000011609 */
[----:B------:R-:W-:Y:S02]  /*1ab10*/  UMOV UR10, UR18 ;  /* 0x00000012000a7c82 */ /* 0x000fe40008000000 */
[----:B------:R-:W-:Y:S01]  /*1ab20*/  UIMAD.WIDE.U32 UR10, UR21, UR6, UR10 ;  /* 0x00000006150a72a5 */ /* 0x000fe2000f8e000a */
[--C-:B------:R-:W-:Y:S01]  /*1ab30*/  SHF.R.S32.HI R9, RZ, 0x1f, R12.reuse ;  /* 0x0000001fff097819 */ /* 0x100fe2000001140c */
[----:B------:R-:W-:Y:S01]  /*1ab40*/  IMAD.MOV R11, RZ, RZ, -R12 ;  /* 0x000000ffff0b7224 */ /* 0x000fe200078e0a0c */
[----:B------:R-:W-:Y:S02]  /*1ab50*/  UIMAD.WIDE.U32 UR16, UR14, UR4, URZ ;  /* 0x000000040e1072a5 */ /* 0x000fe4000f8e003f */
[----:B------:R-:W-:Y:S01]  /*1ab60*/  UIMAD UR4, UR15, UR4, URZ ;  /* 0x000000040f0472a4 */ /* 0x000fe2000f8e023f */
[----:B------:R-:W-:Y:S01]  /*1ab70*/  IMAD R11, R11, c[0x0][0x4e8], R5 ;  /* 0x00013a000b0b7a24 */ /* 0x000fe200078e0205 */
[----:B------:R-:W-:Y:S01]  /*1ab80*/  LEA.HI R5, R2, R0, RZ, 0x6 ;  /* 0x0000000002057211 */ /* 0x000fe200078f30ff */
[----:B------:R-:W-:Y:S01]  /*1ab90*/  IMAD.U32 R2, RZ, RZ, UR7 ;  /* 0x00000007ff027e24 */ /* 0x000fe2000f8e00ff */
[----:B------:R-:W-:Y:S01]  /*1aba0*/  IADD3 R12, P0, R12, UR10, RZ ;  /* 0x0000000a0c0c7c10 */ /* 0x000fe2000ff1e0ff */
[----:B------:R-:W-:Y:S01]  /*1abb0*/  IMAD.IADD R0, R0, 0x1, -R10 ;  /* 0x0000000100007824 */ /* 0x000fe200078e0a0a */
[----:B------:R-:W-:Y:S01]  /*1abc0*/  SHF.R.S32.HI R10, RZ, 0x1f, R11 ;  /* 0x0000001fff0a7819 */ /* 0x000fe2000001140b */
[----:B------:R-:W-:Y:S01]  /*1abd0*/  UIMAD UR14, UR14, UR5, UR4 ;  /* 0x000000050e0e72a4 */ /* 0x000fe2000f8e0204 */
[----:B------:R-:W-:Y:S01]  /*1abe0*/  IADD3.X R13, R9, UR11, R2, P0, !PT ;  /* 0x0000000b090d7c10 */ /* 0x000fe200087fe402 */
[----:B------:R-:W-:Y:S01]  /*1abf0*/  IMAD R15, R0, 0x20, R3 ;  /* 0x00000020000f7824 */ /* 0x000fe200078e0203 */
[----:B------:R-:W-:Y:S01]  /*1ac00*/  ULDC.64 UR4, c[0x0][0x3e8] ;  /* 0x0000fa0000047ab9 */ /* 0x000fe20000000a00 */
[----:B------:R-:W-:Y:S01]  /*1ac10*/  IMAD R2, R10, c[0x0][0x488], RZ ;  /* 0x000122000a027a24 */ /* 0x000fe200078e02ff */
[----:B------:R-:W-:Y:S01]  /*1ac20*/  UIADD3 UR15, UR17, UR14, URZ ;  /* 0x0000000e110f7290 */ /* 0x000fe2000fffe03f */
[----:B------:R-:W-:Y:S01]  /*1ac30*/  IMAD.WIDE.U32 R12, R11, c[0x0][0x488], R12 ;  /* 0x000122000b0c7a25 */ /* 0x000fe200078e000c */
[----:B------:R-:W-:Y:S01]  /*1ac40*/  UIMAD UR8, UR8, UR4, URZ ;  /* 0x00000004080872a4 */ /* 0x000fe2000f8e023f */
[----:B------:R-:W-:Y:S01]  /*1ac50*/  SHF.L.U32 R0, R0, 0x3, RZ ;  /* 0x0000000300007819 */ /* 0x000fe200000006ff */
[----:B------:R-:W-:Y:S01]  /*1ac60*/  UMOV UR14, UR16 ;  /* 0x00000010000e7c82 */ /* 0x000fe20008000000 */
[----:B------:R-:W-:Y:S01]  /*1ac70*/  IMAD.SHL.U32 R9, R3, 0x40, RZ ;  /* 0x0000004003097824 */ /* 0x000fe200078e00ff */
[C---:B------:R-:W-:Y:S01]  /*1ac80*/  LEA R10, P0, R12.reuse, c[0x0][0x450], 0x2 ;  /* 0x000114000c0a7a11 */ /* 0x040fe200078010ff */
[----:B------:R-:W-:Y:S01]  /*1ac90*/  IMAD R11, R11, c[0x0][0x48c], R2 ;  /* 0x000123000b0b7a24 */ /* 0x000fe200078e0202 */
[----:B------:R-:W-:Y:S01]  /*1aca0*/  UIMAD UR8, UR13, UR5, UR8 ;  /* 0x000000050d0872a4 */ /* 0x000fe2000f8e0208 */
[----:B------:R-:W-:Y:S01]  /*1acb0*/  IMAD R15, R39, 0x80, R15 ;  /* 0x00000080270f7824 */ /* 0x000fe200078e020f */
[----:B------:R-:W-:Y:S01]  /*1acc0*/  LOP3.LUT R9, R9, 0x1c0, RZ, 0xc0, !PT ;  /* 0x000001c009097812 */ /* 0x000fe200078ec0ff */
[----:B------:R-:W-:Y:S01]  /*1acd0*/  IMAD.IADD R11, R13, 0x1, R11 ;  /* 0x000000010d0b7824 */ /* 0x000fe200078e020b */
[----:B------:R-:W-:Y:S01]  /*1ace0*/  UIMAD.WIDE.U32 UR14, UR13, UR4, UR14 ;  /* 0x000000040d0e72a5 */ /* 0x000fe2000f8e000e */
[----:B------:R-:W-:Y:S01]  /*1acf0*/  @P1 IMAD.HI.U32 R16, R15, c[0x0][0x4ec], RZ ;  /* 0x00013b000f101a27 */ /* 0x000fe200078e00ff */
[----:B------:R-:W-:Y:S01]  /*1ad00*/  LOP3.LUT R2, R9, 0x38, R0, 0xf8, !PT ;  /* 0x0000003809027812 */ /* 0x000fe200078ef800 */
[----:B------:R-:W-:Y:S01]  /*1ad10*/  ULDC.64 UR4, c[0x0][0x3f0] ;  /* 0x0000fc0000047ab9 */ /* 0x000fe20000000a00 */
[----:B------:R-:W-:Y:S01]  /*1ad20*/  SHF.R.U32.HI R9, RZ, 0x3, R9 ;  /* 0x00000003ff097819 */ /* 0x000fe20000011609 */
[----:B------:R-:W-:Y:S01]  /*1ad30*/  IMAD.MOV.U32 R14, RZ, RZ, R15 ;  /* 0x000000ffff0e7224 */ /* 0x000fe200078e000f */
[----:B------:R-:W-:Y:S01]  /*1ad40*/  @P1 SHF.R.U32.HI R14, RZ, c[0x0][0x4f0], R16 ;  /* 0x00013c00ff0e1a19 */ /* 0x000fe20000011610 */
[----:B------:R-:W-:Y:S01]  /*1ad50*/  UIADD3 UR15, UR15, UR8, URZ ;  /* 0x000000080f0f7290 */ /* 0x000fe2000fffe03f */
[----:B------:R-:W-:Y:S01]  /*1ad60*/  LEA.HI.X R11, R12, c[0x0][0x454], R11, 0x2, P0 ;  /* 0x000115000c0b7a11 */ /* 0x000fe200000f140b */
[----:B------:R-:W-:Y:S01]  /*1ad70*/  UIMAD UR9, UR9, UR4, URZ ;  /* 0x00000004090972a4 */ /* 0x000fe2000f8e023f */
        /* <DEDUP_REMOVED lines=58> */
.L_x_691:
[----:B------:R-:W-:Y:S05]  /*1b120*/  BSYNC B0 ;  /* 0x0000000000007941 */ /* 0x000fea0003800000 */
.L_x_690:
        /* <DEDUP_REMOVED lines=15> */
.L_x_693:
[----:B------:R-:W-:Y:S05]  /*1b220*/  BSYNC B0 ;  /* 0x0000000000007941 */ /* 0x000fea0003800000 */
.L_x_692:
        /* <DEDUP_REMOVED lines=15> */
.L_x_695:
[----:B------:R-:W-:Y:S05]  /*1b320*/  BSYNC B0 ;  /* 0x0000000000007941 */ /* 0x000fea0003800000 */
.L_x_694:
        /* <DEDUP_REMOVED lines=16> */
.L_x_688:
        /* <DEDUP_REMOVED lines=31> */
.L_x_696:
        /* <DEDUP_REMOVED lines=43> */
.L_x_698:
[----:B------:R-:W-:Y:S05]  /*1b8d0*/  BSYNC B0 ;  /* 0x0000000000007941 */ /* 0x000fea0003800000 */
.L_x_697:
        /* <DEDUP_REMOVED lines=63> */
.L_x_700:
[----:B------:R-:W-:Y:S05]  /*1bcd0*/  BSYNC B0 ;  /* 0x0000000000007941 */ /* 0x000fea0003800000 */
.L_x_699:
        /* <DEDUP_REMOVED lines=15> */
.L_x_702:
[----:B------:R-:W-:Y:S05]  /*1bdd0*/  BSYNC B0 ;  /* 0x0000000000007941 */ /* 0x000fea0003800000 */
.L_x_701:
        /* <DEDUP_REMOVED lines=15> */
.L_x_704:
[----:B------:R-:W-:Y:S05]  /*1bed0*/  BSYNC B0 ;  /* 0x0000000000007941 */ /* 0x000fea0003800000 */
.L_x_703:
        /* <DEDUP_REMOVED lines=16> */
.L_x_705:
        /* <DEDUP_REMOVED lines=10> */
.L_x_2033:


//--------------------- .text._ZN7cutlass13device_kernelIN5flash19enable_sm80_to_sm89INS1_16FlashAttnFwdSm80INS1_25CollectiveMainloopFwdSm80ILi4ELi1ELb0EN4cute5tupleIJNS5_1CILi128EEENS7_ILi64EEES8_EEELi128ENS_6half_tEfNS_4arch4Sm80ELb0ELb0ELb0ELb0ELb1ELb0ELb1ELb0EEENS1_21CollectiveEpilogueFwdINS6_IJS8_S8_S9_EEENS6_IJNS7_ILi1EEESH_SH_EEESB_SD_Li128ELb0ELb1ELb0ELb0EEENS1_19SingleTileSchedulerILb0ELb0ELb1ELi128EEEEEEEEEvNT_6ParamsE --------------------------
	.section	.text._ZN7cutlass13device_kernelIN5flash19enable_sm80_to_sm89INS1_16FlashAttnFwdSm80INS1_25CollectiveMainloopFwdSm80ILi4ELi1ELb0EN4cute5tupleIJNS5_1CILi128EEENS7_ILi64EEES8_EEELi128ENS_6half_tEfNS_4arch4Sm80ELb0ELb0ELb0ELb0ELb1ELb0ELb1ELb0EEENS1_21CollectiveEpilogueFwdINS6_IJS8_S8_S9_EEENS6_IJNS7_ILi1EEESH_SH_EEESB_SD_Li128ELb0ELb1ELb0ELb0EEENS1_19SingleTileSchedulerILb0ELb0ELb1ELi128EEEEEEEEEvNT_6ParamsE,"ax",@progbits
	.sectioninfo	@"SHI_REGISTERS=255"
	.align	128
.text._ZN7cutlass13device_kernelIN5flash19enable_sm80_to_sm89INS1_16FlashAttnFwdSm80INS1_25CollectiveMainloopFwdSm80ILi4ELi1ELb0EN4cute5tupleIJNS5_1CILi128EEENS7_ILi64EEES8_EEELi128ENS_6half_tEfNS_4arch4Sm80ELb0ELb0ELb0ELb0ELb1ELb0ELb1ELb0EEENS1_21CollectiveEpilogueFwdINS6_IJS8_S8_S9_EEENS6_IJNS7_ILi1EEESH_SH_EEESB_SD_Li128ELb0ELb1ELb0ELb0EEENS1_19SingleTileSchedulerILb0ELb0ELb1ELi128EEEEEEEEEvNT_6ParamsE:
        .type           _ZN7cutlass13device_kernelIN5flash19enable_sm80_to_sm89INS1_16FlashAttnFwdSm80INS1_25CollectiveMainloopFwdSm80ILi4ELi1ELb0EN4cute5tupleIJNS5_1CILi128EEENS7_ILi64EEES8_EEELi128ENS_6half_tEfNS_4arch4Sm80ELb0ELb0ELb0ELb0ELb1ELb0ELb1ELb0EEENS1_21CollectiveEpilogueFwdINS6_IJS8_S8_S9_EEENS6_IJNS7_ILi1EEESH_SH_EEESB_SD_Li128ELb0ELb1ELb0ELb0EEENS1_19SingleTileSchedulerILb0ELb0ELb1ELi128EEEEEEEEEvNT_6ParamsE,@function
        .size           _ZN7cutlass13device_kernelIN5flash19enable_sm80_to_sm89INS1_16FlashAttnFwdSm80INS1_25CollectiveMainloopFwdSm80ILi4ELi1ELb0EN4cute5tupleIJNS5_1CILi128EEENS7_ILi64EEES8_EEELi128ENS_6half_tEfNS_4arch4Sm80ELb0ELb0ELb0ELb0ELb1ELb0ELb1ELb0EEENS1_21CollectiveEpilogueFwdINS6_IJS8_S8_S9_EEENS6_IJNS7_ILi1EEESH_SH_EEESB_SD_Li128ELb0ELb1ELb0ELb0EEENS1_19SingleTileSchedulerILb0ELb0ELb1ELi128EEEEEEEEEvNT_6ParamsE,(.L_x_2034 - _ZN7cutlass13device_kernelIN5flash19enable_sm80_to_sm89INS1_16FlashAttnFwdSm80INS1_25CollectiveMainloopFwdSm80ILi4ELi1ELb0EN4cute5tupleIJNS5_1CILi128EEENS7_ILi64EEES8_EEELi128ENS_6half_tEfNS_4arch4Sm80ELb0ELb0ELb0ELb0ELb1ELb0ELb1ELb0EEENS1_21CollectiveEpilogueFwdINS6_IJS8_S8_S9_EEENS6_IJNS7_ILi1EEESH_SH_EEESB_SD_Li128ELb0ELb1ELb0ELb0EEENS1_19SingleTileSchedulerILb0ELb0ELb1ELi128EEEEEEEEEvNT_6ParamsE)
        .other          _ZN7cutlass13device_kernelIN5flash19enable_sm80_to_sm89INS1_16FlashAttnFwdSm80INS1_25CollectiveMainloopFwdSm80ILi4ELi1ELb0EN4cute5tupleIJNS5_1CILi128EEENS7_ILi64EEES8_EEELi128ENS_6half_tEfNS_4arch4Sm80ELb0ELb0ELb0ELb0ELb1ELb0ELb1ELb0EEENS1_21CollectiveEpilogueFwdINS6_IJS8_S8_S9_EEENS6_IJNS7_ILi1EEESH_SH_EEESB_SD_Li128ELb0ELb1ELb0ELb0EEENS1_19SingleTileSchedulerILb0ELb0ELb1ELi128EEEEEEEEEvNT_6ParamsE,@"STO_CUDA_ENTRY STV_DEFAULT"
_ZN7cutlass13device_kernelIN5flash19enable_sm80_to_sm89INS1_16FlashAttnFwdSm80INS1_25CollectiveMainloopFwdSm80ILi4ELi1ELb0EN4cute5tupleIJNS5_1CILi128EEENS7_ILi64EEES8_EEELi128ENS_6half_tEfNS_4arch4Sm80ELb0ELb0ELb0ELb0ELb1ELb0ELb1ELb0EEENS1_21CollectiveEpilogueFwdINS6_IJS8_S8_S9_EEENS6_IJNS7_ILi1EEESH_SH_EEESB_SD_Li128ELb0ELb1ELb0ELb0EEENS1_19SingleTileSchedulerILb0ELb0ELb1ELi128EEEEEEEEEvNT_6ParamsE:
[----:B------:R-:W-:-:S03]  /*0000*/  MOV R1, c[0x0][0x28] ;  /* 0x00000a0000017a02 */ /* 0x000fc60000000f00 */
[----:B------:R-:W1:Y:S01]  /*0010*/  S2UR UR11, SR_CTAID.Z ;  /* 0x00000000000b79c3 */ /* 0x000e620000002700 */
[----:B------:R-:W-:Y:S02]  /*0020*/  IADD3 R1, R1, -0x78, RZ ;  /* 0xffffff8801017810 */ /* 0x000fe40007ffe0ff */
[----:B-1----:R-:W-:-:S13]  /*0030*/  ISETP.LE.AND P0, PT, RZ, UR11, PT ;  /* 0x0000000bff007c0c */ /* 0x002fda000bf03270 */
[----:B------:R-:W-:Y:S05]  /*0040*/  @!P0 EXIT ;  /* 0x000000000000894d */ /* 0x000fea0003800000 */
[----:B------:R-:W-:Y:S02]  /*0050*/  ULDC.64 UR6, c[0x0][0x370] ;  /* 0x0000dc0000067ab9 */ /* 0x000fe40000000a00 */
[----:B------:R-:W-:Y:S02]  /*0060*/  ULDC.64 UR4, c[0x0][0x340] ;  /* 0x0000d00000047ab9 */ /* 0x000fe40000000a00 */
[----:B------:R-:W-:Y:S02]  /*0070*/  UISETP.NE.U32.AND UP1, UPT, URZ, UR6, UPT ;  /* 0x000000063f00728c */ /* 0x000fe4000bf25070 */
[----:B------:R-:W-:Y:S02]  /*0080*/  UISETP.NE.U32.AND UP0, UPT, URZ, UR4, UPT ;  /* 0x000000043f00728c */ /* 0x000fe4000bf05070 */
[----:B------:R-:W-:Y:S02]  /*0090*/  UISETP.NE.AND.EX UP1, UPT, URZ, UR7, UPT, UP1 ;  /* 0x000000073f00728c */ /* 0x000fe4000bf25310 */
[----:B------:R-:W-:-:S02]  /*00a0*/  UISETP.NE.AND.EX UP0, UPT, URZ, UR5, UPT, UP0 ;  /* 0x000000053f00728c */ /* 0x000fc4000bf05300 */
[----:B------:R-:W-:Y:S02]  /*00b0*/  ULDC.64 UR8, c[0x0][0x370] ;  /* 0x0000dc0000087ab9 */ /* 0x000fe40000000a00 */
[----:B------:R-:W-:Y:S01]  /*00c0*/  ULDC.64 UR6, c[0x0][0x340] ;  /* 0x0000d00000067ab9 */ /* 0x000fe20000000a00 */
[----:B------:R-:W-:Y:S01]  /*00d0*/  PLOP3.LUT P4, PT, PT, PT, UP1, 0x80, 0x0 ;  /* 0x000000000000781c */ /* 0x000fe20003f8f018 */
[----:B------:R-:W-:Y:S01]  /*00e0*/  ULDC.64 UR12, c[0x0][0x118] ;  /* 0x00004600000c7ab9 */ /* 0x000fe20000000a00 */
[----:B------:R-:W-:Y:S02]  /*00f0*/  PLOP3.LUT P2, PT, PT, PT, UP0, 0x80, 0x0 ;  /* 0x000000000000781c */ /* 0x000fe40003f4f008 */
[----:B------:R-:W-:Y:S02]  /*0100*/  @UP1 UMOV UR5, 0x4 ;  /* 0x0000000400051882 */ /* 0x000fe40000000000 */
[----:B------:R-:W-:Y:S02]  /*0110*/  @UP0 UMOV UR4, 0x4 ;  /* 0x0000000400040882 */ /* 0x000fe40000000000 */
[----:B------:R-:W-:-:S02]  /*0120*/  @UP1 UIMAD.WIDE UR8, UR11, UR5, UR8 ;  /* 0x000000050b0812a5 */ /* 0x000fc4000f8e0208 */
[----:B------:R-:W-:-:S04]  /*0130*/  @UP0 UIMAD.WIDE UR4, UR11, UR4, UR6 ;  /* 0x000000040b0402a5 */ /* 0x000fc8000f8e0206 */
[----:B------:R-:W-:Y:S02]  /*0140*/  IMAD.U32 R4, RZ, RZ, UR8 ;  /* 0x00000008ff047e24 */ /* 0x000fe4000f8e00ff */
[----:B------:R-:W-:Y:S02]  /*0150*/  IMAD.U32 R2, RZ, RZ, UR4 ;  /* 0x00000004ff027e24 */ /* 0x000fe4000f8e00ff */
[----:B------:R-:W-:Y:S02]  /*0160*/  IMAD.U32 R3, RZ, RZ, UR5 ;  /* 0x00000005ff037e24 */ /* 0x000fe4000f8e00ff */
[----:B------:R-:W-:Y:S01]  /*0170*/  IMAD.U32 R5, RZ, RZ, UR9 ;  /* 0x00000009ff057e24 */ /* 0x000fe2000f8e00ff */
[----:B------:R-:W1:Y:S01]  /*0180*/  S2R R156, SR_TID.X ;  /* 0x00000000009c7919 */ /* 0x000e620000002100 */
[----:B------:R-:W2:Y:S03]  /*0190*/  S2UR UR8, SR_CTAID.Y ;  /* 0x00000000000879c3 */ /* 0x000ea60000002600 */
[----:B------:R-:W3:Y:S01]  /*01a0*/  S2R R6, SR_CTAID.X ;  /* 0x0000000000067919 */ /* 0x000ee20000002500 */
[----:B------:R-:W-:Y:S01]  /*01b0*/  IMAD.MOV.U32 R17, RZ, RZ, c[0x0][0x2c4] ;  /* 0x0000b100ff117624 */ /* 0x000fe200078e00ff */
[----:B------:R-:W-:-:S02]  /*01c0*/  ULDC.64 UR4, c[0x0][0x1b8] ;  /* 0x00006e0000047ab9 */ /* 0x000fc40000000a00 */
[----:B------:R4:W5:Y:S02]  /*01d0*/  @P2 LDG.E R8, [R2.64] ;  /* 0x0000000c02082981 */ /* 0x000964000c1e1900 */
[----:B------:R-:W-:Y:S02]  /*01e0*/  ISETP.NE.AND P0, PT, R17, 0x1, PT ;  /* 0x000000011100780c */ /* 0x000fe40003f05270 */
[----:B------:R3:W5:Y:S01]  /*01f0*/  @P4 LDG.E R9, [R4.64] ;  /* 0x0000000c04094981 */ /* 0x000762000c1e1900 */
[----:B-1----:R-:W-:Y:S01]  /*0200*/  SHF.R.S32.HI R25, RZ, 0x1f, R156 ;  /* 0x0000001fff197819 */ /* 0x002fe2000001149c */
[----:B--2---:R-:W-:-:S03]  /*0210*/  USHF.R.S32.HI UR6, URZ, 0x1f, UR8 ;  /* 0x0000001f3f067899 */ /* 0x004fc60008011408 */
[----:B----4-:R-:W-:-:S04]  /*0220*/  LEA.HI R2, R25, R156, RZ, 0x3 ;  /* 0x0000009c19027211 */ /* 0x010fc800078f18ff */
[----:B------:R-:W-:Y:S02]  /*0230*/  LOP3.LUT R0, R2, 0xfffffff8, RZ, 0xc0, !PT ;  /* 0xfffffff802007812 */ /* 0x000fe400078ec0ff */
[----:B------:R-:W-:-:S03]  /*0240*/  SHF.R.S32.HI R18, RZ, 0x3, R2 ;  /* 0x00000003ff127819 */ /* 0x000fc60000011402 */
[----:B------:R-:W-:Y:S01]  /*0250*/  IMAD.IADD R21, R156, 0x1, -R0 ;  /* 0x000000019c157824 */ /* 0x000fe200078e0a00 */
[----:B------:R-:W-:-:S03]  /*0260*/  UIMAD UR7, UR6, UR4, URZ ;  /* 0x00000004060772a4 */ /* 0x000fc6000f8e023f */
[----:B------:R-:W-:Y:S01]  /*0270*/  IMAD R161, R21, 0x10, R18 ;  /* 0x0000001015a17824 */ /* 0x000fe200078e0212 */
[----:B------:R-:W-:Y:S02]  /*0280*/  UIMAD.WIDE.U32 UR14, UR8, UR4, URZ ;  /* 0x00000004080e72a5 */ /* 0x000fe4000f8e003f */
[----:B------:R-:W-:Y:S01]  /*0290*/  UIMAD UR7, UR8, UR5, UR7 ;  /* 0x00000005080772a4 */ /* 0x000fe2000f8e0207 */
[----:B---3--:R-:W-:Y:S01]  /*02a0*/  IMAD R7, R6, 0x80, R161 ;  /* 0x0000008006077824 */ /* 0x008fe200078e02a1 */
[----:B------:R-:W-:Y:S02]  /*02b0*/  USHF.R.S32.HI UR9, URZ, 0x1f, UR11 ;  /* 0x0000001f3f097899 */ /* 0x000fe4000801140b */
[----:B------:R-:W-:Y:S01]  /*02c0*/  ULDC.64 UR4, c[0x0][0x1c0] ;  /* 0x0000700000047ab9 */ /* 0x000fe20000000a00 */
[----:B------:R-:W-:Y:S01]  /*02d0*/  @P0 IMAD.HI.U32 R0, R7, c[0x0][0x2c8], RZ ;  /* 0x0000b20007000a27 */ /* 0x000fe200078e00ff */
[----:B------:R-:W-:Y:S02]  /*02e0*/  UIADD3 UR15, UR15, UR7, URZ ;  /* 0x000000070f0f7290 */ /* 0x000fe4000fffe03f */
[----:B------:R-:W-:Y:S01]  /*02f0*/  UIMAD UR9, UR9, UR4, URZ ;  /* 0x00000004090972a4 */ /* 0x000fe2000f8e023f */
[----:B------:R-:W-:Y:S01]  /*0300*/  IMAD.MOV.U32 R4, RZ, RZ, R7 ;  /* 0x000000ffff047224 */ /* 0x000fe200078e0007 */
[----:B------:R-:W-:-:S02]  /*0310*/  UIMAD.WIDE.U32 UR14, UR11, UR4, UR14 ;  /* 0x000000040b0e72a5 */ /* 0x000fc4000f8e000e */
[----:B------:R-:W-:Y:S01]  /*0320*/  UIMAD UR5, UR11, UR5, UR9 ;  /* 0x000000050b0572a4 */ /* 0x000fe2000f8e0209 */
[----:B------:R-:W-:-:S03]  /*0330*/  @P0 SHF.R.U32.HI R4, RZ, c[0x0][0x2cc], R0 ;  /* 0x0000b300ff040a19 */ /* 0x000fc60000011600 */
[----:B------:R-:W-:Y:S01]  /*0340*/  UIADD3 UR5, UR15, UR5, URZ ;  /* 0x000000050f057290 */ /* 0x000fe2000fffe03f */
[--C-:B------:R-:W-:Y:S01]  /*0350*/  SHF.R.S32.HI R0, RZ, 0x1f, R4.reuse ;  /* 0x0000001fff007819 */ /* 0x100fe20000011404 */
[----:B------:R-:W-:Y:S02]  /*0360*/  IMAD.U32 R3, RZ, RZ, UR15 ;  /* 0x0000000fff037e24 */ /* 0x000fe4000f8e00ff */
[----:B------:R-:W-:Y:S02]  /*0370*/  IMAD.U32 R2, RZ, RZ, UR14 ;  /* 0x0000000eff027e24 */ /* 0x000fe4000f8e00ff */
[----:B------:R-:W-:Y:S02]  /*0380*/  IMAD.U32 R3, RZ, RZ, UR5 ;  /* 0x00000005ff037e24 */ /* 0x000fe4000f8e00ff */
[----:B------:R-:W-:Y:S02]  /*0390*/  IMAD R0, R0, c[0x0][0x1b0], RZ ;  /* 0x00006c0000007a24 */ /* 0x000fe400078e02ff */
[----:B------:R-:W-:-:S02]  /*03a0*/  IMAD.MOV R5, RZ, RZ, -R4 ;  /* 0x000000ffff057224 */ /* 0x000fc400078e0a04 */
[----:B------:R-:W-:-:S04]  /*03b0*/  IMAD.WIDE.U32 R2, R4, c[0x0][0x1b0], R2 ;  /* 0x00006c0004027a25 */ /* 0x000fc800078e0002 */
[----:B------:R-:W-:Y:S02]  /*03c0*/  IMAD R4, R4, c[0x0][0x1b4], R0 ;  /* 0x00006d0004047a24 */ /* 0x000fe400078e0200 */
[----:B------:R-:W-:Y:S02]  /*03d0*/  IMAD R0, R5, c[0x0][0x2c4], R7 ;  /* 0x0000b10005007a24 */ /* 0x000fe400078e0207 */
[----:B------:R-:W-:-:S03]  /*03e0*/  IMAD.IADD R3, R3, 0x1, R4 ;  /* 0x0000000103037824 */ /* 0x000fc600078e0204 */
[----:B------:R-:W-:Y:S01]  /*03f0*/  SHF.R.S32.HI R4, RZ, 0x1f, R0 ;  /* 0x0000001fff047819 */ /* 0x000fe20000011400 */
[----:B------:R-:W-:-:S04]  /*0400*/  IMAD.MOV.U32 R162, RZ, RZ, c[0x0][0x2b8] ;  /* 0x0000ae00ffa27624 */ /* 0x000fc800078e00ff */
[----:B------:R-:W-:Y:S02]  /*0410*/  IMAD R4, R4, c[0x0][0x1a8], RZ ;  /* 0x00006a0004047a24 */ /* 0x000fe400078e02ff */
[----:B------:R-:W-:Y:S02]  /*0420*/  IMAD R19, R6, 0x80, R18 ;  /* 0x0000008006137824 */ /* 0x000fe400078e0212 */
[C---:B------:R-:W-:Y:S02]  /*0430*/  IMAD R4, R0.reuse, c[0x0][0x1ac], R4 ;  /* 0x00006b0000047a24 */ /* 0x040fe400078e0204 */
[----:B------:R-:W-:Y:S01]  /*0440*/  IMAD.WIDE.U32 R2, R0, c[0x0][0x1a8], R2 ;  /* 0x00006a0000027a25 */ /* 0x000fe200078e0002 */
[----:B------:R-:W-:-:S03]  /*0450*/  ISETP.NE.AND P1, PT, R162, 0x1, PT ;  /* 0x00000001a200780c */ /* 0x000fc60003f25270 */
[----:B------:R-:W-:Y:S01]  /*0460*/  IMAD.SHL.U32 R6, R18, 0x40, RZ ;  /* 0x0000004012067824 */ /* 0x000fe200078e00ff */
[----:B------:R-:W-:Y:S01]  /*0470*/  IADD3 R5, R19, 0x10, RZ ;  /* 0x0000001013057810 */ /* 0x000fe20007ffe0ff */
[----:B------:R-:W-:Y:S01]  /*0480*/  IMAD R17, R17, c[0x0][0x168], RZ ;  /* 0x00005a0011117a24 */ /* 0x000fe200078e02ff */
[----:B------:R-:W-:Y:S01]  /*0490*/  LEA R15, P1, R2, c[0x0][0x160], 0x1 ;  /* 0x00005800020f7a11 */ /* 0x000fe200078208ff */
[----:B------:R-:W-:Y:S01]  /*04a0*/  IMAD.IADD R3, R3, 0x1, R4 ;  /* 0x0000000103037824 */ /* 0x000fe200078e0204 */
[----:B------:R-:W-:Y:S01]  /*04b0*/  LOP3.LUT R0, R6, 0x1c0, RZ, 0xc0, !PT ;  /* 0x000001c006007812 */ /* 0x000fe200078ec0ff */
[----:B------:R-:W-:Y:S01]  /*04c0*/  IMAD.SHL.U32 R159, R21, 0x8, RZ ;  /* 0x00000008159f7824 */ /* 0x000fe200078e00ff */
[----:B------:R-:W-:Y:S02]  /*04d0*/  ISETP.GE.AND P0, PT, R5, R17, PT ;  /* 0x000000110500720c */ /* 0x000fe40003f06270 */
[----:B------:R-:W-:Y:S02]  /*04e0*/  LEA.HI.X R14, R2, c[0x0][0x164], R3, 0x1, P1 ;  /* 0x00005900020e7a11 */ /* 0x000fe400008f0c03 */
[----:B------:R-:W-:-:S02]  /*04f0*/  IADD3 R5, R19, 0x20, RZ ;  /* 0x0000002013057810 */ /* 0x000fc40007ffe0ff */
[----:B------:R-:W-:Y:S02]  /*0500*/  SHF.R.U32.HI R2, RZ, 0x3, R0 ;  /* 0x00000003ff027819 */ /* 0x000fe40000011600 */
[----:B------:R-:W-:Y:S02]  /*0510*/  LOP3.LUT R0, R0, 0x38, R159, 0xf8, !PT ;  /* 0x0000003800007812 */ /* 0x000fe400078ef89f */
[-C--:B------:R-:W-:Y:S01]  /*0520*/  ISETP.GE.AND P1, PT, R19, R17.reuse, PT ;  /* 0x000000111300720c */ /* 0x080fe20003f26270 */
[----:B------:R-:W-:Y:S01]  /*0530*/  SHFL.IDX PT, R4, R15, RZ, 0x181f ;  /* 0x00181fff0f047589 */ /* 0x000fe200000e0000 */
[----:B------:R-:W-:Y:S02]  /*0540*/  ISETP.GE.AND P3, PT, R5, R17, PT ;  /* 0x000000110500720c */ /* 0x000fe40003f66270 */
[----:B------:R-:W-:Y:S01]  /*0550*/  LOP3.LUT R6, R0, R2, RZ, 0x3c, !PT ;  /* 0x0000000200067212 */ /* 0x000fe200078e3cff */
[----:B------:R-:W1:Y:S01]  /*0560*/  SHFL.IDX PT, R5, R14, RZ, 0x181f ;  /* 0x00181fff0e057589 */ /* 0x000e6200000e0000 */
[----:B------:R-:W-:-:S03]  /*0570*/  LEA.HI R0, R25, R156, RZ, 0x6 ;  /* 0x0000009c19007211 */ /* 0x000fc600078f30ff */
[----:B------:R-:W-:Y:S02]  /*0580*/  SHFL.IDX PT, R2, R15, 0x1, 0x181f ;  /* 0x00381f000f027f89 */ /* 0x000fe400000e0000 */
[----:B------:R-:W-:Y:S02]  /*0590*/  IMAD.SHL.U32 R0, R0, 0x8, RZ ;  /* 0x0000000800007824 */ /* 0x000fe400078e00ff */
[----:B------:R-:W2:Y:S01]  /*05a0*/  SHFL.IDX PT, R3, R14, 0x1, 0x181f ;  /* 0x00381f000e037f89 */ /* 0x000ea200000e0000 */
[----:B------:R-:W-:Y:S02]  /*05b0*/  IADD3 R160, R159, 0x40, RZ ;  /* 0x000000409fa07810 */ /* 0x000fe40007ffe0ff */
[----:B------:R-:W-:Y:S02]  /*05c0*/  LOP3.LUT R158, R6, 0xfffffe00, R0, 0xf8, !PT ;  /* 0xfffffe00069e7812 */ /* 0x000fe400078ef800 */
[----:B------:R-:W-:-:S04]  /*05d0*/  @!P1 SHF.R.S32.HI R0, RZ, 0x1f, R160 ;  /* 0x0000001fff009819 */ /* 0x000fc800000114a0 */
[-C--:B------:R-:W-:Y:S01]  /*05e0*/  @!P1 LEA.HI R0, R0, R160.reuse, RZ, 0x3 ;  /* 0x000000a000009211 */ /* 0x080fe200078f18ff */
[----:B------:R-:W-:Y:S01]  /*05f0*/  UMOV UR10, URZ ;  /* 0x0000003f000a7c82 */ /* 0x000fe20008000000 */
[----:B------:R-:W-:Y:S02]  /*0600*/  @!P0 SHF.R.S32.HI R6, RZ, 0x1f, R160 ;  /* 0x0000001fff068819 */ /* 0x000fe400000114a0 */
[----:B------:R-:W-:Y:S01]  /*0610*/  ISETP.GE.AND P6, PT, R160, c[0x0][0x198], PT ;  /* 0x00006600a0007a0c */ /* 0x000fe20003fc6270 */
[----:B------:R-:W-:Y:S01]  /*0620*/  STL [R1+0x24], R161 ;  /* 0x000024a101007387 */ /* 0x000fe20000100800 */
[----:B------:R-:W-:Y:S02]  /*0630*/  @!P1 LOP3.LUT R0, R0, 0xfffffff8, RZ, 0xc0, !PT ;  /* 0xfffffff800009812 */ /* 0x000fe400078ec0ff */
[----:B------:R-:W-:Y:S01]  /*0640*/  @!P0 LEA.HI R6, R6, R160, RZ, 0x3 ;  /* 0x000000a006068211 */ /* 0x000fe200078f18ff */
[----:B------:R3:W-:Y:S01]  /*0650*/  STL [R1+0x40], R7 ;  /* 0x0000400701007387 */ /* 0x0007e20000100800 */
[----:B------:R-:W-:-:S02]  /*0660*/  @!P1 IMAD.SHL.U32 R12, R158, 0x2, RZ ;  /* 0x000000029e0c9824 */ /* 0x000fc400078e00ff */
[----:B-1----:R-:W-:Y:S01]  /*0670*/  @!P1 IMAD.WIDE R10, R0, 0x2, R4 ;  /* 0x00000002000a9825 */ /* 0x002fe200078e0204 */
[----:B------:R-:W-:-:S03]  /*0680*/  @!P0 LOP3.LUT R0, R6, 0xfffffff8, RZ, 0xc0, !PT ;  /* 0xfffffff806008812 */ /* 0x000fc600078ec0ff */
[----:B------:R-:W-:-:S04]  /*0690*/  @!P1 IMAD.WIDE R4, R159, 0x2, R4 ;  /* 0x000000029f049825 */ /* 0x000fc800078e0204 */
[----:B------:R-:W-:Y:S01]  /*06a0*/  @!P0 IMAD.SHL.U32 R13, R158, 0x2, RZ ;  /* 0x000000029e0d8824 */ /* 0x000fe200078e00ff */
[----:B---3--:R-:W-:-:S04]  /*06b0*/  IADD3 R7, R19, 0x30, RZ ;  /* 0x0000003013077810 */ /* 0x008fc80007ffe0ff */
[----:B------:R-:W-:Y:S01]  /*06c0*/  ISETP.GE.AND P5, PT, R7, R17, PT ;  /* 0x000000110700720c */ /* 0x000fe20003fa6270 */
[----:B--2---:R-:W-:-:S04]  /*06d0*/  @!P0 IMAD.WIDE R6, R159, 0x2, R2 ;  /* 0x000000029f068825 */ /* 0x004fc800078e0202 */
[----:B------:R-:W-:Y:S01]  /*06e0*/  @!P0 IMAD.WIDE R2, R0, 0x2, R2 ;  /* 0x0000000200028825 */ /* 0x000fe200078e0202 */
[----:B------:R-:W-:-:S04]  /*06f0*/  @!P3 SHF.R.S32.HI R0, RZ, 0x1f, R160 ;  /* 0x0000001fff00b819 */ /* 0x000fc800000114a0 */
[----:B------:R-:W-:Y:S02]  /*0700*/  @!P3 LEA.HI R0, R0, R160, RZ, 0x3 ;  /* 0x000000a00000b211 */ /* 0x000fe400078f18ff */
[----:B------:R-:W-:Y:S02]  /*0710*/  IADD3 R16, R19, 0x40, RZ ;  /* 0x0000004013107810 */ /* 0x000fe40007ffe0ff */
[----:B------:R-:W-:Y:S01]  /*0720*/  @!P3 LOP3.LUT R0, R0, 0xfffffff8, RZ, 0xc0, !PT ;  /* 0xfffffff80000b812 */ /* 0x000fe200078ec0ff */
[----:B------:R-:W-:Y:S02]  /*0730*/  ULDC UR4, c[0x0][0x2ac] ;  /* 0x0000ab0000047ab9 */ /* 0x000fe40000000800 */
[----:B------:R-:W-:Y:S02]  /*0740*/  ULDC UR7, c[0x0][0x1d0] ;  /* 0x0000740000077ab9 */ /* 0x000fe40000000800 */
[----:B------:R-:W-:-:S04]  /*0750*/  UIMAD UR7, UR4, UR7, 0x3f ;  /* 0x0000003f040774a4 */ /* 0x000fc8000f8e0207 */
[----:B------:R-:W-:-:S04]  /*0760*/  USHF.R.S32.HI UR5, URZ, 0x1f, UR7 ;  /* 0x0000001f3f057899 */ /* 0x000fc80008011407 */
[----:B------:R-:W-:-:S04]  /*0770*/  ULEA.HI UR7, UR5, UR7, URZ, 0x6 ;  /* 0x0000000705077291 */ /* 0x000fc8000f8f303f */
[----:B------:R-:W-:Y:S02]  /*0780*/  USHF.R.S32.HI UR7, URZ, 0x6, UR7 ;  /* 0x000000063f077899 */ /* 0x000fe40008011407 */
[----:B------:R-:W-:Y:S02]  /*0790*/  ULDC UR9, c[0x0][0x1d0] ;  /* 0x0000740000097ab9 */ /* 0x000fe40000000800 */
[----:B------:R-:W-:-:S03]  /*07a0*/  UIMAD UR9, UR4, UR9, URZ ;  /* 0x00000009040972a4 */ /* 0x000fc6000f8e023f */
[----:B------:R-:W-:Y:S01]  /*07b0*/  ULDC.64 UR4, c[0x0][0x2b0] ;  /* 0x0000ac0000047ab9 */ /* 0x000fe20000000a00 */
[----:B-----5:R1:W2:Y:S01]  /*07c0*/  @P2 R2UR UR16, R8 ;  /* 0x00000000081023c2 */ /* 0x0202a200000e0000 */
[----:B------:R-:W-:-:S07]  /*07d0*/  ISETP.GE.AND P2, PT, R159, c[0x0][0x198], PT ;  /* 0x000066009f007a0c */ /* 0x000fce0003f46270 */
[----:B------:R3:W4:Y:S06]  /*07e0*/  @P4 R2UR UR10, R9 ;  /* 0x00000000090a43c2 */ /* 0x00072c00000e0000 */
[----:B------:R5:W-:Y:S04]  /*07f0*/  @!P1 LDGSTS.E.BYPASS.LTC128B.128 [R12+0x8100], [R4.64], !P2 ;  /* 0x08100000040c9fae */ /* 0x000be8000d101d4c */
[----:B------:R2:W-:Y:S04]  /*0800*/  @!P1 LDGSTS.E.BYPASS.LTC128B.128 [R12+0xc100], [R10.64], !P6 ;  /* 0x0c1000000a0c9fae */ /* 0x0005e8000f101d4c */
[----:B------:R2:W-:Y:S04]  /*0810*/  @!P0 LDGSTS.E.BYPASS.LTC128B.128 [R13+0x8900], [R6.64], !P2 ;  /* 0x08900000060d8fae */ /* 0x0005e8000d101d4c */
[----:B-1----:R-:W-:Y:S04]  /*0820*/  SHFL.IDX PT, R8, R15, 0x2, 0x181f ;  /* 0x00581f000f087f89 */ /* 0x002fe800000e0000 */
[----:B------:R1:W-:Y:S04]  /*0830*/  @!P0 LDGSTS.E.BYPASS.LTC128B.128 [R13+0xc900], [R2.64], !P6 ;  /* 0x0c900000020d8fae */ /* 0x0003e8000f101d4c */
[----:B---3--:R-:W3:Y:S01]  /*0840*/  SHFL.IDX PT, R9, R14, 0x2, 0x181f ;  /* 0x00581f000e097f89 */ /* 0x008ee200000e0000 */
[----:B------:R-:W-:-:S03]  /*0850*/  ISETP.GE.AND P0, PT, R159, c[0x0][0x198], PT ;  /* 0x000066009f007a0c */ /* 0x000fc60003f06270 */
[----:B--2---:R-:W-:Y:S04]  /*0860*/  SHFL.IDX PT, R6, R15, 0x3, 0x181f ;  /* 0x00781f000f067f89 */ /* 0x004fe800000e0000 */
[----:B------:R-:W2:Y:S01]  /*0870*/  SHFL.IDX PT, R7, R14, 0x3, 0x181f ;  /* 0x00781f000e077f89 */ /* 0x000ea200000e0000 */
[----:B-----5:R-:W-:Y:S02]  /*0880*/  IADD3 R5, R19, 0x50, RZ ;  /* 0x0000005013057810 */ /* 0x020fe40007ffe0ff */
[----:B------:R-:W-:Y:S01]  /*0890*/  @!P5 SHF.R.S32.HI R4, RZ, 0x1f, R160 ;  /* 0x0000001fff04d819 */ /* 0x000fe200000114a0 */
[----:B-1----:R-:W-:Y:S02]  /*08a0*/  @!P3 IMAD.SHL.U32 R13, R158, 0x2, RZ ;  /* 0x000000029e0db824 */ /* 0x002fe400078e00ff */
[----:B---3--:R-:W-:Y:S01]  /*08b0*/  @!P3 IMAD.WIDE R2, R159, 0x2, R8 ;  /* 0x000000029f02b825 */ /* 0x008fe200078e0208 */
[----:B------:R-:W-:-:S03]  /*08c0*/  ISETP.GE.AND P4, PT, R16, R17, PT ;  /* 0x000000111000720c */ /* 0x000fc60003f86270 */
[----:B------:R-:W-:Y:S01]  /*08d0*/  @!P3 IMAD.WIDE R10, R0, 0x2, R8 ;  /* 0x00000002000ab825 */ /* 0x000fe200078e0208 */
[----:B------:R-:W-:Y:S01]  /*08e0*/  @!P5 LEA.HI R0, R4, R160, RZ, 0x3 ;  /* 0x000000a00400d211 */ /* 0x000fe200078f18ff */
[----:B------:R1:W-:Y:S01]  /*08f0*/  @!P3 LDGSTS.E.BYPASS.LTC128B.128 [R13+0x9100], [R2.64], !P0 ;  /* 0x09100000020dbfae */ /* 0x0003e2000c101d4c */
[----:B------:R-:W-:-:S03]  /*0900*/  ISETP.GE.AND P2, PT, R5, R17, PT ;  /* 0x000000110500720c */ /* 0x000fc60003f46270 */
[----:B------:R-:W-:Y:S01]  /*0910*/  SHFL.IDX PT, R4, R15, 0x4, 0x181f ;  /* 0x00981f000f047f89 */ /* 0x000fe200000e0000 */
[----:B------:R-:W-:-:S03]  /*0920*/  @!P5 LOP3.LUT R12, R0, 0xfffffff8, RZ, 0xc0, !PT ;  /* 0xfffffff8000cd812 */ /* 0x000fc600078ec0ff */
[----:B------:R-:W3:Y:S01]  /*0930*/  SHFL.IDX PT, R5, R14, 0x4, 0x181f ;  /* 0x00981f000e057f89 */ /* 0x000ee200000e0000 */
[----:B------:R-:W-:Y:S02]  /*0940*/  @!P5 IMAD.SHL.U32 R0, R158, 0x2, RZ ;  /* 0x000000029e00d824 */ /* 0x000fe400078e00ff */
[C-C-:B--2---:R-:W-:Y:S01]  /*0950*/  @!P5 IMAD.WIDE R8, R159.reuse, 0x2, R6.reuse ;  /* 0x000000029f08d825 */ /* 0x144fe200078e0206 */
[----:B------:R2:W-:Y:S03]  /*0960*/  @!P3 LDGSTS.E.BYPASS.LTC128B.128 [R13+0xd100], [R10.64], !P6 ;  /* 0x0d1000000a0dbfae */ /* 0x0005e6000f101d4c */
[----:B------:R-:W-:Y:S01]  /*0970*/  @!P5 IMAD.WIDE R6, R12, 0x2, R6 ;  /* 0x000000020c06d825 */ /* 0x000fe200078e0206 */
[----:B------:R5:W-:Y:S04]  /*0980*/  @!P5 LDGSTS.E.BYPASS.LTC128B.128 [R0+0x9900], [R8.64], !P0 ;  /* 0x099000000800dfae */ /* 0x000be8000c101d4c */
[----:B------:R2:W-:Y:S04]  /*0990*/  @!P5 LDGSTS.E.BYPASS.LTC128B.128 [R0+0xd900], [R6.64], !P6 ;  /* 0x0d9000000600dfae */ /* 0x0005e8000f101d4c */
[----:B-1----:R-:W-:Y:S04]  /*09a0*/  SHFL.IDX PT, R2, R15, 0x5, 0x181f ;  /* 0x00b81f000f027f89 */ /* 0x002fe800000e0000 */
[----:B------:R-:W1:Y:S01]  /*09b0*/  SHFL.IDX PT, R3, R14, 0x5, 0x181f ;  /* 0x00b81f000e037f89 */ /* 0x000e6200000e0000 */
[----:B------:R-:W-:-:S02]  /*09c0*/  ISETP.GE.AND P5, PT, R159, c[0x0][0x198], PT ;  /* 0x000066009f007a0c */ /* 0x000fc40003fa6270 */
[--C-:B-----5:R-:W-:Y:S02]  /*09d0*/  @!P4 SHF.R.S32.HI R8, RZ, 0x1f, R160.reuse ;  /* 0x0000001fff08c819 */ /* 0x120fe400000114a0 */
[----:B--2---:R-:W-:Y:S02]  /*09e0*/  @!P2 SHF.R.S32.HI R0, RZ, 0x1f, R160 ;  /* 0x0000001fff00a819 */ /* 0x004fe400000114a0 */
[-C--:B------:R-:W-:Y:S02]  /*09f0*/  @!P4 LEA.HI R6, R8, R160.reuse, RZ, 0x3 ;  /* 0x000000a00806c211 */ /* 0x080fe400078f18ff */
[----:B------:R-:W-:Y:S02]  /*0a00*/  @!P2 LEA.HI R0, R0, R160, RZ, 0x3 ;  /* 0x000000a00000a211 */ /* 0x000fe400078f18ff */
[----:B------:R-:W-:Y:S02]  /*0a10*/  IADD3 R9, R19, 0x70, RZ ;  /* 0x0000007013097810 */ /* 0x000fe40007ffe0ff */
[----:B------:R-:W-:-:S02]  /*0a20*/  @!P4 LOP3.LUT R6, R6, 0xfffffff8, RZ, 0xc0, !PT ;  /* 0xfffffff80606c812 */ /* 0x000fc400078ec0ff */
[----:B------:R-:W-:Y:S02]  /*0a30*/  @!P2 LOP3.LUT R7, R0, 0xfffffff8, RZ, 0xc0, !PT ;  /* 0xfffffff80007a812 */ /* 0x000fe400078ec0ff */
[----:B------:R-:W-:Y:S01]  /*0a40*/  ISETP.GE.AND P0, PT, R9, R17, PT ;  /* 0x000000110900720c */ /* 0x000fe20003f06270 */
[----:B---3--:R-:W-:Y:S01]  /*0a50*/  @!P4 IMAD.WIDE R8, R6, 0x2, R4 ;  /* 0x000000020608c825 */ /* 0x008fe200078e0204 */
[----:B------:R-:W-:-:S03]  /*0a60*/  IADD3 R16, R19, 0x60, RZ ;  /* 0x0000006013107810 */ /* 0x000fc60007ffe0ff */
[----:B------:R-:W-:Y:S02]  /*0a70*/  @!P4 IMAD.SHL.U32 R0, R158, 0x2, RZ ;  /* 0x000000029e00c824 */ /* 0x000fe400078e00ff */
[----:B------:R-:W-:-:S04]  /*0a80*/  @!P4 IMAD.WIDE R4, R159, 0x2, R4 ;  /* 0x000000029f04c825 */ /* 0x000fc800078e0204 */
[--C-:B-1----:R-:W-:Y:S01]  /*0a90*/  @!P2 IMAD.WIDE R6, R7, 0x2, R2.reuse ;  /* 0x000000020706a825 */ /* 0x102fe200078e0202 */
[----:B------:R-:W-:Y:S01]  /*0aa0*/  ISETP.GE.AND P1, PT, R16, R17, PT ;  /* 0x000000111000720c */ /* 0x000fe20003f26270 */
[----:B------:R1:W-:Y:S02]  /*0ab0*/  @!P4 LDGSTS.E.BYPASS.LTC128B.128 [R0+0xa100], [R4.64], !P5 ;  /* 0x0a1000000400cfae */ /* 0x0003e4000e901d4c */
[----:B------:R-:W-:Y:S02]  /*0ac0*/  @!P2 IMAD.SHL.U32 R10, R158, 0x2, RZ ;  /* 0x000000029e0aa824 */ /* 0x000fe400078e00ff */
[----:B------:R-:W-:Y:S01]  /*0ad0*/  @!P2 IMAD.WIDE R2, R159, 0x2, R2 ;  /* 0x000000029f02a825 */ /* 0x000fe200078e0202 */
[----:B------:R2:W-:Y:S03]  /*0ae0*/  @!P4 LDGSTS.E.BYPASS.LTC128B.128 [R0+0xe100], [R8.64], !P6 ;  /* 0x0e1000000800cfae */ /* 0x0005e6000f101d4c */
[----:B------:R-:W-:Y:S01]  /*0af0*/  IMAD.U32 R11, RZ, RZ, UR7 ;  /* 0x00000007ff0b7e24 */ /* 0x000fe2000f8e00ff */
[----:B------:R3:W-:Y:S01]  /*0b00*/  @!P2 LDGSTS.E.BYPASS.LTC128B.128 [R10+0xa900], [R2.64], !P5 ;  /* 0x0a900000020aafae */ /* 0x0007e2000e901d4c */
[----:B------:R-:W-:-:S02]  /*0b10*/  ISETP.NE.AND P3, PT, R162, 0x1, PT ;  /* 0x00000001a200780c */ /* 0x000fc40003f65270 */
[----:B------:R-:W-:Y:S01]  /*0b20*/  IMAD R11, R11, 0x40, R161 ;  /* 0x000000400b0b7824 */ /* 0x000fe200078e02a1 */
[----:B------:R5:W-:Y:S04]  /*0b30*/  @!P2 LDGSTS.E.BYPASS.LTC128B.128 [R10+0xe900], [R6.64], !P6 ;  /* 0x0e900000060aafae */ /* 0x000be8000f101d4c */
[----:B-1----:R-:W-:Y:S04]  /*0b40*/  SHFL.IDX PT, R4, R15, 0x6, 0x181f ;  /* 0x00d81f000f047f89 */ /* 0x002fe800000e0000 */
[----:B------:R-:W1:Y:S04]  /*0b50*/  SHFL.IDX PT, R5, R14, 0x6, 0x181f ;  /* 0x00d81f000e057f89 */ /* 0x000e6800000e0000 */
[----:B---3--:R-:W-:Y:S04]  /*0b60*/  SHFL.IDX PT, R2, R15, 0x7, 0x181f ;  /* 0x00f81f000f027f89 */ /* 0x008fe800000e0000 */
[----:B------:R3:W3:Y:S01]  /*0b70*/  SHFL.IDX PT, R3, R14, 0x7, 0x181f ;  /* 0x00f81f000e037f89 */ /* 0x0006e200000e0000 */
[----:B--2---:R-:W-:-:S02]  /*0b80*/  IADD3 R0, R11, -0x40, RZ ;  /* 0xffffffc00b007810 */ /* 0x004fc40007ffe0ff */
[--C-:B-----5:R-:W-:Y:S02]  /*0b90*/  @!P1 SHF.R.S32.HI R7, RZ, 0x1f, R160.reuse ;  /* 0x0000001fff079819 */ /* 0x120fe400000114a0 */
[----:B----4-:R-:W-:Y:S02]  /*0ba0*/  IADD3 R13, R0, UR10, RZ ;  /* 0x0000000a000d7c10 */ /* 0x010fe4000fffe0ff */
[----:B------:R-:W-:Y:S02]  /*0bb0*/  @!P0 SHF.R.S32.HI R6, RZ, 0x1f, R160 ;  /* 0x0000001fff068819 */ /* 0x000fe400000114a0 */
[-C--:B------:R-:W-:Y:S01]  /*0bc0*/  @!P1 LEA.HI R7, R7, R160.reuse, RZ, 0x3 ;  /* 0x000000a007079211 */ /* 0x080fe200078f18ff */
[----:B------:R-:W-:Y:S01]  /*0bd0*/  @P3 IMAD.HI.U32 R8, R13, c[0x0][0x2bc], RZ ;  /* 0x0000af000d083a27 */ /* 0x000fe200078e00ff */
[----:B------:R-:W-:Y:S02]  /*0be0*/  @!P0 LEA.HI R6, R6, R160, RZ, 0x3 ;  /* 0x000000a006068211 */ /* 0x000fe400078f18ff */
[----:B------:R-:W-:-:S02]  /*0bf0*/  @!P1 LOP3.LUT R7, R7, 0xfffffff8, RZ, 0xc0, !PT ;  /* 0xfffffff807079812 */ /* 0x000fc400078ec0ff */
[----:B------:R-:W-:Y:S01]  /*0c00*/  ISETP.GE.AND P2, PT, R0, UR9, PT ;  /* 0x0000000900007c0c */ /* 0x000fe2000bf46270 */
[----:B------:R-:W-:Y:S01]  /*0c10*/  IMAD.MOV.U32 R0, RZ, RZ, R13 ;  /* 0x000000ffff007224 */ /* 0x000fe200078e000d */
[----:B------:R-:W-:Y:S02]  /*0c20*/  @!P0 LOP3.LUT R16, R6, 0xfffffff8, RZ, 0xc0, !PT ;  /* 0xfffffff806108812 */ /* 0x000fe400078ec0ff */
[----:B------:R-:W-:Y:S01]  /*0c30*/  @P3 SHF.R.U32.HI R0, RZ, c[0x0][0x2c0], R8 ;  /* 0x0000b000ff003a19 */ /* 0x000fe20000011608 */
[----:B-1----:R-:W-:-:S04]  /*0c40*/  @!P1 IMAD.WIDE R8, R159, 0x2, R4 ;  /* 0x000000029f089825 */ /* 0x002fc800078e0204 */
[C---:B---3--:R-:W-:Y:S02]  /*0c50*/  @!P1 IMAD.SHL.U32 R14, R158.reuse, 0x2, RZ ;  /* 0x000000029e0e9824 */ /* 0x048fe400078e00ff */
[----:B------:R-:W-:Y:S01]  /*0c60*/  @!P1 IMAD.WIDE R10, R7, 0x2, R4 ;  /* 0x00000002070a9825 */ /* 0x000fe200078e0204 */
[----:B------:R-:W-:Y:S02]  /*0c70*/  @!UP0 UMOV UR16, UR11 ;  /* 0x0000000b00108c82 */ /* 0x000fe40008000000 */
[----:B------:R1:W-:Y:S01]  /*0c80*/  @!P1 LDGSTS.E.BYPASS.LTC128B.128 [R14+0xb100], [R8.64], !P5 ;  /* 0x0b100000080e9fae */ /* 0x0003e2000e901d4c */
[----:B------:R-:W-:Y:S02]  /*0c90*/  @!P0 IMAD.SHL.U32 R12, R158, 0x2, RZ ;  /* 0x000000029e0c8824 */ /* 0x000fe400078e00ff */
[--C-:B------:R-:W-:Y:S01]  /*0ca0*/  @!P0 IMAD.WIDE R4, R159, 0x2, R2.reuse ;  /* 0x000000029f048825 */ /* 0x100fe200078e0202 */
[----:B------:R-:W-:Y:S01]  /*0cb0*/  USHF.R.S32.HI UR11, URZ, 0x1f, UR16 ;  /* 0x0000001f3f0b7899 */ /* 0x000fe20008011410 */
[----:B------:R2:W-:Y:S02]  /*0cc0*/  @!P1 LDGSTS.E.BYPASS.LTC128B.128 [R14+0xf100], [R10.64], !P6 ;  /* 0x0f1000000a0e9fae */ /* 0x0005e4000f101d4c */
[----:B------:R-:W-:Y:S01]  /*0cd0*/  @!P0 IMAD.WIDE R2, R16, 0x2, R2 ;  /* 0x0000000210028825 */ /* 0x000fe200078e0202 */
[----:B------:R-:W-:Y:S01]  /*0ce0*/  ISETP.GT.OR P2, PT, R161, 0x3f, P2 ;  /* 0x0000003fa100780c */ /* 0x000fe20001744670 */
[----:B------:R3:W-:Y:S01]  /*0cf0*/  @!P0 LDGSTS.E.BYPASS.LTC128B.128 [R12+0xb900], [R4.64], !P5 ;  /* 0x0b900000040c8fae */ /* 0x0007e2000e901d4c */
[----:B------:R-:W-:-:S03]  /*0d00*/  UIMAD UR11, UR11, UR4, URZ ;  /* 0x000000040b0b72a4 */ /* 0x000fc6000f8e023f */
[----:B------:R4:W-:Y:S04]  /*0d10*/  @!P0 LDGSTS.E.BYPASS.LTC128B.128 [R12+0xf900], [R2.64], !P6 ;  /* 0x0f900000020c8fae */ /* 0x0009e8000f101d4c */
[----:B------:R-:W0:Y:S01]  /*0d20*/  LDGDEPBAR ;  /* 0x00000000000079af */ /* 0x000e220000000000 */
[----:B------:R-:W-:Y:S02]  /*0d30*/  UIMAD.WIDE.U32 UR14, UR16, UR4, URZ ;  /* 0x00000004100e72a5 */ /* 0x000fe4000f8e003f */
[----:B------:R-:W-:Y:S01]  /*0d40*/  UIMAD UR11, UR16, UR5, UR11 ;  /* 0x00000005100b72a4 */ /* 0x000fe2000f8e020b */
[----:B------:R-:W-:Y:S02]  /*0d50*/  IMAD.MOV.U32 R29, RZ, RZ, RZ ;  /* 0x000000ffff1d7224 */ /* 0x000fe400078e00ff */
[----:B------:R-:W-:-:S02]  /*0d60*/  ULDC.64 UR4, c[0x0][0x1e8] ;  /* 0x00007a0000047ab9 */ /* 0x000fc40000000a00 */
[----:B------:R-:W-:Y:S01]  /*0d70*/  UIADD3 UR11, UR15, UR11, URZ ;  /* 0x0000000b0f0b7290 */ /* 0x000fe2000fffe03f */
[----:B------:R-:W-:-:S05]  /*0d80*/  @!P2 IADD3 R15, P3, R0, UR14, RZ ;  /* 0x0000000e000fac10 */ /* 0x000fca000ff7e0ff */
[----:B------:R-:W-:Y:S02]  /*0d90*/  @!P2 LEA.HI.X.SX32 R17, R0, UR11, 0x1, P3 ;  /* 0x0000000b0011ac11 */ /* 0x000fe400098f0eff */
[----:B------:R-:W-:-:S04]  /*0da0*/  @!P2 LEA R6, P3, R15, c[0x0][0x2a0], 0x2 ;  /* 0x0000a8000f06aa11 */ /* 0x000fc800078610ff */
[----:B------:R-:W-:Y:S01]  /*0db0*/  @!P2 LEA.HI.X R7, R15, c[0x0][0x2a4], R17, 0x2, P3 ;  /* 0x0000a9000f07aa11 */ /* 0x000fe200018f1411 */
[----:B------:R-:W-:Y:S06]  /*0dc0*/  BAR.SYNC.DEFER_BLOCKING 0x0 ;  /* 0x0000000000007b1d */ /* 0x000fec0000010000 */
[----:B------:R5:W2:Y:S01]  /*0dd0*/  @!P2 LDG.E R29, [R6.64] ;  /* 0x0000000c061da981 */ /* 0x000aa2000c1e1900 */
[----:B------:R-:W-:-:S04]  /*0de0*/  IMAD.MOV R0, RZ, RZ, -R0 ;  /* 0x000000ffff007224 */ /* 0x000fc800078e0a00 */
[----:B------:R-:W-:-:S05]  /*0df0*/  IMAD R30, R0, c[0x0][0x2b8], R13 ;  /* 0x0000ae00001e7a24 */ /* 0x000fca00078e020d */
[----:B------:R-:W-:Y:S01]  /*0e00*/  SHF.R.S32.HI R24, RZ, 0x1f, R30 ;  /* 0x0000001fff187819 */ /* 0x000fe2000001141e */
[----:B----4-:R-:W-:-:S04]  /*0e10*/  IMAD.WIDE.U32 R2, R30, c[0x0][0x1e0], RZ ;  /* 0x000078001e027a25 */ /* 0x010fc800078e00ff */
[----:B------:R-:W-:Y:S01]  /*0e20*/  IMAD R0, R24, c[0x0][0x1e0], RZ ;  /* 0x0000780018007a24 */ /* 0x000fe200078e02ff */
[----:B------:R-:W-:-:S03]  /*0e30*/  UIMAD UR16, UR6, UR4, URZ ;  /* 0x00000004061072a4 */ /* 0x000fc6000f8e023f */
[----:B------:R-:W-:Y:S01]  /*0e40*/  IMAD R0, R30, c[0x0][0x1e4], R0 ;  /* 0x000079001e007a24 */ /* 0x000fe200078e0200 */
[----:B------:R-:W-:-:S03]  /*0e50*/  UIMAD.WIDE.U32 UR18, UR8, UR4, URZ ;  /* 0x00000004081272a5 */ /* 0x000fc6000f8e003f */
[----:B------:R-:W-:Y:S01]  /*0e60*/  IMAD.IADD R3, R3, 0x1, R0 ;  /* 0x0000000103037824 */ /* 0x000fe200078e0200 */
[----:B------:R-:W-:Y:S02]  /*0e70*/  UIMAD UR16, UR8, UR5, UR16 ;  /* 0x00000005081072a4 */ /* 0x000fe4000f8e0210 */
[----:B------:R-:W-:Y:S02]  /*0e80*/  ULEA UR17, UR7, 0xffffffc0, 0x6 ;  /* 0xffffffc007117891 */ /* 0x000fe4000f8e303f */
[----:B------:R-:W-:Y:S02]  /*0e90*/  UIADD3 UR16, UR19, UR16, URZ ;  /* 0x0000001013107290 */ /* 0x000fe4000fffe03f */
[----:B------:R-:W-:Y:S01]  /*0ea0*/  UIADD3 UR17, UR9, -UR17, URZ ;  /* 0x8000001109117290 */ /* 0x000fe2000fffe03f */
[----:B-1----:R-:W-:Y:S01]  /*0eb0*/  LEA.HI R8, R25, R156, RZ, 0x4 ;  /* 0x0000009c19087211 */ /* 0x002fe200078f20ff */
[----:B---3--:R-:W-:Y:S01]  /*0ec0*/  IMAD.SHL.U32 R5, R21, 0x40, RZ ;  /* 0x0000004015057824 */ /* 0x008fe200078e00ff */
[----:B------:R-:W-:Y:S01]  /*0ed0*/  ISETP.GE.AND P3, PT, R159, c[0x0][0x1d4], PT ;  /* 0x000075009f007a0c */ /* 0x000fe20003f66270 */
[----:B-----5:R-:W-:Y:S01]  /*0ee0*/  IMAD.SHL.U32 R6, R18, 0x8, RZ ;  /* 0x0000000812067824 */ /* 0x020fe200078e00ff */
[----:B------:R-:W-:Y:S01]  /*0ef0*/  ISETP.GE.AND P4, PT, R160, c[0x0][0x1d4], PT ;  /* 0x00007500a0007a0c */ /* 0x000fe20003f86270 */
[----:B------:R1:W-:Y:S01]  /*0f00*/  STL [R1+0x3c], R19 ;  /* 0x00003c1301007387 */ /* 0x0003e20000100800 */
[----:B------:R-:W-:Y:S01]  /*0f10*/  IADD3 R26, -R18, UR17, RZ ;  /* 0x00000011121a7c10 */ /* 0x000fe2000fffe1ff */
[----:B------:R-:W-:Y:S01]  /*0f20*/  IMAD.MOV.U32 R28, RZ, RZ, 0x20 ;  /* 0x00000020ff1c7424 */ /* 0x000fe200078e00ff */
[----:B------:R-:W-:-:S02]  /*0f30*/  UISETP.GE.AND UP0, UPT, UR9, 0x1, UPT ;  /* 0x000000010900788c */ /* 0x000fc4000bf06270 */
[----:B------:R-:W-:Y:S01]  /*0f40*/  ISETP.GE.AND P5, PT, R26, 0x1, PT ;  /* 0x000000011a00780c */ /* 0x000fe20003fa6270 */
[----:B------:R-:W-:Y:S01]  /*0f50*/  ULDC.64 UR4, c[0x0][0x210] ;  /* 0x0000840000047ab9 */ /* 0x000fe20000000a00 */
[----:B------:R-:W-:Y:S02]  /*0f60*/  LOP3.LUT R7, R8, 0xfffffff0, RZ, 0xc0, !PT ;  /* 0xfffffff008077812 */ /* 0x000fe400078ec0ff */
[----:B------:R-:W-:Y:S02]  /*0f70*/  LOP3.LUT R5, R5, 0x1c0, RZ, 0xc0, !PT ;  /* 0x000001c005057812 */ /* 0x000fe400078ec0ff */
[----:B------:R-:W-:Y:S01]  /*0f80*/  SHF.R.S32.HI R12, RZ, 0x4, R8 ;  /* 0x00000004ff0c7819 */ /* 0x000fe20000011408 */
[----:B------:R-:W-:Y:S01]  /*0f90*/  IMAD.IADD R7, R156, 0x1, -R7 ;  /* 0x000000019c077824 */ /* 0x000fe200078e0a07 */
[----:B------:R-:W-:Y:S02]  /*0fa0*/  LOP3.LUT R17, R5, 0x8, R6, 0xf8, !PT ;  /* 0x0000000805117812 */ /* 0x000fe400078ef806 */
[----:B------:R-:W-:-:S03]  /*0fb0*/  SHF.R.U32.HI R13, RZ, 0x3, R5 ;  /* 0x00000003ff0d7819 */ /* 0x000fc60000011605 */
[----:B------:R-:W-:Y:S02]  /*0fc0*/  @P5 SHF.R.S32.HI R6, RZ, 0x1f, R160 ;  /* 0x0000001fff065819 */ /* 0x000fe400000114a0 */
[----:B------:R-:W-:Y:S02]  /*0fd0*/  LEA.HI R8, R8, R12, RZ, 0x1 ;  /* 0x0000000c08087211 */ /* 0x000fe400078f08ff */
[----:B------:R-:W-:Y:S02]  /*0fe0*/  SHF.R.S32.HI R9, RZ, 0x1f, R7 ;  /* 0x0000001fff097819 */ /* 0x000fe40000011407 */
[----:B------:R-:W-:Y:S02]  /*0ff0*/  @P5 LEA.HI R5, R6, R160, RZ, 0x3 ;  /* 0x000000a006055211 */ /* 0x000fe400078f18ff */
[C---:B------:R-:W-:Y:S02]  /*1000*/  ISETP.GE.AND P2, PT, R26.reuse, 0x11, PT ;  /* 0x000000111a00780c */ /* 0x040fe40003f46270 */
[----:B------:R-:W-:-:S02]  /*1010*/  ISETP.GE.AND P1, PT, R26, 0x21, PT ;  /* 0x000000211a00780c */ /* 0x000fc40003f26270 */
[----:B------:R-:W-:Y:S02]  /*1020*/  @P5 LOP3.LUT R6, R5, 0xfffffff8, RZ, 0xc0, !PT ;  /* 0xfffffff805065812 */ /* 0x000fe400078ec0ff */
[----:B------:R-:W-:Y:S02]  /*1030*/  LOP3.LUT R18, R8, 0xfffffffe, RZ, 0xc0, !PT ;  /* 0xfffffffe08127812 */ /* 0x000fe400078ec0ff */
[----:B------:R-:W-:-:S04]  /*1040*/  LEA.HI R22, R9, R7, RZ, 0x3 ;  /* 0x0000000709167211 */ /* 0x000fc800078f18ff */
[----:B------:R-:W-:Y:S01]  /*1050*/  LOP3.LUT R16, R22, 0xfffffff8, RZ, 0xc0, !PT ;  /* 0xfffffff816107812 */ /* 0x000fe200078ec0ff */
[----:B------:R-:W-:Y:S01]  /*1060*/  IMAD.IADD R20, R12, 0x1, -R18 ;  /* 0x000000010c147824 */ /* 0x000fe200078e0a12 */
[----:B------:R-:W-:Y:S01]  /*1070*/  LOP3.LUT R23, R17, R13, RZ, 0x3c, !PT ;  /* 0x0000000d11177212 */ /* 0x000fe200078e3cff */
[C---:B------:R-:W-:Y:S02]  /*1080*/  @P2 IMAD.SHL.U32 R18, R158.reuse, 0x2, RZ ;  /* 0x000000029e122824 */ /* 0x040fe400078e00ff */
[----:B-1----:R-:W-:Y:S02]  /*1090*/  IMAD.IADD R19, R7, 0x1, -R16 ;  /* 0x0000000107137824 */ /* 0x002fe400078e0a10 */
[----:B------:R-:W-:Y:S01]  /*10a0*/  @P1 IMAD.SHL.U32 R17, R158, 0x2, RZ ;  /* 0x000000029e111824 */ /* 0x000fe200078e00ff */
[----:B------:R-:W-:Y:S01]  /*10b0*/  LEA.HI R25, R25, R156, RZ, 0x5 ;  /* 0x0000009c19197211 */ /* 0x000fe200078f28ff */
[----:B------:R-:W-:Y:S04]  /*10c0*/  STL [R1+0x8], R159 ;  /* 0x0000089f01007387 */ /* 0x000fe80000100800 */
[----:B------:R-:W-:Y:S04]  /*10d0*/  STL [R1+0x28], R160 ;  /* 0x000028a001007387 */ /* 0x000fe80000100800 */
[----:B------:R-:W-:Y:S04]  /*10e0*/  STL [R1+0x38], R158 ;  /* 0x0000389e01007387 */ /* 0x000fe80000100800 */
[----:B------:R-:W-:Y:S01]  /*10f0*/  STL [R1+0x10], R30 ;  /* 0x0000101e01007387 */ /* 0x000fe20000100800 */
[----:B------:R-:W-:-:S02]  /*1100*/  UIMAD UR6, UR6, UR4, URZ ;  /* 0x00000004060672a4 */ /* 0x000fc4000f8e023f */
[----:B------:R-:W-:Y:S02]  /*1110*/  UIMAD.WIDE.U32 UR20, UR8, UR4, URZ ;  /* 0x00000004081472a5 */ /* 0x000fe4000f8e003f */
[----:B------:R-:W-:Y:S01]  /*1120*/  UIMAD UR5, UR8, UR5, UR6 ;  /* 0x00000005080572a4 */ /* 0x000fe2000f8e0206 */
[----:B------:R-:W-:-:S03]  /*1130*/  SEL R157, RZ, 0x10, P4 ;  /* 0x00000010ff9d7807 */ /* 0x000fc60002000000 */
[----:B------:R-:W-:Y:S01]  /*1140*/  UIADD3 UR5, UR21, UR5, URZ ;  /* 0x0000000515057290 */ /* 0x000fe2000fffe03f */
[----:B--2---:R-:W-:Y:S01]  /*1150*/  SHF.R.S32.HI R27, RZ, 0x1f, R29 ;  /* 0x0000001fff1b7819 */ /* 0x004fe2000001141d */
[----:B------:R-:W-:-:S04]  /*1160*/  IMAD.WIDE.U32 R2, R29, c[0x0][0x1f0], R2 ;  /* 0x00007c001d027a25 */ /* 0x000fc800078e0002 */
[----:B------:R-:W-:Y:S01]  /*1170*/  IMAD R0, R27, c[0x0][0x1f0], RZ ;  /* 0x00007c001b007a24 */ /* 0x000fe200078e02ff */
[----:B------:R-:W-:-:S03]  /*1180*/  IADD3 R2, P0, R2, UR18, RZ ;  /* 0x0000001202027c10 */ /* 0x000fc6000ff1e0ff */
[----:B------:R-:W-:-:S05]  /*1190*/  IMAD R0, R29, c[0x0][0x1f4], R0 ;  /* 0x00007d001d007a24 */ /* 0x000fca00078e0200 */
[----:B------:R-:W-:Y:S02]  /*11a0*/  IADD3.X R0, R3, UR16, R0, P0, !PT ;  /* 0x0000001003007c10 */ /* 0x000fe400087fe400 */
[----:B------:R-:W-:-:S04]  /*11b0*/  LEA R4, P0, R2, c[0x0][0x1c8], 0x1 ;  /* 0x0000720002047a11 */ /* 0x000fc800078008ff */
[----:B------:R-:W-:Y:S02]  /*11c0*/  LEA.HI.X R0, R2, c[0x0][0x1cc], R0, 0x1, P0 ;  /* 0x0000730002007a11 */ /* 0x000fe400000f0c00 */
[----:B------:R-:W-:Y:S04]  /*11d0*/  SHFL.IDX PT, R2, R4, RZ, 0x181f ;  /* 0x00181fff04027589 */ /* 0x000fe800000e0000 */
[----:B------:R-:W1:Y:S04]  /*11e0*/  SHFL.IDX PT, R3, R0, RZ, 0x181f ;  /* 0x00181fff00037589 */ /* 0x000e6800000e0000 */
[----:B------:R-:W-:Y:S04]  /*11f0*/  SHFL.IDX PT, R10, R4, 0x1, 0x181f ;  /* 0x00381f00040a7f89 */ /* 0x000fe800000e0000 */
[----:B------:R-:W2:Y:S01]  /*1200*/  SHFL.IDX PT, R11, R0, 0x1, 0x181f ;  /* 0x00381f00000b7f89 */ /* 0x000ea200000e0000 */
[----:B------:R-:W-:-:S03]  /*1210*/  ISETP.GE.AND P0, PT, R26, 0x31, PT ;  /* 0x000000311a00780c */ /* 0x000fc60003f06270 */
[----:B------:R-:W-:Y:S04]  /*1220*/  SHFL.IDX PT, R8, R4, 0x2, 0x181f ;  /* 0x00581f0004087f89 */ /* 0x000fe800000e0000 */
[----:B------:R-:W3:Y:S04]  /*1230*/  SHFL.IDX PT, R9, R0, 0x2, 0x181f ;  /* 0x00581f0000097f89 */ /* 0x000ee800000e0000 */
[----:B------:R1:W-:Y:S04]  /*1240*/  SHFL.IDX PT, R14, R4, 0x3, 0x181f ;  /* 0x00781f00040e7f89 */ /* 0x0003e800000e0000 */
[----:B------:R4:W5:Y:S01]  /*1250*/  SHFL.IDX PT, R15, R0, 0x3, 0x181f ;  /* 0x00781f00000f7f89 */ /* 0x00096200000e0000 */
[----:B-1----:R-:W-:-:S04]  /*1260*/  @P5 IMAD.WIDE R4, R159, 0x2, R2 ;  /* 0x000000029f045825 */ /* 0x002fc800078e0202 */
[----:B----4-:R-:W-:Y:S02]  /*1270*/  @P5 IMAD.SHL.U32 R0, R158, 0x2, RZ ;  /* 0x000000029e005824 */ /* 0x010fe400078e00ff */
[----:B------:R-:W-:-:S03]  /*1280*/  @P5 IMAD.WIDE R2, R6, 0x2, R2 ;  /* 0x0000000206025825 */ /* 0x000fc600078e0202 */
[----:B------:R1:W-:Y:S04]  /*1290*/  @P5 LDGSTS.E.BYPASS.LTC128B.128 [R0+0x4100], [R4.64], !P3 ;  /* 0x0410000004005fae */ /* 0x0003e8000d901d4c */
[----:B------:R4:W-:Y:S01]  /*12a0*/  @P5 LDGSTS.E.BYPASS.LTC128B.128 [R0+0x6100], [R2.64], !P4 ;  /* 0x0610000002005fae */ /* 0x0009e2000e101d4c */
[----:B------:R-:W-:Y:S01]  /*12b0*/  @P0 IMAD.SHL.U32 R16, R158, 0x2, RZ ;  /* 0x000000029e100824 */ /* 0x000fe200078e00ff */
[--C-:B----4-:R-:W-:Y:S02]  /*12c0*/  @P2 SHF.R.S32.HI R3, RZ, 0x1f, R160.reuse ;  /* 0x0000001fff032819 */ /* 0x110fe400000114a0 */
[----:B------:R-:W-:Y:S02]  /*12d0*/  @P1 SHF.R.S32.HI R2, RZ, 0x1f, R160 ;  /* 0x0000001fff021819 */ /* 0x000fe400000114a0 */
[----:B-1----:R-:W-:-:S02]  /*12e0*/  @P2 LEA.HI R4, R3, R160, RZ, 0x3 ;  /* 0x000000a003042211 */ /* 0x002fc400078f18ff */
[----:B------:R-:W-:Y:S02]  /*12f0*/  @P0 SHF.R.S32.HI R0, RZ, 0x1f, R160 ;  /* 0x0000001fff000819 */ /* 0x000fe400000114a0 */
[-C--:B------:R-:W-:Y:S02]  /*1300*/  @P1 LEA.HI R3, R2, R160.reuse, RZ, 0x3 ;  /* 0x000000a002031211 */ /* 0x080fe400078f18ff */
[----:B------:R-:W-:Y:S02]  /*1310*/  @P2 LOP3.LUT R2, R4, 0xfffffff8, RZ, 0xc0, !PT ;  /* 0xfffffff804022812 */ /* 0x000fe400078ec0ff */
[----:B------:R-:W-:Y:S02]  /*1320*/  @P0 LEA.HI R0, R0, R160, RZ, 0x3 ;  /* 0x000000a000000211 */ /* 0x000fe400078f18ff */
[----:B------:R-:W-:Y:S01]  /*1330*/  @P1 LOP3.LUT R3, R3, 0xfffffff8, RZ, 0xc0, !PT ;  /* 0xfffffff803031812 */ /* 0x000fe200078ec0ff */
[----:B--2---:R-:W-:Y:S01]  /*1340*/  @P2 IMAD.WIDE R12, R2, 0x2, R10 ;  /* 0x00000002020c2825 */ /* 0x004fe200078e020a */
[----:B------:R-:W-:-:S03]  /*1350*/  @P0 LOP3.LUT R0, R0, 0xfffffff8, RZ, 0xc0, !PT ;  /* 0xfffffff800000812 */ /* 0x000fc600078ec0ff */
[----:B------:R-:W-:-:S04]  /*1360*/  @P2 IMAD.WIDE R10, R159, 0x2, R10 ;  /* 0x000000029f0a2825 */ /* 0x000fc800078e020a */
[--C-:B---3--:R-:W-:Y:S01]  /*1370*/  @P1 IMAD.WIDE R6, R3, 0x2, R8.reuse ;  /* 0x0000000203061825 */ /* 0x108fe200078e0208 */
[----:B------:R1:W-:Y:S03]  /*1380*/  @P2 LDGSTS.E.BYPASS.LTC128B.128 [R18+0x4900], [R10.64], !P3 ;  /* 0x049000000a122fae */ /* 0x0003e6000d901d4c */
[C---:B------:R-:W-:Y:S01]  /*1390*/  @P1 IMAD.WIDE R8, R159.reuse, 0x2, R8 ;  /* 0x000000029f081825 */ /* 0x040fe200078e0208 */
[----:B------:R2:W-:Y:S03]  /*13a0*/  @P2 LDGSTS.E.BYPASS.LTC128B.128 [R18+0x6900], [R12.64], !P4 ;  /* 0x069000000c122fae */ /* 0x0005e6000e101d4c */
[--C-:B-----5:R-:W-:Y:S01]  /*13b0*/  @P0 IMAD.WIDE R4, R159, 0x2, R14.reuse ;  /* 0x000000029f040825 */ /* 0x120fe200078e020e */
[----:B------:R3:W-:Y:S03]  /*13c0*/  @P1 LDGSTS.E.BYPASS.LTC128B.128 [R17+0x5100], [R8.64], !P3 ;  /* 0x0510000008111fae */ /* 0x0007e6000d901d4c */
[----:B------:R-:W-:Y:S01]  /*13d0*/  @P0 IMAD.WIDE R2, R0, 0x2, R14 ;  /* 0x0000000200020825 */ /* 0x000fe200078e020e */
[----:B------:R4:W-:Y:S04]  /*13e0*/  @P1 LDGSTS.E.BYPASS.LTC128B.128 [R17+0x7100], [R6.64], !P4 ;  /* 0x0710000006111fae */ /* 0x0009e8000e101d4c */
[----:B------:R5:W-:Y:S04]  /*13f0*/  @P0 LDGSTS.E.BYPASS.LTC128B.128 [R16+0x5900], [R4.64], !P3 ;  /* 0x0590000004100fae */ /* 0x000be8000d901d4c */
[----:B------:R1:W-:Y:S04]  /*1400*/  @P0 LDGSTS.E.BYPASS.LTC128B.128 [R16+0x7900], [R2.64], !P4 ;  /* 0x0790000002100fae */ /* 0x0003e8000e101d4c */
[----:B------:R-:W0:Y:S01]  /*1410*/  LDGDEPBAR ;  /* 0x00000000000079af */ /* 0x000e220000000000 */
[----:B------:R-:W-:Y:S01]  /*1420*/  R2P PR, R19, 0x6 ;  /* 0x0000000613007804 */ /* 0x000fe20000000000 */
[----:B------:R-:W-:-:S02]  /*1430*/  IMAD R0, R20, 0x200, R23 ;  /* 0x0000020014007824 */ /* 0x000fc400078e0217 */
[----:B------:R2:W-:Y:S01]  /*1440*/  STL [R1+0xc], R29 ;  /* 0x00000c1d01007387 */ /* 0x0005e20000100800 */
[----:B---3--:R-:W-:Y:S02]  /*1450*/  IMAD.MOV.U32 R8, RZ, RZ, 0x10 ;  /* 0x00000010ff087424 */ /* 0x008fe400078e00ff */
[----:B-1----:R-:W-:Y:S01]  /*1460*/  IMAD.SHL.U32 R2, R19, 0x40, RZ ;  /* 0x0000004013027824 */ /* 0x002fe200078e00ff */
[----:B------:R-:W-:-:S04]  /*1470*/  DEPBAR.LE SB0, 0x1 ;  /* 0x000080400000791a */ /* 0x000fc80000000000 */
[----:B------:R-:W-:Y:S01]  /*1480*/  IMAD.SHL.U32 R3, R20, 0x8, RZ ;  /* 0x0000000814037824 */ /* 0x000fe200078e00ff */
[----:B------:R-:W-:Y:S01]  /*1490*/  LOP3.LUT R2, R2, 0x1c0, RZ, 0xc0, !PT ;  /* 0x000001c002027812 */ /* 0x000fe200078ec0ff */
[----:B-----5:R-:W-:Y:S01]  /*14a0*/  IMAD.SHL.U32 R4, R22, 0x40, RZ ;  /* 0x0000004016047824 */ /* 0x020fe200078e00ff */
[----:B------:R-:W-:-:S04]  /*14b0*/  DEPBAR.LE SB0, 0x0 ;  /* 0x000080000000791a */ /* 0x000fc80000000000 */
[----:B------:R-:W-:Y:S02]  /*14c0*/  LOP3.LUT R5, R2, 0x8, R3, 0xf8, !PT ;  /* 0x0000000802057812 */ /* 0x000fe400078ef803 */
[----:B----4-:R-:W-:Y:S02]  /*14d0*/  SHF.R.S32.HI R7, RZ, 0x5, R25 ;  /* 0x00000005ff077819 */ /* 0x010fe40000011419 */
[----:B------:R-:W-:Y:S02]  /*14e0*/  LOP3.LUT R6, R4, 0xfffffe00, RZ, 0xc0, !PT ;  /* 0xfffffe0004067812 */ /* 0x000fe400078ec0ff */
[----:B------:R-:W-:Y:S02]  /*14f0*/  SHF.R.U32.HI R2, RZ, 0x3, R2 ;  /* 0x00000003ff027819 */ /* 0x000fe40000011602 */
[----:B------:R-:W-:Y:S02]  /*1500*/  SEL R4, R8, 0xfffffff0, !P1 ;  /* 0xfffffff008047807 */ /* 0x000fe40004800000 */
[----:B------:R-:W-:Y:S01]  /*1510*/  SEL R3, R28, 0xffffffe0, !P2 ;  /* 0xffffffe01c037807 */ /* 0x000fe20005000000 */
[----:B------:R-:W-:Y:S01]  /*1520*/  BAR.SYNC.DEFER_BLOCKING 0x0 ;  /* 0x0000000000007b1d */ /* 0x000fe20000010000 */
[----:B------:R-:W-:-:S02]  /*1530*/  R2P PR, R21, 0x6 ;  /* 0x0000000615007804 */ /* 0x000fc40000000000 */
[----:B------:R-:W-:Y:S01]  /*1540*/  LOP3.LUT R5, R5, R2, RZ, 0x3c, !PT ;  /* 0x0000000205057212 */ /* 0x000fe200078e3cff */
[----:B------:R-:W-:Y:S02]  /*1550*/  IMAD R2, R7, 0x400, R6 ;  /* 0x0000040007027824 */ /* 0x000fe400078e0206 */
[----:B------:R-:W-:Y:S01]  /*1560*/  IMAD.SHL.U32 R232, R0, 0x2, RZ ;  /* 0x0000000200e87824 */ /* 0x000fe200078e00ff */
[----:B------:R-:W-:Y:S01]  /*1570*/  PLOP3.LUT P0, PT, PT, PT, UP0, 0x80, 0x0 ;  /* 0x000000000000781c */ /* 0x000fe20003f0f008 */
[----:B------:R-:W-:-:S03]  /*1580*/  IMAD.IADD R0, R5, 0x1, R2 ;  /* 0x0000000105007824 */ /* 0x000fc600078e0202 */
[----:B------:R-:W-:Y:S01]  /*1590*/  IADD3 R2, R232, 0x4100, RZ ;  /* 0x00004100e8027810 */ /* 0x000fe20007ffe0ff */
[----:B------:R-:W-:Y:S01]  /*15a0*/  IMAD.SHL.U32 R239, R0, 0x2, RZ ;  /* 0x0000000200ef7824 */ /* 0x000fe200078e00ff */
[----:B------:R-:W-:Y:S02]  /*15b0*/  IADD3 R243, R232, 0x4120, RZ ;  /* 0x00004120e8f37810 */ /* 0x000fe40007ffe0ff */
[----:B------:R-:W-:Y:S01]  /*15c0*/  @P1 IADD3 R243, R2, -0x20, RZ ;  /* 0xffffffe002f31810 */ /* 0x000fe20007ffe0ff */
[----:B------:R-:W-:Y:S01]  /*15d0*/  IMAD R241, R4, 0x2, R239 ;  /* 0x0000000204f17824 */ /* 0x000fe200078e02ef */
[----:B------:R-:W-:Y:S02]  /*15e0*/  LOP3.LUT R0, R25, 0xffffffe0, RZ, 0xc0, !PT ;  /* 0xffffffe019007812 */ /* 0x000fe400078ec0ff */
[----:B------:R-:W-:Y:S02]  /*15f0*/  LOP3.LUT R5, R5, R6, RZ, 0xfc, !PT ;  /* 0x0000000605057212 */ /* 0x000fe400078efcff */
[----:B------:R-:W-:Y:S01]  /*1600*/  ISETP.GT.AND P5, PT, R161, 0x3f, PT ;  /* 0x0000003fa100780c */ /* 0x000fe20003fa4270 */
[----:B------:R-:W-:Y:S01]  /*1610*/  IMAD.IADD R156, R156, 0x1, -R0 ;  /* 0x000000019c9c7824 */ /* 0x000fe200078e0a00 */
[----:B--2---:R1:W2:Y:S01]  /*1620*/  LDSM.16.M88.4 R12, [R239+0x8100] ;  /* 0x00810000ef0c783b */ /* 0x0042a20000000200 */
[----:B------:R-:W-:-:S03]  /*1630*/  SEL R0, R28, 0xffffffe0, !P2 ;  /* 0xffffffe01c007807 */ /* 0x000fc60005000000 */
[----:B------:R1:W3:Y:S01]  /*1640*/  LDSM.16.M88.4 R8, [R239+0xa100] ;  /* 0x00a10000ef08783b */ /* 0x0002e20000000200 */
[----:B------:R-:W-:-:S03]  /*1650*/  IADD3 R251, R243, 0x800, RZ ;  /* 0x00000800f3fb7810 */ /* 0x000fc60007ffe0ff */
[----:B------:R1:W4:Y:S01]  /*1660*/  LDSM.16.M88.4 R48, [R232+0x4100] ;  /* 0x00410000e830783b */ /* 0x0003220000000200 */
[----:B------:R-:W-:-:S03]  /*1670*/  IADD3 R250, R243, 0x1000, RZ ;  /* 0x00001000f3fa7810 */ /* 0x000fc60007ffe0ff */
[----:B------:R1:W1:Y:S01]  /*1680*/  LDSM.16.M88.4 R44, [R232+0x4900] ;  /* 0x00490000e82c783b */ /* 0x0002620000000200 */
[----:B------:R-:W-:-:S03]  /*1690*/  IADD3 R249, R243, 0x1800, RZ ;  /* 0x00001800f3f97810 */ /* 0x000fc60007ffe0ff */
[----:B------:R1:W1:Y:S04]  /*16a0*/  LDSM.16.M88.4 R40, [R232+0x5100] ;  /* 0x00510000e828783b */ /* 0x0002680000000200 */
[----:B------:R1:W1:Y:S04]  /*16b0*/  LDSM.16.M88.4 R36, [R232+0x5900] ;  /* 0x00590000e824783b */ /* 0x0002680000000200 */
[----:B------:R1:W1:Y:S04]  /*16c0*/  LDSM.16.M88.4 R20, [R241+0x8100] ;  /* 0x00810000f114783b */ /* 0x0002680000000200 */
[----:B------:R1:W1:Y:S04]  /*16d0*/  LDSM.16.M88.4 R16, [R241+0xa100] ;  /* 0x00a10000f110783b */ /* 0x0002680000000200 */
[----:B------:R1:W1:Y:S04]  /*16e0*/  LDSM.16.M88.4 R72, [R243] ;  /* 0x00000000f348783b */ /* 0x0002680000000200 */
[----:B------:R1:W1:Y:S04]  /*16f0*/  LDSM.16.M88.4 R84, [R243+0x800] ;  /* 0x00080000f354783b */ /* 0x0002680000000200 */
[----:B------:R1:W1:Y:S04]  /*1700*/  LDSM.16.M88.4 R80, [R243+0x1000] ;  /* 0x00100000f350783b */ /* 0x0002680000000200 */
[----:B------:R1:W1:Y:S01]  /*1710*/  LDSM.16.M88.4 R76, [R243+0x1800] ;  /* 0x00180000f34c783b */ /* 0x0002620000000200 */
[----:B------:R-:W-:Y:S05]  /*1720*/  @!P0 BRA `(.L_x_706) ;  /* 0x000003b000008947 */ /* 0x000fea0003800000 */
[----:B--23--:R-:W-:Y:S01]  /*1730*/  IMAD R2, R24, c[0x0][0x208], RZ ;  /* 0x0000820018027a24 */ /* 0x00cfe200078e02ff */
[----:B------:R-:W-:Y:S01]  /*1740*/  ISETP.GE.AND P2, PT, R159, c[0x0][0x1d4], PT ;  /* 0x000075009f007a0c */ /* 0x000fe20003f46270 */
[----:B------:R-:W-:-:S03]  /*1750*/  IMAD.WIDE.U32 R6, R30, c[0x0][0x208], RZ ;  /* 0x000082001e067a25 */ /* 0x000fc600078e00ff */
[----:B------:R-:W-:Y:S01]  /*1760*/  ISETP.LT.OR P1, PT, R26, 0x1, P2 ;  /* 0x000000011a00780c */ /* 0x000fe20001721670 */
[----:B------:R-:W-:Y:S02]  /*1770*/  IMAD R2, R30, c[0x0][0x20c], R2 ;  /* 0x000083001e027a24 */ /* 0x000fe400078e0202 */
[----:B------:R-:W-:-:S04]  /*1780*/  IMAD.WIDE R52, R159, 0x2, RZ ;  /* 0x000000029f347825 */ /* 0x000fc800078e02ff */
[----:B------:R-:W-:Y:S02]  /*1790*/  IMAD.IADD R7, R7, 0x1, R2 ;  /* 0x0000000107077824 */ /* 0x000fe400078e0202 */
[----:B------:R-:W-:Y:S02]  /*17a0*/  IMAD R2, R27, c[0x0][0x218], RZ ;  /* 0x000086001b027a24 */ /* 0x000fe400078e02ff */
[----:B------:R-:W-:-:S04]  /*17b0*/  IMAD.WIDE.U32 R6, R29, c[0x0][0x218], R6 ;  /* 0x000086001d067a25 */ /* 0x000fc800078e0006 */
[----:B------:R-:W-:Y:S01]  /*17c0*/  IMAD R24, R29, c[0x0][0x21c], R2 ;  /* 0x000087001d187a24 */ /* 0x000fe200078e0202 */
[----:B------:R-:W-:-:S04]  /*17d0*/  IADD3 R2, P0, R6, UR20, RZ ;  /* 0x0000001406027c10 */ /* 0x000fc8000ff1e0ff */
[----:B------:R-:W-:Y:S02]  /*17e0*/  IADD3.X R6, R7, UR5, R24, P0, !PT ;  /* 0x0000000507067c10 */ /* 0x000fe400087fe418 */
[----:B------:R-:W-:-:S04]  /*17f0*/  LEA R25, P0, R2, c[0x0][0x1f8], 0x1 ;  /* 0x00007e0002197a11 */ /* 0x000fc800078008ff */
[----:B------:R-:W-:Y:S01]  /*1800*/  LEA.HI.X R24, R2, c[0x0][0x1fc], R6, 0x1, P0 ;  /* 0x00007f0002187a11 */ /* 0x000fe200000f0c06 */
[----:B------:R-:W2:Y:S01]  /*1810*/  SHFL.IDX PT, R27, R25, RZ, 0x181f ;  /* 0x00181fff191b7589 */ /* 0x000ea200000e0000 */
[----:B------:R-:W-:-:S03]  /*1820*/  SHF.R.S32.HI R2, RZ, 0x1f, R160 ;  /* 0x0000001fff027819 */ /* 0x000fc600000114a0 */
[----:B------:R-:W3:Y:S01]  /*1830*/  SHFL.IDX PT, R30, R24, RZ, 0x181f ;  /* 0x00181fff181e7589 */ /* 0x000ee200000e0000 */
[----:B------:R-:W-:-:S03]  /*1840*/  LEA.HI R2, R2, R160, RZ, 0x3 ;  /* 0x000000a002027211 */ /* 0x000fc600078f18ff */
[----:B------:R-:W5:Y:S01]  /*1850*/  SHFL.IDX PT, R32, R25, 0x1, 0x181f ;  /* 0x00381f0019207f89 */ /* 0x000f6200000e0000 */
[----:B------:R-:W-:Y:S01]  /*1860*/  LOP3.LUT R6, R2, 0xfffffff8, RZ, 0xc0, !PT ;  /* 0xfffffff802067812 */ /* 0x000fe200078ec0ff */
[----:B------:R-:W-:Y:S02]  /*1870*/  IMAD.SHL.U32 R2, R158, 0x2, RZ ;  /* 0x000000029e027824 */ /* 0x000fe400078e00ff */
[----:B------:R-:W4:Y:S02]  /*1880*/  SHFL.IDX PT, R33, R24, 0x1, 0x181f ;  /* 0x00381f0018217f89 */ /* 0x000f2400000e0000 */
[----:B------:R-:W-:Y:S02]  /*1890*/  IMAD.WIDE R6, R6, 0x2, RZ ;  /* 0x0000000206067825 */ /* 0x000fe400078e02ff */
[----:B------:R-:W1:Y:S04]  /*18a0*/  SHFL.IDX PT, R31, R25, 0x2, 0x181f ;  /* 0x00581f00191f7f89 */ /* 0x000e6800000e0000 */
[----:B------:R-:W1:Y:S01]  /*18b0*/  SHFL.IDX PT, R34, R24, 0x2, 0x181f ;  /* 0x00581f0018227f89 */ /* 0x000e6200000e0000 */
[----:B--2---:R-:W-:-:S05]  /*18c0*/  IADD3 R28, P0, R27, R52, RZ ;  /* 0x000000341b1c7210 */ /* 0x004fca0007f1e0ff */
[----:B---3--:R-:W-:-:S05]  /*18d0*/  IMAD.X R29, R30, 0x1, R53, P0 ;  /* 0x000000011e1d7824 */ /* 0x008fca00000e0635 */
[----:B------:R2:W-:Y:S01]  /*18e0*/  LDGSTS.E.BYPASS.LTC128B.128 [R2+0x100], [R28.64], !P1 ;  /* 0x001000001c027fae */ /* 0x0005e2000c901d4c */
[----:B------:R-:W-:Y:S02]  /*18f0*/  ISETP.GE.AND P1, PT, R160, c[0x0][0x1d4], PT ;  /* 0x00007500a0007a0c */ /* 0x000fe40003f26270 */
[----:B--2---:R-:W-:Y:S02]  /*1900*/  IADD3 R28, P0, R27, R6, RZ ;  /* 0x000000061b1c7210 */ /* 0x004fe40007f1e0ff */
[----:B------:R-:W2:Y:S03]  /*1910*/  SHFL.IDX PT, R27, R25, 0x3, 0x181f ;  /* 0x00781f00191b7f89 */ /* 0x000ea600000e0000 */
[----:B------:R-:W-:Y:S01]  /*1920*/  IMAD.X R29, R30, 0x1, R7, P0 ;  /* 0x000000011e1d7824 */ /* 0x000fe200000e0607 */
[----:B------:R-:W-:Y:S01]  /*1930*/  ISETP.LT.OR P0, PT, R26, 0x1, P1 ;  /* 0x000000011a00780c */ /* 0x000fe20000f01670 */
[----:B------:R3:W1:-:S12]  /*1940*/  SHFL.IDX PT, R30, R24, 0x3, 0x181f ;  /* 0x00781f00181e7f89 */ /* 0x00065800000e0000 */
[----:B------:R5:W-:Y:S02]  /*1950*/  LDGSTS.E.BYPASS.LTC128B.128 [R2+0x2100], [R28.64], !P0 ;  /* 0x021000001c027fae */ /* 0x000be4000c101d4c */
[----:B-----5:R-:W-:-:S05]  /*1960*/  IADD3 R28, P0, R52, R32, RZ ;  /* 0x00000020341c7210 */ /* 0x020fca0007f1e0ff */
[----:B----4-:R-:W-:Y:S01]  /*1970*/  IMAD.X R29, R53, 0x1, R33, P0 ;  /* 0x00000001351d7824 */ /* 0x010fe200000e0621 */
[----:B------:R-:W-:-:S13]  /*1980*/  ISETP.LT.OR P0, PT, R26, 0x11, P2 ;  /* 0x000000111a00780c */ /* 0x000fda0001701670 */
[----:B------:R4:W-:Y:S02]  /*1990*/  LDGSTS.E.BYPASS.LTC128B.128 [R2+0x900], [R28.64], !P0 ;  /* 0x009000001c027fae */ /* 0x0009e4000c101d4c */
[----:B----4-:R-:W-:-:S05]  /*19a0*/  IADD3 R28, P0, R6, R32, RZ ;  /* 0x00000020061c7210 */ /* 0x010fca0007f1e0ff */
[----:B------:R-:W-:Y:S01]  /*19b0*/  IMAD.X R29, R7, 0x1, R33, P0 ;  /* 0x00000001071d7824 */ /* 0x000fe200000e0621 */
[----:B------:R-:W-:-:S13]  /*19c0*/  ISETP.LT.OR P0, PT, R26, 0x11, P1 ;  /* 0x000000111a00780c */ /* 0x000fda0000f01670 */
[----:B------:R1:W-:Y:S02]  /*19d0*/  LDGSTS.E.BYPASS.LTC128B.128 [R2+0x2900], [R28.64], !P0 ;  /* 0x029000001c027fae */ /* 0x0003e4000c101d4c */
[----:B-1----:R-:W-:-:S05]  /*19e0*/  IADD3 R28, P0, R52, R31, RZ ;  /* 0x0000001f341c7210 */ /* 0x002fca0007f1e0ff */
[----:B------:R-:W-:Y:S01]  /*19f0*/  IMAD.X R29, R53, 0x1, R34, P0 ;  /* 0x00000001351d7824 */ /* 0x000fe200000e0622 */
[C---:B------:R-:W-:Y:S02]  /*1a00*/  ISETP.LT.OR P0, PT, R26.reuse, 0x21, P2 ;  /* 0x000000211a00780c */ /* 0x040fe40001701670 */
[----:B------:R-:W-:-:S11]  /*1a10*/  ISETP.LT.OR P2, PT, R26, 0x31, P2 ;  /* 0x000000311a00780c */ /* 0x000fd60001741670 */
[----:B------:R1:W-:Y:S01]  /*1a20*/  LDGSTS.E.BYPASS.LTC128B.128 [R2+0x1100], [R28.64], !P0 ;  /* 0x011000001c027fae */ /* 0x0003e2000c101d4c */
[----:B---3--:R-:W-:-:S05]  /*1a30*/  IADD3 R24, P0, R6, R31, RZ ;  /* 0x0000001f06187210 */ /* 0x008fca0007f1e0ff */
[----:B------:R-:W-:Y:S01]  /*1a40*/  IMAD.X R25, R7, 0x1, R34, P0 ;  /* 0x0000000107197824 */ /* 0x000fe200000e0622 */
[C---:B------:R-:W-:Y:S02]  /*1a50*/  ISETP.LT.OR P0, PT, R26.reuse, 0x21, P1 ;  /* 0x000000211a00780c */ /* 0x040fe40000f01670 */
[----:B------:R-:W-:-:S11]  /*1a60*/  ISETP.LT.OR P1, PT, R26, 0x31, P1 ;  /* 0x000000311a00780c */ /* 0x000fd60000f21670 */
[----:B------:R2:W-:Y:S02]  /*1a70*/  LDGSTS.E.BYPASS.LTC128B.128 [R2+0x3100], [R24.64], !P0 ;  /* 0x0310000018027fae */ /* 0x0005e4000c101d4c */
[----:B--2---:R-:W-:-:S05]  /*1a80*/  IADD3 R24, P0, R52, R27, RZ ;  /* 0x0000001b34187210 */ /* 0x004fca0007f1e0ff */
[----:B------:R-:W-:Y:S01]  /*1a90*/  IMAD.X R25, R53, 0x1, R30, P0 ;  /* 0x0000000135197824 */ /* 0x000fe200000e061e */
[----:B------:R-:W-:-:S04]  /*1aa0*/  IADD3 R6, P0, R6, R27, RZ ;  /* 0x0000001b06067210 */ /* 0x000fc80007f1e0ff */
[----:B------:R1:W-:Y:S01]  /*1ab0*/  LDGSTS.E.BYPASS.LTC128B.128 [R2+0x1900], [R24.64], !P2 ;  /* 0x0190000018027fae */ /* 0x0003e2000d101d4c */
[----:B------:R-:W-:-:S05]  /*1ac0*/  IMAD.X R7, R7, 0x1, R30, P0 ;  /* 0x0000000107077824 */ /* 0x000fca00000e061e */
[----:B------:R1:W-:Y:S03]  /*1ad0*/  LDGSTS.E.BYPASS.LTC128B.128 [R2+0x3900], [R6.64], !P1 ;  /* 0x0390000006027fae */ /* 0x0003e6000c901d4c */
.L_x_706:
[C---:B-1234-:R-:W-:Y:S01]  /*1ae0*/  HMMA.16816.F32 R24, R8.reuse, R48, RZ ;  /* 0x000000300818723c */ /* 0x05efe200000018ff */
[C---:B------:R-:W-:Y:S01]  /*1af0*/  IMAD R240, R3.reuse, 0x2, R239 ;  /* 0x0000000203f07824 */ /* 0x040fe200078e02ef */
[----:B------:R-:W0:Y:S01]  /*1b00*/  LDGDEPBAR ;  /* 0x00000000000079af */ /* 0x000e220000000000 */
[C---:B------:R-:W-:Y:S01]  /*1b10*/  IMAD R238, R0.reuse, 0x2, R232 ;  /* 0x0000000200ee7824 */ /* 0x040fe200078e02e8 */
[----:B------:R-:W-:Y:S01]  /*1b20*/  UISETP.GE.AND UP0, UPT, UR9, 0x41, UPT ;  /* 0x000000410900788c */ /* 0x000fe2000bf06270 */
[----:B------:R-:W-:Y:S01]  /*1b30*/  IMAD R242, R3, 0x2, R241 ;  /* 0x0000000203f27824 */ /* 0x000fe200078e02f1 */
[----:B------:R-:W-:Y:S01]  /*1b40*/  IADD3 R248, R243, 0x2000, RZ ;  /* 0x00002000f3f87810 */ /* 0x000fe20007ffe0ff */
[----:B------:R-:W-:Y:S01]  /*1b50*/  IMAD R237, R0, 0x2, R243 ;  /* 0x0000000200ed7824 */ /* 0x000fe200078e02f3 */
[----:B------:R-:W-:Y:S01]  /*1b60*/  HMMA.16816.F32 R32, R8, R40, RZ ;  /* 0x000000280820723c */ /* 0x000fe200000018ff */
[----:B------:R-:W-:Y:S01]  /*1b70*/  LDSM.16.M88.4 R52, [R238+0x4100] ;  /* 0x00410000ee34783b */ /* 0x000fe20000000200 */
[----:B------:R-:W-:Y:S01]  /*1b80*/  IMAD R244, R4, 0x2, R240 ;  /* 0x0000000204f47824 */ /* 0x000fe200078e02f0 */
[----:B------:R-:W-:-:S02]  /*1b90*/  PLOP3.LUT P0, PT, PT, PT, UP0, 0x40, 0x0 ;  /* 0x000000000000781c */ /* 0x000fc40003f0e808 */
[C---:B------:R-:W-:Y:S02]  /*1ba0*/  IADD3 R247, R243.reuse, 0x2800, RZ ;  /* 0x00002800f3f77810 */ /* 0x040fe40007ffe0ff */
[C---:B------:R-:W-:Y:S01]  /*1bb0*/  IADD3 R246, R243.reuse, 0x3000, RZ ;  /* 0x00003000f3f67810 */ /* 0x040fe20007ffe0ff */
[----:B------:R-:W-:Y:S01]  /*1bc0*/  HMMA.16816.F32 R112, R8, R42, RZ ;  /* 0x0000002a0870723c */ /* 0x000fe200000018ff */
[----:B------:R-:W-:-:S07]  /*1bd0*/  IADD3 R245, R243, 0x3800, RZ ;  /* 0x00003800f3f57810 */ /* 0x000fce0007ffe0ff */
[----:B------:R-:W-:Y:S08]  /*1be0*/  HMMA.16816.F32 R88, R12, R40, RZ ;  /* 0x000000280c58723c */ /* 0x000ff000000018ff */
[----:B------:R-:W-:Y:S08]  /*1bf0*/  HMMA.16816.F32 R104, R8, R38, RZ ;  /* 0x000000260868723c */ /* 0x000ff000000018ff */
[C---:B------:R-:W-:Y:S08]  /*1c00*/  HMMA.16816.F32 R100, R12.reuse, R48, RZ ;  /* 0x000000300c64723c */ /* 0x040ff000000018ff */
[C---:B------:R-:W-:Y:S08]  /*1c10*/  HMMA.16816.F32 R92, R12.reuse, R44, RZ ;  /* 0x0000002c0c5c723c */ /* 0x040ff000000018ff */
[C---:B------:R-:W-:Y:S08]  /*1c20*/  HMMA.16816.F32 R64, R12.reuse, R36, RZ ;  /* 0x000000240c40723c */ /* 0x040ff000000018ff */
[C---:B------:R-:W-:Y:S08]  /*1c30*/  HMMA.16816.F32 R56, R12.reuse, R50, RZ ;  /* 0x000000320c38723c */ /* 0x040ff000000018ff */
[C---:B------:R-:W-:Y:S08]  /*1c40*/  HMMA.16816.F32 R68, R12.reuse, R46, RZ ;  /* 0x0000002e0c44723c */ /* 0x040ff000000018ff */
[C---:B------:R-:W-:Y:S08]  /*1c50*/  HMMA.16816.F32 R40, R12.reuse, R42, RZ ;  /* 0x0000002a0c28723c */ /* 0x040ff000000018ff */
[----:B------:R-:W-:Y:S08]  /*1c60*/  HMMA.16816.F32 R12, R12, R38, RZ ;  /* 0x000000260c0c723c */ /* 0x000ff000000018ff */
[C---:B------:R-:W-:Y:S08]  /*1c70*/  HMMA.16816.F32 R28, R8.reuse, R44, RZ ;  /* 0x0000002c081c723c */ /* 0x040ff000000018ff */
[C---:B------:R-:W-:Y:S01]  /*1c80*/  HMMA.16816.F32 R60, R8.reuse, R36, RZ ;  /* 0x00000024083c723c */ /* 0x040fe200000018ff */
[----:B------:R-:W-:Y:S07]  /*1c90*/  LDSM.16.M88.4 R36, [R238+0x5900] ;  /* 0x00590000ee24783b */ /* 0x000fee0000000200 */
[C---:B------:R-:W-:Y:S01]  /*1ca0*/  HMMA.16816.F32 R96, R8.reuse, R50, RZ ;  /* 0x000000320860723c */ /* 0x040fe200000018ff */
[----:B------:R-:W-:Y:S07]  /*1cb0*/  LDSM.16.M88.4 R48, [R238+0x4900] ;  /* 0x00490000ee30783b */ /* 0x000fee0000000200 */
[----:B------:R-:W-:Y:S01]  /*1cc0*/  HMMA.16816.F32 R108, R8, R46, RZ ;  /* 0x0000002e086c723c */ /* 0x000fe200000018ff */
[----:B------:R-:W-:Y:S07]  /*1cd0*/  LDSM.16.M88.4 R44, [R238+0x5100] ;  /* 0x00510000ee2c783b */ /* 0x000fee0000000200 */
[C---:B------:R-:W-:Y:S01]  /*1ce0*/  HMMA.16816.F32 R8, R16.reuse, R72, R24 ;  /* 0x000000481008723c */ /* 0x040fe20000001818 */
[----:B------:R-:W1:Y:S07]  /*1cf0*/  LDSM.16.M88.4 R24, [R240+0xa100] ;  /* 0x00a10000f018783b */ /* 0x000e6e0000000200 */
[-C--:B------:R-:W-:Y:S08]  /*1d00*/  HMMA.16816.F32 R120, R16, R78.reuse, R104 ;  /* 0x0000004e1078723c */ /* 0x080ff00000001868 */
[----:B------:R-:W-:Y:S01]  /*1d10*/  HMMA.16816.F32 R104, R20, R78, R12 ;  /* 0x0000004e1468723c */ /* 0x000fe2000000180c */
[----:B------:R-:W2:Y:S07]  /*1d20*/  LDSM.16.M88.4 R12, [R240+0x8100] ;  /* 0x00810000f00c783b */ /* 0x000eae0000000200 */
[C---:B------:R-:W-:Y:S08]  /*1d30*/  HMMA.16816.F32 R28, R16.reuse, R84, R28 ;  /* 0x00000054101c723c */ /* 0x040ff0000000181c */
[----:B------:R-:W-:Y:S08]  /*1d40*/  HMMA.16816.F32 R124, R16, R76, R60 ;  /* 0x0000004c107c723c */ /* 0x000ff0000000183c */
[----:B------:R-:W-:Y:S08]  /*1d50*/  HMMA.16816.F32 R56, R20, R74, R56 ;  /* 0x0000004a1438723c */ /* 0x000ff00000001838 */
[C---:B------:R-:W-:Y:S01]  /*1d60*/  HMMA.16816.F32 R116, R16.reuse, R80, R32 ;  /* 0x000000501074723c */ /* 0x040fe20000001820 */
[----:B------:R-:W-:Y:S07]  /*1d70*/  LDSM.16.M88.4 R32, [R237] ;  /* 0x00000000ed20783b */ /* 0x000fee0000000200 */
[C---:B------:R-:W-:Y:S08]  /*1d80*/  HMMA.16816.F32 R140, R16.reuse, R74, R96 ;  /* 0x0000004a108c723c */ /* 0x040ff00000001860 */
[C---:B------:R-:W-:Y:S08]  /*1d90*/  HMMA.16816.F32 R132, R16.reuse, R86, R108 ;  /* 0x000000561084723c */ /* 0x040ff0000000186c */
[----:B------:R-:W-:Y:S01]  /*1da0*/  HMMA.16816.F32 R128, R16, R82, R112 ;  /* 0x000000521080723c */ /* 0x000fe20000001870 */
[----:B------:R-:W-:Y:S07]  /*1db0*/  LDSM.16.M88.4 R16, [R242+0x8100] ;  /* 0x00810000f210783b */ /* 0x000fee0000000200 */
[C---:B------:R-:W-:Y:S08]  /*1dc0*/  HMMA.16816.F32 R136, R20.reuse, R84, R92 ;  /* 0x000000541488723c */ /* 0x040ff0000000185c */
[C---:B------:R-:W-:Y:S08]  /*1dd0*/  HMMA.16816.F32 R144, R20.reuse, R80, R88 ;  /* 0x000000501490723c */ /* 0x040ff00000001858 */
[C---:B------:R-:W-:Y:S08]  /*1de0*/  HMMA.16816.F32 R60, R20.reuse, R86, R68 ;  /* 0x00000056143c723c */ /* 0x040ff00000001844 */
[C---:B------:R-:W-:Y:S08]  /*1df0*/  HMMA.16816.F32 R108, R20.reuse, R72, R100 ;  /* 0x00000048146c723c */ /* 0x040ff00000001864 */
[C---:B------:R-:W-:Y:S08]  /*1e00*/  HMMA.16816.F32 R148, R20.reuse, R76, R64 ;  /* 0x0000004c1494723c */ /* 0x040ff00000001840 */
[----:B------:R-:W-:Y:S01]  /*1e10*/  HMMA.16816.F32 R112, R20, R82, R40 ;  /* 0x000000521470723c */ /* 0x000fe20000001828 */
[----:B------:R-:W-:Y:S04]  /*1e20*/  LDSM.16.M88.4 R20, [R237+0x1000] ;  /* 0x00100000ed14783b */ /* 0x000fe80000000200 */
[----:B------:R-:W-:Y:S03]  /*1e30*/  LDSM.16.M88.4 R40, [R237+0x1800] ;  /* 0x00180000ed28783b */ /* 0x000fe60000000200 */
[C---:B-1----:R-:W-:Y:S01]  /*1e40*/  HMMA.16816.F32 R68, R24.reuse, R52, R8 ;  /* 0x000000341844723c */ /* 0x042fe20000001808 */
[----:B------:R-:W1:Y:S07]  /*1e50*/  LDSM.16.M88.4 R8, [R242+0xa100] ;  /* 0x00a10000f208783b */ /* 0x000e6e0000000200 */
[----:B------:R-:W-:Y:S01]  /*1e60*/  HMMA.16816.F32 R96, R24, R48, R28 ;  /* 0x000000301860723c */ /* 0x000fe2000000181c */
[----:B------:R-:W3:Y:S07]  /*1e70*/  LDSM.16.M88.4 R28, [R237+0x800] ;  /* 0x00080000ed1c783b */ /* 0x000eee0000000200 */
[----:B--2---:R-:W-:Y:S08]  /*1e80*/  HMMA.16816.F32 R76, R12, R54, R56 ;  /* 0x000000360c4c723c */ /* 0x004ff00000001838 */
        /* <DEDUP_REMOVED lines=9> */
[C---:B------:R-:W-:Y:S01]  /*1f20*/  HMMA.16816.F32 R108, R12.reuse, R52, R108 ;  /* 0x000000340c6c723c */ /* 0x040fe2000000186c */
[----:B------:R-:W-:Y:S07]  /*1f30*/  LDSM.16.M88.4 R52, [R232+0x6100] ;  /* 0x00610000e834783b */ /* 0x000fee0000000200 */
[C---:B------:R-:W-:Y:S08]  /*1f40*/  HMMA.16816.F32 R44, R12.reuse, R46, R112 ;  /* 0x0000002e0c2c723c */ /* 0x040ff00000001870 */
[C---:B------:R-:W-:Y:S08]  /*1f50*/  HMMA.16816.F32 R48, R12.reuse, R36, R148 ;  /* 0x000000240c30723c */ /* 0x040ff00000001894 */
[----:B------:R-:W-:Y:S01]  /*1f60*/  HMMA.16816.F32 R24, R12, R38, R104 ;  /* 0x000000260c18723c */ /* 0x000fe20000001868 */
[----:B------:R-:W-:Y:S04]  /*1f70*/  LDSM.16.M88.4 R12, [R239+0xe100] ;  /* 0x00e10000ef0c783b */ /* 0x000fe80000000200 */
[----:B------:R-:W-:Y:S03]  /*1f80*/  LDSM.16.M88.4 R36, [R232+0x7100] ;  /* 0x00710000e824783b */ /* 0x000fe60000000200 */
[C---:B-1----:R-:W-:Y:S08]  /*1f90*/  HMMA.16816.F32 R104, R8.reuse, R34, R100 ;  /* 0x000000220868723c */ /* 0x042ff00000001864 */
[C---:B---3--:R-:W-:Y:S08]  /*1fa0*/  HMMA.16816.F32 R124, R8.reuse, R28, R96 ;  /* 0x0000001c087c723c */ /* 0x048ff00000001860 */
[C---:B------:R-:W-:Y:S08]  /*1fb0*/  HMMA.16816.F32 R140, R8.reuse, R20, R88 ;  /* 0x00000014088c723c */ /* 0x040ff00000001858 */
[----:B------:R-:W-:Y:S08]  /*1fc0*/  HMMA.16816.F32 R132, R8, R40, R80 ;  /* 0x000000280884723c */ /* 0x000ff00000001850 */
[C---:B------:R-:W-:Y:S08]  /*1fd0*/  HMMA.16816.F32 R80, R16.reuse, R32, R108 ;  /* 0x000000201050723c */ /* 0x040ff0000000186c */
[C---:B------:R-:W-:Y:S08]  /*1fe0*/  HMMA.16816.F32 R128, R16.reuse, R34, R76 ;  /* 0x000000221080723c */ /* 0x040ff0000000184c */
[C---:B------:R-:W-:Y:S08]  /*1ff0*/  HMMA.16816.F32 R120, R16.reuse, R28, R64 ;  /* 0x0000001c1078723c */ /* 0x040ff00000001840 */
[C---:B------:R-:W-:Y:S08]  /*2000*/  HMMA.16816.F32 R116, R16.reuse, R30, R60 ;  /* 0x0000001e1074723c */ /* 0x040ff0000000183c */
[C---:B------:R-:W-:Y:S01]  /*2010*/  HMMA.16816.F32 R112, R16.reuse, R20, R56 ;  /* 0x000000141070723c */ /* 0x040fe20000001838 */
[----:B------:R-:W-:Y:S07]  /*2020*/  LDSM.16.M88.4 R56, [R243+0x3800] ;  /* 0x00380000f338783b */ /* 0x000fee0000000200 */
[C---:B------:R-:W-:Y:S01]  /*2030*/  HMMA.16816.F32 R88, R16.reuse, R22, R44 ;  /* 0x000000161058723c */ /* 0x040fe2000000182c */
[----:B------:R-:W1:Y:S07]  /*2040*/  LDSM.16.M88.4 R44, [R232+0x6900] ;  /* 0x00690000e82c783b */ /* 0x000e6e0000000200 */
[C---:B------:R-:W-:Y:S01]  /*2050*/  HMMA.16816.F32 R100, R16.reuse, R40, R48 ;  /* 0x000000281064723c */ /* 0x040fe20000001830 */
[----:B------:R-:W-:Y:S07]  /*2060*/  LDSM.16.M88.4 R48, [R243+0x3000] ;  /* 0x00300000f330783b */ /* 0x000fee0000000200 */
[----:B------:R-:W-:Y:S01]  /*2070*/  HMMA.16816.F32 R96, R16, R42, R24 ;  /* 0x0000002a1060723c */ /* 0x000fe20000001818 */
[----:B------:R-:W2:Y:S04]  /*2080*/  LDSM.16.M88.4 R16, [R239+0xc100] ;  /* 0x00c10000ef10783b */ /* 0x000ea80000000200 */
[----:B------:R-:W-:Y:S03]  /*2090*/  LDSM.16.M88.4 R24, [R241+0xc100] ;  /* 0x00c10000f118783b */ /* 0x000fe60000000200 */
[C---:B------:R-:W-:Y:S01]  /*20a0*/  HMMA.16816.F32 R92, R8.reuse, R30, R92 ;  /* 0x0000001e085c723c */ /* 0x040fe2000000185c */
[----:B------:R-:W-:Y:S07]  /*20b0*/  LDSM.16.M88.4 R28, [R243+0x2800] ;  /* 0x00280000f31c783b */ /* 0x000fee0000000200 */
[C---:B------:R-:W-:Y:S01]  /*20c0*/  HMMA.16816.F32 R136, R8.reuse, R22, R84 ;  /* 0x000000160888723c */ /* 0x040fe20000001854 */
[----:B------:R-:W3:Y:S07]  /*20d0*/  LDSM.16.M88.4 R20, [R232+0x7900] ;  /* 0x00790000e814783b */ /* 0x000eee0000000200 */
[C---:B------:R-:W-:Y:S01]  /*20e0*/  HMMA.16816.F32 R68, R8.reuse, R32, R68 ;  /* 0x000000200844723c */ /* 0x040fe20000001844 */
[----:B------:R-:W-:Y:S07]  /*20f0*/  LDSM.16.M88.4 R32, [R243+0x2000] ;  /* 0x00200000f320783b */ /* 0x000fee0000000200 */
[----:B------:R-:W-:Y:S01]  /*2100*/  HMMA.16816.F32 R84, R8, R42, R72 ;  /* 0x0000002a0854723c */ /* 0x000fe20000001848 */
[----:B------:R-:W4:Y:S07]  /*2110*/  LDSM.16.M88.4 R8, [R241+0xe100] ;  /* 0x00e10000f108783b */ /* 0x000f2e0000000200 */
[C---:B-1----:R-:W-:Y:S08]  /*2120*/  HMMA.16816.F32 R64, R12.reuse, R44, R124 ;  /* 0x0000002c0c40723c */ /* 0x042ff0000000187c */
[----:B------:R-:W-:Y:S08]  /*2130*/  HMMA.16816.F32 R60, R12, R46, R92 ;  /* 0x0000002e0c3c723c */ /* 0x000ff0000000185c */
[C---:B--2---:R-:W-:Y:S08]  /*2140*/  HMMA.16816.F32 R40, R16.reuse, R44, R120 ;  /* 0x0000002c1028723c */ /* 0x044ff00000001878 */
[----:B------:R-:W-:Y:S08]  /*2150*/  HMMA.16816.F32 R44, R16, R46, R116 ;  /* 0x0000002e102c723c */ /* 0x000ff00000001874 */
[C---:B------:R-:W-:Y:S08]  /*2160*/  HMMA.16816.F32 R76, R12.reuse, R52, R68 ;  /* 0x000000340c4c723c */ /* 0x040ff00000001844 */
[----:B------:R-:W-:Y:S08]  /*2170*/  HMMA.16816.F32 R72, R12, R54, R104 ;  /* 0x000000360c48723c */ /* 0x000ff00000001868 */
[C---:B------:R-:W-:Y:S08]  /*2180*/  HMMA.16816.F32 R80, R16.reuse, R52, R80 ;  /* 0x000000341050723c */ /* 0x040ff00000001850 */
[----:B------:R-:W-:Y:S01]  /*2190*/  HMMA.16816.F32 R68, R16, R54, R128 ;  /* 0x000000361044723c */ /* 0x000fe20000001880 */
[----:B------:R-:W-:Y:S07]  /*21a0*/  LDSM.16.M88.4 R52, [R238+0x6100] ;  /* 0x00610000ee34783b */ /* 0x000fee0000000200 */
[C---:B------:R-:W-:Y:S08]  /*21b0*/  HMMA.16816.F32 R92, R12.reuse, R36, R140 ;  /* 0x000000240c5c723c */ /* 0x040ff0000000188c */
[C---:B------:R-:W-:Y:S08]  /*21c0*/  HMMA.16816.F32 R108, R12.reuse, R38, R136 ;  /* 0x000000260c6c723c */ /* 0x040ff00000001888 */
[C---:B---3--:R-:W-:Y:S08]  /*21d0*/  HMMA.16816.F32 R104, R12.reuse, R20, R132 ;  /* 0x000000140c68723c */ /* 0x048ff00000001884 */
[----:B------:R-:W-:Y:S08]  /*21e0*/  HMMA.16816.F32 R84, R12, R22, R84 ;  /* 0x000000160c54723c */ /* 0x000ff00000001854 */
[C---:B------:R-:W-:Y:S08]  /*21f0*/  HMMA.16816.F32 R12, R16.reuse, R36, R112 ;  /* 0x00000024100c723c */ /* 0x040ff00000001870 */
[C---:B------:R-:W-:Y:S01]  /*2200*/  HMMA.16816.F32 R88, R16.reuse, R38, R88 ;  /* 0x000000261058723c */ /* 0x040fe20000001858 */
[----:B------:R-:W-:Y:S07]  /*2210*/  LDSM.16.M88.4 R36, [R238+0x7900] ;  /* 0x00790000ee24783b */ /* 0x000fee0000000200 */
[C---:B------:R-:W-:Y:S08]  /*2220*/  HMMA.16816.F32 R100, R16.reuse, R20, R100 ;  /* 0x000000141064723c */ /* 0x040ff00000001864 */
[----:B------:R-:W-:Y:S01]  /*2230*/  HMMA.16816.F32 R96, R16, R22, R96 ;  /* 0x000000161060723c */ /* 0x000fe20000001860 */
[----:B------:R-:W1:Y:S04]  /*2240*/  LDSM.16.M88.4 R20, [R240+0xe100] ;  /* 0x00e10000f014783b */ /* 0x000e680000000200 */
[----:B------:R-:W2:Y:S03]  /*2250*/  LDSM.16.M88.4 R16, [R240+0xc100] ;  /* 0x00c10000f010783b */ /* 0x000ea60000000200 */
[C---:B------:R-:W-:Y:S01]  /*2260*/  HMMA.16816.F32 R116, R24.reuse, R30, R44 ;  /* 0x0000001e1874723c */ /* 0x040fe2000000182c */
[----:B------:R-:W3:Y:S07]  /*2270*/  LDSM.16.M88.4 R44, [R238+0x6900] ;  /* 0x00690000ee2c783b */ /* 0x000eee0000000200 */
[-C--:B------:R-:W-:Y:S01]  /*2280*/  HMMA.16816.F32 R124, R24, R28.reuse, R40 ;  /* 0x0000001c187c723c */ /* 0x080fe20000001828 */
[----:B------:R-:W5:Y:S07]  /*2290*/  LDSM.16.M88.4 R40, [R238+0x7100] ;  /* 0x00710000ee28783b */ /* 0x000f6e0000000200 */
[C---:B----4-:R-:W-:Y:S08]  /*22a0*/  HMMA.16816.F32 R148, R8.reuse, R28, R64 ;  /* 0x0000001c0894723c */ /* 0x050ff00000001840 */
[C---:B------:R-:W-:Y:S01]  /*22b0*/  HMMA.16816.F32 R144, R8.reuse, R30, R60 ;  /* 0x0000001e0890723c */ /* 0x040fe2000000183c */
[----:B------:R-:W-:Y:S07]  /*22c0*/  LDSM.16.M88.4 R28, [R237+0x3000] ;  /* 0x00300000ed1c783b */ /* 0x000fee0000000200 */
[C---:B------:R-:W-:Y:S08]  /*22d0*/  HMMA.16816.F32 R120, R8.reuse, R32, R76 ;  /* 0x000000200878723c */ /* 0x040ff0000000184c */
[----:B------:R-:W-:Y:S08]  /*22e0*/  HMMA.16816.F32 R152, R8, R34, R72 ;  /* 0x000000220898723c */ /* 0x000ff00000001848 */
[C---:B------:R-:W-:Y:S08]  /*22f0*/  HMMA.16816.F32 R64, R24.reuse, R32, R80 ;  /* 0x000000201840723c */ /* 0x040ff00000001850 */
[----:B------:R-:W-:Y:S01]  /*2300*/  HMMA.16816.F32 R60, R24, R34, R68 ;  /* 0x00000022183c723c */ /* 0x000fe20000001844 */
[----:B------:R-:W-:Y:S07]  /*2310*/  LDSM.16.M88.4 R32, [R237+0x2800] ;  /* 0x00280000ed20783b */ /* 0x000fee0000000200 */
[C---:B------:R-:W-:Y:S08]  /*2320*/  HMMA.16816.F32 R140, R8.reuse, R48, R92 ;  /* 0x00000030088c723c */ /* 0x040ff0000000185c */
[C---:B------:R-:W-:Y:S08]  /*2330*/  HMMA.16816.F32 R136, R8.reuse, R50, R108 ;  /* 0x000000320888723c */ /* 0x040ff0000000186c */
[C---:B------:R-:W-:Y:S08]  /*2340*/  HMMA.16816.F32 R132, R8.reuse, R56, R104 ;  /* 0x000000380884723c */ /* 0x040ff00000001868 */
[----:B------:R-:W-:Y:S01]  /*2350*/  HMMA.16816.F32 R128, R8, R58, R84 ;  /* 0x0000003a0880723c */ /* 0x000fe20000001854 */
[----:B------:R-:W4:Y:S07]  /*2360*/  LDSM.16.M88.4 R8, [R244+0xe100] ;  /* 0x00e10000f408783b */ /* 0x000f2e0000000200 */
[C---:B------:R-:W-:Y:S01]  /*2370*/  HMMA.16816.F32 R112, R24.reuse, R48, R12 ;  /* 0x000000301870723c */ /* 0x040fe2000000180c */
[----:B------:R-:W2:Y:S07]  /*2380*/  LDSM.16.M88.4 R12, [R242+0xc100] ;  /* 0x00c10000f20c783b */ /* 0x000eae0000000200 */
[C---:B------:R-:W-:Y:S01]  /*2390*/  HMMA.16816.F32 R108, R24.reuse, R50, R88 ;  /* 0x00000032186c723c */ /* 0x040fe20000001858 */
[----:B------:R-:W3:Y:S07]  /*23a0*/  LDSM.16.M88.4 R48, [R237+0x2000] ;  /* 0x00200000ed30783b */ /* 0x000eee0000000200 */
[C---:B------:R-:W-:Y:S08]  /*23b0*/  HMMA.16816.F32 R76, R24.reuse, R56, R100 ;  /* 0x00000038184c723c */ /* 0x040ff00000001864 */
[----:B------:R-:W-:Y:S01]  /*23c0*/  HMMA.16816.F32 R72, R24, R58, R96 ;  /* 0x0000003a1848723c */ /* 0x000fe20000001860 */
[----:B------:R-:W4:Y:S01]  /*23d0*/  LDSM.16.M88.4 R24, [R237+0x3800] ;  /* 0x00380000ed18783b */ /* 0x000f220000000200 */
[----:B------:R-:W-:-:S06]  /*23e0*/  DEPBAR.LE SB0, 0x0 ;  /* 0x000080000000791a */ /* 0x000fcc0000000000 */
[C---:B-1----:R-:W-:Y:S08]  /*23f0*/  HMMA.16816.F32 R104, R20.reuse, R52, R120 ;  /* 0x000000341468723c */ /* 0x042ff00000001878 */
[----:B------:R-:W-:Y:S08]  /*2400*/  HMMA.16816.F32 R100, R20, R54, R152 ;  /* 0x000000361464723c */ /* 0x000ff00000001898 */
[C---:B--2---:R-:W-:Y:S08]  /*2410*/  HMMA.16816.F32 R64, R16.reuse, R52, R64 ;  /* 0x000000341040723c */ /* 0x044ff00000001840 */
[----:B------:R-:W-:Y:S08]  /*2420*/  HMMA.16816.F32 R60, R16, R54, R60 ;  /* 0x00000036103c723c */ /* 0x000ff0000000183c */
[C---:B---3--:R-:W-:Y:S08]  /*2430*/  HMMA.16816.F32 R96, R20.reuse, R44, R148 ;  /* 0x0000002c1460723c */ /* 0x048ff00000001894 */
[----:B------:R-:W-:Y:S08]  /*2440*/  HMMA.16816.F32 R92, R20, R46, R144 ;  /* 0x0000002e145c723c */ /* 0x000ff00000001890 */
[C---:B------:R-:W-:Y:S08]  /*2450*/  HMMA.16816.F32 R56, R16.reuse, R44, R124 ;  /* 0x0000002c1038723c */ /* 0x040ff0000000187c */
[----:B------:R-:W-:Y:S08]  /*2460*/  HMMA.16816.F32 R52, R16, R46, R116 ;  /* 0x0000002e1034723c */ /* 0x000ff00000001874 */
[C---:B-----5:R-:W-:Y:S08]  /*2470*/  HMMA.16816.F32 R88, R20.reuse, R40, R140 ;  /* 0x000000281458723c */ /* 0x060ff0000000188c */
[C---:B------:R-:W-:Y:S08]  /*2480*/  HMMA.16816.F32 R84, R20.reuse, R42, R136 ;  /* 0x0000002a1454723c */ /* 0x040ff00000001888 */
[C---:B------:R-:W-:Y:S08]  /*2490*/  HMMA.16816.F32 R80, R20.reuse, R36, R132 ;  /* 0x000000241450723c */ /* 0x040ff00000001884 */
[----:B------:R-:W-:Y:S08]  /*24a0*/  HMMA.16816.F32 R68, R20, R38, R128 ;  /* 0x000000261444723c */ /* 0x000ff00000001880 */
[C---:B------:R-:W-:Y:S08]  /*24b0*/  HMMA.16816.F32 R44, R16.reuse, R40, R112 ;  /* 0x00000028102c723c */ /* 0x040ff00000001870 */
[C---:B------:R-:W-:Y:S08]  /*24c0*/  HMMA.16816.F32 R40, R16.reuse, R42, R108 ;  /* 0x0000002a1028723c */ /* 0x040ff0000000186c */
[C---:B------:R-:W-:Y:S08]  /*24d0*/  HMMA.16816.F32 R20, R16.reuse, R36, R76 ;  /* 0x000000241014723c */ /* 0x040ff0000000184c */
[----:B------:R-:W-:Y:S08]  /*24e0*/  HMMA.16816.F32 R16, R16, R38, R72 ;  /* 0x000000261010723c */ /* 0x000ff00000001848 */
[C---:B----4-:R-:W-:Y:S08]  /*24f0*/  HMMA.16816.F32 R88, R8.reuse, R28, R88 ;  /* 0x0000001c0858723c */ /* 0x050ff00000001858 */
[----:B------:R-:W-:Y:S08]  /*2500*/  HMMA.16816.F32 R84, R8, R30, R84 ;  /* 0x0000001e0854723c */ /* 0x000ff00000001854 */
[C---:B------:R-:W-:Y:S08]  /*2510*/  HMMA.16816.F32 R44, R12.reuse, R28, R44 ;  /* 0x0000001c0c2c723c */ /* 0x040ff0000000182c */
[----:B------:R-:W-:Y:S08]  /*2520*/  HMMA.16816.F32 R40, R12, R30, R40 ;  /* 0x0000001e0c28723c */ /* 0x000ff00000001828 */
        /* <DEDUP_REMOVED lines=11> */
[----:B------:R-:W-:Y:S01]  /*25e0*/  HMMA.16816.F32 R168, R12, R26, R16 ;  /* 0x0000001a0ca8723c */ /* 0x000fe20000001810 */
[----:B------:R-:W-:Y:S06]  /*25f0*/  BAR.SYNC.DEFER_BLOCKING 0x0 ;  /* 0x0000000000007b1d */ /* 0x000fec0000010000 */
[----:B------:R-:W-:Y:S05]  /*2600*/  @P0 BRA `(.L_x_707) ;  /* 0x000004b000000947 */ /* 0x000fea0003800000 */
[----:B------:R-:W-:Y:S01]  /*2610*/  ULEA UR4, UR7, UR10, 0x6 ;  /* 0x0000000a07047291 */ /* 0x000fe2000f8e303f */
[----:B------:R-:W-:Y:S01]  /*2620*/  ISETP.NE.AND P1, PT, R162, 0x1, PT ;  /* 0x00000001a200780c */ /* 0x000fe20003f25270 */
[----:B------:R-:W-:-:S04]  /*2630*/  IMAD.MOV.U32 R9, RZ, RZ, RZ ;  /* 0x000000ffff097224 */ /* 0x000fc800078e00ff */
        /* <DEDUP_REMOVED lines=13> */
[C---:B------:R-:W-:Y:S02]  /*2710*/  IADD3 R14, -R157.reuse, 0x10, RZ ;  /* 0x000000109d0e7810 */ /* 0x040fe40007ffe1ff */
[----:B------:R-:W-:Y:S01]  /*2720*/  ISETP.NE.U32.AND P6, PT, R157, RZ, PT ;  /* 0x000000ff9d00720c */ /* 0x000fe20003fc5070 */
[----:B------:R-:W-:-:S05]  /*2730*/  IMAD R10, R0, c[0x0][0x2b8], R2 ;  /* 0x0000ae00000a7a24 */ /* 0x000fca00078e0202 */
[----:B------:R-:W-:Y:S01]  /*2740*/  SHF.R.S32.HI R0, RZ, 0x1f, R10 ;  /* 0x0000001fff007819 */ /* 0x000fe2000001140a */
[----:B------:R-:W-:Y:S04]  /*2750*/  STL [R1+0x10], R10 ;  /* 0x0000100a01007387 */ /* 0x000fe80000100800 */
[----:B------:R-:W-:-:S04]  /*2760*/  IMAD R0, R0, c[0x0][0x1e0], RZ ;  /* 0x0000780000007a24 */ /* 0x000fc800078e02ff */
[C---:B------:R-:W-:Y:S02]  /*2770*/  IMAD R0, R10.reuse, c[0x0][0x1e4], R0 ;  /* 0x000079000a007a24 */ /* 0x040fe400078e0200 */
[----:B-1----:R-:W-:-:S04]  /*2780*/  IMAD.WIDE.U32 R6, R10, c[0x0][0x1e0], RZ ;  /* 0x000078000a067a25 */ /* 0x002fc800078e00ff */
[----:B------:R-:W-:Y:S01]  /*2790*/  IMAD.IADD R7, R7, 0x1, R0 ;  /* 0x0000000107077824 */ /* 0x000fe200078e0200 */
[----:B--2---:R-:W-:-:S03]  /*27a0*/  SHF.R.S32.HI R0, RZ, 0x1f, R9 ;  /* 0x0000001fff007819 */ /* 0x004fc60000011409 */
[----:B------:R-:W-:Y:S01]  /*27b0*/  IMAD.WIDE.U32 R6, R9, c[0x0][0x1f0], R6 ;  /* 0x00007c0009067a25 */ /* 0x000fe200078e0006 */
[----:B------:R-:W-:Y:S03]  /*27c0*/  STL [R1+0xc], R9 ;  /* 0x00000c0901007387 */ /* 0x000fe60000100800 */
[----:B------:R-:W-:-:S04]  /*27d0*/  IMAD R0, R0, c[0x0][0x1f0], RZ ;  /* 0x00007c0000007a24 */ /* 0x000fc800078e02ff */
[----:B------:R-:W-:Y:S01]  /*27e0*/  IMAD R2, R9, c[0x0][0x1f4], R0 ;  /* 0x00007d0009027a24 */ /* 0x000fe200078e0200 */
[----:B------:R-:W-:-:S04]  /*27f0*/  IADD3 R0, P0, R6, UR18, RZ ;  /* 0x0000001206007c10 */ /* 0x000fc8000ff1e0ff */
[----:B------:R-:W-:Y:S02]  /*2800*/  IADD3.X R6, R7, UR16, R2, P0, !PT ;  /* 0x0000001007067c10 */ /* 0x000fe400087fe402 */
[C---:B------:R-:W-:Y:S02]  /*2810*/  LEA R2, P0, R0.reuse, c[0x0][0x1c8], 0x1 ;  /* 0x0000720000027a11 */ /* 0x040fe400078008ff */
[----:B------:R-:W-:Y:S02]  /*2820*/  IADD3 R7, -R25, 0x10, RZ ;  /* 0x0000001019077810 */ /* 0x000fe40007ffe1ff */
[----:B------:R-:W-:Y:S01]  /*2830*/  LEA.HI.X R0, R0, c[0x0][0x1cc], R6, 0x1, P0 ;  /* 0x0000730000007a11 */ /* 0x000fe200000f0c06 */
[----:B------:R-:W1:Y:S01]  /*2840*/  SHFL.IDX PT, R8, R2, 0x3, 0x181f ;  /* 0x00781f0002087f89 */ /* 0x000e6200000e0000 */
[----:B------:R-:W-:Y:S02]  /*2850*/  SHF.R.S32.HI R6, RZ, 0x1f, R160 ;  /* 0x0000001fff067819 */ /* 0x000fe400000114a0 */
[----:B------:R-:W-:Y:S01]  /*2860*/  LOP3.LUT R12, R7, 0xf, RZ, 0xc0, !PT ;  /* 0x0000000f070c7812 */ /* 0x000fe200078ec0ff */
[----:B------:R-:W2:Y:S01]  /*2870*/  SHFL.IDX PT, R9, R0, 0x3, 0x181f ;  /* 0x00781f0000097f89 */ /* 0x000ea200000e0000 */
[----:B------:R-:W-:-:S03]  /*2880*/  LEA.HI R6, R6, R160, RZ, 0x3 ;  /* 0x000000a006067211 */ /* 0x000fc600078f18ff */
[----:B------:R-:W-:Y:S04]  /*2890*/  SHFL.IDX PT, R11, R2, 0x1, 0x181f ;  /* 0x00381f00020b7f89 */ /* 0x000fe800000e0000 */
[----:B------:R-:W3:Y:S04]  /*28a0*/  SHFL.IDX PT, R10, R2, RZ, 0x181f ;  /* 0x00181fff020a7589 */ /* 0x000ee800000e0000 */
[----:B------:R-:W-:Y:S04]  /*28b0*/  SHFL.IDX PT, R24, R0, 0x1, 0x181f ;  /* 0x00381f0000187f89 */ /* 0x000fe800000e0000 */
[----:B------:R4:W-:Y:S04]  /*28c0*/  SHFL.IDX PT, R22, R2, 0x2, 0x181f ;  /* 0x00581f0002167f89 */ /* 0x0009e800000e0000 */
[----:B------:R-:W5:Y:S01]  /*28d0*/  SHFL.IDX PT, R13, R0, RZ, 0x181f ;  /* 0x00181fff000d7589 */ /* 0x000f6200000e0000 */
[----:B-1----:R-:W-:-:S03]  /*28e0*/  IADD3 R20, P1, P0, R12, R8, R26 ;  /* 0x000000080c147210 */ /* 0x002fc6000783e01a */
[----:B------:R1:W5:Y:S01]  /*28f0*/  SHFL.IDX PT, R23, R0, 0x2, 0x181f ;  /* 0x00581f0000177f89 */ /* 0x00036200000e0000 */
[----:B--2---:R-:W-:Y:S02]  /*2900*/  IADD3.X R21, RZ, R9, R27, P1, P0 ;  /* 0x00000009ff157210 */ /* 0x004fe40000fe041b */
[----:B---3--:R-:W-:Y:S02]  /*2910*/  IADD3 R18, P2, R26, R10, RZ ;  /* 0x0000000a1a127210 */ /* 0x008fe40007f5e0ff */
[----:B----4-:R-:W-:-:S05]  /*2920*/  LOP3.LUT R2, R6, 0xfffffff8, RZ, 0xc0, !PT ;  /* 0xfffffff806027812 */ /* 0x010fca00078ec0ff */
[----:B------:R-:W-:Y:S01]  /*2930*/  IMAD.WIDE R6, R2, 0x2, RZ ;  /* 0x0000000202067825 */ /* 0x000fe200078e02ff */
[----:B-1----:R-:W-:-:S03]  /*2940*/  LOP3.LUT R0, R14, 0xf, RZ, 0xc0, !PT ;  /* 0x0000000f0e007812 */ /* 0x002fc600078ec0ff */
[----:B-----5:R-:W-:Y:S01]  /*2950*/  IMAD.X R19, R27, 0x1, R13, P2 ;  /* 0x000000011b137824 */ /* 0x020fe200010e060d */
[----:B------:R-:W-:Y:S02]  /*2960*/  IADD3 R12, P2, R6, R11, RZ ;  /* 0x0000000b060c7210 */ /* 0x000fe40007f5e0ff */
[----:B------:R-:W-:Y:S01]  /*2970*/  IADD3 R8, P1, P0, R0, R8, R6 ;  /* 0x0000000800087210 */ /* 0x000fe2000783e006 */
[----:B------:R-:W-:-:S03]  /*2980*/  IMAD.SHL.U32 R0, R158, 0x2, RZ ;  /* 0x000000029e007824 */ /* 0x000fc600078e00ff */
[----:B------:R-:W-:Y:S02]  /*2990*/  IADD3.X R9, RZ, R9, R7, P1, P0 ;  /* 0x00000009ff097210 */ /* 0x000fe40000fe0407 */
[----:B------:R-:W-:Y:S01]  /*29a0*/  IADD3 R14, P0, R26, R11, RZ ;  /* 0x0000000b1a0e7210 */ /* 0x000fe20007f1e0ff */
[----:B------:R1:W-:Y:S01]  /*29b0*/  LDGSTS.E.BYPASS.LTC128B.128 [R0+0x4100], [R18.64], !P3 ;  /* 0x0410000012007fae */ /* 0x0003e2000d901d4c */
[----:B------:R-:W-:-:S03]  /*29c0*/  IADD3 R16, P1, R6, R10, RZ ;  /* 0x0000000a06107210 */ /* 0x000fc60007f3e0ff */
[--C-:B------:R-:W-:Y:S01]  /*29d0*/  IMAD.X R15, R27, 0x1, R24.reuse, P0 ;  /* 0x000000011b0f7824 */ /* 0x100fe200000e0618 */
[-C--:B------:R-:W-:Y:S01]  /*29e0*/  IADD3 R10, P0, R26, R22.reuse, RZ ;  /* 0x000000161a0a7210 */ /* 0x080fe20007f1e0ff */
[C---:B------:R-:W-:Y:S01]  /*29f0*/  IMAD.X R17, R7.reuse, 0x1, R13, P1 ;  /* 0x0000000107117824 */ /* 0x040fe200008e060d */
[----:B------:R-:W-:Y:S01]  /*2a00*/  IADD3 R6, P1, R6, R22, RZ ;  /* 0x0000001606067210 */ /* 0x000fe20007f3e0ff */
[----:B------:R-:W-:Y:S02]  /*2a10*/  IMAD.X R13, R7, 0x1, R24, P2 ;  /* 0x00000001070d7824 */ /* 0x000fe400010e0618 */
[--C-:B------:R-:W-:Y:S01]  /*2a20*/  IMAD.X R11, R27, 0x1, R23.reuse, P0 ;  /* 0x000000011b0b7824 */ /* 0x100fe200000e0617 */
        /* <DEDUP_REMOVED lines=9> */
.L_x_707:
[----:B-1----:R-:W-:Y:S01]  /*2ac0*/  SHF.R.S32.HI R0, RZ, 0x1f, R156 ;  /* 0x0000001fff007819 */ /* 0x002fe2000001149c */
[----:B------:R-:W-:Y:S01]  /*2ad0*/  STL [R1+0x70], R246 ;  /* 0x000070f601007387 */ /* 0x000fe20000100800 */
[----:B------:R-:W-:-:S02]  /*2ae0*/  SHF.L.U32 R233, R5, 0x1, RZ ;  /* 0x0000000105e97819 */ /* 0x000fc400000006ff */
[----:B------:R-:W-:Y:S01]  /*2af0*/  LEA.HI R2, R0, R156, RZ, 0x2 ;  /* 0x0000009c00027211 */ /* 0x000fe200078f10ff */
[----:B------:R-:W-:Y:S02]  /*2b00*/  STL [R1+0x6c], R245 ;  /* 0x00006cf501007387 */ /* 0x000fe40000100800 */
[--C-:B------:R-:W-:Y:S01]  /*2b10*/  IMAD R234, R4, 0x2, R233.reuse ;  /* 0x0000000204ea7824 */ /* 0x100fe200078e02e9 */
[----:B------:R-:W-:Y:S01]  /*2b20*/  LOP3.LUT R0, R2, 0x7ffffffc, RZ, 0xc0, !PT ;  /* 0x7ffffffc02007812 */ /* 0x000fe200078ec0ff */
[----:B------:R-:W-:Y:S01]  /*2b30*/  STL [R1+0x68], R244 ;  /* 0x000068f401007387 */ /* 0x000fe20000100800 */
[C---:B------:R-:W-:Y:S02]  /*2b40*/  IMAD R236, R3.reuse, 0x2, R233 ;  /* 0x0000000203ec7824 */ /* 0x040fe400078e02e9 */
[----:B------:R-:W-:Y:S01]  /*2b50*/  LEA R235, R3, R234, 0x1 ;  /* 0x000000ea03eb7211 */ /* 0x000fe200078e08ff */
[----:B------:R-:W-:Y:S01]  /*2b60*/  STL [R1+0x64], R243 ;  /* 0x000064f301007387 */ /* 0x000fe20000100800 */
[----:B------:R-:W-:-:S03]  /*2b70*/  IMAD.IADD R0, R156, 0x1, -R0 ;  /* 0x000000019c007824 */ /* 0x000fc600078e0a00 */
[----:B------:R-:W-:Y:S04]  /*2b80*/  STL [R1+0x60], R242 ;  /* 0x000060f201007387 */ /* 0x000fe80000100800 */
[----:B------:R-:W-:Y:S04]  /*2b90*/  STL [R1+0x5c], R241 ;  /* 0x00005cf101007387 */ /* 0x000fe80000100800 */
[----:B------:R-:W-:Y:S04]  /*2ba0*/  STL [R1+0x58], R240 ;  /* 0x000058f001007387 */ /* 0x000fe80000100800 */
[----:B------:R-:W-:Y:S04]  /*2bb0*/  STL [R1+0x54], R239 ;  /* 0x000054ef01007387 */ /* 0x000fe80000100800 */
[----:B------:R-:W-:Y:S04]  /*2bc0*/  STL [R1+0x50], R238 ;  /* 0x000050ee01007387 */ /* 0x000fe80000100800 */
[----:B------:R-:W-:Y:S04]  /*2bd0*/  STL [R1+0x4c], R237 ;  /* 0x00004ced01007387 */ /* 0x000fe80000100800 */
[----:B------:R-:W-:Y:S04]  /*2be0*/  STL [R1+0x48], R232 ;  /* 0x000048e801007387 */ /* 0x000fe80000100800 */
[----:B------:R1:W-:Y:S04]  /*2bf0*/  STL [R1+0x44], R2 ;  /* 0x0000440201007387 */ /* 0x0003e80000100800 */
[----:B------:R-:W-:Y:S04]  /*2c00*/  LDSM.16.MT88.4 R76, [R234+0x100] ;  /* 0x00010000ea4c783b */ /* 0x000fe80000004200 */
[----:B------:R-:W-:Y:S04]  /*2c10*/  LDSM.16.MT88.4 R72, [R236+0x900] ;  /* 0x00090000ec48783b */ /* 0x000fe80000004200 */
[----:B------:R-:W-:Y:S04]  /*2c20*/  LDSM.16.MT88.4 R48, [R234+0x900] ;  /* 0x00090000ea30783b */ /* 0x000fe80000004200 */
[----:B------:R-:W0:Y:S01]  /*2c30*/  LDGDEPBAR ;  /* 0x00000000000079af */ /* 0x000e220000000000 */
[----:B-1----:R-:W-:-:S04]  /*2c40*/  IMAD.U32 R2, RZ, RZ, UR17 ;  /* 0x00000011ff027e24 */ /* 0x002fc8000f8e00ff */
[----:B------:R-:W-:-:S05]  /*2c50*/  IMAD R0, R0, -0x2, R2 ;  /* 0xfffffffe00007824 */ /* 0x000fca00078e0202 */
[C---:B------:R-:W-:Y:S02]  /*2c60*/  ISETP.GT.AND P1, PT, R0.reuse, RZ, PT ;  /* 0x000000ff0000720c */ /* 0x040fe40003f24270 */
[----:B------:R-:W-:Y:S02]  /*2c70*/  ISETP.GT.AND P0, PT, R0, 0x1, PT ;  /* 0x000000010000780c */ /* 0x000fe40003f04270 */
[----:B------:R-:W-:Y:S02]  /*2c80*/  FSEL R6, R104, -INF , P1 ;  /* 0xff80000068067808 */ /* 0x000fe40000800000 */
[----:B------:R-:W-:Y:S02]  /*2c90*/  FSEL R7, R105, -INF , P0 ;  /* 0xff80000069077808 */ /* 0x000fe40000000000 */
[C---:B------:R-:W-:Y:S02]  /*2ca0*/  ISETP.GT.AND P6, PT, R0.reuse, 0x8, PT ;  /* 0x000000080000780c */ /* 0x040fe40003fc4270 */
[----:B------:R-:W-:-:S02]  /*2cb0*/  ISETP.GT.AND P2, PT, R0, 0x9, PT ;  /* 0x000000090000780c */ /* 0x000fc40003f44270 */
[----:B------:R-:W-:Y:S02]  /*2cc0*/  FSEL R8, R100, -INF , P6 ;  /* 0xff80000064087808 */ /* 0x000fe40003000000 */
[----:B------:R-:W-:Y:S02]  /*2cd0*/  FMNMX.FTZ R2, R6, R7, !PT ;  /* 0x0000000706027209 */ /* 0x000fe40007810000 */
[----:B------:R-:W-:Y:S02]  /*2ce0*/  FSEL R10, R106, -INF , P1 ;  /* 0xff8000006a0a7808 */ /* 0x000fe40000800000 */
[----:B------:R-:W-:Y:S02]  /*2cf0*/  FSEL R135, R66, -INF , P1 ;  /* 0xff80000042877808 */ /* 0x000fe40000800000 */
[----:B------:R-:W-:Y:S02]  /*2d00*/  FSEL R123, R64, -INF , P1 ;  /* 0xff800000407b7808 */ /* 0x000fe40000800000 */
[----:B------:R-:W-:-:S02]  /*2d10*/  FSEL R9, R101, -INF , P2 ;  /* 0xff80000065097808 */ /* 0x000fc40001000000 */
[----:B------:R-:W-:Y:S02]  /*2d20*/  ISETP.GT.AND P1, PT, R0, 0x10, PT ;  /* 0x000000100000780c */ /* 0x000fe40003f24270 */
[----:B------:R-:W-:Y:S02]  /*2d30*/  FMNMX.FTZ R2, R8, R2, !PT ;  /* 0x0000000208027209 */ /* 0x000fe40007810000 */
[----:B------:R-:W-:Y:S02]  /*2d40*/  FSEL R11, R107, -INF , P0 ;  /* 0xff8000006b0b7808 */ /* 0x000fe40000000000 */
[----:B------:R-:W-:Y:S01]  /*2d50*/  FSEL R133, R67, -INF , P0 ;  /* 0xff80000043857808 */ /* 0x000fe20000000000 */
[----:B------:R-:W-:Y:S01]  /*2d60*/  LDSM.16.MT88.4 R104, [R235+0x2100] ;  /* 0x00210000eb68783b */ /* 0x000fe20000004200 */
[----:B------:R-:W-:Y:S02]  /*2d70*/  FSEL R122, R65, -INF , P0 ;  /* 0xff800000417a7808 */ /* 0x000fe40000000000 */
[----:B------:R-:W-:Y:S01]  /*2d80*/  ISETP.GT.AND P0, PT, R0, 0x11, PT ;  /* 0x000000110000780c */ /* 0x000fe20003f04270 */
[----:B------:R-:W-:Y:S01]  /*2d90*/  LDSM.16.MT88.4 R64, [R234+0x2900] ;  /* 0x00290000ea40783b */ /* 0x000fe20000004200 */
[----:B------:R-:W-:-:S02]  /*2da0*/  FSEL R16, R96, -INF , P1 ;  /* 0xff80000060107808 */ /* 0x000fc40000800000 */
[----:B------:R-:W-:Y:S02]  /*2db0*/  FMNMX.FTZ R2, R9, R2, !PT ;  /* 0x0000000209027209 */ /* 0x000fe40007810000 */
[----:B------:R-:W-:Y:S02]  /*2dc0*/  FSEL R14, R102, -INF , P6 ;  /* 0xff800000660e7808 */ /* 0x000fe40003000000 */
[----:B------:R-:W-:Y:S02]  /*2dd0*/  FSEL R132, R62, -INF , P6 ;  /* 0xff8000003e847808 */ /* 0x000fe40003000000 */
[----:B------:R-:W-:Y:S02]  /*2de0*/  FSEL R121, R60, -INF , P6 ;  /* 0xff8000003c797808 */ /* 0x000fe40003000000 */
[----:B------:R-:W-:Y:S02]  /*2df0*/  FSEL R17, R97, -INF , P0 ;  /* 0xff80000061117808 */ /* 0x000fe40000000000 */
[----:B------:R-:W-:-:S02]  /*2e00*/  ISETP.GT.AND P6, PT, R0, 0x18, PT ;  /* 0x000000180000780c */ /* 0x000fc40003fc4270 */
[----:B------:R-:W-:Y:S02]  /*2e10*/  FMNMX.FTZ R2, R16, R2, !PT ;  /* 0x0000000210027209 */ /* 0x000fe40007810000 */
[----:B------:R-:W-:Y:S02]  /*2e20*/  FSEL R21, R99, -INF , P0 ;  /* 0xff80000063157808 */ /* 0x000fe40000000000 */
[----:B------:R-:W-:Y:S02]  /*2e30*/  FSEL R128, R59, -INF , P0 ;  /* 0xff8000003b807808 */ /* 0x000fe40000000000 */
[----:B------:R-:W-:Y:S02]  /*2e40*/  FSEL R114, R57, -INF , P0 ;  /* 0xff80000039727808 */ /* 0x000fe40000000000 */
[----:B------:R-:W-:Y:S02]  /*2e50*/  ISETP.GT.AND P0, PT, R0, 0x19, PT ;  /* 0x000000190000780c */ /* 0x000fe40003f04270 */
[----:B------:R-:W-:-:S02]  /*2e60*/  FSEL R18, R92, -INF , P6 ;  /* 0xff8000005c127808 */ /* 0x000fc40003000000 */
[----:B------:R-:W-:Y:S02]  /*2e70*/  FMNMX.FTZ R2, R17, R2, !PT ;  /* 0x0000000211027209 */ /* 0x000fe40007810000 */
[----:B------:R-:W-:Y:S02]  /*2e80*/  FSEL R15, R103, -INF , P2 ;  /* 0xff800000670f7808 */ /* 0x000fe40001000000 */
[----:B------:R-:W-:Y:S01]  /*2e90*/  FSEL R131, R63, -INF , P2 ;  /* 0xff8000003f837808 */ /* 0x000fe20001000000 */
[----:B------:R-:W-:Y:S01]  /*2ea0*/  LDSM.16.MT88.4 R100, [R236+0x2100] ;  /* 0x00210000ec64783b */ /* 0x000fe20000004200 */
[----:B------:R-:W-:Y:S02]  /*2eb0*/  FSEL R120, R61, -INF , P2 ;  /* 0xff8000003d787808 */ /* 0x000fe40001000000 */
[----:B------:R-:W-:Y:S01]  /*2ec0*/  FSEL R19, R93, -INF , P0 ;  /* 0xff8000005d137808 */ /* 0x000fe20000000000 */
[----:B------:R-:W-:Y:S01]  /*2ed0*/  LDSM.16.MT88.4 R60, [R233+0x900] ;  /* 0x00090000e93c783b */ /* 0x000fe20000004200 */
        /* <DEDUP_REMOVED lines=29> */
[----:B------:R-:W-:Y:S01]  /*30b0*/  FSEL R182, R46, -INF , P2 ;  /* 0xff8000002eb67808 */ /* 0x000fe20001000000 */
[----:B------:R-:W-:Y:S01]  /*30c0*/  LDSM.16.MT88.4 R88, [R235+0x100] ;  /* 0x00010000eb58783b */ /* 0x000fe20000004200 */
        /* <DEDUP_REMOVED lines=19> */
[----:B------:R-:W-:Y:S02]  /*3200*/  FMNMX.FTZ R0, R232, R0, !PT ;  /* 0x00000000e8007209 */ /* 0x000fe40007810000 */
[----:B------:R-:W-:Y:S02]  /*3210*/  FSEL R22, R94, -INF , P6 ;  /* 0xff8000005e167808 */ /* 0x000fe40003000000 */
[----:B------:R-:W-:Y:S01]  /*3220*/  FMNMX.FTZ R0, R179, R0, !PT ;  /* 0x00000000b3007209 */ /* 0x000fe20007810000 */
[----:B------:R-:W-:Y:S01]  /*3230*/  LDSM.16.MT88.4 R92, [R233+0x2100] ;  /* 0x00210000e95c783b */ /* 0x000fe20000004200 */
[----:B------:R-:W-:-:S02]  /*3240*/  FSEL R237, R83, -INF , P2 ;  /* 0xff80000053ed7808 */ /* 0x000fc40001000000 */
[----:B------:R-:W-:Y:S01]  /*3250*/  FSEL R241, R70, -INF , P1 ;  /* 0xff80000046f17808 */ /* 0x000fe20000800000 */
[----:B------:R-:W1:Y:S01]  /*3260*/  SHFL.BFLY PT, R2, R0, 0x2, 0x1f ;  /* 0x0c401f0000027f89 */ /* 0x000e6200000e0000 */
[----:B------:R-:W-:Y:S02]  /*3270*/  FSEL R177, R71, -INF , P0 ;  /* 0xff80000047b17808 */ /* 0x000fe40000000000 */
[----:B------:R-:W-:Y:S01]  /*3280*/  FSEL R130, R54, -INF , P6 ;  /* 0xff80000036827808 */ /* 0x000fe20003000000 */
[----:B------:R-:W-:Y:S01]  /*3290*/  LDSM.16.MT88.4 R68, [R233+0x2900] ;  /* 0x00290000e944783b */ /* 0x000fe20000004200 */
[----:B------:R-:W-:Y:S02]  /*32a0*/  FSEL R113, R52, -INF , P6 ;  /* 0xff80000034717808 */ /* 0x000fe40003000000 */
[----:B------:R-:W-:Y:S01]  /*32b0*/  FSEL R207, R29, -INF , P2 ;  /* 0xff8000001dcf7808 */ /* 0x000fe20001000000 */
[----:B------:R-:W-:Y:S01]  /*32c0*/  LDSM.16.MT88.4 R52, [R236+0x2900] ;  /* 0x00290000ec34783b */ /* 0x000fe20000004200 */
[----:B------:R-:W-:-:S02]  /*32d0*/  FSEL R220, R168, -INF , P1 ;  /* 0xff800000a8dc7808 */ /* 0x000fc40000800000 */
[----:B------:R-:W-:Y:S02]  /*32e0*/  FSEL R203, R169, -INF , P0 ;  /* 0xff800000a9cb7808 */ /* 0x000fe40000000000 */
[----:B------:R-:W-:Y:S02]  /*32f0*/  FSEL R202, R31, -INF , P2 ;  /* 0xff8000001fca7808 */ /* 0x000fe40001000000 */
[----:B------:R-:W-:Y:S02]  /*3300*/  FSEL R201, R170, -INF , P1 ;  /* 0xff800000aac97808 */ /* 0x000fe40000800000 */
[----:B------:R-:W-:Y:S02]  /*3310*/  FSEL R200, R171, -INF , P0 ;  /* 0xff800000abc87808 */ /* 0x000fe40000000000 */
[----:B-1----:R-:W-:-:S05]  /*3320*/  FMNMX.FTZ R0, R0, R2, !PT ;  /* 0x0000000200007209 */ /* 0x002fca0007810000 */
[----:B------:R-:W1:Y:S02]  /*3330*/  SHFL.BFLY PT, R2, R0, 0x1, 0x1f ;  /* 0x0c201f0000027f89 */ /* 0x000e6400000e0000 */
[----:B-1----:R-:W-:Y:S02]  /*3340*/  FMNMX.FTZ R151, R0, R2, !PT ;  /* 0x0000000200977209 */ /* 0x002fe40007810000 */
[----:B------:R-:W-:Y:S02]  /*3350*/  FMNMX.FTZ R2, R10, R11, !PT ;  /* 0x0000000b0a027209 */ /* 0x000fe40007810000 */
[C---:B------:R-:W-:Y:S01]  /*3360*/  FSETP.NEU.FTZ.AND P6, PT, R151.reuse, -INF , PT ;  /* 0xff8000009700780b */ /* 0x040fe20003fdd000 */
[----:B------:R-:W-:Y:S01]  /*3370*/  FMUL.FTZ R0, R151, c[0x0][0x2d0] ;  /* 0x0000b40097007a20 */ /* 0x000fe20000410000 */
[----:B------:R-:W-:-:S04]  /*3380*/  FMNMX.FTZ R2, R14, R2, !PT ;  /* 0x000000020e027209 */ /* 0x000fc80007810000 */
[----:B------:R-:W-:Y:S02]  /*3390*/  FMNMX.FTZ R2, R15, R2, !PT ;  /* 0x000000020f027209 */ /* 0x000fe40007810000 */
[----:B------:R-:W-:Y:S02]  /*33a0*/  FSEL R13, R0, RZ, P6 ;  /* 0x000000ff000d7208 */ /* 0x000fe40003000000 */
[----:B------:R-:W-:-:S03]  /*33b0*/  FMNMX.FTZ R2, R20, R2, !PT ;  /* 0x0000000214027209 */ /* 0x000fc60007810000 */
[----:B------:R-:W-:Y:S01]  /*33c0*/  FFMA.FTZ R3, R16, c[0x0][0x2d0], -R13 ;  /* 0x0000b40010037a23 */ /* 0x000fe2000001080d */
[----:B------:R-:W-:-:S03]  /*33d0*/  FMNMX.FTZ R2, R21, R2, !PT ;  /* 0x0000000215027209 */ /* 0x000fc60007810000 */
[----:B------:R1:W-:Y:S01]  /*33e0*/  MUFU.EX2 R208, R3 ;  /* 0x0000000300d07308 */ /* 0x0003e20000000800 */
[----:B------:R-:W-:-:S04]  /*33f0*/  FMNMX.FTZ R2, R22, R2, !PT ;  /* 0x0000000216027209 */ /* 0x000fc80007810000 */
[----:B------:R-:W-:-:S04]  /*3400*/  FMNMX.FTZ R2, R23, R2, !PT ;  /* 0x0000000217027209 */ /* 0x000fc80007810000 */
[----:B------:R-:W-:-:S04]  /*3410*/  FMNMX.FTZ R2, R190, R2, !PT ;  /* 0x00000002be027209 */ /* 0x000fc80007810000 */
[----:B------:R-:W-:Y:S01]  /*3420*/  FMNMX.FTZ R2, R189, R2, !PT ;  /* 0x00000002bd027209 */ /* 0x000fe20007810000 */
[----:B-1----:R-:W-:-:S03]  /*3430*/  FFMA.FTZ R3, R17, c[0x0][0x2d0], -R13 ;  /* 0x0000b40011037a23 */ /* 0x002fc6000001080d */
[----:B------:R-:W-:Y:S01]  /*3440*/  FMNMX.FTZ R2, R188, R2, !PT ;  /* 0x00000002bc027209 */ /* 0x000fe20007810000 */
[----:B------:R1:W-:Y:S03]  /*3450*/  MUFU.EX2 R174, R3 ;  /* 0x0000000300ae7308 */ /* 0x0003e60000000800 */
[----:B------:R-:W-:-:S04]  /*3460*/  FMNMX.FTZ R2, R187, R2, !PT ;  /* 0x00000002bb027209 */ /* 0x000fc80007810000 */
[----:B------:R-:W-:-:S04]  /*3470*/  FMNMX.FTZ R2, R238, R2, !PT ;  /* 0x00000002ee027209 */ /* 0x000fc80007810000 */
[----:B------:R-:W-:-:S04]  /*3480*/  FMNMX.FTZ R2, R237, R2, !PT ;  /* 0x00000002ed027209 */ /* 0x000fc80007810000 */
[----:B------:R-:W-:Y:S01]  /*3490*/  FMNMX.FTZ R2, R241, R2, !PT ;  /* 0x00000002f1027209 */ /* 0x000fe20007810000 */
[----:B-1----:R-:W-:-:S03]  /*34a0*/  FFMA.FTZ R3, R18, c[0x0][0x2d0], -R13 ;  /* 0x0000b40012037a23 */ /* 0x002fc6000001080d */
[----:B------:R-:W-:Y:S01]  /*34b0*/  FMNMX.FTZ R2, R177, R2, !PT ;  /* 0x00000002b1027209 */ /* 0x000fe20007810000 */
[----:B------:R-:W-:Y:S04]  /*34c0*/  MUFU.EX2 R244, R3 ;  /* 0x0000000300f47308 */ /* 0x000fe80000000800 */
[----:B------:R-:W1:Y:S02]  /*34d0*/  SHFL.BFLY PT, R0, R2, 0x2, 0x1f ;  /* 0x0c401f0002007f89 */ /* 0x000e6400000e0000 */
[----:B-1----:R-:W-:-:S05]  /*34e0*/  FMNMX.FTZ R2, R2, R0, !PT ;  /* 0x0000000002027209 */ /* 0x002fca0007810000 */
[----:B------:R-:W1:Y:S02]  /*34f0*/  SHFL.BFLY PT, R0, R2, 0x1, 0x1f ;  /* 0x0c201f0002007f89 */ /* 0x000e6400000e0000 */
[----:B-1----:R-:W-:-:S04]  /*3500*/  FMNMX.FTZ R2, R2, R0, !PT ;  /* 0x0000000002027209 */ /* 0x002fc80007810000 */
[C---:B------:R-:W-:Y:S01]  /*3510*/  FSETP.NEU.FTZ.AND P6, PT, R2.reuse, -INF , PT ;  /* 0xff8000000200780b */ /* 0x040fe20003fdd000 */
[----:B------:R-:W-:-:S05]  /*3520*/  FMUL.FTZ R0, R2, c[0x0][0x2d0] ;  /* 0x0000b40002007a20 */ /* 0x000fca0000410000 */
[----:B------:R-:W-:Y:S01]  /*3530*/  FSEL R12, R0, RZ, P6 ;  /* 0x000000ff000c7208 */ /* 0x000fe20003000000 */
[----:B------:R-:W-:-:S04]  /*3540*/  FFMA.FTZ R0, R6, c[0x0][0x2d0], -R13 ;  /* 0x0000b40006007a23 */ /* 0x000fc8000001080d */
[----:B------:R1:W-:Y:S02]  /*3550*/  MUFU.EX2 R173, R0 ;  /* 0x0000000000ad7308 */ /* 0x0003e40000000800 */
[----:B-1----:R-:W-:-:S06]  /*3560*/  FFMA.FTZ R0, R7, c[0x0][0x2d0], -R13 ;  /* 0x0000b40007007a23 */ /* 0x002fcc000001080d */
[----:B------:R1:W2:Y:S02]  /*3570*/  MUFU.EX2 R240, R0 ;  /* 0x0000000000f07308 */ /* 0x0002a40000000800 */
[----:B-1----:R-:W-:Y:S01]  /*3580*/  FFMA.FTZ R0, R8, c[0x0][0x2d0], -R13 ;  /* 0x0000b40008007a23 */ /* 0x002fe2000001080d */
[----:B------:R-:W-:Y:S02]  /*3590*/  FMNMX.FTZ R8, R135, R133, !PT ;  /* 0x0000008587087209 */ /* 0x000fe40007810000 */
[----:B--2---:R-:W-:-:S03]  /*35a0*/  F2FP.PACK_AB R4, R240, R173 ;  /* 0x000000adf004723e */ /* 0x004fc600000000ff */
[----:B------:R1:W-:Y:S01]  /*35b0*/  MUFU.EX2 R210, R0 ;  /* 0x0000000000d27308 */ /* 0x0003e20000000800 */
[----:B------:R-:W-:-:S04]  /*35c0*/  FMNMX.FTZ R8, R132, R8, !PT ;  /* 0x0000000884087209 */ /* 0x000fc80007810000 */
[----:B------:R-:W-:-:S04]  /*35d0*/  FMNMX.FTZ R8, R131, R8, !PT ;  /* 0x0000000883087209 */ /* 0x000fc80007810000 */
[----:B------:R-:W-:-:S04]  /*35e0*/  FMNMX.FTZ R8, R129, R8, !PT ;  /* 0x0000000881087209 */ /* 0x000fc80007810000 */
[----:B------:R-:W-:Y:S01]  /*35f0*/  FMNMX.FTZ R3, R128, R8, !PT ;  /* 0x0000000880037209 */ /* 0x000fe20007810000 */
[--C-:B------:R-:W-:Y:S02]  /*3600*/  FFMA.FTZ R8, R19, c[0x0][0x2d0], -R13.reuse ;  /* 0x0000b40013087a23 */ /* 0x100fe4000001080d */
[----:B-1----:R-:W-:Y:S01]  /*3610*/  FFMA.FTZ R0, R9, c[0x0][0x2d0], -R13 ;  /* 0x0000b40009007a23 */ /* 0x002fe2000001080d */
[----:B------:R-:W-:Y:S01]  /*3620*/  FMNMX.FTZ R3, R130, R3, !PT ;  /* 0x0000000382037209 */ /* 0x000fe20007810000 */
[----:B------:R1:W-:Y:S03]  /*3630*/  MUFU.EX2 R242, R8 ;  /* 0x0000000800f27308 */ /* 0x0003e60000000800 */
[----:B------:R-:W-:-:S04]  /*3640*/  FMNMX.FTZ R3, R134, R3, !PT ;  /* 0x0000000386037209 */ /* 0x000fc80007810000 */
[----:B------:R-:W-:Y:S01]  /*3650*/  FMNMX.FTZ R3, R182, R3, !PT ;  /* 0x00000003b6037209 */ /* 0x000fe20007810000 */
[----:B------:R2:W3:Y:S01]  /*3660*/  MUFU.EX2 R178, R0 ;  /* 0x0000000000b27308 */ /* 0x0004e20000000800 */
[----:B-1----:R-:W-:-:S07]  /*3670*/  FFMA.FTZ R8, R20, c[0x0][0x2d0], -R12 ;  /* 0x0000b40014087a23 */ /* 0x002fce000001080c */
[----:B------:R1:W-:Y:S01]  /*3680*/  MUFU.EX2 R175, R8 ;  /* 0x0000000800af7308 */ /* 0x0003e20000000800 */
[----:B--2---:R-:W-:Y:S01]  /*3690*/  FFMA.FTZ R0, R10, c[0x0][0x2d0], -R12 ;  /* 0x0000b4000a007a23 */ /* 0x004fe2000001080c */
[----:B---3--:R-:W-:Y:S02]  /*36a0*/  F2FP.PACK_AB R6, R178, R210 ;  /* 0x000000d2b206723e */ /* 0x008fe400000000ff */
[----:B------:R-:W-:-:S04]  /*36b0*/  F2FP.PACK_AB R10, R242, R244 ;  /* 0x000000f4f20a723e */ /* 0x000fc800000000ff */
[----:B------:R2:W-:Y:S01]  /*36c0*/  MUFU.EX2 R209, R0 ;  /* 0x0000000000d17308 */ /* 0x0005e20000000800 */
[----:B-1----:R-:W-:Y:S01]  /*36d0*/  FMNMX.FTZ R8, R181, R3, !PT ;  /* 0x00000003b5087209 */ /* 0x002fe20007810000 */
[----:B------:R-:W-:-:S03]  /*36e0*/  FFMA.FTZ R3, R21, c[0x0][0x2d0], -R12 ;  /* 0x0000b40015037a23 */ /* 0x000fc6000001080c */
[----:B------:R-:W-:-:S03]  /*36f0*/  FMNMX.FTZ R8, R154, R8, !PT ;  /* 0x000000089a087209 */ /* 0x000fc60007810000 */
[----:B------:R1:W-:Y:S01]  /*3700*/  MUFU.EX2 R246, R3 ;  /* 0x0000000300f67308 */ /* 0x0003e20000000800 */
[----:B--2---:R-:W-:-:S07]  /*3710*/  FFMA.FTZ R0, R11, c[0x0][0x2d0], -R12 ;  /* 0x0000b4000b007a23 */ /* 0x004fce000001080c */
[----:B------:R2:W3:Y:S01]  /*3720*/  MUFU.EX2 R223, R0 ;  /* 0x0000000000df7308 */ /* 0x0004e20000000800 */
[----:B-1----:R-:W-:Y:S01]  /*3730*/  FMNMX.FTZ R3, R155, R8, !PT ;  /* 0x000000089b037209 */ /* 0x002fe20007810000 */
[----:B------:R-:W-:-:S03]  /*3740*/  FFMA.FTZ R8, R22, c[0x0][0x2d0], -R12 ;  /* 0x0000b40016087a23 */ /* 0x000fc6000001080c */
[----:B------:R-:W-:-:S03]  /*3750*/  FMNMX.FTZ R3, R222, R3, !PT ;  /* 0x00000003de037209 */ /* 0x000fc60007810000 */
[----:B------:R1:W-:Y:S01]  /*3760*/  MUFU.EX2 R243, R8 ;  /* 0x0000000800f37308 */ /* 0x0003e20000000800 */
[----:B--2---:R-:W-:Y:S01]  /*3770*/  FFMA.FTZ R0, R14, c[0x0][0x2d0], -R12 ;  /* 0x0000b4000e007a23 */ /* 0x004fe2000001080c */
[----:B---3--:R-:W-:Y:S02]  /*3780*/  F2FP.PACK_AB R5, R223, R209 ;  /* 0x000000d1df05723e */ /* 0x008fe400000000ff */
[----:B------:R-:W-:-:S04]  /*3790*/  FMNMX.FTZ R3, R202, R3, !PT ;  /* 0x00000003ca037209 */ /* 0x000fc80007810000 */
[----:B------:R2:W-:Y:S01]  /*37a0*/  MUFU.EX2 R211, R0 ;  /* 0x0000000000d37308 */ /* 0x0005e20000000800 */
[----:B------:R-:W-:-:S04]  /*37b0*/  FMNMX.FTZ R3, R201, R3, !PT ;  /* 0x00000003c9037209 */ /* 0x000fc80007810000 */
[----:B------:R-:W-:Y:S01]  /*37c0*/  FMNMX.FTZ R14, R200, R3, !PT ;  /* 0x00000003c80e7209 */ /* 0x000fe20007810000 */
[----:B-1----:R-:W-:-:S04]  /*37d0*/  FFMA.FTZ R8, R23, c[0x0][0x2d0], -R12 ;  /* 0x0000b40017087a23 */ /* 0x002fc8000001080c */
[----:B------:R1:W3:Y:S01]  /*37e0*/  MUFU.EX2 R170, R8 ;  /* 0x0000000800aa7308 */ /* 0x0002e20000000800 */
[----:B--2---:R-:W-:Y:S02]  /*37f0*/  FFMA.FTZ R0, R15, c[0x0][0x2d0], -R12 ;  /* 0x0000b4000f007a23 */ /* 0x004fe4000001080c */
[----:B------:R-:W-:Y:S05]  /*3800*/  SHFL.BFLY PT, R15, R14, 0x2, 0x1f ;  /* 0x0c401f000e0f7f89 */ /* 0x000fea00000e0000 */
[----:B------:R2:W4:Y:S01]  /*3810*/  MUFU.EX2 R176, R0 ;  /* 0x0000000000b07308 */ /* 0x0005220000000800 */
[----:B-1----:R-:W-:Y:S02]  /*3820*/  F2FP.PACK_AB R8, R174, R208 ;  /* 0x000000d0ae08723e */ /* 0x002fe400000000ff */
[----:B---3--:R-:W-:-:S02]  /*3830*/  F2FP.PACK_AB R11, R170, R243 ;  /* 0x000000f3aa0b723e */ /* 0x008fc400000000ff */
[----:B--2---:R-:W-:Y:S02]  /*3840*/  FMNMX.FTZ R0, R123, R122, !PT ;  /* 0x0000007a7b007209 */ /* 0x004fe40007810000 */
[----:B----4-:R-:W-:Y:S02]  /*3850*/  F2FP.PACK_AB R7, R176, R211 ;  /* 0x000000d3b007723e */ /* 0x010fe400000000ff */
[----:B------:R-:W-:-:S04]  /*3860*/  FMNMX.FTZ R0, R121, R0, !PT ;  /* 0x0000000079007209 */ /* 0x000fc80007810000 */
[----:B------:R-:W-:Y:S01]  /*3870*/  FMNMX.FTZ R0, R120, R0, !PT ;  /* 0x0000000078007209 */ /* 0x000fe20007810000 */
[----:B------:R-:W-:Y:S03]  /*3880*/  HMMA.16816.F32 R144, R4, R92, RZ ;  /* 0x0000005c0490723c */ /* 0x000fe600000018ff */
        /* <DEDUP_REMOVED lines=17> */
[C---:B------:R-:W-:Y:S04]  /*39a0*/  HMMA.16816.F32 R136, R4.reuse, R100, RZ ;  /* 0x000000640488723c */ /* 0x040fe800000018ff */
[----:B------:R-:W1:Y:S04]  /*39b0*/  SHFL.BFLY PT, R9, R0, 0x2, 0x1f ;  /* 0x0c401f0000097f89 */ /* 0x000e6800000e0000 */
[C---:B------:R-:W-:Y:S08]  /*39c0*/  HMMA.16816.F32 R124, R4.reuse, R104, RZ ;  /* 0x00000068047c723c */ /* 0x040ff000000018ff */
[C---:B------:R-:W-:Y:S08]  /*39d0*/  HMMA.16816.F32 R116, R4.reuse, R42, RZ ;  /* 0x0000002a0474723c */ /* 0x040ff000000018ff */
[----:B------:R-:W-:Y:S01]  /*39e0*/  HMMA.16816.F32 R108, R4, R78, RZ ;  /* 0x0000004e046c723c */ /* 0x000fe200000018ff */
[----:B-1----:R-:W-:-:S02]  /*39f0*/  FMNMX.FTZ R0, R0, R9, !PT ;  /* 0x0000000900007209 */ /* 0x002fc40007810000 */
[----:B------:R-:W-:-:S05]  /*3a00*/  F2FP.PACK_AB R9, R246, R175 ;  /* 0x000000aff609723e */ /* 0x000fca00000000ff */
[C---:B------:R-:W-:Y:S01]  /*3a10*/  HMMA.16816.F32 R80, R4.reuse, R86, RZ ;  /* 0x000000560450723c */ /* 0x040fe200000018ff */
[----:B------:R-:W1:Y:S07]  /*3a20*/  SHFL.BFLY PT, R16, R0, 0x1, 0x1f ;  /* 0x0c201f0000107f89 */ /* 0x000e6e00000e0000 */
[C---:B------:R-:W-:Y:S08]  /*3a30*/  HMMA.16816.F32 R36, R4.reuse, R90, RZ ;  /* 0x0000005a0424723c */ /* 0x040ff000000018ff */
[C---:B------:R-:W-:Y:S08]  /*3a40*/  HMMA.16816.F32 R32, R4.reuse, R94, RZ ;  /* 0x0000005e0420723c */ /* 0x040ff000000018ff */
[----:B------:R-:W-:Y:S01]  /*3a50*/  HMMA.16816.F32 R28, R4, R98, RZ ;  /* 0x00000062041c723c */ /* 0x000fe200000018ff */
[----:B-1----:R-:W-:-:S02]  /*3a60*/  FMNMX.FTZ R153, R0, R16, !PT ;  /* 0x0000001000997209 */ /* 0x002fc40007810000 */
[----:B------:R-:W-:Y:S02]  /*3a70*/  FMNMX.FTZ R0, R14, R15, !PT ;  /* 0x0000000f0e007209 */ /* 0x000fe40007810000 */
[C---:B------:R-:W-:Y:S01]  /*3a80*/  FSETP.NEU.FTZ.AND P0, PT, R153.reuse, -INF , PT ;  /* 0xff8000009900780b */ /* 0x040fe20003f1d000 */
[----:B------:R-:W-:Y:S02]  /*3a90*/  FMUL.FTZ R3, R153, c[0x0][0x2d0] ;  /* 0x0000b40099037a20 */ /* 0x000fe40000410000 */
[----:B------:R-:W-:Y:S03]  /*3aa0*/  HMMA.16816.F32 R16, R8, R68, R144 ;  /* 0x000000440810723c */ /* 0x000fe60000001890 */
[----:B------:R-:W-:-:S05]  /*3ab0*/  FSEL R3, R3, RZ, P0 ;  /* 0x000000ff03037208 */ /* 0x000fca0000000000 */
[C---:B------:R-:W-:Y:S08]  /*3ac0*/  HMMA.16816.F32 R24, R4.reuse, R102, RZ ;  /* 0x000000660418723c */ /* 0x040ff000000018ff */
[----:B------:R-:W-:Y:S01]  /*3ad0*/  HMMA.16816.F32 R20, R4, R106, RZ ;  /* 0x0000006a0414723c */ /* 0x000fe200000018ff */
[----:B------:R-:W1:Y:S06]  /*3ae0*/  SHFL.BFLY PT, R5, R0, 0x1, 0x1f ;  /* 0x0c201f0000057f89 */ /* 0x000e6c00000e0000 */
[----:B------:R-:W-:Y:S01]  /*3af0*/  FFMA.FTZ R4, R123, c[0x0][0x2d0], -R3 ;  /* 0x0000b4007b047a23 */ /* 0x000fe20000010803 */
[----:B------:R-:W-:Y:S01]  /*3b00*/  MOV R171, R19 ;  /* 0x0000001300ab7202 */ /* 0x000fe20000000f00 */
[----:B------:R-:W-:Y:S01]  /*3b10*/  IMAD.MOV.U32 R7, RZ, RZ, R17 ;  /* 0x000000ffff077224 */ /* 0x000fe200078e0011 */
[----:B------:R-:W-:Y:S01]  /*3b20*/  HMMA.16816.F32 R224, R8, R72, R164 ;  /* 0x0000004808e0723c */ /* 0x000fe200000018a4 */
[----:B------:R-:W-:Y:S01]  /*3b30*/  IMAD.MOV.U32 R169, RZ, RZ, R18 ;  /* 0x000000ffffa97224 */ /* 0x000fe200078e0012 */
[----:B------:R2:W-:Y:S01]  /*3b40*/  MUFU.EX2 R165, R4 ;  /* 0x0000000400a57308 */ /* 0x0005e20000000800 */
[----:B------:R-:W-:-:S04]  /*3b50*/  IMAD.MOV.U32 R168, RZ, RZ, R16 ;  /* 0x000000ffffa87224 */ /* 0x000fc800078e0010 */
[----:B------:R-:W-:Y:S01]  /*3b60*/  IMAD.MOV.U32 R167, RZ, RZ, R179 ;  /* 0x000000ffffa77224 */ /* 0x000fe200078e00b3 */
[----:B------:R-:W-:Y:S01]  /*3b70*/  HMMA.16816.F32 R16, R8, R64, R140 ;  /* 0x000000400810723c */ /* 0x000fe2000000188c */
[----:B-1----:R-:W-:-:S07]  /*3b80*/  FMNMX.FTZ R152, R0, R5, !PT ;  /* 0x0000000500987209 */ /* 0x002fce0007810000 */
[C---:B------:R-:W-:Y:S01]  /*3b90*/  HMMA.16816.F32 R196, R8.reuse, R60, R44 ;  /* 0x0000003c08c4723c */ /* 0x040fe2000000182c */
[----:B------:R-:W1:Y:S01]  /*3ba0*/  LDSM.16.MT88.4 R44, [R235+0x2900] ;  /* 0x00290000eb2c783b */ /* 0x000e620000004200 */
[--C-:B--2---:R-:W-:Y:S01]  /*3bb0*/  FFMA.FTZ R4, R122, c[0x0][0x2d0], -R3.reuse ;  /* 0x0000b4007a047a23 */ /* 0x104fe20000010803 */
[----:B------:R-:W-:Y:S01]  /*3bc0*/  FSETP.NEU.FTZ.AND P0, PT, R152, -INF , PT ;  /* 0xff8000009800780b */ /* 0x000fe20003f1d000 */
[--C-:B------:R-:W-:Y:S01]  /*3bd0*/  FFMA.FTZ R0, R114, c[0x0][0x2d0], -R3.reuse ;  /* 0x0000b40072007a23 */ /* 0x100fe20000010803 */
[----:B------:R-:W-:Y:S01]  /*3be0*/  MOV R143, R173 ;  /* 0x000000ad008f7202 */ /* 0x000fe20000000f00 */
[----:B------:R2:W-:Y:S01]  /*3bf0*/  MUFU.EX2 R164, R4 ;  /* 0x0000000400a47308 */ /* 0x0005e20000000800 */
[----:B------:R-:W-:Y:S01]  /*3c00*/  IMAD.MOV.U32 R142, RZ, RZ, R172 ;  /* 0x000000ffff8e7224 */ /* 0x000fe200078e00ac */
[C---:B------:R-:W-:Y:S06]  /*3c10*/  HMMA.16816.F32 R192, R8.reuse, R56, R160 ;  /* 0x0000003808c0723c */ /* 0x040fec00000018a0 */
[----:B------:R3:W-:Y:S02]  /*3c20*/  MUFU.EX2 R6, R0 ;  /* 0x0000000000067308 */ /* 0x0007e40000000800 */
[----:B------:R-:W-:Y:S01]  /*3c30*/  MOV R141, R18 ;  /* 0x00000012008d7202 */ /* 0x000fe20000000f00 */
[----:B------:R-:W-:Y:S01]  /*3c40*/  IMAD.MOV.U32 R140, RZ, RZ, R16 ;  /* 0x000000ffff8c7224 */ /* 0x000fe200078e0010 */
[----:B------:R-:W-:Y:S01]  /*3c50*/  HMMA.16816.F32 R216, R8, R48, R156 ;  /* 0x0000003008d8723c */ /* 0x000fe2000000189c */
[----:B--2---:R-:W-:-:S02]  /*3c60*/  FFMA.FTZ R4, R121, c[0x0][0x2d0], -R3 ;  /* 0x0000b40079047a23 */ /* 0x004fc40000010803 */
[----:B------:R-:W-:Y:S02]  /*3c70*/  IMAD.MOV.U32 R121, RZ, RZ, R19 ;  /* 0x000000ffff797224 */ /* 0x000fe400078e0013 */
[----:B------:R2:W-:Y:S03]  /*3c80*/  MUFU.EX2 R15, R4 ;  /* 0x00000004000f7308 */ /* 0x0005e60000000800 */
[----:B------:R-:W-:Y:S01]  /*3c90*/  HMMA.16816.F32 R116, R8, R62, R116 ;  /* 0x0000003e0874723c */ /* 0x000fe20000001874 */
[----:B---3--:R-:W-:-:S05]  /*3ca0*/  FMUL.FTZ R0, R152, c[0x0][0x2d0] ;  /* 0x0000b40098007a20 */ /* 0x008fca0000410000 */
[----:B------:R-:W-:Y:S01]  /*3cb0*/  IMAD.MOV.U32 R206, RZ, RZ, R193 ;  /* 0x000000ffffce7224 */ /* 0x000fe200078e00c1 */
[----:B------:R-:W-:Y:S01]  /*3cc0*/  MOV R204, R192 ;  /* 0x000000c000cc7202 */ /* 0x000fe20000000f00 */
[----:B------:R-:W-:Y:S01]  /*3cd0*/  IMAD.MOV.U32 R205, RZ, RZ, R194 ;  /* 0x000000ffffcd7224 */ /* 0x000fe200078e00c2 */
[----:B------:R-:W-:Y:S01]  /*3ce0*/  FSEL R0, R0, RZ, P0 ;  /* 0x000000ff00007208 */ /* 0x000fe20000000000 */
[----:B------:R-:W-:Y:S01]  /*3cf0*/  IMAD.MOV.U32 R191, RZ, RZ, R195 ;  /* 0x000000ffffbf7224 */ /* 0x000fe200078e00c3 */
[----:B------:R-:W-:Y:S01]  /*3d00*/  HMMA.16816.F32 R144, R8, R58, R36 ;  /* 0x0000003a0890723c */ /* 0x000fe20000001824 */
[----:B--2---:R-:W-:Y:S01]  /*3d10*/  FFMA.FTZ R4, R120, c[0x0][0x2d0], -R3 ;  /* 0x0000b40078047a23 */ /* 0x004fe20000010803 */
[----:B------:R-:W-:-:S06]  /*3d20*/  MOV R120, R17 ;  /* 0x0000001100787202 */ /* 0x000fcc0000000f00 */
[C---:B------:R-:W-:Y:S01]  /*3d30*/  HMMA.16816.F32 R16, R8.reuse, R52, R136 ;  /* 0x000000340810723c */ /* 0x040fe20000001888 */
[----:B------:R2:W3:Y:S06]  /*3d40*/  MUFU.EX2 R14, R4 ;  /* 0x00000004000e7308 */ /* 0x0004ec0000000800 */
[----:B------:R-:W-:Y:S01]  /*3d50*/  MOV R138, R211 ;  /* 0x000000d3008a7202 */ /* 0x000fe20000000f00 */
[----:B------:R-:W-:Y:S01]  /*3d60*/  HMMA.16816.F32 R192, R8, R50, R108 ;  /* 0x0000003208c0723c */ /* 0x000fe2000000186c */
[----:B------:R-:W-:-:S06]  /*3d70*/  IMAD.MOV.U32 R139, RZ, RZ, R7 ;  /* 0x000000ffff8b7224 */ /* 0x000fcc00078e0007 */
[----:B------:R-:W-:Y:S01]  /*3d80*/  IMAD.MOV.U32 R111, RZ, RZ, R210 ;  /* 0x000000ffff6f7224 */ /* 0x000fe200078e00d2 */
[C---:B------:R-:W-:Y:S01]  /*3d90*/  HMMA.16816.F32 R212, R8.reuse, R70, R32 ;  /* 0x0000004608d4723c */ /* 0x040fe20000001820 */
[----:B--2---:R-:W-:Y:S01]  /*3da0*/  FFMA.FTZ R4, R115, c[0x0][0x2d0], -R3 ;  /* 0x0000b40073047a23 */ /* 0x004fe20000010803 */
[----:B---3--:R-:W-:Y:S01]  /*3db0*/  MOV R109, R14 ;  /* 0x0000000e006d7202 */ /* 0x008fe20000000f00 */
[----:B------:R-:W-:Y:S02]  /*3dc0*/  IMAD.MOV.U32 R110, RZ, RZ, R209 ;  /* 0x000000ffff6e7224 */ /* 0x000fe400078e00d1 */
[----:B------:R2:W-:Y:S02]  /*3dd0*/  MUFU.EX2 R166, R4 ;  /* 0x0000000400a67308 */ /* 0x0005e40000000800 */
[----:B------:R-:W-:Y:S01]  /*3de0*/  IMAD.MOV.U32 R35, RZ, RZ, R174 ;  /* 0x000000ffff237224 */ /* 0x000fe200078e00ae */
[----:B------:R-:W-:Y:S01]  /*3df0*/  MOV R123, R19 ;  /* 0x00000013007b7202 */ /* 0x000fe20000000f00 */
[----:B------:R-:W-:Y:S01]  /*3e00*/  IMAD.MOV.U32 R137, RZ, RZ, R17 ;  /* 0x000000ffff897224 */ /* 0x000fe200078e0011 */
[----:B------:R-:W-:Y:S01]  /*3e10*/  HMMA.16816.F32 R156, R8, R54, R24 ;  /* 0x00000036089c723c */ /* 0x000fe20000001818 */
[----:B------:R-:W-:-:S02]  /*3e20*/  IMAD.MOV.U32 R136, RZ, RZ, R18 ;  /* 0x000000ffff887224 */ /* 0x000fc400078e0012 */
[----:B------:R-:W-:-:S05]  /*3e30*/  IMAD.MOV.U32 R122, RZ, RZ, R16 ;  /* 0x000000ffff7a7224 */ /* 0x000fca00078e0010 */
[----:B-1----:R-:W-:Y:S01]  /*3e40*/  HMMA.16816.F32 R16, R8, R44, R124 ;  /* 0x0000002c0810723c */ /* 0x002fe2000000187c */
[----:B--2---:R-:W-:-:S04]  /*3e50*/  FFMA.FTZ R4, R113, c[0x0][0x2d0], -R3 ;  /* 0x0000b40071047a23 */ /* 0x004fc80000010803 */
[----:B------:R1:W-:Y:S03]  /*3e60*/  MUFU.EX2 R245, R4 ;  /* 0x0000000400f57308 */ /* 0x0003e60000000800 */
[C---:B------:R-:W-:Y:S01]  /*3e70*/  HMMA.16816.F32 R160, R8.reuse, R46, R20 ;  /* 0x0000002e08a0723c */ /* 0x040fe20000001814 */
[----:B-1----:R-:W-:Y:S11]  /*3e80*/  FFMA.FTZ R4, R112, c[0x0][0x2d0], -R3 ;  /* 0x0000b40070047a23 */ /* 0x002ff60000010803 */
[----:B------:R-:W-:Y:S04]  /*3e90*/  @!UPT UIADD3 URZ, URZ, URZ, URZ ;  /* 0x0000003f3f3ff290 */ /* 0x000fe8000fffe03f */
[----:B------:R-:W-:Y:S01]  /*3ea0*/  MOV R126, R19 ;  /* 0x00000013007e7202 */ /* 0x000fe20000000f00 */
[----:B------:R-:W-:Y:S01]  /*3eb0*/  HMMA.16816.F32 R112, R8, R74, R80 ;  /* 0x0000004a0870723c */ /* 0x000fe20000001850 */
[----:B------:R-:W-:Y:S01]  /*3ec0*/  IMAD.MOV.U32 R127, RZ, RZ, R18 ;  /* 0x000000ffff7f7224 */ /* 0x000fe200078e0012 */
[----:B------:R1:W-:Y:S01]  /*3ed0*/  MUFU.EX2 R5, R4 ;  /* 0x0000000400057308 */ /* 0x0003e20000000800 */
[----:B------:R-:W-:Y:S02]  /*3ee0*/  IMAD.MOV.U32 R125, RZ, RZ, R17 ;  /* 0x000000ffff7d7224 */ /* 0x000fe400078e0011 */
[----:B------:R-:W-:Y:S02]  /*3ef0*/  IMAD.MOV.U32 R124, RZ, RZ, R16 ;  /* 0x000000ffff7c7224 */ /* 0x000fe400078e0010 */
[----:B------:R-:W-:Y:S01]  /*3f00*/  MOV R80, R6 ;  /* 0x0000000600507202 */ /* 0x000fe20000000f00 */
[----:B------:R-:W-:Y:S01]  /*3f10*/  IMAD.MOV.U32 R83, RZ, RZ, R177 ;  /* 0x000000ffff537224 */ /* 0x000fe200078e00b1 */
[----:B------:R-:W-:Y:S01]  /*3f20*/  MOV R81, R175 ;  /* 0x000000af00517202 */ /* 0x000fe20000000f00 */
[----:B------:R-:W-:-:S02]  /*3f30*/  IMAD.MOV.U32 R82, RZ, RZ, R176 ;  /* 0x000000ffff527224 */ /* 0x000fc400078e00b0 */
[----:B-1----:R-:W-:Y:S01]  /*3f40*/  FFMA.FTZ R4, R135, c[0x0][0x2d0], -R0 ;  /* 0x0000b40087047a23 */ /* 0x002fe20000010800 */
[----:B------:R-:W-:-:S03]  /*3f50*/  MOV R135, R178 ;  /* 0x000000b200877202 */ /* 0x000fc60000000f00 */
[----:B------:R1:W-:Y:S02]  /*3f60*/  MUFU.EX2 R108, R4 ;  /* 0x00000004006c7308 */ /* 0x0003e40000000800 */
[----:B-1----:R-:W-:-:S06]  /*3f70*/  FFMA.FTZ R4, R133, c[0x0][0x2d0], -R0 ;  /* 0x0000b40085047a23 */ /* 0x002fcc0000010800 */
[----:B------:R1:W2:Y:S02]  /*3f80*/  MUFU.EX2 R14, R4 ;  /* 0x00000004000e7308 */ /* 0x0002a40000000800 */
[----:B-1----:R-:W-:Y:S02]  /*3f90*/  FFMA.FTZ R4, R132, c[0x0][0x2d0], -R0 ;  /* 0x0000b40084047a23 */ /* 0x002fe40000010800 */
[----:B------:R-:W-:-:S04]  /*3fa0*/  IMAD.MOV.U32 R132, RZ, RZ, R15 ;  /* 0x000000ffff847224 */ /* 0x000fc800078e000f */
[----:B------:R1:W-:Y:S01]  /*3fb0*/  MUFU.EX2 R252, R4 ;  /* 0x0000000400fc7308 */ /* 0x0003e20000000800 */
[----:B------:R-:W-:Y:S02]  /*3fc0*/  IMAD.MOV.U32 R15, RZ, RZ, R208 ;  /* 0x000000ffff0f7224 */ /* 0x000fe400078e00d0 */
[----:B------:R-:W-:Y:S07]  /*3fd0*/  HMMA.16816.F32 R208, R8, R66, R28 ;  /* 0x0000004208d0723c */ /* 0x000fee000000181c */
[----:B------:R-:W-:-:S02]  /*3fe0*/  F2FP.PACK_AB R8, R164, R165 ;  /* 0x000000a5a408723e */ /* 0x000fc400000000ff */
[----:B------:R-:W-:Y:S02]  /*3ff0*/  F2FP.PACK_AB R10, R109, R132 ;  /* 0x000000846d0a723e */ /* 0x000fe400000000ff */
[----:B--2---:R-:W-:Y:S01]  /*4000*/  F2FP.PACK_AB R9, R14, R108 ;  /* 0x0000006c0e09723e */ /* 0x004fe200000000ff */
[--C-:B-1----:R-:W-:Y:S02]  /*4010*/  FFMA.FTZ R4, R131, c[0x0][0x2d0], -R0.reuse ;  /* 0x0000b40083047a23 */ /* 0x102fe40000010800 */
[----:B------:R-:W-:Y:S02]  /*4020*/  IMAD.MOV.U32 R131, RZ, RZ, R123 ;  /* 0x000000ffff837224 */ /* 0x000fe400078e007b */
[----:B------:R1:W2:Y:S02]  /*4030*/  MUFU.EX2 R133, R4 ;  /* 0x0000000400857308 */ /* 0x0002a40000000800 */
[----:B-1----:R-:W-:Y:S01]  /*4040*/  FFMA.FTZ R4, R129, c[0x0][0x2d0], -R0 ;  /* 0x0000b40081047a23 */ /* 0x002fe20000010800 */
[----:B--2---:R-:W-:-:S02]  /*4050*/  F2FP.PACK_AB R11, R133, R252 ;  /* 0x000000fc850b723e */ /* 0x004fc400000000ff */
[----:B------:R-:W-:-:S03]  /*4060*/  MOV R129, R137 ;  /* 0x0000008900817202 */ /* 0x000fc60000000f00 */
[----:B------:R1:W-:Y:S02]  /*4070*/  MUFU.EX2 R231, R4 ;  /* 0x0000000400e77308 */ /* 0x0003e40000000800 */
[C---:B------:R-:W-:Y:S08]  /*4080*/  HMMA.16816.F32 R20, R8.reuse, R40, RZ ;  /* 0x000000280814723c */ /* 0x040ff000000018ff */
[----:B------:R-:W-:Y:S01]  /*4090*/  HMMA.16816.F32 R16, R8, R76, RZ ;  /* 0x0000004c0810723c */ /* 0x000fe200000018ff */
[----:B-1----:R-:W-:Y:S01]  /*40a0*/  FFMA.FTZ R4, R128, c[0x0][0x2d0], -R0 ;  /* 0x0000b40080047a23 */ /* 0x002fe20000010800 */
[----:B------:R-:W-:-:S05]  /*40b0*/  MOV R128, R122 ;  /* 0x0000007a00807202 */ /* 0x000fca0000000f00 */
[----:B------:R-:W-:Y:S01]  /*40c0*/  IMAD.MOV.U32 R76, RZ, RZ, R5 ;  /* 0x000000ffff4c7224 */ /* 0x000fe200078e0005 */
[----:B------:R1:W2:Y:S01]  /*40d0*/  MUFU.EX2 R228, R4 ;  /* 0x0000000400e47308 */ /* 0x0002a20000000800 */
[----:B------:R-:W-:Y:S01]  /*40e0*/  HMMA.16816.F32 R36, R8, R84, RZ ;  /* 0x000000540824723c */ /* 0x000fe200000018ff */
[----:B------:R-:W-:Y:S02]  /*40f0*/  IMAD.MOV.U32 R77, RZ, RZ, R170 ;  /* 0x000000ffff4d7224 */ /* 0x000fe400078e00aa */
[----:B------:R-:W-:-:S04]  /*4100*/  F2FP.PACK_AB R6, R76, R245 ;  /* 0x000000f54c06723e */ /* 0x000fc800000000ff */
[----:B------:R-:W-:Y:S01]  /*4110*/  IMAD.MOV.U32 R85, RZ, RZ, R35 ;  /* 0x000000ffff557224 */ /* 0x000fe200078e0023 */
[----:B------:R-:W-:Y:S01]  /*4120*/  HMMA.16816.F32 R28, R8, R92, RZ ;  /* 0x0000005c081c723c */ /* 0x000fe200000018ff */
[----:B------:R-:W-:Y:S01]  /*4130*/  MOV R84, R80 ;  /* 0x0000005000547202 */ /* 0x000fe20000000f00 */
[----:B-1----:R-:W-:Y:S01]  /*4140*/  FFMA.FTZ R4, R130, c[0x0][0x2d0], -R0 ;  /* 0x0000b40082047a23 */ /* 0x002fe20000010800 */
[----:B--2---:R-:W-:-:S05]  /*4150*/  F2FP.PACK_AB R5, R228, R231 ;  /* 0x000000e7e405723e */ /* 0x004fca00000000ff */
[C---:B------:R-:W-:Y:S01]  /*4160*/  HMMA.16816.F32 R32, R8.reuse, R88, RZ ;  /* 0x000000580820723c */ /* 0x040fe200000018ff */
[----:B------:R-:W-:Y:S01]  /*4170*/  MOV R93, R83 ;  /* 0x00000053005d7202 */ /* 0x000fe20000000f00 */
[----:B------:R1:W-:Y:S01]  /*4180*/  MUFU.EX2 R230, R4 ;  /* 0x0000000400e67308 */ /* 0x0003e20000000800 */
[----:B------:R-:W-:Y:S02]  /*4190*/  IMAD.MOV.U32 R92, RZ, RZ, R135 ;  /* 0x000000ffff5c7224 */ /* 0x000fe400078e0087 */
[----:B------:R-:W-:Y:S02]  /*41a0*/  IMAD.MOV.U32 R135, RZ, RZ, R143 ;  /* 0x000000ffff877224 */ /* 0x000fe400078e008f */
[----:B------:R-:W-:Y:S01]  /*41b0*/  IMAD.MOV.U32 R89, RZ, RZ, R81 ;  /* 0x000000ffff597224 */ /* 0x000fe200078e0051 */
[----:B------:R-:W-:Y:S01]  /*41c0*/  HMMA.16816.F32 R24, R8, R96, RZ ;  /* 0x000000600818723c */ /* 0x000fe200000018ff */
[----:B------:R-:W-:Y:S02]  /*41d0*/  IMAD.MOV.U32 R88, RZ, RZ, R82 ;  /* 0x000000ffff587224 */ /* 0x000fe400078e0052 */
[----:B------:R-:W-:-:S04]  /*41e0*/  IMAD.MOV.U32 R130, RZ, RZ, R136 ;  /* 0x000000ffff827224 */ /* 0x000fc800078e0088 */
[----:B------:R-:W-:Y:S01]  /*41f0*/  IMAD.MOV.U32 R96, RZ, RZ, R141 ;  /* 0x000000ffff607224 */ /* 0x000fe200078e008d */
[----:B------:R-:W-:Y:S01]  /*4200*/  HMMA.16816.F32 R40, R8, R42, RZ ;  /* 0x0000002a0828723c */ /* 0x000fe200000018ff */
[----:B------:R-:W-:Y:S02]  /*4210*/  IMAD.MOV.U32 R97, RZ, RZ, R140 ;  /* 0x000000ffff617224 */ /* 0x000fe400078e008c */
[----:B-1----:R-:W-:Y:S02]  /*4220*/  FFMA.FTZ R4, R134, c[0x0][0x2d0], -R0 ;  /* 0x0000b40086047a23 */ /* 0x002fe40000010800 */
[----:B------:R-:W-:Y:S01]  /*4230*/  IMAD.MOV.U32 R134, RZ, RZ, R110 ;  /* 0x000000ffff867224 */ /* 0x000fe200078e006e */
[----:B------:R-:W-:Y:S01]  /*4240*/  MOV R110, R111 ;  /* 0x0000006f006e7202 */ /* 0x000fe20000000f00 */
[----:B------:R1:W2:Y:S01]  /*4250*/  MUFU.EX2 R229, R4 ;  /* 0x0000000400e57308 */ /* 0x0002a20000000800 */
[----:B------:R-:W-:Y:S01]  /*4260*/  IMAD.MOV.U32 R111, RZ, RZ, R138 ;  /* 0x000000ffff6f7224 */ /* 0x000fe200078e008a */
[----:B-1----:R-:W-:-:S02]  /*4270*/  F2FP.PACK_AB R4, R80, R166 ;  /* 0x000000a65004723e */ /* 0x002fc400000000ff */
[----:B--2---:R-:W-:-:S07]  /*4280*/  F2FP.PACK_AB R7, R229, R230 ;  /* 0x000000e6e507723e */ /* 0x004fce00000000ff */
[C---:B------:R-:W-:Y:S07]  /*4290*/  HMMA.16816.F32 R176, R4.reuse, R60, R20 ;  /* 0x0000003c04b0723c */ /* 0x040fee0000001814 */
[----:B------:R-:W-:Y:S01]  /*42a0*/  IMAD.MOV.U32 R60, RZ, RZ, R169 ;  /* 0x000000ffff3c7224 */ /* 0x000fe200078e00a9 */
[----:B------:R-:W-:Y:S01]  /*42b0*/  HMMA.16816.F32 R172, R4, R48, R16 ;  /* 0x0000003004ac723c */ /* 0x000fe20000001810 */
[----:B------:R-:W-:-:S06]  /*42c0*/  MOV R61, R168 ;  /* 0x000000a8003d7202 */ /* 0x000fcc0000000f00 */
[----:B------:R-:W-:Y:S01]  /*42d0*/  MOV R49, R171 ;  /* 0x000000ab00317202 */ /* 0x000fe20000000f00 */
[----:B------:R-:W-:Y:S01]  /*42e0*/  HMMA.16816.F32 R20, R8, R100, RZ ;  /* 0x000000640814723c */ /* 0x000fe200000018ff */
[----:B------:R-:W-:-:S06]  /*42f0*/  IMAD.MOV.U32 R48, RZ, RZ, R139 ;  /* 0x000000ffff307224 */ /* 0x000fcc00078e008b */
[----:B------:R-:W-:Y:S01]  /*4300*/  MOV R100, R127 ;  /* 0x0000007f00647202 */ /* 0x000fe20000000f00 */
[----:B------:R-:W-:Y:S01]  /*4310*/  HMMA.16816.F32 R16, R8, R104, RZ ;  /* 0x000000680810723c */ /* 0x000fe200000018ff */
[----:B------:R-:W-:-:S06]  /*4320*/  IMAD.MOV.U32 R101, RZ, RZ, R126 ;  /* 0x000000ffff657224 */ /* 0x000fcc00078e007e */
[----:B------:R-:W-:Y:S01]  /*4330*/  IMAD.MOV.U32 R105, RZ, RZ, R125 ;  /* 0x000000ffff697224 */ /* 0x000fe200078e007d */
[----:B------:R-:W-:Y:S01]  /*4340*/  HMMA.16816.F32 R80, R4, R56, R32 ;  /* 0x000000380450723c */ /* 0x000fe20000001820 */
[----:B------:R-:W-:-:S06]  /*4350*/  MOV R104, R124 ;  /* 0x0000007c00687202 */ /* 0x000fcc0000000f00 */
[----:B------:R-:W-:Y:S01]  /*4360*/  IMAD.MOV.U32 R35, RZ, RZ, R120 ;  /* 0x000000ffff237224 */ /* 0x000fe200078e0078 */
[----:B------:R-:W-:Y:S07]  /*4370*/  HMMA.16816.F32 R168, R4, R72, R36 ;  /* 0x0000004804a8723c */ /* 0x000fee0000001824 */
[----:B------:R-:W-:Y:S01]  /*4380*/  IMAD.MOV.U32 R73, RZ, RZ, R142 ;  /* 0x000000ffff497224 */ /* 0x000fe200078e008e */
[----:B------:R-:W-:Y:S01]  /*4390*/  HMMA.16816.F32 R36, R8, R78, RZ ;  /* 0x0000004e0824723c */ /* 0x000fe200000018ff */
[----:B------:R-:W-:-:S06]  /*43a0*/  IMAD.MOV.U32 R72, RZ, RZ, R121 ;  /* 0x000000ffff487224 */ /* 0x000fcc00078e0079 */
[----:B------:R-:W-:Y:S01]  /*43b0*/  MOV R78, R35 ;  /* 0x00000023004e7202 */ /* 0x000fe20000000f00 */
[----:B------:R-:W-:Y:S01]  /*43c0*/  HMMA.16816.F32 R136, R4, R68, R28 ;  /* 0x000000440488723c */ /* 0x000fe2000000181c */
[----:B------:R-:W-:Y:S01]  /*43d0*/  IMAD.MOV.U32 R79, RZ, RZ, R96 ;  /* 0x000000ffff4f7224 */ /* 0x000fe200078e0060 */
[----:B------:R-:W-:-:S06]  /*43e0*/  MOV R96, R61 ;  /* 0x0000003d00607202 */ /* 0x000fcc0000000f00 */
[C---:B------:R-:W-:Y:S08]  /*43f0*/  HMMA.16816.F32 R124, R4.reuse, R64, R24 ;  /* 0x00000040047c723c */ /* 0x040ff00000001818 */
[C---:B------:R-:W-:Y:S08]  /*4400*/  HMMA.16816.F32 R120, R4.reuse, R52, R20 ;  /* 0x000000340478723c */ /* 0x040ff00000001814 */
[----:B------:R-:W-:Y:S08]  /*4410*/  HMMA.16816.F32 R140, R4, R44, R16 ;  /* 0x0000002c048c723c */ /* 0x000ff00000001810 */
[C---:B------:R-:W-:Y:S07]  /*4420*/  HMMA.16816.F32 R32, R8.reuse, R86, RZ ;  /* 0x000000560820723c */ /* 0x040fee00000018ff */
[----:B------:R-:W-:Y:S01]  /*4430*/  IMAD.MOV.U32 R86, RZ, RZ, R49 ;  /* 0x000000ffff567224 */ /* 0x000fe200078e0031 */
[----:B------:R-:W-:Y:S01]  /*4440*/  HMMA.16816.F32 R28, R8, R90, RZ ;  /* 0x0000005a081c723c */ /* 0x000fe200000018ff */
[----:B------:R-:W-:-:S02]  /*4450*/  IMAD.MOV.U32 R49, RZ, RZ, R205 ;  /* 0x000000ffff317224 */ /* 0x000fc400078e00cd */
[----:B------:R-:W-:Y:S01]  /*4460*/  IMAD.MOV.U32 R87, RZ, RZ, R97 ;  /* 0x000000ffff577224 */ /* 0x000fe200078e0061 */
[----:B------:R-:W-:Y:S01]  /*4470*/  MOV R97, R48 ;  /* 0x0000003000617202 */ /* 0x000fe20000000f00 */
[----:B------:R-:W-:Y:S02]  /*4480*/  IMAD.MOV.U32 R48, RZ, RZ, R206 ;  /* 0x000000ffff307224 */ /* 0x000fe400078e00ce */
[----:B------:R-:W-:Y:S01]  /*4490*/  MOV R90, R204 ;  /* 0x000000cc005a7202 */ /* 0x000fe20000000f00 */
[----:B------:R-:W-:Y:S01]  /*44a0*/  HMMA.16816.F32 R24, R8, R94, RZ ;  /* 0x0000005e0818723c */ /* 0x000fe200000018ff */
[----:B------:R-:W-:-:S06]  /*44b0*/  IMAD.MOV.U32 R91, RZ, RZ, R60 ;  /* 0x000000ffff5b7224 */ /* 0x000fcc00078e003c */
[----:B------:R-:W-:Y:S01]  /*44c0*/  MOV R95, R104 ;  /* 0x00000068005f7202 */ /* 0x000fe20000000f00 */
[----:B------:R-:W-:Y:S01]  /*44d0*/  HMMA.16816.F32 R20, R8, R98, RZ ;  /* 0x000000620814723c */ /* 0x000fe200000018ff */
[----:B------:R-:W-:Y:S01]  /*44e0*/  IMAD.MOV.U32 R94, RZ, RZ, R73 ;  /* 0x000000ffff5e7224 */ /* 0x000fe200078e0049 */
[----:B------:R-:W-:Y:S01]  /*44f0*/  MOV R104, R88 ;  /* 0x0000005800687202 */ /* 0x000fe20000000f00 */
[----:B------:R-:W-:-:S04]  /*4500*/  IMAD.MOV.U32 R73, RZ, RZ, R93 ;  /* 0x000000ffff497224 */ /* 0x000fc800078e005d */
[----:B------:R-:W-:Y:S01]  /*4510*/  IMAD.MOV.U32 R98, RZ, RZ, R91 ;  /* 0x000000ffff627224 */ /* 0x000fe200078e005b */
[----:B------:R-:W-:Y:S01]  /*4520*/  HMMA.16816.F32 R16, R8, R102, RZ ;  /* 0x000000660810723c */ /* 0x000fe200000018ff */
[----:B------:R-:W-:Y:S01]  /*4530*/  IMAD.MOV.U32 R91, RZ, RZ, R100 ;  /* 0x000000ffff5b7224 */ /* 0x000fe200078e0064 */
[----:B------:R-:W-:Y:S02]  /*4540*/  MOV R99, R86 ;  /* 0x0000005600637202 */ /* 0x000fe40000000f00 */
[----:B------:R-:W-:-:S04]  /*4550*/  MOV R100, R85 ;  /* 0x0000005500647202 */ /* 0x000fc80000000f00 */
[----:B------:R-:W-:Y:S08]  /*4560*/  HMMA.16816.F32 R8, R8, R106, RZ ;  /* 0x0000006a0808723c */ /* 0x000ff000000018ff */
[C---:B------:R-:W-:Y:S08]  /*4570*/  HMMA.16816.F32 R40, R4.reuse, R62, R40 ;  /* 0x0000003e0428723c */ /* 0x040ff00000001828 */
[C---:B------:R-:W-:Y:S08]  /*4580*/  HMMA.16816.F32 R36, R4.reuse, R50, R36 ;  /* 0x000000320424723c */ /* 0x040ff00000001824 */
[C---:B------:R-:W-:Y:S08]  /*4590*/  HMMA.16816.F32 R32, R4.reuse, R74, R32 ;  /* 0x0000004a0420723c */ /* 0x040ff00000001820 */
[C---:B------:R-:W-:Y:S08]  /*45a0*/  HMMA.16816.F32 R28, R4.reuse, R58, R28 ;  /* 0x0000003a041c723c */ /* 0x040ff0000000181c */
[C---:B------:R-:W-:Y:S01]  /*45b0*/  HMMA.16816.F32 R68, R4.reuse, R70, R24 ;  /* 0x000000460444723c */ /* 0x040fe20000001818 */
[----:B------:R-:W-:Y:S07]  /*45c0*/  LDSM.16.MT88.4 R24, [R234+0x1100] ;  /* 0x00110000ea18783b */ /* 0x000fee0000004200 */
[C---:B------:R-:W-:Y:S01]  /*45d0*/  HMMA.16816.F32 R64, R4.reuse, R66, R20 ;  /* 0x000000420440723c */ /* 0x040fe20000001814 */
[----:B------:R-:W-:Y:S07]  /*45e0*/  LDSM.16.MT88.4 R20, [R236+0x1100] ;  /* 0x00110000ec14783b */ /* 0x000fee0000004200 */
[C---:B------:R-:W-:Y:S01]  /*45f0*/  HMMA.16816.F32 R52, R4.reuse, R54, R16 ;  /* 0x000000360434723c */ /* 0x040fe20000001810 */
[----:B------:R-:W1:Y:S07]  /*4600*/  LDSM.16.MT88.4 R16, [R233+0x1100] ;  /* 0x00110000e910783b */ /* 0x000e6e0000004200 */
[----:B------:R-:W-:Y:S07]  /*4610*/  HMMA.16816.F32 R44, R4, R46, R8 ;  /* 0x0000002e042c723c */ /* 0x000fee0000001808 */
[----:B------:R-:W-:-:S02]  /*4620*/  FFMA.FTZ R4, R149, c[0x0][0x2d0], -R3 ;  /* 0x0000b40095047a23 */ /* 0x000fc40000010803 */
[----:B------:R-:W-:Y:S02]  /*4630*/  FFMA.FTZ R5, R183, c[0x0][0x2d0], -R13 ;  /* 0x0000b400b7057a23 */ /* 0x000fe4000001080d */
[----:B------:R2:W-:Y:S08]  /*4640*/  MUFU.EX2 R149, R4 ;  /* 0x0000000400957308 */ /* 0x0005f00000000800 */
[----:B------:R-:W-:Y:S01]  /*4650*/  MUFU.EX2 R63, R5 ;  /* 0x00000005003f7308 */ /* 0x000fe20000000800 */
[----:B--2---:R-:W-:-:S07]  /*4660*/  FFMA.FTZ R4, R180, c[0x0][0x2d0], -R3 ;  /* 0x0000b400b4047a23 */ /* 0x004fce0000010803 */
[----:B------:R2:W3:Y:S02]  /*4670*/  MUFU.EX2 R204, R4 ;  /* 0x0000000400cc7308 */ /* 0x0004e40000000800 */
[----:B--2---:R-:W-:Y:S01]  /*4680*/  FFMA.FTZ R4, R150, c[0x0][0x2d0], -R3 ;  /* 0x0000b40096047a23 */ /* 0x004fe20000010803 */
[----:B---3--:R-:W-:-:S05]  /*4690*/  F2FP.PACK_AB R8, R204, R149 ;  /* 0x00000095cc08723e */ /* 0x008fca00000000ff */
[----:B------:R2:W-:Y:S02]  /*46a0*/  MUFU.EX2 R205, R4 ;  /* 0x0000000400cd7308 */ /* 0x0005e40000000800 */
[----:B--2---:R-:W-:-:S06]  /*46b0*/  FFMA.FTZ R4, R148, c[0x0][0x2d0], -R3 ;  /* 0x0000b40094047a23 */ /* 0x004fcc0000010803 */
        /* <DEDUP_REMOVED lines=14> */
[C---:B-1----:R-:W-:Y:S08]  /*47a0*/  HMMA.16816.F32 R176, R8.reuse, R16, R176 ;  /* 0x0000001008b0723c */ /* 0x042ff000000018b0 */
[----:B------:R-:W-:Y:S01]  /*47b0*/  HMMA.16816.F32 R40, R8, R18, R40 ;  /* 0x000000120828723c */ /* 0x000fe20000001828 */
[----:B--2---:R-:W-:-:S04]  /*47c0*/  FFMA.FTZ R4, R185, c[0x0][0x2d0], -R13 ;  /* 0x0000b400b9047a23 */ /* 0x004fc8000001080d */
[----:B------:R1:W-:Y:S03]  /*47d0*/  MUFU.EX2 R60, R4 ;  /* 0x00000004003c7308 */ /* 0x0003e60000000800 */
[C---:B------:R-:W-:Y:S08]  /*47e0*/  HMMA.16816.F32 R168, R8.reuse, R20, R168 ;  /* 0x0000001408a8723c */ /* 0x040ff000000018a8 */
[----:B------:R-:W-:Y:S01]  /*47f0*/  HMMA.16816.F32 R32, R8, R22, R32 ;  /* 0x000000160820723c */ /* 0x000fe20000001820 */
[----:B-1----:R-:W-:-:S07]  /*4800*/  FFMA.FTZ R4, R184, c[0x0][0x2d0], -R13 ;  /* 0x0000b400b8047a23 */ /* 0x002fce000001080d */
[C---:B------:R-:W-:Y:S01]  /*4810*/  HMMA.16816.F32 R172, R8.reuse, R24, R172 ;  /* 0x0000001808ac723c */ /* 0x040fe200000018ac */
[----:B------:R1:W2:Y:S07]  /*4820*/  MUFU.EX2 R150, R4 ;  /* 0x0000000400967308 */ /* 0x0002ae0000000800 */
[----:B------:R-:W-:Y:S01]  /*4830*/  HMMA.16816.F32 R36, R8, R26, R36 ;  /* 0x0000001a0824723c */ /* 0x000fe20000001824 */
[----:B-1----:R-:W-:Y:S01]  /*4840*/  FFMA.FTZ R4, R190, c[0x0][0x2d0], -R12 ;  /* 0x0000b400be047a23 */ /* 0x002fe2000001080c */
[----:B--2---:R-:W-:-:S03]  /*4850*/  F2FP.PACK_AB R6, R150, R63 ;  /* 0x0000003f9606723e */ /* 0x004fc600000000ff */
[----:B------:R1:W-:Y:S02]  /*4860*/  MUFU.EX2 R56, R4 ;  /* 0x0000000400387308 */ /* 0x0003e40000000800 */
[----:B-1----:R-:W-:-:S06]  /*4870*/  FFMA.FTZ R4, R189, c[0x0][0x2d0], -R12 ;  /* 0x0000b400bd047a23 */ /* 0x002fcc000001080c */
[----:B------:R1:W2:Y:S02]  /*4880*/  MUFU.EX2 R57, R4 ;  /* 0x0000000400397308 */ /* 0x0002a40000000800 */
[----:B-1----:R-:W-:Y:S01]  /*4890*/  FFMA.FTZ R4, R188, c[0x0][0x2d0], -R12 ;  /* 0x0000b400bc047a23 */ /* 0x002fe2000001080c */
[----:B--2---:R-:W-:-:S05]  /*48a0*/  F2FP.PACK_AB R5, R57, R56 ;  /* 0x000000383905723e */ /* 0x004fca00000000ff */
[----:B------:R1:W-:Y:S02]  /*48b0*/  MUFU.EX2 R59, R4 ;  /* 0x00000004003b7308 */ /* 0x0003e40000000800 */
[----:B-1----:R-:W-:-:S06]  /*48c0*/  FFMA.FTZ R4, R187, c[0x0][0x2d0], -R12 ;  /* 0x0000b400bb047a23 */ /* 0x002fcc000001080c */
[----:B------:R1:W2:Y:S02]  /*48d0*/  MUFU.EX2 R62, R4 ;  /* 0x00000004003e7308 */ /* 0x0002a40000000800 */
[----:B-1----:R-:W-:Y:S02]  /*48e0*/  F2FP.PACK_AB R4, R60, R58 ;  /* 0x0000003a3c04723e */ /* 0x002fe400000000ff */
[----:B--2---:R-:W-:-:S07]  /*48f0*/  F2FP.PACK_AB R7, R62, R59 ;  /* 0x0000003b3e07723e */ /* 0x004fce00000000ff */
[C---:B------:R-:W-:Y:S08]  /*4900*/  HMMA.16816.F32 R180, R4.reuse, R16, R196 ;  /* 0x0000001004b4723c */ /* 0x040ff000000018c4 */
[C---:B------:R-:W-:Y:S01]  /*4910*/  HMMA.16816.F32 R184, R4.reuse, R18, R116 ;  /* 0x0000001204b8723c */ /* 0x040fe20000001874 */
[----:B------:R-:W1:Y:S06]  /*4920*/  LDSM.16.MT88.4 R16, [R235+0x1100] ;  /* 0x00110000eb10783b */ /* 0x000e6c0000004200 */
[----:B------:R-:W-:Y:S01]  /*4930*/  IMAD.MOV.U32 R117, RZ, RZ, R48 ;  /* 0x000000ffff757224 */ /* 0x000fe200078e0030 */
[----:B------:R-:W-:Y:S01]  /*4940*/  MOV R118, R49 ;  /* 0x0000003100767202 */ /* 0x000fe20000000f00 */
[----:B------:R-:W-:Y:S01]  /*4950*/  IMAD.MOV.U32 R116, RZ, RZ, R90 ;  /* 0x000000ffff747224 */ /* 0x000fe200078e005a */
[----:B------:R-:W-:Y:S01]  /*4960*/  HMMA.16816.F32 R196, R4, R20, R224 ;  /* 0x0000001404c4723c */ /* 0x000fe200000018e0 */
[----:B------:R-:W-:-:S02]  /*4970*/  IMAD.MOV.U32 R119, RZ, RZ, R191 ;  /* 0x000000ffff777224 */ /* 0x000fc400078e00bf */
[----:B------:R-:W-:Y:S01]  /*4980*/  IMAD.MOV.U32 R90, RZ, RZ, R105 ;  /* 0x000000ffff5a7224 */ /* 0x000fe200078e0069 */
[----:B------:R-:W-:Y:S01]  /*4990*/  MOV R93, R244 ;  /* 0x000000f4005d7202 */ /* 0x000fe20000000f00 */
[----:B------:R-:W-:-:S03]  /*49a0*/  IMAD.MOV.U32 R105, RZ, RZ, R92 ;  /* 0x000000ffff697224 */ /* 0x000fc600078e005c */
[C---:B------:R-:W-:Y:S01]  /*49b0*/  HMMA.16816.F32 R48, R4.reuse, R22, R112 ;  /* 0x000000160430723c */ /* 0x040fe20000001870 */
[----:B------:R-:W2:Y:S07]  /*49c0*/  LDSM.16.MT88.4 R20, [R234+0x3100] ;  /* 0x00310000ea14783b */ /* 0x000eae0000004200 */
[C---:B------:R-:W-:Y:S08]  /*49d0*/  HMMA.16816.F32 R188, R4.reuse, R24, R216 ;  /* 0x0000001804bc723c */ /* 0x040ff000000018d8 */
[----:B------:R-:W-:Y:S01]  /*49e0*/  HMMA.16816.F32 R192, R4, R26, R192 ;  /* 0x0000001a04c0723c */ /* 0x000fe200000018c0 */
[----:B------:R-:W3:Y:S07]  /*49f0*/  LDSM.16.MT88.4 R24, [R233+0x3100] ;  /* 0x00310000e918783b */ /* 0x000eee0000004200 */
[-C--:B-1----:R-:W-:Y:S08]  /*4a00*/  HMMA.16816.F32 R224, R8, R16.reuse, R80 ;  /* 0x0000001008e0723c */ /* 0x082ff00000001850 */
[----:B------:R-:W-:Y:S07]  /*4a10*/  HMMA.16816.F32 R80, R4, R16, R116 ;  /* 0x000000100450723c */ /* 0x000fee0000001874 */
[----:B------:R-:W-:Y:S01]  /*4a20*/  MOV R118, R79 ;  /* 0x0000004f00767202 */ /* 0x000fe20000000f00 */
[----:B------:R-:W-:Y:S01]  /*4a30*/  IMAD.MOV.U32 R116, RZ, RZ, R87 ;  /* 0x000000ffff747224 */ /* 0x000fe200078e0057 */
[----:B------:R-:W-:Y:S01]  /*4a40*/  HMMA.16816.F32 R216, R8, R18, R28 ;  /* 0x0000001208d8723c */ /* 0x000fe2000000181c */
[----:B------:R-:W-:Y:S01]  /*4a50*/  IMAD.MOV.U32 R79, RZ, RZ, R84 ;  /* 0x000000ffff4f7224 */ /* 0x000fe200078e0054 */
[----:B------:R-:W-:Y:S01]  /*4a60*/  LDSM.16.MT88.4 R28, [R235+0x3100] ;  /* 0x00310000eb1c783b */ /* 0x000fe20000004200 */
[----:B------:R-:W-:Y:S01]  /*4a70*/  IMAD.MOV.U32 R117, RZ, RZ, R78 ;  /* 0x000000ffff757224 */ /* 0x000fe200078e004e */
[----:B------:R-:W-:Y:S01]  /*4a80*/  MOV R78, R101 ;  /* 0x00000065004e7202 */ /* 0x000fe20000000f00 */
[----:B------:R-:W-:-:S02]  /*4a90*/  IMAD.MOV.U32 R119, RZ, RZ, R72 ;  /* 0x000000ffff777224 */ /* 0x000fc400078e0048 */
[----:B------:R-:W-:Y:S01]  /*4aa0*/  IMAD.MOV.U32 R72, RZ, RZ, R89 ;  /* 0x000000ffff487224 */ /* 0x000fe200078e0059 */
[----:B------:R-:W-:Y:S01]  /*4ab0*/  HMMA.16816.F32 R84, R4, R18, R144 ;  /* 0x000000120454723c */ /* 0x000fe20000001890 */
[----:B------:R-:W1:Y:S01]  /*4ac0*/  LDSM.16.MT88.4 R16, [R236+0x3100] ;  /* 0x00310000ec10783b */ /* 0x000e620000004200 */
[----:B------:R-:W-:Y:S02]  /*4ad0*/  IMAD.MOV.U32 R101, RZ, RZ, R246 ;  /* 0x000000ffff657224 */ /* 0x000fe400078e00f6 */
[----:B------:R-:W-:Y:S01]  /*4ae0*/  IMAD.MOV.U32 R89, RZ, RZ, R76 ;  /* 0x000000ffff597224 */ /* 0x000fe200078e004c */
[----:B------:R-:W-:Y:S01]  /*4af0*/  MOV R76, R242 ;  /* 0x000000f2004c7202 */ /* 0x000fe20000000f00 */
[----:B------:R-:W-:Y:S02]  /*4b00*/  IMAD.MOV.U32 R92, RZ, RZ, R245 ;  /* 0x000000ffff5c7224 */ /* 0x000fe400078e00f5 */
[----:B------:R-:W-:Y:S01]  /*4b10*/  IMAD.MOV.U32 R88, RZ, RZ, R243 ;  /* 0x000000ffff587224 */ /* 0x000fe200078e00f3 */
[----:B------:R-:W-:Y:S01]  /*4b20*/  MOV R102, R90 ;  /* 0x0000005a00667202 */ /* 0x000fe20000000f00 */
[----:B------:R-:W-:-:S02]  /*4b30*/  IMAD.MOV.U32 R107, RZ, RZ, R95 ;  /* 0x000000ffff6b7224 */ /* 0x000fc400078e005f */
[----:B------:R-:W-:Y:S02]  /*4b40*/  IMAD.MOV.U32 R106, RZ, RZ, R94 ;  /* 0x000000ffff6a7224 */ /* 0x000fe400078e005e */
[----:B------:R-:W-:Y:S01]  /*4b50*/  IMAD.MOV.U32 R103, RZ, RZ, R91 ;  /* 0x000000ffff677224 */ /* 0x000fe200078e005b */
[----:B------:R-:W-:Y:S01]  /*4b60*/  MOV R91, R79 ;  /* 0x0000004f005b7202 */ /* 0x000fe20000000f00 */
[----:B------:R-:W-:Y:S01]  /*4b70*/  IMAD.MOV.U32 R95, RZ, RZ, R101 ;  /* 0x000000ffff5f7224 */ /* 0x000fe200078e0065 */
[----:B------:R-:W-:Y:S01]  /*4b80*/  MOV R101, R89 ;  /* 0x0000005900657202 */ /* 0x000fe20000000f00 */
[----:B------:R-:W-:Y:S01]  /*4b90*/  IMAD.MOV.U32 R94, RZ, RZ, R78 ;  /* 0x000000ffff5e7224 */ /* 0x000fe200078e004e */
[----:B------:R-:W-:Y:S01]  /*4ba0*/  MOV R78, R92 ;  /* 0x0000005c004e7202 */ /* 0x000fe20000000f00 */
[----:B------:R-:W-:Y:S01]  /*4bb0*/  IMAD.MOV.U32 R90, RZ, RZ, R100 ;  /* 0x000000ffff5a7224 */ /* 0x000fe200078e0064 */
[----:B------:R-:W-:Y:S01]  /*4bc0*/  MOV R89, R134 ;  /* 0x0000008600597202 */ /* 0x000fe20000000f00 */
[----:B------:R-:W-:Y:S01]  /*4bd0*/  IMAD.MOV.U32 R79, RZ, RZ, R93 ;  /* 0x000000ffff4f7224 */ /* 0x000fe200078e005d */
[----:B--2---:R-:W-:Y:S01]  /*4be0*/  HMMA.16816.F32 R112, R4, R20, R116 ;  /* 0x000000140470723c */ /* 0x004fe20000001874 */
[----:B------:R-:W-:Y:S01]  /*4bf0*/  IMAD.MOV.U32 R100, RZ, RZ, R88 ;  /* 0x000000ffff647224 */ /* 0x000fe200078e0058 */
[----:B------:R2:W5:Y:S01]  /*4c00*/  LDL.LU R246, [R1+0x70] ;  /* 0x0000700001f67983 */ /* 0x0005620000300800 */
[----:B------:R-:W-:-:S02]  /*4c10*/  IMAD.MOV.U32 R92, RZ, RZ, R76 ;  /* 0x000000ffff5c7224 */ /* 0x000fc400078e004c */
[----:B------:R-:W-:Y:S02]  /*4c20*/  IMAD.MOV.U32 R88, RZ, RZ, R77 ;  /* 0x000000ffff587224 */ /* 0x000fe400078e004d */
[----:B------:R-:W-:Y:S02]  /*4c30*/  IMAD.MOV.U32 R134, RZ, RZ, R240 ;  /* 0x000000ffff867224 */ /* 0x000fe400078e00f0 */
[----:B------:R-:W-:Y:S01]  /*4c40*/  IMAD.MOV.U32 R75, RZ, RZ, R94 ;  /* 0x000000ffff4b7224 */ /* 0x000fe200078e005e */
[----:B------:R-:W-:Y:S01]  /*4c50*/  MOV R119, R102 ;  /* 0x0000006600777202 */ /* 0x000fe20000000f00 */
[----:B------:R-:W-:Y:S02]  /*4c60*/  IMAD.MOV.U32 R76, RZ, RZ, R132 ;  /* 0x000000ffff4c7224 */ /* 0x000fe400078e0084 */
[----:B------:R-:W-:Y:S01]  /*4c70*/  IMAD.MOV.U32 R74, RZ, RZ, R103 ;  /* 0x000000ffff4a7224 */ /* 0x000fe200078e0067 */
[C---:B---3--:R-:W-:Y:S01]  /*4c80*/  HMMA.16816.F32 R96, R4.reuse, R24, R96 ;  /* 0x000000180460723c */ /* 0x048fe20000001860 */
[----:B------:R-:W-:Y:S01]  /*4c90*/  IMAD.MOV.U32 R77, RZ, RZ, R133 ;  /* 0x000000ffff4d7224 */ /* 0x000fe200078e0085 */
[----:B------:R-:W-:Y:S01]  /*4ca0*/  MOV R133, R238 ;  /* 0x000000ee00857202 */ /* 0x000fe20000000f00 */
[----:B------:R-:W-:Y:S01]  /*4cb0*/  IMAD.MOV.U32 R132, RZ, RZ, R239 ;  /* 0x000000ffff847224 */ /* 0x000fe200078e00ef */
[----:B------:R-:W-:Y:S01]  /*4cc0*/  MOV R93, R241 ;  /* 0x000000f1005d7202 */ /* 0x000fe20000000f00 */
[----:B------:R-:W-:Y:S01]  /*4cd0*/  IMAD.MOV.U32 R94, RZ, RZ, R79 ;  /* 0x000000ffff5e7224 */ /* 0x000fe200078e004f */
[----:B------:R2:W5:Y:S01]  /*4ce0*/  LDL.LU R245, [R1+0x6c] ;  /* 0x00006c0001f57983 */ /* 0x0005620000300800 */
        /* <DEDUP_REMOVED lines=11> */
[----:B-1----:R-:W-:Y:S01]  /*4da0*/  HMMA.16816.F32 R128, R4, R16, R128 ;  /* 0x000000100480723c */ /* 0x002fe20000001880 */
[----:B------:R-:W-:Y:S01]  /*4db0*/  IMAD.MOV.U32 R144, RZ, RZ, R118 ;  /* 0x000000ffff907224 */ /* 0x000fe200078e0076 */
[----:B------:R2:W5:Y:S01]  /*4dc0*/  LDL.LU R244, [R1+0x68] ;  /* 0x0000680001f47983 */ /* 0x0005620000300800 */
[----:B------:R-:W-:-:S02]  /*4dd0*/  IMAD.MOV.U32 R146, RZ, RZ, R74 ;  /* 0x000000ffff927224 */ /* 0x000fc400078e004a */
[----:B------:R-:W-:Y:S01]  /*4de0*/  IMAD.MOV.U32 R147, RZ, RZ, R75 ;  /* 0x000000ffff937224 */ /* 0x000fe200078e004b */
[----:B------:R-:W-:Y:S01]  /*4df0*/  MOV R75, R94 ;  /* 0x0000005e004b7202 */ /* 0x000fe20000000f00 */
[----:B------:R-:W-:Y:S01]  /*4e00*/  IMAD.MOV.U32 R78, RZ, RZ, R101 ;  /* 0x000000ffff4e7224 */ /* 0x000fe200078e0065 */
[----:B------:R-:W-:Y:S01]  /*4e10*/  HMMA.16816.F32 R64, R8, R22, R64 ;  /* 0x000000160840723c */ /* 0x000fe20000001840 */
[----:B------:R-:W-:Y:S01]  /*4e20*/  IMAD.MOV.U32 R74, RZ, RZ, R95 ;  /* 0x000000ffff4a7224 */ /* 0x000fe200078e005f */
[----:B------:R-:W-:Y:S01]  /*4e30*/  MOV R95, R135 ;  /* 0x00000087005f7202 */ /* 0x000fe20000000f00 */
[----:B------:R-:W-:Y:S01]  /*4e40*/  IMAD.MOV.U32 R94, RZ, RZ, R133 ;  /* 0x000000ffff5e7224 */ /* 0x000fe200078e0085 */
[----:B------:R2:W5:Y:S04]  /*4e50*/  LDL.LU R243, [R1+0x64] ;  /* 0x0000640001f37983 */ /* 0x0005680000300800 */
[C---:B------:R-:W-:Y:S01]  /*4e60*/  HMMA.16816.F32 R100, R4.reuse, R26, R212 ;  /* 0x0000001a0464723c */ /* 0x040fe200000018d4 */
[----:B------:R2:W5:Y:S04]  /*4e70*/  LDL.LU R242, [R1+0x60] ;  /* 0x0000600001f27983 */ /* 0x0005680000300800 */
[----:B------:R2:W5:Y:S02]  /*4e80*/  LDL.LU R241, [R1+0x5c] ;  /* 0x00005c0001f17983 */ /* 0x0005640000300800 */
[----:B------:R-:W-:Y:S01]  /*4e90*/  MOV R213, R134 ;  /* 0x0000008600d57202 */ /* 0x000fe20000000f00 */
[----:B------:R-:W-:Y:S01]  /*4ea0*/  IMAD.MOV.U32 R214, RZ, RZ, R132 ;  /* 0x000000ffffd67224 */ /* 0x000fe200078e0084 */
[----:B------:R-:W-:Y:S01]  /*4eb0*/  HMMA.16816.F32 R144, R4, R28, R144 ;  /* 0x0000001c0490723c */ /* 0x000fe20000001890 */
[----:B------:R-:W-:Y:S01]  /*4ec0*/  IMAD.MOV.U32 R215, RZ, RZ, R117 ;  /* 0x000000ffffd77224 */ /* 0x000fe200078e0075 */
[----:B------:R2:W5:Y:S01]  /*4ed0*/  LDL.LU R240, [R1+0x58] ;  /* 0x0000580001f07983 */ /* 0x0005620000300800 */
[----:B------:R-:W-:-:S05]  /*4ee0*/  IMAD.MOV.U32 R212, RZ, RZ, R92 ;  /* 0x000000ffffd47224 */ /* 0x000fca00078e005c */
[C---:B------:R-:W-:Y:S01]  /*4ef0*/  HMMA.16816.F32 R132, R4.reuse, R18, R156 ;  /* 0x000000120484723c */ /* 0x040fe2000000189c */
[----:B------:R-:W-:Y:S01]  /*4f00*/  IMAD.MOV.U32 R92, RZ, RZ, R232 ;  /* 0x000000ffff5c7224 */ /* 0x000fe200078e00e8 */
[----:B------:R2:W5:Y:S04]  /*4f10*/  LDL.LU R239, [R1+0x54] ;  /* 0x0000540001ef7983 */ /* 0x0005680000300800 */
[----:B------:R2:W5:Y:S01]  /*4f20*/  LDL.LU R238, [R1+0x50] ;  /* 0x0000500001ee7983 */ /* 0x0005620000300800 */
[----:B------:R-:W-:Y:S01]  /*4f30*/  IMAD.MOV.U32 R157, RZ, RZ, R88 ;  /* 0x000000ffff9d7224 */ /* 0x000fe200078e0058 */
[----:B------:R-:W-:Y:S01]  /*4f40*/  MOV R158, R79 ;  /* 0x0000004f009e7202 */ /* 0x000fe20000000f00 */
[----:B------:R-:W-:Y:S01]  /*4f50*/  IMAD.MOV.U32 R156, RZ, RZ, R89 ;  /* 0x000000ffff9c7224 */ /* 0x000fe200078e0059 */
[----:B------:R-:W-:Y:S01]  /*4f60*/  MOV R89, R76 ;  /* 0x0000004c00597202 */ /* 0x000fe20000000f00 */
[----:B------:R-:W-:Y:S01]  /*4f70*/  IMAD.MOV.U32 R159, RZ, RZ, R78 ;  /* 0x000000ffff9f7224 */ /* 0x000fe200078e004e */
[C---:B------:R-:W-:Y:S01]  /*4f80*/  HMMA.16816.F32 R116, R4.reuse, R22, R208 ;  /* 0x000000160474723c */ /* 0x040fe200000018d0 */
[----:B------:R-:W-:Y:S01]  /*4f90*/  IMAD.MOV.U32 R88, RZ, RZ, R77 ;  /* 0x000000ffff587224 */ /* 0x000fe200078e004d */
[----:B------:R2:W5:Y:S04]  /*4fa0*/  LDL.LU R237, [R1+0x4c] ;  /* 0x00004c0001ed7983 */ /* 0x0005680000300800 */
[----:B------:R2:W5:Y:S01]  /*4fb0*/  LDL.LU R232, [R1+0x48] ;  /* 0x0000480001e87983 */ /* 0x0005620000300800 */
[----:B------:R-:W-:Y:S01]  /*4fc0*/  PLOP3.LUT P0, PT, PT, PT, UP0, 0x40, 0x0 ;  /* 0x000000000000781c */ /* 0x000fe20003f0e808 */
[----:B------:R-:W-:Y:S07]  /*4fd0*/  HMMA.16816.F32 R76, R4, R30, R160 ;  /* 0x0000001e044c723c */ /* 0x000fee00000018a0 */
[----:B------:R-:W-:Y:S01]  /*4fe0*/  FFMA.FTZ R4, R221, c[0x0][0x2d0], -R3 ;  /* 0x0000b400dd047a23 */ /* 0x000fe20000010803 */
[----:B------:R-:W-:Y:S01]  /*4ff0*/  MOV R162, R95 ;  /* 0x0000005f00a27202 */ /* 0x000fe20000000f00 */
[----:B------:R-:W-:Y:S01]  /*5000*/  IMAD.MOV.U32 R7, RZ, RZ, R94 ;  /* 0x000000ffff077224 */ /* 0x000fe200078e005e */
[----:B------:R-:W-:Y:S01]  /*5010*/  HMMA.16816.F32 R52, R8, R18, R52 ;  /* 0x000000120834723c */ /* 0x000fe20000001834 */
[----:B------:R1:W-:Y:S01]  /*5020*/  MUFU.EX2 R23, R4 ;  /* 0x0000000400177308 */ /* 0x0003e20000000800 */
[----:B------:R-:W-:Y:S01]  /*5030*/  IMAD.MOV.U32 R160, RZ, RZ, R92 ;  /* 0x000000ffffa07224 */ /* 0x000fe200078e005c */
[----:B------:R-:W-:Y:S01]  /*5040*/  MOV R5, R213 ;  /* 0x000000d500057202 */ /* 0x000fe20000000f00 */
[----:B------:R-:W-:-:S02]  /*5050*/  IMAD.MOV.U32 R161, RZ, RZ, R93 ;  /* 0x000000ffffa17224 */ /* 0x000fc400078e005d */
[----:B------:R-:W-:Y:S02]  /*5060*/  IMAD.MOV.U32 R6, RZ, RZ, R214 ;  /* 0x000000ffff067224 */ /* 0x000fe400078e00d6 */
[----:B------:R-:W-:Y:S01]  /*5070*/  HMMA.16816.F32 R92, R8, R24, R136 ;  /* 0x00000018085c723c */ /* 0x000fe20000001888 */
[----:B------:R-:W-:-:S06]  /*5080*/  IMAD.MOV.U32 R163, RZ, RZ, R212 ;  /* 0x000000ffffa37224 */ /* 0x000fcc00078e00d4 */
[----:B------:R-:W-:Y:S01]  /*5090*/  MOV R139, R215 ;  /* 0x000000d7008b7202 */ /* 0x000fe20000000f00 */
[C---:B------:R-:W-:Y:S01]  /*50a0*/  HMMA.16816.F32 R208, R8.reuse, R20, R124 ;  /* 0x0000001408d0723c */ /* 0x040fe2000000187c */
[----:B-1----:R-:W-:Y:S01]  /*50b0*/  FFMA.FTZ R4, R207, c[0x0][0x2d0], -R3 ;  /* 0x0000b400cf047a23 */ /* 0x002fe20000010803 */
[----:B------:R-:W-:Y:S01]  /*50c0*/  MOV R137, R159 ;  /* 0x0000009f00897202 */ /* 0x000fe20000000f00 */
[----:B------:R-:W-:Y:S02]  /*50d0*/  IMAD.MOV.U32 R138, RZ, RZ, R6 ;  /* 0x000000ffff8a7224 */ /* 0x000fe400078e0006 */
[----:B------:R1:W-:Y:S01]  /*50e0*/  MUFU.EX2 R25, R4 ;  /* 0x0000000400197308 */ /* 0x0003e20000000800 */
[----:B------:R-:W-:Y:S01]  /*50f0*/  IMAD.MOV.U32 R136, RZ, RZ, R158 ;  /* 0x000000ffff887224 */ /* 0x000fe200078e009e */
[----:B------:R-:W-:Y:S01]  /*5100*/  MOV R207, R137 ;  /* 0x0000008900cf7202 */ /* 0x000fe20000000f00 */
[----:B------:R-:W-:Y:S01]  /*5110*/  HMMA.16816.F32 R124, R8, R16, R120 ;  /* 0x00000010087c723c */ /* 0x000fe20000001878 */
[----:B------:R-:W-:Y:S01]  /*5120*/  IMAD.MOV.U32 R6, RZ, RZ, R162 ;  /* 0x000000ffff067224 */ /* 0x000fe200078e00a2 */
[----:B------:R-:W-:Y:S01]  /*5130*/  LDSM.16.MT88.4 R120, [R234+0x3900] ;  /* 0x00390000ea78783b */ /* 0x000fe20000004200 */
[----:B------:R-:W-:-:S05]  /*5140*/  IMAD.MOV.U32 R221, RZ, RZ, R136 ;  /* 0x000000ffffdd7224 */ /* 0x000fca00078e0088 */
[----:B------:R-:W-:Y:S01]  /*5150*/  HMMA.16816.F32 R212, R8, R26, R68 ;  /* 0x0000001a08d4723c */ /* 0x000fe20000001844 */
[--C-:B-1----:R-:W-:Y:S02]  /*5160*/  FFMA.FTZ R4, R220, c[0x0][0x2d0], -R3.reuse ;  /* 0x0000b400dc047a23 */ /* 0x102fe40000010803 */
[----:B------:R-:W-:-:S04]  /*5170*/  FFMA.FTZ R3, R203, c[0x0][0x2d0], -R3 ;  /* 0x0000b400cb037a23 */ /* 0x000fc80000010803 */
[----:B------:R-:W-:Y:S01]  /*5180*/  MOV R70, R156 ;  /* 0x0000009c00467202 */ /* 0x000fe20000000f00 */
[----:B------:R-:W-:Y:S01]  /*5190*/  IMAD.MOV.U32 R71, RZ, RZ, R157 ;  /* 0x000000ffff477224 */ /* 0x000fe200078e009d */
[C---:B------:R-:W-:Y:S01]  /*51a0*/  HMMA.16816.F32 R140, R8.reuse, R28, R140 ;  /* 0x0000001c088c723c */ /* 0x040fe2000000188c */
[----:B------:R1:W-:Y:S01]  /*51b0*/  MUFU.EX2 R24, R3 ;  /* 0x0000000300187308 */ /* 0x0003e20000000800 */
[----:B------:R-:W3:Y:S01]  /*51c0*/  LDSM.16.MT88.4 R156, [R234+0x1900] ;  /* 0x00190000ea9c783b */ /* 0x000ee20000004200 */
[----:B------:R-:W-:Y:S01]  /*51d0*/  IMAD.MOV.U32 R69, RZ, RZ, R6 ;  /* 0x000000ffff457224 */ /* 0x000fe200078e0006 */
[----:B------:R-:W-:Y:S01]  /*51e0*/  MOV R6, R107 ;  /* 0x0000006b00067202 */ /* 0x000fe20000000f00 */
[----:B------:R-:W-:Y:S01]  /*51f0*/  IMAD.MOV.U32 R107, RZ, RZ, R72 ;  /* 0x000000ffff6b7224 */ /* 0x000fe200078e0048 */
[----:B------:R-:W-:Y:S02]  /*5200*/  MOV R27, R71 ;  /* 0x00000047001b7202 */ /* 0x000fe40000000f00 */
[----:B------:R-:W-:Y:S01]  /*5210*/  HMMA.16816.F32 R44, R8, R30, R44 ;  /* 0x0000001e082c723c */ /* 0x000fe2000000182c */
[----:B------:R-:W4:Y:S01]  /*5220*/  MUFU.EX2 R26, R4 ;  /* 0x00000004001a7308 */ /* 0x000f220000000800 */
[----:B------:R-:W-:-:S05]  /*5230*/  MOV R28, R6 ;  /* 0x00000006001c7202 */ /* 0x000fca0000000f00 */
[----:B------:R-:W-:Y:S02]  /*5240*/  FADD.FTZ R9, R108, R14 ;  /* 0x0000000e6c097221 */ /* 0x000fe40000010000 */
[--C-:B-1----:R-:W-:Y:S02]  /*5250*/  FFMA.FTZ R3, R222, c[0x0][0x2d0], -R0.reuse ;  /* 0x0000b400de037a23 */ /* 0x102fe40000010800 */
[----:B------:R-:W-:Y:S02]  /*5260*/  FADD.FTZ R10, R70, R223 ;  /* 0x000000df460a7221 */ /* 0x000fe40000010000 */
[----:B------:R1:W-:Y:S01]  /*5270*/  MUFU.EX2 R19, R3 ;  /* 0x0000000300137308 */ /* 0x0003e20000000800 */
[----:B------:R-:W-:Y:S02]  /*5280*/  IMAD.MOV.U32 R223, RZ, RZ, R107 ;  /* 0x000000ffffdf7224 */ /* 0x000fe400078e006b */
[----:B-1----:R-:W-:-:S05]  /*5290*/  FFMA.FTZ R3, R202, c[0x0][0x2d0], -R0 ;  /* 0x0000b400ca037a23 */ /* 0x002fca0000010800 */
[----:B------:R1:W-:Y:S02]  /*52a0*/  MUFU.EX2 R20, R3 ;  /* 0x0000000300147308 */ /* 0x0003e40000000800 */
[--C-:B-1----:R-:W-:Y:S02]  /*52b0*/  FFMA.FTZ R3, R201, c[0x0][0x2d0], -R0.reuse ;  /* 0x0000b400c9037a23 */ /* 0x102fe40000010800 */
[----:B------:R-:W-:-:S04]  /*52c0*/  FFMA.FTZ R0, R200, c[0x0][0x2d0], -R0 ;  /* 0x0000b400c8007a23 */ /* 0x000fc80000010800 */
[----:B------:R-:W-:Y:S08]  /*52d0*/  MUFU.EX2 R22, R3 ;  /* 0x0000000300167308 */ /* 0x000ff00000000800 */
[----:B------:R1:W-:Y:S02]  /*52e0*/  MUFU.EX2 R21, R0 ;  /* 0x0000000000157308 */ /* 0x0003e40000000800 */
[----:B-1----:R-:W-:-:S02]  /*52f0*/  FFMA.FTZ R0, R139, c[0x0][0x2d0], -R13 ;  /* 0x0000b4008b007a23 */ /* 0x002fc4000001080d */
[----:B------:R-:W-:-:S04]  /*5300*/  IMAD.MOV.U32 R139, RZ, RZ, R7 ;  /* 0x000000ffff8b7224 */ /* 0x000fc800078e0007 */
[----:B------:R1:W-:Y:S01]  /*5310*/  MUFU.EX2 R16, R0 ;  /* 0x0000000000107308 */ /* 0x0003e20000000800 */
[----:B------:R-:W-:-:S04]  /*5320*/  IMAD.MOV.U32 R7, RZ, RZ, R163 ;  /* 0x000000ffff077224 */ /* 0x000fc800078e00a3 */
[----:B------:R-:W-:Y:S02]  /*5330*/  IMAD.MOV.U32 R68, RZ, RZ, R7 ;  /* 0x000000ffff447224 */ /* 0x000fe400078e0007 */
[----:B------:R-:W-:Y:S02]  /*5340*/  IMAD.MOV.U32 R7, RZ, RZ, R90 ;  /* 0x000000ffff077224 */ /* 0x000fe400078e005a */
[----:B------:R-:W-:Y:S02]  /*5350*/  FADD.FTZ R8, R69, R68 ;  /* 0x0000004445087221 */ /* 0x000fe40000010000 */
[----:B------:R-:W-:Y:S02]  /*5360*/  IMAD.MOV.U32 R31, RZ, RZ, R7 ;  /* 0x000000ffff1f7224 */ /* 0x000fe400078e0007 */
[----:B-1----:R-:W-:Y:S01]  /*5370*/  FFMA.FTZ R0, R5, c[0x0][0x2d0], -R13 ;  /* 0x0000b40005007a23 */ /* 0x002fe2000001080d */
[----:B------:R-:W-:-:S03]  /*5380*/  MOV R5, R161 ;  /* 0x000000a100057202 */ /* 0x000fc60000000f00 */
[----:B------:R1:W1:Y:S02]  /*5390*/  MUFU.EX2 R17, R0 ;  /* 0x0000000000117308 */ /* 0x0002640000000800 */
[----:B------:R-:W-:Y:S02]  /*53a0*/  FFMA.FTZ R3, R5, c[0x0][0x2d0], -R12 ;  /* 0x0000b40005037a23 */ /* 0x000fe4000001080c */
[----:B------:R-:W-:Y:S01]  /*53b0*/  IMAD.MOV.U32 R5, RZ, RZ, R106 ;  /* 0x000000ffff057224 */ /* 0x000fe200078e006a */
[----:B------:R-:W-:Y:S02]  /*53c0*/  MOV R106, R91 ;  /* 0x0000005b006a7202 */ /* 0x000fe40000000f00 */
[----:B------:R-:W-:Y:S01]  /*53d0*/  MOV R91, R166 ;  /* 0x000000a6005b7202 */ /* 0x000fe20000000f00 */
[----:B------:R-:W-:Y:S01]  /*53e0*/  IMAD.MOV.U32 R29, RZ, RZ, R5 ;  /* 0x000000ffff1d7224 */ /* 0x000fe200078e0005 */
[----:B----4-:R-:W-:Y:S01]  /*53f0*/  F2FP.PACK_AB R166, R24, R26 ;  /* 0x0000001a18a6723e */ /* 0x010fe200000000ff */
[----:B------:R-:W-:Y:S01]  /*5400*/  LDSM.16.MT88.4 R4, [R235+0x3900] ;  /* 0x00390000eb04783b */ /* 0x000fe20000004200 */
[----:B------:R-:W-:Y:S01]  /*5410*/  MOV R30, R106 ;  /* 0x0000006a001e7202 */ /* 0x000fe20000000f00 */
[--C-:B-1----:R-:W-:Y:S01]  /*5420*/  FFMA.FTZ R0, R160, c[0x0][0x2d0], -R13.reuse ;  /* 0x0000b400a0007a23 */ /* 0x102fe2000001080d */
[----:B------:R-:W-:Y:S01]  /*5430*/  F2FP.PACK_AB R200, R17, R16 ;  /* 0x0000001011c8723e */ /* 0x000fe200000000ff */
[----:B------:R-:W1:Y:S02]  /*5440*/  LDSM.16.MT88.4 R160, [R233+0x1900] ;  /* 0x00190000e9a0783b */ /* 0x000e640000004200 */
[----:B------:R4:W-:Y:S02]  /*5450*/  MUFU.EX2 R18, R0 ;  /* 0x0000000000127308 */ /* 0x0009e40000000800 */
[----:B----4-:R-:W-:Y:S01]  /*5460*/  FFMA.FTZ R0, R167, c[0x0][0x2d0], -R13 ;  /* 0x0000b400a7007a23 */ /* 0x010fe2000001080d */
[----:B------:R-:W-:-:S05]  /*5470*/  MOV R167, R15 ;  /* 0x0000000f00a77202 */ /* 0x000fca0000000f00 */
[----:B------:R4:W2:Y:S01]  /*5480*/  MUFU.EX2 R15, R0 ;  /* 0x00000000000f7308 */ /* 0x0008a20000000800 */
[----:B------:R-:W-:Y:S01]  /*5490*/  IMAD.MOV.U32 R90, RZ, RZ, R167 ;  /* 0x000000ffff5a7224 */ /* 0x000fe200078e00a7 */
[----:B------:R-:W-:Y:S01]  /*54a0*/  F2FP.PACK_AB R167, R21, R22 ;  /* 0x0000001615a7723e */ /* 0x000fe200000000ff */
[----:B----4-:R-:W-:Y:S01]  /*54b0*/  FFMA.FTZ R0, R138, c[0x0][0x2d0], -R12 ;  /* 0x0000b4008a007a23 */ /* 0x010fe2000001080c */
[----:B--2---:R-:W-:Y:S01]  /*54c0*/  F2FP.PACK_AB R202, R15, R18 ;  /* 0x000000120fca723e */ /* 0x004fe200000000ff */
[----:B------:R-:W-:-:S03]  /*54d0*/  IMAD.MOV.U32 R138, RZ, RZ, R74 ;  /* 0x000000ffff8a7224 */ /* 0x000fc600078e004a */
[----:B------:R2:W-:Y:S01]  /*54e0*/  MUFU.EX2 R11, R0 ;  /* 0x00000000000b7308 */ /* 0x0005e20000000800 */
[----:B------:R-:W-:Y:S02]  /*54f0*/  IMAD.MOV.U32 R220, RZ, RZ, R138 ;  /* 0x000000ffffdc7224 */ /* 0x000fe400078e008a */
[----:B--2---:R-:W-:Y:S01]  /*5500*/  FFMA.FTZ R0, R139, c[0x0][0x2d0], -R12 ;  /* 0x0000b4008b007a23 */ /* 0x004fe2000001080c */
[----:B------:R-:W-:-:S04]  /*5510*/  MOV R139, R75 ;  /* 0x0000004b008b7202 */ /* 0x000fc80000000f00 */
[----:B------:R2:W4:Y:S01]  /*5520*/  MUFU.EX2 R13, R0 ;  /* 0x00000000000d7308 */ /* 0x0005220000000800 */
[----:B------:R-:W-:Y:S02]  /*5530*/  MOV R222, R139 ;  /* 0x0000008b00de7202 */ /* 0x000fe40000000f00 */
[----:B------:R-:W-:Y:S01]  /*5540*/  LDSM.16.MT88.4 R136, [R236+0x3900] ;  /* 0x00390000ec88783b */ /* 0x000fe20000004200 */
[----:B--2---:R-:W-:Y:S01]  /*5550*/  FFMA.FTZ R0, R73, c[0x0][0x2d0], -R12 ;  /* 0x0000b40049007a23 */ /* 0x004fe2000001080c */
[----:B----4-:R-:W-:-:S03]  /*5560*/  F2FP.PACK_AB R201, R13, R11 ;  /* 0x0000000b0dc9723e */ /* 0x010fc600000000ff */
[----:B------:R2:W-:Y:S01]  /*5570*/  MUFU.EX2 R12, R3 ;  /* 0x00000003000c7308 */ /* 0x0005e20000000800 */
[----:B------:R-:W4:Y:S07]  /*5580*/  LDSM.16.MT88.4 R72, [R236+0x1900] ;  /* 0x00190000ec48783b */ /* 0x000f2e0000004200 */
[----:B------:R-:W1:Y:S01]  /*5590*/  MUFU.EX2 R14, R0 ;  /* 0x00000000000e7308 */ /* 0x000e620000000800 */
[----:B--2---:R-:W-:Y:S01]  /*55a0*/  FADD.FTZ R3, R165, R164 ;  /* 0x000000a4a5037221 */ /* 0x004fe20000010000 */
[----:B------:R-:W-:-:S02]  /*55b0*/  F2FP.PACK_AB R164, R25, R23 ;  /* 0x0000001719a4723e */ /* 0x000fc400000000ff */
[----:B------:R-:W-:Y:S02]  /*55c0*/  F2FP.PACK_AB R165, R20, R19 ;  /* 0x0000001314a5723e */ /* 0x000fe400000000ff */
[----:B-1----:R-:W-:Y:S01]  /*55d0*/  F2FP.PACK_AB R203, R14, R12 ;  /* 0x0000000c0ecb723e */ /* 0x002fe200000000ff */
[----:B------:R-:W-:-:S04]  /*55e0*/  IMAD.MOV.U32 R0, RZ, RZ, R89 ;  /* 0x000000ffff007224 */ /* 0x000fc800078e0059 */
[----:B---3--:R-:W-:Y:S01]  /*55f0*/  HMMA.16816.F32 R172, R164, R156, R172 ;  /* 0x0000009ca4ac723c */ /* 0x008fe200000018ac */
[----:B------:R-:W-:Y:S02]  /*5600*/  FADD.FTZ R0, R0, R3 ;  /* 0x0000000300007221 */ /* 0x000fe40000010000 */
[----:B------:R-:W-:-:S05]  /*5610*/  FADD.FTZ R3, R252, R9 ;  /* 0x00000009fc037221 */ /* 0x000fca0000010000 */
[C---:B------:R-:W-:Y:S08]  /*5620*/  HMMA.16816.F32 R188, R200.reuse, R156, R188 ;  /* 0x0000009cc8bc723c */ /* 0x040ff000000018bc */
[-C--:B------:R-:W-:Y:S08]  /*5630*/  HMMA.16816.F32 R192, R200, R158.reuse, R192 ;  /* 0x0000009ec8c0723c */ /* 0x080ff000000018c0 */
[C---:B------:R-:W-:Y:S07]  /*5640*/  HMMA.16816.F32 R156, R164.reuse, R158, R36 ;  /* 0x0000009ea49c723c */ /* 0x040fee0000001824 */
[----:B------:R-:W-:Y:S01]  /*5650*/  MOV R37, R111 ;  /* 0x0000006f00257202 */ /* 0x000fe20000000f00 */
[----:B------:R-:W-:Y:S01]  /*5660*/  HMMA.16816.F32 R176, R164, R160, R176 ;  /* 0x000000a0a4b0723c */ /* 0x000fe200000018b0 */
[----:B------:R-:W-:Y:S01]  /*5670*/  MOV R38, R109 ;  /* 0x0000006d00267202 */ /* 0x000fe20000000f00 */
[----:B------:R-:W-:Y:S01]  /*5680*/  IMAD.MOV.U32 R36, RZ, RZ, R110 ;  /* 0x000000ffff247224 */ /* 0x000fe200078e006e */
[----:B------:R-:W-:Y:S01]  /*5690*/  MOV R39, R88 ;  /* 0x0000005800277202 */ /* 0x000fe20000000f00 */
[----:B------:R-:W-:-:S02]  /*56a0*/  FADD.FTZ R10, R37, R10 ;  /* 0x0000000a250a7221 */ /* 0x000fc40000010000 */
[----:B------:R-:W-:Y:S02]  /*56b0*/  FADD.FTZ R9, R38, R0 ;  /* 0x0000000026097221 */ /* 0x000fe40000010000 */
[----:B------:R-:W-:Y:S01]  /*56c0*/  HMMA.16816.F32 R180, R200, R160, R180 ;  /* 0x000000a0c8b4723c */ /* 0x000fe200000018b4 */
[----:B------:R-:W-:-:S07]  /*56d0*/  FADD.FTZ R8, R36, R8 ;  /* 0x0000000824087221 */ /* 0x000fce0000010000 */
[-C--:B------:R-:W-:Y:S08]  /*56e0*/  HMMA.16816.F32 R184, R200, R162.reuse, R184 ;  /* 0x000000a2c8b8723c */ /* 0x080ff000000018b8 */
[----:B------:R-:W-:Y:S07]  /*56f0*/  HMMA.16816.F32 R160, R164, R162, R40 ;  /* 0x000000a2a4a0723c */ /* 0x000fee0000001828 */
[----:B------:R-:W-:Y:S01]  /*5700*/  MOV R41, R104 ;  /* 0x0000006800297202 */ /* 0x000fe20000000f00 */
[----:B------:R-:W-:Y:S01]  /*5710*/  IMAD.MOV.U32 R42, RZ, RZ, R91 ;  /* 0x000000ffff2a7224 */ /* 0x000fe200078e005b */
[----:B------:R-:W-:Y:S01]  /*5720*/  HMMA.16816.F32 R144, R200, R4, R144 ;  /* 0x00000004c890723c */ /* 0x000fe20000001890 */
[----:B------:R-:W-:Y:S01]  /*5730*/  IMAD.MOV.U32 R40, RZ, RZ, R105 ;  /* 0x000000ffff287224 */ /* 0x000fe200078e0069 */
[----:B------:R-:W-:Y:S01]  /*5740*/  MOV R43, R90 ;  /* 0x0000005a002b7202 */ /* 0x000fe20000000f00 */
[----:B------:R-:W-:Y:S01]  /*5750*/  FADD.FTZ R0, R41, R10 ;  /* 0x0000000a29007221 */ /* 0x000fe20000010000 */
[----:B------:R-:W1:Y:S01]  /*5760*/  LDSM.16.MT88.4 R88, [R235+0x1900] ;  /* 0x00190000eb58783b */ /* 0x000e620000004200 */
[----:B------:R-:W-:-:S03]  /*5770*/  FADD.FTZ R9, R42, R9 ;  /* 0x000000092a097221 */ /* 0x000fc60000010000 */
[----:B------:R-:W-:Y:S01]  /*5780*/  HMMA.16816.F32 R140, R164, R4, R140 ;  /* 0x00000004a48c723c */ /* 0x000fe2000000188c */
[----:B------:R-:W2:Y:S06]  /*5790*/  LDSM.16.MT88.4 R104, [R233+0x3900] ;  /* 0x00390000e968783b */ /* 0x000eac0000004200 */
[----:B------:R-:W-:Y:S01]  /*57a0*/  FADD.FTZ R4, R39, R3 ;  /* 0x0000000327047221 */ /* 0x000fe20000010000 */
[----:B----4-:R-:W-:Y:S01]  /*57b0*/  HMMA.16816.F32 R196, R200, R72, R196 ;  /* 0x00000048c8c4723c */ /* 0x010fe200000018c4 */
[----:B------:R-:W-:Y:S02]  /*57c0*/  FADD.FTZ R3, R40, R8 ;  /* 0x0000000828037221 */ /* 0x000fe40000010000 */
[----:B------:R-:W-:-:S02]  /*57d0*/  FADD.FTZ R5, R223, R0 ;  /* 0x00000000df057221 */ /* 0x000fc40000010000 */
[----:B------:R-:W-:Y:S02]  /*57e0*/  FADD.FTZ R0, R30, R9 ;  /* 0x000000091e007221 */ /* 0x000fe40000010000 */
        /* <DEDUP_REMOVED lines=16> */
[C---:B-1----:R-:W-:Y:S01]  /*58f0*/  HMMA.16816.F32 R80, R200.reuse, R88, R80 ;  /* 0x00000058c850723c */ /* 0x042fe20000001850 */
        /* <DEDUP_REMOVED lines=9> */
[----:B--2---:R-:W-:Y:S01]  /*5990*/  HMMA.16816.F32 R96, R200, R104, R96 ;  /* 0x00000068c860723c */ /* 0x004fe20000001860 */
[----:B------:R-:W-:Y:S02]  /*59a0*/  FADD.FTZ R4, R60, R4 ;  /* 0x000000043c047221 */ /* 0x000fe40000010000 */
[----:B------:R-:W-:Y:S02]  /*59b0*/  FADD.FTZ R0, R206, R0 ;  /* 0x00000000ce007221 */ /* 0x000fe40000010000 */
[----:B------:R-:W-:-:S02]  /*59c0*/  FADD.FTZ R3, R154, R3 ;  /* 0x000000039a037221 */ /* 0x000fc40000010000 */
        /* <DEDUP_REMOVED lines=20> */
[----:B------:R-:W-:Y:S01]  /*5b10*/  FADD.FTZ R5, R12, R5 ;  /* 0x000000050c057221 */ /* 0x000fe20000010000 */
[C---:B------:R-:W-:Y:S01]  /*5b20*/  HMMA.16816.F32 R168, R164.reuse, R72, R168 ;  /* 0x00000048a4a8723c */ /* 0x040fe200000018a8 */
[----:B------:R-:W-:Y:S01]  /*5b30*/  FADD.FTZ R4, R18, R4 ;  /* 0x0000000412047221 */ /* 0x000fe20000010000 */
[----:B------:R1:W-:Y:S06]  /*5b40*/  STL [R1+0x14], R0 ;  /* 0x0000140001007387 */ /* 0x0003ec0000100800 */
[C---:B------:R-:W-:Y:S08]  /*5b50*/  HMMA.16816.F32 R76, R164.reuse, R88, R224 ;  /* 0x00000058a44c723c */ /* 0x040ff000000018e0 */
[C---:B------:R-:W-:Y:S08]  /*5b60*/  HMMA.16816.F32 R92, R164.reuse, R104, R92 ;  /* 0x00000068a45c723c */ /* 0x040ff0000000185c */
[----:B------:R-:W-:Y:S01]  /*5b70*/  HMMA.16816.F32 R108, R164, R120, R208 ;  /* 0x00000078a46c723c */ /* 0x000fe200000018d0 */
[----:B-1----:R-:W-:-:S07]  /*5b80*/  FADD.FTZ R0, R14, R5 ;  /* 0x000000050e007221 */ /* 0x002fce0000010000 */
[C---:B------:R-:W-:Y:S08]  /*5b90*/  HMMA.16816.F32 R124, R164.reuse, R136, R124 ;  /* 0x00000088a47c723c */ /* 0x040ff0000000187c */
[C---:B------:R-:W-:Y:S08]  /*5ba0*/  HMMA.16816.F32 R72, R164.reuse, R74, R32 ;  /* 0x0000004aa448723c */ /* 0x040ff00000001820 */
[C---:B------:R-:W-:Y:S08]  /*5bb0*/  HMMA.16816.F32 R88, R164.reuse, R90, R216 ;  /* 0x0000005aa458723c */ /* 0x040ff000000018d8 */
[C---:B------:R-:W-:Y:S08]  /*5bc0*/  HMMA.16816.F32 R104, R164.reuse, R106, R212 ;  /* 0x0000006aa468723c */ /* 0x040ff000000018d4 */
[C---:B------:R-:W-:Y:S08]  /*5bd0*/  HMMA.16816.F32 R120, R164.reuse, R122, R64 ;  /* 0x0000007aa478723c */ /* 0x040ff00000001840 */
[C---:B------:R-:W-:Y:S08]  /*5be0*/  HMMA.16816.F32 R136, R164.reuse, R138, R52 ;  /* 0x0000008aa488723c */ /* 0x040ff00000001834 */
[----:B------:R-:W-:Y:S07]  /*5bf0*/  HMMA.16816.F32 R164, R164, R6, R44 ;  /* 0x00000006a4a4723c */ /* 0x000fee000000182c */
[----:B------:R-:W-:-:S02]  /*5c00*/  FADD.FTZ R6, R21, R3 ;  /* 0x0000000315067221 */ /* 0x000fc40000010000 */
[----:B------:R-:W-:-:S03]  /*5c10*/  FADD.FTZ R3, R15, R4 ;  /* 0x000000040f037221 */ /* 0x000fc60000010000 */
[----:B------:R1:W-:Y:S04]  /*5c20*/  STL [R1+0x20], R6 ;  /* 0x0000200601007387 */ /* 0x0003e80000100800 */
[----:B------:R1:W-:Y:S04]  /*5c30*/  STL [R1+0x18], R0 ;  /* 0x0000180001007387 */ /* 0x0003e80000100800 */
[----:B------:R1:W-:Y:S01]  /*5c40*/  STL [R1+0x1c], R3 ;  /* 0x00001c0301007387 */ /* 0x0003e20000100800 */
[----:B------:R-:W-:Y:S05]  /*5c50*/  @P0 BRA `(.L_x_708) ;  /* 0x0000405000000947 */ /* 0x000fea0003800000 */
[----:B------:R-:W2:Y:S04]  /*5c60*/  LDL R221, [R1+0x28] ;  /* 0x0000280001dd7983 */ /* 0x000ea80000100800 */
[----:B------:R-:W3:Y:S01]  /*5c70*/  LDL R27, [R1+0x8] ;  /* 0x00000800011b7983 */ /* 0x000ee20000100800 */
[----:B------:R-:W-:Y:S01]  /*5c80*/  MOV R155, R2 ;  /* 0x00000002009b7202 */ /* 0x000fe20000000f00 */
[----:B------:R-:W-:Y:S01]  /*5c90*/  IMAD.MOV.U32 R149, RZ, RZ, R152 ;  /* 0x000000ffff957224 */ /* 0x000fe200078e0098 */
[----:B------:R-:W-:Y:S01]  /*5ca0*/  UIADD3 UR7, UR7, -0x2, URZ ;  /* 0xfffffffe07077890 */ /* 0x000fe2000fffe03f */
[----:B-1----:R-:W-:-:S02]  /*5cb0*/  IMAD.MOV.U32 R0, RZ, RZ, R153 ;  /* 0x000000ffff007224 */ /* 0x002fc400078e0099 */
[----:B------:R-:W-:Y:S01]  /*5cc0*/  IMAD.MOV.U32 R154, RZ, RZ, R151 ;  /* 0x000000ffff9a7224 */ /* 0x000fe200078e0097 */
[----:B--2---:R-:W-:-:S04]  /*5cd0*/  SHF.R.S32.HI R3, RZ, 0x1f, R221 ;  /* 0x0000001fff037819 */ /* 0x004fc800000114dd */
[----:B------:R-:W-:Y:S01]  /*5ce0*/  LEA.HI R3, R3, R221, RZ, 0x3 ;  /* 0x000000dd03037211 */ /* 0x000fe200078f18ff */
[----:B---3--:R-:W-:-:S03]  /*5cf0*/  IMAD.WIDE R6, R27, 0x2, RZ ;  /* 0x000000021b067825 */ /* 0x008fc600078e02ff */
[----:B------:R-:W-:Y:S02]  /*5d00*/  LOP3.LUT R3, R3, 0xfffffff8, RZ, 0xc0, !PT ;  /* 0xfffffff803037812 */ /* 0x000fe400078ec0ff */
[----:B------:R1:W-:Y:S02]  /*5d10*/  STL.64 [R1+0x30], R6 ;  /* 0x0000300601007387 */ /* 0x0003e40000100a00 */
[----:B------:R-:W-:Y:S02]  /*5d20*/  SHF.R.S32.HI R4, RZ, 0x1f, R3 ;  /* 0x0000001fff047819 */ /* 0x000fe40000011403 */
[C---:B------:R-:W-:Y:S02]  /*5d30*/  SHF.L.U32 R2, R3.reuse, 0x1, RZ ;  /* 0x0000000103027819 */ /* 0x040fe400000006ff */
[----:B------:R-:W-:-:S03]  /*5d40*/  SHF.L.U64.HI R4, R3, 0x1, R4 ;  /* 0x0000000103047819 */ /* 0x000fc60000010204 */
[----:B------:R1:W-:Y:S04]  /*5d50*/  STL [R1+0x4], R2 ;  /* 0x0000040201007387 */ /* 0x0003e80000100800 */
[----:B------:R1:W-:Y:S02]  /*5d60*/  STL [R1], R4 ;  /* 0x0000000401007387 */ /* 0x0003e40000100800 */
[----:B------:R-:W2:Y:S01]  /*5d70*/  LDL R27, [R1+0x38] ;  /* 0x00003800011b7983 */ /* 0x000ea20000100800 */
[----:B------:R-:W-:Y:S02]  /*5d80*/  SEL R3, RZ, 0x10, P3 ;  /* 0x00000010ff037807 */ /* 0x000fe40001800000 */
[----:B-1----:R-:W-:Y:S02]  /*5d90*/  SEL R2, RZ, 0x10, P4 ;  /* 0x00000010ff027807 */ /* 0x002fe40002000000 */
[----:B------:R-:W-:Y:S02]  /*5da0*/  ISETP.NE.U32.AND P6, PT, R3, RZ, PT ;  /* 0x000000ff0300720c */ /* 0x000fe40003fc5070 */
[----:B------:R-:W-:-:S02]  /*5db0*/  ISETP.NE.U32.AND P2, PT, R2, RZ, PT ;  /* 0x000000ff0200720c */ /* 0x000fc40003f45070 */
[----:B------:R-:W-:Y:S02]  /*5dc0*/  IADD3 R3, -R3, 0x10, RZ ;  /* 0x0000001003037810 */ /* 0x000fe40007ffe1ff */
[----:B------:R-:W-:Y:S02]  /*5dd0*/  IADD3 R2, -R2, 0x10, RZ ;  /* 0x0000001002027810 */ /* 0x000fe40007ffe1ff */
[----:B------:R-:W-:Y:S02]  /*5de0*/  LOP3.LUT R3, R3, 0xf, RZ, 0xc0, !PT ;  /* 0x0000000f03037812 */ /* 0x000fe400078ec0ff */
[----:B------:R-:W-:Y:S01]  /*5df0*/  LOP3.LUT R2, R2, 0xf, RZ, 0xc0, !PT ;  /* 0x0000000f02027812 */ /* 0x000fe200078ec0ff */
[----:B--2---:R-:W-:Y:S01]  /*5e00*/  IMAD.SHL.U32 R252, R27, 0x2, RZ ;  /* 0x000000021bfc7824 */ /* 0x004fe200078e00ff */
[----:B------:R-:W-:Y:S05]  /*5e10*/  BRA `(.L_x_709) ;  /* 0x0000044000007947 */ /* 0x000fea0003800000 */
.L_x_711:
[----:B------:R-:W2:Y:S01]  /*5e20*/  LDL R148, [R1+0x24] ;  /* 0x0000240001947983 */ /* 0x000ea20000100800 */
[----:B------:R-:W-:Y:S01]  /*5e30*/  IMAD.MOV.U32 R150, RZ, RZ, c[0x0][0x2b8] ;  /* 0x0000ae00ff967624 */ /* 0x000fe200078e00ff */
[----:B------:R-:W-:Y:S01]  /*5e40*/  ULEA UR4, UR7, UR10, 0x6 ;  /* 0x0000000a07047291 */ /* 0x000fe2000f8e303f */
[----:B------:R-:W-:Y:S01]  /*5e50*/  IMAD.MOV.U32 R152, RZ, RZ, RZ ;  /* 0x000000ffff987224 */ /* 0x000fe200078e00ff */
[----:B------:R-:W3:Y:S02]  /*5e60*/  LDL.64 R230, [R1+0x30] ;  /* 0x0000300001e67983 */ /* 0x000ee40000100a00 */
[----:B------:R-:W-:Y:S02]  /*5e70*/  ISETP.NE.AND P1, PT, R150, 0x1, PT ;  /* 0x000000019600780c */ /* 0x000fe40003f25270 */
[----:B------:R-:W4:Y:S01]  /*5e80*/  LDL R228, [R1+0x4] ;  /* 0x0000040001e47983 */ /* 0x000f220000100800 */
[----:B------:R-:W-:Y:S03]  /*5e90*/  IMAD.U32 R3, RZ, RZ, UR4 ;  /* 0x00000004ff037e24 */ /* 0x000fe6000f8e00ff */
[----:B------:R-:W5:Y:S02]  /*5ea0*/  LDL R229, [R1] ;  /* 0x0000000001e57983 */ /* 0x000f640000100800 */
[----:B--2---:R-:W-:Y:S05]  /*5eb0*/  IADD3 R3, R3, -0x40, R148 ;  /* 0xffffffc003037810 */ /* 0x004fea0007ffe094 */
[----:B------:R-:W-:Y:S04]  /*5ec0*/  @P1 IMAD.HI.U32 R148, R3, c[0x0][0x2bc], RZ ;  /* 0x0000af0003941a27 */ /* 0x000fe800078e00ff */
[--C-:B------:R-:W-:Y:S01]  /*5ed0*/  IMAD.MOV.U32 R2, RZ, RZ, R3.reuse ;  /* 0x000000ffff027224 */ /* 0x100fe200078e0003 */
[----:B------:R-:W-:Y:S04]  /*5ee0*/  @P1 SHF.R.U32.HI R2, RZ, c[0x0][0x2c0], R148 ;  /* 0x0000b000ff021a19 */ /* 0x000fe80000011694 */
[C---:B------:R-:W-:Y:S04]  /*5ef0*/  @!P5 IADD3 R148, P0, R2.reuse, UR14, RZ ;  /* 0x0000000e0294dc10 */ /* 0x040fe8000ff1e0ff */
[----:B------:R-:W-:Y:S01]  /*5f00*/  @!P5 LEA.HI.X.SX32 R151, R2, UR11, 0x1, P0 ;  /* 0x0000000b0297dc11 */ /* 0x000fe200080f0eff */
[----:B------:R-:W-:Y:S01]  /*5f10*/  IMAD.MOV R2, RZ, RZ, -R2 ;  /* 0x000000ffff027224 */ /* 0x000fe200078e0a02 */
[----:B------:R-:W-:Y:S03]  /*5f20*/  @!P5 LEA R150, P0, R148, c[0x0][0x2a0], 0x2 ;  /* 0x0000a8009496da11 */ /* 0x000fe600078010ff */
[----:B------:R-:W-:Y:S01]  /*5f30*/  IMAD R153, R2, c[0x0][0x2b8], R3 ;  /* 0x0000ae0002997a24 */ /* 0x000fe200078e0203 */
[----:B------:R-:W-:Y:S04]  /*5f40*/  @!P5 LEA.HI.X R151, R148, c[0x0][0x2a4], R151, 0x2, P0 ;  /* 0x0000a9009497da11 */ /* 0x000fe800000f1497 */
[----:B------:R-:W-:Y:S01]  /*5f50*/  STL [R1+0x10], R153 ;  /* 0x0000109901007387 */ /* 0x000fe20000100800 */
[----:B------:R-:W-:Y:S03]  /*5f60*/  SHF.R.S32.HI R2, RZ, 0x1f, R153 ;  /* 0x0000001fff027819 */ /* 0x000fe60000011499 */
[----:B------:R-:W2:Y:S02]  /*5f70*/  @!P5 LDG.E R152, [R150.64] ;  /* 0x0000000c9698d981 */ /* 0x000ea4000c1e1900 */
[----:B------:R-:W-:Y:S02]  /*5f80*/  IMAD R148, R2, c[0x0][0x1e0], RZ ;  /* 0x0000780002947a24 */ /* 0x000fe400078e02ff */
[C---:B------:R-:W-:Y:S04]  /*5f90*/  IMAD.WIDE.U32 R2, R153.reuse, c[0x0][0x1e0], RZ ;  /* 0x0000780099027a25 */ /* 0x040fe800078e00ff */
[----:B------:R-:W-:Y:S04]  /*5fa0*/  IMAD R148, R153, c[0x0][0x1e4], R148 ;  /* 0x0000790099947a24 */ /* 0x000fe800078e0294 */
[----:B------:R-:W-:Y:S01]  /*5fb0*/  IMAD.IADD R3, R3, 0x1, R148 ;  /* 0x0000000103037824 */ /* 0x000fe200078e0294 */
[----:B--2---:R-:W-:Y:S01]  /*5fc0*/  STL [R1+0xc], R152 ;  /* 0x00000c9801007387 */ /* 0x004fe20000100800 */
[----:B------:R-:W-:Y:S02]  /*5fd0*/  SHF.R.S32.HI R148, RZ, 0x1f, R152 ;  /* 0x0000001fff947819 */ /* 0x000fe40000011498 */
[----:B------:R-:W-:Y:S04]  /*5fe0*/  IMAD.WIDE.U32 R2, R152, c[0x0][0x1f0], R2 ;  /* 0x00007c0098027a25 */ /* 0x000fe800078e0002 */
[----:B------:R-:W-:Y:S01]  /*5ff0*/  IMAD R148, R148, c[0x0][0x1f0], RZ ;  /* 0x00007c0094947a24 */ /* 0x000fe200078e02ff */
[----:B------:R-:W-:Y:S03]  /*6000*/  IADD3 R2, P0, R2, UR18, RZ ;  /* 0x0000001202027c10 */ /* 0x000fe6000ff1e0ff */
[----:B------:R-:W-:Y:S05]  /*6010*/  IMAD R148, R152, c[0x0][0x1f4], R148 ;  /* 0x00007d0098947a24 */ /* 0x000fea00078e0294 */
[----:B------:R-:W-:Y:S02]  /*6020*/  IADD3.X R148, R3, UR16, R148, P0, !PT ;  /* 0x0000001003947c10 */ /* 0x000fe400087fe494 */
[C---:B------:R-:W-:Y:S04]  /*6030*/  LEA R3, P0, R2.reuse, c[0x0][0x1c8], 0x1 ;  /* 0x0000720002037a11 */ /* 0x040fe800078008ff */
[----:B------:R-:W-:Y:S01]  /*6040*/  LEA.HI.X R2, R2, c[0x0][0x1cc], R148, 0x1, P0 ;  /* 0x0000730002027a11 */ /* 0x000fe200000f0c94 */
[----:B------:R-:W-:Y:S04]  /*6050*/  SHFL.IDX PT, R206, R3, 0x1, 0x181f ;  /* 0x00381f0003ce7f89 */ /* 0x000fe800000e0000 */
[----:B------:R-:W3:Y:S04]  /*6060*/  SHFL.IDX PT, R148, R3, RZ, 0x181f ;  /* 0x00181fff03947589 */ /* 0x000ee800000e0000 */
[----:B------:R-:W1:Y:S04]  /*6070*/  SHFL.IDX PT, R150, R2, RZ, 0x181f ;  /* 0x00181fff02967589 */ /* 0x000e6800000e0000 */
[----:B------:R-:W2:Y:S04]  /*6080*/  SHFL.IDX PT, R151, R2, 0x1, 0x181f ;  /* 0x00381f0002977f89 */ /* 0x000ea800000e0000 */
[----:B------:R-:W2:Y:S04]  /*6090*/  SHFL.IDX PT, R212, R3, 0x2, 0x181f ;  /* 0x00581f0003d47f89 */ /* 0x000ea800000e0000 */
[----:B------:R-:W2:Y:S04]  /*60a0*/  SHFL.IDX PT, R213, R2, 0x2, 0x181f ;  /* 0x00581f0002d57f89 */ /* 0x000ea800000e0000 */
[----:B------:R-:W2:Y:S01]  /*60b0*/  SHFL.IDX PT, R3, R3, 0x3, 0x181f ;  /* 0x00781f0003037f89 */ /* 0x000ea200000e0000 */
[----:B---3--:R-:W-:Y:S05]  /*60c0*/  IADD3 R152, P0, R230, R148, RZ ;  /* 0x00000094e6987210 */ /* 0x008fea0007f1e0ff */
[C---:B-1----:R-:W-:Y:S01]  /*60d0*/  IMAD.X R153, R231.reuse, 0x1, R150, P0 ;  /* 0x00000001e7997824 */ /* 0x042fe200000e0696 */
[----:B----4-:R-:W-:Y:S02]  /*60e0*/  IADD3 R210, P0, R148, R228, RZ ;  /* 0x000000e494d27210 */ /* 0x010fe40007f1e0ff */
[----:B------:R-:W1:Y:S02]  /*60f0*/  SHFL.IDX PT, R148, R2, 0x3, 0x181f ;  /* 0x00781f0002947f89 */ /* 0x000e6400000e0000 */
[-C--:B-----5:R-:W-:Y:S02]  /*6100*/  IADD3.X R211, R150, R229.reuse, RZ, P0, !PT ;  /* 0x000000e596d37210 */ /* 0x0a0fe400007fe4ff */
[----:B------:R3:W-:Y:S01]  /*6110*/  LDGSTS.E.BYPASS.LTC128B.128 [R252+0x4100], [R152.64], !P3 ;  /* 0x0410000098fc7fae */ /* 0x0007e2000d901d4c */
[----:B------:R-:W-:Y:S03]  /*6120*/  IADD3 R208, P0, R230, R206, RZ ;  /* 0x000000cee6d07210 */ /* 0x000fe60007f1e0ff */
[----:B------:R4:W-:Y:S02]  /*6130*/  LDGSTS.E.BYPASS.LTC128B.128 [R252+0x6100], [R210.64], !P4 ;  /* 0x06100000d2fc7fae */ /* 0x0009e4000e101d4c */
[----:B--2---:R-:W-:Y:S01]  /*6140*/  IMAD.X R209, R231, 0x1, R151, P0 ;  /* 0x00000001e7d17824 */ /* 0x004fe200000e0697 */
[----:B------:R-:W-:Y:S04]  /*6150*/  IADD3 R206, P0, R206, R228, RZ ;  /* 0x000000e4cece7210 */ /* 0x000fe80007f1e0ff */
[----:B------:R4:W-:Y:S01]  /*6160*/  LDGSTS.E.BYPASS.LTC128B.128 [R252+0x4900], [R208.64], !P3 ;  /* 0x04900000d0fc7fae */ /* 0x0009e2000d901d4c */
[----:B------:R-:W-:Y:S01]  /*6170*/  IMAD.X R207, R151, 0x1, R229, P0 ;  /* 0x0000000197cf7824 */ /* 0x000fe200000e06e5 */
[----:B------:R-:W-:Y:S04]  /*6180*/  IADD3 R204, P0, R230, R212, RZ ;  /* 0x000000d4e6cc7210 */ /* 0x000fe80007f1e0ff */
[----:B------:R4:W-:Y:S01]  /*6190*/  LDGSTS.E.BYPASS.LTC128B.128 [R252+0x6900], [R206.64], !P4 ;  /* 0x06900000cefc7fae */ /* 0x0009e2000e101d4c */
[----:B------:R-:W-:Y:S05]  /*61a0*/  IMAD.X R205, R231, 0x1, R213, P0 ;  /* 0x00000001e7cd7824 */ /* 0x000fea00000e06d5 */
[----:B------:R4:W-:Y:S01]  /*61b0*/  LDGSTS.E.BYPASS.LTC128B.128 [R252+0x5100], [R204.64], !P3 ;  /* 0x05100000ccfc7fae */ /* 0x0009e2000d901d4c */
[-C--:B---3--:R-:W-:Y:S04]  /*61c0*/  IADD3 R152, P0, R212, R228.reuse, RZ ;  /* 0x000000e4d4987210 */ /* 0x088fe80007f1e0ff */
[----:B------:R-:W-:Y:S02]  /*61d0*/  IADD3.X R153, R213, R229, RZ, P0, !PT ;  /* 0x000000e5d5997210 */ /* 0x000fe400007fe4ff */
[----:B------:R-:W-:Y:S03]  /*61e0*/  IADD3 R150, P0, R230, R3, RZ ;  /* 0x00000003e6967210 */ /* 0x000fe60007f1e0ff */
[----:B------:R4:W-:Y:S02]  /*61f0*/  LDGSTS.E.BYPASS.LTC128B.128 [R252+0x7100], [R152.64], !P4 ;  /* 0x0710000098fc7fae */ /* 0x0009e4000e101d4c */
[----:B-1----:R-:W-:Y:S01]  /*6200*/  IMAD.X R151, R231, 0x1, R148, P0 ;  /* 0x00000001e7977824 */ /* 0x002fe200000e0694 */
[----:B------:R-:W-:Y:S04]  /*6210*/  IADD3 R2, P0, R3, R228, RZ ;  /* 0x000000e403027210 */ /* 0x000fe80007f1e0ff */
[----:B------:R4:W-:Y:S01]  /*6220*/  LDGSTS.E.BYPASS.LTC128B.128 [R252+0x5900], [R150.64], !P3 ;  /* 0x0590000096fc7fae */ /* 0x0009e2000d901d4c */
[----:B------:R-:W-:Y:S05]  /*6230*/  IMAD.X R3, R148, 0x1, R229, P0 ;  /* 0x0000000194037824 */ /* 0x000fea00000e06e5 */
[----:B------:R4:W-:Y:S01]  /*6240*/  LDGSTS.E.BYPASS.LTC128B.128 [R252+0x7900], [R2.64], !P4 ;  /* 0x0790000002fc7fae */ /* 0x0009e2000e101d4c */
[----:B------:R-:W-:-:S05]  /*6250*/  BRA `(.L_x_710) ;  /* 0x00000f0000007947 */ /* 0x000fca0003800000 */
.L_x_709:
[----:B------:R-:W2:Y:S01]  /*6260*/  LDL R5, [R1+0x10] ;  /* 0x0000100001057983 */ /* 0x000ea20000100800 */
[----:B------:R-:W-:Y:S04]  /*6270*/  DEPBAR.LE SB0, 0x0 ;  /* 0x000080000000791a */ /* 0x000fe80000000000 */
[----:B------:R-:W-:Y:S01]  /*6280*/  SEL R7, RZ, 0x10, P3 ;  /* 0x00000010ff077807 */ /* 0x000fe20001800000 */
[----:B------:R-:W3:Y:S01]  /*6290*/  LDL R6, [R1+0xc] ;  /* 0x00000c0001067983 */ /* 0x000ee20000100800 */
[----:B------:R-:W-:Y:S02]  /*62a0*/  UISETP.GE.AND UP0, UPT, UR7, 0x1, UPT ;  /* 0x000000010700788c */ /* 0x000fe4000bf06270 */
[----:B------:R-:W-:Y:S03]  /*62b0*/  IADD3 R7, -R7, 0x10, RZ ;  /* 0x0000001007077810 */ /* 0x000fe60007ffe1ff */
[----:B------:R-:W4:Y:S01]  /*62c0*/  LDL.64 R58, [R1+0x30] ;  /* 0x00003000013a7983 */ /* 0x000f220000100a00 */
[----:B------:R-:W-:Y:S05]  /*62d0*/  LOP3.LUT R7, R7, 0xf, RZ, 0xc0, !PT ;  /* 0x0000000f07077812 */ /* 0x000fea00078ec0ff */
[----:B------:R-:W4:Y:S06]  /*62e0*/  LDL R57, [R1+0x4] ;  /* 0x0000040001397983 */ /* 0x000f2c0000100800 */
[----:B------:R-:W4:Y:S06]  /*62f0*/  LDL R56, [R1] ;  /* 0x0000000001387983 */ /* 0x000f2c0000100800 */
[----:B------:R-:W-:Y:S06]  /*6300*/  BAR.SYNC.DEFER_BLOCKING 0x0 ;  /* 0x0000000000007b1d */ /* 0x000fec0000010000 */
[----:B-----5:R-:W-:Y:S06]  /*6310*/  LDSM.16.M88.4 R64, [R239+0x8100] ;  /* 0x00810000ef40783b */ /* 0x020fec0000000200 */
[----:B------:R-:W-:Y:S06]  /*6320*/  LDSM.16.M88.4 R16, [R232+0x4100] ;  /* 0x00410000e810783b */ /* 0x000fec0000000200 */
[----:B------:R-:W-:Y:S06]  /*6330*/  LDSM.16.M88.4 R60, [R239+0xa100] ;  /* 0x00a10000ef3c783b */ /* 0x000fec0000000200 */
[----:B------:R-:W-:Y:S06]  /*6340*/  LDSM.16.M88.4 R32, [R232+0x4900] ;  /* 0x00490000e820783b */ /* 0x000fec0000000200 */
[----:B------:R-:W-:Y:S06]  /*6350*/  LDSM.16.M88.4 R48, [R232+0x5100] ;  /* 0x00510000e830783b */ /* 0x000fec0000000200 */
[----:B------:R-:W-:Y:S06]  /*6360*/  LDSM.16.M88.4 R204, [R232+0x5900] ;  /* 0x00590000e8cc783b */ /* 0x000fec0000000200 */
[----:B------:R-:W-:Y:S06]  /*6370*/  LDSM.16.M88.4 R208, [R241+0x8100] ;  /* 0x00810000f1d0783b */ /* 0x000fec0000000200 */
[----:B------:R-:W-:Y:S06]  /*6380*/  LDSM.16.M88.4 R212, [R243] ;  /* 0x00000000f3d4783b */ /* 0x000fec0000000200 */
[----:B------:R-:W-:Y:S06]  /*6390*/  LDSM.16.M88.4 R216, [R241+0xa100] ;  /* 0x00a10000f1d8783b */ /* 0x000fec0000000200 */
[----:B------:R-:W-:Y:S06]  /*63a0*/  LDSM.16.M88.4 R220, [R251] ;  /* 0x00000000fbdc783b */ /* 0x000fec0000000200 */
[----:B------:R-:W-:Y:S06]  /*63b0*/  LDSM.16.M88.4 R224, [R250] ;  /* 0x00000000fae0783b */ /* 0x000fec0000000200 */
[----:B------:R-:W-:Y:S01]  /*63c0*/  LDSM.16.M88.4 R228, [R249] ;  /* 0x00000000f9e4783b */ /* 0x000fe20000000200 */
[----:B--2---:R-:W-:Y:S05]  /*63d0*/  SHF.R.S32.HI R2, RZ, 0x1f, R5 ;  /* 0x0000001fff027819 */ /* 0x004fea0000011405 */
[----:B------:R-:W-:Y:S02]  /*63e0*/  IMAD R4, R2, c[0x0][0x208], RZ ;  /* 0x0000820002047a24 */ /* 0x000fe400078e02ff */
[C---:B------:R-:W-:Y:S04]  /*63f0*/  IMAD.WIDE.U32 R2, R5.reuse, c[0x0][0x208], RZ ;  /* 0x0000820005027a25 */ /* 0x040fe800078e00ff */
[----:B------:R-:W-:Y:S01]  /*6400*/  IMAD R4, R5, c[0x0][0x20c], R4 ;  /* 0x0000830005047a24 */ /* 0x000fe200078e0204 */
[----:B---3--:R-:W-:Y:S03]  /*6410*/  SHF.R.S32.HI R5, RZ, 0x1f, R6 ;  /* 0x0000001fff057819 */ /* 0x008fe60000011406 */
[----:B------:R-:W-:Y:S02]  /*6420*/  IMAD.IADD R3, R3, 0x1, R4 ;  /* 0x0000000103037824 */ /* 0x000fe400078e0204 */
[----:B------:R-:W-:Y:S02]  /*6430*/  IMAD R5, R5, c[0x0][0x218], RZ ;  /* 0x0000860005057a24 */ /* 0x000fe400078e02ff */
[C---:B------:R-:W-:Y:S04]  /*6440*/  IMAD.WIDE.U32 R2, R6.reuse, c[0x0][0x218], R2 ;  /* 0x0000860006027a25 */ /* 0x040fe800078e0002 */
[----:B------:R-:W-:Y:S01]  /*6450*/  IMAD R5, R6, c[0x0][0x21c], R5 ;  /* 0x0000870006057a24 */ /* 0x000fe200078e0205 */
[----:B------:R-:W-:Y:S02]  /*6460*/  IADD3 R4, P0, R2, UR20, RZ ;  /* 0x0000001402047c10 */ /* 0x000fe4000ff1e0ff */
[----:B------:R-:W-:Y:S02]  /*6470*/  SEL R6, RZ, 0x10, P4 ;  /* 0x00000010ff067807 */ /* 0x000fe40002000000 */
[----:B------:R-:W-:Y:S02]  /*6480*/  IADD3.X R3, R3, UR5, R5, P0, !PT ;  /* 0x0000000503037c10 */ /* 0x000fe400087fe405 */
[----:B------:R-:W-:Y:S02]  /*6490*/  LEA R2, P0, R4, c[0x0][0x1f8], 0x1 ;  /* 0x00007e0004027a11 */ /* 0x000fe400078008ff */
[----:B------:R-:W-:Y:S02]  /*64a0*/  IADD3 R6, -R6, 0x10, RZ ;  /* 0x0000001006067810 */ /* 0x000fe40007ffe1ff */
[----:B------:R-:W-:Y:S01]  /*64b0*/  LEA.HI.X R3, R4, c[0x0][0x1fc], R3, 0x1, P0 ;  /* 0x00007f0004037a11 */ /* 0x000fe200000f0c03 */
[----:B------:R-:W-:Y:S01]  /*64c0*/  SHFL.IDX PT, R28, R2, RZ, 0x181f ;  /* 0x00181fff021c7589 */ /* 0x000fe200000e0000 */
[----:B------:R-:W-:Y:S05]  /*64d0*/  LOP3.LUT R6, R6, 0xf, RZ, 0xc0, !PT ;  /* 0x0000000f06067812 */ /* 0x000fea00078ec0ff */
[----:B------:R-:W4:Y:S06]  /*64e0*/  SHFL.IDX PT, R4, R2, 0x3, 0x181f ;  /* 0x00781f0002047f89 */ /* 0x000f2c00000e0000 */
[----:B------:R-:W1:Y:S06]  /*64f0*/  SHFL.IDX PT, R5, R3, 0x3, 0x181f ;  /* 0x00781f0003057f89 */ /* 0x000e6c00000e0000 */
[----:B------:R-:W2:Y:S06]  /*6500*/  SHFL.IDX PT, R36, R3, RZ, 0x181f ;  /* 0x00181fff03247589 */ /* 0x000eac00000e0000 */
[----:B------:R-:W3:Y:S06]  /*6510*/  SHFL.IDX PT, R40, R2, 0x1, 0x181f ;  /* 0x00381f0002287f89 */ /* 0x000eec00000e0000 */
[----:B------:R2:W-:Y:S01]  /*6520*/  SHFL.IDX PT, R46, R2, 0x2, 0x181f ;  /* 0x00581f00022e7f89 */ /* 0x0005e200000e0000 */
[-C--:B----4-:R-:W-:Y:S05]  /*6530*/  IADD3 R52, P1, P0, R7, R4.reuse, R58 ;  /* 0x0000000407347210 */ /* 0x090fea000783e03a */
[----:B------:R-:W4:Y:S01]  /*6540*/  SHFL.IDX PT, R37, R3, 0x1, 0x181f ;  /* 0x00381f0003257f89 */ /* 0x000f2200000e0000 */
[-C--:B-1----:R-:W-:Y:S02]  /*6550*/  IADD3.X R53, RZ, R5.reuse, R59, P1, P0 ;  /* 0x00000005ff357210 */ /* 0x082fe40000fe043b */
[----:B------:R-:W-:Y:S03]  /*6560*/  IADD3 R54, P1, P0, R6, R4, R57 ;  /* 0x0000000406367210 */ /* 0x000fe6000783e039 */
[----:B------:R1:W3:Y:S01]  /*6570*/  SHFL.IDX PT, R47, R3, 0x2, 0x181f ;  /* 0x00581f00032f7f89 */ /* 0x0002e200000e0000 */
[----:B------:R-:W-:Y:S02]  /*6580*/  IADD3.X R55, RZ, R5, R56, P1, P0 ;  /* 0x00000005ff377210 */ /* 0x000fe40000fe0438 */
[-C--:B------:R-:W-:Y:S03]  /*6590*/  HMMA.16816.F32 R4, R64, R16.reuse, RZ ;  /* 0x000000104004723c */ /* 0x080fe600000018ff */
[----:B------:R-:W-:Y:S05]  /*65a0*/  IADD3 R38, P0, R58, R28, RZ ;  /* 0x0000001c3a267210 */ /* 0x000fea0007f1e0ff */
[C---:B------:R-:W-:Y:S04]  /*65b0*/  HMMA.16816.F32 R8, R60.reuse, R16, RZ ;  /* 0x000000103c08723c */ /* 0x040fe800000018ff */
[C---:B--2---:R-:W-:Y:S01]  /*65c0*/  IMAD.X R39, R59.reuse, 0x1, R36, P0 ;  /* 0x000000013b277824 */ /* 0x044fe200000e0624 */
[-C--:B------:R-:W-:Y:S03]  /*65d0*/  IADD3 R2, P0, R28, R57.reuse, RZ ;  /* 0x000000391c027210 */ /* 0x080fe60007f1e0ff */
[-C--:B------:R-:W-:Y:S01]  /*65e0*/  HMMA.16816.F32 R12, R60, R18.reuse, RZ ;  /* 0x000000123c0c723c */ /* 0x080fe200000018ff */
[----:B------:R2:W-:Y:S03]  /*65f0*/  LDGSTS.E.BYPASS.LTC128B.128 [R252+0x100], [R38.64], !P3 ;  /* 0x0010000026fc7fae */ /* 0x0005e6000d901d4c */
[--C-:B-1----:R-:W-:Y:S01]  /*6600*/  IMAD.X R3, R36, 0x1, R56.reuse, P0 ;  /* 0x0000000124037824 */ /* 0x102fe200000e0638 */
[----:B---3--:R-:W-:Y:S03]  /*6610*/  IADD3 R42, P0, R58, R40, RZ ;  /* 0x000000283a2a7210 */ /* 0x008fe60007f1e0ff */
[C---:B------:R-:W-:Y:S01]  /*6620*/  HMMA.16816.F32 R16, R64.reuse, R18, RZ ;  /* 0x000000124010723c */ /* 0x040fe200000018ff */
[----:B------:R1:W-:Y:S03]  /*6630*/  LDGSTS.E.BYPASS.LTC128B.128 [R252+0x2100], [R2.64], !P4 ;  /* 0x0210000002fc7fae */ /* 0x0003e6000e101d4c */
[----:B----4-:R-:W-:Y:S01]  /*6640*/  IMAD.X R43, R59, 0x1, R37, P0 ;  /* 0x000000013b2b7824 */ /* 0x010fe200000e0625 */
[-C--:B------:R-:W-:Y:S03]  /*6650*/  IADD3 R40, P0, R40, R57.reuse, RZ ;  /* 0x0000003928287210 */ /* 0x080fe60007f1e0ff */
[-C--:B------:R-:W-:Y:S01]  /*6660*/  HMMA.16816.F32 R20, R64, R32.reuse, RZ ;  /* 0x000000204014723c */ /* 0x080fe200000018ff */
[----:B------:R3:W-:Y:S03]  /*6670*/  LDGSTS.E.BYPASS.LTC128B.128 [R252+0x900], [R42.64], !P3 ;  /* 0x009000002afc7fae */ /* 0x0007e6000d901d4c */
[--C-:B------:R-:W-:Y:S01]  /*6680*/  IMAD.X R41, R37, 0x1, R56.reuse, P0 ;  /* 0x0000000125297824 */ /* 0x100fe200000e0638 */
[----:B------:R-:W-:Y:S03]  /*6690*/  IADD3 R44, P0, R58, R46, RZ ;  /* 0x0000002e3a2c7210 */ /* 0x000fe60007f1e0ff */
[C---:B------:R-:W-:Y:S01]  /*66a0*/  HMMA.16816.F32 R24, R60.reuse, R32, RZ ;  /* 0x000000203c18723c */ /* 0x040fe200000018ff */
[----:B------:R3:W-:Y:S03]  /*66b0*/  LDGSTS.E.BYPASS.LTC128B.128 [R252+0x2900], [R40.64], !P4 ;  /* 0x0290000028fc7fae */ /* 0x0007e6000e101d4c */
[----:B------:R-:W-:Y:S04]  /*66c0*/  IMAD.X R45, R59, 0x1, R47, P0 ;  /* 0x000000013b2d7824 */ /* 0x000fe800000e062f */
[-C--:B------:R-:W-:Y:S01]  /*66d0*/  HMMA.16816.F32 R28, R60, R34.reuse, RZ ;  /* 0x000000223c1c723c */ /* 0x080fe200000018ff */
[----:B------:R4:W-:Y:S03]  /*66e0*/  LDGSTS.E.BYPASS.LTC128B.128 [R252+0x1100], [R44.64], !P3 ;  /* 0x011000002cfc7fae */ /* 0x0009e6000d901d4c */
[----:B-1----:R-:W-:Y:S04]  /*66f0*/  IADD3 R2, P0, R46, R57, RZ ;  /* 0x000000392e027210 */ /* 0x002fe80007f1e0ff */
[C---:B------:R-:W-:Y:S04]  /*6700*/  HMMA.16816.F32 R32, R64.reuse, R34, RZ ;  /* 0x000000224020723c */ /* 0x040fe800000018ff */
[----:B------:R-:W-:Y:S01]  /*6710*/  IMAD.X R3, R47, 0x1, R56, P0 ;  /* 0x000000012f037824 */ /* 0x000fe200000e0638 */
[----:B------:R-:W-:Y:S03]  /*6720*/  PLOP3.LUT P0, PT, PT, PT, UP0, 0x80, 0x0 ;  /* 0x000000000000781c */ /* 0x000fe60003f0f008 */
[-C--:B--2---:R-:W-:Y:S01]  /*6730*/  HMMA.16816.F32 R36, R64, R48.reuse, RZ ;  /* 0x000000304024723c */ /* 0x084fe200000018ff */
[----:B------:R1:W-:Y:S06]  /*6740*/  LDGSTS.E.BYPASS.LTC128B.128 [R252+0x3100], [R2.64], !P4 ;  /* 0x0310000002fc7fae */ /* 0x0003ec000e101d4c */
[----:B------:R2:W-:Y:S01]  /*6750*/  LDGSTS.E.BYPASS.LTC128B.128.ZFILL [R252+0x1900], [R52.64], P6 ;  /* 0x0190000034fc7fae */ /* 0x0005e2000b141d4c */
[C---:B---3--:R-:W-:Y:S05]  /*6760*/  HMMA.16816.F32 R40, R60.reuse, R48, RZ ;  /* 0x000000303c28723c */ /* 0x048fea00000018ff */
[----:B------:R2:W-:Y:S03]  /*6770*/  LDGSTS.E.BYPASS.LTC128B.128.ZFILL [R252+0x3900], [R54.64], P2 ;  /* 0x0390000036fc7fae */ /* 0x0005e60009141d4c */
[-C--:B----4-:R-:W-:Y:S03]  /*6780*/  HMMA.16816.F32 R44, R60, R50.reuse, RZ ;  /* 0x000000323c2c723c */ /* 0x090fe600000018ff */
[----:B------:R-:W0:Y:S05]  /*6790*/  LDGDEPBAR ;  /* 0x00000000000079af */ /* 0x000e2a0000000000 */
[C---:B------:R-:W-:Y:S08]  /*67a0*/  HMMA.16816.F32 R48, R64.reuse, R50, RZ ;  /* 0x000000324030723c */ /* 0x040ff000000018ff */
[-C--:B--2---:R-:W-:Y:S08]  /*67b0*/  HMMA.16816.F32 R52, R64, R204.reuse, RZ ;  /* 0x000000cc4034723c */ /* 0x084ff000000018ff */
[C---:B------:R-:W-:Y:S08]  /*67c0*/  HMMA.16816.F32 R56, R60.reuse, R204, RZ ;  /* 0x000000cc3c38723c */ /* 0x040ff000000018ff */
[-C--:B------:R-:W-:Y:S08]  /*67d0*/  HMMA.16816.F32 R60, R60, R206.reuse, RZ ;  /* 0x000000ce3c3c723c */ /* 0x080ff000000018ff */
[----:B------:R-:W-:Y:S01]  /*67e0*/  HMMA.16816.F32 R64, R64, R206, RZ ;  /* 0x000000ce4040723c */ /* 0x000fe200000018ff */
[----:B------:R-:W-:Y:S07]  /*67f0*/  LDSM.16.M88.4 R204, [R240+0x8100] ;  /* 0x00810000f0cc783b */ /* 0x000fee0000000200 */
[-C--:B------:R-:W-:Y:S08]  /*6800*/  HMMA.16816.F32 R4, R208, R212.reuse, R4 ;  /* 0x000000d4d004723c */ /* 0x080ff00000001804 */
[C---:B------:R-:W-:Y:S08]  /*6810*/  HMMA.16816.F32 R8, R216.reuse, R212, R8 ;  /* 0x000000d4d808723c */ /* 0x040ff00000001808 */
[-C--:B------:R-:W-:Y:S08]  /*6820*/  HMMA.16816.F32 R12, R216, R214.reuse, R12 ;  /* 0x000000d6d80c723c */ /* 0x080ff0000000180c */
[C---:B------:R-:W-:Y:S01]  /*6830*/  HMMA.16816.F32 R16, R208.reuse, R214, R16 ;  /* 0x000000d6d010723c */ /* 0x040fe20000001810 */
[----:B------:R-:W2:Y:S07]  /*6840*/  LDSM.16.M88.4 R212, [R238+0x4100] ;  /* 0x00410000eed4783b */ /* 0x000eae0000000200 */
[-C--:B------:R-:W-:Y:S08]  /*6850*/  HMMA.16816.F32 R20, R208, R220.reuse, R20 ;  /* 0x000000dcd014723c */ /* 0x080ff00000001814 */
[C---:B------:R-:W-:Y:S08]  /*6860*/  HMMA.16816.F32 R24, R216.reuse, R220, R24 ;  /* 0x000000dcd818723c */ /* 0x040ff00000001818 */
[-C--:B------:R-:W-:Y:S08]  /*6870*/  HMMA.16816.F32 R28, R216, R222.reuse, R28 ;  /* 0x000000ded81c723c */ /* 0x080ff0000000181c */
[C---:B------:R-:W-:Y:S01]  /*6880*/  HMMA.16816.F32 R32, R208.reuse, R222, R32 ;  /* 0x000000ded020723c */ /* 0x040fe20000001820 */
[----:B------:R-:W3:Y:S07]  /*6890*/  LDSM.16.M88.4 R220, [R240+0xa100] ;  /* 0x00a10000f0dc783b */ /* 0x000eee0000000200 */
[-C--:B------:R-:W-:Y:S08]  /*68a0*/  HMMA.16816.F32 R36, R208, R224.reuse, R36 ;  /* 0x000000e0d024723c */ /* 0x080ff00000001824 */
[C---:B------:R-:W-:Y:S08]  /*68b0*/  HMMA.16816.F32 R40, R216.reuse, R224, R40 ;  /* 0x000000e0d828723c */ /* 0x040ff00000001828 */
[-C--:B------:R-:W-:Y:S08]  /*68c0*/  HMMA.16816.F32 R44, R216, R226.reuse, R44 ;  /* 0x000000e2d82c723c */ /* 0x080ff0000000182c */
[C---:B------:R-:W-:Y:S01]  /*68d0*/  HMMA.16816.F32 R48, R208.reuse, R226, R48 ;  /* 0x000000e2d030723c */ /* 0x040fe20000001830 */
[----:B------:R-:W-:Y:S07]  /*68e0*/  LDSM.16.M88.4 R224, [R238+0x5900] ;  /* 0x00590000eee0783b */ /* 0x000fee0000000200 */
[-C--:B------:R-:W-:Y:S08]  /*68f0*/  HMMA.16816.F32 R52, R208, R228.reuse, R52 ;  /* 0x000000e4d034723c */ /* 0x080ff00000001834 */
[C---:B------:R-:W-:Y:S08]  /*6900*/  HMMA.16816.F32 R56, R216.reuse, R228, R56 ;  /* 0x000000e4d838723c */ /* 0x040ff00000001838 */
[-C--:B------:R-:W-:Y:S01]  /*6910*/  HMMA.16816.F32 R60, R216, R230.reuse, R60 ;  /* 0x000000e6d83c723c */ /* 0x080fe2000000183c */
[----:B------:R-:W-:Y:S07]  /*6920*/  LDSM.16.M88.4 R216, [R238+0x5100] ;  /* 0x00510000eed8783b */ /* 0x000fee0000000200 */
[----:B------:R-:W-:Y:S01]  /*6930*/  HMMA.16816.F32 R64, R208, R230, R64 ;  /* 0x000000e6d040723c */ /* 0x000fe20000001840 */
[----:B------:R-:W4:Y:S07]  /*6940*/  LDSM.16.M88.4 R208, [R238+0x4900] ;  /* 0x00490000eed0783b */ /* 0x000f2e0000000200 */
[-C--:B--2---:R-:W-:Y:S08]  /*6950*/  HMMA.16816.F32 R4, R204, R212.reuse, R4 ;  /* 0x000000d4cc04723c */ /* 0x084ff00000001804 */
[C---:B---3--:R-:W-:Y:S08]  /*6960*/  HMMA.16816.F32 R8, R220.reuse, R212, R8 ;  /* 0x000000d4dc08723c */ /* 0x048ff00000001808 */
[-C--:B------:R-:W-:Y:S08]  /*6970*/  HMMA.16816.F32 R12, R220, R214.reuse, R12 ;  /* 0x000000d6dc0c723c */ /* 0x080ff0000000180c */
[C---:B------:R-:W-:Y:S01]  /*6980*/  HMMA.16816.F32 R16, R204.reuse, R214, R16 ;  /* 0x000000d6cc10723c */ /* 0x040fe20000001810 */
[----:B------:R-:W-:Y:S07]  /*6990*/  LDSM.16.M88.4 R212, [R237] ;  /* 0x00000000edd4783b */ /* 0x000fee0000000200 */
[-C--:B----4-:R-:W-:Y:S08]  /*69a0*/  HMMA.16816.F32 R20, R204, R208.reuse, R20 ;  /* 0x000000d0cc14723c */ /* 0x090ff00000001814 */
        /* <DEDUP_REMOVED lines=11> */
[-C--:B------:R-:W-:Y:S01]  /*6a60*/  HMMA.16816.F32 R60, R220, R226.reuse, R60 ;  /* 0x000000e2dc3c723c */ /* 0x080fe2000000183c */
[----:B------:R-:W-:Y:S07]  /*6a70*/  LDSM.16.M88.4 R220, [R237+0x1000] ;  /* 0x00100000eddc783b */ /* 0x000fee0000000200 */
[----:B------:R-:W-:Y:S01]  /*6a80*/  HMMA.16816.F32 R64, R204, R226, R64 ;  /* 0x000000e2cc40723c */ /* 0x000fe20000001840 */
[----:B------:R-:W4:Y:S06]  /*6a90*/  LDSM.16.M88.4 R204, [R237+0x800] ;  /* 0x00080000edcc783b */ /* 0x000f2c0000000200 */
[----:B------:R-:W1:Y:S01]  /*6aa0*/  LDSM.16.M88.4 R224, [R237+0x1800] ;  /* 0x00180000ede0783b */ /* 0x000e620000000200 */
[-C--:B--2---:R-:W-:Y:S08]  /*6ab0*/  HMMA.16816.F32 R4, R208, R212.reuse, R4 ;  /* 0x000000d4d004723c */ /* 0x084ff00000001804 */
[C---:B---3--:R-:W-:Y:S08]  /*6ac0*/  HMMA.16816.F32 R8, R216.reuse, R212, R8 ;  /* 0x000000d4d808723c */ /* 0x048ff00000001808 */
[-C--:B------:R-:W-:Y:S08]  /*6ad0*/  HMMA.16816.F32 R12, R216, R214.reuse, R12 ;  /* 0x000000d6d80c723c */ /* 0x080ff0000000180c */
[C---:B------:R-:W-:Y:S01]  /*6ae0*/  HMMA.16816.F32 R16, R208.reuse, R214, R16 ;  /* 0x000000d6d010723c */ /* 0x040fe20000001810 */
[----:B------:R-:W-:Y:S07]  /*6af0*/  LDSM.16.M88.4 R212, [R232+0x6100] ;  /* 0x00610000e8d4783b */ /* 0x000fee0000000200 */
        /* <DEDUP_REMOVED lines=10> */
[-C--:B-1----:R-:W-:Y:S08]  /*6ba0*/  HMMA.16816.F32 R52, R208, R224.reuse, R52 ;  /* 0x000000e0d034723c */ /* 0x082ff00000001834 */
[C---:B------:R-:W-:Y:S08]  /*6bb0*/  HMMA.16816.F32 R56, R216.reuse, R224, R56 ;  /* 0x000000e0d838723c */ /* 0x040ff00000001838 */
[-C--:B------:R-:W-:Y:S01]  /*6bc0*/  HMMA.16816.F32 R60, R216, R226.reuse, R60 ;  /* 0x000000e2d83c723c */ /* 0x080fe2000000183c */
[----:B------:R-:W-:Y:S07]  /*6bd0*/  LDSM.16.M88.4 R216, [R232+0x7100] ;  /* 0x00710000e8d8783b */ /* 0x000fee0000000200 */
[----:B------:R-:W-:Y:S01]  /*6be0*/  HMMA.16816.F32 R64, R208, R226, R64 ;  /* 0x000000e2d040723c */ /* 0x000fe20000001840 */
[----:B------:R-:W1:Y:S06]  /*6bf0*/  LDSM.16.M88.4 R208, [R232+0x6900] ;  /* 0x00690000e8d0783b */ /* 0x000e6c0000000200 */
[----:B------:R-:W4:Y:S01]  /*6c00*/  LDSM.16.M88.4 R224, [R232+0x7900] ;  /* 0x00790000e8e0783b */ /* 0x000f220000000200 */
[-C--:B--2---:R-:W-:Y:S08]  /*6c10*/  HMMA.16816.F32 R4, R204, R212.reuse, R4 ;  /* 0x000000d4cc04723c */ /* 0x084ff00000001804 */
[C---:B---3--:R-:W-:Y:S08]  /*6c20*/  HMMA.16816.F32 R8, R220.reuse, R212, R8 ;  /* 0x000000d4dc08723c */ /* 0x048ff00000001808 */
[-C--:B------:R-:W-:Y:S08]  /*6c30*/  HMMA.16816.F32 R12, R220, R214.reuse, R12 ;  /* 0x000000d6dc0c723c */ /* 0x080ff0000000180c */
[C---:B------:R-:W-:Y:S01]  /*6c40*/  HMMA.16816.F32 R16, R204.reuse, R214, R16 ;  /* 0x000000d6cc10723c */ /* 0x040fe20000001810 */
[----:B------:R-:W-:Y:S07]  /*6c50*/  LDSM.16.M88.4 R212, [R248] ;  /* 0x00000000f8d4783b */ /* 0x000fee0000000200 */
[-C--:B-1----:R-:W-:Y:S08]  /*6c60*/  HMMA.16816.F32 R20, R204, R208.reuse, R20 ;  /* 0x000000d0cc14723c */ /* 0x082ff00000001814 */
[C---:B------:R-:W-:Y:S08]  /*6c70*/  HMMA.16816.F32 R24, R220.reuse, R208, R24 ;  /* 0x000000d0dc18723c */ /* 0x040ff00000001818 */
[-C--:B------:R-:W-:Y:S08]  /*6c80*/  HMMA.16816.F32 R28, R220, R210.reuse, R28 ;  /* 0x000000d2dc1c723c */ /* 0x080ff0000000181c */
[C---:B------:R-:W-:Y:S01]  /*6c90*/  HMMA.16816.F32 R32, R204.reuse, R210, R32 ;  /* 0x000000d2cc20723c */ /* 0x040fe20000001820 */
[----:B------:R-:W1:Y:S07]  /*6ca0*/  LDSM.16.M88.4 R208, [R241+0xc100] ;  /* 0x00c10000f1d0783b */ /* 0x000e6e0000000200 */
[-C--:B------:R-:W-:Y:S08]  /*6cb0*/  HMMA.16816.F32 R36, R204, R216.reuse, R36 ;  /* 0x000000d8cc24723c */ /* 0x080ff00000001824 */
[C---:B------:R-:W-:Y:S08]  /*6cc0*/  HMMA.16816.F32 R40, R220.reuse, R216, R40 ;  /* 0x000000d8dc28723c */ /* 0x040ff00000001828 */
[-C--:B------:R-:W-:Y:S08]  /*6cd0*/  HMMA.16816.F32 R44, R220, R218.reuse, R44 ;  /* 0x000000dadc2c723c */ /* 0x080ff0000000182c */
[C---:B------:R-:W-:Y:S01]  /*6ce0*/  HMMA.16816.F32 R48, R204.reuse, R218, R48 ;  /* 0x000000dacc30723c */ /* 0x040fe20000001830 */
[----:B------:R-:W2:Y:S07]  /*6cf0*/  LDSM.16.M88.4 R216, [R241+0xe100] ;  /* 0x00e10000f1d8783b */ /* 0x000eae0000000200 */
[-C--:B----4-:R-:W-:Y:S08]  /*6d00*/  HMMA.16816.F32 R52, R204, R224.reuse, R52 ;  /* 0x000000e0cc34723c */ /* 0x090ff00000001834 */
[C---:B------:R-:W-:Y:S08]  /*6d10*/  HMMA.16816.F32 R56, R220.reuse, R224, R56 ;  /* 0x000000e0dc38723c */ /* 0x040ff00000001838 */
[-C--:B------:R-:W-:Y:S01]  /*6d20*/  HMMA.16816.F32 R60, R220, R226.reuse, R60 ;  /* 0x000000e2dc3c723c */ /* 0x080fe2000000183c */
[----:B------:R-:W-:Y:S07]  /*6d30*/  LDSM.16.M88.4 R220, [R246] ;  /* 0x00000000f6dc783b */ /* 0x000fee0000000200 */
[----:B------:R-:W-:Y:S01]  /*6d40*/  HMMA.16816.F32 R64, R204, R226, R64 ;  /* 0x000000e2cc40723c */ /* 0x000fe20000001840 */
[----:B------:R-:W3:Y:S06]  /*6d50*/  LDSM.16.M88.4 R204, [R247] ;  /* 0x00000000f7cc783b */ /* 0x000eec0000000200 */
[----:B------:R-:W4:Y:S01]  /*6d60*/  LDSM.16.M88.4 R224, [R245] ;  /* 0x00000000f5e0783b */ /* 0x000f220000000200 */
[-C--:B-1----:R-:W-:Y:S08]  /*6d70*/  HMMA.16816.F32 R4, R208, R212.reuse, R4 ;  /* 0x000000d4d004723c */ /* 0x082ff00000001804 */
[C---:B--2---:R-:W-:Y:S08]  /*6d80*/  HMMA.16816.F32 R8, R216.reuse, R212, R8 ;  /* 0x000000d4d808723c */ /* 0x044ff00000001808 */
[-C--:B------:R-:W-:Y:S08]  /*6d90*/  HMMA.16816.F32 R12, R216, R214.reuse, R12 ;  /* 0x000000d6d80c723c */ /* 0x080ff0000000180c */
[C---:B------:R-:W-:Y:S01]  /*6da0*/  HMMA.16816.F32 R16, R208.reuse, R214, R16 ;  /* 0x000000d6d010723c */ /* 0x040fe20000001810 */
[----:B------:R-:W-:Y:S07]  /*6db0*/  LDSM.16.M88.4 R212, [R238+0x6100] ;  /* 0x00610000eed4783b */ /* 0x000fee0000000200 */
[-C--:B---3--:R-:W-:Y:S08]  /*6dc0*/  HMMA.16816.F32 R20, R208, R204.reuse, R20 ;  /* 0x000000ccd014723c */ /* 0x088ff00000001814 */
        /* <DEDUP_REMOVED lines=12> */
[----:B------:R-:W-:Y:S07]  /*6e90*/  LDSM.16.M88.4 R216, [R238+0x7100] ;  /* 0x00710000eed8783b */ /* 0x000fee0000000200 */
[----:B------:R-:W-:Y:S01]  /*6ea0*/  HMMA.16816.F32 R64, R208, R226, R64 ;  /* 0x000000e2d040723c */ /* 0x000fe20000001840 */
[----:B------:R-:W3:Y:S06]  /*6eb0*/  LDSM.16.M88.4 R208, [R238+0x6900] ;  /* 0x00690000eed0783b */ /* 0x000eec0000000200 */
[----:B------:R-:W4:Y:S01]  /*6ec0*/  LDSM.16.M88.4 R224, [R238+0x7900] ;  /* 0x00790000eee0783b */ /* 0x000f220000000200 */
        /* <DEDUP_REMOVED lines=22> */
[-C--:B-1----:R-:W-:Y:S01]  /*7030*/  HMMA.16816.F32 R4, R208, R212.reuse, R4 ;  /* 0x000000d4d004723c */ /* 0x082fe20000001804 */
[----:B------:R-:W-:Y:S04]  /*7040*/  DEPBAR.LE SB0, 0x0 ;  /* 0x000080000000791a */ /* 0x000fe80000000000 */
[----:B------:R-:W-:Y:S03]  /*7050*/  BAR.SYNC.DEFER_BLOCKING 0x0 ;  /* 0x0000000000007b1d */ /* 0x000fe60000010000 */
[C---:B--2---:R-:W-:Y:S08]  /*7060*/  HMMA.16816.F32 R8, R216.reuse, R212, R8 ;  /* 0x000000d4d808723c */ /* 0x044ff00000001808 */
[-C--:B------:R-:W-:Y:S08]  /*7070*/  HMMA.16816.F32 R12, R216, R214.reuse, R12 ;  /* 0x000000d6d80c723c */ /* 0x080ff0000000180c */
[C---:B------:R-:W-:Y:S08]  /*7080*/  HMMA.16816.F32 R16, R208.reuse, R214, R16 ;  /* 0x000000d6d010723c */ /* 0x040ff00000001810 */
[-C--:B---3--:R-:W-:Y:S08]  /*7090*/  HMMA.16816.F32 R20, R208, R204.reuse, R20 ;  /* 0x000000ccd014723c */ /* 0x088ff00000001814 */
[C---:B------:R-:W-:Y:S08]  /*70a0*/  HMMA.16816.F32 R24, R216.reuse, R204, R24 ;  /* 0x000000ccd818723c */ /* 0x040ff00000001818 */
[-C--:B------:R-:W-:Y:S08]  /*70b0*/  HMMA.16816.F32 R28, R216, R206.reuse, R28 ;  /* 0x000000ced81c723c */ /* 0x080ff0000000181c */
[C---:B------:R-:W-:Y:S08]  /*70c0*/  HMMA.16816.F32 R32, R208.reuse, R206, R32 ;  /* 0x000000ced020723c */ /* 0x040ff00000001820 */
[-C--:B------:R-:W-:Y:S08]  /*70d0*/  HMMA.16816.F32 R36, R208, R220.reuse, R36 ;  /* 0x000000dcd024723c */ /* 0x080ff00000001824 */
[C---:B------:R-:W-:Y:S08]  /*70e0*/  HMMA.16816.F32 R40, R216.reuse, R220, R40 ;  /* 0x000000dcd828723c */ /* 0x040ff00000001828 */
[-C--:B------:R-:W-:Y:S08]  /*70f0*/  HMMA.16816.F32 R44, R216, R222.reuse, R44 ;  /* 0x000000ded82c723c */ /* 0x080ff0000000182c */
[C---:B------:R-:W-:Y:S08]  /*7100*/  HMMA.16816.F32 R48, R208.reuse, R222, R48 ;  /* 0x000000ded030723c */ /* 0x040ff00000001830 */
[-C--:B----4-:R-:W-:Y:S08]  /*7110*/  HMMA.16816.F32 R52, R208, R224.reuse, R52 ;  /* 0x000000e0d034723c */ /* 0x090ff00000001834 */
[C---:B------:R-:W-:Y:S08]  /*7120*/  HMMA.16816.F32 R56, R216.reuse, R224, R56 ;  /* 0x000000e0d838723c */ /* 0x040ff00000001838 */
[-C--:B------:R-:W-:Y:S08]  /*7130*/  HMMA.16816.F32 R60, R216, R226.reuse, R60 ;  /* 0x000000e2d83c723c */ /* 0x080ff0000000183c */
[----:B------:R-:W-:Y:S01]  /*7140*/  HMMA.16816.F32 R64, R208, R226, R64 ;  /* 0x000000e2d040723c */ /* 0x000fe20000001840 */
[----:B------:R-:W-:-:S07]  /*7150*/  @P0 BRA `(.L_x_711) ;  /* 0xffffecc000000947 */ /* 0x000fce000383ffff */
.L_x_710:
[----:B----4-:R-:W-:Y:S01]  /*7160*/  FMNMX.FTZ R153, R4, R0, !PT ;  /* 0x0000000004997209 */ /* 0x010fe20007810000 */
[----:B------:R-:W-:Y:S01]  /*7170*/  STL [R1+0x48], R232 ;  /* 0x000048e801007387 */ /* 0x000fe20000100800 */
        /* <DEDUP_REMOVED lines=33> */
[----:B------:R-:W1:Y:S01]  /*7390*/  SHFL.BFLY PT, R150, R153, 0x2, 0x1f ;  /* 0x0c401f0099967f89 */ /* 0x000e6200000e0000 */
        /* <DEDUP_REMOVED lines=12> */
[----:B-1----:R-:W-:Y:S02]  /*7460*/  FMNMX.FTZ R153, R153, R150, !PT ;  /* 0x0000009699997209 */ /* 0x002fe40007810000 */
[----:B------:R-:W-:Y:S02]  /*7470*/  FMNMX.FTZ R2, R60, R2, !PT ;  /* 0x000000023c027209 */ /* 0x000fe40007810000 */
[----:B------:R-:W-:Y:S01]  /*7480*/  FMNMX.FTZ R3, R67, R3, !PT ;  /* 0x0000000343037209 */ /* 0x000fe20007810000 */
[----:B------:R-:W1:Y:S01]  /*7490*/  SHFL.BFLY PT, R150, R153, 0x1, 0x1f ;  /* 0x0c201f0099967f89 */ /* 0x000e6200000e0000 */
[----:B------:R-:W-:Y:S02]  /*74a0*/  FMNMX.FTZ R2, R61, R2, !PT ;  /* 0x000000023d027209 */ /* 0x000fe40007810000 */
[----:B------:R-:W-:Y:S02]  /*74b0*/  FMNMX.FTZ R148, R10, R155, !PT ;  /* 0x0000009b0a947209 */ /* 0x000fe40007810000 */
[----:B------:R-:W-:Y:S01]  /*74c0*/  ISETP.LT.AND P0, PT, RZ, UR7, PT ;  /* 0x00000007ff007c0c */ /* 0x000fe2000bf01270 */
[----:B------:R-:W-:Y:S01]  /*74d0*/  UIADD3 UR7, UR7, -0x1, URZ ;  /* 0xffffffff07077890 */ /* 0x000fe2000fffe03f */
[----:B------:R-:W-:Y:S01]  /*74e0*/  FMNMX.FTZ R148, R11, R148, !PT ;  /* 0x000000940b947209 */ /* 0x000fe20007810000 */
[----:B------:R-:W2:Y:S03]  /*74f0*/  SHFL.BFLY PT, R152, R3, 0x2, 0x1f ;  /* 0x0c401f0003987f89 */ /* 0x000ea600000e0000 */
[----:B------:R-:W-:Y:S04]  /*7500*/  FMNMX.FTZ R148, R14, R148, !PT ;  /* 0x000000940e947209 */ /* 0x000fe80007810000 */
[----:B------:R-:W-:Y:S01]  /*7510*/  FMNMX.FTZ R148, R15, R148, !PT ;  /* 0x000000940f947209 */ /* 0x000fe20007810000 */
[----:B------:R-:W3:Y:S03]  /*7520*/  SHFL.BFLY PT, R151, R2, 0x2, 0x1f ;  /* 0x0c401f0002977f89 */ /* 0x000ee600000e0000 */
[----:B------:R-:W-:Y:S04]  /*7530*/  FMNMX.FTZ R148, R26, R148, !PT ;  /* 0x000000941a947209 */ /* 0x000fe80007810000 */
[----:B------:R-:W-:Y:S02]  /*7540*/  FMNMX.FTZ R148, R27, R148, !PT ;  /* 0x000000941b947209 */ /* 0x000fe40007810000 */
[----:B-1----:R-:W-:Y:S02]  /*7550*/  FMNMX.FTZ R153, R153, R150, !PT ;  /* 0x0000009699997209 */ /* 0x002fe40007810000 */
[----:B------:R-:W-:Y:S03]  /*7560*/  FMNMX.FTZ R148, R30, R148, !PT ;  /* 0x000000941e947209 */ /* 0x000fe60007810000 */
[----:B------:R-:W-:Y:S01]  /*7570*/  FMUL.FTZ R204, R153, c[0x0][0x2d0] ;  /* 0x0000b40099cc7a20 */ /* 0x000fe20000410000 */
[----:B------:R-:W-:Y:S01]  /*7580*/  FMNMX.FTZ R148, R31, R148, !PT ;  /* 0x000000941f947209 */ /* 0x000fe20007810000 */
[----:B------:R-:W-:Y:S01]  /*7590*/  FADD.FTZ R0, -R153, R0 ;  /* 0x0000000099007221 */ /* 0x000fe20000010100 */
[----:B--2---:R-:W-:Y:S01]  /*75a0*/  FMNMX.FTZ R3, R3, R152, !PT ;  /* 0x0000009803037209 */ /* 0x004fe20007810000 */
[--C-:B------:R-:W-:Y:S01]  /*75b0*/  FFMA.FTZ R5, R5, c[0x0][0x2d0], -R204.reuse ;  /* 0x0000b40005057a23 */ /* 0x100fe200000108cc */
[----:B------:R-:W-:Y:S01]  /*75c0*/  FMNMX.FTZ R148, R42, R148, !PT ;  /* 0x000000942a947209 */ /* 0x000fe20007810000 */
[--C-:B------:R-:W-:Y:S02]  /*75d0*/  FFMA.FTZ R4, R4, c[0x0][0x2d0], -R204.reuse ;  /* 0x0000b40004047a23 */ /* 0x100fe400000108cc */
[----:B------:R-:W1:Y:S01]  /*75e0*/  SHFL.BFLY PT, R152, R3, 0x1, 0x1f ;  /* 0x0c201f0003987f89 */ /* 0x000e6200000e0000 */
[----:B------:R-:W2:Y:S01]  /*75f0*/  MUFU.EX2 R209, R5 ;  /* 0x0000000500d17308 */ /* 0x000ea20000000800 */
[----:B---3--:R-:W-:Y:S01]  /*7600*/  FMNMX.FTZ R151, R2, R151, !PT ;  /* 0x0000009702977209 */ /* 0x008fe20007810000 */
[--C-:B------:R-:W-:Y:S01]  /*7610*/  FFMA.FTZ R16, R16, c[0x0][0x2d0], -R204.reuse ;  /* 0x0000b40010107a23 */ /* 0x100fe200000108cc */
[----:B------:R-:W-:Y:S01]  /*7620*/  FMNMX.FTZ R148, R43, R148, !PT ;  /* 0x000000942b947209 */ /* 0x000fe20007810000 */
[--C-:B------:R-:W-:Y:S02]  /*7630*/  FFMA.FTZ R17, R17, c[0x0][0x2d0], -R204.reuse ;  /* 0x0000b40011117a23 */ /* 0x100fe400000108cc */
[----:B------:R-:W-:Y:S01]  /*7640*/  FMUL.FTZ R0, R0, c[0x0][0x2d0] ;  /* 0x0000b40000007a20 */ /* 0x000fe20000410000 */
[----:B------:R-:W3:Y:S01]  /*7650*/  SHFL.BFLY PT, R205, R151, 0x1, 0x1f ;  /* 0x0c201f0097cd7f89 */ /* 0x000ee200000e0000 */
[----:B------:R-:W-:Y:S01]  /*7660*/  FMNMX.FTZ R148, R46, R148, !PT ;  /* 0x000000942e947209 */ /* 0x000fe20007810000 */
[--C-:B------:R-:W-:Y:S01]  /*7670*/  FFMA.FTZ R213, R20, c[0x0][0x2d0], -R204.reuse ;  /* 0x0000b40014d57a23 */ /* 0x100fe200000108cc */
[----:B------:R4:W-:Y:S01]  /*7680*/  MUFU.EX2 R206, R4 ;  /* 0x0000000400ce7308 */ /* 0x0009e20000000800 */
[--C-:B------:R-:W-:Y:S01]  /*7690*/  FFMA.FTZ R212, R21, c[0x0][0x2d0], -R204.reuse ;  /* 0x0000b40015d47a23 */ /* 0x100fe200000108cc */
[----:B------:R-:W-:Y:S01]  /*76a0*/  FMNMX.FTZ R148, R47, R148, !PT ;  /* 0x000000942f947209 */ /* 0x000fe20007810000 */
[--C-:B------:R-:W-:Y:S02]  /*76b0*/  FFMA.FTZ R230, R64, c[0x0][0x2d0], -R204.reuse ;  /* 0x0000b40040e67a23 */ /* 0x100fe400000108cc */
[--C-:B------:R-:W-:Y:S01]  /*76c0*/  FFMA.FTZ R225, R36, c[0x0][0x2d0], -R204.reuse ;  /* 0x0000b40024e17a23 */ /* 0x100fe200000108cc */
[----:B------:R-:W-:Y:S01]  /*76d0*/  FMNMX.FTZ R2, R58, R148, !PT ;  /* 0x000000943a027209 */ /* 0x000fe20007810000 */
[--C-:B------:R-:W-:Y:S02]  /*76e0*/  FFMA.FTZ R224, R37, c[0x0][0x2d0], -R204.reuse ;  /* 0x0000b40025e07a23 */ /* 0x100fe400000108cc */
[--C-:B------:R-:W-:Y:S01]  /*76f0*/  FFMA.FTZ R223, R48, c[0x0][0x2d0], -R204.reuse ;  /* 0x0000b40030df7a23 */ /* 0x100fe200000108cc */
[----:B------:R-:W-:Y:S01]  /*7700*/  MUFU.EX2 R207, R16 ;  /* 0x0000001000cf7308 */ /* 0x000fe20000000800 */
[----:B------:R-:W-:Y:S01]  /*7710*/  FMNMX.FTZ R2, R59, R2, !PT ;  /* 0x000000023b027209 */ /* 0x000fe20007810000 */
[--C-:B------:R-:W-:Y:S01]  /*7720*/  FFMA.FTZ R222, R49, c[0x0][0x2d0], -R204.reuse ;  /* 0x0000b40031de7a23 */ /* 0x100fe200000108cc */
[----:B-1----:R-:W-:Y:S01]  /*7730*/  FMNMX.FTZ R152, R3, R152, !PT ;  /* 0x0000009803987209 */ /* 0x002fe20007810000 */
[--C-:B------:R-:W-:Y:S01]  /*7740*/  FFMA.FTZ R226, R52, c[0x0][0x2d0], -R204.reuse ;  /* 0x0000b40034e27a23 */ /* 0x100fe200000108cc */
[----:B--2---:R-:W-:Y:S01]  /*7750*/  MOV R20, R209 ;  /* 0x000000d100147202 */ /* 0x004fe20000000f00 */
[----:B------:R-:W-:Y:S02]  /*7760*/  FFMA.FTZ R229, R53, c[0x0][0x2d0], -R204 ;  /* 0x0000b40035e57a23 */ /* 0x000fe400000108cc */
[----:B------:R-:W-:Y:S02]  /*7770*/  FMUL.FTZ R5, R152, c[0x0][0x2d0] ;  /* 0x0000b40098057a20 */ /* 0x000fe40000410000 */
[----:B------:R1:W2:Y:S01]  /*7780*/  MUFU.EX2 R148, R0 ;  /* 0x0000000000947308 */ /* 0x0002a20000000800 */
[----:B---3--:R-:W-:Y:S01]  /*7790*/  FMNMX.FTZ R151, R151, R205, !PT ;  /* 0x000000cd97977209 */ /* 0x008fe20007810000 */
[--C-:B------:R-:W-:Y:S02]  /*77a0*/  FFMA.FTZ R6, R6, c[0x0][0x2d0], -R5.reuse ;  /* 0x0000b40006067a23 */ /* 0x100fe40000010805 */
[--C-:B------:R-:W-:Y:S02]  /*77b0*/  FFMA.FTZ R7, R7, c[0x0][0x2d0], -R5.reuse ;  /* 0x0000b40007077a23 */ /* 0x100fe40000010805 */
[----:B----4-:R-:W-:Y:S02]  /*77c0*/  FMUL.FTZ R4, R151, c[0x0][0x2d0] ;  /* 0x0000b40097047a20 */ /* 0x010fe40000410000 */
        /* <DEDUP_REMOVED lines=8> */
[----:B------:R3:W-:Y:S01]  /*7850*/  MUFU.EX2 R16, R8 ;  /* 0x0000000800107308 */ /* 0x0007e20000000800 */
[--C-:B------:R-:W-:Y:S01]  /*7860*/  FFMA.FTZ R13, R13, c[0x0][0x2d0], -R4.reuse ;  /* 0x0000b4000d0d7a23 */ /* 0x100fe20000010804 */
[----:B-1----:R-:W-:Y:S01]  /*7870*/  FMNMX.FTZ R0, R62, R2, !PT ;  /* 0x000000023e007209 */ /* 0x002fe20007810000 */
[----:B------:R-:W-:Y:S02]  /*7880*/  FFMA.FTZ R67, R67, c[0x0][0x2d0], -R5 ;  /* 0x0000b40043437a23 */ /* 0x000fe40000010805 */
[--C-:B------:R-:W-:Y:S01]  /*7890*/  FFMA.FTZ R215, R40, c[0x0][0x2d0], -R4.reuse ;  /* 0x0000b40028d77a23 */ /* 0x100fe20000010804 */
[----:B------:R-:W-:Y:S01]  /*78a0*/  FMNMX.FTZ R2, R63, R0, !PT ;  /* 0x000000003f027209 */ /* 0x000fe20007810000 */
[----:B------:R-:W-:Y:S01]  /*78b0*/  FADD.FTZ R0, -R152, R149 ;  /* 0x0000009598007221 */ /* 0x000fe20000010100 */
[----:B------:R-:W-:Y:S02]  /*78c0*/  MOV R40, R20 ;  /* 0x0000001400287202 */ /* 0x000fe40000000f00 */
[----:B------:R-:W1:Y:S01]  /*78d0*/  MUFU.EX2 R208, R6 ;  /* 0x0000000600d07308 */ /* 0x000e620000000800 */
[--C-:B------:R-:W-:Y:S01]  /*78e0*/  FFMA.FTZ R220, R44, c[0x0][0x2d0], -R4.reuse ;  /* 0x0000b4002cdc7a23 */ /* 0x100fe20000010804 */
[----:B------:R-:W2:Y:S01]  /*78f0*/  SHFL.BFLY PT, R3, R2, 0x2, 0x1f ;  /* 0x0c401f0002037f89 */ /* 0x000ea200000e0000 */
[----:B------:R-:W-:Y:S02]  /*7900*/  FMUL.FTZ R0, R0, c[0x0][0x2d0] ;  /* 0x0000b40000007a20 */ /* 0x000fe40000410000 */
[--C-:B------:R-:W-:Y:S02]  /*7910*/  FFMA.FTZ R231, R66, c[0x0][0x2d0], -R5.reuse ;  /* 0x0000b40042e77a23 */ /* 0x100fe40000010805 */
[C---:B--2---:R-:W-:Y:S01]  /*7920*/  FMUL.FTZ R20, R148.reuse, R172 ;  /* 0x000000ac94147220 */ /* 0x044fe20000410000 */
[----:B------:R-:W-:Y:S01]  /*7930*/  MOV R172, R67 ;  /* 0x0000004300ac7202 */ /* 0x000fe20000000f00 */
[C---:B------:R-:W-:Y:S01]  /*7940*/  FMUL.FTZ R48, R148.reuse, R156 ;  /* 0x0000009c94307220 */ /* 0x040fe20000410000 */
[----:B------:R2:W2:Y:S01]  /*7950*/  MUFU.EX2 R6, R12 ;  /* 0x0000000c00067308 */ /* 0x0004a20000000800 */
[----:B------:R-:W-:Y:S02]  /*7960*/  FMUL.FTZ R49, R148, R157 ;  /* 0x0000009d94317220 */ /* 0x000fe40000410000 */
[--C-:B------:R-:W-:Y:S01]  /*7970*/  FFMA.FTZ R205, R23, c[0x0][0x2d0], -R5.reuse ;  /* 0x0000b40017cd7a23 */ /* 0x100fe20000010805 */
[----:B---3--:R-:W-:Y:S01]  /*7980*/  MOV R8, R207 ;  /* 0x000000cf00087202 */ /* 0x008fe20000000f00 */
[--C-:B------:R-:W-:Y:S02]  /*7990*/  FFMA.FTZ R207, R22, c[0x0][0x2d0], -R5.reuse ;  /* 0x0000b40016cf7a23 */ /* 0x100fe40000010805 */
[--C-:B------:R-:W-:Y:S01]  /*79a0*/  FFMA.FTZ R218, R39, c[0x0][0x2d0], -R5.reuse ;  /* 0x0000b40027da7a23 */ /* 0x100fe20000010805 */
[----:B------:R-:W-:Y:S01]  /*79b0*/  MOV R45, R8 ;  /* 0x00000008002d7202 */ /* 0x000fe20000000f00 */
[--C-:B------:R-:W-:Y:S01]  /*79c0*/  FFMA.FTZ R8, R56, c[0x0][0x2d0], -R4.reuse ;  /* 0x0000b40038087a23 */ /* 0x100fe20000010804 */
[----:B------:R-:W-:Y:S01]  /*79d0*/  MUFU.EX2 R7, R9 ;  /* 0x0000000900077308 */ /* 0x000fe20000000800 */
[--C-:B------:R-:W-:Y:S02]  /*79e0*/  FFMA.FTZ R217, R50, c[0x0][0x2d0], -R5.reuse ;  /* 0x0000b40032d97a23 */ /* 0x100fe40000010805 */
[--C-:B------:R-:W-:Y:S01]  /*79f0*/  FFMA.FTZ R216, R51, c[0x0][0x2d0], -R5.reuse ;  /* 0x0000b40033d87a23 */ /* 0x100fe20000010805 */
[----:B-1----:R-:W-:Y:S01]  /*7a00*/  MOV R21, R208 ;  /* 0x000000d000157202 */ /* 0x002fe20000000f00 */
[--C-:B------:R-:W-:Y:S02]  /*7a10*/  FFMA.FTZ R208, R28, c[0x0][0x2d0], -R4.reuse ;  /* 0x0000b4001cd07a23 */ /* 0x100fe40000010804 */
[C---:B------:R-:W-:Y:S02]  /*7a20*/  FMUL.FTZ R28, R148.reuse, R164 ;  /* 0x000000a4941c7220 */ /* 0x040fe40000410000 */
[----:B------:R-:W-:Y:S01]  /*7a30*/  FFMA.FTZ R209, R29, c[0x0][0x2d0], -R4 ;  /* 0x0000b4001dd17a23 */ /* 0x000fe20000010804 */
[----:B------:R-:W-:Y:S01]  /*7a40*/  MUFU.EX2 R211, R17 ;  /* 0x0000001100d37308 */ /* 0x000fe20000000800 */
[C---:B------:R-:W-:Y:S01]  /*7a50*/  FMUL.FTZ R52, R148.reuse, R168 ;  /* 0x000000a894347220 */ /* 0x040fe20000410000 */
[----:B------:R-:W-:Y:S01]  /*7a60*/  MOV R168, R8 ;  /* 0x0000000800a87202 */ /* 0x000fe20000000f00 */
[C---:B------:R-:W-:Y:S01]  /*7a70*/  FMUL.FTZ R53, R148.reuse, R169 ;  /* 0x000000a994357220 */ /* 0x040fe20000410000 */
[----:B--2---:R-:W-:Y:S01]  /*7a80*/  MOV R12, R210 ;  /* 0x000000d2000c7202 */ /* 0x004fe20000000f00 */
[--C-:B------:R-:W-:Y:S01]  /*7a90*/  FFMA.FTZ R210, R33, c[0x0][0x2d0], -R204.reuse ;  /* 0x0000b40021d27a23 */ /* 0x100fe200000108cc */
[----:B------:R-:W-:Y:S01]  /*7aa0*/  MOV R33, R6 ;  /* 0x0000000600217202 */ /* 0x000fe20000000f00 */
[C---:B------:R-:W-:Y:S01]  /*7ab0*/  FMUL.FTZ R72, R148.reuse, R72 ;  /* 0x0000004894487220 */ /* 0x040fe20000410000 */
[----:B------:R-:W-:Y:S01]  /*7ac0*/  MOV R56, R12 ;  /* 0x0000000c00387202 */ /* 0x000fe20000000f00 */
[C---:B------:R-:W-:Y:S01]  /*7ad0*/  FMUL.FTZ R73, R148.reuse, R73 ;  /* 0x0000004994497220 */ /* 0x040fe20000410000 */
[----:B------:R-:W1:Y:S01]  /*7ae0*/  MUFU.EX2 R17, R19 ;  /* 0x0000001300117308 */ /* 0x000e620000000800 */
[C---:B------:R-:W-:Y:S02]  /*7af0*/  FMUL.FTZ R76, R148.reuse, R76 ;  /* 0x0000004c944c7220 */ /* 0x040fe40000410000 */
[C---:B------:R-:W-:Y:S02]  /*7b00*/  FMUL.FTZ R77, R148.reuse, R77 ;  /* 0x0000004d944d7220 */ /* 0x040fe40000410000 */
[C---:B------:R-:W-:Y:S02]  /*7b10*/  FMUL.FTZ R88, R148.reuse, R88 ;  /* 0x0000005894587220 */ /* 0x040fe40000410000 */
[C---:B------:R-:W-:Y:S02]  /*7b20*/  FMUL.FTZ R89, R148.reuse, R89 ;  /* 0x0000005994597220 */ /* 0x040fe40000410000 */
[C---:B------:R-:W-:Y:S01]  /*7b30*/  FMUL.FTZ R92, R148.reuse, R92 ;  /* 0x0000005c945c7220 */ /* 0x040fe20000410000 */
[----:B------:R2:W3:Y:S01]  /*7b40*/  MUFU.EX2 R150, R0 ;  /* 0x0000000000967308 */ /* 0x0004e20000000800 */
        /* <DEDUP_REMOVED lines=8> */
[----:B-1----:R-:W-:Y:S01]  /*7bd0*/  MOV R12, R17 ;  /* 0x00000011000c7202 */ /* 0x002fe20000000f00 */
[C---:B------:R-:W-:Y:S01]  /*7be0*/  FMUL.FTZ R17, R148.reuse, R161 ;  /* 0x000000a194117220 */ /* 0x040fe20000410000 */
[----:B------:R-:W-:Y:S01]  /*7bf0*/  MOV R161, R7 ;  /* 0x0000000700a17202 */ /* 0x000fe20000000f00 */
[----:B------:R-:W-:Y:S01]  /*7c00*/  FMUL.FTZ R124, R148, R124 ;  /* 0x0000007c947c7220 */ /* 0x000fe20000410000 */
[----:B------:R-:W2:Y:S01]  /*7c10*/  LDL.LU R7, [R1+0x14] ;  /* 0x0000140001077983 */ /* 0x000ea20000300800 */
[----:B------:R-:W-:Y:S01]  /*7c20*/  MOV R19, R211 ;  /* 0x000000d300137202 */ /* 0x000fe20000000f00 */
[--C-:B------:R-:W-:Y:S01]  /*7c30*/  FFMA.FTZ R211, R32, c[0x0][0x2d0], -R204.reuse ;  /* 0x0000b40020d37a23 */ /* 0x100fe200000108cc */
[----:B------:R-:W-:Y:S01]  /*7c40*/  MUFU.EX2 R6, R13 ;  /* 0x0000000d00067308 */ /* 0x000fe20000000800 */
[----:B------:R-:W-:Y:S01]  /*7c50*/  MOV R164, R12 ;  /* 0x0000000c00a47202 */ /* 0x000fe20000000f00 */
[----:B------:R-:W-:Y:S02]  /*7c60*/  FFMA.FTZ R204, R65, c[0x0][0x2d0], -R204 ;  /* 0x0000b40041cc7a23 */ /* 0x000fe400000108cc */
[----:B--2---:R-:W-:Y:S01]  /*7c70*/  FADD.FTZ R0, -R151, R154 ;  /* 0x0000009a97007221 */ /* 0x004fe20000010100 */
[----:B------:R-:W-:Y:S01]  /*7c80*/  LDSM.16.MT88.4 R64, [R234+0x100] ;  /* 0x00010000ea40783b */ /* 0x000fe20000004200 */
[--C-:B------:R-:W-:Y:S02]  /*7c90*/  FFMA.FTZ R154, R35, c[0x0][0x2d0], -R5.reuse ;  /* 0x0000b400239a7a23 */ /* 0x100fe40000010805 */
[----:B------:R-:W-:Y:S02]  /*7ca0*/  FMUL.FTZ R0, R0, c[0x0][0x2d0] ;  /* 0x0000b40000007a20 */ /* 0x000fe40000410000 */
[C---:B------:R-:W-:Y:S01]  /*7cb0*/  FMUL.FTZ R125, R148.reuse, R125 ;  /* 0x0000007d947d7220 */ /* 0x040fe20000410000 */
[----:B------:R-:W-:Y:S01]  /*7cc0*/  MUFU.EX2 R207, R207 ;  /* 0x000000cf00cf7308 */ /* 0x000fe20000000800 */
[C---:B------:R-:W-:Y:S02]  /*7cd0*/  FMUL.FTZ R136, R148.reuse, R136 ;  /* 0x0000008894887220 */ /* 0x040fe40000410000 */
[C---:B------:R-:W-:Y:S02]  /*7ce0*/  FMUL.FTZ R137, R148.reuse, R137 ;  /* 0x0000008994897220 */ /* 0x040fe40000410000 */
[C---:B------:R-:W-:Y:S02]  /*7cf0*/  FMUL.FTZ R140, R148.reuse, R140 ;  /* 0x0000008c948c7220 */ /* 0x040fe40000410000 */
[C---:B------:R-:W-:Y:S02]  /*7d00*/  FMUL.FTZ R141, R148.reuse, R141 ;  /* 0x0000008d948d7220 */ /* 0x040fe40000410000 */
[----:B------:R-:W-:Y:S01]  /*7d10*/  FMUL.FTZ R29, R148, R165 ;  /* 0x000000a5941d7220 */ /* 0x000fe20000410000 */
[----:B------:R1:W2:Y:S01]  /*7d20*/  MUFU.EX2 R149, R0 ;  /* 0x0000000000957308 */ /* 0x0002a20000000800 */
[--C-:B------:R-:W-:Y:S02]  /*7d30*/  FFMA.FTZ R219, R38, c[0x0][0x2d0], -R5.reuse ;  /* 0x0000b40026db7a23 */ /* 0x100fe40000010805 */
[--C-:B------:R-:W-:Y:S02]  /*7d40*/  FFMA.FTZ R227, R54, c[0x0][0x2d0], -R5.reuse ;  /* 0x0000b40036e37a23 */ /* 0x100fe40000010805 */
[----:B------:R-:W-:Y:S02]  /*7d50*/  FFMA.FTZ R228, R55, c[0x0][0x2d0], -R5 ;  /* 0x0000b40037e47a23 */ /* 0x000fe40000010805 */
[--C-:B------:R-:W-:Y:S02]  /*7d60*/  FFMA.FTZ R24, R24, c[0x0][0x2d0], -R4.reuse ;  /* 0x0000b40018187a23 */ /* 0x100fe40000010804 */
[--C-:B------:R-:W-:Y:S01]  /*7d70*/  FFMA.FTZ R25, R25, c[0x0][0x2d0], -R4.reuse ;  /* 0x0000b40019197a23 */ /* 0x100fe20000010804 */
[----:B------:R-:W-:Y:S01]  /*7d80*/  MUFU.EX2 R205, R205 ;  /* 0x000000cd00cd7308 */ /* 0x000fe20000000800 */
[C---:B---3--:R-:W-:Y:S02]  /*7d90*/  FMUL.FTZ R50, R150.reuse, R158 ;  /* 0x0000009e96327220 */ /* 0x048fe40000410000 */
[C---:B------:R-:W-:Y:S02]  /*7da0*/  FMUL.FTZ R51, R150.reuse, R159 ;  /* 0x0000009f96337220 */ /* 0x040fe40000410000 */
[----:B------:R-:W-:Y:S01]  /*7db0*/  LDSM.16.MT88.4 R156, [R236+0x100] ;  /* 0x00010000ec9c783b */ /* 0x000fe20000004200 */
[C---:B------:R-:W-:Y:S02]  /*7dc0*/  FMUL.FTZ R22, R150.reuse, R174 ;  /* 0x000000ae96167220 */ /* 0x040fe40000410000 */
[C---:B------:R-:W-:Y:S02]  /*7dd0*/  FMUL.FTZ R23, R150.reuse, R175 ;  /* 0x000000af96177220 */ /* 0x040fe40000410000 */
[C---:B------:R-:W-:Y:S01]  /*7de0*/  FMUL.FTZ R54, R150.reuse, R170 ;  /* 0x000000aa96367220 */ /* 0x040fe20000410000 */
[----:B------:R3:W-:Y:S01]  /*7df0*/  MUFU.EX2 R174, R212 ;  /* 0x000000d400ae7308 */ /* 0x0007e20000000800 */
[----:B------:R-:W-:Y:S01]  /*7e00*/  FMUL.FTZ R55, R150, R171 ;  /* 0x000000ab96377220 */ /* 0x000fe20000410000 */
[----:B-1----:R-:W-:Y:S01]  /*7e10*/  FMNMX.FTZ R0, R2, R3, !PT ;  /* 0x0000000302007209 */ /* 0x002fe20007810000 */
[C---:B--2---:R-:W-:Y:S02]  /*7e20*/  FMUL.FTZ R8, R149.reuse, R180 ;  /* 0x000000b495087220 */ /* 0x044fe40000410000 */
[C---:B------:R-:W-:Y:S01]  /*7e30*/  FMUL.FTZ R12, R149.reuse, R184 ;  /* 0x000000b8950c7220 */ /* 0x040fe20000410000 */
[----:B------:R-:W-:Y:S01]  /*7e40*/  MOV R184, R19 ;  /* 0x0000001300b87202 */ /* 0x000fe20000000f00 */
[----:B------:R-:W1:Y:S01]  /*7e50*/  SHFL.BFLY PT, R2, R0, 0x1, 0x1f ;  /* 0x0c201f0000027f89 */ /* 0x000e6200000e0000 */
[C---:B------:R-:W-:Y:S02]  /*7e60*/  FMUL.FTZ R13, R149.reuse, R185 ;  /* 0x000000b9950d7220 */ /* 0x040fe40000410000 */
[----:B------:R-:W-:Y:S01]  /*7e70*/  MUFU.EX2 R175, R25 ;  /* 0x0000001900af7308 */ /* 0x000fe20000000800 */
[C---:B------:R-:W-:Y:S02]  /*7e80*/  FMUL.FTZ R36, R149.reuse, R192 ;  /* 0x000000c095247220 */ /* 0x040fe40000410000 */
[C---:B------:R-:W-:Y:S02]  /*7e90*/  FMUL.FTZ R37, R149.reuse, R193 ;  /* 0x000000c195257220 */ /* 0x040fe40000410000 */
[C---:B------:R-:W-:Y:S02]  /*7ea0*/  FMUL.FTZ R68, R149.reuse, R68 ;  /* 0x0000004495447220 */ /* 0x040fe40000410000 */
[C---:B------:R-:W-:Y:S02]  /*7eb0*/  FMUL.FTZ R69, R149.reuse, R69 ;  /* 0x0000004595457220 */ /* 0x040fe40000410000 */
[C---:B------:R-:W-:Y:S01]  /*7ec0*/  FMUL.FTZ R74, R150.reuse, R74 ;  /* 0x0000004a964a7220 */ /* 0x040fe20000410000 */
[----:B------:R2:W-:Y:S01]  /*7ed0*/  MUFU.EX2 R193, R211 ;  /* 0x000000d300c17308 */ /* 0x0005e20000000800 */
[C---:B------:R-:W-:Y:S02]  /*7ee0*/  FMUL.FTZ R75, R150.reuse, R75 ;  /* 0x0000004b964b7220 */ /* 0x040fe40000410000 */
[C---:B------:R-:W-:Y:S01]  /*7ef0*/  FMUL.FTZ R78, R150.reuse, R78 ;  /* 0x0000004e964e7220 */ /* 0x040fe20000410000 */
[----:B---3--:R-:W-:Y:S01]  /*7f00*/  MOV R212, R161 ;  /* 0x000000a100d47202 */ /* 0x008fe20000000f00 */
[----:B------:R-:W-:Y:S02]  /*7f10*/  FMUL.FTZ R79, R150, R79 ;  /* 0x0000004f964f7220 */ /* 0x000fe40000410000 */
[C---:B------:R-:W-:Y:S02]  /*7f20*/  FMUL.FTZ R80, R149.reuse, R80 ;  /* 0x0000005095507220 */ /* 0x040fe40000410000 */
[C---:B------:R-:W-:Y:S01]  /*7f30*/  FMUL.FTZ R81, R149.reuse, R81 ;  /* 0x0000005195517220 */ /* 0x040fe20000410000 */
[----:B------:R-:W-:Y:S01]  /*7f40*/  MUFU.EX2 R225, R225 ;  /* 0x000000e100e17308 */ /* 0x000fe20000000800 */
[C---:B------:R-:W-:Y:S01]  /*7f50*/  FMUL.FTZ R84, R149.reuse, R84 ;  /* 0x0000005495547220 */ /* 0x040fe20000410000 */
[----:B-1----:R-:W-:Y:S01]  /*7f60*/  FMNMX.FTZ R2, R0, R2, !PT ;  /* 0x0000000200027209 */ /* 0x002fe20007810000 */
[----:B------:R-:W-:Y:S02]  /*7f70*/  FMUL.FTZ R85, R149, R85 ;  /* 0x0000005595557220 */ /* 0x000fe40000410000 */
[----:B------:R-:W-:Y:S02]  /*7f80*/  FMUL.FTZ R90, R150, R90 ;  /* 0x0000005a965a7220 */ /* 0x000fe40000410000 */
[C---:B------:R-:W-:Y:S02]  /*7f90*/  FMUL.FTZ R3, R2.reuse, c[0x0][0x2d0] ;  /* 0x0000b40002037a20 */ /* 0x040fe40000410000 */
[----:B------:R-:W-:Y:S01]  /*7fa0*/  FADD.FTZ R0, -R2, R155 ;  /* 0x0000009b02007221 */ /* 0x000fe20000010100 */
[----:B------:R-:W-:Y:S01]  /*7fb0*/  MUFU.EX2 R220, R220 ;  /* 0x000000dc00dc7308 */ /* 0x000fe20000000800 */
[----:B------:R-:W-:Y:S02]  /*7fc0*/  FFMA.FTZ R10, R10, c[0x0][0x2d0], -R3 ;  /* 0x0000b4000a0a7a23 */ /* 0x000fe40000010803 */
[----:B------:R-:W-:Y:S01]  /*7fd0*/  FFMA.FTZ R155, R34, c[0x0][0x2d0], -R5 ;  /* 0x0000b400229b7a23 */ /* 0x000fe20000010805 */
[----:B--2---:R-:W-:Y:S01]  /*7fe0*/  MOV R211, R56 ;  /* 0x0000003800d37202 */ /* 0x004fe20000000f00 */
[--C-:B------:R-:W-:Y:S02]  /*7ff0*/  FFMA.FTZ R11, R11, c[0x0][0x2d0], -R3.reuse ;  /* 0x0000b4000b0b7a23 */ /* 0x100fe40000010803 */
[--C-:B------:R-:W-:Y:S02]  /*8000*/  FFMA.FTZ R15, R15, c[0x0][0x2d0], -R3.reuse ;  /* 0x0000b4000f0f7a23 */ /* 0x100fe40000010803 */
[----:B------:R-:W-:Y:S01]  /*8010*/  FMUL.FTZ R0, R0, c[0x0][0x2d0] ;  /* 0x0000b40000007a20 */ /* 0x000fe20000410000 */
[----:B------:R-:W1:Y:S01]  /*8020*/  MUFU.EX2 R32, R10 ;  /* 0x0000000a00207308 */ /* 0x000e620000000800 */
[--C-:B------:R-:W-:Y:S02]  /*8030*/  FFMA.FTZ R14, R14, c[0x0][0x2d0], -R3.reuse ;  /* 0x0000b4000e0e7a23 */ /* 0x100fe40000010803 */
[----:B------:R-:W-:Y:S02]  /*8040*/  FMUL.FTZ R5, R148, R177 ;  /* 0x000000b194057220 */ /* 0x000fe40000410000 */
        /* <DEDUP_REMOVED lines=10> */
[C---:B------:R-:W-:Y:S02]  /*80f0*/  FMUL.FTZ R107, R150.reuse, R107 ;  /* 0x0000006b966b7220 */ /* 0x040fe40000410000 */
[----:B------:R-:W-:Y:S01]  /*8100*/  FMUL.FTZ R110, R150, R110 ;  /* 0x0000006e966e7220 */ /* 0x000fe20000410000 */
[----:B-1----:R-:W-:Y:S01]  /*8110*/  MOV R41, R32 ;  /* 0x0000002000297202 */ /* 0x002fe20000000f00 */
[--C-:B------:R-:W-:Y:S01]  /*8120*/  FFMA.FTZ R10, R60, c[0x0][0x2d0], -R4.reuse ;  /* 0x0000b4003c0a7a23 */ /* 0x100fe20000010804 */
[----:B------:R-:W-:Y:S01]  /*8130*/  MOV R60, R232 ;  /* 0x000000e8003c7202 */ /* 0x000fe20000000f00 */
[--C-:B------:R-:W-:Y:S01]  /*8140*/  FFMA.FTZ R232, R61, c[0x0][0x2d0], -R4.reuse ;  /* 0x0000b4003de87a23 */ /* 0x100fe20000010804 */
[----:B------:R-:W-:Y:S01]  /*8150*/  MOV R61, R33 ;  /* 0x00000021003d7202 */ /* 0x000fe20000000f00 */
[----:B------:R-:W-:Y:S01]  /*8160*/  FMUL.FTZ R111, R150, R111 ;  /* 0x0000006f966f7220 */ /* 0x000fe20000410000 */
[----:B------:R-:W1:Y:S01]  /*8170*/  LDSM.16.MT88.4 R32, [R233+0x100] ;  /* 0x00010000e920783b */ /* 0x000e620000004200 */
[----:B------:R-:W3:Y:S01]  /*8180*/  MUFU.EX2 R18, R14 ;  /* 0x0000000e00127308 */ /* 0x000ee20000000800 */
[----:B------:R-:W-:Y:S01]  /*8190*/  FMUL.FTZ R112, R149, R112 ;  /* 0x0000007095707220 */ /* 0x000fe20000410000 */
[----:B--2---:R-:W-:Y:S01]  /*81a0*/  MOV R44, R9 ;  /* 0x00000009002c7202 */ /* 0x004fe20000000f00 */
[----:B------:R-:W-:Y:S01]  /*81b0*/  FFMA.FTZ R9, R57, c[0x0][0x2d0], -R4 ;  /* 0x0000b40039097a23 */ /* 0x000fe20000010804 */
[----:B------:R-:W-:Y:S01]  /*81c0*/  MOV R57, R16 ;  /* 0x0000001000397202 */ /* 0x000fe20000000f00 */
[C---:B------:R-:W-:Y:S01]  /*81d0*/  FMUL.FTZ R16, R148.reuse, R160 ;  /* 0x000000a094107220 */ /* 0x040fe20000410000 */
[----:B------:R-:W-:Y:S01]  /*81e0*/  MOV R160, R21 ;  /* 0x0000001500a07202 */ /* 0x000fe20000000f00 */
[----:B------:R-:W-:Y:S01]  /*81f0*/  FMUL.FTZ R4, R148, R176 ;  /* 0x000000b094047220 */ /* 0x000fe20000410000 */
[----:B------:R-:W-:Y:S02]  /*8200*/  F2FP.PACK_AB R176, R40, R206 ;  /* 0x000000ce28b0723e */ /* 0x000fe400000000ff */
[----:B------:R-:W2:Y:S01]  /*8210*/  MUFU.EX2 R0, R0 ;  /* 0x0000000000007308 */ /* 0x000ea20000000800 */
[----:B------:R-:W-:Y:S01]  /*8220*/  F2FP.PACK_AB R177, R56, R160 ;  /* 0x000000a038b1723e */ /* 0x000fe200000000ff */
[----:B------:R-:W-:Y:S01]  /*8230*/  FMUL.FTZ R21, R148, R173 ;  /* 0x000000ad94157220 */ /* 0x000fe20000410000 */
[----:B------:R-:W-:Y:S01]  /*8240*/  F2FP.PACK_AB R180, R161, R57 ;  /* 0x00000039a1b4723e */ /* 0x000fe200000000ff */
[C---:B------:R-:W-:Y:S01]  /*8250*/  FMUL.FTZ R113, R149.reuse, R113 ;  /* 0x0000007195717220 */ /* 0x040fe20000410000 */
[----:B------:R-:W-:Y:S01]  /*8260*/  MOV R169, R9 ;  /* 0x0000000900a97202 */ /* 0x000fe20000000f00 */
[C---:B------:R-:W-:Y:S01]  /*8270*/  FMUL.FTZ R9, R149.reuse, R181 ;  /* 0x000000b595097220 */ /* 0x040fe20000410000 */
[----:B------:R-:W-:Y:S01]  /*8280*/  F2FP.PACK_AB R181, R44, R41 ;  /* 0x000000292cb5723e */ /* 0x000fe200000000ff */
[C---:B------:R-:W-:Y:S01]  /*8290*/  FMUL.FTZ R116, R149.reuse, R116 ;  /* 0x0000007495747220 */ /* 0x040fe20000410000 */
[----:B------:R-:W-:Y:S01]  /*82a0*/  MOV R173, R10 ;  /* 0x0000000a00ad7202 */ /* 0x000fe20000000f00 */
[C---:B------:R-:W-:Y:S01]  /*82b0*/  FMUL.FTZ R117, R149.reuse, R117 ;  /* 0x0000007595757220 */ /* 0x040fe20000410000 */
[----:B------:R-:W3:Y:S01]  /*82c0*/  LDL.LU R56, [R1+0x1c] ;  /* 0x00001c0001387983 */ /* 0x000ee20000300800 */
[C---:B------:R-:W-:Y:S01]  /*82d0*/  FMUL.FTZ R122, R150.reuse, R122 ;  /* 0x0000007a967a7220 */ /* 0x040fe20000410000 */
[----:B------:R-:W-:Y:S01]  /*82e0*/  MUFU.EX2 R221, R221 ;  /* 0x000000dd00dd7308 */ /* 0x000fe20000000800 */
[----:B---3--:R-:W-:Y:S01]  /*82f0*/  MOV R185, R18 ;  /* 0x0000001200b97202 */ /* 0x008fe20000000f00 */
[C---:B------:R-:W-:Y:S02]  /*8300*/  FMUL.FTZ R123, R150.reuse, R123 ;  /* 0x0000007b967b7220 */ /* 0x040fe40000410000 */
[C---:B------:R-:W-:Y:S02]  /*8310*/  FMUL.FTZ R126, R150.reuse, R126 ;  /* 0x0000007e967e7220 */ /* 0x040fe40000410000 */
[----:B------:R-:W-:Y:S02]  /*8320*/  FMUL.FTZ R127, R150, R127 ;  /* 0x0000007f967f7220 */ /* 0x000fe40000410000 */
[C---:B------:R-:W-:Y:S02]  /*8330*/  FMUL.FTZ R128, R149.reuse, R128 ;  /* 0x0000008095807220 */ /* 0x040fe40000410000 */
[C---:B------:R-:W-:Y:S01]  /*8340*/  FMUL.FTZ R129, R149.reuse, R129 ;  /* 0x0000008195817220 */ /* 0x040fe20000410000 */
[----:B------:R-:W-:Y:S01]  /*8350*/  MUFU.EX2 R192, R155 ;  /* 0x0000009b00c07308 */ /* 0x000fe20000000800 */
[C---:B--2---:R-:W-:Y:S02]  /*8360*/  FMUL.FTZ R10, R0.reuse, R182 ;  /* 0x000000b6000a7220 */ /* 0x044fe40000410000 */
[C---:B------:R-:W-:Y:S01]  /*8370*/  FMUL.FTZ R14, R0.reuse, R186 ;  /* 0x000000ba000e7220 */ /* 0x040fe20000410000 */
[----:B------:R-:W-:Y:S01]  /*8380*/  MOV R186, R168 ;  /* 0x000000a800ba7202 */ /* 0x000fe20000000f00 */
[C---:B------:R-:W-:Y:S01]  /*8390*/  FMUL.FTZ R15, R0.reuse, R187 ;  /* 0x000000bb000f7220 */ /* 0x040fe20000410000 */
[----:B------:R-:W-:Y:S01]  /*83a0*/  MOV R187, R172 ;  /* 0x000000ac00bb7202 */ /* 0x000fe20000000f00 */
        /* <DEDUP_REMOVED lines=28> */
[C---:B------:R-:W-:Y:S02]  /*8570*/  FMUL.FTZ R139, R150.reuse, R139 ;  /* 0x0000008b968b7220 */ /* 0x040fe40000410000 */
[C---:B------:R-:W-:Y:S02]  /*8580*/  FMUL.FTZ R142, R150.reuse, R142 ;  /* 0x0000008e968e7220 */ /* 0x040fe40000410000 */
[----:B------:R-:W-:Y:S02]  /*8590*/  FMUL.FTZ R143, R150, R143 ;  /* 0x0000008f968f7220 */ /* 0x000fe40000410000 */
[C---:B------:R-:W-:Y:S01]  /*85a0*/  FMUL.FTZ R144, R149.reuse, R144 ;  /* 0x0000009095907220 */ /* 0x040fe20000410000 */
[----:B------:R-:W-:Y:S01]  /*85b0*/  MUFU.EX2 R227, R227 ;  /* 0x000000e300e37308 */ /* 0x000fe20000000800 */
[----:B------:R-:W-:Y:S02]  /*85c0*/  FMUL.FTZ R145, R149, R145 ;  /* 0x0000009195917220 */ /* 0x000fe40000410000 */
[C---:B------:R-:W-:Y:S02]  /*85d0*/  FMUL.FTZ R146, R0.reuse, R146 ;  /* 0x0000009200927220 */ /* 0x040fe40000410000 */
[----:B------:R-:W-:Y:S02]  /*85e0*/  FMUL.FTZ R147, R0, R147 ;  /* 0x0000009300937220 */ /* 0x000fe40000410000 */
[--C-:B------:R-:W-:Y:S02]  /*85f0*/  FFMA.FTZ R168, R58, c[0x0][0x2d0], -R3.reuse ;  /* 0x0000b4003aa87a23 */ /* 0x100fe40000010803 */
[--C-:B------:R-:W-:Y:S01]  /*8600*/  FFMA.FTZ R170, R62, c[0x0][0x2d0], -R3.reuse ;  /* 0x0000b4003eaa7a23 */ /* 0x100fe20000010803 */
[----:B------:R-:W-:Y:S01]  /*8610*/  MUFU.EX2 R228, R228 ;  /* 0x000000e400e47308 */ /* 0x000fe20000000800 */
[--C-:B------:R-:W-:Y:S02]  /*8620*/  FFMA.FTZ R26, R26, c[0x0][0x2d0], -R3.reuse ;  /* 0x0000b4001a1a7a23 */ /* 0x100fe40000010803 */
[--C-:B------:R-:W-:Y:S02]  /*8630*/  FFMA.FTZ R27, R27, c[0x0][0x2d0], -R3.reuse ;  /* 0x0000b4001b1b7a23 */ /* 0x100fe40000010803 */
[--C-:B------:R-:W-:Y:S02]  /*8640*/  FFMA.FTZ R30, R30, c[0x0][0x2d0], -R3.reuse ;  /* 0x0000b4001e1e7a23 */ /* 0x100fe40000010803 */
[--C-:B------:R-:W-:Y:S02]  /*8650*/  FFMA.FTZ R31, R31, c[0x0][0x2d0], -R3.reuse ;  /* 0x0000b4001f1f7a23 */ /* 0x100fe40000010803 */
[C---:B--2---:R-:W-:Y:S01]  /*8660*/  FMUL.FTZ R24, R149.reuse, R200 ;  /* 0x000000c895187220 */ /* 0x044fe20000410000 */
[----:B------:R-:W-:Y:S01]  /*8670*/  MOV R200, R61 ;  /* 0x0000003d00c87202 */ /* 0x000fe20000000f00 */
[----:B------:R2:W-:Y:S01]  /*8680*/  MUFU.EX2 R171, R26 ;  /* 0x0000001a00ab7308 */ /* 0x0005e20000000800 */
[----:B------:R-:W-:Y:S01]  /*8690*/  FMUL.FTZ R25, R149, R201 ;  /* 0x000000c995197220 */ /* 0x000fe20000410000 */
[----:B------:R-:W-:Y:S01]  /*86a0*/  MOV R201, R60 ;  /* 0x0000003c00c97202 */ /* 0x000fe20000000f00 */
[----:B------:R-:W-:Y:S07]  /*86b0*/  FFMA.FTZ R155, R46, c[0x0][0x2d0], -R3 ;  /* 0x0000b4002e9b7a23 */ /* 0x000fee0000010803 */
[----:B------:R1:W1:Y:S10]  /*86c0*/  MUFU.EX2 R194, R27 ;  /* 0x0000001b00c27308 */ /* 0x0002740000000800 */
[----:B------:R-:W-:Y:S01]  /*86d0*/  MUFU.EX2 R230, R230 ;  /* 0x000000e600e67308 */ /* 0x000fe20000000800 */
[C---:B--2---:R-:W-:Y:S01]  /*86e0*/  FMUL.FTZ R26, R0.reuse, R202 ;  /* 0x000000ca001a7220 */ /* 0x044fe20000410000 */
[----:B------:R-:W-:Y:S01]  /*86f0*/  MOV R202, R45 ;  /* 0x0000002d00ca7202 */ /* 0x000fe20000000f00 */
[----:B-1----:R-:W-:Y:S01]  /*8700*/  FMUL.FTZ R27, R0, R203 ;  /* 0x000000cb001b7220 */ /* 0x002fe20000410000 */
[----:B------:R-:W-:Y:S02]  /*8710*/  MOV R203, R44 ;  /* 0x0000002c00cb7202 */ /* 0x000fe40000000f00 */
[----:B---3--:R-:W-:Y:S01]  /*8720*/  F2FP.PACK_AB R44, R175, R172 ;  /* 0x000000acaf2c723e */ /* 0x008fe200000000ff */
[----:B------:R-:W-:Y:S01]  /*8730*/  FFMA.FTZ R165, R148, R7, R206 ;  /* 0x0000000794a57223 */ /* 0x000fe200000100ce */
[----:B------:R-:W-:Y:S01]  /*8740*/  MOV R148, R6 ;  /* 0x0000000600947202 */ /* 0x000fe20000000f00 */
[C---:B------:R-:W-:Y:S01]  /*8750*/  FMUL.FTZ R6, R150.reuse, R178 ;  /* 0x000000b296067220 */ /* 0x040fe20000410000 */
[----:B------:R-:W-:Y:S01]  /*8760*/  F2FP.PACK_AB R178, R19, R45 ;  /* 0x0000002d13b2723e */ /* 0x000fe200000000ff */
[----:B------:R-:W-:Y:S01]  /*8770*/  FMUL.FTZ R7, R150, R179 ;  /* 0x000000b396077220 */ /* 0x000fe20000410000 */
[----:B------:R-:W-:Y:S01]  /*8780*/  F2FP.PACK_AB R179, R164, R60 ;  /* 0x0000003ca4b3723e */ /* 0x000fe200000000ff */
[----:B------:R-:W-:Y:S01]  /*8790*/  FMUL.FTZ R19, R150, R163 ;  /* 0x000000a396137220 */ /* 0x000fe20000410000 */
[----:B------:R-:W-:Y:S01]  /*87a0*/  MOV R206, R11 ;  /* 0x0000000b00ce7202 */ /* 0x000fe20000000f00 */
[----:B------:R-:W-:Y:S01]  /*87b0*/  FMUL.FTZ R11, R0, R183 ;  /* 0x000000b7000b7220 */ /* 0x000fe20000410000 */
[----:B------:R-:W-:Y:S02]  /*87c0*/  F2FP.PACK_AB R182, R148, R61 ;  /* 0x0000003d94b6723e */ /* 0x000fe400000000ff */
[----:B------:R-:W-:Y:S01]  /*87d0*/  F2FP.PACK_AB R183, R206, R18 ;  /* 0x00000012ceb7723e */ /* 0x000fe200000000ff */
[-C--:B------:R-:W-:Y:S05]  /*87e0*/  HMMA.16816.F32 R4, R176, R32.reuse, R4 ;  /* 0x00000020b004723c */ /* 0x080fea0000001804 */
[----:B------:R-:W-:Y:S01]  /*87f0*/  FMUL.FTZ R18, R150, R162 ;  /* 0x000000a296127220 */ /* 0x000fe20000410000 */
[----:B------:R-:W-:Y:S02]  /*8800*/  F2FP.PACK_AB R45, R194, R171 ;  /* 0x000000abc22d723e */ /* 0x000fe400000000ff */
[C---:B------:R-:W-:Y:S07]  /*8810*/  HMMA.16816.F32 R8, R180.reuse, R32, R8 ;  /* 0x00000020b408723c */ /* 0x040fee0000001808 */
[C---:B------:R-:W-:Y:S01]  /*8820*/  FMUL.FTZ R32, R149.reuse, R188 ;  /* 0x000000bc95207220 */ /* 0x040fe20000410000 */
[-C--:B------:R-:W-:Y:S01]  /*8830*/  HMMA.16816.F32 R12, R180, R34.reuse, R12 ;  /* 0x00000022b40c723c */ /* 0x080fe2000000180c */
[----:B------:R1:W-:Y:S03]  /*8840*/  MUFU.EX2 R188, R210 ;  /* 0x000000d200bc7308 */ /* 0x0003e60000000800 */
[C---:B------:R-:W-:Y:S04]  /*8850*/  FMUL.FTZ R33, R149.reuse, R189 ;  /* 0x000000bd95217220 */ /* 0x040fe80000410000 */
[C---:B------:R-:W-:Y:S03]  /*8860*/  HMMA.16816.F32 R16, R176.reuse, R34, R16 ;  /* 0x00000022b010723c */ /* 0x040fe60000001810 */
[----:B------:R2:W-:Y:S04]  /*8870*/  MUFU.EX2 R189, R30 ;  /* 0x0000001e00bd7308 */ /* 0x0005e80000000800 */
[C---:B------:R-:W-:Y:S01]  /*8880*/  FMUL.FTZ R34, R0.reuse, R190 ;  /* 0x000000be00227220 */ /* 0x040fe20000410000 */
[-C--:B------:R-:W-:Y:S04]  /*8890*/  HMMA.16816.F32 R20, R176, R64.reuse, R20 ;  /* 0x00000040b014723c */ /* 0x080fe80000001814 */
[----:B------:R-:W-:Y:S01]  /*88a0*/  FMUL.FTZ R35, R0, R191 ;  /* 0x000000bf00237220 */ /* 0x000fe20000410000 */
[----:B------:R-:W3:Y:S01]  /*88b0*/  MUFU.EX2 R190, R208 ;  /* 0x000000d000be7308 */ /* 0x000ee20000000800 */
[----:B-1----:R-:W-:Y:S05]  /*88c0*/  MOV R210, R40 ;  /* 0x0000002800d27202 */ /* 0x002fea0000000f00 */
[C---:B------:R-:W-:Y:S01]  /*88d0*/  HMMA.16816.F32 R32, R180.reuse, R64, R32 ;  /* 0x00000040b420723c */ /* 0x040fe20000001820 */
[----:B------:R-:W4:Y:S03]  /*88e0*/  LDL.LU R40, [R1+0x18] ;  /* 0x0000180001287983 */ /* 0x000f260000300800 */
[----:B------:R-:W-:Y:S01]  /*88f0*/  FADD.FTZ R165, R210, R165 ;  /* 0x000000a5d2a57221 */ /* 0x000fe20000010000 */
[----:B------:R1:W1:Y:S02]  /*8900*/  MUFU.EX2 R191, R154 ;  /* 0x0000009a00bf7308 */ /* 0x0002640000000800 */
[C---:B------:R-:W-:Y:S01]  /*8910*/  FMUL.FTZ R64, R149.reuse, R196 ;  /* 0x000000c495407220 */ /* 0x040fe20000410000 */
[-C--:B------:R-:W-:Y:S04]  /*8920*/  HMMA.16816.F32 R36, R180, R66.reuse, R36 ;  /* 0x00000042b424723c */ /* 0x080fe80000001824 */
[----:B--2---:R-:W-:Y:S02]  /*8930*/  FMUL.FTZ R30, R150, R166 ;  /* 0x000000a6961e7220 */ /* 0x004fe40000410000 */
[----:B------:R-:W-:Y:S01]  /*8940*/  FMUL.FTZ R65, R149, R197 ;  /* 0x000000c595417220 */ /* 0x000fe20000410000 */
[----:B------:R2:W2:Y:S01]  /*8950*/  MUFU.EX2 R196, R31 ;  /* 0x0000001f00c47308 */ /* 0x0004a20000000800 */
[C---:B------:R-:W-:Y:S04]  /*8960*/  HMMA.16816.F32 R48, R176.reuse, R66, R48 ;  /* 0x00000042b030723c */ /* 0x040fe80000001830 */
[----:B---3--:R-:W-:Y:S02]  /*8970*/  F2FP.PACK_AB R46, R195, R190 ;  /* 0x000000bec32e723e */ /* 0x008fe400000000ff */
[----:B------:R-:W-:Y:S01]  /*8980*/  MOV R197, R185 ;  /* 0x000000b900c57202 */ /* 0x000fe20000000f00 */
[C---:B------:R-:W-:Y:S01]  /*8990*/  FMUL.FTZ R66, R0.reuse, R198 ;  /* 0x000000c600427220 */ /* 0x040fe20000410000 */
[-C--:B------:R-:W-:Y:S01]  /*89a0*/  HMMA.16816.F32 R52, R176, R156.reuse, R52 ;  /* 0x0000009cb034723c */ /* 0x080fe20000001834 */
[----:B------:R-:W-:Y:S03]  /*89b0*/  MUFU.EX2 R208, R170 ;  /* 0x000000aa00d07308 */ /* 0x000fe60000000800 */
[----:B------:R-:W-:Y:S01]  /*89c0*/  FMUL.FTZ R67, R0, R199 ;  /* 0x000000c700437220 */ /* 0x000fe20000410000 */
[----:B------:R-:W-:Y:S01]  /*89d0*/  MOV R185, R169 ;  /* 0x000000a900b97202 */ /* 0x000fe20000000f00 */
[--C-:B------:R-:W-:Y:S01]  /*89e0*/  FFMA.FTZ R169, R59, c[0x0][0x2d0], -R3.reuse ;  /* 0x0000b4003ba97a23 */ /* 0x100fe20000010803 */
[----:B------:R-:W-:Y:S01]  /*89f0*/  MOV R199, R164 ;  /* 0x000000a400c77202 */ /* 0x000fe20000000f00 */
[--C-:B-1----:R-:W-:Y:S01]  /*8a00*/  FFMA.FTZ R154, R43, c[0x0][0x2d0], -R3.reuse ;  /* 0x0000b4002b9a7a23 */ /* 0x102fe20000010803 */
[----:B------:R-:W-:Y:S02]  /*8a10*/  MOV R164, R173 ;  /* 0x000000ad00a47202 */ /* 0x000fe40000000f00 */
[C---:B------:R-:W-:Y:S01]  /*8a20*/  HMMA.16816.F32 R64, R180.reuse, R156, R64 ;  /* 0x0000009cb440723c */ /* 0x040fe20000001840 */
[----:B------:R1:W3:Y:S03]  /*8a30*/  MUFU.EX2 R173, R213 ;  /* 0x000000d500ad7308 */ /* 0x0002e60000000800 */
[----:B--2---:R-:W-:Y:S01]  /*8a40*/  FMUL.FTZ R31, R150, R167 ;  /* 0x000000a7961f7220 */ /* 0x004fe20000410000 */
[----:B------:R-:W-:Y:S02]  /*8a50*/  F2FP.PACK_AB R43, R191, R192 ;  /* 0x000000c0bf2b723e */ /* 0x000fe400000000ff */
[----:B------:R-:W-:Y:S01]  /*8a60*/  MOV R198, R184 ;  /* 0x000000b800c67202 */ /* 0x000fe20000000f00 */
[-C--:B------:R-:W-:Y:S04]  /*8a70*/  HMMA.16816.F32 R68, R180, R158.reuse, R68 ;  /* 0x0000009eb444723c */ /* 0x080fe80000001844 */
[----:B------:R-:W-:Y:S01]  /*8a80*/  MOV R184, R164 ;  /* 0x000000a400b87202 */ /* 0x000fe20000000f00 */
[--C-:B------:R-:W-:Y:S01]  /*8a90*/  FFMA.FTZ R164, R47, c[0x0][0x2d0], -R3.reuse ;  /* 0x0000b4002fa47a23 */ /* 0x100fe20000010803 */
[----:B------:R-:W-:Y:S02]  /*8aa0*/  F2FP.PACK_AB R47, R196, R189 ;  /* 0x000000bdc42f723e */ /* 0x000fe400000000ff */
[C---:B------:R-:W-:Y:S01]  /*8ab0*/  HMMA.16816.F32 R72, R176.reuse, R158, R72 ;  /* 0x0000009eb048723c */ /* 0x040fe20000001848 */
[----:B------:R-:W2:Y:S03]  /*8ac0*/  LDSM.16.MT88.4 R156, [R235+0x100] ;  /* 0x00010000eb9c783b */ /* 0x000ea60000004200 */
[----:B------:R-:W-:Y:S02]  /*8ad0*/  MOV R210, R197 ;  /* 0x000000c500d27202 */ /* 0x000fe40000000f00 */
[----:B------:R-:W-:Y:S01]  /*8ae0*/  MUFU.EX2 R197, R219 ;  /* 0x000000db00c57308 */ /* 0x000fe20000000800 */
[----:B-1----:R-:W-:Y:S01]  /*8af0*/  MOV R213, R148 ;  /* 0x0000009400d57202 */ /* 0x002fe20000000f00 */
[--C-:B------:R-:W-:Y:S01]  /*8b00*/  FFMA.FTZ R148, R42, c[0x0][0x2d0], -R3.reuse ;  /* 0x0000b4002a947a23 */ /* 0x100fe20000010803 */
[----:B------:R-:W-:Y:S03]  /*8b10*/  F2FP.PACK_AB R42, R188, R193 ;  /* 0x000000c1bc2a723e */ /* 0x000fe600000000ff */
[----:B------:R-:W-:Y:S02]  /*8b20*/  FFMA.FTZ R3, R63, c[0x0][0x2d0], -R3 ;  /* 0x0000b4003f037a23 */ /* 0x000fe40000010803 */
[----:B------:R-:W-:Y:S02]  /*8b30*/  LDSM.16.MT88.4 R60, [R236+0x900] ;  /* 0x00090000ec3c783b */ /* 0x000fe40000004200 */
[----:B------:R-:W-:Y:S10]  /*8b40*/  MUFU.EX2 R219, R155 ;  /* 0x0000009b00db7308 */ /* 0x000ff40000000800 */
[----:B------:R-:W1:Y:S01]  /*8b50*/  MUFU.EX2 R155, R3 ;  /* 0x00000003009b7308 */ /* 0x000e620000000800 */
[-C--:B--2---:R-:W-:Y:S03]  /*8b60*/  HMMA.16816.F32 R76, R176, R156.reuse, R76 ;  /* 0x0000009cb04c723c */ /* 0x084fe6000000184c */
[----:B------:R-:W-:Y:S02]  /*8b70*/  FFMA.FTZ R149, R149, R56, R57 ;  /* 0x0000003895957223 */ /* 0x000fe40000010039 */
[----:B------:R-:W-:Y:S02]  /*8b80*/  LDSM.16.MT88.4 R56, [R234+0x900] ;  /* 0x00090000ea38783b */ /* 0x000fe40000004200 */
[----:B------:R-:W-:Y:S01]  /*8b90*/  FADD.FTZ R149, R212, R149 ;  /* 0x00000095d4957221 */ /* 0x000fe20000010000 */
[C---:B------:R-:W-:Y:S04]  /*8ba0*/  HMMA.16816.F32 R80, R180.reuse, R156, R80 ;  /* 0x0000009cb450723c */ /* 0x040fe80000001850 */
[----:B------:R-:W-:Y:S02]  /*8bb0*/  MOV R212, R199 ;  /* 0x000000c700d47202 */ /* 0x000fe40000000f00 */
[----:B------:R-:W-:Y:S02]  /*8bc0*/  MUFU.EX2 R199, R218 ;  /* 0x000000da00c77308 */ /* 0x000fe40000000800 */
[-C--:B------:R-:W-:Y:S08]  /*8bd0*/  HMMA.16816.F32 R84, R180, R158.reuse, R84 ;  /* 0x0000009eb454723c */ /* 0x080ff00000001854 */
[C---:B------:R-:W-:Y:S01]  /*8be0*/  HMMA.16816.F32 R88, R176.reuse, R158, R88 ;  /* 0x0000009eb058723c */ /* 0x040fe20000001858 */
[----:B------:R-:W2:Y:S01]  /*8bf0*/  LDSM.16.MT88.4 R156, [R233+0x2100] ;  /* 0x00210000e99c783b */ /* 0x000ea20000004200 */
[----:B------:R-:W-:Y:S06]  /*8c00*/  MUFU.EX2 R218, R164 ;  /* 0x000000a400da7308 */ /* 0x000fec0000000800 */
[-C--:B--2---:R-:W-:Y:S08]  /*8c10*/  HMMA.16816.F32 R92, R176, R156.reuse, R92 ;  /* 0x0000009cb05c723c */ /* 0x084ff0000000185c */
[C---:B------:R-:W-:Y:S08]  /*8c20*/  HMMA.16816.F32 R96, R180.reuse, R156, R96 ;  /* 0x0000009cb460723c */ /* 0x040ff00000001860 */
[-C--:B------:R-:W-:Y:S08]  /*8c30*/  HMMA.16816.F32 R100, R180, R158.reuse, R100 ;  /* 0x0000009eb464723c */ /* 0x080ff00000001864 */
[C---:B------:R-:W-:Y:S01]  /*8c40*/  HMMA.16816.F32 R104, R176.reuse, R158, R104 ;  /* 0x0000009eb068723c */ /* 0x040fe20000001868 */
[----:B------:R-:W2:Y:S07]  /*8c50*/  LDSM.16.MT88.4 R156, [R234+0x2100] ;  /* 0x00210000ea9c783b */ /* 0x000eae0000004200 */
[-C--:B--2---:R-:W-:Y:S08]  /*8c60*/  HMMA.16816.F32 R108, R176, R156.reuse, R108 ;  /* 0x0000009cb06c723c */ /* 0x084ff0000000186c */
[C---:B------:R-:W-:Y:S08]  /*8c70*/  HMMA.16816.F32 R112, R180.reuse, R156, R112 ;  /* 0x0000009cb470723c */ /* 0x040ff00000001870 */
[-C--:B------:R-:W-:Y:S08]  /*8c80*/  HMMA.16816.F32 R116, R180, R158.reuse, R116 ;  /* 0x0000009eb474723c */ /* 0x080ff00000001874 */
[C---:B------:R-:W-:Y:S01]  /*8c90*/  HMMA.16816.F32 R120, R176.reuse, R158, R120 ;  /* 0x0000009eb078723c */ /* 0x040fe20000001878 */
[----:B------:R-:W2:Y:S07]  /*8ca0*/  LDSM.16.MT88.4 R156, [R236+0x2100] ;  /* 0x00210000ec9c783b */ /* 0x000eae0000004200 */
[-C--:B--2---:R-:W-:Y:S08]  /*8cb0*/  HMMA.16816.F32 R124, R176, R156.reuse, R124 ;  /* 0x0000009cb07c723c */ /* 0x084ff0000000187c */
[C---:B------:R-:W-:Y:S04]  /*8cc0*/  HMMA.16816.F32 R128, R180.reuse, R156, R128 ;  /* 0x0000009cb480723c */ /* 0x040fe80000001880 */
[----:B----4-:R-:W-:Y:S01]  /*8cd0*/  FFMA.FTZ R0, R0, R40, R41 ;  /* 0x0000002800007223 */ /* 0x010fe20000010029 */
[----:B------:R-:W-:Y:S03]  /*8ce0*/  F2FP.PACK_AB R41, R205, R207 ;  /* 0x000000cfcd29723e */ /* 0x000fe600000000ff */
[-C--:B------:R-:W-:Y:S04]  /*8cf0*/  HMMA.16816.F32 R132, R180, R158.reuse, R132 ;  /* 0x0000009eb484723c */ /* 0x080fe80000001884 */
[----:B---3--:R-:W-:Y:S01]  /*8d00*/  F2FP.PACK_AB R40, R174, R173 ;  /* 0x000000adae28723e */ /* 0x008fe200000000ff */
[----:B------:R-:W-:Y:S01]  /*8d10*/  FADD.FTZ R0, R203, R0 ;  /* 0x00000000cb007221 */ /* 0x000fe20000010000 */
[----:B-1----:R-:W-:Y:S02]  /*8d20*/  F2FP.PACK_AB R203, R155, R208 ;  /* 0x000000d09bcb723e */ /* 0x002fe400000000ff */
[C---:B------:R-:W-:Y:S01]  /*8d30*/  HMMA.16816.F32 R136, R176.reuse, R158, R136 ;  /* 0x0000009eb088723c */ /* 0x040fe20000001888 */
[----:B------:R-:W1:Y:S03]  /*8d40*/  LDSM.16.MT88.4 R156, [R235+0x2100] ;  /* 0x00210000eb9c783b */ /* 0x000e660000004200 */
[----:B------:R-:W-:Y:S02]  /*8d50*/  FADD.FTZ R0, R210, R0 ;  /* 0x00000000d2007221 */ /* 0x000fe40000010000 */
[----:B------:R-:W-:Y:S02]  /*8d60*/  MUFU.EX2 R210, R184 ;  /* 0x000000b800d27308 */ /* 0x000fe40000000800 */
[-C--:B-1----:R-:W-:Y:S08]  /*8d70*/  HMMA.16816.F32 R140, R176, R156.reuse, R140 ;  /* 0x0000009cb08c723c */ /* 0x082ff0000000188c */
[C---:B------:R-:W-:Y:S01]  /*8d80*/  HMMA.16816.F32 R144, R180.reuse, R156, R144 ;  /* 0x0000009cb490723c */ /* 0x040fe20000001890 */
[----:B------:R-:W2:Y:S04]  /*8d90*/  LDL.LU R157, [R1+0x20] ;  /* 0x00002000019d7983 */ /* 0x000ea80000300800 */
[----:B------:R1:W5:Y:S02]  /*8da0*/  LDL.LU R232, [R1+0x48] ;  /* 0x0000480001e87983 */ /* 0x0003640000300800 */
[----:B------:R-:W-:Y:S01]  /*8db0*/  MOV R156, R160 ;  /* 0x000000a0009c7202 */ /* 0x000fe20000000f00 */
[-C--:B------:R-:W-:Y:S01]  /*8dc0*/  HMMA.16816.F32 R24, R180, R158.reuse, R24 ;  /* 0x0000009eb418723c */ /* 0x080fe20000001818 */
[----:B------:R-:W3:Y:S01]  /*8dd0*/  LDSM.16.MT88.4 R160, [R233+0x900] ;  /* 0x00090000e9a0783b */ /* 0x000ee20000004200 */
[----:B------:R-:W-:Y:S06]  /*8de0*/  MUFU.EX2 R180, R223 ;  /* 0x000000df00b47308 */ /* 0x000fec0000000800 */
[----:B------:R-:W-:Y:S04]  /*8df0*/  HMMA.16816.F32 R28, R176, R158, R28 ;  /* 0x0000009eb01c723c */ /* 0x000fe8000000181c */
[----:B------:R-:W-:Y:S10]  /*8e00*/  MUFU.EX2 R176, R222 ;  /* 0x000000de00b07308 */ /* 0x000ff40000000800 */
[----:B------:R-:W4:Y:S10]  /*8e10*/  MUFU.EX2 R179, R217 ;  /* 0x000000d900b37308 */ /* 0x000f340000000800 */
[----:B------:R-:W-:Y:S01]  /*8e20*/  MUFU.EX2 R217, R204 ;  /* 0x000000cc00d97308 */ /* 0x000fe20000000800 */
[-C--:B---3--:R-:W-:Y:S09]  /*8e30*/  HMMA.16816.F32 R4, R40, R160.reuse, R4 ;  /* 0x000000a02804723c */ /* 0x088ff20000001804 */
[----:B------:R-:W3:Y:S03]  /*8e40*/  MUFU.EX2 R177, R216 ;  /* 0x000000d800b17308 */ /* 0x000ee60000000800 */
[----:B----4-:R-:W-:Y:S01]  /*8e50*/  MOV R170, R179 ;  /* 0x000000b300aa7202 */ /* 0x010fe20000000f00 */
[C---:B------:R-:W-:Y:S06]  /*8e60*/  HMMA.16816.F32 R8, R44.reuse, R160, R8 ;  /* 0x000000a02c08723c */ /* 0x040fec0000001808 */
[----:B------:R-:W-:Y:S02]  /*8e70*/  MUFU.EX2 R178, R214 ;  /* 0x000000d600b27308 */ /* 0x000fe40000000800 */
[-C--:B------:R-:W-:Y:S08]  /*8e80*/  HMMA.16816.F32 R12, R44, R162.reuse, R12 ;  /* 0x000000a22c0c723c */ /* 0x080ff0000000180c */
[----:B------:R-:W-:Y:S01]  /*8e90*/  MUFU.EX2 R223, R148 ;  /* 0x0000009400df7308 */ /* 0x000fe20000000800 */
[C---:B------:R-:W-:Y:S01]  /*8ea0*/  HMMA.16816.F32 R16, R40.reuse, R162, R16 ;  /* 0x000000a22810723c */ /* 0x040fe20000001810 */
[----:B------:R-:W-:Y:S08]  /*8eb0*/  LDSM.16.MT88.4 R160, [R233+0x3100] ;  /* 0x00310000e9a0783b */ /* 0x000ff00000004200 */
[----:B------:R-:W-:Y:S01]  /*8ec0*/  MUFU.EX2 R222, R154 ;  /* 0x0000009a00de7308 */ /* 0x000fe20000000800 */
[-C--:B------:R-:W-:Y:S08]  /*8ed0*/  HMMA.16816.F32 R20, R40, R56.reuse, R20 ;  /* 0x000000382814723c */ /* 0x080ff00000001814 */
[C---:B------:R-:W-:Y:S01]  /*8ee0*/  HMMA.16816.F32 R32, R44.reuse, R56, R32 ;  /* 0x000000382c20723c */ /* 0x040fe20000001820 */
[----:B------:R3:W-:Y:S07]  /*8ef0*/  MUFU.EX2 R216, R231 ;  /* 0x000000e700d87308 */ /* 0x0007ee0000000800 */
[-C--:B------:R-:W-:Y:S03]  /*8f00*/  HMMA.16816.F32 R36, R44, R58.reuse, R36 ;  /* 0x0000003a2c24723c */ /* 0x080fe60000001824 */
[----:B------:R-:W-:Y:S05]  /*8f10*/  MUFU.EX2 R214, R186 ;  /* 0x000000ba00d67308 */ /* 0x000fea0000000800 */
[C---:B------:R-:W-:Y:S01]  /*8f20*/  HMMA.16816.F32 R48, R40.reuse, R58, R48 ;  /* 0x0000003a2830723c */ /* 0x040fe20000001830 */
[----:B------:R-:W-:Y:S07]  /*8f30*/  LDSM.16.MT88.4 R56, [R233+0x2900] ;  /* 0x00290000e938783b */ /* 0x000fee0000004200 */
[-C--:B------:R-:W-:Y:S04]  /*8f40*/  HMMA.16816.F32 R52, R40, R60.reuse, R52 ;  /* 0x0000003c2834723c */ /* 0x080fe80000001834 */
[----:B---3--:R-:W-:Y:S04]  /*8f50*/  MOV R231, R177 ;  /* 0x000000b100e77202 */ /* 0x008fe80000000f00 */
[C---:B------:R-:W-:Y:S08]  /*8f60*/  HMMA.16816.F32 R64, R44.reuse, R60, R64 ;  /* 0x0000003c2c40723c */ /* 0x040ff00000001840 */
[-C--:B------:R-:W-:Y:S08]  /*8f70*/  HMMA.16816.F32 R68, R44, R62.reuse, R68 ;  /* 0x0000003e2c44723c */ /* 0x080ff00000001844 */
[C---:B------:R-:W-:Y:S01]  /*8f80*/  HMMA.16816.F32 R72, R40.reuse, R62, R72 ;  /* 0x0000003e2848723c */ /* 0x040fe20000001848 */
[----:B------:R-:W-:Y:S03]  /*8f90*/  LDSM.16.MT88.4 R60, [R234+0x2900] ;  /* 0x00290000ea3c783b */ /* 0x000fe60000004200 */
[----:B--2---:R-:W-:Y:S05]  /*8fa0*/  FFMA.FTZ R150, R150, R157, R156 ;  /* 0x0000009d96967223 */ /* 0x004fea000001009c */
[----:B------:R-:W2:Y:S03]  /*8fb0*/  LDSM.16.MT88.4 R156, [R235+0x900] ;  /* 0x00090000eb9c783b */ /* 0x000ea60000004200 */
[----:B------:R-:W-:Y:S01]  /*8fc0*/  FADD.FTZ R150, R211, R150 ;  /* 0x00000096d3967221 */ /* 0x000fe20000010000 */
[----:B------:R-:W-:Y:S02]  /*8fd0*/  MOV R211, R198 ;  /* 0x000000c600d37202 */ /* 0x000fe40000000f00 */
[----:B------:R-:W3:Y:S10]  /*8fe0*/  MUFU.EX2 R198, R224 ;  /* 0x000000e000c67308 */ /* 0x000ef40000000800 */
[----:B------:R-:W4:Y:S10]  /*8ff0*/  MUFU.EX2 R224, R215 ;  /* 0x000000d700e07308 */ /* 0x000f340000000800 */
[----:B------:R-:W-:Y:S01]  /*9000*/  MUFU.EX2 R215, R187 ;  /* 0x000000bb00d77308 */ /* 0x000fe20000000800 */
[-C--:B--2---:R-:W-:Y:S08]  /*9010*/  HMMA.16816.F32 R76, R40, R156.reuse, R76 ;  /* 0x0000009c284c723c */ /* 0x084ff0000000184c */
[C---:B------:R-:W-:Y:S08]  /*9020*/  HMMA.16816.F32 R80, R44.reuse, R156, R80 ;  /* 0x0000009c2c50723c */ /* 0x040ff00000001850 */
[-C--:B------:R-:W-:Y:S08]  /*9030*/  HMMA.16816.F32 R84, R44, R158.reuse, R84 ;  /* 0x0000009e2c54723c */ /* 0x080ff00000001854 */
[C---:B------:R-:W-:Y:S01]  /*9040*/  HMMA.16816.F32 R88, R40.reuse, R158, R88 ;  /* 0x0000009e2858723c */ /* 0x040fe20000001858 */
[----:B------:R-:W2:Y:S07]  /*9050*/  LDSM.16.MT88.4 R156, [R236+0x2900] ;  /* 0x00290000ec9c783b */ /* 0x000eae0000004200 */
[-C--:B------:R-:W-:Y:S08]  /*9060*/  HMMA.16816.F32 R92, R40, R56.reuse, R92 ;  /* 0x00000038285c723c */ /* 0x080ff0000000185c */
[C---:B------:R-:W-:Y:S08]  /*9070*/  HMMA.16816.F32 R96, R44.reuse, R56, R96 ;  /* 0x000000382c60723c */ /* 0x040ff00000001860 */
[-C--:B------:R-:W-:Y:S08]  /*9080*/  HMMA.16816.F32 R100, R44, R58.reuse, R100 ;  /* 0x0000003a2c64723c */ /* 0x080ff00000001864 */
[C---:B------:R-:W-:Y:S01]  /*9090*/  HMMA.16816.F32 R104, R40.reuse, R58, R104 ;  /* 0x0000003a2868723c */ /* 0x040fe20000001868 */
[----:B------:R-:W1:Y:S07]  /*90a0*/  LDSM.16.MT88.4 R56, [R235+0x2900] ;  /* 0x00290000eb38783b */ /* 0x000e6e0000004200 */
[-C--:B------:R-:W-:Y:S08]  /*90b0*/  HMMA.16816.F32 R108, R40, R60.reuse, R108 ;  /* 0x0000003c286c723c */ /* 0x080ff0000000186c */
[C---:B------:R-:W-:Y:S08]  /*90c0*/  HMMA.16816.F32 R112, R44.reuse, R60, R112 ;  /* 0x0000003c2c70723c */ /* 0x040ff00000001870 */
[-C--:B------:R-:W-:Y:S08]  /*90d0*/  HMMA.16816.F32 R116, R44, R62.reuse, R116 ;  /* 0x0000003e2c74723c */ /* 0x080ff00000001874 */
[C---:B------:R-:W-:Y:S01]  /*90e0*/  HMMA.16816.F32 R120, R40.reuse, R62, R120 ;  /* 0x0000003e2878723c */ /* 0x040fe20000001878 */
[----:B------:R-:W3:Y:S07]  /*90f0*/  LDSM.16.MT88.4 R60, [R233+0x1100] ;  /* 0x00110000e93c783b */ /* 0x000eee0000004200 */
[-C--:B--2---:R-:W-:Y:S08]  /*9100*/  HMMA.16816.F32 R124, R40, R156.reuse, R124 ;  /* 0x0000009c287c723c */ /* 0x084ff0000000187c */
[C---:B------:R-:W-:Y:S08]  /*9110*/  HMMA.16816.F32 R128, R44.reuse, R156, R128 ;  /* 0x0000009c2c80723c */ /* 0x040ff00000001880 */
[-C--:B------:R-:W-:Y:S08]  /*9120*/  HMMA.16816.F32 R132, R44, R158.reuse, R132 ;  /* 0x0000009e2c84723c */ /* 0x080ff00000001884 */
[C---:B------:R-:W-:Y:S01]  /*9130*/  HMMA.16816.F32 R136, R40.reuse, R158, R136 ;  /* 0x0000009e2888723c */ /* 0x040fe20000001888 */
[----:B------:R-:W2:Y:S07]  /*9140*/  LDSM.16.MT88.4 R156, [R234+0x1100] ;  /* 0x00110000ea9c783b */ /* 0x000eae0000004200 */
[-C--:B-1----:R-:W-:Y:S08]  /*9150*/  HMMA.16816.F32 R140, R40, R56.reuse, R140 ;  /* 0x00000038288c723c */ /* 0x082ff0000000188c */
[C---:B------:R-:W-:Y:S08]  /*9160*/  HMMA.16816.F32 R144, R44.reuse, R56, R144 ;  /* 0x000000382c90723c */ /* 0x040ff00000001890 */
[-C--:B------:R-:W-:Y:S07]  /*9170*/  HMMA.16816.F32 R24, R44, R58.reuse, R24 ;  /* 0x0000003a2c18723c */ /* 0x080fee0000001818 */
[----:B------:R-:W-:Y:S01]  /*9180*/  FADD.FTZ R44, R202, R165 ;  /* 0x000000a5ca2c7221 */ /* 0x000fe20000010000 */
[----:B------:R-:W-:Y:S01]  /*9190*/  HMMA.16816.F32 R28, R40, R58, R28 ;  /* 0x0000003a281c723c */ /* 0x000fe2000000181c */
[----:B------:R-:W1:Y:S03]  /*91a0*/  LDSM.16.MT88.4 R56, [R236+0x1100] ;  /* 0x00110000ec38783b */ /* 0x000e660000004200 */
[----:B------:R-:W-:Y:S01]  /*91b0*/  FADD.FTZ R46, R201, R150 ;  /* 0x00000096c92e7221 */ /* 0x000fe20000010000 */
[----:B------:R-:W-:Y:S01]  /*91c0*/  F2FP.PACK_AB R47, R218, R219 ;  /* 0x000000dbda2f723e */ /* 0x000fe200000000ff */
[----:B------:R-:W-:Y:S01]  /*91d0*/  FADD.FTZ R45, R200, R149 ;  /* 0x00000095c82d7221 */ /* 0x000fe20000010000 */
[----:B---3--:R-:W-:Y:S01]  /*91e0*/  F2FP.PACK_AB R40, R198, R225 ;  /* 0x000000e1c628723e */ /* 0x008fe200000000ff */
[----:B------:R-:W-:Y:S01]  /*91f0*/  FADD.FTZ R150, R211, R44 ;  /* 0x0000002cd3967221 */ /* 0x000fe20000010000 */
[----:B------:R-:W-:Y:S01]  /*9200*/  F2FP.PACK_AB R41, R199, R197 ;  /* 0x000000c5c729723e */ /* 0x000fe200000000ff */
[----:B------:R-:W-:Y:S01]  /*9210*/  LDSM.16.MT88.4 R164, [R234+0x3100] ;  /* 0x00310000eaa4783b */ /* 0x000fe20000004200 */
[----:B------:R3:W-:Y:S01]  /*9220*/  MUFU.EX2 R211, R169 ;  /* 0x000000a900d37308 */ /* 0x0007e20000000800 */
[----:B------:R-:W-:Y:S01]  /*9230*/  F2FP.PACK_AB R42, R176, R180 ;  /* 0x000000b4b02a723e */ /* 0x000fe200000000ff */
[----:B------:R-:W-:Y:S01]  /*9240*/  FADD.FTZ R149, R212, R46 ;  /* 0x0000002ed4957221 */ /* 0x000fe20000010000 */
[----:B------:R-:W-:Y:S01]  /*9250*/  F2FP.PACK_AB R43, R177, R179 ;  /* 0x000000b3b12b723e */ /* 0x000fe200000000ff */
[----:B------:R-:W-:Y:S01]  /*9260*/  FADD.FTZ R148, R213, R45 ;  /* 0x0000002dd5947221 */ /* 0x000fe20000010000 */
[----:B----4-:R-:W-:Y:S01]  /*9270*/  F2FP.PACK_AB R44, R178, R224 ;  /* 0x000000e0b22c723e */ /* 0x010fe200000000ff */
[----:B------:R-:W-:Y:S01]  /*9280*/  FADD.FTZ R3, R173, R150 ;  /* 0x00000096ad037221 */ /* 0x000fe20000010000 */
[----:B------:R-:W-:Y:S02]  /*9290*/  F2FP.PACK_AB R45, R222, R223 ;  /* 0x000000dfde2d723e */ /* 0x000fe400000000ff */
[----:B------:R-:W-:Y:S01]  /*92a0*/  F2FP.PACK_AB R46, R221, R220 ;  /* 0x000000dcdd2e723e */ /* 0x000fe200000000ff */
[-C--:B------:R-:W-:Y:S01]  /*92b0*/  HMMA.16816.F32 R4, R40, R60.reuse, R4 ;  /* 0x0000003c2804723c */ /* 0x080fe20000001804 */
[----:B------:R4:W1:Y:S02]  /*92c0*/  MUFU.EX2 R212, R168 ;  /* 0x000000a800d47308 */ /* 0x0008640000000800 */
[----:B------:R-:W-:Y:S01]  /*92d0*/  MOV R173, R176 ;  /* 0x000000b000ad7202 */ /* 0x000fe20000000f00 */
[----:B------:R-:W-:Y:S01]  /*92e0*/  FADD.FTZ R150, R174, R3 ;  /* 0x00000003ae967221 */ /* 0x000fe20000010000 */
[----:B------:R-:W-:Y:S02]  /*92f0*/  F2FP.PACK_AB R202, R209, R210 ;  /* 0x000000d2d1ca723e */ /* 0x000fe400000000ff */
[----:B------:R-:W-:Y:S01]  /*9300*/  MOV R3, R194 ;  /* 0x000000c200037202 */ /* 0x000fe20000000f00 */
[C---:B------:R-:W-:Y:S03]  /*9310*/  HMMA.16816.F32 R8, R44.reuse, R60, R8 ;  /* 0x0000003c2c08723c */ /* 0x040fe60000001808 */
[----:B------:R-:W2:Y:S01]  /*9320*/  MUFU.EX2 R213, R185 ;  /* 0x000000b900d57308 */ /* 0x000ea20000000800 */
[----:B---3--:R-:W-:Y:S04]  /*9330*/  MOV R169, R180 ;  /* 0x000000b400a97202 */ /* 0x008fe80000000f00 */
[-C--:B------:R-:W-:Y:S08]  /*9340*/  HMMA.16816.F32 R12, R44, R62.reuse, R12 ;  /* 0x0000003e2c0c723c */ /* 0x080ff0000000180c */
[C---:B------:R-:W-:Y:S01]  /*9350*/  HMMA.16816.F32 R16, R40.reuse, R62, R16 ;  /* 0x0000003e2810723c */ /* 0x040fe20000001810 */
[----:B------:R-:W3:Y:S03]  /*9360*/  LDSM.16.MT88.4 R60, [R235+0x1100] ;  /* 0x00110000eb3c783b */ /* 0x000ee60000004200 */
[----:B----4-:R-:W-:Y:S02]  /*9370*/  MOV R168, R178 ;  /* 0x000000b200a87202 */ /* 0x010fe40000000f00 */
[----:B-1----:R-:W-:Y:S02]  /*9380*/  F2FP.PACK_AB R201, R211, R212 ;  /* 0x000000d4d3c9723e */ /* 0x002fe400000000ff */
[-C--:B--2---:R-:W-:Y:S04]  /*9390*/  HMMA.16816.F32 R20, R40, R156.reuse, R20 ;  /* 0x0000009c2814723c */ /* 0x084fe80000001814 */
[----:B------:R-:W-:Y:S04]  /*93a0*/  F2FP.PACK_AB R200, R213, R214 ;  /* 0x000000d6d5c8723e */ /* 0x000fe800000000ff */
        /* <DEDUP_REMOVED lines=8> */
[----:B------:R-:W2:Y:S07]  /*9430*/  LDSM.16.MT88.4 R56, [R235+0x3100] ;  /* 0x00310000eb38783b */ /* 0x000eae0000004200 */
[-C--:B---3--:R-:W-:Y:S08]  /*9440*/  HMMA.16816.F32 R76, R40, R60.reuse, R76 ;  /* 0x0000003c284c723c */ /* 0x088ff0000000184c */
[C---:B------:R-:W-:Y:S08]  /*9450*/  HMMA.16816.F32 R80, R44.reuse, R60, R80 ;  /* 0x0000003c2c50723c */ /* 0x040ff00000001850 */
[-C--:B------:R-:W-:Y:S08]  /*9460*/  HMMA.16816.F32 R84, R44, R62.reuse, R84 ;  /* 0x0000003e2c54723c */ /* 0x080ff00000001854 */
[C---:B------:R-:W-:Y:S01]  /*9470*/  HMMA.16816.F32 R88, R40.reuse, R62, R88 ;  /* 0x0000003e2858723c */ /* 0x040fe20000001858 */
[----:B------:R-:W-:Y:S07]  /*9480*/  LDSM.16.MT88.4 R60, [R235+0x1900] ;  /* 0x00190000eb3c783b */ /* 0x000fee0000004200 */
[-C--:B------:R-:W-:Y:S08]  /*9490*/  HMMA.16816.F32 R92, R40, R160.reuse, R92 ;  /* 0x000000a0285c723c */ /* 0x080ff0000000185c */
[C---:B------:R-:W-:Y:S08]  /*94a0*/  HMMA.16816.F32 R96, R44.reuse, R160, R96 ;  /* 0x000000a02c60723c */ /* 0x040ff00000001860 */
[-C--:B------:R-:W-:Y:S08]  /*94b0*/  HMMA.16816.F32 R100, R44, R162.reuse, R100 ;  /* 0x000000a22c64723c */ /* 0x080ff00000001864 */
[C---:B------:R-:W-:Y:S01]  /*94c0*/  HMMA.16816.F32 R104, R40.reuse, R162, R104 ;  /* 0x000000a22868723c */ /* 0x040fe20000001868 */
[----:B------:R-:W3:Y:S07]  /*94d0*/  LDSM.16.MT88.4 R160, [R233+0x1900] ;  /* 0x00190000e9a0783b */ /* 0x000eee0000004200 */
[-C--:B------:R-:W-:Y:S08]  /*94e0*/  HMMA.16816.F32 R108, R40, R164.reuse, R108 ;  /* 0x000000a4286c723c */ /* 0x080ff0000000186c */
[C---:B------:R-:W-:Y:S07]  /*94f0*/  HMMA.16816.F32 R112, R44.reuse, R164, R112 ;  /* 0x000000a42c70723c */ /* 0x040fee0000001870 */
[----:B------:R-:W-:Y:S01]  /*9500*/  F2FP.PACK_AB R164, R229, R226 ;  /* 0x000000e2e5a4723e */ /* 0x000fe200000000ff */
[-C--:B------:R-:W-:Y:S04]  /*9510*/  HMMA.16816.F32 R116, R44, R166.reuse, R116 ;  /* 0x000000a62c74723c */ /* 0x080fe80000001874 */
[----:B------:R-:W-:Y:S04]  /*9520*/  F2FP.PACK_AB R165, R228, R227 ;  /* 0x000000e3e4a5723e */ /* 0x000fe800000000ff */
[C---:B------:R-:W-:Y:S07]  /*9530*/  HMMA.16816.F32 R120, R40.reuse, R166, R120 ;  /* 0x000000a62878723c */ /* 0x040fee0000001878 */
[----:B------:R-:W-:Y:S01]  /*9540*/  F2FP.PACK_AB R166, R217, R230 ;  /* 0x000000e6d9a6723e */ /* 0x000fe200000000ff */
[-C--:B-1----:R-:W-:Y:S04]  /*9550*/  HMMA.16816.F32 R124, R40, R156.reuse, R124 ;  /* 0x0000009c287c723c */ /* 0x082fe8000000187c */
[----:B------:R-:W-:Y:S04]  /*9560*/  F2FP.PACK_AB R167, R215, R216 ;  /* 0x000000d8d7a7723e */ /* 0x000fe800000000ff */
[C---:B------:R-:W-:Y:S08]  /*9570*/  HMMA.16816.F32 R128, R44.reuse, R156, R128 ;  /* 0x0000009c2c80723c */ /* 0x040ff00000001880 */
[-C--:B------:R-:W-:Y:S08]  /*9580*/  HMMA.16816.F32 R132, R44, R158.reuse, R132 ;  /* 0x0000009e2c84723c */ /* 0x080ff00000001884 */
[C---:B------:R-:W-:Y:S01]  /*9590*/  HMMA.16816.F32 R136, R40.reuse, R158, R136 ;  /* 0x0000009e2888723c */ /* 0x040fe20000001888 */
[----:B------:R-:W1:Y:S07]  /*95a0*/  LDSM.16.MT88.4 R156, [R234+0x1900] ;  /* 0x00190000ea9c783b */ /* 0x000e6e0000004200 */
[-C--:B--2---:R-:W-:Y:S08]  /*95b0*/  HMMA.16816.F32 R140, R40, R56.reuse, R140 ;  /* 0x00000038288c723c */ /* 0x084ff0000000188c */
[C---:B------:R-:W-:Y:S07]  /*95c0*/  HMMA.16816.F32 R144, R44.reuse, R56, R144 ;  /* 0x000000382c90723c */ /* 0x040fee0000001890 */
[----:B------:R-:W-:Y:S01]  /*95d0*/  FADD.FTZ R57, R172, R148 ;  /* 0x00000094ac397221 */ /* 0x000fe20000010000 */
[-C--:B------:R-:W-:Y:S01]  /*95e0*/  HMMA.16816.F32 R24, R44, R58.reuse, R24 ;  /* 0x0000003a2c18723c */ /* 0x080fe20000001818 */
[----:B------:R-:W2:Y:S03]  /*95f0*/  LDSM.16.MT88.4 R44, [R236+0x1900] ;  /* 0x00190000ec2c783b */ /* 0x000ea60000004200 */
[----:B------:R-:W-:Y:S02]  /*9600*/  FADD.FTZ R148, R175, R57 ;  /* 0x00000039af947221 */ /* 0x000fe40000010000 */
[----:B------:R-:W-:Y:S02]  /*9610*/  FADD.FTZ R56, R206, R0 ;  /* 0x00000000ce387221 */ /* 0x000fe40000010000 */
[----:B------:R-:W-:Y:S01]  /*9620*/  HMMA.16816.F32 R28, R40, R58, R28 ;  /* 0x0000003a281c723c */ /* 0x000fe2000000181c */
[----:B------:R-:W4:Y:S03]  /*9630*/  LDSM.16.MT88.4 R40, [R233+0x3900] ;  /* 0x00390000e928783b */ /* 0x000f260000004200 */
[----:B------:R-:W-:Y:S02]  /*9640*/  FADD.FTZ R0, R207, R149 ;  /* 0x00000095cf007221 */ /* 0x000fe40000010000 */
[----:B------:R-:W-:Y:S02]  /*9650*/  FADD.FTZ R154, R171, R56 ;  /* 0x00000038ab9a7221 */ /* 0x000fe40000010000 */
[-C--:B---3--:R-:W-:Y:S01]  /*9660*/  HMMA.16816.F32 R176, R164, R160.reuse, R4 ;  /* 0x000000a0a4b0723c */ /* 0x088fe20000001804 */
[----:B------:R-:W3:Y:S04]  /*9670*/  LDSM.16.MT88.4 R56, [R234+0x3900] ;  /* 0x00390000ea38783b */ /* 0x000ee80000004200 */
[----:B------:R-:W-:Y:S01]  /*9680*/  FADD.FTZ R149, R205, R0 ;  /* 0x00000000cd957221 */ /* 0x000fe20000010000 */
[----:B------:R-:W-:Y:S01]  /*9690*/  MOV R0, R193 ;  /* 0x000000c100007202 */ /* 0x000fe20000000f00 */
[----:B------:R-:W-:Y:S01]  /*96a0*/  FADD.FTZ R3, R3, R154 ;  /* 0x0000009a03037221 */ /* 0x000fe20000010000 */
[C---:B------:R-:W-:Y:S01]  /*96b0*/  HMMA.16816.F32 R180, R200.reuse, R160, R8 ;  /* 0x000000a0c8b4723c */ /* 0x040fe20000001808 */
[----:B------:R-:W2:Y:S03]  /*96c0*/  LDSM.16.MT88.4 R204, [R236+0x3900] ;  /* 0x00390000eccc783b */ /* 0x000ea60000004200 */
[----:B------:R-:W-:Y:S01]  /*96d0*/  FADD.FTZ R0, R0, R150 ;  /* 0x0000009600007221 */ /* 0x000fe20000010000 */
[----:B------:R-:W-:Y:S02]  /*96e0*/  MOV R154, R151 ;  /* 0x00000097009a7202 */ /* 0x000fe40000000f00 */
[----:B------:R-:W-:Y:S01]  /*96f0*/  MOV R9, R191 ;  /* 0x000000bf00097202 */ /* 0x000fe20000000f00 */
[-C--:B------:R-:W-:Y:S01]  /*9700*/  HMMA.16816.F32 R184, R200, R162.reuse, R12 ;  /* 0x000000a2c8b8723c */ /* 0x080fe2000000180c */
[----:B------:R-:W2:Y:S03]  /*9710*/  LDSM.16.MT88.4 R4, [R235+0x3900] ;  /* 0x00390000eb04783b */ /* 0x000ea60000004200 */
[----:B------:R-:W-:Y:S02]  /*9720*/  MOV R8, R190 ;  /* 0x000000be00087202 */ /* 0x000fe40000000f00 */
[----:B------:R-:W-:Y:S02]  /*9730*/  MOV R11, R195 ;  /* 0x000000c3000b7202 */ /* 0x000fe40000000f00 */
[C---:B------:R-:W-:Y:S04]  /*9740*/  HMMA.16816.F32 R160, R164.reuse, R162, R16 ;  /* 0x000000a2a4a0723c */ /* 0x040fe80000001810 */
[----:B------:R-:W-:Y:S01]  /*9750*/  MOV R15, R173 ;  /* 0x000000ad000f7202 */ /* 0x000fe20000000f00 */
[----:B------:R-:W-:Y:S01]  /*9760*/  FADD.FTZ R8, R8, R148 ;  /* 0x0000009408087221 */ /* 0x000fe20000010000 */
[----:B------:R-:W-:Y:S02]  /*9770*/  MOV R12, R192 ;  /* 0x000000c0000c7202 */ /* 0x000fe40000000f00 */
[-C--:B-1----:R-:W-:Y:S04]  /*9780*/  HMMA.16816.F32 R172, R164, R156.reuse, R20 ;  /* 0x0000009ca4ac723c */ /* 0x082fe80000001814 */
[----:B------:R-:W-:Y:S01]  /*9790*/  MOV R14, R170 ;  /* 0x000000aa000e7202 */ /* 0x000fe20000000f00 */
[----:B------:R-:W-:Y:S01]  /*97a0*/  FADD.FTZ R11, R11, R8 ;  /* 0x000000080b0b7221 */ /* 0x000fe20000010000 */
[----:B------:R-:W-:Y:S01]  /*97b0*/  MOV R13, R169 ;  /* 0x000000a9000d7202 */ /* 0x000fe20000000f00 */
[----:B------:R-:W-:Y:S01]  /*97c0*/  FADD.FTZ R12, R12, R149 ;  /* 0x000000950c0c7221 */ /* 0x000fe20000010000 */
[----:B------:R-:W-:Y:S04]  /*97d0*/  MOV R22, R189 ;  /* 0x000000bd00167202 */ /* 0x000fe80000000f00 */
[----:B------:R-:W-:Y:S01]  /*97e0*/  MOV R23, R188 ;  /* 0x000000bc00177202 */ /* 0x000fe20000000f00 */
[----:B------:R-:W-:Y:S01]  /*97f0*/  FADD.FTZ R3, R22, R3 ;  /* 0x0000000316037221 */ /* 0x000fe20000010000 */
[C---:B------:R-:W-:Y:S04]  /*9800*/  HMMA.16816.F32 R188, R200.reuse, R156, R32 ;  /* 0x0000009cc8bc723c */ /* 0x040fe80000001820 */
[----:B------:R-:W-:Y:S01]  /*9810*/  MOV R19, R168 ;  /* 0x000000a800137202 */ /* 0x000fe20000000f00 */
[----:B------:R-:W-:Y:S01]  /*9820*/  FADD.FTZ R0, R23, R0 ;  /* 0x0000000017007221 */ /* 0x000fe20000010000 */
[----:B------:R-:W-:Y:S01]  /*9830*/  MOV R18, R199 ;  /* 0x000000c700127202 */ /* 0x000fe20000000f00 */
[----:B------:R-:W-:Y:S01]  /*9840*/  FADD.FTZ R12, R9, R12 ;  /* 0x0000000c090c7221 */ /* 0x000fe20000010000 */
[-C--:B------:R-:W-:Y:S04]  /*9850*/  HMMA.16816.F32 R192, R200, R158.reuse, R36 ;  /* 0x0000009ec8c0723c */ /* 0x080fe80000001824 */
[----:B------:R-:W-:Y:S01]  /*9860*/  MOV R17, R198 ;  /* 0x000000c600117202 */ /* 0x000fe20000000f00 */
[----:B------:R-:W-:Y:S01]  /*9870*/  FADD.FTZ R9, R225, R0 ;  /* 0x00000000e1097221 */ /* 0x000fe20000010000 */
[----:B------:R-:W-:Y:S02]  /*9880*/  MOV R16, R197 ;  /* 0x000000c500107202 */ /* 0x000fe40000000f00 */
[C---:B------:R-:W-:Y:S04]  /*9890*/  HMMA.16816.F32 R156, R164.reuse, R158, R48 ;  /* 0x0000009ea49c723c */ /* 0x040fe80000001830 */
[----:B------:R-:W-:Y:S01]  /*98a0*/  MOV R10, R196 ;  /* 0x000000c4000a7202 */ /* 0x000fe20000000f00 */
[----:B------:R-:W-:Y:S01]  /*98b0*/  FADD.FTZ R8, R16, R12 ;  /* 0x0000000c10087221 */ /* 0x000fe20000010000 */
[----:B------:R-:W-:Y:S02]  /*98c0*/  MOV R149, R152 ;  /* 0x0000009800957202 */ /* 0x000fe40000000f00 */
[-C--:B--2---:R-:W-:Y:S04]  /*98d0*/  HMMA.16816.F32 R168, R164, R44.reuse, R52 ;  /* 0x0000002ca4a8723c */ /* 0x084fe80000001834 */
[----:B------:R-:W-:Y:S02]  /*98e0*/  FADD.FTZ R10, R10, R3 ;  /* 0x000000030a0a7221 */ /* 0x000fe40000010000 */
[----:B------:R-:W-:Y:S02]  /*98f0*/  FADD.FTZ R3, R224, R11 ;  /* 0x0000000be0037221 */ /* 0x000fe40000010000 */
[C---:B------:R-:W-:Y:S04]  /*9900*/  HMMA.16816.F32 R196, R200.reuse, R44, R64 ;  /* 0x0000002cc8c4723c */ /* 0x040fe80000001840 */
[----:B------:R-:W-:Y:S02]  /*9910*/  FADD.FTZ R11, R17, R9 ;  /* 0x00000009110b7221 */ /* 0x000fe40000010000 */
[----:B------:R-:W-:Y:S02]  /*9920*/  FADD.FTZ R0, R223, R10 ;  /* 0x0000000adf007221 */ /* 0x000fe40000010000 */
[-C--:B------:R-:W-:Y:S04]  /*9930*/  HMMA.16816.F32 R68, R200, R46.reuse, R68 ;  /* 0x0000002ec844723c */ /* 0x080fe80000001844 */
        /* <DEDUP_REMOVED lines=9> */
[----:B------:R-:W-:Y:S04]  /*99d0*/  FADD.FTZ R8, R221, R0 ;  /* 0x00000000dd087221 */ /* 0x000fe80000010000 */
[-C--:B------:R-:W-:Y:S04]  /*99e0*/  HMMA.16816.F32 R84, R200, R62.reuse, R84 ;  /* 0x0000003ec854723c */ /* 0x080fe80000001854 */
[----:B------:R-:W-:Y:S04]  /*99f0*/  FADD.FTZ R8, R214, R8 ;  /* 0x00000008d6087221 */ /* 0x000fe80000010000 */
[C---:B------:R-:W-:Y:S08]  /*9a00*/  HMMA.16816.F32 R88, R164.reuse, R62, R88 ;  /* 0x0000003ea458723c */ /* 0x040ff00000001858 */
[-C--:B----4-:R-:W-:Y:S08]  /*9a10*/  HMMA.16816.F32 R92, R164, R40.reuse, R92 ;  /* 0x00000028a45c723c */ /* 0x090ff0000000185c */
[C---:B------:R-:W-:Y:S08]  /*9a20*/  HMMA.16816.F32 R96, R200.reuse, R40, R96 ;  /* 0x00000028c860723c */ /* 0x040ff00000001860 */
        /* <DEDUP_REMOVED lines=10> */
[-C--:B------:R-:W-:Y:S08]  /*9ad0*/  HMMA.16816.F32 R140, R164, R4.reuse, R140 ;  /* 0x00000004a48c723c */ /* 0x080ff0000000188c */
[C---:B------:R-:W-:Y:S07]  /*9ae0*/  HMMA.16816.F32 R144, R200.reuse, R4, R144 ;  /* 0x00000004c890723c */ /* 0x040fee0000001890 */
[----:B------:R-:W-:Y:S01]  /*9af0*/  FADD.FTZ R4, R13, R11 ;  /* 0x0000000b0d047221 */ /* 0x000fe20000010000 */
[-C--:B------:R-:W-:Y:S04]  /*9b00*/  HMMA.16816.F32 R200, R200, R6.reuse, R24 ;  /* 0x00000006c8c8723c */ /* 0x080fe80000001818 */
[----:B------:R-:W-:Y:S02]  /*9b10*/  FADD.FTZ R9, R15, R4 ;  /* 0x000000040f097221 */ /* 0x000fe40000010000 */
[----:B------:R-:W-:Y:S02]  /*9b20*/  FADD.FTZ R5, R231, R3 ;  /* 0x00000003e7057221 */ /* 0x000fe40000010000 */
[----:B------:R-:W-:Y:S01]  /*9b30*/  FADD.FTZ R3, R226, R9 ;  /* 0x00000009e2037221 */ /* 0x000fe20000010000 */
[----:B------:R-:W-:Y:S04]  /*9b40*/  HMMA.16816.F32 R164, R164, R6, R28 ;  /* 0x00000006a4a4723c */ /* 0x000fe8000000181c */
[----:B------:R-:W-:Y:S02]  /*9b50*/  FADD.FTZ R4, R218, R10 ;  /* 0x0000000ada047221 */ /* 0x000fe40000010000 */
[----:B------:R-:W-:Y:S02]  /*9b60*/  FADD.FTZ R0, R227, R5 ;  /* 0x00000005e3007221 */ /* 0x000fe40000010000 */
[----:B------:R-:W-:Y:S04]  /*9b70*/  FADD.FTZ R3, R229, R3 ;  /* 0x00000003e5037221 */ /* 0x000fe80000010000 */
[----:B------:R-:W-:Y:S02]  /*9b80*/  FADD.FTZ R4, R212, R4 ;  /* 0x00000004d4047221 */ /* 0x000fe40000010000 */
[----:B------:R-:W-:Y:S02]  /*9b90*/  FADD.FTZ R5, R228, R0 ;  /* 0x00000000e4057221 */ /* 0x000fe40000010000 */
[----:B------:R-:W-:Y:S02]  /*9ba0*/  FADD.FTZ R6, R230, R3 ;  /* 0x00000003e6067221 */ /* 0x000fe40000010000 */
[----:B------:R-:W-:Y:S02]  /*9bb0*/  FADD.FTZ R0, R213, R8 ;  /* 0x00000008d5007221 */ /* 0x000fe40000010000 */
[----:B------:R-:W-:Y:S02]  /*9bc0*/  FADD.FTZ R6, R217, R6 ;  /* 0x00000006d9067221 */ /* 0x000fe40000010000 */
[----:B------:R-:W-:Y:S02]  /*9bd0*/  FADD.FTZ R4, R211, R4 ;  /* 0x00000004d3047221 */ /* 0x000fe40000010000 */
[----:B------:R-:W-:Y:S01]  /*9be0*/  FADD.FTZ R5, R216, R5 ;  /* 0x00000005d8057221 */ /* 0x000fe20000010000 */
[----:B------:R-:W-:Y:S01]  /*9bf0*/  STL [R1+0x14], R6 ;  /* 0x0000140601007387 */ /* 0x000fe20000100800 */
[----:B------:R-:W-:Y:S02]  /*9c00*/  FADD.FTZ R3, R210, R0 ;  /* 0x00000000d2037221 */ /* 0x000fe40000010000 */
[----:B------:R-:W-:Y:S02]  /*9c10*/  FADD.FTZ R0, R208, R4 ;  /* 0x00000004d0007221 */ /* 0x000fe40000010000 */
[----:B------:R-:W-:Y:S02]  /*9c20*/  FADD.FTZ R4, R215, R5 ;  /* 0x00000005d7047221 */ /* 0x000fe40000010000 */
[----:B------:R-:W-:Y:S02]  /*9c30*/  FADD.FTZ R3, R209, R3 ;  /* 0x00000003d1037221 */ /* 0x000fe40000010000 */
[----:B------:R-:W-:Y:S01]  /*9c40*/  FADD.FTZ R0, R155, R0 ;  /* 0x000000009b007221 */ /* 0x000fe20000010000 */
[----:B------:R-:W-:Y:S01]  /*9c50*/  STL [R1+0x20], R4 ;  /* 0x0000200401007387 */ /* 0x000fe20000100800 */
[----:B------:R-:W-:Y:S03]  /*9c60*/  MOV R155, R2 ;  /* 0x00000002009b7202 */ /* 0x000fe60000000f00 */
[----:B------:R-:W-:Y:S04]  /*9c70*/  STL [R1+0x1c], R3 ;  /* 0x00001c0301007387 */ /* 0x000fe80000100800 */
[----:B------:R1:W-:Y:S02]  /*9c80*/  STL [R1+0x18], R0 ;  /* 0x0000180001007387 */ /* 0x0003e40000100800 */
[----:B-1----:R-:W-:Y:S01]  /*9c90*/  MOV R0, R153 ;  /* 0x0000009900007202 */ /* 0x002fe20000000f00 */
[----:B-----5:R-:W-:-:S05]  /*9ca0*/  @P0 BRA `(.L_x_709) ;  /* 0xffffc5b000000947 */ /* 0x020fca000383ffff */
.L_x_708:
[----:B-1----:R-:W2:Y:S04]  /*9cb0*/  LDL.LU R6, [R1+0x14] ;  /* 0x0000140001067983 */ /* 0x002ea80000300800 */
[----:B------:R-:W1:Y:S01]  /*9cc0*/  S2R R8, SR_TID.X ;  /* 0x0000000000087919 */ /* 0x000e620000002100 */
[----:B------:R-:W-:Y:S01]  /*9cd0*/  MOV R150, c[0x0][0x4e8] ;  /* 0x00013a0000967a02 */ /* 0x000fe20000000f00 */
[----:B------:R-:W3:Y:S01]  /*9ce0*/  S2UR UR7, SR_CTAID.Y ;  /* 0x00000000000779c3 */ /* 0x000ee20000002600 */
[----:B------:R-:W-:Y:S01]  /*9cf0*/  ULDC.64 UR4, c[0x0][0x490] ;  /* 0x0001240000047ab9 */ /* 0x000fe20000000a00 */
[----:B------:R-:W4:Y:S04]  /*9d00*/  LDL.LU R3, [R1+0x20] ;  /* 0x0000200001037983 */ /* 0x000f280000300800 */
[----:B------:R-:W4:Y:S04]  /*9d10*/  LDL.LU R5, [R1+0x1c] ;  /* 0x00001c0001057983 */ /* 0x000f280000300800 */
[----:B------:R-:W4:Y:S04]  /*9d20*/  LDL.LU R4, [R1+0x18] ;  /* 0x0000180001047983 */ /* 0x000f280000300800 */
[----:B------:R-:W4:Y:S01]  /*9d30*/  LDL.LU R9, [R1+0x40] ;  /* 0x0000400001097983 */ /* 0x000f220000300800 */
[----:B------:R-:W-:-:S03]  /*9d40*/  ISETP.NE.AND P0, PT, R150, 0x1, PT ;  /* 0x000000019600780c */ /* 0x000fc60003f05270 */
[----:B------:R-:W4:Y:S01]  /*9d50*/  LDL.LU R154, [R1+0x44] ;  /* 0x00004400019a7983 */ /* 0x000f220000300800 */
[----:B---3--:R-:W-:-:S04]  /*9d60*/  USHF.R.S32.HI UR6, URZ, 0x1f, UR7 ;  /* 0x0000001f3f067899 */ /* 0x008fc80008011407 */
[----:B------:R-:W-:Y:S02]  /*9d70*/  UIMAD UR8, UR6, UR4, URZ ;  /* 0x00000004060872a4 */ /* 0x000fe4000f8e023f */
[----:B------:R-:W-:Y:S02]  /*9d80*/  UIMAD.WIDE.U32 UR10, UR7, UR4, URZ ;  /* 0x00000004070a72a5 */ /* 0x000fe4000f8e003f */
[----:B------:R-:W-:-:S03]  /*9d90*/  UIMAD UR8, UR7, UR5, UR8 ;  /* 0x00000005070872a4 */ /* 0x000fc6000f8e0208 */
[----:B------:R-:W-:Y:S02]  /*9da0*/  ULDC.64 UR4, c[0x0][0x3e8] ;  /* 0x0000fa0000047ab9 */ /* 0x000fe40000000a00 */
[----:B------:R-:W-:Y:S02]  /*9db0*/  UIMAD.WIDE.U32 UR14, UR7, UR4, URZ ;  /* 0x00000004070e72a5 */ /* 0x000fe4000f8e003f */
[----:B------:R-:W-:-:S04]  /*9dc0*/  UIMAD UR6, UR6, UR4, URZ ;  /* 0x00000004060672a4 */ /* 0x000fc8000f8e023f */
[----:B------:R-:W-:Y:S01]  /*9dd0*/  UIMAD UR5, UR7, UR5, UR6 ;  /* 0x00000005070572a4 */ /* 0x000fe2000f8e0206 */
[----:B------:R-:W-:Y:S06]  /*9de0*/  BAR.SYNC.DEFER_BLOCKING 0x1, 0x80 ;  /* 0x0042000000007b1d */ /* 0x000fec0000010000 */
[----:B--2---:R-:W2:Y:S04]  /*9df0*/  SHFL.BFLY PT, R16, R6, 0x2, 0x1f ;  /* 0x0c401f0006107f89 */ /* 0x004ea800000e0000 */
[----:B----4-:R-:W3:Y:S04]  /*9e00*/  SHFL.BFLY PT, R12, R3, 0x2, 0x1f ;  /* 0x0c401f00030c7f89 */ /* 0x010ee800000e0000 */
[----:B------:R-:W4:Y:S04]  /*9e10*/  SHFL.BFLY PT, R10, R5, 0x2, 0x1f ;  /* 0x0c401f00050a7f89 */ /* 0x000f2800000e0000 */
[----:B------:R-:W1:Y:S01]  /*9e20*/  SHFL.BFLY PT, R15, R4, 0x2, 0x1f ;  /* 0x0c401f00040f7f89 */ /* 0x000e6200000e0000 */
[----:B------:R-:W-:Y:S01]  /*9e30*/  MOV R17, R9 ;  /* 0x0000000900117202 */ /* 0x000fe20000000f00 */
[----:B--2---:R-:W-:-:S05]  /*9e40*/  FADD.FTZ R16, R16, R6 ;  /* 0x0000000610107221 */ /* 0x004fca0000010000 */
[----:B------:R-:W2:Y:S01]  /*9e50*/  SHFL.BFLY PT, R0, R16, 0x1, 0x1f ;  /* 0x0c201f0010007f89 */ /* 0x000ea200000e0000 */
[----:B---3--:R-:W-:Y:S02]  /*9e60*/  FADD.FTZ R12, R12, R3 ;  /* 0x000000030c0c7221 */ /* 0x008fe40000010000 */
[----:B----4-:R-:W-:-:S03]  /*9e70*/  FADD.FTZ R10, R10, R5 ;  /* 0x000000050a0a7221 */ /* 0x010fc60000010000 */
[----:B------:R-:W3:Y:S01]  /*9e80*/  SHFL.BFLY PT, R3, R12, 0x1, 0x1f ;  /* 0x0c201f000c037f89 */ /* 0x000ee200000e0000 */
[----:B-1----:R-:W-:Y:S01]  /*9e90*/  SHF.R.S32.HI R5, RZ, 0x1f, R8 ;  /* 0x0000001fff057819 */ /* 0x002fe20000011408 */
[----:B------:R-:W-:Y:S02]  /*9ea0*/  FADD.FTZ R15, R15, R4 ;  /* 0x000000040f0f7221 */ /* 0x000fe40000010000 */
[----:B------:R-:W1:Y:S01]  /*9eb0*/  SHFL.BFLY PT, R4, R10, 0x1, 0x1f ;  /* 0x0c201f000a047f89 */ /* 0x000e6200000e0000 */
[CC--:B------:R-:W-:Y:S02]  /*9ec0*/  LEA.HI R149, R5.reuse, R8.reuse, RZ, 0x5 ;  /* 0x0000000805957211 */ /* 0x0c0fe400078f28ff */
[----:B------:R-:W-:Y:S01]  /*9ed0*/  LEA.HI R5, R5, R8, RZ, 0x2 ;  /* 0x0000000805057211 */ /* 0x000fe200078f10ff */
[----:B------:R-:W4:Y:S01]  /*9ee0*/  SHFL.BFLY PT, R7, R15, 0x1, 0x1f ;  /* 0x0c201f000f077f89 */ /* 0x000f2200000e0000 */
[----:B------:R-:W-:Y:S02]  /*9ef0*/  LOP3.LUT R6, R149, 0xffffffe0, RZ, 0xc0, !PT ;  /* 0xffffffe095067812 */ /* 0x000fe400078ec0ff */
[----:B------:R-:W-:Y:S01]  /*9f00*/  LOP3.LUT R18, R5, 0xfffffffc, RZ, 0xc0, !PT ;  /* 0xfffffffc05127812 */ /* 0x000fe200078ec0ff */
[----:B--2---:R-:W-:Y:S01]  /*9f10*/  FADD.FTZ R16, R16, R0 ;  /* 0x0000000010107221 */ /* 0x004fe20000010000 */
[----:B------:R-:W-:-:S02]  /*9f20*/  MOV R0, RZ ;  /* 0x000000ff00007202 */ /* 0x000fc40000000f00 */
[----:B------:R-:W-:Y:S02]  /*9f30*/  IADD3 R18, -R18, R8, RZ ;  /* 0x0000000812127210 */ /* 0x000fe40007ffe1ff */
[----:B------:R-:W-:Y:S01]  /*9f40*/  FSETP.NE.FTZ.AND P3, PT, R16, RZ, PT ;  /* 0x000000ff1000720b */ /* 0x000fe20003f75000 */
[----:B---3--:R-:W-:Y:S02]  /*9f50*/  FADD.FTZ R12, R12, R3 ;  /* 0x000000030c0c7221 */ /* 0x008fe40000010000 */
[----:B------:R-:W-:-:S03]  /*9f60*/  @P0 IMAD.HI.U32 R3, R9, c[0x0][0x4ec], RZ ;  /* 0x00013b0009030a27 */ /* 0x000fc600078e00ff */
[----:B------:R-:W-:Y:S01]  /*9f70*/  FSETP.NE.FTZ.AND P2, PT, R12, RZ, PT ;  /* 0x000000ff0c00720b */ /* 0x000fe20003f55000 */
[----:B-1----:R-:W-:Y:S01]  /*9f80*/  FADD.FTZ R10, R10, R4 ;  /* 0x000000040a0a7221 */ /* 0x002fe20000010000 */
[----:B------:R-:W-:Y:S02]  /*9f90*/  MOV R4, RZ ;  /* 0x000000ff00047202 */ /* 0x000fe40000000f00 */
[----:B------:R-:W-:-:S03]  /*9fa0*/  @P0 SHF.R.U32.HI R17, RZ, c[0x0][0x4f0], R3 ;  /* 0x00013c00ff110a19 */ /* 0x000fc60000011603 */
[----:B------:R-:W1:Y:S01]  /*9fb0*/  @P3 MUFU.RCP R0, R16 ;  /* 0x0000001000003308 */ /* 0x000e620000001000 */
[----:B------:R-:W-:Y:S01]  /*9fc0*/  FSETP.NE.FTZ.AND P1, PT, R10, RZ, PT ;  /* 0x000000ff0a00720b */ /* 0x000fe20003f35000 */
[----:B----4-:R-:W-:Y:S01]  /*9fd0*/  FADD.FTZ R15, R15, R7 ;  /* 0x000000070f0f7221 */ /* 0x010fe20000010000 */
[----:B------:R-:W-:Y:S02]  /*9fe0*/  IADD3 R3, -R6, R8, RZ ;  /* 0x0000000806037210 */ /* 0x000fe40007ffe1ff */
[----:B------:R-:W-:Y:S02]  /*9ff0*/  IADD3 R6, -R17, RZ, RZ ;  /* 0x000000ff11067210 */ /* 0x000fe40007ffe1ff */
[----:B------:R-:W-:Y:S01]  /*a000*/  LOP3.LUT P4, RZ, R3, 0x3, RZ, 0xc0, !PT ;  /* 0x0000000303ff7812 */ /* 0x000fe2000788c0ff */
[----:B------:R-:W2:Y:S01]  /*a010*/  @P2 MUFU.RCP R4, R12 ;  /* 0x0000000c00042308 */ /* 0x000ea20000001000 */
[C---:B-1----:R-:W-:Y:S02]  /*a020*/  FMUL.FTZ R54, R0.reuse, R92 ;  /* 0x0000005c00367220 */ /* 0x042fe40000410000 */
[----:B------:R-:W3:Y:S01]  /*a030*/  LDL.LU R92, [R1+0x38] ;  /* 0x00003800015c7983 */ /* 0x000ee20000300800 */
[----:B------:R-:W-:-:S02]  /*a040*/  FMUL.FTZ R89, R0, R89 ;  /* 0x0000005900597220 */ /* 0x000fc40000410000 */
[C---:B------:R-:W-:Y:S01]  /*a050*/  FMUL.FTZ R58, R0.reuse, R88 ;  /* 0x00000058003a7220 */ /* 0x040fe20000410000 */
[----:B------:R-:W-:Y:S01]  /*a060*/  FSETP.NE.FTZ.AND P0, PT, R15, RZ, PT ;  /* 0x000000ff0f00720b */ /* 0x000fe20003f15000 */
[----:B------:R-:W-:Y:S02]  /*a070*/  FMUL.FTZ R177, R0, R177 ;  /* 0x000000b100b17220 */ /* 0x000fe40000410000 */
[C---:B--2---:R-:W-:Y:S02]  /*a080*/  FMUL.FTZ R91, R4.reuse, R91 ;  /* 0x0000005b045b7220 */ /* 0x044fe40000410000 */
[----:B------:R-:W-:Y:S01]  /*a090*/  FMUL.FTZ R57, R4, R90 ;  /* 0x0000005a04397220 */ /* 0x000fe20000410000 */
[----:B------:R-:W-:Y:S01]  /*a0a0*/  F2FP.PACK_AB R58, R89, R58 ;  /* 0x0000003a593a723e */ /* 0x000fe200000000ff */
[----:B------:R1:W5:Y:S01]  /*a0b0*/  LDL R90, [R1+0x8] ;  /* 0x00000800015a7983 */ /* 0x0003620000100800 */
[C---:B------:R-:W-:Y:S02]  /*a0c0*/  FMUL.FTZ R176, R0.reuse, R176 ;  /* 0x000000b000b07220 */ /* 0x040fe40000410000 */
[----:B------:R-:W-:Y:S01]  /*a0d0*/  F2FP.PACK_AB R57, R91, R57 ;  /* 0x000000395b39723e */ /* 0x000fe200000000ff */
[----:B------:R1:W5:Y:S01]  /*a0e0*/  LDL R89, [R1+0x28] ;  /* 0x0000280001597983 */ /* 0x0003620000100800 */
[----:B------:R-:W-:-:S02]  /*a0f0*/  FMUL.FTZ R161, R0, R161 ;  /* 0x000000a100a17220 */ /* 0x000fc40000410000 */
[C---:B------:R-:W-:Y:S01]  /*a100*/  FMUL.FTZ R20, R0.reuse, R160 ;  /* 0x000000a000147220 */ /* 0x040fe20000410000 */
[----:B------:R-:W2:Y:S01]  /*a110*/  LDL R91, [R1+0x3c] ;  /* 0x00003c00015b7983 */ /* 0x000ea20000100800 */
[----:B------:R-:W-:Y:S01]  /*a120*/  MOV R3, RZ ;  /* 0x000000ff00037202 */ /* 0x000fe20000000f00 */
[C---:B------:R-:W-:Y:S02]  /*a130*/  FMUL.FTZ R173, R0.reuse, R173 ;  /* 0x000000ad00ad7220 */ /* 0x040fe40000410000 */
[C---:B------:R-:W-:Y:S02]  /*a140*/  FMUL.FTZ R26, R0.reuse, R172 ;  /* 0x000000ac001a7220 */ /* 0x040fe40000410000 */
[C---:B------:R-:W-:Y:S01]  /*a150*/  FMUL.FTZ R157, R0.reuse, R157 ;  /* 0x0000009d009d7220 */ /* 0x040fe20000410000 */
[----:B------:R-:W4:Y:S01]  /*a160*/  @P1 MUFU.RCP R3, R10 ;  /* 0x0000000a00031308 */ /* 0x000f220000001000 */
        /* <DEDUP_REMOVED lines=21> */
[----:B------:R-:W-:Y:S01]  /*a2c0*/  FMUL.FTZ R164, R0, R164 ;  /* 0x000000a400a47220 */ /* 0x000fe20000410000 */
[----:B------:R-:W-:Y:S01]  /*a2d0*/  MOV R0, RZ ;  /* 0x000000ff00007202 */ /* 0x000fe20000000f00 */
[----:B----4-:R-:W-:Y:S01]  /*a2e0*/  FMUL.FTZ R64, R3, R68 ;  /* 0x0000004403407220 */ /* 0x010fe20000410000 */
[----:B------:R-:W-:Y:S01]  /*a2f0*/  SHF.R.S32.HI R8, RZ, 0x2, R5 ;  /* 0x00000002ff087819 */ /* 0x000fe20000011405 */
[----:B------:R-:W-:-:S03]  /*a300*/  IMAD R148, R6, c[0x0][0x4e8], R9 ;  /* 0x00013a0006947a24 */ /* 0x000fc600078e0209 */
[----:B------:R-:W4:Y:S01]  /*a310*/  @P0 MUFU.RCP R0, R15 ;  /* 0x0000000f00000308 */ /* 0x000f220000001000 */
        /* <DEDUP_REMOVED lines=31> */
[----:B------:R-:W-:Y:S01]  /*a510*/  SHF.R.S32.HI R3, RZ, 0x1f, R5 ;  /* 0x0000001fff037819 */ /* 0x000fe20000011405 */
[----:B------:R-:W1:Y:S03]  /*a520*/  @P0 MUFU.LG2 R15, R15 ;  /* 0x0000000f000f0308 */ /* 0x000e660000000c00 */
[----:B------:R-:W-:Y:S01]  /*a530*/  LEA.HI R3, R3, R8, RZ, 0x3 ;  /* 0x0000000803037211 */ /* 0x000fe200078f18ff */
[C---:B------:R-:W-:Y:S01]  /*a540*/  FMUL.FTZ R179, R4.reuse, R179 ;  /* 0x000000b304b37220 */ /* 0x040fe20000410000 */
[----:B------:R-:W-:Y:S01]  /*a550*/  MOV R6, UR10 ;  /* 0x0000000a00067c02 */ /* 0x000fe20008000f00 */
[C---:B------:R-:W-:Y:S01]  /*a560*/  FMUL.FTZ R178, R4.reuse, R178 ;  /* 0x000000b204b27220 */ /* 0x040fe20000410000 */
[----:B------:R-:W-:Y:S01]  /*a570*/  LOP3.LUT R3, R3, 0xfffffff8, RZ, 0xc0, !PT ;  /* 0xfffffff803037812 */ /* 0x000fe200078ec0ff */
        /* <DEDUP_REMOVED lines=27> */
[----:B------:R-:W-:Y:S01]  /*a730*/  FMUL.FTZ R166, R4, R166 ;  /* 0x000000a604a67220 */ /* 0x000fe20000410000 */
[----:B------:R-:W-:Y:S01]  /*a740*/  MOV R4, UR14 ;  /* 0x0000000e00047c02 */ /* 0x000fe20008000f00 */
[C---:B----4-:R-:W-:Y:S02]  /*a750*/  FMUL.FTZ R83, R0.reuse, R83 ;  /* 0x0000005300537220 */ /* 0x050fe40000410000 */
[----:B------:R-:W-:Y:S01]  /*a760*/  FMUL.FTZ R59, R0, R82 ;  /* 0x00000052003b7220 */ /* 0x000fe20000410000 */
[----:B------:R-:W-:Y:S01]  /*a770*/  IADD3 R14, R8, -R3, RZ ;  /* 0x80000003080e7210 */ /* 0x000fe20007ffe0ff */
[C---:B------:R-:W-:Y:S01]  /*a780*/  FMUL.FTZ R183, R0.reuse, R183 ;  /* 0x000000b700b77220 */ /* 0x040fe20000410000 */
[----:B------:R-:W-:Y:S01]  /*a790*/  MOV R8, R6 ;  /* 0x0000000600087202 */ /* 0x000fe20000000f00 */
[C---:B------:R-:W-:Y:S01]  /*a7a0*/  FMUL.FTZ R25, R0.reuse, R182 ;  /* 0x000000b600197220 */ /* 0x040fe20000410000 */
[----:B------:R-:W-:Y:S01]  /*a7b0*/  MOV R6, R4 ;  /* 0x0000000400067202 */ /* 0x000fe20000000f00 */
[C---:B------:R-:W-:Y:S01]  /*a7c0*/  FMUL.FTZ R187, R0.reuse, R187 ;  /* 0x000000bb00bb7220 */ /* 0x040fe20000410000 */
[----:B------:R-:W-:Y:S01]  /*a7d0*/  @P2 MOV R3, 0x3f317218 ;  /* 0x3f31721800032802 */ /* 0x000fe20000000f00 */
[C---:B------:R-:W-:Y:S01]  /*a7e0*/  FMUL.FTZ R23, R0.reuse, R186 ;  /* 0x000000ba00177220 */ /* 0x040fe20000410000 */
[----:B------:R-:W-:Y:S01]  /*a7f0*/  @P3 MOV R4, 0x3f317218 ;  /* 0x3f31721800043802 */ /* 0x000fe20000000f00 */
[C---:B------:R-:W-:Y:S01]  /*a800*/  FMUL.FTZ R191, R0.reuse, R191 ;  /* 0x000000bf00bf7220 */ /* 0x040fe20000410000 */
[----:B------:R-:W-:Y:S01]  /*a810*/  F2FP.PACK_AB R59, R83, R59 ;  /* 0x0000003b533b723e */ /* 0x000fe200000000ff */
        /* <DEDUP_REMOVED lines=24> */
[----:B------:R-:W-:Y:S01]  /*a9a0*/  FMUL.FTZ R67, R0, R202 ;  /* 0x000000ca00437220 */ /* 0x000fe20000410000 */
[----:B------:R-:W-:Y:S01]  /*a9b0*/  @P1 MOV R0, 0x3f317218 ;  /* 0x3f31721800001802 */ /* 0x000fe20000000f00 */
[----:B------:R-:W4:Y:S01]  /*a9c0*/  S2R R83, SR_CTAID.Z ;  /* 0x0000000000537919 */ /* 0x000f220000002700 */
[----:B------:R-:W4:Y:S01]  /*a9d0*/  @P1 MUFU.LG2 R10, R10 ;  /* 0x0000000a000a1308 */ /* 0x000f220000000c00 */
[----:B------:R-:W-:Y:S01]  /*a9e0*/  @P0 IMAD.MOV.U32 R11, RZ, RZ, 0x3f317218 ;  /* 0x3f317218ff0b0424 */ /* 0x000fe200078e00ff */
[----:B------:R-:W-:Y:S01]  /*a9f0*/  MOV R5, UR15 ;  /* 0x0000000f00057c02 */ /* 0x000fe20008000f00 */
[----:B------:R-:W-:-:S02]  /*aa00*/  @P2 FMUL.FTZ R5, R3, c[0x0][0x2d0] ;  /* 0x0000b40003052a20 */ /* 0x000fc40000410000 */
[----:B------:R-:W-:Y:S02]  /*aa10*/  @P3 FMUL.FTZ R13, R4, c[0x0][0x2d0] ;  /* 0x0000b400040d3a20 */ /* 0x000fe40000410000 */
[----:B------:R-:W-:Y:S01]  /*aa20*/  @P1 FMUL.FTZ R3, R0, c[0x0][0x2d0] ;  /* 0x0000b40000031a20 */ /* 0x000fe20000410000 */
[----:B------:R-:W4:Y:S01]  /*aa30*/  @P2 MUFU.LG2 R12, R12 ;  /* 0x0000000c000c2308 */ /* 0x000f220000000c00 */
[----:B-1----:R-:W-:Y:S02]  /*aa40*/  @P0 FMUL.FTZ R4, R15, 0.69314718246459960938 ;  /* 0x3f3172180f040820 */ /* 0x002fe40000410000 */
[----:B------:R-:W-:Y:S01]  /*aa50*/  @P0 FMUL.FTZ R0, R11, c[0x0][0x2d0] ;  /* 0x0000b4000b000a20 */ /* 0x000fe20000410000 */
[----:B------:R-:W-:-:S04]  /*aa60*/  MOV R86, 0xff800000 ;  /* 0xff80000000567802 */ /* 0x000fc80000000f00 */
[----:B------:R-:W1:Y:S01]  /*aa70*/  @P3 MUFU.LG2 R16, R16 ;  /* 0x0000001000103308 */ /* 0x000e620000000c00 */
[----:B------:R-:W-:Y:S01]  /*aa80*/  @P0 FFMA.FTZ R86, R0, R2, R4 ;  /* 0x0000000200560223 */ /* 0x000fe20000010004 */
[----:B------:R-:W-:Y:S01]  /*aa90*/  SHF.R.S32.HI R0, RZ, 0x5, R149 ;  /* 0x00000005ff007819 */ /* 0x000fe20000011495 */
[----:B----4-:R-:W-:-:S03]  /*aaa0*/  @P1 FMUL.FTZ R10, R10, 0.69314718246459960938 ;  /* 0x3f3172180a0a1820 */ /* 0x010fc60000410000 */
[----:B------:R-:W-:Y:S01]  /*aab0*/  SHF.R.S32.HI R2, RZ, 0x1f, R0 ;  /* 0x0000001fff027819 */ /* 0x000fe20000011400 */
[----:B------:R-:W-:-:S03]  /*aac0*/  @P2 FMUL.FTZ R12, R12, 0.69314718246459960938 ;  /* 0x3f3172180c0c2820 */ /* 0x000fc60000410000 */
[----:B------:R-:W-:Y:S02]  /*aad0*/  LEA.HI R2, R2, R0, RZ, 0x2 ;  /* 0x0000000002027211 */ /* 0x000fe400078f10ff */
[----:B------:R-:W-:Y:S01]  /*aae0*/  MOV R88, 0xff800000 ;  /* 0xff80000000587802 */ /* 0x000fe20000000f00 */
[----:B------:R-:W-:Y:S01]  /*aaf0*/  @P1 FFMA.FTZ R88, R3, R151, R10 ;  /* 0x0000009703581223 */ /* 0x000fe2000001000a */
[----:B------:R-:W-:Y:S01]  /*ab00*/  UIADD3 UR5, UR15, UR5, URZ ;  /* 0x000000050f057290 */ /* 0x000fe2000fffe03f */
[----:B------:R-:W-:Y:S01]  /*ab10*/  MOV R84, 0xff800000 ;  /* 0xff80000000547802 */ /* 0x000fe20000000f00 */
[----:B-1----:R-:W-:Y:S01]  /*ab20*/  @P3 FMUL.FTZ R16, R16, 0.69314718246459960938 ;  /* 0x3f31721810103820 */ /* 0x002fe20000410000 */
[----:B------:R-:W-:Y:S01]  /*ab30*/  LOP3.LUT R3, R2, 0xffffffc, RZ, 0xc0, !PT ;  /* 0x0ffffffc02037812 */ /* 0x000fe200078ec0ff */
[----:B------:R-:W-:Y:S01]  /*ab40*/  @P2 FFMA.FTZ R84, R5, R152, R12 ;  /* 0x0000009805542223 */ /* 0x000fe2000001000c */
[----:B------:R-:W-:Y:S02]  /*ab50*/  LEA.HI R4, R18, R18, RZ, 0x1 ;  /* 0x0000001212047211 */ /* 0x000fe400078f08ff */
[----:B------:R-:W-:Y:S01]  /*ab60*/  MOV R85, 0xff800000 ;  /* 0xff80000000557802 */ /* 0x000fe20000000f00 */
[----:B------:R-:W-:Y:S01]  /*ab70*/  @P3 FFMA.FTZ R85, R13, R153, R16 ;  /* 0x000000990d553223 */ /* 0x000fe20000010010 */
[----:B------:R-:W-:-:S02]  /*ab80*/  SHF.R.S32.HI R5, RZ, 0x1f, R83 ;  /* 0x0000001fff057819 */ /* 0x000fc40000011453 */
[----:B------:R-:W-:Y:S02]  /*ab90*/  F2FP.PACK_AB R55, R87, R55 ;  /* 0x000000375737723e */ /* 0x000fe400000000ff */
[----:B------:R-:W1:Y:S01]  /*aba0*/  S2R R87, SR_CTAID.X ;  /* 0x0000000000577919 */ /* 0x000e620000002500 */
[C---:B------:R-:W-:Y:S02]  /*abb0*/  IADD3 R10, R0.reuse, -R3, RZ ;  /* 0x80000003000a7210 */ /* 0x040fe40007ffe0ff */
[----:B------:R-:W-:Y:S02]  /*abc0*/  LEA R13, R0, R18, 0x9 ;  /* 0x00000012000d7211 */ /* 0x000fe400078e48ff */
[----:B------:R-:W-:Y:S02]  /*abd0*/  MOV R7, UR11 ;  /* 0x0000000b00077c02 */ /* 0x000fe40008000f00 */
[C---:B------:R-:W-:Y:S02]  /*abe0*/  LOP3.LUT R2, R4.reuse, 0x1ffffffe, RZ, 0xc0, !PT ;  /* 0x1ffffffe04027812 */ /* 0x040fe400078ec0ff */
[----:B------:R-:W-:Y:S01]  /*abf0*/  SHF.L.U32 R0, R4, 0x5, RZ ;  /* 0x0000000504007819 */ /* 0x000fe200000006ff */
[C---:B------:R-:W-:Y:S01]  /*ac00*/  IMAD R82, R5.reuse, c[0x0][0x498], RZ ;  /* 0x0001260005527a24 */ /* 0x040fe200078e02ff */
[----:B------:R-:W-:Y:S01]  /*ac10*/  MOV R7, UR5 ;  /* 0x0000000500077c02 */ /* 0x000fe20008000f00 */
[----:B------:R-:W-:Y:S01]  /*ac20*/  IMAD R11, R5, c[0x0][0x3f0], RZ ;  /* 0x0000fc00050b7a24 */ /* 0x000fe200078e02ff */
[----:B------:R-:W-:-:S02]  /*ac30*/  SHF.L.U32 R4, R14, 0x6, RZ ;  /* 0x000000060e047819 */ /* 0x000fc400000006ff */
[----:B------:R-:W-:Y:S02]  /*ac40*/  SHF.R.S32.HI R5, RZ, 0x2, R154 ;  /* 0x00000002ff057819 */ /* 0x000fe4000001149a */
[----:B------:R-:W-:Y:S02]  /*ac50*/  IADD3 R12, R18, -R2, RZ ;  /* 0x80000002120c7210 */ /* 0x000fe40007ffe0ff */
[----:B------:R-:W-:Y:S01]  /*ac60*/  LOP3.LUT R0, R0, 0xffffffc0, RZ, 0xc0, !PT ;  /* 0xffffffc000007812 */ /* 0x000fe200078ec0ff */
[----:B------:R-:W-:Y:S01]  /*ac70*/  IMAD.WIDE.U32 R2, R83, c[0x0][0x3f0], R6 ;  /* 0x0000fc0053027a25 */ /* 0x000fe200078e0006 */
[----:B------:R-:W-:Y:S02]  /*ac80*/  LOP3.LUT R4, R4, 0x1c0, RZ, 0xc0, !PT ;  /* 0x000001c004047812 */ /* 0x000fe400078ec0ff */
[----:B------:R-:W-:Y:S01]  /*ac90*/  LEA R6, R10, R5, 0x4 ;  /* 0x000000050a067211 */ /* 0x000fe200078e20ff */
[----:B------:R-:W-:Y:S01]  /*aca0*/  UIADD3 UR8, UR11, UR8, URZ ;  /* 0x000000080b087290 */ /* 0x000fe2000fffe03f */
[----:B------:R-:W-:-:S02]  /*acb0*/  LOP3.LUT R7, R14, 0x1, RZ, 0xc0, !PT ;  /* 0x000000010e077812 */ /* 0x000fc400078ec0ff */
[----:B------:R-:W-:Y:S02]  /*acc0*/  LEA R5, R12, R0, 0x3 ;  /* 0x000000000c057211 */ /* 0x000fe400078e18ff */
[----:B------:R-:W-:Y:S02]  /*acd0*/  LEA.HI R0, R4, R4, RZ, 0x1d ;  /* 0x0000000404007211 */ /* 0x000fe400078fe8ff */
[----:B------:R-:W-:Y:S02]  /*ace0*/  R2P PR, R14, 0x6 ;  /* 0x000000060e007804 */ /* 0x000fe40000000000 */
[----:B------:R-:W-:Y:S02]  /*acf0*/  ISETP.NE.U32.AND P0, PT, R7, 0x1, PT ;  /* 0x000000010700780c */ /* 0x000fe40003f05070 */
[----:B------:R-:W-:Y:S02]  /*ad00*/  LEA R7, R13, R0, 0x1 ;  /* 0x000000000d077211 */ /* 0x000fe400078e08ff */
[----:B------:R-:W-:-:S02]  /*ad10*/  MOV R9, UR8 ;  /* 0x0000000800097c02 */ /* 0x000fc40008000f00 */
[----:B------:R-:W-:Y:S02]  /*ad20*/  SHF.L.U32 R7, R7, 0x1, RZ ;  /* 0x0000000107077819 */ /* 0x000fe400000006ff */
[----:B------:R-:W-:Y:S01]  /*ad30*/  F2FP.PACK_AB R56, R19, R56 ;  /* 0x000000381338723e */ /* 0x000fe200000000ff */
[----:B------:R-:W-:Y:S01]  /*ad40*/  IMAD.WIDE.U32 R18, R83, c[0x0][0x498], R8 ;  /* 0x0001260053127a25 */ /* 0x000fe200078e0008 */
[----:B------:R-:W-:Y:S02]  /*ad50*/  IADD3 R8, R7, 0x80, RZ ;  /* 0x0000008007087810 */ /* 0x000fe40007ffe0ff */
[----:B------:R-:W-:Y:S02]  /*ad60*/  IADD3 R5, R6, R5, RZ ;  /* 0x0000000506057210 */ /* 0x000fe40007ffe0ff */
[----:B-1----:R-:W-:Y:S02]  /*ad70*/  LEA R0, R87, R6, 0x7 ;  /* 0x0000000657007211 */ /* 0x002fe400078e38ff */
[----:B------:R-:W-:-:S02]  /*ad80*/  IADD3 R6, R7, 0x70, RZ ;  /* 0x0000007007067810 */ /* 0x000fc40007ffe0ff */
[----:B------:R-:W-:Y:S02]  /*ad90*/  @P0 IADD3 R6, R8, 0x10, RZ ;  /* 0x0000001008060810 */ /* 0x000fe40007ffe0ff */
[----:B------:R-:W-:Y:S02]  /*ada0*/  ISETP.NE.AND P0, PT, R150, 0x1, PT ;  /* 0x000000019600780c */ /* 0x000fe40003f05270 */
[----:B------:R-:W-:Y:S01]  /*adb0*/  SHF.R.S32.HI R4, RZ, 0x1f, R17 ;  /* 0x0000001fff047819 */ /* 0x000fe20000011411 */
[C---:B------:R-:W-:Y:S02]  /*adc0*/  IMAD R82, R83.reuse, c[0x0][0x49c], R82 ;  /* 0x0001270053527a24 */ /* 0x040fe400078e0252 */
[----:B------:R-:W-:Y:S01]  /*add0*/  IMAD R11, R83, c[0x0][0x3f4], R11 ;  /* 0x0000fd00530b7a24 */ /* 0x000fe200078e020b */
[----:B------:R-:W-:Y:S01]  /*ade0*/  LEA R10, R87, R5, 0x7 ;  /* 0x00000005570a7211 */ /* 0x000fe200078e38ff */
[----:B------:R-:W-:Y:S02]  /*adf0*/  IMAD R4, R4, c[0x0][0x3e0], RZ ;  /* 0x0000f80004047a24 */ /* 0x000fe400078e02ff */
[----:B------:R-:W-:Y:S01]  /*ae00*/  IMAD R83, R150, c[0x0][0x388], RZ ;  /* 0x0000e20096537a24 */ /* 0x000fe200078e02ff */
[----:B------:R-:W-:Y:S01]  /*ae10*/  IADD3 R5, R0, 0x8, RZ ;  /* 0x0000000800057810 */ /* 0x000fe20007ffe0ff */
[----:B------:R-:W-:Y:S01]  /*ae20*/  IMAD R9, R17, c[0x0][0x3e4], R4 ;  /* 0x0000f90011097a24 */ /* 0x000fe200078e0204 */
[----:B------:R-:W-:-:S02]  /*ae30*/  IADD3 R3, R3, R11, RZ ;  /* 0x0000000b03037210 */ /* 0x000fc40007ffe0ff */
[CC--:B------:R-:W-:Y:S02]  /*ae40*/  ISETP.GE.OR P6, PT, R0.reuse, R83.reuse, P4 ;  /* 0x000000530000720c */ /* 0x0c0fe400027c6670 */
[C---:B------:R-:W-:Y:S02]  /*ae50*/  IADD3 R4, R0.reuse, 0x40, RZ ;  /* 0x0000004000047810 */ /* 0x040fe40007ffe0ff */
[----:B------:R-:W-:Y:S02]  /*ae60*/  IADD3 R0, R0, 0x48, RZ ;  /* 0x0000004800007810 */ /* 0x000fe40007ffe0ff */
[-C--:B------:R-:W-:Y:S01]  /*ae70*/  ISETP.GE.OR P5, PT, R5, R83.reuse, P4 ;  /* 0x000000530500720c */ /* 0x080fe200027a6670 */
[----:B------:R-:W-:Y:S01]  /*ae80*/  @P0 IMAD.HI.U32 R5, R10, c[0x0][0x4ec], RZ ;  /* 0x00013b000a050a27 */ /* 0x000fe200078e00ff */
[-C--:B------:R-:W-:Y:S02]  /*ae90*/  ISETP.GE.OR P3, PT, R4, R83.reuse, P4 ;  /* 0x000000530400720c */ /* 0x080fe40002766670 */
[----:B------:R-:W-:Y:S01]  /*aea0*/  ISETP.GE.OR P4, PT, R0, R83, P4 ;  /* 0x000000530000720c */ /* 0x000fe20002786670 */
[----:B------:R-:W-:Y:S01]  /*aeb0*/  IMAD.WIDE.U32 R2, R17, c[0x0][0x3e0], R2 ;  /* 0x0000f80011027a25 */ /* 0x000fe200078e0002 */
[----:B------:R-:W-:-:S03]  /*aec0*/  F2FP.PACK_AB R16, R177, R176 ;  /* 0x000000b0b110723e */ /* 0x000fc600000000ff */
[----:B------:R-:W-:Y:S01]  /*aed0*/  IMAD.MOV.U32 R0, RZ, RZ, R10 ;  /* 0x000000ffff007224 */ /* 0x000fe200078e000a */
[----:B------:R-:W-:Y:S02]  /*aee0*/  @P0 SHF.R.U32.HI R0, RZ, c[0x0][0x4f0], R5 ;  /* 0x00013c00ff000a19 */ /* 0x000fe40000011605 */
[----:B------:R-:W-:Y:S02]  /*aef0*/  IADD3 R3, R3, R9, RZ ;  /* 0x0000000903037210 */ /* 0x000fe40007ffe0ff */
[----:B------:R-:W-:Y:S01]  /*af00*/  IADD3 R8, -R0, RZ, RZ ;  /* 0x000000ff00087210 */ /* 0x000fe20007ffe1ff */
[----:B------:R1:W-:Y:S01]  /*af10*/  STS [R7+0x80], R16 ;  /* 0x0000801007007388 */ /* 0x0003e20000000800 */
[----:B------:R-:W-:Y:S02]  /*af20*/  SHF.R.S32.HI R4, RZ, 0x1f, R148 ;  /* 0x0000001fff047819 */ /* 0x000fe40000011494 */
[----:B------:R-:W-:-:S03]  /*af30*/  SHF.R.S32.HI R9, RZ, 0x1f, R0 ;  /* 0x0000001fff097819 */ /* 0x000fc60000011400 */
[----:B------:R-:W-:Y:S01]  /*af40*/  IMAD R5, R4, c[0x0][0x3d8], RZ ;  /* 0x0000f60004057a24 */ /* 0x000fe200078e02ff */
[----:B------:R-:W-:-:S03]  /*af50*/  IADD3 R4, P0, R0, R18, RZ ;  /* 0x0000001200047210 */ /* 0x000fc60007f1e0ff */
[C---:B------:R-:W-:Y:S01]  /*af60*/  IMAD R18, R148.reuse, c[0x0][0x3dc], R5 ;  /* 0x0000f70094127a24 */ /* 0x040fe200078e0205 */
[----:B------:R-:W-:Y:S01]  /*af70*/  IADD3.X R5, R9, R19, R82, P0, !PT ;  /* 0x0000001309057210 */ /* 0x000fe200007fe452 */
[----:B-1----:R-:W-:-:S04]  /*af80*/  IMAD.WIDE.U32 R16, R148, c[0x0][0x3d8], R2 ;  /* 0x0000f60094107a25 */ /* 0x002fc800078e0002 */
[----:B------:R-:W-:Y:S01]  /*af90*/  IMAD R2, R8, c[0x0][0x4e8], R10 ;  /* 0x00013a0008027a24 */ /* 0x000fe200078e020a */
[----:B------:R-:W-:-:S04]  /*afa0*/  MOV R3, 0x20 ;  /* 0x0000002000037802 */ /* 0x000fc80000000f00 */
[----:B------:R-:W-:Y:S02]  /*afb0*/  SHF.R.S32.HI R8, RZ, 0x1f, R2 ;  /* 0x0000001fff087819 */ /* 0x000fe40000011402 */
[----:B------:R-:W-:-:S03]  /*afc0*/  SEL R3, R3, 0xffffffe0, !P1 ;  /* 0xffffffe003037807 */ /* 0x000fc60004800000 */
[----:B------:R-:W-:Y:S01]  /*afd0*/  IMAD R8, R8, c[0x0][0x488], RZ ;  /* 0x0001220008087a24 */ /* 0x000fe200078e02ff */
[----:B------:R-:W-:Y:S01]  /*afe0*/  IADD3 R0, R7, R3, RZ ;  /* 0x0000000307007210 */ /* 0x000fe20007ffe0ff */
[----:B------:R-:W-:Y:S01]  /*aff0*/  IMAD.WIDE.U32 R4, R2, c[0x0][0x488], R4 ;  /* 0x0001220002047a25 */ /* 0x000fe200078e0004 */
[----:B------:R-:W-:-:S03]  /*b000*/  F2FP.PACK_AB R15, R179, R178 ;  /* 0x000000b2b30f723e */ /* 0x000fc600000000ff */
[----:B------:R-:W-:Y:S01]  /*b010*/  IMAD R9, R2, c[0x0][0x48c], R8 ;  /* 0x0001230002097a24 */ /* 0x000fe200078e0208 */
[----:B------:R-:W-:Y:S02]  /*b020*/  IADD3 R2, R3, R6, RZ ;  /* 0x0000000603027210 */ /* 0x000fe40007ffe0ff */
[----:B------:R-:W-:Y:S02]  /*b030*/  MOV R3, 0x40 ;  /* 0x0000004000037802 */ /* 0x000fe40000000f00 */
[----:B------:R-:W-:Y:S02]  /*b040*/  F2FP.PACK_AB R20, R161, R20 ;  /* 0x00000014a114723e */ /* 0x000fe400000000ff */
[----:B------:R-:W-:Y:S02]  /*b050*/  F2FP.PACK_AB R21, R163, R21 ;  /* 0x00000015a315723e */ /* 0x000fe400000000ff */
[----:B------:R-:W-:Y:S02]  /*b060*/  F2FP.PACK_AB R22, R181, R22 ;  /* 0x00000016b516723e */ /* 0x000fe400000000ff */
[----:B------:R-:W-:-:S02]  /*b070*/  F2FP.PACK_AB R25, R183, R25 ;  /* 0x00000019b719723e */ /* 0x000fc400000000ff */
[----:B------:R-:W-:Y:S02]  /*b080*/  F2FP.PACK_AB R24, R185, R24 ;  /* 0x00000018b918723e */ /* 0x000fe400000000ff */
[----:B------:R-:W-:Y:S02]  /*b090*/  F2FP.PACK_AB R23, R187, R23 ;  /* 0x00000017bb17723e */ /* 0x000fe400000000ff */
[----:B------:R-:W-:Y:S02]  /*b0a0*/  LEA R10, P0, R4, c[0x0][0x450], 0x2 ;  /* 0x00011400040a7a11 */ /* 0x000fe400078010ff */
[----:B------:R-:W-:Y:S01]  /*b0b0*/  IADD3 R9, R5, R9, RZ ;  /* 0x0000000905097210 */ /* 0x000fe20007ffe0ff */
[----:B------:R-:W-:Y:S01]  /*b0c0*/  STS [R7+0x480], R15 ;  /* 0x0004800f07007388 */ /* 0x000fe20000000800 */
[----:B------:R-:W-:Y:S02]  /*b0d0*/  F2FP.PACK_AB R26, R173, R26 ;  /* 0x0000001aad1a723e */ /* 0x000fe400000000ff */
[----:B------:R-:W-:-:S02]  /*b0e0*/  F2FP.PACK_AB R27, R175, R27 ;  /* 0x0000001baf1b723e */ /* 0x000fc400000000ff */
[----:B------:R-:W-:Y:S01]  /*b0f0*/  SEL R5, R3, 0xffffffc0, !P2 ;  /* 0xffffffc003057807 */ /* 0x000fe20005000000 */
[----:B------:R-:W-:Y:S01]  /*b100*/  STS [R6], R20 ;  /* 0x0000001406007388 */ /* 0x000fe20000000800 */
[----:B------:R-:W-:Y:S02]  /*b110*/  F2FP.PACK_AB R28, R157, R28 ;  /* 0x0000001c9d1c723e */ /* 0x000fe400000000ff */
[----:B------:R-:W-:Y:S01]  /*b120*/  F2FP.PACK_AB R29, R159, R29 ;  /* 0x0000001d9f1d723e */ /* 0x000fe200000000ff */
[----:B------:R-:W-:Y:S01]  /*b130*/  STS [R6+0x400], R21 ;  /* 0x0004001506007388 */ /* 0x000fe20000000800 */
[----:B------:R-:W-:Y:S02]  /*b140*/  F2FP.PACK_AB R30, R189, R30 ;  /* 0x0000001ebd1e723e */ /* 0x000fe400000000ff */
[----:B------:R-:W-:Y:S01]  /*b150*/  F2FP.PACK_AB R31, R191, R31 ;  /* 0x0000001fbf1f723e */ /* 0x000fe200000000ff */
[----:B------:R-:W-:Y:S01]  /*b160*/  STS [R7+0x2080], R22 ;  /* 0x0020801607007388 */ /* 0x000fe20000000800 */
[----:B------:R-:W-:-:S02]  /*b170*/  F2FP.PACK_AB R38, R193, R38 ;  /* 0x00000026c126723e */ /* 0x000fc400000000ff */
[----:B------:R-:W-:Y:S01]  /*b180*/  F2FP.PACK_AB R37, R195, R37 ;  /* 0x00000025c325723e */ /* 0x000fe200000000ff */
[----:B------:R-:W-:Y:S01]  /*b190*/  STS [R7+0x2480], R25 ;  /* 0x0024801907007388 */ /* 0x000fe20000000800 */
[----:B------:R-:W-:Y:S02]  /*b1a0*/  LEA.HI.X R9, R4, c[0x0][0x454], R9, 0x2, P0 ;  /* 0x0001150004097a11 */ /* 0x000fe400000f1409 */
[----:B------:R-:W-:Y:S01]  /*b1b0*/  F2FP.PACK_AB R36, R169, R36 ;  /* 0x00000024a924723e */ /* 0x000fe200000000ff */
[----:B------:R-:W-:Y:S01]  /*b1c0*/  STS [R6+0x2000], R24 ;  /* 0x0020001806007388 */ /* 0x000fe20000000800 */
[----:B------:R-:W-:Y:S02]  /*b1d0*/  F2FP.PACK_AB R35, R171, R35 ;  /* 0x00000023ab23723e */ /* 0x000fe400000000ff */
[----:B------:R-:W-:Y:S01]  /*b1e0*/  IADD3 R4, R7, R5, RZ ;  /* 0x0000000507047210 */ /* 0x000fe20007ffe0ff */
[----:B------:R-:W-:Y:S01]  /*b1f0*/  STS [R6+0x2400], R23 ;  /* 0x0024001706007388 */ /* 0x000fe20000000800 */
[----:B------:R-:W-:-:S02]  /*b200*/  F2FP.PACK_AB R33, R46, R33 ;  /* 0x000000212e21723e */ /* 0x000fc400000000ff */
[----:B------:R-:W-:Y:S01]  /*b210*/  F2FP.PACK_AB R32, R41, R32 ;  /* 0x000000202920723e */ /* 0x000fe200000000ff */
[----:B------:R-:W-:Y:S01]  /*b220*/  STS [R0+0x80], R26 ;  /* 0x0000801a00007388 */ /* 0x000fe20000000800 */
[----:B------:R-:W-:Y:S02]  /*b230*/  IADD3 R8, R5, R6, RZ ;  /* 0x0000000605087210 */ /* 0x000fe40007ffe0ff */
[----:B------:R-:W-:Y:S01]  /*b240*/  F2FP.PACK_AB R34, R197, R34 ;  /* 0x00000022c522723e */ /* 0x000fe200000000ff */
[----:B------:R-:W-:Y:S01]  /*b250*/  STS [R0+0x480], R27 ;  /* 0x0004801b00007388 */ /* 0x000fe20000000800 */
[----:B------:R-:W-:Y:S02]  /*b260*/  F2FP.PACK_AB R39, R199, R39 ;  /* 0x00000027c727723e */ /* 0x000fe400000000ff */
[----:B------:R-:W-:Y:S01]  /*b270*/  F2FP.PACK_AB R64, R69, R64 ;  /* 0x000000404540723e */ /* 0x000fe200000000ff */
[----:B------:R-:W-:Y:S01]  /*b280*/  STS [R2], R28 ;  /* 0x0000001c02007388 */ /* 0x000fe20000000800 */
[----:B------:R-:W-:-:S03]  /*b290*/  F2FP.PACK_AB R63, R71, R63 ;  /* 0x0000003f473f723e */ /* 0x000fc600000000ff */
[----:B------:R-:W-:Y:S01]  /*b2a0*/  STS [R2+0x400], R29 ;  /* 0x0004001d02007388 */ /* 0x000fe20000000800 */
[----:B------:R-:W-:Y:S02]  /*b2b0*/  F2FP.PACK_AB R62, R50, R62 ;  /* 0x0000003e323e723e */ /* 0x000fe400000000ff */
[----:B------:R-:W-:Y:S01]  /*b2c0*/  F2FP.PACK_AB R61, R42, R61 ;  /* 0x0000003d2a3d723e */ /* 0x000fe200000000ff */
[----:B------:R-:W-:Y:S01]  /*b2d0*/  STS [R0+0x2080], R30 ;  /* 0x0020801e00007388 */ /* 0x000fe20000000800 */
[----:B------:R-:W-:-:S03]  /*b2e0*/  IADD3 R3, R5, R0, RZ ;  /* 0x0000000005037210 */ /* 0x000fc60007ffe0ff */
[----:B------:R-:W-:Y:S01]  /*b2f0*/  STS [R0+0x2480], R31 ;  /* 0x0024801f00007388 */ /* 0x000fe20000000800 */
[----:B------:R-:W-:-:S03]  /*b300*/  IADD3 R5, R2, R5, RZ ;  /* 0x0000000502057210 */ /* 0x000fc60007ffe0ff */
[----:B------:R-:W-:Y:S01]  /*b310*/  STS [R2+0x2000], R38 ;  /* 0x0020002602007388 */ /* 0x000fe20000000800 */
[----:B------:R-:W-:-:S03]  /*b320*/  F2FP.PACK_AB R60, R81, R60 ;  /* 0x0000003c513c723e */ /* 0x000fc600000000ff */
[----:B------:R-:W-:Y:S01]  /*b330*/  STS [R2+0x2400], R37 ;  /* 0x0024002502007388 */ /* 0x000fe20000000800 */
[----:B------:R-:W-:-:S03]  /*b340*/  F2FP.PACK_AB R54, R93, R54 ;  /* 0x000000365d36723e */ /* 0x000fc600000000ff */
[----:B------:R-:W-:Y:S01]  /*b350*/  STS [R4+0x80], R36 ;  /* 0x0000802404007388 */ /* 0x000fe20000000800 */
[----:B------:R-:W-:-:S03]  /*b360*/  F2FP.PACK_AB R53, R95, R53 ;  /* 0x000000355f35723e */ /* 0x000fc600000000ff */
[----:B------:R-:W-:Y:S01]  /*b370*/  STS [R4+0x480], R35 ;  /* 0x0004802304007388 */ /* 0x000fe20000000800 */
[----:B------:R-:W-:-:S03]  /*b380*/  F2FP.PACK_AB R50, R105, R104 ;  /* 0x000000686932723e */ /* 0x000fc600000000ff */
[----:B------:R-:W-:Y:S01]  /*b390*/  STS [R8], R33 ;  /* 0x0000002108007388 */ /* 0x000fe20000000800 */
[----:B------:R-:W-:-:S03]  /*b3a0*/  F2FP.PACK_AB R49, R107, R49 ;  /* 0x000000316b31723e */ /* 0x000fc600000000ff */
        /* <DEDUP_REMOVED lines=52> */
[----:B------:R3:W-:Y:S01]  /*b6f0*/  STS [R0+0x6480], R43 ;  /* 0x0064802b00007388 */ /* 0x0007e20000000800 */
[----:B------:R-:W-:-:S03]  /*b700*/  F2FP.PACK_AB R68, R201, R68 ;  /* 0x00000044c944723e */ /* 0x000fc600000000ff */
[----:B------:R-:W-:Y:S01]  /*b710*/  STS [R2+0x6000], R40 ;  /* 0x0060002802007388 */ /* 0x000fe20000000800 */
[----:B------:R-:W-:-:S03]  /*b720*/  F2FP.PACK_AB R67, R203, R67 ;  /* 0x00000043cb43723e */ /* 0x000fc600000000ff */
        /* <DEDUP_REMOVED lines=17> */
[----:B------:R-:W-:Y:S04]  /*b840*/  SHFL.IDX PT, R14, R10, RZ, 0x1c1f ;  /* 0x001c1fff0a0e7589 */ /* 0x000fe800000e0000 */
[----:B------:R-:W1:Y:S04]  /*b850*/  SHFL.IDX PT, R15, R9, RZ, 0x1c1f ;  /* 0x001c1fff090f7589 */ /* 0x000e6800000e0000 */
[----:B------:R-:W-:Y:S06]  /*b860*/  BAR.SYNC.DEFER_BLOCKING 0x1, 0x80 ;  /* 0x0042000000007b1d */ /* 0x000fec0000010000 */
[----:B------:R-:W-:Y:S04]  /*b870*/  SHFL.IDX PT, R6, R10, 0x1, 0x1c1f ;  /* 0x003c1f000a067f89 */ /* 0x000fe800000e0000 */
[----:B------:R-:W4:Y:S04]  /*b880*/  SHFL.IDX PT, R7, R9, 0x1, 0x1c1f ;  /* 0x003c1f0009077f89 */ /* 0x000f2800000e0000 */
[----:B------:R-:W-:Y:S04]  /*b890*/  SHFL.IDX PT, R12, R10, 0x2, 0x1c1f ;  /* 0x005c1f000a0c7f89 */ /* 0x000fe800000e0000 */
[----:B------:R-:W2:Y:S04]  /*b8a0*/  SHFL.IDX PT, R13, R9, 0x2, 0x1c1f ;  /* 0x005c1f00090d7f89 */ /* 0x000ea800000e0000 */
[----:B------:R-:W-:Y:S04]  /*b8b0*/  SHFL.IDX PT, R10, R10, 0x3, 0x1c1f ;  /* 0x007c1f000a0a7f89 */ /* 0x000fe800000e0000 */
[----:B------:R-:W2:Y:S01]  /*b8c0*/  SHFL.IDX PT, R11, R9, 0x3, 0x1c1f ;  /* 0x007c1f00090b7f89 */ /* 0x000ea200000e0000 */
[----:B---3--:R-:W-:-:S03]  /*b8d0*/  SHF.L.U32 R0, R92, 0x1, RZ ;  /* 0x000000015c007819 */ /* 0x008fc600000006ff */
[----:B-1----:R-:W-:Y:S04]  /*b8e0*/  @!P6 ST.E [R14.64], R85 ;  /* 0x000000550e00e985 */ /* 0x002fe8000c10190c */
[----:B----4-:R1:W-:Y:S04]  /*b8f0*/  @!P5 ST.E [R6.64], R84 ;  /* 0x000000540600d985 */ /* 0x0103e8000c10190c */
[----:B--2---:R2:W-:Y:S04]  /*b900*/  @!P3 ST.E [R12.64], R88 ;  /* 0x000000580c00b985 */ /* 0x0045e8000c10190c */
[----:B------:R2:W-:Y:S04]  /*b910*/  @!P4 ST.E [R10.64], R86 ;  /* 0x000000560a00c985 */ /* 0x0005e8000c10190c */
[----:B------:R2:W3:Y:S04]  /*b920*/  LDS.128 R24, [R0+0x880] ;  /* 0x0008800000187984 */ /* 0x0004e80000000c00 */
[----:B------:R2:W4:Y:S04]  /*b930*/  LDS.128 R32, [R0+0x1080] ;  /* 0x0010800000207984 */ /* 0x0005280000000c00 */
[----:B------:R2:W1:Y:S04]  /*b940*/  LDS.128 R40, [R0+0x1880] ;  /* 0x0018800000287984 */ /* 0x0004680000000c00 */
[----:B------:R2:W1:Y:S04]  /*b950*/  LDS.128 R48, [R0+0x2080] ;  /* 0x0020800000307984 */ /* 0x0004680000000c00 */
[----:B------:R2:W2:Y:S04]  /*b960*/  LDS.128 R56, [R0+0x2880] ;  /* 0x0028800000387984 */ /* 0x0004a80000000c00 */
        /* <DEDUP_REMOVED lines=8> */
[----:B------:R2:W2:Y:S01]  /*b9f0*/  LDS.128 R72, [R0+0x7880] ;  /* 0x0078800000487984 */ /* 0x0004a20000000c00 */
[----:B------:R-:W-:-:S02]  /*ba00*/  IADD3 R2, R17, R18, RZ ;  /* 0x0000001211027210 */ /* 0x000fc40007ffe0ff */
[----:B-1----:R-:W-:-:S04]  /*ba10*/  LEA R7, P0, R16, c[0x0][0x380], 0x1 ;  /* 0x0000e00010077a11 */ /* 0x002fc800078008ff */
[----:B------:R-:W-:Y:S02]  /*ba20*/  LEA.HI.X R6, R16, c[0x0][0x384], R2, 0x1, P0 ;  /* 0x0000e10010067a11 */ /* 0x000fe400000f0c02 */
[----:B------:R-:W-:Y:S01]  /*ba30*/  ISETP.GE.AND P0, PT, R91, R83, PT ;  /* 0x000000535b00720c */ /* 0x000fe20003f06270 */
[----:B------:R1:W1:Y:S01]  /*ba40*/  SHFL.IDX PT, R2, R7, RZ, 0x181f ;  /* 0x00181fff07027589 */ /* 0x00026200000e0000 */
[----:B------:R-:W-:Y:S03]  /*ba50*/  BSSY B0, `(.L_x_712) ;  /* 0x000000e000007945 */ /* 0x000fe60003800000 */
[----:B------:R1:W1:Y:S08]  /*ba60*/  SHFL.IDX PT, R3, R6, RZ, 0x181f ;  /* 0x00181fff06037589 */ /* 0x00027000000e0000 */
[----:B------:R-:W-:Y:S05]  /*ba70*/  @P0 BRA `(.L_x_713) ;  /* 0x000000b000000947 */ /* 0x000fea0003800000 */
[----:B--234-:R-:W2:Y:S01]  /*ba80*/  LDS.128 R12, [R0+0x80] ;  /* 0x00008000000c7984 */ /* 0x01cea20000000c00 */
[----:B-----5:R-:W-:-:S02]  /*ba90*/  ISETP.GE.AND P0, PT, R89, c[0x0][0x3c8], PT ;  /* 0x0000f20059007a0c */ /* 0x020fc40003f06270 */
[----:B------:R-:W-:Y:S01]  /*baa0*/  ISETP.GE.AND P1, PT, R90, c[0x0][0x3c8], PT ;  /* 0x0000f2005a007a0c */ /* 0x000fe20003f26270 */
[----:B------:R3:W4:-:S12]  /*bab0*/  LDS.128 R8, [R0+0x4080] ;  /* 0x0040800000087984 */ /* 0x0007180000000c00 */
[----:B-1----:R-:W-:Y:S01]  /*bac0*/  @!P1 IMAD.WIDE R4, R90, 0x2, R2 ;  /* 0x000000025a049825 */ /* 0x002fe200078e0202 */
[----:B---3--:R-:W-:-:S04]  /*bad0*/  @!P0 SHF.R.S32.HI R0, RZ, 0x1f, R89 ;  /* 0x0000001fff008819 */ /* 0x008fc80000011459 */
[----:B------:R-:W-:-:S04]  /*bae0*/  @!P0 LEA.HI R0, R0, R89, RZ, 0x3 ;  /* 0x0000005900008211 */ /* 0x000fc800078f18ff */
[----:B------:R-:W-:-:S05]  /*baf0*/  @!P0 LOP3.LUT R0, R0, 0xfffffff8, RZ, 0xc0, !PT ;  /* 0xfffffff800008812 */ /* 0x000fca00078ec0ff */
[----:B------:R-:W-:Y:S01]  /*bb00*/  @!P0 IMAD.WIDE R2, R0, 0x2, R2 ;  /* 0x0000000200028825 */ /* 0x000fe200078e0202 */
[----:B--2---:R1:W-:Y:S04]  /*bb10*/  @!P1 ST.E.128 [R4.64], R12 ;  /* 0x0000000c04009985 */ /* 0x0043e8000c101d0c */
[----:B----4-:R1:W-:Y:S02]  /*bb20*/  @!P0 ST.E.128 [R2.64], R8 ;  /* 0x0000000802008985 */ /* 0x0103e4000c101d0c */
.L_x_713:
[----:B---34-:R-:W-:Y:S05]  /*bb30*/  BSYNC B0 ;  /* 0x0000000000007941 */ /* 0x018fea0003800000 */
.L_x_712:
[----:B--2---:R-:W-:Y:S01]  /*bb40*/  IADD3 R0, R91, 0x10, RZ ;  /* 0x000000105b007810 */ /* 0x004fe20007ffe0ff */
[----:B-1----:R1:W2:Y:S01]  /*bb50*/  SHFL.IDX PT, R3, R6, 0x1, 0x181f ;  /* 0x00381f0006037f89 */ /* 0x0022a200000e0000 */
[----:B------:R-:W-:Y:S02]  /*bb60*/  BSSY B0, `(.L_x_714) ;  /* 0x000000d000007945 */ /* 0x000fe40003800000 */
[----:B------:R-:W-:Y:S01]  /*bb70*/  ISETP.GE.AND P0, PT, R0, R83, PT ;  /* 0x000000530000720c */ /* 0x000fe20003f06270 */
[----:B------:R1:W3:-:S12]  /*bb80*/  SHFL.IDX PT, R2, R7, 0x1, 0x181f ;  /* 0x00381f0007027f89 */ /* 0x0002d800000e0000 */
[----:B------:R-:W-:Y:S05]  /*bb90*/  @P0 BRA `(.L_x_715) ;  /* 0x0000009000000947 */ /* 0x000fea0003800000 */
[----:B-----5:R-:W-:Y:S02]  /*bba0*/  ISETP.GE.AND P0, PT, R89, c[0x0][0x3c8], PT ;  /* 0x0000f20059007a0c */ /* 0x020fe40003f06270 */
[----:B------:R-:W-:-:S11]  /*bbb0*/  ISETP.GE.AND P1, PT, R90, c[0x0][0x3c8], PT ;  /* 0x0000f2005a007a0c */ /* 0x000fd60003f26270 */
[----:B------:R-:W-:Y:S02]  /*bbc0*/  @!P0 SHF.R.S32.HI R0, RZ, 0x1f, R89 ;  /* 0x0000001fff008819 */ /* 0x000fe40000011459 */
[----:B--23--:R-:W-:Y:S02]  /*bbd0*/  @!P1 IMAD.WIDE R4, R90, 0x2, R2 ;  /* 0x000000025a049825 */ /* 0x00cfe400078e0202 */
[----:B------:R-:W-:-:S03]  /*bbe0*/  @!P0 LEA.HI R0, R0, R89, RZ, 0x3 ;  /* 0x0000005900008211 */ /* 0x000fc600078f18ff */
[----:B------:R2:W-:Y:S01]  /*bbf0*/  @!P1 ST.E.128 [R4.64], R24 ;  /* 0x0000001804009985 */ /* 0x0005e2000c101d0c */
[----:B------:R-:W-:-:S05]  /*bc00*/  @!P0 LOP3.LUT R0, R0, 0xfffffff8, RZ, 0xc0, !PT ;  /* 0xfffffff800008812 */ /* 0x000fca00078ec0ff */
[----:B------:R-:W-:-:S05]  /*bc10*/  @!P0 IMAD.WIDE R2, R0, 0x2, R2 ;  /* 0x0000000200028825 */ /* 0x000fca00078e0202 */
[----:B------:R2:W-:Y:S02]  /*bc20*/  @!P0 ST.E.128 [R2.64], R20 ;  /* 0x0000001402008985 */ /* 0x0005e4000c101d0c */
.L_x_715:
[----:B------:R-:W-:Y:S05]  /*bc30*/  BSYNC B0 ;  /* 0x0000000000007941 */ /* 0x000fea0003800000 */
.L_x_714:
[----:B------:R-:W-:Y:S01]  /*bc40*/  IADD3 R0, R91, 0x20, RZ ;  /* 0x000000205b007810 */ /* 0x000fe20007ffe0ff */
[----:B--2---:R2:W4:Y:S01]  /*bc50*/  SHFL.IDX PT, R3, R6, 0x2, 0x181f ;  /* 0x00581f0006037f89 */ /* 0x00452200000e0000 */
[----:B------:R-:W-:Y:S02]  /*bc60*/  BSSY B0, `(.L_x_716) ;  /* 0x000000d000007945 */ /* 0x000fe40003800000 */
[----:B------:R-:W-:Y:S01]  /*bc70*/  ISETP.GE.AND P0, PT, R0, R83, PT ;  /* 0x000000530000720c */ /* 0x000fe20003f06270 */
[----:B---3--:R2:W3:-:S12]  /*bc80*/  SHFL.IDX PT, R2, R7, 0x2, 0x181f ;  /* 0x00581f0007027f89 */ /* 0x0084d800000e0000 */
[----:B------:R-:W-:Y:S05]  /*bc90*/  @P0 BRA `(.L_x_717) ;  /* 0x0000009000000947 */ /* 0x000fea0003800000 */
[----:B-----5:R-:W-:Y:S02]  /*bca0*/  ISETP.GE.AND P0, PT, R89, c[0x0][0x3c8], PT ;  /* 0x0000f20059007a0c */ /* 0x020fe40003f06270 */
        /* <DEDUP_REMOVED lines=8> */
.L_x_717:
[----:B------:R-:W-:Y:S05]  /*bd30*/  BSYNC B0 ;  /* 0x0000000000007941 */ /* 0x000fea0003800000 */
.L_x_716:
[----:B------:R-:W-:Y:S01]  /*bd40*/  IADD3 R0, R91, 0x30, RZ ;  /* 0x000000305b007810 */ /* 0x000fe20007ffe0ff */
[----:B---34-:R3:W4:Y:S01]  /*bd50*/  SHFL.IDX PT, R3, R6, 0x3, 0x181f ;  /* 0x00781f0006037f89 */ /* 0x01872200000e0000 */
[----:B------:R-:W-:Y:S02]  /*bd60*/  BSSY B0, `(.L_x_718) ;  /* 0x000000d000007945 */ /* 0x000fe40003800000 */
[----:B------:R-:W-:Y:S01]  /*bd70*/  ISETP.GE.AND P0, PT, R0, R83, PT ;  /* 0x000000530000720c */ /* 0x000fe20003f06270 */
[----:B------:R3:W1:-:S12]  /*bd80*/  SHFL.IDX PT, R2, R7, 0x3, 0x181f ;  /* 0x00781f0007027f89 */ /* 0x00065800000e0000 */
[----:B------:R-:W-:Y:S05]  /*bd90*/  @P0 BRA `(.L_x_719) ;  /* 0x0000009000000947 */ /* 0x000fea0003800000 */
[----:B-----5:R-:W-:Y:S02]  /*bda0*/  ISETP.GE.AND P0, PT, R89, c[0x0][0x3c8], PT ;  /* 0x0000f20059007a0c */ /* 0x020fe40003f06270 */
        /* <DEDUP_REMOVED lines=8> */
.L_x_719:
[----:B------:R-:W-:Y:S05]  /*be30*/  BSYNC B0 ;  /* 0x0000000000007941 */ /* 0x000fea0003800000 */
.L_x_718:
[----:B------:R-:W-:Y:S01]  /*be40*/  IADD3 R0, R91, 0x40, RZ ;  /* 0x000000405b007810 */ /* 0x000fe20007ffe0ff */
[----:B-1--4-:R1:W4:Y:S01]  /*be50*/  SHFL.IDX PT, R3, R6, 0x4, 0x181f ;  /* 0x00981f0006037f89 */ /* 0x01232200000e0000 */
[----:B------:R-:W-:Y:S02]  /*be60*/  BSSY B0, `(.L_x_720) ;  /* 0x000000d000007945 */ /* 0x000fe40003800000 */
[----:B------:R-:W-:Y:S01]  /*be70*/  ISETP.GE.AND P0, PT, R0, R83, PT ;  /* 0x000000530000720c */ /* 0x000fe20003f06270 */
[----:B------:R1:W2:-:S12]  /*be80*/  SHFL.IDX PT, R2, R7, 0x4, 0x181f ;  /* 0x00981f0007027f89 */ /* 0x00029800000e0000 */
[----:B------:R-:W-:Y:S05]  /*be90*/  @P0 BRA `(.L_x_721) ;  /* 0x0000009000000947 */ /* 0x000fea0003800000 */
[----:B-----5:R-:W-:Y:S02]  /*bea0*/  ISETP.GE.AND P0, PT, R89, c[0x0][0x3c8], PT ;  /* 0x0000f20059007a0c */ /* 0x020fe40003f06270 */
[----:B------:R-:W-:-:S11]  /*beb0*/  ISETP.GE.AND P1, PT, R90, c[0x0][0x3c8], PT ;  /* 0x0000f2005a007a0c */ /* 0x000fd60003f26270 */
[----:B------:R-:W-:Y:S02]  /*bec0*/  @!P0 SHF.R.S32.HI R0, RZ, 0x1f, R89 ;  /* 0x0000001fff008819 */ /* 0x000fe40000011459 */
[----:B--2-4-:R-:W-:Y:S02]  /*bed0*/  @!P1 IMAD.WIDE R4, R90, 0x2, R2 ;  /* 0x000000025a049825 */ /* 0x014fe400078e0202 */
[----:B------:R-:W-:-:S03]  /*bee0*/  @!P0 LEA.HI R0, R0, R89, RZ, 0x3 ;  /* 0x0000005900008211 */ /* 0x000fc600078f18ff */
[----:B------:R2:W-:Y:S01]  /*bef0*/  @!P1 ST.E.128 [R4.64], R48 ;  /* 0x0000003004009985 */ /* 0x0005e2000c101d0c */
[----:B------:R-:W-:-:S05]  /*bf00*/  @!P0 LOP3.LUT R0, R0, 0xfffffff8, RZ, 0xc0, !PT ;  /* 0xfffffff800008812 */ /* 0x000fca00078ec0ff */
[----:B------:R-:W-:-:S05]  /*bf10*/  @!P0 IMAD.WIDE R2, R0, 0x2, R2 ;  /* 0x0000000200028825 */ /* 0x000fca00078e0202 */
[----:B------:R2:W-:Y:S02]  /*bf20*/  @!P0 ST.E.128 [R2.64], R44 ;  /* 0x0000002c02008985 */ /* 0x0005e4000c101d0c */
.L_x_721:
[----:B------:R-:W-:Y:S05]  /*bf30*/  BSYNC B0 ;  /* 0x0000000000007941 */ /* 0x000fea0003800000 */
.L_x_720:
[----:B------:R-:W-:Y:S01]  /*bf40*/  IADD3 R0, R91, 0x50, RZ ;  /* 0x000000505b007810 */ /* 0x000fe20007ffe0ff */
[----:B--2-4-:R2:W4:Y:S01]  /*bf50*/  SHFL.IDX PT, R3, R6, 0x5, 0x181f ;  /* 0x00b81f0006037f89 */ /* 0x01452200000e0000 */
        /* <DEDUP_REMOVED lines=13> */
.L_x_723:
[----:B------:R-:W-:Y:S05]  /*c030*/  BSYNC B0 ;  /* 0x0000000000007941 */ /* 0x000fea0003800000 */
.L_x_722:
        /* <DEDUP_REMOVED lines=15> */
.L_x_725:
[----:B------:R-:W-:Y:S05]  /*c130*/  BSYNC B0 ;  /* 0x0000000000007941 */ /* 0x000fea0003800000 */
.L_x_724:
[----:B------:R-:W-:Y:S01]  /*c140*/  IADD3 R0, R91, 0x70, RZ ;  /* 0x000000705b007810 */ /* 0x000fe20007ffe0ff */
[----:B--2-4-:R2:W4:Y:S03]  /*c150*/  SHFL.IDX PT, R3, R6, 0x7, 0x181f ;  /* 0x00f81f0006037f89 */ /* 0x01452600000e0000 */
[----:B------:R-:W-:Y:S01]  /*c160*/  ISETP.GE.AND P0, PT, R0, R83, PT ;  /* 0x000000530000720c */ /* 0x000fe20003f06270 */
[----:B------:R2:W1:-:S12]  /*c170*/  SHFL.IDX PT, R2, R7, 0x7, 0x181f ;  /* 0x00f81f0007027f89 */ /* 0x00045800000e0000 */
[----:B------:R-:W-:Y:S05]  /*c180*/  @P0 EXIT ;  /* 0x000000000000094d */ /* 0x000fea0003800000 */
[----:B-----5:R-:W-:-:S13]  /*c190*/  ISETP.GE.AND P0, PT, R90, c[0x0][0x3c8], PT ;  /* 0x0000f2005a007a0c */ /* 0x020fda0003f06270 */
        /* <DEDUP_REMOVED lines=10> */
.L_x_726:
        /* <DEDUP_REMOVED lines=12> */
.L_x_2034:


//--------------------- .text._ZN7cutlass13device_kernelIN5flash19enable_sm80_to_sm89INS1_16FlashAttnFwdSm80INS1_25CollectiveMainloopFwdSm80ILi4ELi1ELb0EN4cute5tupleIJNS5_1CILi128EEENS7_ILi64EEES8_EEELi128ENS_6half_tEfNS_4arch4Sm80ELb0ELb0ELb0ELb1ELb1ELb0ELb1ELb0EEENS1_21CollectiveEpilogueFwdINS6_IJS8_S8_S9_EEENS6_IJNS7_ILi1EEESH_SH_EEESB_SD_Li128ELb1ELb1ELb0ELb0EEENS1_19SingleTileSchedulerILb1ELb0ELb1ELi128EEEEEEEEEvNT_6ParamsE --------------------------
	.section	.text._ZN7cutlass13device_kernelIN5flash19enable_sm80_to_sm89INS1_16FlashAttnFwdSm80INS1_25CollectiveMainloopFwdSm80ILi4ELi1ELb0EN4cute5tupleIJNS5_1CILi128EEENS7_ILi64EEES8_EEELi128ENS_6half_tEfNS_4arch4Sm80ELb0ELb0ELb0ELb1ELb1ELb0ELb1ELb0EEENS1_21CollectiveEpilogueFwdINS6_IJS8_S8_S9_EEENS6_IJNS7_ILi1EEESH_SH_EEESB_SD_Li128ELb1ELb1ELb0ELb0EEENS1_19SingleTileSchedulerILb1ELb0ELb1ELi128EEEEEEEEEvNT_6ParamsE,"ax",@progbits
	.sectioninfo	@"SHI_REGISTERS=255"
	.align	128
.text._ZN7cutlass13device_kernelIN5flash19enable_sm80_to_sm89INS1_16FlashAttnFwdSm80INS1_25CollectiveMainloopFwdSm80ILi4ELi1ELb0EN4cute5tupleIJNS5_1CILi128EEENS7_ILi64EEES8_EEELi128ENS_6half_tEfNS_4arch4Sm80ELb0ELb0ELb0ELb1ELb1ELb0ELb1ELb0EEENS1_21CollectiveEpilogueFwdINS6_IJS8_S8_S9_EEENS6_IJNS7_ILi1EEESH_SH_EEESB_SD_Li128ELb1ELb1ELb0ELb0EEENS1_19SingleTileSchedulerILb1ELb0ELb1ELi128EEEEEEEEEvNT_6ParamsE:
        .type           _ZN7cutlass13device_kernelIN5flash19enable_sm80_to_sm89INS1_16FlashAttnFwdSm80INS1_25CollectiveMainloopFwdSm80ILi4ELi1ELb0EN4cute5tupleIJNS5_1CILi128EEENS7_ILi64EEES8_EEELi128ENS_6half_tEfNS_4arch4Sm80ELb0ELb0ELb0ELb1ELb1ELb0ELb1ELb0EEENS1_21CollectiveEpilogueFwdINS6_IJS8_S8_S9_EEENS6_IJNS7_ILi1EEESH_SH_EEESB_SD_Li128ELb1ELb1ELb0ELb0EEENS1_19SingleTileSchedulerILb1ELb0ELb1ELi128EEEEEEEEEvNT_6ParamsE,@function
        .size           _ZN7cutlass13device_kernelIN5flash19enable_sm80_to_sm89INS1_16FlashAttnFwdSm80INS1_25CollectiveMainloopFwdSm80ILi4ELi1ELb0EN4cute5tupleIJNS5_1CILi128EEENS7_ILi64EEES8_EEELi128ENS_6half_tEfNS_4arch4Sm80ELb0ELb0ELb0ELb1ELb1ELb0ELb1ELb0EEENS1_21CollectiveEpilogueFwdINS6_IJS8_S8_S9_EEENS6_IJNS7_ILi1EEESH_SH_EEESB_SD_Li128ELb1ELb1ELb0ELb0EEENS1_19SingleTileSchedulerILb1ELb0ELb1ELi128EEEEEEEEEvNT_6ParamsE,(.L_x_2035 - _ZN7cutlass13device_kernelIN5flash19enable_sm80_to_sm89INS1_16FlashAttnFwdSm80INS1_25CollectiveMainloopFwdSm80ILi4ELi1ELb0EN4cute5tupleIJNS5_1CILi128EEENS7_ILi64EEES8_EEELi128ENS_6half_tEfNS_4arch4Sm80ELb0ELb0ELb0ELb1ELb1ELb0ELb1ELb0EEENS1_21CollectiveEpilogueFwdINS6_IJS8_S8_S9_EEENS6_IJNS7_ILi1EEESH_SH_EEESB_SD_Li128ELb1ELb1ELb0ELb0EEENS1_19SingleTileSchedulerILb1ELb0ELb1ELi128EEEEEEEEEvNT_6ParamsE)
        .other          _ZN7cutlass13device_kernelIN5flash19enable_sm80_to_sm89INS1_16FlashAttnFwdSm80INS1_25CollectiveMainloopFwdSm80ILi4ELi1ELb0EN4cute5tupleIJNS5_1CILi128EEENS7_ILi64EEES8_EEELi128ENS_6half_tEfNS_4arch4Sm80ELb0ELb0ELb0ELb1ELb1ELb0ELb1ELb0EEENS1_21CollectiveEpilogueFwdINS6_IJS8_S8_S9_EEENS6_IJNS7_ILi1EEESH_SH_EEESB_SD_Li128ELb1ELb1ELb0ELb0EEENS1_19SingleTileSchedulerILb1ELb0ELb1ELi128EEEEEEEEEvNT_6ParamsE,@"STO_CUDA_ENTRY STV_DEFAULT"
_ZN7cutlass13device_kernelIN5flash19enable_sm80_to_sm89INS1_16FlashAttnFwdSm80INS1_25CollectiveMainloopFwdSm80ILi4ELi1ELb0EN4cute5tupleIJNS5_1CILi128EEENS7_ILi64EEES8_EEELi128ENS_6half_tEfNS_4arch4Sm80ELb0ELb0ELb0ELb1ELb1ELb0ELb1ELb0EEENS1_21CollectiveEpilogueFwdINS6_IJS8_S8_S9_EEENS6_IJNS7_ILi1EEESH_SH_EEESB_SD_Li128ELb1ELb1ELb0ELb0EEENS1_19SingleTileSchedulerILb1ELb0ELb1ELi128EEEEEEEEEvNT_6ParamsE:
        /* <DEDUP_REMOVED lines=21> */
.L_x_728:
        /* <DEDUP_REMOVED lines=13> */
.L_x_730:
[----:B------:R-:W-:Y:S02]  /*0220*/  ULDC UR6, c[0x0][0x54c] ;  /* 0x0001530000067ab9 */ /* 0x000fe40000000800 */
.L_x_729:
[----:B------:R-:W-:Y:S02]  /*0230*/  ULDC UR4, c[0x0][0x548] ;  /* 0x0001520000047ab9 */ /* 0x000fe40000000800 */
[----:B------:R-:W-:-:S02]  /*0240*/  USHF.L.U32 UR5, UR5, 0x7, URZ ;  /* 0x0000000705057899 */ /* 0x000fc4000800063f */
[----:B------:R-:W-:-:S04]  /*0250*/  UIMAD UR4, UR6, UR4, URZ ;  /* 0x00000004060472a4 */ /* 0x000fc8000f8e023f */
[----:B------:R-:W-:-:S04]  /*0260*/  UISETP.GE.AND UP0, UPT, UR5, UR4, UPT ;  /* 0x000000040500728c */ /* 0x000fc8000bf06270 */
[----:B------:R-:W-:Y:S01]  /*0270*/  USEL UR10, UR10, 0xffffffff, !UP0 ;  /* 0xffffffff0a0a7887 */ /* 0x000fe2000c000000 */
[----:B------:R-:W-:Y:S05]  /*0280*/  BRA `(.L_x_731) ;  /* 0x000001b000007947 */ /* 0x000fea0003800000 */
.L_x_727:
        /* <DEDUP_REMOVED lines=8> */
.L_x_732:
        /* <DEDUP_REMOVED lines=13> */
.L_x_734:
[----:B------:R-:W-:Y:S02]  /*03e0*/  ULDC UR6, c[0x0][0x54c] ;  /* 0x0001530000067ab9 */ /* 0x000fe40000000800 */
.L_x_733:
[----:B------:R-:W-:Y:S02]  /*03f0*/  ULDC UR4, c[0x0][0x548] ;  /* 0x0001520000047ab9 */ /* 0x000fe40000000800 */
[----:B------:R-:W-:-:S02]  /*0400*/  USHF.L.U32 UR5, UR5, 0x7, URZ ;  /* 0x0000000705057899 */ /* 0x000fc4000800063f */
[----:B------:R-:W-:-:S04]  /*0410*/  UIMAD UR4, UR6, UR4, URZ ;  /* 0x00000004060472a4 */ /* 0x000fc8000f8e023f */
[----:B------:R-:W-:-:S04]  /*0420*/  UISETP.GE.AND UP0, UPT, UR5, UR4, UPT ;  /* 0x000000040500728c */ /* 0x000fc8000bf06270 */
[----:B------:R-:W-:-:S06]  /*0430*/  USEL UR10, UR10, 0xffffffff, !UP0 ;  /* 0xffffffff0a0a7887 */ /* 0x000fcc000c000000 */
.L_x_731:
        /* <DEDUP_REMOVED lines=19> */
[----:B------:R-:W2:Y:S01]  /*0570*/  @P2 LDG.E R4, [R4.64] ;  /* 0x0000000c04042981 */ /* 0x000ea2000c1e1900 */
[----:B------:R-:W-:-:S04]  /*0580*/  UISETP.NE.U32.AND UP0, UPT, URZ, UR4, UPT ;  /* 0x000000043f00728c */ /* 0x000fc8000bf05070 */
[----:B------:R-:W-:Y:S01]  /*0590*/  UISETP.NE.AND.EX UP0, UPT, URZ, UR5, UPT, UP0 ;  /* 0x000000053f00728c */ /* 0x000fe2000bf05300 */
[----:B------:R-:W3:Y:S02]  /*05a0*/  @P1 LDG.E R3, [R8.64] ;  /* 0x0000000c08031981 */ /* 0x000ee4000c1e1900 */
[----:B------:R-:W-:-:S03]  /*05b0*/  ULDC.64 UR4, c[0x0][0x360] ;  /* 0x0000d80000047ab9 */ /* 0x000fc60000000a00 */
[----:B------:R-:W-:-:S05]  /*05c0*/  PLOP3.LUT P0, PT, PT, PT, UP0, 0x80, 0x0 ;  /* 0x000000000000781c */ /* 0x000fca0003f0f008 */
[----:B------:R-:W-:Y:S01]  /*05d0*/  @UP0 UIMAD.WIDE UR4, UR10, UR15, UR4 ;  /* 0x0000000f0a0402a5 */ /* 0x000fe2000f8e0204 */
[----:B------:R-:W-:-:S05]  /*05e0*/  MOV R0, c[0x0][0x168] ;  /* 0x00005a0000007a02 */ /* 0x000fca0000000f00 */
[----:B------:R-:W-:Y:S01]  /*05f0*/  IMAD.U32 R6, RZ, RZ, UR4 ;  /* 0x00000004ff067e24 */ /* 0x000fe2000f8e00ff */
[----:B------:R-:W-:-:S05]  /*0600*/  MOV R7, UR5 ;  /* 0x0000000500077c02 */ /* 0x000fca0008000f00 */
[----:B------:R1:W5:Y:S01]  /*0610*/  @P0 LDG.E R0, [R6.64] ;  /* 0x0000000c06000981 */ /* 0x000362000c1e1900 */
[----:B------:R-:W4:Y:S01]  /*0620*/  S2UR UR8, SR_CTAID.Y ;  /* 0x00000000000879c3 */ /* 0x000f220000002600 */
[----:B------:R-:W-:Y:S02]  /*0630*/  UMOV UR9, URZ ;  /* 0x0000003f00097c82 */ /* 0x000fe40008000000 */
[----:B------:R-:W-:Y:S02]  /*0640*/  UMOV UR14, URZ ;  /* 0x0000003f000e7c82 */ /* 0x000fe40008000000 */
[----:B------:R-:W-:Y:S02]  /*0650*/  ULDC UR5, c[0x0][0x2ac] ;  /* 0x0000ab0000057ab9 */ /* 0x000fe40000000800 */
[----:B------:R-:W-:Y:S02]  /*0660*/  ULDC UR4, c[0x0][0x1d0] ;  /* 0x0000740000047ab9 */ /* 0x000fe40000000800 */
[----:B------:R-:W-:-:S02]  /*0670*/  UIMAD UR4, UR5, UR4, URZ ;  /* 0x00000004050472a4 */ /* 0x000fc4000f8e023f */
[----:B----4-:R-:W-:Y:S01]  /*0680*/  USHF.R.S32.HI UR7, URZ, 0x1f, UR8 ;  /* 0x0000001f3f077899 */ /* 0x010fe20008011408 */
[----:B--2---:R1:W2:Y:S08]  /*0690*/  @P2 R2UR UR9, R4 ;  /* 0x00000000040923c2 */ /* 0x0042b000000e0000 */
[----:B---3--:R1:W3:Y:S02]  /*06a0*/  @P1 R2UR UR14, R3 ;  /* 0x00000000030e13c2 */ /* 0x0082e400000e0000 */
[----:B-1-3--:R-:W-:Y:S05]  /*06b0*/  @P0 BRA `(.L_x_735) ;  /* 0x0000004000000947 */ /* 0x00afea0003800000 */
[----:B------:R-:W-:Y:S05]  /*06c0*/  @!P1 BRA `(.L_x_735) ;  /* 0x0000003000009947 */ /* 0x000fea0003800000 */
[----:B-----5:R1:W3:Y:S04]  /*06d0*/  LDG.E R0, [R8.64] ;  /* 0x0000000c08007981 */ /* 0x0202e8000c1e1900 */
[----:B-1----:R-:W3:Y:S02]  /*06e0*/  LDG.E R8, [R8.64+0x4] ;  /* 0x0000040c08087981 */ /* 0x002ee4000c1e1900 */
[----:B---3--:R-:W-:-:S02]  /*06f0*/  IADD3 R0, -R0, R8, RZ ;  /* 0x0000000800007210 */ /* 0x008fc40007ffe1ff */
.L_x_735:
[----:B------:R-:W-:-:S04]  /*0700*/  ISETP.NE.U32.AND P0, PT, RZ, c[0x0][0x368], PT ;  /* 0x0000da00ff007a0c */ /* 0x000fc80003f05070 */
[----:B------:R-:W-:-:S13]  /*0710*/  ISETP.NE.AND.EX P0, PT, RZ, c[0x0][0x36c], PT, P0 ;  /* 0x0000db00ff007a0c */ /* 0x000fda0003f05300 */
[----:B------:R-:W-:Y:S05]  /*0720*/  @!P0 BRA `(.L_x_736) ;  /* 0x0000007000008947 */ /* 0x000fea0003800000 */
[----:B------:R-:W-:Y:S02]  /*0730*/  ULDC.64 UR4, c[0x0][0x368] ;  /* 0x0000da0000047ab9 */ /* 0x000fe40000000a00 */
[----:B------:R-:W-:-:S06]  /*0740*/  UIMAD.WIDE UR4, UR10, UR15, UR4 ;  /* 0x0000000f0a0472a5 */ /* 0x000fcc000f8e0204 */
[----:B------:R-:W-:Y:S02]  /*0750*/  MOV R4, UR4 ;  /* 0x0000000400047c02 */ /* 0x000fe40008000f00 */
[----:B------:R-:W-:-:S05]  /*0760*/  MOV R5, UR5 ;  /* 0x0000000500057c02 */ /* 0x000fca0008000f00 */
[----:B------:R-:W3:Y:S02]  /*0770*/  LDG.E R4, [R4.64] ;  /* 0x0000000c04047981 */ /* 0x000ee4000c1e1900 */
[----:B---3--:R1:W3:Y:S02]  /*0780*/  R2UR UR4, R4 ;  /* 0x00000000040473c2 */ /* 0x0082e400000e0000 */
[----:B-1-3--:R-:W-:Y:S05]  /*0790*/  BRA `(.L_x_737) ;  /* 0x000000c000007947 */ /* 0x00afea0003800000 */
.L_x_736:
[----:B------:R-:W-:-:S04]  /*07a0*/  ISETP.NE.U32.AND P0, PT, RZ, c[0x0][0x350], PT ;  /* 0x0000d400ff007a0c */ /* 0x000fc80003f05070 */
[----:B------:R-:W-:-:S13]  /*07b0*/  ISETP.NE.AND.EX P0, PT, RZ, c[0x0][0x354], PT, P0 ;  /* 0x0000d500ff007a0c */ /* 0x000fda0003f05300 */
[----:B------:R-:W-:Y:S05]  /*07c0*/  @!P0 BRA `(.L_x_737) ;  /* 0x0000009000008947 */ /* 0x000fea0003800000 */
[----:B------:R-:W-:Y:S02]  /*07d0*/  ULDC.64 UR4, c[0x0][0x350] ;  /* 0x0000d40000047ab9 */ /* 0x000fe40000000a00 */
[----:B------:R-:W-:-:S06]  /*07e0*/  UIMAD.WIDE UR4, UR10, UR15, UR4 ;  /* 0x0000000f0a0472a5 */ /* 0x000fcc000f8e0204 */
[----:B------:R-:W-:Y:S02]  /*07f0*/  MOV R6, UR4 ;  /* 0x0000000400067c02 */ /* 0x000fe40008000f00 */
[----:B------:R-:W-:-:S05]  /*0800*/  MOV R7, UR5 ;  /* 0x0000000500077c02 */ /* 0x000fca0008000f00 */
[----:B------:R-:W3:Y:S04]  /*0810*/  LDG.E R4, [R6.64] ;  /* 0x0000000c06047981 */ /* 0x000ee8000c1e1900 */
[----:B------:R-:W4:Y:S01]  /*0820*/  LDG.E R3, [R6.64+0x4] ;  /* 0x0000040c06037981 */ /* 0x000f22000c1e1900 */
[----:B---3--:R-:W1:Y:S08]  /*0830*/  R2UR UR5, R4 ;  /* 0x00000000040573c2 */ /* 0x008e7000000e0000 */
[----:B----4-:R-:W1:Y:S02]  /*0840*/  R2UR UR4, R3 ;  /* 0x00000000030473c2 */ /* 0x010e6400000e0000 */
[----:B-1----:R-:W-:-:S06]  /*0850*/  UIADD3 UR4, -UR5, UR4, URZ ;  /* 0x0000000405047290 */ /* 0x002fcc000fffe13f */
.L_x_737:
[----:B--2---:R-:W-:Y:S01]  /*0860*/  UIADD3 UR6, -UR9, UR4, URZ ;  /* 0x0000000409067290 */ /* 0x004fe2000fffe13f */
[----:B------:R-:W-:Y:S01]  /*0870*/  PLOP3.LUT P4, PT, PT, PT, PT, 0x80, 0x0 ;  /* 0x000000000000781c */ /* 0x000fe20003f8f070 */
[----:B------:R-:W-:Y:S01]  /*0880*/  CS2R R10, SRZ ;  /* 0x00000000000a7805 */ /* 0x000fe2000001ff00 */
[----:B------:R-:W-:Y:S01]  /*0890*/  IMAD.MOV.U32 R166, RZ, RZ, RZ ;  /* 0x000000ffffa67224 */ /* 0x000fe200078e00ff */
[----:B------:R-:W-:Y:S01]  /*08a0*/  UISETP.GE.AND UP0, UPT, UR6, 0x1, UPT ;  /* 0x000000010600788c */ /* 0x000fe2000bf06270 */
[----:B------:R-:W-:Y:S01]  /*08b0*/  IMAD.MOV.U32 R164, RZ, RZ, RZ ;  /* 0x000000ffffa47224 */ /* 0x000fe200078e00ff */
[----:B------:R-:W-:Y:S01]  /*08c0*/  UIADD3 UR4, UR6, 0x3f, URZ ;  /* 0x0000003f06047890 */ /* 0x000fe2000fffe03f */
[----:B------:R-:W-:Y:S01]  /*08d0*/  CS2R R6, SRZ ;  /* 0x0000000000067805 */ /* 0x000fe2000001ff00 */
[----:B------:R-:W-:Y:S01]  /*08e0*/  MOV R162, RZ ;  /* 0x000000ff00a27202 */ /* 0x000fe20000000f00 */
[----:B------:R-:W-:Y:S01]  /*08f0*/  IMAD.MOV.U32 R160, RZ, RZ, RZ ;  /* 0x000000ffffa07224 */ /* 0x000fe200078e00ff */
        /* <DEDUP_REMOVED lines=65> */
[----:B------:R-:W-:Y:S01]  /*0d10*/  IMAD.MOV.U32 R5, RZ, RZ, RZ ;  /* 0x000000ffff057224 */ /* 0x000fe200078e00ff */
        /* <DEDUP_REMOVED lines=9> */
[----:B------:R-:W1:Y:S01]  /*0db0*/  S2R R13, SR_CTAID.X ;  /* 0x00000000000d7919 */ /* 0x000e620000002500 */
[----:B------:R-:W-:Y:S01]  /*0dc0*/  SHF.R.S32.HI R9, RZ, 0x1f, R2 ;  /* 0x0000001fff097819 */ /* 0x000fe20000011402 */
[----:B------:R-:W-:Y:S02]  /*0dd0*/  USHF.R.S32.HI UR15, URZ, 0x1f, UR14 ;  /* 0x0000001f3f0f7899 */ /* 0x000fe4000801140e */
[----:B------:R2:W3:Y:S01]  /*0de0*/  @P0 LDG.E R4, [R4.64] ;  /* 0x0000000c04040981 */ /* 0x0004e2000c1e1900 */
[----:B------:R-:W-:Y:S01]  /*0df0*/  LEA.HI R6, R9, R2, RZ, 0x3 ;  /* 0x0000000209067211 */ /* 0x000fe200078f18ff */
[----:B------:R-:W-:Y:S01]  /*0e00*/  ULDC.64 UR4, c[0x0][0x178] ;  /* 0x00005e0000047ab9 */ /* 0x000fe20000000a00 */
[----:B------:R-:W-:Y:S01]  /*0e10*/  IMAD.MOV.U32 R3, RZ, RZ, c[0x0][0x2c4] ;  /* 0x0000b100ff037624 */ /* 0x000fe200078e00ff */
[----:B------:R-:W-:Y:S01]  /*0e20*/  UIMAD UR15, UR15, UR4, URZ ;  /* 0x000000040f0f72a4 */ /* 0x000fe2000f8e023f */
[----:B------:R-:W-:Y:S01]  /*0e30*/  LOP3.LUT R46, R6, 0xfffffff8, RZ, 0xc0, !PT ;  /* 0xfffffff8062e7812 */ /* 0x000fe200078ec0ff */
[----:B------:R-:W-:Y:S01]  /*0e40*/  UIMAD.WIDE.U32 UR16, UR14, UR4, URZ ;  /* 0x000000040e1072a5 */ /* 0x000fe2000f8e003f */
[----:B------:R-:W-:Y:S01]  /*0e50*/  SHF.R.S32.HI R6, RZ, 0x3, R6 ;  /* 0x00000003ff067819 */ /* 0x000fe20000011406 */
[----:B------:R-:W-:Y:S01]  /*0e60*/  UIMAD UR15, UR14, UR5, UR15 ;  /* 0x000000050e0f72a4 */ /* 0x000fe2000f8e020f */
[----:B------:R-:W-:Y:S01]  /*0e70*/  ISETP.NE.AND P1, PT, R3, 0x1, PT ;  /* 0x000000010300780c */ /* 0x000fe20003f25270 */
[----:B------:R-:W-:Y:S01]  /*0e80*/  IMAD.IADD R46, R2, 0x1, -R46 ;  /* 0x00000001022e7824 */ /* 0x000fe200078e0a2e */
[----:B------:R-:W-:Y:S01]  /*0e90*/  ULDC.64 UR4, c[0x0][0x1b8] ;  /* 0x00006e0000047ab9 */ /* 0x000fe20000000a00 */
[----:B------:R-:W-:Y:S01]  /*0ea0*/  IMAD.SHL.U32 R250, R6, 0x40, RZ ;  /* 0x0000004006fa7824 */ /* 0x000fe200078e00ff */
[----:B------:R-:W-:Y:S01]  /*0eb0*/  UIADD3 UR17, UR17, UR15, URZ ;  /* 0x0000000f11117290 */ /* 0x000fe2000fffe03f */
[----:B------:R-:W-:Y:S01]  /*0ec0*/  IMAD R124, R46, 0x10, R6 ;  /* 0x000000102e7c7824 */ /* 0x000fe200078e0206 */
[----:B------:R-:W-:Y:S01]  /*0ed0*/  USHF.R.S32.HI UR15, URZ, 0x1f, UR10 ;  /* 0x0000001f3f0f7899 */ /* 0x000fe2000801140a */
[----:B-----5:R-:W-:Y:S01]  /*0ee0*/  IMAD R0, R0, c[0x0][0x2c4], RZ ;  /* 0x0000b10000007a24 */ /* 0x020fe200078e02ff */
[----:B------:R-:W-:Y:S01]  /*0ef0*/  UIMAD UR14, UR7, UR4, URZ ;  /* 0x00000004070e72a4 */ /* 0x000fe2000f8e023f */
[----:B------:R-:W-:Y:S01]  /*0f00*/  IMAD.SHL.U32 R45, R46, 0x8, RZ ;  /* 0x000000082e2d7824 */ /* 0x000fe200078e00ff */
[----:B------:R-:W-:Y:S01]  /*0f10*/  USEL UR15, UR15, URZ, !UP1 ;  /* 0x0000003f0f0f7287 */ /* 0x000fe2000c800000 */
[C---:B-1----:R-:W-:Y:S01]  /*0f20*/  IMAD R8, R13.reuse, 0x80, R124 ;  /* 0x000000800d087824 */ /* 0x042fe200078e027c */
[----:B------:R-:W-:Y:S01]  /*0f30*/  UIMAD UR14, UR8, UR5, UR14 ;  /* 0x00000005080e72a4 */ /* 0x000fe2000f8e020e */
[----:B------:R1:W-:Y:S01]  /*0f40*/  STL [R1], R124 ;  /* 0x0000007c01007387 */ /* 0x0003e20000100800 */
[----:B------:R-:W-:Y:S01]  /*0f50*/  UIMAD.WIDE.U32 UR18, UR8, UR4, UR16 ;  /* 0x00000004081272a5 */ /* 0x000fe2000f8e0010 */
[----:B------:R-:W-:Y:S01]  /*0f60*/  @P1 IMAD.HI.U32 R3, R8, c[0x0][0x2c8], RZ ;  /* 0x0000b20008031a27 */ /* 0x000fe200078e00ff */
[----:B------:R-:W-:Y:S01]  /*0f70*/  USEL UR16, UR10, URZ, !UP1 ;  /* 0x0000003f0a107287 */ /* 0x000fe2000c800000 */
[----:B------:R-:W-:Y:S01]  /*0f80*/  LOP3.LUT R250, R250, 0x1c0, RZ, 0xc0, !PT ;  /* 0x000001c0fafa7812 */ /* 0x000fe200078ec0ff */
[----:B------:R-:W-:Y:S01]  /*0f90*/  ULDC.64 UR4, c[0x0][0x1c0] ;  /* 0x0000700000047ab9 */ /* 0x000fe20000000a00 */
[----:B------:R-:W-:Y:S01]  /*0fa0*/  IMAD.MOV.U32 R7, RZ, RZ, R8 ;  /* 0x000000ffff077224 */ /* 0x000fe200078e0008 */
[----:B------:R-:W-:Y:S01]  /*0fb0*/  UIMAD UR15, UR15, UR4, URZ ;  /* 0x000000040f0f72a4 */ /* 0x000fe2000f8e023f */
[----:B------:R-:W-:Y:S01]  /*0fc0*/  @P1 SHF.R.U32.HI R7, RZ, c[0x0][0x2cc], R3 ;  /* 0x0000b300ff071a19 */ /* 0x000fe20000011603 */
[----:B------:R-:W-:Y:S01]  /*0fd0*/  UIADD3 UR19, UR19, UR14, URZ ;  /* 0x0000000e13137290 */ /* 0x000fe2000fffe03f */
[----:B------:R-:W-:Y:S01]  /*0fe0*/  IMAD R13, R13, 0x80, R6 ;  /* 0x000000800d0d7824 */ /* 0x000fe200078e0206 */
[----:B------:R-:W-:Y:S01]  /*0ff0*/  UIMAD UR5, UR16, UR5, UR15 ;  /* 0x00000005100572a4 */ /* 0x000fe2000f8e020f */
[--C-:B--2---:R-:W-:Y:S01]  /*1000*/  SHF.R.S32.HI R5, RZ, 0x1f, R7.reuse ;  /* 0x0000001fff057819 */ /* 0x104fe20000011407 */
[----:B------:R-:W-:Y:S01]  /*1010*/  UIMAD.WIDE.U32 UR16, UR16, UR4, UR18 ;  /* 0x00000004101072a5 */ /* 0x000fe2000f8e0012 */
[----:B------:R-:W-:Y:S01]  /*1020*/  IMAD.MOV R3, RZ, RZ, -R7 ;  /* 0x000000ffff037224 */ /* 0x000fe200078e0a07 */
[----:B------:R-:W-:Y:S01]  /*1030*/  ISETP.GE.AND P4, PT, R13, R0, PT ;  /* 0x000000000d00720c */ /* 0x000fe20003f86270 */
[----:B------:R-:W-:Y:S01]  /*1040*/  USHF.R.S32.HI UR11, URZ, 0x6, UR11 ;  /* 0x000000063f0b7899 */ /* 0x000fe2000801140b */
[----:B------:R-:W-:Y:S01]  /*1050*/  IMAD R5, R5, c[0x0][0x1b0], RZ ;  /* 0x00006c0005057a24 */ /* 0x000fe200078e02ff */
[----:B------:R-:W-:Y:S01]  /*1060*/  UIADD3 UR5, UR17, UR5, URZ ;  /* 0x0000000511057290 */ /* 0x000fe2000fffe03f */
[----:B------:R-:W-:Y:S01]  /*1070*/  IMAD.U32 R11, RZ, RZ, UR17 ;  /* 0x00000011ff0b7e24 */ /* 0x000fe2000f8e00ff */
[C---:B------:R-:W-:Y:S01]  /*1080*/  IADD3 R40, R45.reuse, 0x40, RZ ;  /* 0x000000402d287810 */ /* 0x040fe20007ffe0ff */
[----:B------:R-:W-:Y:S01]  /*1090*/  IMAD.U32 R10, RZ, RZ, UR16 ;  /* 0x00000010ff0a7e24 */ /* 0x000fe2000f8e00ff */
[----:B------:R-:W-:Y:S01]  /*10a0*/  ISETP.GE.AND P3, PT, R45, c[0x0][0x198], PT ;  /* 0x000066002d007a0c */ /* 0x000fe20003f66270 */
[----:B------:R-:W-:Y:S01]  /*10b0*/  IMAD R3, R3, c[0x0][0x2c4], R8 ;  /* 0x0000b10003037a24 */ /* 0x000fe200078e0208 */
[----:B------:R-:W-:Y:S01]  /*10c0*/  BSSY B0, `(.L_x_739) ;  /* 0x000002e000007945 */ /* 0x000fe20003800000 */
[----:B------:R-:W-:-:S02]  /*10d0*/  IMAD.U32 R11, RZ, RZ, UR5 ;  /* 0x00000005ff0b7e24 */ /* 0x000fc4000f8e00ff */
[C---:B------:R-:W-:Y:S01]  /*10e0*/  IMAD R5, R7.reuse, c[0x0][0x1b4], R5 ;  /* 0x00006d0007057a24 */ /* 0x040fe200078e0205 */
[----:B------:R-:W-:Y:S01]  /*10f0*/  SHF.R.S32.HI R8, RZ, 0x1f, R3 ;  /* 0x0000001fff087819 */ /* 0x000fe20000011403 */
[----:B------:R-:W-:-:S04]  /*1100*/  IMAD.WIDE.U32 R10, R7, c[0x0][0x1b0], R10 ;  /* 0x00006c00070a7a25 */ /* 0x000fc800078e000a */
[----:B------:R-:W-:Y:S01]  /*1110*/  IMAD R8, R8, c[0x0][0x1a8], RZ ;  /* 0x00006a0008087a24 */ /* 0x000fe200078e02ff */
[----:B------:R-:W-:Y:S01]  /*1120*/  IADD3 R17, R11, R5, RZ ;  /* 0x000000050b117210 */ /* 0x000fe20007ffe0ff */
[----:B------:R-:W-:Y:S01]  /*1130*/  IMAD.MOV.U32 R16, RZ, RZ, R10 ;  /* 0x000000ffff107224 */ /* 0x000fe200078e000a */
[-C--:B------:R-:W-:Y:S01]  /*1140*/  LEA.HI R10, R9, R2.reuse, RZ, 0x4 ;  /* 0x00000002090a7211 */ /* 0x080fe200078f20ff */
[----:B------:R-:W-:Y:S01]  /*1150*/  IMAD R8, R3, c[0x0][0x1ac], R8 ;  /* 0x00006b0003087a24 */ /* 0x000fe200078e0208 */
[----:B------:R-:W-:Y:S01]  /*1160*/  LEA.HI R11, R9, R2, RZ, 0x6 ;  /* 0x00000002090b7211 */ /* 0x000fe200078f30ff */
[----:B------:R-:W-:Y:S01]  /*1170*/  IMAD.WIDE.U32 R16, R3, c[0x0][0x1a8], R16 ;  /* 0x00006a0003107a25 */ /* 0x000fe200078e0010 */
[----:B------:R-:W-:-:S03]  /*1180*/  LOP3.LUT R3, R10, 0xfffffff0, RZ, 0xc0, !PT ;  /* 0xfffffff00a037812 */ /* 0x000fc600078ec0ff */
[----:B------:R-:W-:Y:S01]  /*1190*/  IMAD.IADD R8, R17, 0x1, R8 ;  /* 0x0000000111087824 */ /* 0x000fe200078e0208 */
[----:B------:R-:W-:Y:S01]  /*11a0*/  LEA R14, P1, R16, c[0x0][0x160], 0x1 ;  /* 0x00005800100e7a11 */ /* 0x000fe200078208ff */
[----:B------:R-:W-:Y:S02]  /*11b0*/  IMAD.IADD R3, R2, 0x1, -R3 ;  /* 0x0000000102037824 */ /* 0x000fe400078e0a03 */
[----:B------:R-:W-:Y:S01]  /*11c0*/  IMAD.SHL.U32 R11, R11, 0x8, RZ ;  /* 0x000000080b0b7824 */ /* 0x000fe200078e00ff */
[----:B------:R-:W-:Y:S02]  /*11d0*/  LEA.HI.X R8, R16, c[0x0][0x164], R8, 0x1, P1 ;  /* 0x0000590010087a11 */ /* 0x000fe400008f0c08 */
[----:B------:R-:W-:Y:S01]  /*11e0*/  SHF.R.S32.HI R5, RZ, 0x1f, R3 ;  /* 0x0000001fff057819 */ /* 0x000fe20000011403 */
[----:B------:R1:W2:Y:S03]  /*11f0*/  SHFL.IDX PT, R16, R14, RZ, 0x181f ;  /* 0x00181fff0e107589 */ /* 0x0002a600000e0000 */
[----:B------:R-:W-:Y:S01]  /*1200*/  LEA.HI R5, R5, R3, RZ, 0x3 ;  /* 0x0000000305057211 */ /* 0x000fe200078f18ff */
[----:B------:R1:W4:Y:S03]  /*1210*/  SHFL.IDX PT, R17, R8, RZ, 0x181f ;  /* 0x00181fff08117589 */ /* 0x00032600000e0000 */
[----:B------:R-:W-:-:S04]  /*1220*/  LOP3.LUT R7, R5, 0xfffffff8, RZ, 0xc0, !PT ;  /* 0xfffffff805077812 */ /* 0x000fc800078ec0ff */
[----:B------:R-:W-:Y:S01]  /*1230*/  IADD3 R7, R3, -R7, RZ ;  /* 0x8000000703077210 */ /* 0x000fe20007ffe0ff */
[----:B------:R-:W-:Y:S01]  /*1240*/  IMAD.MOV.U32 R3, RZ, RZ, 0x20 ;  /* 0x00000020ff037424 */ /* 0x000fe200078e00ff */
[----:B---3--:R3:W1:Y:S01]  /*1250*/  @P0 R2UR UR14, R4 ;  /* 0x00000000040e03c2 */ /* 0x00866200000e0000 */
[----:B------:R-:W-:Y:S01]  /*1260*/  ISETP.GE.AND P0, PT, R40, c[0x0][0x198], PT ;  /* 0x0000660028007a0c */ /* 0x000fe20003f06270 */
[----:B-1----:R-:W-:-:S03]  /*1270*/  @!UP0 UMOV UR14, UR10 ;  /* 0x0000000a000e8c82 */ /* 0x002fc60008000000 */
[----:B------:R-:W-:-:S05]  /*1280*/  R2P PR, R7, 0x6 ;  /* 0x0000000607007804 */ /* 0x000fca0000000000 */
[----:B------:R-:W-:Y:S02]  /*1290*/  SEL R3, R3, 0xffffffe0, !P2 ;  /* 0xffffffe003037807 */ /* 0x000fe40005000000 */
[----:B---3--:R-:W-:Y:S02]  /*12a0*/  SHF.R.U32.HI R4, RZ, 0x3, R250 ;  /* 0x00000003ff047819 */ /* 0x008fe400000116fa */
[----:B------:R-:W-:-:S04]  /*12b0*/  LOP3.LUT R250, R250, 0x38, R45, 0xf8, !PT ;  /* 0x00000038fafa7812 */ /* 0x000fc800078ef82d */
[----:B------:R-:W-:Y:S01]  /*12c0*/  LOP3.LUT R250, R250, R4, RZ, 0x3c, !PT ;  /* 0x00000004fafa7212 */ /* 0x000fe200078e3cff */
[----:B------:R-:W-:-:S03]  /*12d0*/  IMAD.MOV.U32 R4, RZ, RZ, 0x10 ;  /* 0x00000010ff047424 */ /* 0x000fc600078e00ff */
[----:B------:R-:W-:Y:S02]  /*12e0*/  LOP3.LUT R250, R250, 0xfffffe00, R11, 0xf8, !PT ;  /* 0xfffffe00fafa7812 */ /* 0x000fe400078ef80b */
[----:B------:R-:W-:Y:S01]  /*12f0*/  SEL R4, R4, 0xfffffff0, !P1 ;  /* 0xfffffff004047807 */ /* 0x000fe20004800000 */
[----:B------:R-:W-:Y:S05]  /*1300*/  @P4 BRA `(.L_x_740) ;  /* 0x0000009000004947 */ /* 0x000fea0003800000 */
[----:B--2-4-:R-:W-:Y:S01]  /*1310*/  SHF.R.S32.HI R11, RZ, 0x1f, R40 ;  /* 0x0000001fff0b7819 */ /* 0x014fe20000011428 */
[----:B------:R-:W-:Y:S01]  /*1320*/  IMAD.WIDE R18, R45, 0x2, R16 ;  /* 0x000000022d127825 */ /* 0x000fe200078e0210 */
[----:B------:R-:W-:Y:S02]  /*1330*/  SHF.L.U32 R12, R250, 0x1, RZ ;  /* 0x00000001fa0c7819 */ /* 0x000fe400000006ff */
[----:B------:R-:W-:-:S03]  /*1340*/  LEA.HI R11, R11, R40, RZ, 0x3 ;  /* 0x000000280b0b7211 */ /* 0x000fc600078f18ff */
[----:B------:R-:W-:Y:S01]  /*1350*/  @!PT LDS RZ, [RZ] ;  /* 0x00000000fffff984 */ /* 0x000fe20000000800 */
[----:B------:R1:W-:Y:S01]  /*1360*/  LDGSTS.E.BYPASS.LTC128B.128 [R12+0x8100], [R18.64], !P3 ;  /* 0x08100000120c7fae */ /* 0x0003e2000d901d4c */
[----:B------:R-:W-:-:S05]  /*1370*/  LOP3.LUT R11, R11, 0xfffffff8, RZ, 0xc0, !PT ;  /* 0xfffffff80b0b7812 */ /* 0x000fca00078ec0ff */
[----:B------:R-:W-:-:S05]  /*1380*/  IMAD.WIDE R16, R11, 0x2, R16 ;  /* 0x000000020b107825 */ /* 0x000fca00078e0210 */
[----:B------:R1:W-:Y:S02]  /*1390*/  LDGSTS.E.BYPASS.LTC128B.128 [R12+0xc100], [R16.64], !P0 ;  /* 0x0c100000100c7fae */ /* 0x0003e4000c101d4c */
.L_x_740:
[----:B--2-4-:R-:W-:Y:S05]  /*13a0*/  BSYNC B0 ;  /* 0x0000000000007941 */ /* 0x014fea0003800000 */
.L_x_739:
[----:B------:R-:W-:Y:S01]  /*13b0*/  IADD3 R11, R13, 0x10, RZ ;  /* 0x000000100d0b7810 */ /* 0x000fe20007ffe0ff */
[----:B-1----:R1:W2:Y:S01]  /*13c0*/  SHFL.IDX PT, R17, R8, 0x1, 0x181f ;  /* 0x00381f0008117f89 */ /* 0x0022a200000e0000 */
[----:B------:R-:W-:Y:S02]  /*13d0*/  BSSY B0, `(.L_x_741) ;  /* 0x000000d000007945 */ /* 0x000fe40003800000 */
[----:B------:R-:W-:Y:S01]  /*13e0*/  ISETP.GE.AND P1, PT, R11, R0, PT ;  /* 0x000000000b00720c */ /* 0x000fe20003f26270 */
[----:B------:R1:W3:-:S12]  /*13f0*/  SHFL.IDX PT, R16, R14, 0x1, 0x181f ;  /* 0x00381f000e107f89 */ /* 0x0002d800000e0000 */
[----:B------:R-:W-:Y:S05]  /*1400*/  @P1 BRA `(.L_x_742) ;  /* 0x0000009000001947 */ /* 0x000fea0003800000 */
[----:B------:R-:W-:Y:S01]  /*1410*/  SHF.R.S32.HI R11, RZ, 0x1f, R40 ;  /* 0x0000001fff0b7819 */ /* 0x000fe20000011428 */
[----:B--23--:R-:W-:Y:S01]  /*1420*/  IMAD.WIDE R18, R45, 0x2, R16 ;  /* 0x000000022d127825 */ /* 0x00cfe200078e0210 */
[----:B------:R-:W-:Y:S02]  /*1430*/  SHF.L.U32 R12, R250, 0x1, RZ ;  /* 0x00000001fa0c7819 */ /* 0x000fe400000006ff */
[----:B------:R-:W-:-:S03]  /*1440*/  LEA.HI R11, R11, R40, RZ, 0x3 ;  /* 0x000000280b0b7211 */ /* 0x000fc600078f18ff */
[----:B------:R-:W-:Y:S01]  /*1450*/  @!PT LDS RZ, [RZ] ;  /* 0x00000000fffff984 */ /* 0x000fe20000000800 */
[----:B------:R2:W-:Y:S01]  /*1460*/  LDGSTS.E.BYPASS.LTC128B.128 [R12+0x8900], [R18.64], !P3 ;  /* 0x08900000120c7fae */ /* 0x0005e2000d901d4c */
[----:B------:R-:W-:-:S05]  /*1470*/  LOP3.LUT R11, R11, 0xfffffff8, RZ, 0xc0, !PT ;  /* 0xfffffff80b0b7812 */ /* 0x000fca00078ec0ff */
[----:B------:R-:W-:-:S05]  /*1480*/  IMAD.WIDE R16, R11, 0x2, R16 ;  /* 0x000000020b107825 */ /* 0x000fca00078e0210 */
[----:B------:R2:W-:Y:S02]  /*1490*/  LDGSTS.E.BYPASS.LTC128B.128 [R12+0xc900], [R16.64], !P0 ;  /* 0x0c900000100c7fae */ /* 0x0005e4000c101d4c */
.L_x_742:
[----:B------:R-:W-:Y:S05]  /*14a0*/  BSYNC B0 ;  /* 0x0000000000007941 */ /* 0x000fea0003800000 */
.L_x_741:
[----:B------:R-:W-:Y:S01]  /*14b0*/  IADD3 R11, R13, 0x20, RZ ;  /* 0x000000200d0b7810 */ /* 0x000fe20007ffe0ff */
[----:B--2---:R2:W4:Y:S01]  /*14c0*/  SHFL.IDX PT, R17, R8, 0x2, 0x181f ;  /* 0x00581f0008117f89 */ /* 0x00452200000e0000 */
[----:B------:R-:W-:Y:S02]  /*14d0*/  BSSY B0, `(.L_x_743) ;  /* 0x000000d000007945 */ /* 0x000fe40003800000 */
[----:B------:R-:W-:Y:S01]  /*14e0*/  ISETP.GE.AND P1, PT, R11, R0, PT ;  /* 0x000000000b00720c */ /* 0x000fe20003f26270 */
[----:B---3--:R2:W3:-:S12]  /*14f0*/  SHFL.IDX PT, R16, R14, 0x2, 0x181f ;  /* 0x00581f000e107f89 */ /* 0x0084d800000e0000 */
[----:B------:R-:W-:Y:S05]  /*1500*/  @P1 BRA `(.L_x_744) ;  /* 0x0000009000001947 */ /* 0x000fea0003800000 */
[----:B------:R-:W-:Y:S01]  /*1510*/  SHF.R.S32.HI R11, RZ, 0x1f, R40 ;  /* 0x0000001fff0b7819 */ /* 0x000fe20000011428 */
[----:B---34-:R-:W-:Y:S01]  /*1520*/  IMAD.WIDE R18, R45, 0x2, R16 ;  /* 0x000000022d127825 */ /* 0x018fe200078e0210 */
[----:B------:R-:W-:Y:S02]  /*1530*/  SHF.L.U32 R12, R250, 0x1, RZ ;  /* 0x00000001fa0c7819 */ /* 0x000fe400000006ff */
[----:B------:R-:W-:-:S03]  /*1540*/  LEA.HI R11, R11, R40, RZ, 0x3 ;  /* 0x000000280b0b7211 */ /* 0x000fc600078f18ff */
[----:B------:R-:W-:Y:S01]  /*1550*/  @!PT LDS RZ, [RZ] ;  /* 0x00000000fffff984 */ /* 0x000fe20000000800 */
[----:B------:R3:W-:Y:S01]  /*1560*/  LDGSTS.E.BYPASS.LTC128B.128 [R12+0x9100], [R18.64], !P3 ;  /* 0x09100000120c7fae */ /* 0x0007e2000d901d4c */
[----:B------:R-:W-:-:S05]  /*1570*/  LOP3.LUT R11, R11, 0xfffffff8, RZ, 0xc0, !PT ;  /* 0xfffffff80b0b7812 */ /* 0x000fca00078ec0ff */
[----:B------:R-:W-:-:S05]  /*1580*/  IMAD.WIDE R16, R11, 0x2, R16 ;  /* 0x000000020b107825 */ /* 0x000fca00078e0210 */
[----:B------:R3:W-:Y:S02]  /*1590*/  LDGSTS.E.BYPASS.LTC128B.128 [R12+0xd100], [R16.64], !P0 ;  /* 0x0d100000100c7fae */ /* 0x0007e4000c101d4c */
.L_x_744:
[----:B------:R-:W-:Y:S05]  /*15a0*/  BSYNC B0 ;  /* 0x0000000000007941 */ /* 0x000fea0003800000 */
.L_x_743:
[----:B------:R-:W-:Y:S01]  /*15b0*/  IADD3 R11, R13, 0x30, RZ ;  /* 0x000000300d0b7810 */ /* 0x000fe20007ffe0ff */
[----:B---34-:R3:W4:Y:S01]  /*15c0*/  SHFL.IDX PT, R17, R8, 0x3, 0x181f ;  /* 0x00781f0008117f89 */ /* 0x01872200000e0000 */
[----:B------:R-:W-:Y:S02]  /*15d0*/  BSSY B0, `(.L_x_745) ;  /* 0x000000d000007945 */ /* 0x000fe40003800000 */
[----:B------:R-:W-:Y:S01]  /*15e0*/  ISETP.GE.AND P1, PT, R11, R0, PT ;  /* 0x000000000b00720c */ /* 0x000fe20003f26270 */
[----:B------:R3:W1:-:S12]  /*15f0*/  SHFL.IDX PT, R16, R14, 0x3, 0x181f ;  /* 0x00781f000e107f89 */ /* 0x00065800000e0000 */
[----:B------:R-:W-:Y:S05]  /*1600*/  @P1 BRA `(.L_x_746) ;  /* 0x0000009000001947 */ /* 0x000fea0003800000 */
[----:B------:R-:W-:Y:S01]  /*1610*/  SHF.R.S32.HI R11, RZ, 0x1f, R40 ;  /* 0x0000001fff0b7819 */ /* 0x000fe20000011428 */
[----:B-1--4-:R-:W-:Y:S01]  /*1620*/  IMAD.WIDE R18, R45, 0x2, R16 ;  /* 0x000000022d127825 */ /* 0x012fe200078e0210 */
[----:B------:R-:W-:Y:S02]  /*1630*/  SHF.L.U32 R12, R250, 0x1, RZ ;  /* 0x00000001fa0c7819 */ /* 0x000fe400000006ff */
[----:B------:R-:W-:-:S03]  /*1640*/  LEA.HI R11, R11, R40, RZ, 0x3 ;  /* 0x000000280b0b7211 */ /* 0x000fc600078f18ff */
[----:B------:R-:W-:Y:S01]  /*1650*/  @!PT LDS RZ, [RZ] ;  /* 0x00000000fffff984 */ /* 0x000fe20000000800 */
[----:B------:R1:W-:Y:S01]  /*1660*/  LDGSTS.E.BYPASS.LTC128B.128 [R12+0x9900], [R18.64], !P3 ;  /* 0x09900000120c7fae */ /* 0x0003e2000d901d4c */
[----:B------:R-:W-:-:S05]  /*1670*/  LOP3.LUT R11, R11, 0xfffffff8, RZ, 0xc0, !PT ;  /* 0xfffffff80b0b7812 */ /* 0x000fca00078ec0ff */
[----:B------:R-:W-:-:S05]  /*1680*/  IMAD.WIDE R16, R11, 0x2, R16 ;  /* 0x000000020b107825 */ /* 0x000fca00078e0210 */
[----:B------:R1:W-:Y:S02]  /*1690*/  LDGSTS.E.BYPASS.LTC128B.128 [R12+0xd900], [R16.64], !P0 ;  /* 0x0d900000100c7fae */ /* 0x0003e4000c101d4c */
.L_x_746:
[----:B------:R-:W-:Y:S05]  /*16a0*/  BSYNC B0 ;  /* 0x0000000000007941 */ /* 0x000fea0003800000 */
.L_x_745:
[----:B------:R-:W-:Y:S01]  /*16b0*/  IADD3 R11, R13, 0x40, RZ ;  /* 0x000000400d0b7810 */ /* 0x000fe20007ffe0ff */
[----:B-1--4-:R1:W4:Y:S01]  /*16c0*/  SHFL.IDX PT, R17, R8, 0x4, 0x181f ;  /* 0x00981f0008117f89 */ /* 0x01232200000e0000 */
[----:B------:R-:W-:Y:S02]  /*16d0*/  BSSY B0, `(.L_x_747) ;  /* 0x000000d000007945 */ /* 0x000fe40003800000 */
[----:B------:R-:W-:Y:S01]  /*16e0*/  ISETP.GE.AND P1, PT, R11, R0, PT ;  /* 0x000000000b00720c */ /* 0x000fe20003f26270 */
[----:B------:R1:W2:-:S12]  /*16f0*/  SHFL.IDX PT, R16, R14, 0x4, 0x181f ;  /* 0x00981f000e107f89 */ /* 0x00029800000e0000 */
[----:B------:R-:W-:Y:S05]  /*1700*/  @P1 BRA `(.L_x_748) ;  /* 0x0000009000001947 */ /* 0x000fea0003800000 */
[----:B------:R-:W-:Y:S01]  /*1710*/  SHF.R.S32.HI R11, RZ, 0x1f, R40 ;  /* 0x0000001fff0b7819 */ /* 0x000fe20000011428 */
[----:B--2-4-:R-:W-:Y:S01]  /*1720*/  IMAD.WIDE R18, R45, 0x2, R16 ;  /* 0x000000022d127825 */ /* 0x014fe200078e0210 */
[----:B------:R-:W-:Y:S02]  /*1730*/  SHF.L.U32 R12, R250, 0x1, RZ ;  /* 0x00000001fa0c7819 */ /* 0x000fe400000006ff */
[----:B------:R-:W-:-:S03]  /*1740*/  LEA.HI R11, R11, R40, RZ, 0x3 ;  /* 0x000000280b0b7211 */ /* 0x000fc600078f18ff */
[----:B------:R-:W-:Y:S01]  /*1750*/  @!PT LDS RZ, [RZ] ;  /* 0x00000000fffff984 */ /* 0x000fe20000000800 */
[----:B------:R2:W-:Y:S01]  /*1760*/  LDGSTS.E.BYPASS.LTC128B.128 [R12+0xa100], [R18.64], !P3 ;  /* 0x0a100000120c7fae */ /* 0x0005e2000d901d4c */
[----:B------:R-:W-:-:S05]  /*1770*/  LOP3.LUT R11, R11, 0xfffffff8, RZ, 0xc0, !PT ;  /* 0xfffffff80b0b7812 */ /* 0x000fca00078ec0ff */
[----:B------:R-:W-:-:S05]  /*1780*/  IMAD.WIDE R16, R11, 0x2, R16 ;  /* 0x000000020b107825 */ /* 0x000fca00078e0210 */
[----:B------:R2:W-:Y:S02]  /*1790*/  LDGSTS.E.BYPASS.LTC128B.128 [R12+0xe100], [R16.64], !P0 ;  /* 0x0e100000100c7fae */ /* 0x0005e4000c101d4c */
.L_x_748:
[----:B------:R-:W-:Y:S05]  /*17a0*/  BSYNC B0 ;  /* 0x0000000000007941 */ /* 0x000fea0003800000 */
.L_x_747:
[----:B------:R-:W-:Y:S01]  /*17b0*/  IADD3 R11, R13, 0x50, RZ ;  /* 0x000000500d0b7810 */ /* 0x000fe20007ffe0ff */
[----:B--2-4-:R2:W4:Y:S01]  /*17c0*/  SHFL.IDX PT, R17, R8, 0x5, 0x181f ;  /* 0x00b81f0008117f89 */ /* 0x01452200000e0000 */
        /* <DEDUP_REMOVED lines=13> */
.L_x_750:
[----:B------:R-:W-:Y:S05]  /*18a0*/  BSYNC B0 ;  /* 0x0000000000007941 */ /* 0x000fea0003800000 */
.L_x_749:
        /* <DEDUP_REMOVED lines=15> */
.L_x_752:
[----:B------:R-:W-:Y:S05]  /*19a0*/  BSYNC B0 ;  /* 0x0000000000007941 */ /* 0x000fea0003800000 */
.L_x_751:
[----:B-123--:R-:W-:Y:S01]  /*19b0*/  SHFL.IDX PT, R14, R14, 0x7, 0x181f ;  /* 0x00f81f000e0e7f89 */ /* 0x00efe200000e0000 */
[----:B------:R-:W-:Y:S01]  /*19c0*/  IADD3 R13, R13, 0x70, RZ ;  /* 0x000000700d0d7810 */ /* 0x000fe20007ffe0ff */
[----:B------:R-:W-:Y:S01]  /*19d0*/  IMAD.U32 R12, RZ, RZ, UR11 ;  /* 0x0000000bff0c7e24 */ /* 0x000fe2000f8e00ff */
[----:B------:R-:W-:Y:S01]  /*19e0*/  SHF.R.S32.HI R44, RZ, 0x1f, R40 ;  /* 0x0000001fff2c7819 */ /* 0x000fe20000011428 */
[----:B------:R-:W1:Y:S01]  /*19f0*/  SHFL.IDX PT, R15, R8, 0x7, 0x181f ;  /* 0x00f81f00080f7f89 */ /* 0x000e6200000e0000 */
[----:B------:R-:W-:Y:S01]  /*1a00*/  ISETP.GE.AND P4, PT, R13, R0, PT ;  /* 0x000000000d00720c */ /* 0x000fe20003f86270 */
[----:B------:R-:W-:Y:S01]  /*1a10*/  IMAD.MOV.U32 R11, RZ, RZ, c[0x0][0x2b8] ;  /* 0x0000ae00ff0b7624 */ /* 0x000fe200078e00ff */
[----:B------:R-:W-:Y:S01]  /*1a20*/  LEA.HI R44, R44, R40, RZ, 0x3 ;  /* 0x000000282c2c7211 */ /* 0x000fe200078f18ff */
[----:B------:R-:W-:Y:S01]  /*1a30*/  IMAD R12, R12, 0x40, R124 ;  /* 0x000000400c0c7824 */ /* 0x000fe200078e027c */
[----:B------:R-:W-:Y:S01]  /*1a40*/  USHF.R.S32.HI UR15, URZ, 0x1f, UR14 ;  /* 0x0000001f3f0f7899 */ /* 0x000fe2000801140e */
[----:B------:R-:W-:Y:S01]  /*1a50*/  IMAD.SHL.U32 R250, R250, 0x2, RZ ;  /* 0x00000002fafa7824 */ /* 0x000fe200078e00ff */
[----:B------:R-:W-:Y:S01]  /*1a60*/  ISETP.NE.AND P1, PT, R11, 0x1, PT ;  /* 0x000000010b00780c */ /* 0x000fe20003f25270 */
[----:B------:R-:W-:Y:S01]  /*1a70*/  ULDC.64 UR4, c[0x0][0x2b0] ;  /* 0x0000ac0000047ab9 */ /* 0x000fe20000000a00 */
[----:B------:R-:W-:Y:S01]  /*1a80*/  LOP3.LUT R44, R44, 0xfffffff8, RZ, 0xc0, !PT ;  /* 0xfffffff82c2c7812 */ /* 0x000fe200078ec0ff */
[----:B------:R-:W-:Y:S01]  /*1a90*/  UIMAD UR15, UR15, UR4, URZ ;  /* 0x000000040f0f72a4 */ /* 0x000fe2000f8e023f */
[----:B------:R-:W-:Y:S01]  /*1aa0*/  IADD3 R12, R12, -0x40, RZ ;  /* 0xffffffc00c0c7810 */ /* 0x000fe20007ffe0ff */
[----:B------:R-:W-:Y:S01]  /*1ab0*/  UIMAD.WIDE.U32 UR16, UR14, UR4, URZ ;  /* 0x000000040e1072a5 */ /* 0x000fe2000f8e003f */
[----:B------:R-:W-:Y:S01]  /*1ac0*/  IMAD.MOV.U32 R251, RZ, RZ, RZ ;  /* 0x000000fffffb7224 */ /* 0x000fe200078e00ff */
[----:B------:R-:W-:Y:S01]  /*1ad0*/  UIMAD UR14, UR14, UR5, UR15 ;  /* 0x000000050e0e72a4 */ /* 0x000fe2000f8e020f */
[----:B------:R-:W-:-:S02]  /*1ae0*/  ISETP.GE.AND P5, PT, R12, UR6, PT ;  /* 0x000000060c007c0c */ /* 0x000fc4000bfa6270 */
[----:B------:R-:W-:Y:S01]  /*1af0*/  IADD3 R252, R12, UR9, RZ ;  /* 0x000000090cfc7c10 */ /* 0x000fe2000fffe0ff */
[----:B------:R-:W-:Y:S01]  /*1b00*/  UIADD3 UR14, UR17, UR14, URZ ;  /* 0x0000000e110e7290 */ /* 0x000fe2000fffe03f */
[----:B------:R-:W-:Y:S01]  /*1b10*/  ISETP.GT.OR P5, PT, R124, 0x3f, P5 ;  /* 0x0000003f7c00780c */ /* 0x000fe20002fa4670 */
[----:B------:R-:W-:Y:S02]  /*1b20*/  ULDC.64 UR4, c[0x0][0x1e8] ;  /* 0x00007a0000047ab9 */ /* 0x000fe40000000a00 */
[----:B------:R-:W-:Y:S02]  /*1b30*/  IMAD.MOV.U32 R0, RZ, RZ, R252 ;  /* 0x000000ffff007224 */ /* 0x000fe400078e00fc */
[----:B-1--4-:R-:W-:-:S04]  /*1b40*/  @!P4 IMAD.WIDE R16, R45, 0x2, R14 ;  /* 0x000000022d10c825 */ /* 0x012fc800078e020e */
[----:B------:R-:W-:Y:S01]  /*1b50*/  @!P4 IMAD.WIDE R14, R44, 0x2, R14 ;  /* 0x000000022c0ec825 */ /* 0x000fe200078e020e */
[----:B------:R-:W-:Y:S01]  /*1b60*/  @!PT LDS RZ, [RZ] ;  /* 0x00000000fffff984 */ /* 0x000fe20000000800 */
[----:B------:R1:W-:Y:S03]  /*1b70*/  @!P4 LDGSTS.E.BYPASS.LTC128B.128 [R250+0xb900], [R16.64], !P3 ;  /* 0x0b90000010facfae */ /* 0x0003e6000d901d4c */
[----:B------:R-:W-:Y:S01]  /*1b80*/  @P1 IMAD.HI.U32 R8, R252, c[0x0][0x2bc], RZ ;  /* 0x0000af00fc081a27 */ /* 0x000fe200078e00ff */
[----:B------:R2:W-:Y:S04]  /*1b90*/  @!P4 LDGSTS.E.BYPASS.LTC128B.128 [R250+0xf900], [R14.64], !P0 ;  /* 0x0f9000000efacfae */ /* 0x0005e8000c101d4c */
[----:B------:R-:W0:Y:S01]  /*1ba0*/  LDGDEPBAR ;  /* 0x00000000000079af */ /* 0x000e220000000000 */
[----:B------:R-:W-:-:S04]  /*1bb0*/  @P1 SHF.R.U32.HI R0, RZ, c[0x0][0x2c0], R8 ;  /* 0x0000b000ff001a19 */ /* 0x000fc80000011608 */
[----:B------:R-:W-:-:S04]  /*1bc0*/  @!P5 IADD3 R11, P2, R0, UR16, RZ ;  /* 0x00000010000bdc10 */ /* 0x000fc8000ff5e0ff */
[----:B------:R-:W-:Y:S02]  /*1bd0*/  @!P5 LEA.HI.X.SX32 R8, R0, UR14, 0x1, P2 ;  /* 0x0000000e0008dc11 */ /* 0x000fe400090f0eff */
[----:B------:R-:W-:-:S04]  /*1be0*/  @!P5 LEA R12, P2, R11, c[0x0][0x2a0], 0x2 ;  /* 0x0000a8000b0cda11 */ /* 0x000fc800078410ff */
[----:B------:R-:W-:Y:S01]  /*1bf0*/  @!P5 LEA.HI.X R13, R11, c[0x0][0x2a4], R8, 0x2, P2 ;  /* 0x0000a9000b0dda11 */ /* 0x000fe200010f1408 */
[----:B------:R-:W-:Y:S06]  /*1c00*/  BAR.SYNC.DEFER_BLOCKING 0x0 ;  /* 0x0000000000007b1d */ /* 0x000fec0000010000 */
[----:B------:R-:W3:Y:S01]  /*1c10*/  @!P5 LDG.E R251, [R12.64] ;  /* 0x0000000c0cfbd981 */ /* 0x000ee2000c1e1900 */
[----:B------:R-:W-:Y:S01]  /*1c20*/  IMAD.MOV R0, RZ, RZ, -R0 ;  /* 0x000000ffff007224 */ /* 0x000fe200078e0a00 */
[----:B------:R-:W-:Y:S01]  /*1c30*/  UIMAD UR15, UR7, UR4, URZ ;  /* 0x00000004070f72a4 */ /* 0x000fe2000f8e023f */
[----:B------:R-:W-:Y:S01]  /*1c40*/  ISETP.GE.AND P4, PT, R45, c[0x0][0x1d4], PT ;  /* 0x000075002d007a0c */ /* 0x000fe20003f86270 */
[----:B------:R-:W-:Y:S01]  /*1c50*/  UIMAD.WIDE.U32 UR20, UR8, UR4, URZ ;  /* 0x00000004081472a5 */ /* 0x000fe2000f8e003f */
[----:B------:R-:W-:Y:S01]  /*1c60*/  IMAD R252, R0, c[0x0][0x2b8], R252 ;  /* 0x0000ae0000fc7a24 */ /* 0x000fe200078e02fc */
[----:B------:R-:W-:Y:S01]  /*1c70*/  UIMAD UR5, UR8, UR5, UR15 ;  /* 0x00000005080572a4 */ /* 0x000fe2000f8e020f */
[----:B------:R-:W-:Y:S01]  /*1c80*/  SHF.R.S32.HI R248, RZ, 0x4, R10 ;  /* 0x00000004fff87819 */ /* 0x000fe2000001140a */
[----:B------:R-:W-:Y:S01]  /*1c90*/  ULEA UR15, UR11, 0xffffffc0, 0x6 ;  /* 0xffffffc00b0f7891 */ /* 0x000fe2000f8e303f */
[----:B-1----:R-:W-:Y:S01]  /*1ca0*/  IMAD.WIDE.U32 R16, R252, c[0x0][0x1e0], RZ ;  /* 0x00007800fc107a25 */ /* 0x002fe200078e00ff */
[----:B------:R-:W-:Y:S01]  /*1cb0*/  SHF.R.S32.HI R8, RZ, 0x1f, R252 ;  /* 0x0000001fff087819 */ /* 0x000fe200000114fc */
[----:B------:R-:W-:Y:S01]  /*1cc0*/  UIADD3 UR18, UR21, UR5, URZ ;  /* 0x0000000515127290 */ /* 0x000fe2000fffe03f */
[----:B------:R-:W-:Y:S01]  /*1cd0*/  ISETP.GE.AND P3, PT, R40, c[0x0][0x1d4], PT ;  /* 0x0000750028007a0c */ /* 0x000fe20003f66270 */
[----:B------:R-:W-:Y:S01]  /*1ce0*/  UIADD3 UR15, UR6, -UR15, URZ ;  /* 0x8000000f060f7290 */ /* 0x000fe2000fffe03f */
[----:B------:R-:W-:Y:S01]  /*1cf0*/  LEA.HI R10, R10, R248, RZ, 0x1 ;  /* 0x000000f80a0a7211 */ /* 0x000fe200078f08ff */
[C---:B--2---:R-:W-:Y:S01]  /*1d00*/  IMAD R14, R8.reuse, c[0x0][0x1e0], RZ ;  /* 0x00007800080e7a24 */ /* 0x044fe200078e02ff */
[----:B------:R-:W-:Y:S01]  /*1d10*/  ULDC.64 UR4, c[0x0][0x210] ;  /* 0x0000840000047ab9 */ /* 0x000fe20000000a00 */
[----:B------:R-:W-:Y:S01]  /*1d20*/  IMAD R8, R8, c[0x0][0x208], RZ ;  /* 0x0000820008087a24 */ /* 0x000fe200078e02ff */
[----:B------:R-:W-:Y:S01]  /*1d30*/  LOP3.LUT R10, R10, 0xfffffffe, RZ, 0xc0, !PT ;  /* 0xfffffffe0a0a7812 */ /* 0x000fe200078ec0ff */
[C---:B------:R-:W-:Y:S01]  /*1d40*/  IMAD R14, R252.reuse, c[0x0][0x1e4], R14 ;  /* 0x00007900fc0e7a24 */ /* 0x040fe200078e020e */
[----:B------:R-:W-:Y:S01]  /*1d50*/  UIMAD UR7, UR7, UR4, URZ ;  /* 0x00000004070772a4 */ /* 0x000fe2000f8e023f */
[----:B------:R-:W-:Y:S01]  /*1d60*/  IMAD R8, R252, c[0x0][0x20c], R8 ;  /* 0x00008300fc087a24 */ /* 0x000fe200078e0208 */
[----:B------:R-:W-:Y:S01]  /*1d70*/  UIMAD.WIDE.U32 UR22, UR8, UR4, URZ ;  /* 0x00000004081672a5 */ /* 0x000fe2000f8e003f */
[----:B------:R-:W-:Y:S01]  /*1d80*/  IMAD.IADD R15, R17, 0x1, R14 ;  /* 0x00000001110f7824 */ /* 0x000fe200078e020e */
[----:B------:R-:W-:Y:S01]  /*1d90*/  UIMAD UR5, UR8, UR5, UR7 ;  /* 0x00000005080572a4 */ /* 0x000fe2000f8e0207 */
[----:B------:R-:W-:Y:S01]  /*1da0*/  IMAD.MOV.U32 R14, RZ, RZ, R16 ;  /* 0x000000ffff0e7224 */ /* 0x000fe200078e0010 */
[----:B------:R-:W-:Y:S01]  /*1db0*/  UISETP.GE.AND UP0, UPT, UR6, 0x41, UPT ;  /* 0x000000410600788c */ /* 0x000fe2000bf06270 */
[----:B------:R-:W-:Y:S01]  /*1dc0*/  IMAD.IADD R248, R248, 0x1, -R10 ;  /* 0x00000001f8f87824 */ /* 0x000fe200078e0a0a */
[----:B------:R-:W-:Y:S01]  /*1dd0*/  UIADD3 UR5, UR23, UR5, URZ ;  /* 0x0000000517057290 */ /* 0x000fe2000fffe03f */
[----:B------:R-:W-:Y:S01]  /*1de0*/  IMAD.WIDE R42, R45, 0x2, RZ ;  /* 0x000000022d2a7825 */ /* 0x000fe200078e02ff */
[----:B------:R-:W-:-:S02]  /*1df0*/  SHF.R.S32.HI R47, RZ, 0x1f, R45 ;  /* 0x0000001fff2f7819 */ /* 0x000fc4000001142d */
[----:B---3--:R-:W-:Y:S01]  /*1e00*/  SHF.R.S32.HI R12, RZ, 0x1f, R251 ;  /* 0x0000001fff0c7819 */ /* 0x008fe200000114fb */
[----:B------:R-:W-:-:S04]  /*1e10*/  IMAD.WIDE.U32 R14, R251, c[0x0][0x1f0], R14 ;  /* 0x00007c00fb0e7a25 */ /* 0x000fc800078e000e */
[----:B------:R-:W-:Y:S01]  /*1e20*/  IMAD R0, R12, c[0x0][0x1f0], RZ ;  /* 0x00007c000c007a24 */ /* 0x000fe200078e02ff */
[----:B------:R-:W-:Y:S01]  /*1e30*/  IADD3 R11, P0, R14, UR20, RZ ;  /* 0x000000140e0b7c10 */ /* 0x000fe2000ff1e0ff */
[----:B------:R-:W-:Y:S02]  /*1e40*/  IMAD R12, R12, c[0x0][0x218], RZ ;  /* 0x000086000c0c7a24 */ /* 0x000fe400078e02ff */
[C---:B------:R-:W-:Y:S02]  /*1e50*/  IMAD R0, R251.reuse, c[0x0][0x1f4], R0 ;  /* 0x00007d00fb007a24 */ /* 0x040fe400078e0200 */
[----:B------:R-:W-:-:S03]  /*1e60*/  IMAD R12, R251, c[0x0][0x21c], R12 ;  /* 0x00008700fb0c7a24 */ /* 0x000fc600078e020c */
[----:B------:R-:W-:Y:S02]  /*1e70*/  IADD3.X R0, R15, UR18, R0, P0, !PT ;  /* 0x000000120f007c10 */ /* 0x000fe400087fe400 */
[----:B------:R-:W-:-:S04]  /*1e80*/  LEA R13, P0, R11, c[0x0][0x1c8], 0x1 ;  /* 0x000072000b0d7a11 */ /* 0x000fc800078008ff */
[----:B------:R-:W-:Y:S01]  /*1e90*/  LEA.HI.X R11, R11, c[0x0][0x1cc], R0, 0x1, P0 ;  /* 0x000073000b0b7a11 */ /* 0x000fe200000f0c00 */
[----:B------:R-:W-:Y:S01]  /*1ea0*/  SHFL.IDX PT, R20, R13, RZ, 0x181f ;  /* 0x00181fff0d147589 */ /* 0x000fe200000e0000 */
[----:B------:R-:W-:-:S03]  /*1eb0*/  IADD3 R0, -R6, UR15, RZ ;  /* 0x0000000f06007c10 */ /* 0x000fc6000fffe1ff */
[----:B------:R-:W1:Y:S01]  /*1ec0*/  SHFL.IDX PT, R21, R11, RZ, 0x181f ;  /* 0x00181fff0b157589 */ /* 0x000e6200000e0000 */
[C---:B------:R-:W-:Y:S02]  /*1ed0*/  ISETP.GE.AND P6, PT, R0.reuse, 0x1, PT ;  /* 0x000000010000780c */ /* 0x040fe40003fc6270 */
[C---:B------:R-:W-:Y:S01]  /*1ee0*/  ISETP.GE.AND P5, PT, R0.reuse, 0x11, PT ;  /* 0x000000110000780c */ /* 0x040fe20003fa6270 */
[----:B------:R-:W-:Y:S01]  /*1ef0*/  SHFL.IDX PT, R16, R13, 0x1, 0x181f ;  /* 0x00381f000d107f89 */ /* 0x000fe200000e0000 */
[C---:B------:R-:W-:Y:S02]  /*1f00*/  ISETP.GE.AND P2, PT, R0.reuse, 0x21, PT ;  /* 0x000000210000780c */ /* 0x040fe40003f46270 */
[----:B------:R-:W-:Y:S01]  /*1f10*/  ISETP.GT.AND P0, PT, R0, 0x30, PT ;  /* 0x000000300000780c */ /* 0x000fe20003f04270 */
[----:B------:R-:W2:Y:S04]  /*1f20*/  SHFL.IDX PT, R17, R11, 0x1, 0x181f ;  /* 0x00381f000b117f89 */ /* 0x000ea800000e0000 */
[----:B------:R-:W-:Y:S04]  /*1f30*/  SHFL.IDX PT, R14, R13, 0x2, 0x181f ;  /* 0x00581f000d0e7f89 */ /* 0x000fe800000e0000 */
[----:B------:R-:W3:Y:S04]  /*1f40*/  SHFL.IDX PT, R15, R11, 0x2, 0x181f ;  /* 0x00581f000b0f7f89 */ /* 0x000ee800000e0000 */
[----:B------:R4:W-:Y:S04]  /*1f50*/  SHFL.IDX PT, R18, R13, 0x3, 0x181f ;  /* 0x00781f000d127f89 */ /* 0x0009e800000e0000 */
[----:B------:R3:W5:Y:S01]  /*1f60*/  SHFL.IDX PT, R19, R11, 0x3, 0x181f ;  /* 0x00781f000b137f89 */ /* 0x00076200000e0000 */
[----:B-1----:R-:W-:-:S04]  /*1f70*/  @P6 IMAD.WIDE R22, R45, 0x2, R20 ;  /* 0x000000022d166825 */ /* 0x002fc800078e0214 */
[C---:B------:R-:W-:Y:S01]  /*1f80*/  @P6 IMAD.WIDE R24, R44.reuse, 0x2, R20 ;  /* 0x000000022c186825 */ /* 0x040fe200078e0214 */
[----:B------:R1:W-:Y:S03]  /*1f90*/  @P6 LDGSTS.E.BYPASS.LTC128B.128 [R250+0x4100], [R22.64], !P4 ;  /* 0x0410000016fa6fae */ /* 0x0003e6000e101d4c */
[--C-:B--2---:R-:W-:Y:S01]  /*1fa0*/  @P5 IMAD.WIDE R20, R45, 0x2, R16.reuse ;  /* 0x000000022d145825 */ /* 0x104fe200078e0210 */
[----:B------:R2:W-:Y:S03]  /*1fb0*/  @P6 LDGSTS.E.BYPASS.LTC128B.128 [R250+0x6100], [R24.64], !P3 ;  /* 0x0610000018fa6fae */ /* 0x0005e6000d901d4c */
[----:B------:R-:W-:Y:S01]  /*1fc0*/  @P5 IMAD.WIDE R16, R44, 0x2, R16 ;  /* 0x000000022c105825 */ /* 0x000fe200078e0210 */
[----:B------:R1:W-:Y:S04]  /*1fd0*/  @P5 LDGSTS.E.BYPASS.LTC128B.128 [R250+0x4900], [R20.64], !P4 ;  /* 0x0490000014fa5fae */ /* 0x0003e8000e101d4c */
[----:B------:R2:W-:Y:S01]  /*1fe0*/  @P5 LDGSTS.E.BYPASS.LTC128B.128 [R250+0x6900], [R16.64], !P3 ;  /* 0x0690000010fa5fae */ /* 0x0005e2000d901d4c */
[----:B------:R-:W-:Y:S01]  /*1ff0*/  ISETP.GE.AND P5, PT, R40, c[0x0][0x1d4], PT ;  /* 0x0000750028007a0c */ /* 0x000fe20003fa6270 */
[----:B----4-:R-:W-:-:S02]  /*2000*/  IMAD.SHL.U32 R13, R5, 0x40, RZ ;  /* 0x00000040050d7824 */ /* 0x010fc400078e00ff */
[----:B---3--:R-:W-:-:S05]  /*2010*/  @P2 IMAD.WIDE R10, R45, 0x2, R14 ;  /* 0x000000022d0a2825 */ /* 0x008fca00078e020e */
[----:B------:R3:W-:Y:S01]  /*2020*/  @P2 LDGSTS.E.BYPASS.LTC128B.128 [R250+0x5100], [R10.64], !P4 ;  /* 0x051000000afa2fae */ /* 0x0007e2000e101d4c */
[----:B-1----:R-:W-:-:S04]  /*2030*/  @P2 IMAD.WIDE R20, R44, 0x2, R14 ;  /* 0x000000022c142825 */ /* 0x002fc800078e020e */
[--C-:B-----5:R-:W-:Y:S01]  /*2040*/  @P0 IMAD.WIDE R14, R45, 0x2, R18.reuse ;  /* 0x000000022d0e0825 */ /* 0x120fe200078e0212 */
[----:B------:R1:W-:Y:S03]  /*2050*/  @P2 LDGSTS.E.BYPASS.LTC128B.128 [R250+0x7100], [R20.64], !P3 ;  /* 0x0710000014fa2fae */ /* 0x0003e6000d901d4c */
[----:B------:R-:W-:Y:S01]  /*2060*/  @P0 IMAD.WIDE R18, R44, 0x2, R18 ;  /* 0x000000022c120825 */ /* 0x000fe200078e0212 */
[----:B------:R4:W-:Y:S04]  /*2070*/  @P0 LDGSTS.E.BYPASS.LTC128B.128 [R250+0x5900], [R14.64], !P4 ;  /* 0x059000000efa0fae */ /* 0x0009e8000e101d4c */
[----:B------:R5:W-:Y:S01]  /*2080*/  @P0 LDGSTS.E.BYPASS.LTC128B.128 [R250+0x7900], [R18.64], !P3 ;  /* 0x0790000012fa0fae */ /* 0x000be2000d901d4c */
[----:B---3--:R-:W-:Y:S01]  /*2090*/  IMAD.SHL.U32 R10, R6, 0x8, RZ ;  /* 0x00000008060a7824 */ /* 0x008fe200078e00ff */
[----:B------:R-:W-:Y:S01]  /*20a0*/  LEA.HI R6, R9, R2, RZ, 0x5 ;  /* 0x0000000209067211 */ /* 0x000fe200078f28ff */
[----:B------:R-:W-:Y:S01]  /*20b0*/  IMAD.SHL.U32 R11, R7, 0x40, RZ ;  /* 0x00000040070b7824 */ /* 0x000fe200078e00ff */
[----:B------:R-:W0:Y:S01]  /*20c0*/  LDGDEPBAR ;  /* 0x00000000000079af */ /* 0x000e220000000000 */
[----:B------:R-:W-:-:S03]  /*20d0*/  IMAD.SHL.U32 R7, R248, 0x8, RZ ;  /* 0x00000008f8077824 */ /* 0x000fc600078e00ff */
[----:B------:R-:W-:-:S04]  /*20e0*/  LOP3.LUT R11, R11, 0x1c0, RZ, 0xc0, !PT ;  /* 0x000001c00b0b7812 */ /* 0x000fc800078ec0ff */
[----:B------:R-:W-:Y:S02]  /*20f0*/  LOP3.LUT R7, R11, 0x8, R7, 0xf8, !PT ;  /* 0x000000080b077812 */ /* 0x000fe400078ef807 */
[----:B------:R-:W-:-:S04]  /*2100*/  SHF.R.U32.HI R11, RZ, 0x3, R11 ;  /* 0x00000003ff0b7819 */ /* 0x000fc8000001160b */
[----:B------:R-:W-:Y:S02]  /*2110*/  LOP3.LUT R5, R7, R11, RZ, 0x3c, !PT ;  /* 0x0000000b07057212 */ /* 0x000fe400078e3cff */
[----:B------:R-:W-:Y:S01]  /*2120*/  LOP3.LUT R7, R13, 0xfffffe00, RZ, 0xc0, !PT ;  /* 0xfffffe000d077812 */ /* 0x000fe200078ec0ff */
[----:B----4-:R-:W-:-:S05]  /*2130*/  IMAD.SHL.U32 R14, R46, 0x40, RZ ;  /* 0x000000402e0e7824 */ /* 0x010fca00078e00ff */
[----:B------:R-:W-:Y:S01]  /*2140*/  LOP3.LUT R14, R14, 0x1c0, RZ, 0xc0, !PT ;  /* 0x000001c00e0e7812 */ /* 0x000fe200078ec0ff */
[----:B------:R-:W-:-:S04]  /*2150*/  DEPBAR.LE SB0, 0x1 ;  /* 0x000080400000791a */ /* 0x000fc80000000000 */
[----:B------:R-:W-:Y:S01]  /*2160*/  LOP3.LUT R9, R14, 0x8, R10, 0xf8, !PT ;  /* 0x000000080e097812 */ /* 0x000fe200078ef80a */
[----:B------:R-:W-:-:S04]  /*2170*/  DEPBAR.LE SB0, 0x0 ;  /* 0x000080000000791a */ /* 0x000fc80000000000 */
[----:B------:R-:W-:Y:S01]  /*2180*/  SHF.R.U32.HI R14, RZ, 0x3, R14 ;  /* 0x00000003ff0e7819 */ /* 0x000fe2000001160e */
[----:B------:R-:W-:-:S03]  /*2190*/  IMAD.SHL.U32 R10, R6, 0x20, RZ ;  /* 0x00000020060a7824 */ /* 0x000fc600078e00ff */
[----:B------:R-:W-:Y:S01]  /*21a0*/  LOP3.LUT R9, R9, R14, RZ, 0x3c, !PT ;  /* 0x0000000e09097212 */ /* 0x000fe200078e3cff */
[----:B------:R-:W-:Y:S01]  /*21b0*/  IMAD.WIDE.U32 R14, R252, c[0x0][0x208], RZ ;  /* 0x00008200fc0e7a25 */ /* 0x000fe200078e00ff */
[----:B------:R-:W-:-:S03]  /*21c0*/  LOP3.LUT R10, R10, 0x7ffffc00, RZ, 0xc0, !PT ;  /* 0x7ffffc000a0a7812 */ /* 0x000fc600078ec0ff */
[----:B------:R-:W-:Y:S01]  /*21d0*/  IMAD.IADD R15, R15, 0x1, R8 ;  /* 0x000000010f0f7824 */ /* 0x000fe200078e0208 */
[CC--:B------:R-:W-:Y:S01]  /*21e0*/  IADD3 R249, R5.reuse, R7.reuse, R10 ;  /* 0x0000000705f97210 */ /* 0x0c0fe20007ffe00a */
[----:B------:R-:W-:Y:S01]  /*21f0*/  IMAD R248, R248, 0x200, R9 ;  /* 0x00000200f8f87824 */ /* 0x000fe200078e0209 */
[----:B------:R-:W-:Y:S01]  /*2200*/  LOP3.LUT R5, R5, R7, RZ, 0xfc, !PT ;  /* 0x0000000705057212 */ /* 0x000fe200078efcff */
[----:B------:R-:W-:-:S04]  /*2210*/  IMAD.WIDE.U32 R14, R251, c[0x0][0x218], R14 ;  /* 0x00008600fb0e7a25 */ /* 0x000fc800078e000e */
[----:B------:R-:W-:Y:S01]  /*2220*/  IMAD.SHL.U32 R248, R248, 0x2, RZ ;  /* 0x00000002f8f87824 */ /* 0x000fe200078e00ff */
[----:B------:R-:W-:Y:S01]  /*2230*/  BAR.SYNC.DEFER_BLOCKING 0x0 ;  /* 0x0000000000007b1d */ /* 0x000fe20000010000 */
[----:B------:R-:W-:Y:S01]  /*2240*/  IADD3 R36, P0, R14, UR22, RZ ;  /* 0x000000160e247c10 */ /* 0x000fe2000ff1e0ff */
[----:B------:R-:W-:Y:S02]  /*2250*/  IMAD.SHL.U32 R249, R249, 0x2, RZ ;  /* 0x00000002f9f97824 */ /* 0x000fe400078e00ff */
[----:B------:R-:W-:Y:S02]  /*2260*/  IADD3 R41, R248, 0x4100, RZ ;  /* 0x00004100f8297810 */ /* 0x000fe40007ffe0ff */
[----:B------:R-:W-:Y:S01]  /*2270*/  IADD3.X R12, R15, UR5, R12, P0, !PT ;  /* 0x000000050f0c7c10 */ /* 0x000fe200087fe40c */
[--C-:B------:R-:W-:Y:S01]  /*2280*/  IMAD R245, R4, 0x2, R249.reuse ;  /* 0x0000000204f57824 */ /* 0x100fe200078e02f9 */
[----:B------:R-:W-:Y:S01]  /*2290*/  LEA R106, P0, R36, c[0x0][0x1f8], 0x1 ;  /* 0x00007e00246a7a11 */ /* 0x000fe200078008ff */
[C---:B------:R-:W-:Y:S01]  /*22a0*/  IMAD R244, R3.reuse, 0x2, R249 ;  /* 0x0000000203f47824 */ /* 0x040fe200078e02f9 */
[----:B------:R-:W-:Y:S01]  /*22b0*/  IADD3 R247, R248, 0x4120, RZ ;  /* 0x00004120f8f77810 */ /* 0x000fe20007ffe0ff */
[----:B------:R-:W-:Y:S01]  /*22c0*/  IMAD R242, R3, 0x2, R245 ;  /* 0x0000000203f27824 */ /* 0x000fe200078e02f5 */
[----:B------:R-:W-:Y:S01]  /*22d0*/  LEA.HI.X R36, R36, c[0x0][0x1fc], R12, 0x1, P0 ;  /* 0x00007f0024247a11 */ /* 0x000fe200000f0c0c */
[----:B------:R-:W3:Y:S01]  /*22e0*/  SHFL.IDX PT, R110, R106, 0x2, 0x181f ;  /* 0x00581f006a6e7f89 */ /* 0x000ee200000e0000 */
[----:B------:R-:W-:Y:S01]  /*22f0*/  LOP3.LUT P0, RZ, R46, 0x2, RZ, 0xc0, !PT ;  /* 0x000000022eff7812 */ /* 0x000fe2000780c0ff */
[----:B------:R-:W-:-:S02]  /*2300*/  IMAD R241, R4, 0x2, R244 ;  /* 0x0000000204f17824 */ /* 0x000fc400078e02f4 */
[----:B------:R-:W4:Y:S04]  /*2310*/  SHFL.IDX PT, R74, R106, RZ, 0x181f ;  /* 0x00181fff6a4a7589 */ /* 0x000f2800000e0000 */
[----:B------:R-:W1:Y:S04]  /*2320*/  SHFL.IDX PT, R37, R36, 0x2, 0x181f ;  /* 0x00581f0024257f89 */ /* 0x000e6800000e0000 */
[----:B------:R-:W2:Y:S02]  /*2330*/  SHFL.IDX PT, R112, R106, 0x1, 0x181f ;  /* 0x00381f006a707f89 */ /* 0x000ea400000e0000 */
[----:B------:R-:W-:Y:S01]  /*2340*/  @P0 IADD3 R247, R41, -0x20, RZ ;  /* 0xffffffe029f70810 */ /* 0x000fe20007ffe0ff */
[----:B------:R-:W-:Y:S01]  /*2350*/  IMAD.WIDE R40, R44, 0x2, RZ ;  /* 0x000000022c287825 */ /* 0x000fe200078e02ff */
[----:B------:R-:W5:Y:S02]  /*2360*/  SHFL.IDX PT, R39, R36, RZ, 0x181f ;  /* 0x00181fff24277589 */ /* 0x000f6400000e0000 */
[----:B------:R-:W-:-:S02]  /*2370*/  IADD3 R237, R247, 0x800, RZ ;  /* 0x00000800f7ed7810 */ /* 0x000fc40007ffe0ff */
[----:B------:R-:W5:Y:S01]  /*2380*/  SHFL.IDX PT, R106, R106, 0x3, 0x181f ;  /* 0x00781f006a6a7f89 */ /* 0x000f6200000e0000 */
[C---:B------:R-:W-:Y:S02]  /*2390*/  IADD3 R236, R247.reuse, 0x1000, RZ ;  /* 0x00001000f7ec7810 */ /* 0x040fe40007ffe0ff */
[C---:B------:R-:W-:Y:S01]  /*23a0*/  IADD3 R235, R247.reuse, 0x1800, RZ ;  /* 0x00001800f7eb7810 */ /* 0x040fe20007ffe0ff */
[----:B------:R-:W5:Y:S01]  /*23b0*/  SHFL.IDX PT, R38, R36, 0x1, 0x181f ;  /* 0x00381f0024267f89 */ /* 0x000f6200000e0000 */
[----:B---3--:R-:W-:Y:S02]  /*23c0*/  IADD3 R108, P2, R42, R110, RZ ;  /* 0x0000006e2a6c7210 */ /* 0x008fe40007f5e0ff */
[C---:B------:R-:W-:Y:S01]  /*23d0*/  IADD3 R233, R247.reuse, 0x2000, RZ ;  /* 0x00002000f7e97810 */ /* 0x040fe20007ffe0ff */
[----:B------:R-:W3:Y:S01]  /*23e0*/  SHFL.IDX PT, R36, R36, 0x3, 0x181f ;  /* 0x00781f0024247f89 */ /* 0x000ee200000e0000 */
[C---:B----4-:R-:W-:Y:S02]  /*23f0*/  IADD3 R72, P0, R74.reuse, R42, RZ ;  /* 0x0000002a4a487210 */ /* 0x050fe40007f1e0ff */
[----:B------:R-:W-:Y:S01]  /*2400*/  IADD3 R232, R247, 0x2800, RZ ;  /* 0x00002800f7e87810 */ /* 0x000fe20007ffe0ff */
[----:B-1----:R-:W-:Y:S01]  /*2410*/  IMAD.X R109, R43, 0x1, R37, P2 ;  /* 0x000000012b6d7824 */ /* 0x002fe200010e0625 */
[----:B------:R-:W-:Y:S01]  /*2420*/  IADD3 R74, P2, R74, R40, RZ ;  /* 0x000000284a4a7210 */ /* 0x000fe20007f5e0ff */
[----:B------:R-:W-:Y:S01]  /*2430*/  LDSM.16.M88.4 R68, [R249+0xa100] ;  /* 0x00a10000f944783b */ /* 0x000fe20000000200 */
[----:B------:R-:W-:-:S02]  /*2440*/  IADD3 R203, R247, 0x3000, RZ ;  /* 0x00003000f7cb7810 */ /* 0x000fc40007ffe0ff */
[----:B--2---:R-:W-:Y:S01]  /*2450*/  IADD3 R114, P6, R42, R112, RZ ;  /* 0x000000702a727210 */ /* 0x004fe20007fde0ff */
[----:B------:R-:W1:Y:S01]  /*2460*/  LDSM.16.M88.4 R92, [R248+0x4100] ;  /* 0x00410000f85c783b */ /* 0x000e620000000200 */
[----:B------:R-:W-:Y:S01]  /*2470*/  IADD3 R202, R247, 0x3800, RZ ;  /* 0x00003800f7ca7810 */ /* 0x000fe20007ffe0ff */
[C---:B-----5:R-:W-:Y:S02]  /*2480*/  IMAD.X R73, R39.reuse, 0x1, R43, P0 ;  /* 0x0000000127497824 */ /* 0x060fe400000e062b */
[----:B------:R-:W-:Y:S01]  /*2490*/  IMAD.X R75, R39, 0x1, R41, P2 ;  /* 0x00000001274b7824 */ /* 0x000fe200010e0629 */
[----:B------:R-:W-:Y:S01]  /*24a0*/  IADD3 R110, P2, R40, R110, RZ ;  /* 0x0000006e286e7210 */ /* 0x000fe20007f5e0ff */
[----:B------:R-:W2:Y:S01]  /*24b0*/  LDSM.16.M88.4 R84, [R248+0x4900] ;  /* 0x00490000f854783b */ /* 0x000ea20000000200 */
[----:B------:R-:W-:Y:S01]  /*24c0*/  IADD3 R104, P0, R42, R106, RZ ;  /* 0x0000006a2a687210 */ /* 0x000fe20007f1e0ff */
[----:B------:R-:W-:Y:S01]  /*24d0*/  IMAD.X R115, R43, 0x1, R38, P6 ;  /* 0x000000012b737824 */ /* 0x000fe200030e0626 */
[----:B------:R-:W-:Y:S01]  /*24e0*/  ISETP.GE.AND P6, PT, R45, c[0x0][0x1d4], PT ;  /* 0x000075002d007a0c */ /* 0x000fe20003fc6270 */
[----:B------:R-:W-:Y:S01]  /*24f0*/  IMAD.X R111, R41, 0x1, R37, P2 ;  /* 0x00000001296f7824 */ /* 0x000fe200010e0625 */
[----:B------:R-:W4:Y:S01]  /*2500*/  LDSM.16.M88.4 R76, [R248+0x5100] ;  /* 0x00510000f84c783b */ /* 0x000f220000000200 */
[----:B---3--:R-:W-:Y:S01]  /*2510*/  IMAD.X R105, R43, 0x1, R36, P0 ;  /* 0x000000012b697824 */ /* 0x008fe200000e0624 */
[----:B------:R-:W-:-:S02]  /*2520*/  IADD3 R112, P0, R40, R112, RZ ;  /* 0x0000007028707210 */ /* 0x000fc40007f1e0ff */
[----:B------:R-:W-:Y:S01]  /*2530*/  ISETP.LT.OR P2, PT, R0, 0x1, P6 ;  /* 0x000000010000780c */ /* 0x000fe20003741670 */
[----:B------:R-:W3:Y:S02]  /*2540*/  LDSM.16.M88.4 R64, [R249+0x8100] ;  /* 0x00810000f940783b */ /* 0x000ee40000000200 */
[C---:B------:R-:W-:Y:S01]  /*2550*/  IMAD.X R113, R41.reuse, 0x1, R38, P0 ;  /* 0x0000000129717824 */ /* 0x040fe200000e0626 */
[----:B------:R-:W-:Y:S01]  /*2560*/  IADD3 R106, P0, R40, R106, RZ ;  /* 0x0000006a286a7210 */ /* 0x000fe20007f1e0ff */
[----:B------:R-:W5:Y:S04]  /*2570*/  LDSM.16.M88.4 R100, [R248+0x5900] ;  /* 0x00590000f864783b */ /* 0x000f680000000200 */
[----:B------:R-:W-:Y:S01]  /*2580*/  IMAD.X R107, R41, 0x1, R36, P0 ;  /* 0x00000001296b7824 */ /* 0x000fe200000e0624 */
[C---:B------:R-:W-:Y:S01]  /*2590*/  ISETP.LT.OR P0, PT, R0.reuse, 0x1, P5 ;  /* 0x000000010000780c */ /* 0x040fe20002f01670 */
[----:B------:R-:W-:Y:S04]  /*25a0*/  LDSM.16.M88.4 R60, [R245+0xa100] ;  /* 0x00a10000f53c783b */ /* 0x000fe80000000200 */
[----:B------:R-:W-:Y:S04]  /*25b0*/  LDSM.16.M88.4 R56, [R247] ;  /* 0x00000000f738783b */ /* 0x000fe80000000200 */
[----:B------:R-:W-:Y:S04]  /*25c0*/  LDSM.16.M88.4 R52, [R247+0x800] ;  /* 0x00080000f734783b */ /* 0x000fe80000000200 */
[----:B------:R-:W-:Y:S01]  /*25d0*/  LDSM.16.M88.4 R36, [R245+0x8100] ;  /* 0x00810000f524783b */ /* 0x000fe20000000200 */
[C---:B-1----:R-:W-:Y:S03]  /*25e0*/  HMMA.16816.F32 R32, R68.reuse, R92, RZ ;  /* 0x0000005c4420723c */ /* 0x042fe600000018ff */
[----:B------:R-:W-:Y:S04]  /*25f0*/  LDSM.16.M88.4 R48, [R247+0x1000] ;  /* 0x00100000f730783b */ /* 0x000fe80000000200 */
[----:B------:R-:W1:Y:S01]  /*2600*/  LDSM.16.M88.4 R40, [R247+0x1800] ;  /* 0x00180000f728783b */ /* 0x000e620000000200 */
[----:B--2---:R-:W-:Y:S03]  /*2610*/  HMMA.16816.F32 R24, R68, R84, RZ ;  /* 0x000000544418723c */ /* 0x004fe600000018ff */
[----:B------:R-:W-:Y:S01]  /*2620*/  @!PT LDS RZ, [RZ] ;  /* 0x00000000fffff984 */ /* 0x000fe20000000800 */
[----:B------:R-:W-:Y:S01]  /*2630*/  @!PT LDS RZ, [RZ] ;  /* 0x00000000fffff984 */ /* 0x000fe20000000800 */
[----:B------:R-:W-:Y:S01]  /*2640*/  @!PT LDS RZ, [RZ] ;  /* 0x00000000fffff984 */ /* 0x000fe20000000800 */
[----:B------:R2:W-:Y:S01]  /*2650*/  LDGSTS.E.BYPASS.LTC128B.128 [R250+0x100], [R72.64], !P2 ;  /* 0x0010000048fa7fae */ /* 0x0005e2000d101d4c */
[----:B------:R-:W-:-:S03]  /*2660*/  ISETP.LT.OR P2, PT, R0, 0x11, P6 ;  /* 0x000000110000780c */ /* 0x000fc60003741670 */
[----:B------:R2:W-:Y:S01]  /*2670*/  LDGSTS.E.BYPASS.LTC128B.128 [R250+0x2100], [R74.64], !P0 ;  /* 0x021000004afa7fae */ /* 0x0005e2000c101d4c */
[C---:B------:R-:W-:Y:S01]  /*2680*/  ISETP.LT.OR P0, PT, R0.reuse, 0x11, P5 ;  /* 0x000000110000780c */ /* 0x040fe20002f01670 */
[C---:B----4-:R-:W-:Y:S08]  /*2690*/  HMMA.16816.F32 R16, R68.reuse, R76, RZ ;  /* 0x0000004c4410723c */ /* 0x050ff000000018ff */
[----:B------:R4:W-:Y:S01]  /*26a0*/  LDGSTS.E.BYPASS.LTC128B.128 [R250+0x900], [R114.64], !P2 ;  /* 0x0090000072fa7fae */ /* 0x0009e2000d101d4c */
[C---:B------:R-:W-:Y:S01]  /*26b0*/  ISETP.LT.OR P2, PT, R0.reuse, 0x21, P6 ;  /* 0x000000210000780c */ /* 0x040fe20003741670 */
[----:B------:R-:W-:Y:S01]  /*26c0*/  HMMA.16816.F32 R28, R68, R94, RZ ;  /* 0x0000005e441c723c */ /* 0x000fe200000018ff */
[C---:B------:R-:W-:Y:S01]  /*26d0*/  ISETP.LT.OR P6, PT, R0.reuse, 0x31, P6 ;  /* 0x000000310000780c */ /* 0x040fe200037c1670 */
[----:B------:R4:W-:Y:S01]  /*26e0*/  LDGSTS.E.BYPASS.LTC128B.128 [R250+0x2900], [R112.64], !P0 ;  /* 0x0290000070fa7fae */ /* 0x0009e2000c101d4c */
[----:B------:R-:W-:-:S02]  /*26f0*/  ISETP.LT.OR P0, PT, R0, 0x21, P5 ;  /* 0x000000210000780c */ /* 0x000fc40002f01670 */
[----:B------:R-:W-:Y:S01]  /*2700*/  ISETP.LT.OR P5, PT, R0, 0x31, P5 ;  /* 0x000000310000780c */ /* 0x000fe20002fa1670 */
[----:B------:R-:W-:Y:S02]  /*2710*/  IMAD.MOV.U32 R0, RZ, RZ, 0x40 ;  /* 0x00000040ff007424 */ /* 0x000fe400078e00ff */
[C---:B------:R-:W-:Y:S04]  /*2720*/  HMMA.16816.F32 R20, R68.reuse, R86, RZ ;  /* 0x000000564414723c */ /* 0x040fe800000018ff */
[----:B------:R1:W-:Y:S01]  /*2730*/  LDGSTS.E.BYPASS.LTC128B.128 [R250+0x1100], [R108.64], !P2 ;  /* 0x011000006cfa7fae */ /* 0x0003e2000d101d4c */
[----:B------:R-:W-:Y:S02]  /*2740*/  LOP3.LUT P2, RZ, R46, 0x4, RZ, 0xc0, !PT ;  /* 0x000000042eff7812 */ /* 0x000fe4000784c0ff */
[----:B------:R-:W-:Y:S01]  /*2750*/  SHF.R.S32.HI R46, RZ, 0x1f, R44 ;  /* 0x0000001fff2e7819 */ /* 0x000fe2000001142c */
[----:B------:R-:W-:Y:S01]  /*2760*/  HMMA.16816.F32 R12, R68, R78, RZ ;  /* 0x0000004e440c723c */ /* 0x000fe200000018ff */
[----:B------:R-:W-:Y:S01]  /*2770*/  SEL R0, R0, 0xffffffc0, !P2 ;  /* 0xffffffc000007807 */ /* 0x000fe20005000000 */
[----:B------:R1:W-:Y:S01]  /*2780*/  LDGSTS.E.BYPASS.LTC128B.128 [R250+0x3100], [R110.64], !P0 ;  /* 0x031000006efa7fae */ /* 0x0003e2000c101d4c */
[----:B------:R-:W-:-:S02]  /*2790*/  PLOP3.LUT P2, PT, PT, PT, UP0, 0x40, 0x0 ;  /* 0x000000000000781c */ /* 0x000fc40003f4e808 */
[----:B------:R-:W-:Y:S01]  /*27a0*/  ISETP.GT.AND P0, PT, R124, 0x3f, PT ;  /* 0x0000003f7c00780c */ /* 0x000fe20003f04270 */
[----:B------:R-:W-:Y:S01]  /*27b0*/  IMAD.IADD R243, R248, 0x1, R0 ;  /* 0x00000001f8f37824 */ /* 0x000fe200078e0200 */
[----:B------:R2:W-:Y:S01]  /*27c0*/  LDGSTS.E.BYPASS.LTC128B.128 [R250+0x1900], [R104.64], !P6 ;  /* 0x0190000068fa7fae */ /* 0x0005e2000f101d4c */
[C---:B---3--:R-:W-:Y:S01]  /*27d0*/  HMMA.16816.F32 R96, R64.reuse, R92, RZ ;  /* 0x0000005c4060723c */ /* 0x048fe200000018ff */
[----:B------:R-:W-:Y:S01]  /*27e0*/  IMAD.IADD R234, R0, 0x1, R247 ;  /* 0x0000000100ea7824 */ /* 0x000fe200078e02f7 */
[----:B------:R-:W-:Y:S01]  /*27f0*/  IADD3 R0, R250, 0x100, RZ ;  /* 0x00000100fa007810 */ /* 0x000fe20007ffe0ff */
[----:B------:R2:W-:Y:S04]  /*2800*/  LDGSTS.E.BYPASS.LTC128B.128 [R250+0x3900], [R106.64], !P5 ;  /* 0x039000006afa7fae */ /* 0x0005e8000e901d4c */
[----:B------:R-:W-:Y:S01]  /*2810*/  LDSM.16.M88.4 R120, [R244+0xa100] ;  /* 0x00a10000f478783b */ /* 0x000fe20000000200 */
[C---:B------:R-:W-:Y:S03]  /*2820*/  HMMA.16816.F32 R88, R64.reuse, R84, RZ ;  /* 0x000000544058723c */ /* 0x040fe600000018ff */
[----:B------:R-:W-:Y:S04]  /*2830*/  LDSM.16.M88.4 R116, [R243+0x4100] ;  /* 0x00410000f374783b */ /* 0x000fe80000000200 */
[----:B----4-:R-:W-:Y:S01]  /*2840*/  LDSM.16.M88.4 R112, [R243+0x4900] ;  /* 0x00490000f370783b */ /* 0x010fe20000000200 */
[----:B------:R-:W-:Y:S03]  /*2850*/  HMMA.16816.F32 R80, R64, R76, RZ ;  /* 0x0000004c4050723c */ /* 0x000fe600000018ff */
[----:B------:R-:W0:Y:S04]  /*2860*/  LDGDEPBAR ;  /* 0x00000000000079af */ /* 0x000e280000000000 */
[----:B-1----:R-:W-:Y:S01]  /*2870*/  LDSM.16.M88.4 R108, [R243+0x5100] ;  /* 0x00510000f36c783b */ /* 0x002fe20000000200 */
[----:B-----5:R-:W-:Y:S03]  /*2880*/  HMMA.16816.F32 R8, R68, R100, RZ ;  /* 0x000000644408723c */ /* 0x020fe600000018ff */
[----:B--2---:R-:W1:Y:S05]  /*2890*/  LDSM.16.M88.4 R104, [R243+0x5900] ;  /* 0x00590000f368783b */ /* 0x004e6a0000000200 */
[C---:B------:R-:W-:Y:S08]  /*28a0*/  HMMA.16816.F32 R92, R64.reuse, R94, RZ ;  /* 0x0000005e405c723c */ /* 0x040ff000000018ff */
[C---:B------:R-:W-:Y:S08]  /*28b0*/  HMMA.16816.F32 R84, R64.reuse, R86, RZ ;  /* 0x000000564054723c */ /* 0x040ff000000018ff */
[C---:B------:R-:W-:Y:S08]  /*28c0*/  HMMA.16816.F32 R76, R64.reuse, R78, RZ ;  /* 0x0000004e404c723c */ /* 0x040ff000000018ff */
[----:B------:R-:W-:Y:S08]  /*28d0*/  HMMA.16816.F32 R72, R64, R100, RZ ;  /* 0x000000644048723c */ /* 0x000ff000000018ff */
[-C--:B------:R-:W-:Y:S08]  /*28e0*/  HMMA.16816.F32 R68, R68, R102.reuse, RZ ;  /* 0x000000664444723c */ /* 0x080ff000000018ff */
[----:B------:R-:W-:Y:S01]  /*28f0*/  HMMA.16816.F32 R64, R64, R102, RZ ;  /* 0x000000664040723c */ /* 0x000fe200000018ff */
[----:B------:R-:W2:Y:S07]  /*2900*/  LDSM.16.M88.4 R100, [R244+0x8100] ;  /* 0x00810000f464783b */ /* 0x000eae0000000200 */
        /* <DEDUP_REMOVED lines=13> */
[C---:B------:R-:W-:Y:S01]  /*29e0*/  HMMA.16816.F32 R92, R36.reuse, R58, R92 ;  /* 0x0000003a245c723c */ /* 0x040fe2000000185c */
[----:B------:R-:W-:Y:S07]  /*29f0*/  LDSM.16.M88.4 R56, [R234] ;  /* 0x00000000ea38783b */ /* 0x000fee0000000200 */
[C---:B------:R-:W-:Y:S01]  /*2a00*/  HMMA.16816.F32 R84, R36.reuse, R54, R84 ;  /* 0x000000362454723c */ /* 0x040fe20000001854 */
[----:B------:R-:W-:Y:S07]  /*2a10*/  LDSM.16.M88.4 R52, [R234+0x800] ;  /* 0x00080000ea34783b */ /* 0x000fee0000000200 */
[C---:B------:R-:W-:Y:S01]  /*2a20*/  HMMA.16816.F32 R76, R36.reuse, R50, R76 ;  /* 0x00000032244c723c */ /* 0x040fe2000000184c */
[----:B------:R-:W-:Y:S07]  /*2a30*/  LDSM.16.M88.4 R48, [R234+0x1000] ;  /* 0x00100000ea30783b */ /* 0x000fee0000000200 */
[----:B------:R-:W-:Y:S01]  /*2a40*/  HMMA.16816.F32 R64, R36, R42, R64 ;  /* 0x0000002a2440723c */ /* 0x000fe20000001840 */
[----:B------:R-:W3:Y:S04]  /*2a50*/  LDSM.16.M88.4 R40, [R234+0x1800] ;  /* 0x00180000ea28783b */ /* 0x000ee80000000200 */
[----:B------:R-:W4:Y:S03]  /*2a60*/  LDSM.16.M88.4 R36, [R242+0x8100] ;  /* 0x00810000f224783b */ /* 0x000f260000000200 */
[C---:B-1----:R-:W-:Y:S08]  /*2a70*/  HMMA.16816.F32 R8, R120.reuse, R104, R8 ;  /* 0x000000687808723c */ /* 0x042ff00000001808 */
        /* <DEDUP_REMOVED lines=8> */
[C---:B--2---:R-:W-:Y:S08]  /*2b00*/  HMMA.16816.F32 R96, R100.reuse, R116, R96 ;  /* 0x000000746460723c */ /* 0x044ff00000001860 */
        /* <DEDUP_REMOVED lines=10> */
[----:B------:R-:W1:Y:S04]  /*2bb0*/  LDSM.16.M88.4 R104, [R248+0x7900] ;  /* 0x00790000f868783b */ /* 0x000e680000000200 */
[----:B------:R-:W2:Y:S03]  /*2bc0*/  LDSM.16.M88.4 R100, [R249+0xc100] ;  /* 0x00c10000f964783b */ /* 0x000ea60000000200 */
[C---:B---3--:R-:W-:Y:S08]  /*2bd0*/  HMMA.16816.F32 R8, R60.reuse, R40, R8 ;  /* 0x000000283c08723c */ /* 0x048ff00000001808 */
        /* <DEDUP_REMOVED lines=8> */
[C---:B----4-:R-:W-:Y:S08]  /*2c60*/  HMMA.16816.F32 R96, R36.reuse, R56, R96 ;  /* 0x000000382460723c */ /* 0x050ff00000001860 */
        /* <DEDUP_REMOVED lines=55> */
[----:B------:R-:W4:Y:S01]  /*2fe0*/  LDSM.16.M88.4 R40, [R234+0x3000] ;  /* 0x00300000ea28783b */ /* 0x000f220000000200 */
[----:B------:R-:W-:-:S04]  /*2ff0*/  DEPBAR.LE SB0, 0x0 ;  /* 0x000080000000791a */ /* 0x000fc80000000000 */
[C---:B-1----:R-:W-:Y:S08]  /*3000*/  HMMA.16816.F32 R8, R116.reuse, R100, R8 ;  /* 0x000000647408723c */ /* 0x042ff00000001808 */
[C---:B------:R-:W-:Y:S08]  /*3010*/  HMMA.16816.F32 R32, R116.reuse, R112, R32 ;  /* 0x000000707420723c */ /* 0x040ff00000001820 */
[C---:B------:R-:W-:Y:S08]  /*3020*/  HMMA.16816.F32 R28, R116.reuse, R114, R28 ;  /* 0x00000072741c723c */ /* 0x040ff0000000181c */
[C---:B------:R-:W-:Y:S08]  /*3030*/  HMMA.16816.F32 R24, R116.reuse, R108, R24 ;  /* 0x0000006c7418723c */ /* 0x040ff00000001818 */
[C---:B------:R-:W-:Y:S08]  /*3040*/  HMMA.16816.F32 R20, R116.reuse, R110, R20 ;  /* 0x0000006e7414723c */ /* 0x040ff00000001814 */
[C---:B--2---:R-:W-:Y:S08]  /*3050*/  HMMA.16816.F32 R16, R116.reuse, R104, R16 ;  /* 0x000000687410723c */ /* 0x044ff00000001810 */
        /* <DEDUP_REMOVED lines=15> */
[C---:B----4-:R-:W-:Y:S08]  /*3150*/  HMMA.16816.F32 R16, R56.reuse, R40, R16 ;  /* 0x000000283810723c */ /* 0x050ff00000001810 */
        /* <DEDUP_REMOVED lines=58> */
[----:B--2---:R-:W-:Y:S02]  /*3500*/  IADD3.X R55, RZ, R39, R38, P5, P2 ;  /* 0x00000027ff377210 */ /* 0x004fe40002fe4426 */
[----:B------:R-:W-:Y:S02]  /*3510*/  IADD3 R52, P5, P2, R52, R53, R0 ;  /* 0x0000003534347210 */ /* 0x000fe40007abe000 */
[C---:B---3--:R-:W-:Y:S02]  /*3520*/  IADD3 R56, P6, R48.reuse, R37, RZ ;  /* 0x0000002530387210 */ /* 0x048fe40007fde0ff */
[--C-:B------:R-:W-:Y:S02]  /*3530*/  IADD3.X R53, RZ, R39, R7.reuse, P5, P2 ;  /* 0x00000027ff357210 */ /* 0x100fe40002fe4407 */
[-C--:B------:R-:W-:Y:S02]  /*3540*/  IADD3 R58, P5, R48, R0.reuse, RZ ;  /* 0x00000000303a7210 */ /* 0x080fe40007fbe0ff */
[CC--:B----4-:R-:W-:Y:S01]  /*3550*/  IADD3 R48, P2, R42.reuse, R37.reuse, RZ ;  /* 0x000000252a307210 */ /* 0x0d0fe20007f5e0ff */
        /* <DEDUP_REMOVED lines=19> */
.L_x_753:
[----:B------:R-:W-:Y:S01]  /*3690*/  LOP3.LUT R6, R6, 0xffffffe0, RZ, 0xc0, !PT ;  /* 0xffffffe006067812 */ /* 0x000fe200078ec0ff */
[----:B------:R-:W-:Y:S01]  /*36a0*/  IMAD.SHL.U32 R246, R5, 0x2, RZ ;  /* 0x0000000205f67824 */ /* 0x000fe200078e00ff */
[----:B------:R-:W0:Y:S03]  /*36b0*/  LDGDEPBAR ;  /* 0x00000000000079af */ /* 0x000e260000000000 */
[----:B------:R-:W-:Y:S01]  /*36c0*/  IMAD.IADD R2, R2, 0x1, -R6 ;  /* 0x0000000102027824 */ /* 0x000fe200078e0a06 */
[----:B------:R-:W-:Y:S01]  /*36d0*/  LDSM.16.MT88.4 R180, [R246+0x100] ;  /* 0x00010000f6b4783b */ /* 0x000fe20000004200 */
[----:B------:R-:W-:-:S02]  /*36e0*/  IMAD.U32 R6, RZ, RZ, UR15 ;  /* 0x0000000fff067e24 */ /* 0x000fc4000f8e00ff */
[----:B------:R-:W-:Y:S01]  /*36f0*/  IMAD R240, R4, 0x2, R246 ;  /* 0x0000000204f07824 */ /* 0x000fe200078e02f6 */
[----:B------:R-:W-:Y:S01]  /*3700*/  SHF.R.S32.HI R0, RZ, 0x1f, R2 ;  /* 0x0000001fff007819 */ /* 0x000fe20000011402 */
[C---:B------:R-:W-:Y:S01]  /*3710*/  IMAD R239, R3.reuse, 0x2, R246 ;  /* 0x0000000203ef7824 */ /* 0x040fe200078e02f6 */
[----:B------:R-:W-:Y:S01]  /*3720*/  LDSM.16.MT88.4 R128, [R246+0x2100] ;  /* 0x00210000f680783b */ /* 0x000fe20000004200 */
[----:B------:R-:W-:Y:S01]  /*3730*/  IMAD R238, R3, 0x2, R240 ;  /* 0x0000000203ee7824 */ /* 0x000fe200078e02f0 */
[----:B------:R-:W-:Y:S02]  /*3740*/  LEA.HI R0, R0, R2, RZ, 0x2 ;  /* 0x0000000200007211 */ /* 0x000fe400078f10ff */
[----:B------:R-:W-:Y:S02]  /*3750*/  LDSM.16.MT88.4 R144, [R240+0x2100] ;  /* 0x00210000f090783b */ /* 0x000fe40000004200 */
[----:B------:R-:W-:Y:S02]  /*3760*/  LOP3.LUT R0, R0, 0x7ffffffc, RZ, 0xc0, !PT ;  /* 0x7ffffffc00007812 */ /* 0x000fe400078ec0ff */
[----:B------:R-:W-:Y:S03]  /*3770*/  LDSM.16.MT88.4 R112, [R238+0x100] ;  /* 0x00010000ee70783b */ /* 0x000fe60000004200 */
[----:B------:R-:W-:Y:S01]  /*3780*/  IMAD.IADD R0, R2, 0x1, -R0 ;  /* 0x0000000102007824 */ /* 0x000fe200078e0a00 */
[----:B------:R-:W-:Y:S03]  /*3790*/  LDSM.16.MT88.4 R156, [R239+0x2100] ;  /* 0x00210000ef9c783b */ /* 0x000fe60000004200 */
[----:B------:R-:W-:Y:S01]  /*37a0*/  IMAD R6, R0, -0x2, R6 ;  /* 0xfffffffe00067824 */ /* 0x000fe200078e0206 */
[----:B--2---:R-:W-:Y:S04]  /*37b0*/  LDSM.16.MT88.4 R40, [R246+0x900] ;  /* 0x00090000f628783b */ /* 0x004fe80000004200 */
[----:B------:R-:W-:-:S02]  /*37c0*/  ISETP.GT.AND P5, PT, R6, RZ, PT ;  /* 0x000000ff0600720c */ /* 0x000fc40003fa4270 */
[----:B------:R-:W-:Y:S02]  /*37d0*/  ISETP.GT.AND P6, PT, R6, 0x1, PT ;  /* 0x000000010600780c */ /* 0x000fe40003fc4270 */
[----:B------:R-:W-:Y:S02]  /*37e0*/  FSEL R32, R32, -INF , P5 ;  /* 0xff80000020207808 */ /* 0x000fe40002800000 */
[----:B------:R-:W-:Y:S02]  /*37f0*/  FSEL R33, R33, -INF , P6 ;  /* 0xff80000021217808 */ /* 0x000fe40003000000 */
[----:B------:R-:W-:Y:S02]  /*3800*/  ISETP.GT.AND P2, PT, R6, 0x8, PT ;  /* 0x000000080600780c */ /* 0x000fe40003f44270 */
[----:B------:R-:W-:Y:S02]  /*3810*/  FSEL R34, R34, -INF , P5 ;  /* 0xff80000022227808 */ /* 0x000fe40002800000 */
[----:B------:R-:W-:-:S02]  /*3820*/  FSEL R119, R98, -INF , P5 ;  /* 0xff80000062777808 */ /* 0x000fc40002800000 */
[----:B------:R-:W-:Y:S02]  /*3830*/  FSEL R65, R96, -INF , P5 ;  /* 0xff80000060417808 */ /* 0x000fe40002800000 */
[----:B------:R-:W-:Y:S02]  /*3840*/  ISETP.GT.AND P5, PT, R6, 0x9, PT ;  /* 0x000000090600780c */ /* 0x000fe40003fa4270 */
[----:B------:R-:W-:Y:S02]  /*3850*/  FSEL R28, R28, -INF , P2 ;  /* 0xff8000001c1c7808 */ /* 0x000fe40001000000 */
[----:B------:R-:W-:Y:S02]  /*3860*/  FMNMX.FTZ R0, R32, R33, !PT ;  /* 0x0000002120007209 */ /* 0x000fe40007810000 */
[----:B------:R-:W-:Y:S02]  /*3870*/  FSEL R35, R35, -INF , P6 ;  /* 0xff80000023237808 */ /* 0x000fe40003000000 */
[----:B------:R-:W-:-:S02]  /*3880*/  FSEL R67, R99, -INF , P6 ;  /* 0xff80000063437808 */ /* 0x000fc40003000000 */
[----:B------:R-:W-:Y:S02]  /*3890*/  FSEL R60, R97, -INF , P6 ;  /* 0xff800000613c7808 */ /* 0x000fe40003000000 */
[----:B------:R-:W-:Y:S01]  /*38a0*/  FSEL R29, R29, -INF , P5 ;  /* 0xff8000001d1d7808 */ /* 0x000fe20002800000 */
[----:B------:R-:W-:Y:S01]  /*38b0*/  LDSM.16.MT88.4 R96, [R239+0x100] ;  /* 0x00010000ef60783b */ /* 0x000fe20000004200 */
[----:B------:R-:W-:Y:S02]  /*38c0*/  ISETP.GT.AND P6, PT, R6, 0x10, PT ;  /* 0x000000100600780c */ /* 0x000fe40003fc4270 */
[----:B------:R-:W-:Y:S02]  /*38d0*/  FMNMX.FTZ R0, R28, R0, !PT ;  /* 0x000000001c007209 */ /* 0x000fe40007810000 */
        /* <DEDUP_REMOVED lines=9> */
[----:B------:R-:W-:Y:S02]  /*3970*/  FSEL R25, R25, -INF , P2 ;  /* 0xff80000019197808 */ /* 0x000fe40001000000 */
        /* <DEDUP_REMOVED lines=39> */
[----:B------:R-:W-:Y:S01]  /*3bf0*/  FSEL R177, R79, -INF , P5 ;  /* 0xff8000004fb17808 */ /* 0x000fe20002800000 */
[----:B------:R-:W-:Y:S01]  /*3c00*/  LDSM.16.MT88.4 R12, [R239+0x2900] ;  /* 0x00290000ef0c783b */ /* 0x000fe20000004200 */
[----:B------:R-:W-:-:S02]  /*3c10*/  FSEL R7, R77, -INF , P5 ;  /* 0xff8000004d077808 */ /* 0x000fc40002800000 */
[----:B------:R-:W-:Y:S02]  /*3c20*/  ISETP.GT.AND P5, PT, R6, 0x31, PT ;  /* 0x000000310600780c */ /* 0x000fe40003fa4270 */
[----:B------:R-:W-:Y:S01]  /*3c30*/  FSEL R215, R100, -INF , P2 ;  /* 0xff80000064d77808 */ /* 0x000fe20001000000 */
[----:B------:R-:W-:Y:S01]  /*3c40*/  IMAD.MOV.U32 R100, RZ, RZ, R36 ;  /* 0x000000ffff647224 */ /* 0x000fe200078e0024 */
[----:B------:R-:W-:Y:S01]  /*3c50*/  FMNMX.FTZ R0, R135, R0, !PT ;  /* 0x0000000087007209 */ /* 0x000fe20007810000 */
[----:B------:R-:W-:Y:S01]  /*3c60*/  LDSM.16.MT88.4 R36, [R238+0x2100] ;  /* 0x00210000ee24783b */ /* 0x000fe20000004200 */
[----:B------:R-:W-:Y:S02]  /*3c70*/  FSEL R132, R18, -INF , P6 ;  /* 0xff80000012847808 */ /* 0x000fe40003000000 */
[----:B------:R-:W-:Y:S01]  /*3c80*/  FSEL R179, R82, -INF , P6 ;  /* 0xff80000052b37808 */ /* 0x000fe20003000000 */
[----:B------:R-:W-:Y:S01]  /*3c90*/  LDSM.16.MT88.4 R16, [R240+0x2900] ;  /* 0x00290000f010783b */ /* 0x000fe20000004200 */
[----:B------:R-:W-:-:S02]  /*3ca0*/  FSEL R230, R80, -INF , P6 ;  /* 0xff80000050e67808 */ /* 0x000fc40003000000 */
[C---:B------:R-:W-:Y:S01]  /*3cb0*/  ISETP.GT.AND P6, PT, R6.reuse, 0x38, PT ;  /* 0x000000380600780c */ /* 0x040fe20003fc4270 */
[----:B------:R-:W-:Y:S01]  /*3cc0*/  LDSM.16.MT88.4 R80, [R240+0x100] ;  /* 0x00010000f050783b */ /* 0x000fe20000004200 */
        /* <DEDUP_REMOVED lines=8> */
[----:B------:R-:W-:Y:S02]  /*3d50*/  FMNMX.FTZ R0, R212, R0, !PT ;  /* 0x00000000d4007209 */ /* 0x000fe40007810000 */
[----:B------:R-:W-:Y:S01]  /*3d60*/  FSEL R211, R102, -INF , P2 ;  /* 0xff80000066d37808 */ /* 0x000fe20001000000 */
[----:B------:R-:W-:Y:S01]  /*3d70*/  IMAD.MOV.U32 R102, RZ, RZ, R7 ;  /* 0x000000ffff667224 */ /* 0x000fe200078e0007 */
[----:B------:R-:W-:Y:S01]  /*3d80*/  FSEL R218, R218, -INF , P2 ;  /* 0xff800000dada7808 */ /* 0x000fe20001000000 */
[----:B------:R-:W1:Y:S01]  /*3d90*/  SHFL.BFLY PT, R2, R0, 0x2, 0x1f ;  /* 0x0c401f0000027f89 */ /* 0x000e6200000e0000 */
[----:B------:R-:W-:-:S02]  /*3da0*/  FSEL R209, R70, -INF , P6 ;  /* 0xff80000046d17808 */ /* 0x000fc40003000000 */
[----:B------:R-:W-:Y:S02]  /*3db0*/  FSEL R207, R71, -INF , P5 ;  /* 0xff80000047cf7808 */ /* 0x000fe40002800000 */
[----:B------:R-:W-:Y:S02]  /*3dc0*/  FMNMX.FTZ R196, R65, R60, !PT ;  /* 0x0000003c41c47209 */ /* 0x000fe40007810000 */
[----:B------:R-:W-:Y:S02]  /*3dd0*/  FMNMX.FTZ R4, R119, R67, !PT ;  /* 0x0000004377047209 */ /* 0x000fe40007810000 */
[----:B------:R-:W-:Y:S02]  /*3de0*/  FMNMX.FTZ R196, R63, R196, !PT ;  /* 0x000000c43fc47209 */ /* 0x000fe40007810000 */
[----:B------:R-:W-:Y:S02]  /*3df0*/  FSEL R225, R8, -INF , P6 ;  /* 0xff80000008e17808 */ /* 0x000fe40003000000 */
[----:B------:R-:W-:-:S02]  /*3e00*/  FMNMX.FTZ R196, R62, R196, !PT ;  /* 0x000000c43ec47209 */ /* 0x000fc40007810000 */
[----:B------:R-:W-:Y:S02]  /*3e10*/  FMNMX.FTZ R4, R118, R4, !PT ;  /* 0x0000000476047209 */ /* 0x000fe40007810000 */
[----:B------:R-:W-:Y:S02]  /*3e20*/  FMNMX.FTZ R196, R64, R196, !PT ;  /* 0x000000c440c47209 */ /* 0x000fe40007810000 */
[----:B------:R-:W-:Y:S02]  /*3e30*/  FSEL R226, R9, -INF , P5 ;  /* 0xff80000009e27808 */ /* 0x000fe40002800000 */
[----:B------:R-:W-:Y:S02]  /*3e40*/  FMNMX.FTZ R196, R61, R196, !PT ;  /* 0x000000c43dc47209 */ /* 0x000fe40007810000 */
[----:B------:R-:W-:Y:S02]  /*3e50*/  FMNMX.FTZ R4, R66, R4, !PT ;  /* 0x0000000442047209 */ /* 0x000fe40007810000 */
[----:B-1----:R-:W-:-:S02]  /*3e60*/  FMNMX.FTZ R0, R0, R2, !PT ;  /* 0x0000000200007209 */ /* 0x002fc40007810000 */
[----:B------:R-:W-:Y:S02]  /*3e70*/  FMNMX.FTZ R196, R84, R196, !PT ;  /* 0x000000c454c47209 */ /* 0x000fe40007810000 */
[----:B------:R-:W-:Y:S01]  /*3e80*/  FMNMX.FTZ R4, R117, R4, !PT ;  /* 0x0000000475047209 */ /* 0x000fe20007810000 */
[----:B------:R-:W1:Y:S01]  /*3e90*/  SHFL.BFLY PT, R2, R0, 0x1, 0x1f ;  /* 0x0c201f0000027f89 */ /* 0x000e6200000e0000 */
        /* <DEDUP_REMOVED lines=12> */
[----:B-1----:R-:W-:Y:S02]  /*3f60*/  FMNMX.FTZ R2, R0, R2, !PT ;  /* 0x0000000200027209 */ /* 0x002fe40007810000 */
[----:B------:R-:W-:Y:S02]  /*3f70*/  FMNMX.FTZ R0, R34, R35, !PT ;  /* 0x0000002322007209 */ /* 0x000fe40007810000 */
[C---:B------:R-:W-:Y:S01]  /*3f80*/  FSETP.NEU.FTZ.AND P2, PT, R2.reuse, -INF , PT ;  /* 0xff8000000200780b */ /* 0x040fe20003f5d000 */
[----:B------:R-:W-:Y:S01]  /*3f90*/  FMUL.FTZ R216, R2, c[0x0][0x2d0] ;  /* 0x0000b40002d87a20 */ /* 0x000fe20000410000 */
[----:B------:R-:W-:-:S02]  /*3fa0*/  FMNMX.FTZ R0, R30, R0, !PT ;  /* 0x000000001e007209 */ /* 0x000fc40007810000 */
[----:B------:R-:W-:Y:S02]  /*3fb0*/  FSEL R221, R10, -INF , P6 ;  /* 0xff8000000add7808 */ /* 0x000fe40003000000 */
[----:B------:R-:W-:Y:S02]  /*3fc0*/  FMNMX.FTZ R0, R31, R0, !PT ;  /* 0x000000001f007209 */ /* 0x000fe40007810000 */
[----:B------:R-:W-:Y:S02]  /*3fd0*/  FSEL R216, R216, RZ, P2 ;  /* 0x000000ffd8d87208 */ /* 0x000fe40001000000 */
[----:B------:R-:W-:Y:S02]  /*3fe0*/  FMNMX.FTZ R0, R26, R0, !PT ;  /* 0x000000001a007209 */ /* 0x000fe40007810000 */
[----:B------:R-:W-:Y:S01]  /*3ff0*/  ISETP.GT.AND P2, PT, R6, 0x31, PT ;  /* 0x000000310600780c */ /* 0x000fe20003f44270 */
[--C-:B------:R-:W-:Y:S01]  /*4000*/  FFMA.FTZ R205, R32, c[0x0][0x2d0], -R216.reuse ;  /* 0x0000b40020cd7a23 */ /* 0x100fe200000108d8 */
[----:B------:R-:W-:Y:S01]  /*4010*/  FMNMX.FTZ R0, R27, R0, !PT ;  /* 0x000000001b007209 */ /* 0x000fe20007810000 */
[--C-:B------:R-:W-:Y:S01]  /*4020*/  FFMA.FTZ R204, R33, c[0x0][0x2d0], -R216.reuse ;  /* 0x0000b40021cc7a23 */ /* 0x100fe200000108d8 */
[----:B------:R-:W-:Y:S01]  /*4030*/  FSEL R210, R103, -INF , P2 ;  /* 0xff80000067d27808 */ /* 0x000fe20001000000 */
[--C-:B------:R-:W-:Y:S01]  /*4040*/  FFMA.FTZ R58, R28, c[0x0][0x2d0], -R216.reuse ;  /* 0x0000b4001c3a7a23 */ /* 0x100fe200000108d8 */
[----:B------:R-:W-:Y:S01]  /*4050*/  FMNMX.FTZ R0, R22, R0, !PT ;  /* 0x0000000016007209 */ /* 0x000fe20007810000 */
[--C-:B------:R-:W-:Y:S01]  /*4060*/  FFMA.FTZ R54, R29, c[0x0][0x2d0], -R216.reuse ;  /* 0x0000b4001d367a23 */ /* 0x100fe200000108d8 */
[----:B------:R-:W-:Y:S01]  /*4070*/  FSEL R222, R11, -INF , P5 ;  /* 0xff8000000bde7808 */ /* 0x000fe20002800000 */
[----:B------:R-:W-:Y:S01]  /*4080*/  MUFU.EX2 R205, R205 ;  /* 0x000000cd00cd7308 */ /* 0x000fe20000000800 */
[----:B------:R-:W-:Y:S01]  /*4090*/  FMNMX.FTZ R0, R23, R0, !PT ;  /* 0x0000000017007209 */ /* 0x000fe20007810000 */
[----:B------:R-:W-:-:S02]  /*40a0*/  FFMA.FTZ R57, R24, c[0x0][0x2d0], -R216 ;  /* 0x0000b40018397a23 */ /* 0x000fc400000108d8 */
[--C-:B------:R-:W-:Y:S01]  /*40b0*/  FFMA.FTZ R53, R25, c[0x0][0x2d0], -R216.reuse ;  /* 0x0000b40019357a23 */ /* 0x100fe200000108d8 */
[----:B------:R-:W-:Y:S01]  /*40c0*/  FMNMX.FTZ R0, R132, R0, !PT ;  /* 0x0000000084007209 */ /* 0x000fe20007810000 */
[--C-:B------:R-:W-:Y:S02]  /*40d0*/  FFMA.FTZ R52, R20, c[0x0][0x2d0], -R216.reuse ;  /* 0x0000b40014347a23 */ /* 0x100fe400000108d8 */
[----:B------:R-:W1:Y:S01]  /*40e0*/  MUFU.EX2 R204, R204 ;  /* 0x000000cc00cc7308 */ /* 0x000e620000000800 */
[----:B------:R-:W-:Y:S01]  /*40f0*/  FMNMX.FTZ R0, R133, R0, !PT ;  /* 0x0000000085007209 */ /* 0x000fe20007810000 */
[--C-:B------:R-:W-:Y:S02]  /*4100*/  FFMA.FTZ R51, R21, c[0x0][0x2d0], -R216.reuse ;  /* 0x0000b40015337a23 */ /* 0x100fe400000108d8 */
[--C-:B------:R-:W-:Y:S01]  /*4110*/  FFMA.FTZ R215, R215, c[0x0][0x2d0], -R216.reuse ;  /* 0x0000b400d7d77a23 */ /* 0x100fe200000108d8 */
[----:B------:R-:W-:Y:S01]  /*4120*/  FMNMX.FTZ R0, R174, R0, !PT ;  /* 0x00000000ae007209 */ /* 0x000fe20007810000 */
[----:B------:R-:W-:-:S02]  /*4130*/  FFMA.FTZ R214, R214, c[0x0][0x2d0], -R216 ;  /* 0x0000b400d6d67a23 */ /* 0x000fc400000108d8 */
[----:B------:R-:W2:Y:S01]  /*4140*/  MUFU.EX2 R58, R58 ;  /* 0x0000003a003a7308 */ /* 0x000ea20000000800 */
[----:B------:R-:W-:Y:S01]  /*4150*/  FMNMX.FTZ R0, R175, R0, !PT ;  /* 0x00000000af007209 */ /* 0x000fe20007810000 */
[--C-:B------:R-:W-:Y:S02]  /*4160*/  FFMA.FTZ R213, R213, c[0x0][0x2d0], -R216.reuse ;  /* 0x0000b400d5d57a23 */ /* 0x100fe400000108d8 */
[----:B------:R-:W-:Y:S01]  /*4170*/  FFMA.FTZ R212, R212, c[0x0][0x2d0], -R216 ;  /* 0x0000b400d4d47a23 */ /* 0x000fe200000108d8 */
[----:B------:R-:W-:-:S03]  /*4180*/  FMNMX.FTZ R0, R211, R0, !PT ;  /* 0x00000000d3007209 */ /* 0x000fc60007810000 */
[----:B------:R-:W3:Y:S01]  /*4190*/  MUFU.EX2 R54, R54 ;  /* 0x0000003600367308 */ /* 0x000ee20000000800 */
[----:B------:R-:W-:Y:S02]  /*41a0*/  FMNMX.FTZ R0, R210, R0, !PT ;  /* 0x00000000d2007209 */ /* 0x000fe40007810000 */
[----:B-1----:R-:W-:Y:S01]  /*41b0*/  F2FP.PACK_AB R164, R204, R205 ;  /* 0x000000cdcca4723e */ /* 0x002fe200000000ff */
[----:B------:R-:W-:Y:S01]  /*41c0*/  FADD.FTZ R204, R205, R204 ;  /* 0x000000cccdcc7221 */ /* 0x000fe20000010000 */
[----:B------:R-:W-:-:S03]  /*41d0*/  FMNMX.FTZ R0, R209, R0, !PT ;  /* 0x00000000d1007209 */ /* 0x000fc60007810000 */
[----:B------:R-:W1:Y:S01]  /*41e0*/  MUFU.EX2 R57, R57 ;  /* 0x0000003900397308 */ /* 0x000e620000000800 */
[----:B------:R-:W-:Y:S01]  /*41f0*/  FMNMX.FTZ R7, R207, R0, !PT ;  /* 0x00000000cf077209 */ /* 0x000fe20007810000 */
[----:B--2---:R-:W-:-:S04]  /*4200*/  FADD.FTZ R204, R58, R204 ;  /* 0x000000cc3acc7221 */ /* 0x004fc80000010000 */
[----:B------:R-:W2:Y:S01]  /*4210*/  SHFL.BFLY PT, R0, R7, 0x2, 0x1f ;  /* 0x0c401f0007007f89 */ /* 0x000ea200000e0000 */
[C---:B---3--:R-:W-:Y:S01]  /*4220*/  F2FP.PACK_AB R166, R54.reuse, R58 ;  /* 0x0000003a36a6723e */ /* 0x048fe200000000ff */
[----:B------:R-:W3:Y:S01]  /*4230*/  MUFU.EX2 R53, R53 ;  /* 0x0000003500357308 */ /* 0x000ee20000000800 */
[----:B------:R-:W-:-:S04]  /*4240*/  FADD.FTZ R204, R54, R204 ;  /* 0x000000cc36cc7221 */ /* 0x000fc80000010000 */
[----:B-1----:R-:W-:-:S03]  /*4250*/  FADD.FTZ R204, R57, R204 ;  /* 0x000000cc39cc7221 */ /* 0x002fc60000010000 */
[----:B------:R-:W1:Y:S08]  /*4260*/  MUFU.EX2 R52, R52 ;  /* 0x0000003400347308 */ /* 0x000e700000000800 */
[----:B------:R-:W4:Y:S01]  /*4270*/  MUFU.EX2 R51, R51 ;  /* 0x0000003300337308 */ /* 0x000f220000000800 */
[----:B---3--:R-:W-:Y:S01]  /*4280*/  FADD.FTZ R204, R53, R204 ;  /* 0x000000cc35cc7221 */ /* 0x008fe20000010000 */
[----:B--2---:R-:W-:-:S06]  /*4290*/  FMNMX.FTZ R7, R7, R0, !PT ;  /* 0x0000000007077209 */ /* 0x004fcc0007810000 */
[----:B------:R-:W-:Y:S01]  /*42a0*/  MUFU.EX2 R215, R215 ;  /* 0x000000d700d77308 */ /* 0x000fe20000000800 */
[----:B-1----:R-:W-:Y:S01]  /*42b0*/  FADD.FTZ R204, R52, R204 ;  /* 0x000000cc34cc7221 */ /* 0x002fe20000010000 */
[----:B------:R-:W1:Y:S06]  /*42c0*/  SHFL.BFLY PT, R0, R7, 0x1, 0x1f ;  /* 0x0c201f0007007f89 */ /* 0x000e6c00000e0000 */
[----:B------:R-:W-:Y:S01]  /*42d0*/  MUFU.EX2 R214, R214 ;  /* 0x000000d600d67308 */ /* 0x000fe20000000800 */
[----:B----4-:R-:W-:-:S07]  /*42e0*/  FADD.FTZ R204, R51, R204 ;  /* 0x000000cc33cc7221 */ /* 0x010fce0000010000 */
[----:B------:R-:W-:Y:S08]  /*42f0*/  MUFU.EX2 R213, R213 ;  /* 0x000000d500d57308 */ /* 0x000ff00000000800 */
[----:B------:R-:W-:Y:S01]  /*4300*/  MUFU.EX2 R212, R212 ;  /* 0x000000d400d47308 */ /* 0x000fe20000000800 */
[----:B-1----:R-:W-:-:S04]  /*4310*/  FMNMX.FTZ R0, R0, R7, !PT ;  /* 0x0000000700007209 */ /* 0x002fc80007810000 */
[C---:B------:R-:W-:Y:S01]  /*4320*/  FSETP.NEU.FTZ.AND P2, PT, R0.reuse, -INF , PT ;  /* 0xff8000000000780b */ /* 0x040fe20003f5d000 */
[----:B------:R-:W-:-:S05]  /*4330*/  FMUL.FTZ R208, R0, c[0x0][0x2d0] ;  /* 0x0000b40000d07a20 */ /* 0x000fca0000410000 */
[----:B------:R-:W-:Y:S02]  /*4340*/  FSEL R208, R208, RZ, P2 ;  /* 0x000000ffd0d07208 */ /* 0x000fe40001000000 */
[----:B------:R-:W-:Y:S02]  /*4350*/  ISETP.GT.AND P2, PT, R6, 0x31, PT ;  /* 0x000000310600780c */ /* 0x000fe40003f44270 */
[----:B------:R-:W-:Y:S01]  /*4360*/  F2FP.PACK_AB R6, R51, R52 ;  /* 0x000000343306723e */ /* 0x000fe200000000ff */
[--C-:B------:R-:W-:Y:S01]  /*4370*/  FFMA.FTZ R201, R34, c[0x0][0x2d0], -R208.reuse ;  /* 0x0000b40022c97a23 */ /* 0x100fe200000108d0 */
[----:B------:R-:W-:Y:S01]  /*4380*/  FSEL R223, R217, -INF , P2 ;  /* 0xff800000d9df7808 */ /* 0x000fe20001000000 */
[--C-:B------:R-:W-:Y:S01]  /*4390*/  FFMA.FTZ R206, R35, c[0x0][0x2d0], -R208.reuse ;  /* 0x0000b40023ce7a23 */ /* 0x100fe200000108d0 */
[----:B------:R-:W-:Y:S01]  /*43a0*/  FSEL R219, R219, -INF , P2 ;  /* 0xff800000dbdb7808 */ /* 0x000fe20001000000 */
[--C-:B------:R-:W-:Y:S01]  /*43b0*/  FFMA.FTZ R59, R30, c[0x0][0x2d0], -R208.reuse ;  /* 0x0000b4001e3b7a23 */ /* 0x100fe200000108d0 */
[----:B------:R-:W-:Y:S01]  /*43c0*/  FMNMX.FTZ R196, R223, R196, !PT ;  /* 0x000000c4dfc47209 */ /* 0x000fe20007810000 */
[--C-:B------:R-:W-:Y:S01]  /*43d0*/  FFMA.FTZ R55, R31, c[0x0][0x2d0], -R208.reuse ;  /* 0x0000b4001f377a23 */ /* 0x100fe200000108d0 */
[----:B------:R-:W-:Y:S01]  /*43e0*/  MUFU.EX2 R201, R201 ;  /* 0x000000c900c97308 */ /* 0x000fe20000000800 */
[--C-:B------:R-:W-:Y:S01]  /*43f0*/  FFMA.FTZ R56, R26, c[0x0][0x2d0], -R208.reuse ;  /* 0x0000b4001a387a23 */ /* 0x100fe200000108d0 */
[----:B------:R-:W-:Y:S01]  /*4400*/  FMNMX.FTZ R196, R225, R196, !PT ;  /* 0x000000c4e1c47209 */ /* 0x000fe20007810000 */
[--C-:B------:R-:W-:Y:S01]  /*4410*/  FFMA.FTZ R50, R27, c[0x0][0x2d0], -R208.reuse ;  /* 0x0000b4001b327a23 */ /* 0x100fe200000108d0 */
[----:B------:R-:W-:Y:S01]  /*4420*/  LDSM.16.MT88.4 R32, [R240+0x900] ;  /* 0x00090000f020783b */ /* 0x000fe20000004200 */
[--C-:B------:R-:W-:Y:S01]  /*4430*/  FFMA.FTZ R49, R22, c[0x0][0x2d0], -R208.reuse ;  /* 0x0000b40016317a23 */ /* 0x100fe200000108d0 */
[----:B------:R-:W-:Y:S01]  /*4440*/  FMNMX.FTZ R196, R226, R196, !PT ;  /* 0x000000c4e2c47209 */ /* 0x000fe20007810000 */
[--C-:B------:R-:W-:Y:S01]  /*4450*/  FFMA.FTZ R48, R23, c[0x0][0x2d0], -R208.reuse ;  /* 0x0000b40017307a23 */ /* 0x100fe200000108d0 */
[----:B------:R-:W1:Y:S01]  /*4460*/  MUFU.EX2 R206, R206 ;  /* 0x000000ce00ce7308 */ /* 0x000e620000000800 */
[----:B------:R-:W-:Y:S01]  /*4470*/  LDSM.16.MT88.4 R28, [R239+0x900] ;  /* 0x00090000ef1c783b */ /* 0x000fe20000004200 */
[----:B------:R-:W-:-:S02]  /*4480*/  FFMA.FTZ R211, R211, c[0x0][0x2d0], -R208 ;  /* 0x0000b400d3d37a23 */ /* 0x000fc400000108d0 */
[--C-:B------:R-:W-:Y:S01]  /*4490*/  FFMA.FTZ R210, R210, c[0x0][0x2d0], -R208.reuse ;  /* 0x0000b400d2d27a23 */ /* 0x100fe200000108d0 */
[----:B------:R-:W2:Y:S01]  /*44a0*/  SHFL.BFLY PT, R3, R196, 0x2, 0x1f ;  /* 0x0c401f00c4037f89 */ /* 0x000ea200000e0000 */
[----:B------:R-:W-:Y:S02]  /*44b0*/  FFMA.FTZ R209, R209, c[0x0][0x2d0], -R208 ;  /* 0x0000b400d1d17a23 */ /* 0x000fe400000108d0 */
[----:B------:R-:W3:Y:S01]  /*44c0*/  MUFU.EX2 R59, R59 ;  /* 0x0000003b003b7308 */ /* 0x000ee20000000800 */
[----:B------:R-:W-:Y:S04]  /*44d0*/  LDSM.16.MT88.4 R24, [R238+0x900] ;  /* 0x00090000ee18783b */ /* 0x000fe80000004200 */
[----:B------:R-:W-:Y:S03]  /*44e0*/  LDSM.16.MT88.4 R20, [R246+0x2900] ;  /* 0x00290000f614783b */ /* 0x000fe60000004200 */
[----:B------:R-:W4:Y:S01]  /*44f0*/  MUFU.EX2 R55, R55 ;  /* 0x0000003700377308 */ /* 0x000f220000000800 */
[----:B-1----:R-:W-:Y:S01]  /*4500*/  F2FP.PACK_AB R165, R206, R201 ;  /* 0x000000c9cea5723e */ /* 0x002fe200000000ff */
[----:B------:R-:W-:-:S06]  /*4510*/  FADD.FTZ R201, R201, R206 ;  /* 0x000000cec9c97221 */ /* 0x000fcc0000010000 */
[----:B------:R-:W1:Y:S01]  /*4520*/  MUFU.EX2 R56, R56 ;  /* 0x0000003800387308 */ /* 0x000e620000000800 */
[----:B---3--:R-:W-:Y:S01]  /*4530*/  FADD.FTZ R201, R59, R201 ;  /* 0x000000c93bc97221 */ /* 0x008fe20000010000 */
[----:B--2---:R-:W-:Y:S02]  /*4540*/  FMNMX.FTZ R196, R196, R3, !PT ;  /* 0x00000003c4c47209 */ /* 0x004fe40007810000 */
[----:B------:R-:W-:-:S04]  /*4550*/  FMNMX.FTZ R3, R177, R4, !PT ;  /* 0x00000004b1037209 */ /* 0x000fc80007810000 */
[----:B------:R-:W2:Y:S01]  /*4560*/  MUFU.EX2 R50, R50 ;  /* 0x0000003200327308 */ /* 0x000ea20000000800 */
[C---:B----4-:R-:W-:Y:S01]  /*4570*/  F2FP.PACK_AB R167, R55.reuse, R59 ;  /* 0x0000003b37a7723e */ /* 0x050fe200000000ff */
[----:B------:R-:W3:Y:S01]  /*4580*/  SHFL.BFLY PT, R8, R196, 0x1, 0x1f ;  /* 0x0c201f00c4087f89 */ /* 0x000ee200000e0000 */
[----:B------:R-:W-:Y:S01]  /*4590*/  FMNMX.FTZ R3, R218, R3, !PT ;  /* 0x00000003da037209 */ /* 0x000fe20007810000 */
[----:B------:R-:W-:Y:S01]  /*45a0*/  FADD.FTZ R201, R55, R201 ;  /* 0x000000c937c97221 */ /* 0x000fe20000010000 */
[----:B------:R-:W-:Y:S02]  /*45b0*/  F2FP.PACK_AB R4, R53, R57 ;  /* 0x000000393504723e */ /* 0x000fe400000000ff */
[----:B------:R-:W-:Y:S01]  /*45c0*/  FMNMX.FTZ R3, R219, R3, !PT ;  /* 0x00000003db037209 */ /* 0x000fe20007810000 */
[----:B------:R-:W-:Y:S01]  /*45d0*/  HMMA.16816.F32 R188, R164, R180, RZ ;  /* 0x000000b4a4bc723c */ /* 0x000fe200000018ff */
[----:B------:R-:W4:Y:S01]  /*45e0*/  MUFU.EX2 R49, R49 ;  /* 0x0000003100317308 */ /* 0x000f220000000800 */
[----:B-1----:R-:W-:Y:S01]  /*45f0*/  FADD.FTZ R201, R56, R201 ;  /* 0x000000c938c97221 */ /* 0x002fe20000010000 */
[----:B------:R-:W-:-:S04]  /*4600*/  FMNMX.FTZ R3, R221, R3, !PT ;  /* 0x00000003dd037209 */ /* 0x000fc80007810000 */
[----:B------:R-:W-:Y:S01]  /*4610*/  FMNMX.FTZ R3, R222, R3, !PT ;  /* 0x00000003de037209 */ /* 0x000fe20007810000 */
[C---:B------:R-:W-:Y:S01]  /*4620*/  HMMA.16816.F32 R72, R164.reuse, R80, RZ ;  /* 0x00000050a448723c */ /* 0x040fe200000018ff */
[----:B------:R-:W1:Y:S01]  /*4630*/  MUFU.EX2 R48, R48 ;  /* 0x0000003000307308 */ /* 0x000e620000000800 */
[C---:B--2---:R-:W-:Y:S01]  /*4640*/  F2FP.PACK_AB R5, R50.reuse, R56 ;  /* 0x000000383205723e */ /* 0x044fe200000000ff */
[----:B------:R-:W-:Y:S01]  /*4650*/  FADD.FTZ R201, R50, R201 ;  /* 0x000000c932c97221 */ /* 0x000fe20000010000 */
[----:B------:R-:W2:Y:S04]  /*4660*/  SHFL.BFLY PT, R68, R3, 0x2, 0x1f ;  /* 0x0c401f0003447f89 */ /* 0x000ea800000e0000 */
[C---:B------:R-:W-:Y:S01]  /*4670*/  HMMA.16816.F32 R88, R164.reuse, R96, RZ ;  /* 0x00000060a458723c */ /* 0x040fe200000018ff */
[----:B------:R-:W-:Y:S01]  /*4680*/  MUFU.EX2 R211, R211 ;  /* 0x000000d300d37308 */ /* 0x000fe20000000800 */
[----:B---3--:R-:W-:Y:S01]  /*4690*/  FMNMX.FTZ R196, R196, R8, !PT ;  /* 0x00000008c4c47209 */ /* 0x008fe20007810000 */
[----:B----4-:R-:W-:Y:S01]  /*46a0*/  FADD.FTZ R201, R49, R201 ;  /* 0x000000c931c97221 */ /* 0x010fe20000010000 */
[----:B------:R-:W-:Y:S02]  /*46b0*/  LDSM.16.MT88.4 R8, [R238+0x2900] ;  /* 0x00290000ee08783b */ /* 0x000fe40000004200 */
[C---:B------:R-:W-:Y:S01]  /*46c0*/  FSETP.NEU.FTZ.AND P2, PT, R196.reuse, -INF , PT ;  /* 0xff800000c400780b */ /* 0x040fe20003f5d000 */
[----:B------:R-:W-:Y:S01]  /*46d0*/  FMUL.FTZ R227, R196, c[0x0][0x2d0] ;  /* 0x0000b400c4e37a20 */ /* 0x000fe20000410000 */
[----:B------:R-:W-:Y:S01]  /*46e0*/  HMMA.16816.F32 R104, R164, R112, RZ ;  /* 0x00000070a468723c */ /* 0x000fe200000018ff */
[C---:B-1----:R-:W-:Y:S01]  /*46f0*/  F2FP.PACK_AB R7, R48.reuse, R49 ;  /* 0x000000313007723e */ /* 0x042fe200000000ff */
[----:B------:R-:W-:Y:S01]  /*4700*/  MUFU.EX2 R210, R210 ;  /* 0x000000d200d27308 */ /* 0x000fe20000000800 */
[----:B------:R-:W-:Y:S01]  /*4710*/  FADD.FTZ R201, R48, R201 ;  /* 0x000000c930c97221 */ /* 0x000fe20000010000 */
[----:B------:R-:W-:-:S04]  /*4720*/  FSEL R227, R227, RZ, P2 ;  /* 0x000000ffe3e37208 */ /* 0x000fc80001000000 */
[C---:B------:R-:W-:Y:S01]  /*4730*/  HMMA.16816.F32 R120, R164.reuse, R128, RZ ;  /* 0x00000080a478723c */ /* 0x040fe200000018ff */
[--C-:B------:R-:W-:Y:S02]  /*4740*/  FFMA.FTZ R217, R65, c[0x0][0x2d0], -R227.reuse ;  /* 0x0000b40041d97a23 */ /* 0x100fe400000108e3 */
[--C-:B------:R-:W-:Y:S01]  /*4750*/  FFMA.FTZ R224, R60, c[0x0][0x2d0], -R227.reuse ;  /* 0x0000b4003ce07a23 */ /* 0x100fe200000108e3 */
[----:B--2---:R-:W-:Y:S01]  /*4760*/  FMNMX.FTZ R3, R3, R68, !PT ;  /* 0x0000004403037209 */ /* 0x004fe20007810000 */
[--C-:B------:R-:W-:Y:S02]  /*4770*/  FFMA.FTZ R60, R63, c[0x0][0x2d0], -R227.reuse ;  /* 0x0000b4003f3c7a23 */ /* 0x100fe400000108e3 */
[--C-:B------:R-:W-:Y:S01]  /*4780*/  FFMA.FTZ R63, R62, c[0x0][0x2d0], -R227.reuse ;  /* 0x0000b4003e3f7a23 */ /* 0x100fe200000108e3 */
[----:B------:R-:W-:Y:S01]  /*4790*/  MUFU.EX2 R217, R217 ;  /* 0x000000d900d97308 */ /* 0x000fe20000000800 */
[----:B------:R-:W1:Y:S01]  /*47a0*/  SHFL.BFLY PT, R65, R3, 0x1, 0x1f ;  /* 0x0c201f0003417f89 */ /* 0x000e6200000e0000 */
[----:B------:R-:W-:Y:S01]  /*47b0*/  HMMA.16816.F32 R136, R164, R144, RZ ;  /* 0x00000090a488723c */ /* 0x000fe200000018ff */
[----:B------:R-:W-:-:S02]  /*47c0*/  FFMA.FTZ R62, R64, c[0x0][0x2d0], -R227 ;  /* 0x0000b400403e7a23 */ /* 0x000fc400000108e3 */
[--C-:B------:R-:W-:Y:S02]  /*47d0*/  FFMA.FTZ R61, R61, c[0x0][0x2d0], -R227.reuse ;  /* 0x0000b4003d3d7a23 */ /* 0x100fe400000108e3 */
[--C-:B------:R-:W-:Y:S01]  /*47e0*/  FFMA.FTZ R64, R84, c[0x0][0x2d0], -R227.reuse ;  /* 0x0000b40054407a23 */ /* 0x100fe200000108e3 */
[----:B------:R-:W2:Y:S01]  /*47f0*/  MUFU.EX2 R224, R224 ;  /* 0x000000e000e07308 */ /* 0x000ea20000000800 */
[--C-:B------:R-:W-:Y:S01]  /*4800*/  FFMA.FTZ R230, R230, c[0x0][0x2d0], -R227.reuse ;  /* 0x0000b400e6e67a23 */ /* 0x100fe200000108e3 */
[C---:B------:R-:W-:Y:S01]  /*4810*/  HMMA.16816.F32 R148, R164.reuse, R156, RZ ;  /* 0x0000009ca494723c */ /* 0x040fe200000018ff */
[--C-:B------:R-:W-:Y:S02]  /*4820*/  FFMA.FTZ R231, R231, c[0x0][0x2d0], -R227.reuse ;  /* 0x0000b400e7e77a23 */ /* 0x100fe400000108e3 */
[--C-:B------:R-:W-:Y:S02]  /*4830*/  FFMA.FTZ R220, R220, c[0x0][0x2d0], -R227.reuse ;  /* 0x0000b400dcdc7a23 */ /* 0x100fe400000108e3 */
[--C-:B------:R-:W-:Y:S01]  /*4840*/  FFMA.FTZ R223, R223, c[0x0][0x2d0], -R227.reuse ;  /* 0x0000b400dfdf7a23 */ /* 0x100fe200000108e3 */
[----:B------:R-:W3:Y:S01]  /*4850*/  MUFU.EX2 R60, R60 ;  /* 0x0000003c003c7308 */ /* 0x000ee20000000800 */
[--C-:B------:R-:W-:Y:S01]  /*4860*/  FFMA.FTZ R225, R225, c[0x0][0x2d0], -R227.reuse ;  /* 0x0000b400e1e17a23 */ /* 0x100fe200000108e3 */
[----:B------:R-:W-:Y:S01]  /*4870*/  HMMA.16816.F32 R168, R164, R36, RZ ;  /* 0x00000024a4a8723c */ /* 0x000fe200000018ff */
[----:B------:R-:W-:-:S05]  /*4880*/  FFMA.FTZ R226, R226, c[0x0][0x2d0], -R227 ;  /* 0x0000b400e2e27a23 */ /* 0x000fca00000108e3 */
[----:B------:R-:W4:Y:S01]  /*4890*/  MUFU.EX2 R63, R63 ;  /* 0x0000003f003f7308 */ /* 0x000f220000000800 */
[----:B-1----:R-:W-:Y:S01]  /*48a0*/  FMNMX.FTZ R3, R3, R65, !PT ;  /* 0x0000004103037209 */ /* 0x002fe20007810000 */
[C---:B------:R-:W-:Y:S01]  /*48b0*/  HMMA.16816.F32 R184, R164.reuse, R182, RZ ;  /* 0x000000b6a4b8723c */ /* 0x040fe200000018ff */
[----:B--2---:R-:W-:Y:S01]  /*48c0*/  F2FP.PACK_AB R160, R224, R217 ;  /* 0x000000d9e0a0723e */ /* 0x004fe200000000ff */
[----:B------:R-:W-:Y:S01]  /*48d0*/  FADD.FTZ R217, R217, R224 ;  /* 0x000000e0d9d97221 */ /* 0x000fe20000010000 */
[C---:B------:R-:W-:Y:S01]  /*48e0*/  FSETP.NEU.FTZ.AND P2, PT, R3.reuse, -INF , PT ;  /* 0xff8000000300780b */ /* 0x040fe20003f5d000 */
[----:B------:R-:W-:Y:S02]  /*48f0*/  FMUL.FTZ R65, R3, c[0x0][0x2d0] ;  /* 0x0000b40003417a20 */ /* 0x000fe40000410000 */
[----:B------:R-:W1:Y:S01]  /*4900*/  MUFU.EX2 R62, R62 ;  /* 0x0000003e003e7308 */ /* 0x000e620000000800 */
[----:B---3--:R-:W-:Y:S01]  /*4910*/  FADD.FTZ R217, R60, R217 ;  /* 0x000000d93cd97221 */ /* 0x008fe20000010000 */
[----:B------:R-:W-:Y:S01]  /*4920*/  HMMA.16816.F32 R76, R164, R82, RZ ;  /* 0x00000052a44c723c */ /* 0x000fe200000018ff */
[----:B------:R-:W-:Y:S01]  /*4930*/  FSEL R200, R65, RZ, P2 ;  /* 0x000000ff41c87208 */ /* 0x000fe20001000000 */
[----:B------:R-:W-:Y:S01]  /*4940*/  FFMA.FTZ R65, R85, c[0x0][0x2d0], -R227 ;  /* 0x0000b40055417a23 */ /* 0x000fe200000108e3 */
[----:B------:R-:W-:-:S03]  /*4950*/  FSETP.NEU.FTZ.AND P2, PT, R3, -INF , PT ;  /* 0xff8000000300780b */ /* 0x000fc60003f5d000 */
[--C-:B------:R-:W-:Y:S01]  /*4960*/  FFMA.FTZ R229, R67, c[0x0][0x2d0], -R200.reuse ;  /* 0x0000b40043e57a23 */ /* 0x100fe200000108c8 */
[----:B----4-:R-:W-:Y:S01]  /*4970*/  F2FP.PACK_AB R162, R63, R60 ;  /* 0x0000003c3fa2723e */ /* 0x010fe200000000ff */
[--C-:B------:R-:W-:Y:S01]  /*4980*/  FFMA.FTZ R228, R119, c[0x0][0x2d0], -R200.reuse ;  /* 0x0000b40077e47a23 */ /* 0x100fe200000108c8 */
[C---:B------:R-:W-:Y:S01]  /*4990*/  HMMA.16816.F32 R92, R164.reuse, R98, RZ ;  /* 0x00000062a45c723c */ /* 0x040fe200000018ff */
[--C-:B------:R-:W-:Y:S01]  /*49a0*/  FFMA.FTZ R67, R118, c[0x0][0x2d0], -R200.reuse ;  /* 0x0000b40076437a23 */ /* 0x100fe200000108c8 */
[----:B------:R-:W2:Y:S01]  /*49b0*/  MUFU.EX2 R61, R61 ;  /* 0x0000003d003d7308 */ /* 0x000ea20000000800 */
[--C-:B------:R-:W-:Y:S02]  /*49c0*/  FFMA.FTZ R66, R66, c[0x0][0x2d0], -R200.reuse ;  /* 0x0000b40042427a23 */ /* 0x100fe400000108c8 */
[--C-:B------:R-:W-:Y:S02]  /*49d0*/  FFMA.FTZ R197, R117, c[0x0][0x2d0], -R200.reuse ;  /* 0x0000b40075c57a23 */ /* 0x100fe400000108c8 */
[--C-:B------:R-:W-:Y:S01]  /*49e0*/  FFMA.FTZ R199, R116, c[0x0][0x2d0], -R200.reuse ;  /* 0x0000b40074c77a23 */ /* 0x100fe200000108c8 */
[----:B------:R-:W-:Y:S01]  /*49f0*/  HMMA.16816.F32 R108, R164, R114, RZ ;  /* 0x00000072a46c723c */ /* 0x000fe200000018ff */
[--C-:B------:R-:W-:Y:S01]  /*4a00*/  FFMA.FTZ R198, R86, c[0x0][0x2d0], -R200.reuse ;  /* 0x0000b40056c67a23 */ /* 0x100fe200000108c8 */
[----:B------:R-:W-:Y:S01]  /*4a10*/  MUFU.EX2 R228, R228 ;  /* 0x000000e400e47308 */ /* 0x000fe20000000800 */
[----:B------:R-:W-:-:S02]  /*4a20*/  FFMA.FTZ R200, R87, c[0x0][0x2d0], -R200 ;  /* 0x0000b40057c87a23 */ /* 0x000fc400000108c8 */
[----:B------:R-:W-:-:S03]  /*4a30*/  FADD.FTZ R217, R63, R217 ;  /* 0x000000d93fd97221 */ /* 0x000fc60000010000 */
[----:B------:R-:W-:Y:S01]  /*4a40*/  HMMA.16816.F32 R124, R164, R130, RZ ;  /* 0x00000082a47c723c */ /* 0x000fe200000018ff */
[----:B-1----:R-:W-:Y:S01]  /*4a50*/  FADD.FTZ R217, R62, R217 ;  /* 0x000000d93ed97221 */ /* 0x002fe20000010000 */
[----:B------:R-:W1:Y:S03]  /*4a60*/  MUFU.EX2 R229, R229 ;  /* 0x000000e500e57308 */ /* 0x000e660000000800 */
[----:B--2---:R-:W-:-:S03]  /*4a70*/  FADD.FTZ R217, R61, R217 ;  /* 0x000000d93dd97221 */ /* 0x004fc60000010000 */
[C---:B------:R-:W-:Y:S02]  /*4a80*/  HMMA.16816.F32 R140, R164.reuse, R146, RZ ;  /* 0x00000092a48c723c */ /* 0x040fe400000018ff */
[----:B------:R-:W2:Y:S06]  /*4a90*/  MUFU.EX2 R67, R67 ;  /* 0x0000004300437308 */ /* 0x000eac0000000800 */
[----:B------:R-:W-:Y:S02]  /*4aa0*/  HMMA.16816.F32 R152, R164, R158, RZ ;  /* 0x0000009ea498723c */ /* 0x000fe400000018ff */
[----:B------:R-:W3:Y:S01]  /*4ab0*/  MUFU.EX2 R66, R66 ;  /* 0x0000004200427308 */ /* 0x000ee20000000800 */
[----:B-1----:R-:W-:Y:S01]  /*4ac0*/  F2FP.PACK_AB R161, R229, R228 ;  /* 0x000000e4e5a1723e */ /* 0x002fe200000000ff */
[----:B------:R-:W-:-:S04]  /*4ad0*/  FADD.FTZ R228, R228, R229 ;  /* 0x000000e5e4e47221 */ /* 0x000fc80000010000 */
[----:B------:R-:W-:Y:S02]  /*4ae0*/  HMMA.16816.F32 R164, R164, R38, RZ ;  /* 0x00000026a4a4723c */ /* 0x000fe400000018ff */
[----:B------:R-:W1:Y:S01]  /*4af0*/  MUFU.EX2 R64, R64 ;  /* 0x0000004000407308 */ /* 0x000e620000000800 */
[----:B--2---:R-:W-:-:S05]  /*4b00*/  FADD.FTZ R228, R67, R228 ;  /* 0x000000e443e47221 */ /* 0x004fca0000010000 */
[----:B------:R-:W-:Y:S01]  /*4b10*/  HMMA.16816.F32 R188, R4, R40, R188 ;  /* 0x0000002804bc723c */ /* 0x000fe200000018bc */
[C---:B---3--:R-:W-:Y:S01]  /*4b20*/  F2FP.PACK_AB R163, R66.reuse, R67 ;  /* 0x0000004342a3723e */ /* 0x048fe200000000ff */
[----:B------:R-:W2:Y:S01]  /*4b30*/  MUFU.EX2 R65, R65 ;  /* 0x0000004100417308 */ /* 0x000ea20000000800 */
[----:B------:R-:W-:-:S05]  /*4b40*/  FADD.FTZ R228, R66, R228 ;  /* 0x000000e442e47221 */ /* 0x000fca0000010000 */
[----:B------:R-:W-:Y:S01]  /*4b50*/  HMMA.16816.F32 R72, R4, R32, R72 ;  /* 0x000000200448723c */ /* 0x000fe20000001848 */
[----:B-1----:R-:W-:Y:S01]  /*4b60*/  FADD.FTZ R217, R64, R217 ;  /* 0x000000d940d97221 */ /* 0x002fe20000010000 */
[----:B------:R-:W1:Y:S06]  /*4b70*/  MUFU.EX2 R197, R197 ;  /* 0x000000c500c57308 */ /* 0x000e6c0000000800 */
[----:B------:R-:W-:Y:S02]  /*4b80*/  HMMA.16816.F32 R192, R160, R180, RZ ;  /* 0x000000b4a0c0723c */ /* 0x000fe400000018ff */
[----:B------:R-:W3:Y:S01]  /*4b90*/  MUFU.EX2 R199, R199 ;  /* 0x000000c700c77308 */ /* 0x000ee20000000800 */
[----:B--2---:R-:W-:-:S04]  /*4ba0*/  FADD.FTZ R217, R65, R217 ;  /* 0x000000d941d97221 */ /* 0x004fc80000010000 */
[----:B------:R-:W-:Y:S01]  /*4bb0*/  IMAD.MOV.U32 R181, RZ, RZ, R102 ;  /* 0x000000ffffb57224 */ /* 0x000fe200078e0066 */
[----:B------:R-:W-:Y:S01]  /*4bc0*/  HMMA.16816.F32 R88, R4, R28, R88 ;  /* 0x0000001c0458723c */ /* 0x000fe20000001858 */
[----:B------:R-:W-:Y:S01]  /*4bd0*/  IMAD.MOV.U32 R180, RZ, RZ, R100 ;  /* 0x000000ffffb47224 */ /* 0x000fe200078e0064 */
[----:B------:R-:W2:Y:S01]  /*4be0*/  MUFU.EX2 R198, R198 ;  /* 0x000000c600c67308 */ /* 0x000ea20000000800 */
[----:B-1----:R-:W-:-:S05]  /*4bf0*/  FADD.FTZ R228, R197, R228 ;  /* 0x000000e4c5e47221 */ /* 0x002fca0000010000 */
[----:B------:R-:W-:Y:S02]  /*4c00*/  HMMA.16816.F32 R104, R4, R24, R104 ;  /* 0x000000180468723c */ /* 0x000fe40000001868 */
[----:B------:R-:W1:Y:S01]  /*4c10*/  MUFU.EX2 R200, R200 ;  /* 0x000000c800c87308 */ /* 0x000e620000000800 */
[----:B---3--:R-:W-:-:S05]  /*4c20*/  FADD.FTZ R228, R199, R228 ;  /* 0x000000e4c7e47221 */ /* 0x008fca0000010000 */
[----:B------:R-:W-:Y:S02]  /*4c30*/  HMMA.16816.F32 R120, R4, R20, R120 ;  /* 0x000000140478723c */ /* 0x000fe40000001878 */
[----:B------:R-:W-:Y:S01]  /*4c40*/  MUFU.EX2 R220, R220 ;  /* 0x000000dc00dc7308 */ /* 0x000fe20000000800 */
[----:B--2---:R-:W-:-:S05]  /*4c50*/  FADD.FTZ R228, R198, R228 ;  /* 0x000000e4c6e47221 */ /* 0x004fca0000010000 */
[----:B------:R-:W-:Y:S02]  /*4c60*/  HMMA.16816.F32 R136, R4, R16, R136 ;  /* 0x000000100488723c */ /* 0x000fe40000001888 */
[----:B------:R-:W-:Y:S01]  /*4c70*/  MUFU.EX2 R223, R223 ;  /* 0x000000df00df7308 */ /* 0x000fe20000000800 */
[----:B-1----:R-:W-:-:S05]  /*4c80*/  FADD.FTZ R228, R200, R228 ;  /* 0x000000e4c8e47221 */ /* 0x002fca0000010000 */
[C---:B------:R-:W-:Y:S02]  /*4c90*/  HMMA.16816.F32 R148, R4.reuse, R12, R148 ;  /* 0x0000000c0494723c */ /* 0x040fe40000001894 */
[----:B------:R-:W-:Y:S06]  /*4ca0*/  MUFU.EX2 R225, R225 ;  /* 0x000000e100e17308 */ /* 0x000fec0000000800 */
[C---:B------:R-:W-:Y:S02]  /*4cb0*/  HMMA.16816.F32 R168, R4.reuse, R8, R168 ;  /* 0x0000000804a8723c */ /* 0x040fe400000018a8 */
[----:B------:R-:W-:Y:S06]  /*4cc0*/  MUFU.EX2 R226, R226 ;  /* 0x000000e200e27308 */ /* 0x000fec0000000800 */
[C---:B------:R-:W-:Y:S08]  /*4cd0*/  HMMA.16816.F32 R184, R4.reuse, R42, R184 ;  /* 0x0000002a04b8723c */ /* 0x040ff000000018b8 */
[C---:B------:R-:W-:Y:S08]  /*4ce0*/  HMMA.16816.F32 R76, R4.reuse, R34, R76 ;  /* 0x00000022044c723c */ /* 0x040ff0000000184c */
[C---:B------:R-:W-:Y:S08]  /*4cf0*/  HMMA.16816.F32 R92, R4.reuse, R30, R92 ;  /* 0x0000001e045c723c */ /* 0x040ff0000000185c */
[C---:B------:R-:W-:Y:S08]  /*4d00*/  HMMA.16816.F32 R108, R4.reuse, R26, R108 ;  /* 0x0000001a046c723c */ /* 0x040ff0000000186c */
[C---:B------:R-:W-:Y:S08]  /*4d10*/  HMMA.16816.F32 R124, R4.reuse, R22, R124 ;  /* 0x00000016047c723c */ /* 0x040ff0000000187c */
[C---:B------:R-:W-:Y:S08]  /*4d20*/  HMMA.16816.F32 R140, R4.reuse, R18, R140 ;  /* 0x00000012048c723c */ /* 0x040ff0000000188c */
[C---:B------:R-:W-:Y:S08]  /*4d30*/  HMMA.16816.F32 R152, R4.reuse, R14, R152 ;  /* 0x0000000e0498723c */ /* 0x040ff00000001898 */
[----:B------:R-:W-:Y:S07]  /*4d40*/  HMMA.16816.F32 R164, R4, R10, R164 ;  /* 0x0000000a04a4723c */ /* 0x000fee00000018a4 */
[----:B------:R-:W-:Y:S01]  /*4d50*/  F2FP.PACK_AB R4, R61, R62 ;  /* 0x0000003e3d04723e */ /* 0x000fe200000000ff */
[----:B------:R-:W-:Y:S01]  /*4d60*/  HMMA.16816.F32 R68, R160, R80, RZ ;  /* 0x00000050a044723c */ /* 0x000fe200000018ff */
[----:B------:R-:W-:-:S02]  /*4d70*/  F2FP.PACK_AB R5, R199, R197 ;  /* 0x000000c5c705723e */ /* 0x000fc400000000ff */
[----:B------:R-:W-:Y:S02]  /*4d80*/  F2FP.PACK_AB R6, R65, R64 ;  /* 0x000000404106723e */ /* 0x000fe400000000ff */
[----:B------:R-:W-:Y:S02]  /*4d90*/  F2FP.PACK_AB R7, R200, R198 ;  /* 0x000000c6c807723e */ /* 0x000fe400000000ff */
[----:B------:R-:W-:Y:S01]  /*4da0*/  IMAD.MOV.U32 R80, RZ, RZ, R179 ;  /* 0x000000ffff507224 */ /* 0x000fe200078e00b3 */
[----:B------:R-:W-:Y:S01]  /*4db0*/  HMMA.16816.F32 R100, R160, R112, RZ ;  /* 0x00000070a064723c */ /* 0x000fe200000018ff */
[----:B------:R-:W-:-:S06]  /*4dc0*/  IMAD.MOV.U32 R81, RZ, RZ, R178 ;  /* 0x000000ffff517224 */ /* 0x000fcc00078e00b2 */
[----:B------:R-:W-:Y:S01]  /*4dd0*/  IMAD.MOV.U32 R112, RZ, RZ, R135 ;  /* 0x000000ffff707224 */ /* 0x000fe200078e0087 */
[----:B------:R-:W-:Y:S01]  /*4de0*/  HMMA.16816.F32 R192, R4, R40, R192 ;  /* 0x0000002804c0723c */ /* 0x000fe200000018c0 */
[----:B------:R-:W-:-:S06]  /*4df0*/  IMAD.MOV.U32 R113, RZ, RZ, R134 ;  /* 0x000000ffff717224 */ /* 0x000fcc00078e0086 */
[----:B------:R-:W-:Y:S01]  /*4e00*/  IMAD.MOV.U32 R40, RZ, RZ, R177 ;  /* 0x000000ffff287224 */ /* 0x000fe200078e00b1 */
[----:B------:R-:W-:Y:S01]  /*4e10*/  HMMA.16816.F32 R116, R160, R128, RZ ;  /* 0x00000080a074723c */ /* 0x000fe200000018ff */
[----:B------:R-:W-:-:S06]  /*4e20*/  IMAD.MOV.U32 R41, RZ, RZ, R176 ;  /* 0x000000ffff297224 */ /* 0x000fcc00078e00b0 */
[----:B------:R-:W-:Y:S01]  /*4e30*/  IMAD.MOV.U32 R128, RZ, RZ, R133 ;  /* 0x000000ffff807224 */ /* 0x000fe200078e0085 */
[----:B------:R-:W-:Y:S01]  /*4e40*/  HMMA.16816.F32 R176, R160, R156, RZ ;  /* 0x0000009ca0b0723c */ /* 0x000fe200000018ff */
[----:B------:R-:W-:-:S07]  /*4e50*/  IMAD.MOV.U32 R129, RZ, RZ, R132 ;  /* 0x000000ffff817224 */ /* 0x000fce00078e0084 */
[C---:B------:R-:W-:Y:S08]  /*4e60*/  HMMA.16816.F32 R132, R160.reuse, R144, RZ ;  /* 0x00000090a084723c */ /* 0x040ff000000018ff */
[----:B------:R-:W-:Y:S07]  /*4e70*/  HMMA.16816.F32 R84, R160, R96, RZ ;  /* 0x00000060a054723c */ /* 0x000fee00000018ff */
[----:B------:R-:W-:Y:S01]  /*4e80*/  IMAD.MOV.U32 R96, RZ, RZ, R173 ;  /* 0x000000ffff607224 */ /* 0x000fe200078e00ad */
[----:B------:R-:W-:Y:S01]  /*4e90*/  HMMA.16816.F32 R68, R4, R32, R68 ;  /* 0x000000200444723c */ /* 0x000fe20000001844 */
[----:B------:R-:W-:-:S06]  /*4ea0*/  IMAD.MOV.U32 R97, RZ, RZ, R172 ;  /* 0x000000ffff617224 */ /* 0x000fcc00078e00ac */
[----:B------:R-:W-:Y:S01]  /*4eb0*/  IMAD.MOV.U32 R32, RZ, RZ, R175 ;  /* 0x000000ffff207224 */ /* 0x000fe200078e00af */
[----:B------:R-:W-:Y:S01]  /*4ec0*/  HMMA.16816.F32 R100, R4, R24, R100 ;  /* 0x000000180464723c */ /* 0x000fe20000001864 */
[----:B------:R-:W-:Y:S02]  /*4ed0*/  IMAD.MOV.U32 R33, RZ, RZ, R174 ;  /* 0x000000ffff217224 */ /* 0x000fe400078e00ae */
[--C-:B------:R-:W-:Y:S02]  /*4ee0*/  FFMA.FTZ R32, R32, c[0x0][0x2d0], -R208.reuse ;  /* 0x0000b40020207a23 */ /* 0x100fe400000108d0 */
[----:B------:R-:W-:Y:S02]  /*4ef0*/  FFMA.FTZ R33, R33, c[0x0][0x2d0], -R208 ;  /* 0x0000b40021217a23 */ /* 0x000fe400000108d0 */
[----:B------:R-:W-:Y:S01]  /*4f00*/  IMAD.MOV.U32 R25, RZ, RZ, R128 ;  /* 0x000000ffff197224 */ /* 0x000fe200078e0080 */
[----:B------:R-:W-:Y:S01]  /*4f10*/  HMMA.16816.F32 R172, R160, R36, RZ ;  /* 0x00000024a0ac723c */ /* 0x000fe200000018ff */
[----:B------:R-:W-:Y:S01]  /*4f20*/  IMAD.MOV.U32 R24, RZ, RZ, R129 ;  /* 0x000000ffff187224 */ /* 0x000fe200078e0081 */
[----:B------:R-:W-:Y:S05]  /*4f30*/  MUFU.EX2 R32, R32 ;  /* 0x0000002000207308 */ /* 0x000fea0000000800 */
[----:B------:R-:W-:Y:S01]  /*4f40*/  IMAD.MOV.U32 R36, RZ, RZ, R112 ;  /* 0x000000ffff247224 */ /* 0x000fe200078e0070 */
[----:B------:R-:W-:Y:S01]  /*4f50*/  HMMA.16816.F32 R116, R4, R20, R116 ;  /* 0x000000140474723c */ /* 0x000fe20000001874 */
[----:B------:R-:W-:Y:S01]  /*4f60*/  IMAD.MOV.U32 R37, RZ, RZ, R113 ;  /* 0x000000ffff257224 */ /* 0x000fe200078e0071 */
[----:B------:R-:W-:Y:S01]  /*4f70*/  MUFU.EX2 R33, R33 ;  /* 0x0000002100217308 */ /* 0x000fe20000000800 */
[----:B------:R-:W-:-:S02]  /*4f80*/  FFMA.FTZ R36, R36, c[0x0][0x2d0], -R216 ;  /* 0x0000b40024247a23 */ /* 0x000fc400000108d8 */
[----:B------:R-:W-:Y:S02]  /*4f90*/  FFMA.FTZ R37, R37, c[0x0][0x2d0], -R216 ;  /* 0x0000b40025257a23 */ /* 0x000fe400000108d8 */
[----:B------:R-:W-:Y:S01]  /*4fa0*/  IMAD.MOV.U32 R21, RZ, RZ, R96 ;  /* 0x000000ffff157224 */ /* 0x000fe200078e0060 */
[C---:B------:R-:W-:Y:S01]  /*4fb0*/  HMMA.16816.F32 R132, R4.reuse, R16, R132 ;  /* 0x000000100484723c */ /* 0x040fe20000001884 */
[----:B------:R-:W-:Y:S01]  /*4fc0*/  IMAD.MOV.U32 R20, RZ, RZ, R97 ;  /* 0x000000ffff147224 */ /* 0x000fe200078e0061 */
[----:B------:R-:W-:Y:S05]  /*4fd0*/  MUFU.EX2 R36, R36 ;  /* 0x0000002400247308 */ /* 0x000fea0000000800 */
[----:B------:R-:W-:Y:S01]  /*4fe0*/  IMAD.MOV.U32 R16, RZ, RZ, R80 ;  /* 0x000000ffff107224 */ /* 0x000fe200078e0050 */
[----:B------:R-:W-:Y:S01]  /*4ff0*/  HMMA.16816.F32 R176, R4, R12, R176 ;  /* 0x0000000c04b0723c */ /* 0x000fe200000018b0 */
[----:B------:R-:W-:Y:S01]  /*5000*/  IMAD.MOV.U32 R17, RZ, RZ, R81 ;  /* 0x000000ffff117224 */ /* 0x000fe200078e0051 */
[----:B------:R-:W-:Y:S05]  /*5010*/  MUFU.EX2 R37, R37 ;  /* 0x0000002500257308 */ /* 0x000fea0000000800 */
[----:B------:R-:W-:Y:S01]  /*5020*/  IMAD.MOV.U32 R12, RZ, RZ, R180 ;  /* 0x000000ffff0c7224 */ /* 0x000fe200078e00b4 */
[----:B------:R-:W-:Y:S01]  /*5030*/  HMMA.16816.F32 R80, R160, R82, RZ ;  /* 0x00000052a050723c */ /* 0x000fe200000018ff */
[----:B------:R-:W-:-:S07]  /*5040*/  IMAD.MOV.U32 R13, RZ, RZ, R181 ;  /* 0x000000ffff0d7224 */ /* 0x000fce00078e00b5 */
[C---:B------:R-:W-:Y:S08]  /*5050*/  HMMA.16816.F32 R180, R160.reuse, R182, RZ ;  /* 0x000000b6a0b4723c */ /* 0x040ff000000018ff */
[C---:B------:R-:W-:Y:S08]  /*5060*/  HMMA.16816.F32 R96, R160.reuse, R98, RZ ;  /* 0x00000062a060723c */ /* 0x040ff000000018ff */
[C---:B------:R-:W-:Y:S08]  /*5070*/  HMMA.16816.F32 R112, R160.reuse, R114, RZ ;  /* 0x00000072a070723c */ /* 0x040ff000000018ff */
[C---:B------:R-:W-:Y:S08]  /*5080*/  HMMA.16816.F32 R128, R160.reuse, R130, RZ ;  /* 0x00000082a080723c */ /* 0x040ff000000018ff */
[C---:B------:R-:W-:Y:S08]  /*5090*/  HMMA.16816.F32 R144, R160.reuse, R146, RZ ;  /* 0x00000092a090723c */ /* 0x040ff000000018ff */
[C---:B------:R-:W-:Y:S08]  /*50a0*/  HMMA.16816.F32 R156, R160.reuse, R158, RZ ;  /* 0x0000009ea09c723c */ /* 0x040ff000000018ff */
[----:B------:R-:W-:Y:S07]  /*50b0*/  HMMA.16816.F32 R160, R160, R38, RZ ;  /* 0x00000026a0a0723c */ /* 0x000fee00000018ff */
[--C-:B------:R-:W-:Y:S01]  /*50c0*/  FFMA.FTZ R39, R20, c[0x0][0x2d0], -R216.reuse ;  /* 0x0000b40014277a23 */ /* 0x100fe200000108d8 */
[----:B------:R-:W-:Y:S01]  /*50d0*/  HMMA.16816.F32 R172, R4, R8, R172 ;  /* 0x0000000804ac723c */ /* 0x000fe200000018ac */
[----:B------:R-:W-:-:S04]  /*50e0*/  FFMA.FTZ R38, R21, c[0x0][0x2d0], -R216 ;  /* 0x0000b40015267a23 */ /* 0x000fc800000108d8 */
[----:B------:R-:W1:Y:S03]  /*50f0*/  MUFU.EX2 R39, R39 ;  /* 0x0000002700277308 */ /* 0x000e660000000800 */
[C---:B------:R-:W-:Y:S05]  /*5100*/  HMMA.16816.F32 R96, R4.reuse, R30, R96 ;  /* 0x0000001e0460723c */ /* 0x040fea0000001860 */
[----:B------:R-:W2:Y:S02]  /*5110*/  MUFU.EX2 R38, R38 ;  /* 0x0000002600267308 */ /* 0x000ea40000000800 */
[----:B------:R-:W-:Y:S01]  /*5120*/  FMUL.FTZ R31, R3, c[0x0][0x2d0] ;  /* 0x0000b400031f7a20 */ /* 0x000fe20000410000 */
[----:B------:R-:W-:Y:S01]  /*5130*/  HMMA.16816.F32 R160, R4, R10, R160 ;  /* 0x0000000a04a0723c */ /* 0x000fe200000018a0 */
[----:B------:R-:W3:Y:S01]  /*5140*/  LDSM.16.MT88.4 R8, [R246+0x1100] ;  /* 0x00110000f608783b */ /* 0x000ee20000004200 */
[----:B------:R-:W-:-:S02]  /*5150*/  F2FP.PACK_AB R30, R212, R213 ;  /* 0x000000d5d41e723e */ /* 0x000fc400000000ff */
[----:B------:R-:W-:Y:S01]  /*5160*/  FSEL R31, R31, RZ, P2 ;  /* 0x000000ff1f1f7208 */ /* 0x000fe20001000000 */
[----:B-1----:R-:W-:Y:S01]  /*5170*/  FADD.FTZ R204, R39, R204 ;  /* 0x000000cc27cc7221 */ /* 0x002fe20000010000 */
[----:B------:R-:W-:Y:S02]  /*5180*/  PLOP3.LUT P2, PT, PT, PT, UP0, 0x40, 0x0 ;  /* 0x000000000000781c */ /* 0x000fe40003f4e808 */
[----:B------:R-:W-:Y:S01]  /*5190*/  HMMA.16816.F32 R84, R4, R28, R84 ;  /* 0x0000001c0454723c */ /* 0x000fe20000001854 */
[----:B------:R1:W-:Y:S01]  /*51a0*/  MUFU.EX2 R29, R230 ;  /* 0x000000e6001d7308 */ /* 0x0003e20000000800 */
[--C-:B------:R-:W-:Y:S02]  /*51b0*/  FFMA.FTZ R41, R41, c[0x0][0x2d0], -R31.reuse ;  /* 0x0000b40029297a23 */ /* 0x100fe4000001081f */
[--C-:B------:R-:W-:Y:S02]  /*51c0*/  FFMA.FTZ R40, R40, c[0x0][0x2d0], -R31.reuse ;  /* 0x0000b40028287a23 */ /* 0x100fe4000001081f */
[----:B------:R-:W-:-:S02]  /*51d0*/  FFMA.FTZ R218, R218, c[0x0][0x2d0], -R31 ;  /* 0x0000b400dada7a23 */ /* 0x000fc4000001081f */
[C---:B------:R-:W-:Y:S01]  /*51e0*/  HMMA.16816.F32 R180, R4.reuse, R42, R180 ;  /* 0x0000002a04b4723c */ /* 0x040fe200000018b4 */
[----:B------:R4:W5:Y:S01]  /*51f0*/  MUFU.EX2 R28, R231 ;  /* 0x000000e7001c7308 */ /* 0x0009620000000800 */
[--C-:B------:R-:W-:Y:S02]  /*5200*/  FFMA.FTZ R219, R219, c[0x0][0x2d0], -R31.reuse ;  /* 0x0000b400dbdb7a23 */ /* 0x100fe4000001081f */
[--C-:B------:R-:W-:Y:S02]  /*5210*/  FFMA.FTZ R221, R221, c[0x0][0x2d0], -R31.reuse ;  /* 0x0000b400dddd7a23 */ /* 0x100fe4000001081f */
[----:B------:R-:W-:Y:S02]  /*5220*/  FFMA.FTZ R222, R222, c[0x0][0x2d0], -R31 ;  /* 0x0000b400dede7a23 */ /* 0x000fe4000001081f */
[----:B------:R-:W-:Y:S01]  /*5230*/  HMMA.16816.F32 R80, R4, R34, R80 ;  /* 0x000000220450723c */ /* 0x000fe20000001850 */
[----:B-1----:R-:W-:Y:S01]  /*5240*/  FFMA.FTZ R230, R13, c[0x0][0x2d0], -R227 ;  /* 0x0000b4000de67a23 */ /* 0x002fe200000108e3 */
[----:B------:R-:W-:Y:S01]  /*5250*/  MUFU.EX2 R41, R41 ;  /* 0x0000002900297308 */ /* 0x000fe20000000800 */
[----:B------:R-:W-:-:S02]  /*5260*/  FFMA.FTZ R43, R16, c[0x0][0x2d0], -R31 ;  /* 0x0000b400102b7a23 */ /* 0x000fc4000001081f */
[----:B------:R-:W-:Y:S02]  /*5270*/  FFMA.FTZ R42, R17, c[0x0][0x2d0], -R31 ;  /* 0x0000b400112a7a23 */ /* 0x000fe4000001081f */
[--C-:B------:R-:W-:Y:S01]  /*5280*/  FFMA.FTZ R35, R24, c[0x0][0x2d0], -R208.reuse ;  /* 0x0000b40018237a23 */ /* 0x100fe200000108d0 */
[C---:B------:R-:W-:Y:S01]  /*5290*/  HMMA.16816.F32 R112, R4.reuse, R26, R112 ;  /* 0x0000001a0470723c */ /* 0x040fe20000001870 */
[----:B----4-:R-:W-:Y:S01]  /*52a0*/  FFMA.FTZ R231, R12, c[0x0][0x2d0], -R227 ;  /* 0x0000b4000ce77a23 */ /* 0x010fe200000108e3 */
[----:B------:R-:W-:Y:S01]  /*52b0*/  MUFU.EX2 R230, R230 ;  /* 0x000000e600e67308 */ /* 0x000fe20000000800 */
[--C-:B------:R-:W-:Y:S01]  /*52c0*/  FFMA.FTZ R34, R25, c[0x0][0x2d0], -R208.reuse ;  /* 0x0000b40019227a23 */ /* 0x100fe200000108d0 */
[----:B--2---:R-:W-:Y:S01]  /*52d0*/  F2FP.PACK_AB R24, R38, R39 ;  /* 0x000000272618723e */ /* 0x004fe200000000ff */
[----:B------:R-:W-:Y:S02]  /*52e0*/  FFMA.FTZ R208, R207, c[0x0][0x2d0], -R208 ;  /* 0x0000b400cfd07a23 */ /* 0x000fe400000108d0 */
[----:B------:R-:W-:Y:S01]  /*52f0*/  F2FP.PACK_AB R26, R36, R37 ;  /* 0x00000025241a723e */ /* 0x000fe200000000ff */
[----:B------:R-:W-:Y:S01]  /*5300*/  HMMA.16816.F32 R128, R4, R22, R128 ;  /* 0x000000160480723c */ /* 0x000fe20000001880 */
[----:B------:R-:W-:Y:S01]  /*5310*/  F2FP.PACK_AB R27, R32, R33 ;  /* 0x00000021201b723e */ /* 0x000fe200000000ff */
[----:B------:R-:W1:Y:S01]  /*5320*/  MUFU.EX2 R231, R231 ;  /* 0x000000e700e77308 */ /* 0x000e620000000800 */
[----:B------:R-:W-:Y:S01]  /*5330*/  LDSM.16.MT88.4 R20, [R246+0x3100] ;  /* 0x00310000f614783b */ /* 0x000fe20000004200 */
[----:B-----5:R-:W-:-:S02]  /*5340*/  IMAD.MOV.U32 R227, RZ, RZ, R28 ;  /* 0x000000ffffe37224 */ /* 0x020fc400078e001c */
[----:B------:R-:W-:Y:S02]  /*5350*/  IMAD.MOV.U32 R216, RZ, RZ, R29 ;  /* 0x000000ffffd87224 */ /* 0x000fe400078e001d */
[C---:B------:R-:W-:Y:S01]  /*5360*/  HMMA.16816.F32 R144, R4.reuse, R18, R144 ;  /* 0x000000120490723c */ /* 0x040fe20000001890 */
[----:B------:R-:W2:Y:S01]  /*5370*/  LDSM.16.MT88.4 R16, [R240+0x1100] ;  /* 0x00110000f010783b */ /* 0x000ea20000004200 */
[----:B------:R-:W4:Y:S01]  /*5380*/  MUFU.EX2 R43, R43 ;  /* 0x0000002b002b7308 */ /* 0x000f220000000800 */
[----:B------:R-:W-:Y:S02]  /*5390*/  FADD.FTZ R217, R216, R217 ;  /* 0x000000d9d8d97221 */ /* 0x000fe40000010000 */
[----:B------:R-:W-:Y:S02]  /*53a0*/  FADD.FTZ R204, R38, R204 ;  /* 0x000000cc26cc7221 */ /* 0x000fe40000010000 */
[----:B------:R-:W-:Y:S01]  /*53b0*/  FADD.FTZ R217, R227, R217 ;  /* 0x000000d9e3d97221 */ /* 0x000fe20000010000 */
[----:B------:R-:W-:Y:S01]  /*53c0*/  HMMA.16816.F32 R156, R4, R14, R156 ;  /* 0x0000000e049c723c */ /* 0x000fe2000000189c */
[----:B------:R-:W5:Y:S01]  /*53d0*/  LDSM.16.MT88.4 R12, [R239+0x1100] ;  /* 0x00110000ef0c783b */ /* 0x000f620000004200 */
[----:B------:R-:W3:Y:S01]  /*53e0*/  MUFU.EX2 R42, R42 ;  /* 0x0000002a002a7308 */ /* 0x000ee20000000800 */
[----:B-1----:R-:W-:-:S02]  /*53f0*/  FADD.FTZ R217, R231, R217 ;  /* 0x000000d9e7d97221 */ /* 0x002fc40000010000 */
[----:B------:R-:W-:Y:S02]  /*5400*/  FADD.FTZ R204, R37, R204 ;  /* 0x000000cc25cc7221 */ /* 0x000fe40000010000 */
[----:B------:R-:W-:Y:S01]  /*5410*/  F2FP.PACK_AB R4, R28, R29 ;  /* 0x0000001d1c04723e */ /* 0x000fe200000000ff */
[C---:B------:R-:W-:Y:S01]  /*5420*/  FADD.FTZ R217, R230.reuse, R217 ;  /* 0x000000d9e6d97221 */ /* 0x040fe20000010000 */
[----:B------:R-:W-:Y:S01]  /*5430*/  F2FP.PACK_AB R6, R230, R231 ;  /* 0x000000e7e606723e */ /* 0x000fe200000000ff */
[----:B------:R-:W1:Y:S01]  /*5440*/  MUFU.EX2 R40, R40 ;  /* 0x0000002800287308 */ /* 0x000e620000000800 */
[----:B------:R-:W-:Y:S01]  /*5450*/  F2FP.PACK_AB R28, R214, R215 ;  /* 0x000000d7d61c723e */ /* 0x000fe200000000ff */
[----:B----4-:R-:W-:Y:S01]  /*5460*/  FADD.FTZ R228, R43, R228 ;  /* 0x000000e42be47221 */ /* 0x010fe20000010000 */
[----:B------:R-:W-:Y:S01]  /*5470*/  F2FP.PACK_AB R29, R210, R211 ;  /* 0x000000d3d21d723e */ /* 0x000fe200000000ff */
[----:B------:R-:W-:Y:S02]  /*5480*/  FADD.FTZ R217, R220, R217 ;  /* 0x000000d9dcd97221 */ /* 0x000fe40000010000 */
[----:B------:R-:W-:-:S02]  /*5490*/  FADD.FTZ R204, R36, R204 ;  /* 0x000000cc24cc7221 */ /* 0x000fc40000010000 */
[----:B------:R-:W4:Y:S01]  /*54a0*/  MUFU.EX2 R35, R35 ;  /* 0x0000002300237308 */ /* 0x000f220000000800 */
[C---:B---3--:R-:W-:Y:S01]  /*54b0*/  F2FP.PACK_AB R5, R42.reuse, R43 ;  /* 0x0000002b2a05723e */ /* 0x048fe200000000ff */
[----:B------:R-:W-:Y:S02]  /*54c0*/  FADD.FTZ R228, R42, R228 ;  /* 0x000000e42ae47221 */ /* 0x000fe40000010000 */
[----:B------:R-:W-:Y:S02]  /*54d0*/  FADD.FTZ R217, R223, R217 ;  /* 0x000000d9dfd97221 */ /* 0x000fe40000010000 */
[----:B------:R-:W-:Y:S02]  /*54e0*/  FADD.FTZ R228, R41, R228 ;  /* 0x000000e429e47221 */ /* 0x000fe40000010000 */
[----:B------:R-:W3:Y:S01]  /*54f0*/  MUFU.EX2 R34, R34 ;  /* 0x0000002200227308 */ /* 0x000ee20000000800 */
[C---:B-1----:R-:W-:Y:S01]  /*5500*/  F2FP.PACK_AB R7, R40.reuse, R41 ;  /* 0x000000292807723e */ /* 0x042fe200000000ff */
[----:B------:R-:W-:-:S02]  /*5510*/  FADD.FTZ R228, R40, R228 ;  /* 0x000000e428e47221 */ /* 0x000fc40000010000 */
[----:B------:R-:W-:Y:S02]  /*5520*/  FADD.FTZ R204, R215, R204 ;  /* 0x000000ccd7cc7221 */ /* 0x000fe40000010000 */
[----:B------:R-:W-:Y:S02]  /*5530*/  FADD.FTZ R217, R225, R217 ;  /* 0x000000d9e1d97221 */ /* 0x000fe40000010000 */
[----:B------:R-:W-:Y:S01]  /*5540*/  HMMA.16816.F32 R192, R4, R8, R192 ;  /* 0x0000000804c0723c */ /* 0x000fe200000018c0 */
[----:B------:R-:W1:Y:S01]  /*5550*/  MUFU.EX2 R218, R218 ;  /* 0x000000da00da7308 */ /* 0x000e620000000800 */
[----:B----4-:R-:W-:Y:S02]  /*5560*/  FADD.FTZ R201, R35, R201 ;  /* 0x000000c923c97221 */ /* 0x010fe40000010000 */
[----:B------:R-:W-:Y:S01]  /*5570*/  FADD.FTZ R204, R214, R204 ;  /* 0x000000ccd6cc7221 */ /* 0x000fe20000010000 */
[----:B---3--:R-:W-:-:S03]  /*5580*/  F2FP.PACK_AB R25, R34, R35 ;  /* 0x000000232219723e */ /* 0x008fc600000000ff */
[----:B------:R-:W-:Y:S01]  /*5590*/  HMMA.16816.F32 R180, R4, R10, R180 ;  /* 0x0000000a04b4723c */ /* 0x000fe200000018b4 */
[----:B------:R-:W3:Y:S01]  /*55a0*/  MUFU.EX2 R219, R219 ;  /* 0x000000db00db7308 */ /* 0x000ee20000000800 */
[----:B------:R-:W-:Y:S02]  /*55b0*/  FADD.FTZ R201, R34, R201 ;  /* 0x000000c922c97221 */ /* 0x000fe40000010000 */
[----:B------:R-:W-:Y:S02]  /*55c0*/  FADD.FTZ R204, R213, R204 ;  /* 0x000000ccd5cc7221 */ /* 0x000fe40000010000 */
[----:B------:R-:W-:Y:S02]  /*55d0*/  FADD.FTZ R201, R33, R201 ;  /* 0x000000c921c97221 */ /* 0x000fe40000010000 */
[----:B------:R-:W-:Y:S01]  /*55e0*/  HMMA.16816.F32 R188, R24, R8, R188 ;  /* 0x0000000818bc723c */ /* 0x000fe200000018bc */
[----:B------:R-:W4:Y:S01]  /*55f0*/  MUFU.EX2 R221, R221 ;  /* 0x000000dd00dd7308 */ /* 0x000f220000000800 */
[----:B------:R-:W-:-:S02]  /*5600*/  FADD.FTZ R201, R32, R201 ;  /* 0x000000c920c97221 */ /* 0x000fc40000010000 */
[----:B-1----:R-:W-:Y:S02]  /*5610*/  FADD.FTZ R228, R218, R228 ;  /* 0x000000e4dae47221 */ /* 0x002fe40000010000 */
[----:B------:R-:W-:Y:S02]  /*5620*/  FADD.FTZ R201, R211, R201 ;  /* 0x000000c9d3c97221 */ /* 0x000fe40000010000 */
[----:B------:R-:W-:Y:S01]  /*5630*/  HMMA.16816.F32 R184, R24, R10, R184 ;  /* 0x0000000a18b8723c */ /* 0x000fe200000018b8 */
[----:B------:R-:W1:Y:S01]  /*5640*/  LDSM.16.MT88.4 R8, [R238+0x1100] ;  /* 0x00110000ee08783b */ /* 0x000e620000004200 */
[----:B------:R-:W-:Y:S01]  /*5650*/  MUFU.EX2 R222, R222 ;  /* 0x000000de00de7308 */ /* 0x000fe20000000800 */
[----:B---3--:R-:W-:Y:S02]  /*5660*/  FADD.FTZ R228, R219, R228 ;  /* 0x000000e4dbe47221 */ /* 0x008fe40000010000 */
[----:B------:R-:W-:-:S03]  /*5670*/  FADD.FTZ R201, R210, R201 ;  /* 0x000000c9d2c97221 */ /* 0x000fc60000010000 */
[-C--:B--2---:R-:W-:Y:S01]  /*5680*/  HMMA.16816.F32 R68, R4, R16.reuse, R68 ;  /* 0x000000100444723c */ /* 0x084fe20000001844 */
[----:B----4-:R-:W-:Y:S01]  /*5690*/  FADD.FTZ R228, R221, R228 ;  /* 0x000000e4dde47221 */ /* 0x010fe20000010000 */
[----:B------:R-:W2:Y:S06]  /*56a0*/  MUFU.EX2 R207, R209 ;  /* 0x000000d100cf7308 */ /* 0x000eac0000000800 */
[C---:B------:R-:W-:Y:S02]  /*56b0*/  HMMA.16816.F32 R72, R24.reuse, R16, R72 ;  /* 0x000000101848723c */ /* 0x040fe40000001848 */
[----:B------:R-:W3:Y:S06]  /*56c0*/  MUFU.EX2 R208, R208 ;  /* 0x000000d000d07308 */ /* 0x000eec0000000800 */
[----:B------:R-:W-:Y:S01]  /*56d0*/  HMMA.16816.F32 R76, R24, R18, R76 ;  /* 0x00000012184c723c */ /* 0x000fe2000000184c */
[----:B--2---:R-:W-:-:S07]  /*56e0*/  FADD.FTZ R201, R207, R201 ;  /* 0x000000c9cfc97221 */ /* 0x004fce0000010000 */
[----:B------:R-:W-:Y:S01]  /*56f0*/  HMMA.16816.F32 R80, R4, R18, R80 ;  /* 0x000000120450723c */ /* 0x000fe20000001850 */
[----:B------:R-:W2:Y:S01]  /*5700*/  LDSM.16.MT88.4 R16, [R240+0x3100] ;  /* 0x00310000f010783b */ /* 0x000ea20000004200 */
[----:B---3--:R-:W-:-:S06]  /*5710*/  F2FP.PACK_AB R31, R208, R207 ;  /* 0x000000cfd01f723e */ /* 0x008fcc00000000ff */
[-C--:B-----5:R-:W-:Y:S08]  /*5720*/  HMMA.16816.F32 R84, R4, R12.reuse, R84 ;  /* 0x0000000c0454723c */ /* 0x0a0ff00000001854 */
[C---:B------:R-:W-:Y:S08]  /*5730*/  HMMA.16816.F32 R88, R24.reuse, R12, R88 ;  /* 0x0000000c1858723c */ /* 0x040ff00000001858 */
[-C--:B------:R-:W-:Y:S08]  /*5740*/  HMMA.16816.F32 R92, R24, R14.reuse, R92 ;  /* 0x0000000e185c723c */ /* 0x080ff0000000185c */
[C---:B------:R-:W-:Y:S01]  /*5750*/  HMMA.16816.F32 R96, R4.reuse, R14, R96 ;  /* 0x0000000e0460723c */ /* 0x040fe20000001860 */
[----:B------:R-:W3:Y:S07]  /*5760*/  LDSM.16.MT88.4 R12, [R239+0x3100] ;  /* 0x00310000ef0c783b */ /* 0x000eee0000004200 */
[-C--:B-1----:R-:W-:Y:S08]  /*5770*/  HMMA.16816.F32 R100, R4, R8.reuse, R100 ;  /* 0x000000080464723c */ /* 0x082ff00000001864 */
[C---:B------:R-:W-:Y:S08]  /*5780*/  HMMA.16816.F32 R104, R24.reuse, R8, R104 ;  /* 0x000000081868723c */ /* 0x040ff00000001868 */
[-C--:B------:R-:W-:Y:S08]  /*5790*/  HMMA.16816.F32 R108, R24, R10.reuse, R108 ;  /* 0x0000000a186c723c */ /* 0x080ff0000000186c */
[----:B------:R-:W-:Y:S01]  /*57a0*/  HMMA.16816.F32 R112, R4, R10, R112 ;  /* 0x0000000a0470723c */ /* 0x000fe20000001870 */
[----:B------:R-:W1:Y:S07]  /*57b0*/  LDSM.16.MT88.4 R8, [R238+0x3100] ;  /* 0x00310000ee08783b */ /* 0x000e6e0000004200 */
[C---:B--2---:R-:W-:Y:S08]  /*57c0*/  HMMA.16816.F32 R136, R24.reuse, R16, R136 ;  /* 0x000000101888723c */ /* 0x044ff00000001888 */
[C---:B---3--:R-:W-:Y:S08]  /*57d0*/  HMMA.16816.F32 R148, R24.reuse, R12, R148 ;  /* 0x0000000c1894723c */ /* 0x048ff00000001894 */
[C---:B------:R-:W-:Y:S08]  /*57e0*/  HMMA.16816.F32 R140, R24.reuse, R18, R140 ;  /* 0x00000012188c723c */ /* 0x040ff0000000188c */
[----:B------:R-:W-:Y:S08]  /*57f0*/  HMMA.16816.F32 R152, R24, R14, R152 ;  /* 0x0000000e1898723c */ /* 0x000ff00000001898 */
[----:B------:R-:W-:Y:S08]  /*5800*/  HMMA.16816.F32 R132, R4, R16, R132 ;  /* 0x000000100484723c */ /* 0x000ff00000001884 */
[C---:B-1----:R-:W-:Y:S08]  /*5810*/  HMMA.16816.F32 R168, R24.reuse, R8, R168 ;  /* 0x0000000818a8723c */ /* 0x042ff000000018a8 */
[----:B------:R-:W-:Y:S08]  /*5820*/  HMMA.16816.F32 R164, R24, R10, R164 ;  /* 0x0000000a18a4723c */ /* 0x000ff000000018a4 */
        /* <DEDUP_REMOVED lines=9> */
[----:B------:R-:W-:Y:S07]  /*58c0*/  HMMA.16816.F32 R128, R4, R22, R128 ;  /* 0x000000160480723c */ /* 0x000fee0000001880 */
[----:B------:R-:W-:Y:S01]  /*58d0*/  F2FP.PACK_AB R4, R223, R220 ;  /* 0x000000dcdf04723e */ /* 0x000fe200000000ff */
[----:B------:R-:W-:Y:S01]  /*58e0*/  HMMA.16816.F32 R120, R24, R20, R120 ;  /* 0x000000141878723c */ /* 0x000fe20000001878 */
[----:B------:R-:W-:-:S02]  /*58f0*/  F2FP.PACK_AB R5, R219, R218 ;  /* 0x000000dadb05723e */ /* 0x000fc400000000ff */
[----:B------:R-:W-:Y:S02]  /*5900*/  F2FP.PACK_AB R6, R226, R225 ;  /* 0x000000e1e206723e */ /* 0x000fe400000000ff */
[----:B------:R-:W-:-:S03]  /*5910*/  F2FP.PACK_AB R7, R222, R221 ;  /* 0x000000ddde07723e */ /* 0x000fc600000000ff */
[----:B------:R-:W-:Y:S01]  /*5920*/  HMMA.16816.F32 R124, R24, R22, R124 ;  /* 0x00000016187c723c */ /* 0x000fe2000000187c */
[----:B------:R-:W4:Y:S04]  /*5930*/  LDSM.16.MT88.4 R24, [R238+0x1900] ;  /* 0x00190000ee18783b */ /* 0x000f280000004200 */
[----:B------:R-:W5:Y:S03]  /*5940*/  LDSM.16.MT88.4 R20, [R246+0x3900] ;  /* 0x00390000f614783b */ /* 0x000f660000004200 */
[-C--:B-1----:R-:W-:Y:S08]  /*5950*/  HMMA.16816.F32 R192, R4, R16.reuse, R192 ;  /* 0x0000001004c0723c */ /* 0x082ff000000018c0 */
[C---:B------:R-:W-:Y:S08]  /*5960*/  HMMA.16816.F32 R188, R28.reuse, R16, R188 ;  /* 0x000000101cbc723c */ /* 0x040ff000000018bc */
[-C--:B------:R-:W-:Y:S08]  /*5970*/  HMMA.16816.F32 R184, R28, R18.reuse, R184 ;  /* 0x000000121cb8723c */ /* 0x080ff000000018b8 */
[C---:B------:R-:W-:Y:S01]  /*5980*/  HMMA.16816.F32 R180, R4.reuse, R18, R180 ;  /* 0x0000001204b4723c */ /* 0x040fe200000018b4 */
[----:B------:R-:W1:Y:S07]  /*5990*/  LDSM.16.MT88.4 R16, [R240+0x3900] ;  /* 0x00390000f010783b */ /* 0x000e6e0000004200 */
[-C--:B--2---:R-:W-:Y:S08]  /*59a0*/  HMMA.16816.F32 R68, R4, R12.reuse, R68 ;  /* 0x0000000c0444723c */ /* 0x084ff00000001844 */
        /* <DEDUP_REMOVED lines=8> */
[----:B------:R-:W3:Y:S07]  /*5a30*/  LDSM.16.MT88.4 R8, [R238+0x3900] ;  /* 0x00390000ee08783b */ /* 0x000eee0000004200 */
[C---:B----4-:R-:W-:Y:S08]  /*5a40*/  HMMA.16816.F32 R100, R4.reuse, R24, R100 ;  /* 0x000000180464723c */ /* 0x050ff00000001864 */
        /* <DEDUP_REMOVED lines=8> */
[----:B------:R-:W-:Y:S07]  /*5ad0*/  HMMA.16816.F32 R160, R4, R10, R160 ;  /* 0x0000000a04a0723c */ /* 0x000fee00000018a0 */
[----:B------:R-:W-:Y:S01]  /*5ae0*/  FADD.FTZ R4, R226, R217 ;  /* 0x000000d9e2047221 */ /* 0x000fe20000010000 */
[----:B------:R-:W-:Y:S01]  /*5af0*/  HMMA.16816.F32 R104, R28, R24, R104 ;  /* 0x000000181c68723c */ /* 0x000fe20000001868 */
[----:B------:R-:W-:-:S02]  /*5b00*/  FADD.FTZ R6, R222, R228 ;  /* 0x000000e4de067221 */ /* 0x000fc40000010000 */
[----:B------:R-:W-:Y:S01]  /*5b10*/  FADD.FTZ R5, R212, R204 ;  /* 0x000000ccd4057221 */ /* 0x000fe20000010000 */
[----:B------:R1:W-:Y:S04]  /*5b20*/  STL [R1+0x20], R4 ;  /* 0x0000200401007387 */ /* 0x0003e80000100800 */
[----:B------:R2:W-:Y:S01]  /*5b30*/  STL [R1+0x1c], R6 ;  /* 0x00001c0601007387 */ /* 0x0005e20000100800 */
[C---:B------:R-:W-:Y:S08]  /*5b40*/  HMMA.16816.F32 R108, R28.reuse, R26, R108 ;  /* 0x0000001a1c6c723c */ /* 0x040ff0000000186c */
[C---:B------:R-:W-:Y:S08]  /*5b50*/  HMMA.16816.F32 R120, R28.reuse, R20, R120 ;  /* 0x000000141c78723c */ /* 0x040ff00000001878 */
[----:B------:R-:W-:Y:S01]  /*5b60*/  HMMA.16816.F32 R124, R28, R22, R124 ;  /* 0x000000161c7c723c */ /* 0x000fe2000000187c */
[----:B-1----:R-:W-:-:S07]  /*5b70*/  FADD.FTZ R4, R208, R201 ;  /* 0x000000c9d0047221 */ /* 0x002fce0000010000 */
[C---:B------:R-:W-:Y:S01]  /*5b80*/  HMMA.16816.F32 R136, R28.reuse, R16, R136 ;  /* 0x000000101c88723c */ /* 0x040fe20000001888 */
[----:B------:R2:W-:Y:S04]  /*5b90*/  STL [R1+0x14], R4 ;  /* 0x0000140401007387 */ /* 0x0005e80000100800 */
[----:B------:R2:W-:Y:S03]  /*5ba0*/  STL [R1+0x18], R5 ;  /* 0x0000180501007387 */ /* 0x0005e60000100800 */
[C---:B------:R-:W-:Y:S08]  /*5bb0*/  HMMA.16816.F32 R140, R28.reuse, R18, R140 ;  /* 0x000000121c8c723c */ /* 0x040ff0000000188c */
[C---:B------:R-:W-:Y:S08]  /*5bc0*/  HMMA.16816.F32 R148, R28.reuse, R12, R148 ;  /* 0x0000000c1c94723c */ /* 0x040ff00000001894 */
[C---:B------:R-:W-:Y:S08]  /*5bd0*/  HMMA.16816.F32 R152, R28.reuse, R14, R152 ;  /* 0x0000000e1c98723c */ /* 0x040ff00000001898 */
[C---:B------:R-:W-:Y:S08]  /*5be0*/  HMMA.16816.F32 R168, R28.reuse, R8, R168 ;  /* 0x000000081ca8723c */ /* 0x040ff000000018a8 */
[----:B------:R-:W-:Y:S01]  /*5bf0*/  HMMA.16816.F32 R164, R28, R10, R164 ;  /* 0x0000000a1ca4723c */ /* 0x000fe200000018a4 */
[----:B------:R-:W-:Y:S07]  /*5c00*/  @P2 BRA `(.L_x_754) ;  /* 0x00003c8000002947 */ /* 0x000fee0003800000 */
[C---:B--2---:R-:W-:Y:S01]  /*5c10*/  SHF.L.U64.HI R4, R45.reuse, 0x1, R47 ;  /* 0x000000012d047819 */ /* 0x044fe2000001022f */
[----:B------:R-:W-:Y:S01]  /*5c20*/  IMAD.SHL.U32 R6, R45, 0x2, RZ ;  /* 0x000000022d067824 */ /* 0x000fe200078e00ff */
[C---:B------:R-:W-:Y:S01]  /*5c30*/  SHF.L.U64.HI R5, R44.reuse, 0x1, R46 ;  /* 0x000000012c057819 */ /* 0x040fe2000001022e */
[----:B------:R-:W-:Y:S01]  /*5c40*/  IMAD.MOV.U32 R199, RZ, RZ, R196 ;  /* 0x000000ffffc77224 */ /* 0x000fe200078e00c4 */
[----:B------:R-:W-:Y:S01]  /*5c50*/  MOV R200, R3 ;  /* 0x0000000300c87202 */ /* 0x000fe20000000f00 */
[----:B------:R1:W-:Y:S01]  /*5c60*/  STL [R1+0x10], R4 ;  /* 0x0000100401007387 */ /* 0x0003e20000100800 */
[----:B------:R-:W-:Y:S01]  /*5c70*/  MOV R197, R0 ;  /* 0x0000000000c57202 */ /* 0x000fe20000000f00 */
[----:B------:R-:W-:Y:S01]  /*5c80*/  IMAD.MOV.U32 R198, RZ, RZ, R2 ;  /* 0x000000ffffc67224 */ /* 0x000fe200078e0002 */
[----:B------:R-:W-:Y:S01]  /*5c90*/  UIADD3 UR11, UR11, -0x2, URZ ;  /* 0xfffffffe0b0b7890 */ /* 0x000fe2000fffe03f */
[----:B------:R2:W-:Y:S04]  /*5ca0*/  STL [R1+0xc], R6 ;  /* 0x00000c0601007387 */ /* 0x0005e80000100800 */
[----:B------:R2:W-:Y:S01]  /*5cb0*/  STL [R1+0x8], R5 ;  /* 0x0000080501007387 */ /* 0x0005e20000100800 */
[----:B-1----:R-:W-:-:S05]  /*5cc0*/  IMAD.SHL.U32 R4, R44, 0x2, RZ ;  /* 0x000000022c047824 */ /* 0x002fca00078e00ff */
[----:B------:R2:W-:Y:S01]  /*5cd0*/  STL [R1+0x4], R4 ;  /* 0x0000040401007387 */ /* 0x0005e20000100800 */
[----:B------:R-:W-:Y:S05]  /*5ce0*/  BRA `(.L_x_755) ;  /* 0x0000041000007947 */ /* 0x000fea0003800000 */
.L_x_757:
[----:B------:R-:W2:Y:S01]  /*5cf0*/  LDL R0, [R1] ;  /* 0x0000000001007983 */ /* 0x000ea20000100800 */
[----:B------:R-:W-:Y:S01]  /*5d00*/  ULEA UR4, UR11, UR9, 0x6 ;  /* 0x000000090b047291 */ /* 0x000fe2000f8e303f */
[----:B------:R-:W-:Y:S02]  /*5d10*/  IMAD.MOV.U32 R251, RZ, RZ, RZ ;  /* 0x000000fffffb7224 */ /* 0x000fe400078e00ff */
[----:B------:R-:W3:Y:S03]  /*5d20*/  LDL R230, [R1+0xc] ;  /* 0x00000c0001e67983 */ /* 0x000ee60000100800 */
[----:B------:R-:W-:Y:S01]  /*5d30*/  IMAD.U32 R252, RZ, RZ, UR4 ;  /* 0x00000004fffc7e24 */ /* 0x000fe2000f8e00ff */
[----:B------:R-:W4:Y:S04]  /*5d40*/  LDL R231, [R1+0x4] ;  /* 0x0000040001e77983 */ /* 0x000f280000100800 */
[----:B------:R-:W5:Y:S04]  /*5d50*/  LDL R228, [R1+0x10] ;  /* 0x0000100001e47983 */ /* 0x000f680000100800 */
[----:B------:R-:W3:Y:S01]  /*5d60*/  LDL R229, [R1+0x8] ;  /* 0x0000080001e57983 */ /* 0x000ee20000100800 */
[----:B--2---:R-:W-:Y:S05]  /*5d70*/  IADD3 R252, R252, -0x40, R0 ;  /* 0xffffffc0fcfc7810 */ /* 0x004fea0007ffe000 */
        /* <DEDUP_REMOVED lines=23> */
[----:B------:R-:W3:Y:S04]  /*5ef0*/  SHFL.IDX PT, R205, R2, RZ, 0x181f ;  /* 0x00181fff02cd7589 */ /* 0x000ee800000e0000 */
[----:B------:R-:W5:Y:S04]  /*5f00*/  SHFL.IDX PT, R206, R0, RZ, 0x181f ;  /* 0x00181fff00ce7589 */ /* 0x000f6800000e0000 */
[----:B------:R-:W1:Y:S04]  /*5f10*/  SHFL.IDX PT, R201, R2, 0x1, 0x181f ;  /* 0x00381f0002c97f89 */ /* 0x000e6800000e0000 */
[----:B------:R-:W2:Y:S04]  /*5f20*/  SHFL.IDX PT, R204, R0, 0x1, 0x181f ;  /* 0x00381f0000cc7f89 */ /* 0x000ea800000e0000 */
[----:B------:R-:W-:Y:S04]  /*5f30*/  SHFL.IDX PT, R3, R2, 0x2, 0x181f ;  /* 0x00581f0002037f89 */ /* 0x000fe800000e0000 */
[----:B------:R-:W-:Y:S04]  /*5f40*/  SHFL.IDX PT, R196, R0, 0x2, 0x181f ;  /* 0x00581f0000c47f89 */ /* 0x000fe800000e0000 */
[----:B------:R-:W2:Y:S01]  /*5f50*/  SHFL.IDX PT, R2, R2, 0x3, 0x181f ;  /* 0x00781f0002027f89 */ /* 0x000ea200000e0000 */
[CC--:B---3--:R-:W-:Y:S02]  /*5f60*/  IADD3 R208, P6, R205.reuse, R230.reuse, RZ ;  /* 0x000000e6cdd07210 */ /* 0x0c8fe40007fde0ff */
[----:B----4-:R-:W-:Y:S01]  /*5f70*/  IADD3 R212, P5, R205, R231, RZ ;  /* 0x000000e7cdd47210 */ /* 0x010fe20007fbe0ff */
[----:B------:R-:W3:Y:S02]  /*5f80*/  SHFL.IDX PT, R0, R0, 0x3, 0x181f ;  /* 0x00781f0000007f89 */ /* 0x000ee400000e0000 */
[C-C-:B-----5:R-:W-:Y:S01]  /*5f90*/  IMAD.X R209, R206.reuse, 0x1, R228.reuse, P6 ;  /* 0x00000001ced17824 */ /* 0x160fe200030e06e4 */
[----:B------:R-:W-:Y:S02]  /*5fa0*/  IADD3.X R213, R206, R229, RZ, P5, !PT ;  /* 0x000000e5ced57210 */ /* 0x000fe40002ffe4ff */
[CC--:B-1----:R-:W-:Y:S02]  /*5fb0*/  IADD3 R210, P2, R201.reuse, R230.reuse, RZ ;  /* 0x000000e6c9d27210 */ /* 0x0c2fe40007f5e0ff */
[----:B------:R1:W-:Y:S01]  /*5fc0*/  LDGSTS.E.BYPASS.LTC128B.128 [R250+0x4100], [R208.64], !P4 ;  /* 0x04100000d0fa7fae */ /* 0x0003e2000e101d4c */
[-C--:B------:R-:W-:Y:S02]  /*5fd0*/  IADD3 R206, P5, R201, R231.reuse, RZ ;  /* 0x000000e7c9ce7210 */ /* 0x080fe40007fbe0ff */
[C-C-:B--2---:R-:W-:Y:S01]  /*5fe0*/  IMAD.X R211, R204.reuse, 0x1, R228.reuse, P2 ;  /* 0x00000001ccd37824 */ /* 0x144fe200010e06e4 */
[----:B------:R2:W-:Y:S02]  /*5ff0*/  LDGSTS.E.BYPASS.LTC128B.128 [R250+0x6100], [R212.64], !P3 ;  /* 0x06100000d4fa7fae */ /* 0x0005e4000d901d4c */
[--C-:B------:R-:W-:Y:S02]  /*6000*/  IMAD.X R207, R204, 0x1, R229.reuse, P5 ;  /* 0x00000001cccf7824 */ /* 0x100fe400028e06e5 */
[----:B------:R4:W-:Y:S04]  /*6010*/  LDGSTS.E.BYPASS.LTC128B.128 [R250+0x4900], [R210.64], !P4 ;  /* 0x04900000d2fa7fae */ /* 0x0009e8000e101d4c */
[----:B------:R2:W-:Y:S01]  /*6020*/  LDGSTS.E.BYPASS.LTC128B.128 [R250+0x6900], [R206.64], !P3 ;  /* 0x06900000cefa7fae */ /* 0x0005e2000d901d4c */
[-C--:B------:R-:W-:Y:S05]  /*6030*/  IADD3 R204, P5, R2, R230.reuse, RZ ;  /* 0x000000e602cc7210 */ /* 0x080fea0007fbe0ff */
[--C-:B---3--:R-:W-:Y:S01]  /*6040*/  IMAD.X R205, R0, 0x1, R228.reuse, P5 ;  /* 0x0000000100cd7824 */ /* 0x108fe200028e06e4 */
[C---:B-1----:R-:W-:Y:S05]  /*6050*/  IADD3 R208, P2, R3.reuse, R230, RZ ;  /* 0x000000e603d07210 */ /* 0x042fea0007f5e0ff */
        /* <DEDUP_REMOVED lines=10> */
.L_x_755:
[----:B------:R-:W3:Y:S01]  /*6100*/  LDL R58, [R1+0xc] ;  /* 0x00000c00013a7983 */ /* 0x000ee20000100800 */
[----:B------:R-:W-:Y:S04]  /*6110*/  DEPBAR.LE SB0, 0x0 ;  /* 0x000080000000791a */ /* 0x000fe80000000000 */
[----:B------:R-:W-:Y:S01]  /*6120*/  SHF.R.S32.HI R0, RZ, 0x1f, R252 ;  /* 0x0000001fff007819 */ /* 0x000fe200000114fc */
[----:B------:R-:W4:Y:S01]  /*6130*/  LDL R57, [R1+0x10] ;  /* 0x0000100001397983 */ /* 0x000f220000100800 */
[----:B------:R-:W-:Y:S01]  /*6140*/  IMAD.WIDE.U32 R12, R252, c[0x0][0x208], RZ ;  /* 0x00008200fc0c7a25 */ /* 0x000fe200078e00ff */
[----:B------:R-:W-:Y:S01]  /*6150*/  IADD3 R54, R250, 0x100, RZ ;  /* 0x00000100fa367810 */ /* 0x000fe20007ffe0ff */
[----:B------:R-:W-:Y:S02]  /*6160*/  UISETP.GE.AND UP0, UPT, UR11, 0x1, UPT ;  /* 0x000000010b00788c */ /* 0x000fe4000bf06270 */
[----:B------:R-:W-:Y:S01]  /*6170*/  IMAD R0, R0, c[0x0][0x208], RZ ;  /* 0x0000820000007a24 */ /* 0x000fe200078e02ff */
[----:B------:R-:W5:Y:S03]  /*6180*/  LDL R56, [R1+0x4] ;  /* 0x0000040001387983 */ /* 0x000f660000100800 */
[----:B------:R-:W-:Y:S03]  /*6190*/  IMAD R0, R252, c[0x0][0x20c], R0 ;  /* 0x00008300fc007a24 */ /* 0x000fe600078e0200 */
[----:B--2---:R-:W2:Y:S01]  /*61a0*/  LDL R55, [R1+0x8] ;  /* 0x0000080001377983 */ /* 0x004ea20000100800 */
[----:B------:R-:W-:Y:S01]  /*61b0*/  IMAD.IADD R13, R13, 0x1, R0 ;  /* 0x000000010d0d7824 */ /* 0x000fe200078e0200 */
[----:B------:R-:W-:Y:S03]  /*61c0*/  SHF.R.S32.HI R0, RZ, 0x1f, R251 ;  /* 0x0000001fff007819 */ /* 0x000fe600000114fb */
[C---:B------:R-:W-:Y:S01]  /*61d0*/  IMAD.WIDE.U32 R12, R251.reuse, c[0x0][0x218], R12 ;  /* 0x00008600fb0c7a25 */ /* 0x040fe200078e000c */
[----:B------:R-:W-:Y:S03]  /*61e0*/  BAR.SYNC.DEFER_BLOCKING 0x0 ;  /* 0x0000000000007b1d */ /* 0x000fe60000010000 */
[----:B------:R-:W-:Y:S01]  /*61f0*/  IMAD R0, R0, c[0x0][0x218], RZ ;  /* 0x0000860000007a24 */ /* 0x000fe200078e02ff */
[----:B------:R-:W-:Y:S03]  /*6200*/  IADD3 R3, P2, R12, UR22, RZ ;  /* 0x000000160c037c10 */ /* 0x000fe6000ff5e0ff */
[----:B------:R-:W-:Y:S05]  /*6210*/  IMAD R0, R251, c[0x0][0x21c], R0 ;  /* 0x00008700fb007a24 */ /* 0x000fea00078e0200 */
[----:B------:R-:W-:Y:S02]  /*6220*/  IADD3.X R0, R13, UR5, R0, P2, !PT ;  /* 0x000000050d007c10 */ /* 0x000fe400097fe400 */
[C---:B------:R-:W-:Y:S04]  /*6230*/  LEA R2, P2, R3.reuse, c[0x0][0x1f8], 0x1 ;  /* 0x00007e0003027a11 */ /* 0x040fe800078408ff */
[----:B------:R-:W-:Y:S01]  /*6240*/  LEA.HI.X R0, R3, c[0x0][0x1fc], R0, 0x1, P2 ;  /* 0x00007f0003007a11 */ /* 0x000fe200010f0c00 */
[----:B------:R-:W-:Y:S06]  /*6250*/  LDSM.16.M88.4 R64, [R249+0x8100] ;  /* 0x00810000f940783b */ /* 0x000fec0000000200 */
[----:B------:R-:W1:Y:S06]  /*6260*/  LDSM.16.M88.4 R16, [R248+0x4100] ;  /* 0x00410000f810783b */ /* 0x000e6c0000000200 */
[----:B------:R-:W1:Y:S06]  /*6270*/  LDSM.16.M88.4 R60, [R249+0xa100] ;  /* 0x00a10000f93c783b */ /* 0x000e6c0000000200 */
[----:B------:R-:W1:Y:S06]  /*6280*/  LDSM.16.M88.4 R32, [R248+0x4900] ;  /* 0x00490000f820783b */ /* 0x000e6c0000000200 */
[----:B------:R-:W3:Y:S06]  /*6290*/  SHFL.IDX PT, R36, R2, RZ, 0x181f ;  /* 0x00181fff02247589 */ /* 0x000eec00000e0000 */
[----:B------:R-:W-:Y:S06]  /*62a0*/  LDSM.16.M88.4 R48, [R248+0x5100] ;  /* 0x00510000f830783b */ /* 0x000fec0000000200 */
[----:B------:R-:W-:Y:S06]  /*62b0*/  LDSM.16.M88.4 R204, [R248+0x5900] ;  /* 0x00590000f8cc783b */ /* 0x000fec0000000200 */
[----:B------:R-:W-:Y:S01]  /*62c0*/  LDSM.16.M88.4 R208, [R245+0x8100] ;  /* 0x00810000f5d0783b */ /* 0x000fe20000000200 */
[-C--:B-1----:R-:W-:Y:S05]  /*62d0*/  HMMA.16816.F32 R4, R64, R16.reuse, RZ ;  /* 0x000000104004723c */ /* 0x082fea00000018ff */
[----:B------:R-:W4:Y:S03]  /*62e0*/  SHFL.IDX PT, R37, R0, RZ, 0x181f ;  /* 0x00181fff00257589 */ /* 0x000f2600000e0000 */
[C---:B------:R-:W-:Y:S03]  /*62f0*/  HMMA.16816.F32 R8, R60.reuse, R16, RZ ;  /* 0x000000103c08723c */ /* 0x040fe600000018ff */
[----:B------:R-:W-:Y:S06]  /*6300*/  SHFL.IDX PT, R52, R2, 0x1, 0x181f ;  /* 0x00381f0002347f89 */ /* 0x000fec00000e0000 */
[----:B------:R-:W-:Y:S01]  /*6310*/  LDSM.16.M88.4 R212, [R247] ;  /* 0x00000000f7d4783b */ /* 0x000fe20000000200 */
[-C--:B------:R-:W-:Y:S05]  /*6320*/  HMMA.16816.F32 R12, R60, R18.reuse, RZ ;  /* 0x000000123c0c723c */ /* 0x080fea00000018ff */
[----:B------:R-:W-:Y:S03]  /*6330*/  SHFL.IDX PT, R3, R0, 0x1, 0x181f ;  /* 0x00381f0000037f89 */ /* 0x000fe600000e0000 */
[C---:B------:R-:W-:Y:S03]  /*6340*/  HMMA.16816.F32 R16, R64.reuse, R18, RZ ;  /* 0x000000124010723c */ /* 0x040fe600000018ff */
[----:B------:R-:W-:Y:S05]  /*6350*/  LDSM.16.M88.4 R216, [R245+0xa100] ;  /* 0x00a10000f5d8783b */ /* 0x000fea0000000200 */
[-C--:B------:R-:W-:Y:S01]  /*6360*/  HMMA.16816.F32 R20, R64, R32.reuse, RZ ;  /* 0x000000204014723c */ /* 0x080fe200000018ff */
[----:B------:R-:W-:Y:S06]  /*6370*/  LDSM.16.M88.4 R220, [R237] ;  /* 0x00000000eddc783b */ /* 0x000fec0000000200 */
[----:B------:R-:W-:Y:S01]  /*6380*/  LDSM.16.M88.4 R224, [R236] ;  /* 0x00000000ece0783b */ /* 0x000fe20000000200 */
[C---:B------:R-:W-:Y:S05]  /*6390*/  HMMA.16816.F32 R24, R60.reuse, R32, RZ ;  /* 0x000000203c18723c */ /* 0x040fea00000018ff */
[----:B------:R-:W-:Y:S03]  /*63a0*/  LDSM.16.M88.4 R228, [R235] ;  /* 0x00000000ebe4783b */ /* 0x000fe60000000200 */
[-C--:B------:R-:W-:Y:S03]  /*63b0*/  HMMA.16816.F32 R28, R60, R34.reuse, RZ ;  /* 0x000000223c1c723c */ /* 0x080fe600000018ff */
[----:B------:R-:W1:Y:S05]  /*63c0*/  SHFL.IDX PT, R44, R2, 0x2, 0x181f ;  /* 0x00581f00022c7f89 */ /* 0x000e6a00000e0000 */
[C---:B------:R-:W-:Y:S01]  /*63d0*/  HMMA.16816.F32 R32, R64.reuse, R34, RZ ;  /* 0x000000224020723c */ /* 0x040fe200000018ff */
[----:B------:R-:W1:Y:S06]  /*63e0*/  SHFL.IDX PT, R40, R0, 0x2, 0x181f ;  /* 0x00581f0000287f89 */ /* 0x000e6c00000e0000 */
[----:B------:R-:W1:Y:S06]  /*63f0*/  SHFL.IDX PT, R2, R2, 0x3, 0x181f ;  /* 0x00781f0002027f89 */ /* 0x000e6c00000e0000 */
[----:B------:R-:W1:Y:S01]  /*6400*/  SHFL.IDX PT, R0, R0, 0x3, 0x181f ;  /* 0x00781f0000007f89 */ /* 0x000e6200000e0000 */
[-C--:B---3--:R-:W-:Y:S05]  /*6410*/  IADD3 R38, P5, R36, R58.reuse, RZ ;  /* 0x0000003a24267210 */ /* 0x088fea0007fbe0ff */
[C-C-:B----4-:R-:W-:Y:S01]  /*6420*/  IMAD.X R39, R37.reuse, 0x1, R57.reuse, P5 ;  /* 0x0000000125277824 */ /* 0x150fe200028e0639 */
[----:B-1----:R-:W-:Y:S04]  /*6430*/  IADD3 R46, P5, R44, R58, RZ ;  /* 0x0000003a2c2e7210 */ /* 0x002fe80007fbe0ff */
[----:B------:R1:W-:Y:S01]  /*6440*/  LDGSTS.E.BYPASS.LTC128B.128 [R54], [R38.64], !P4 ;  /* 0x0000000026367fae */ /* 0x0003e2000e101d4c */
[----:B-----5:R-:W-:Y:S01]  /*6450*/  IADD3 R36, P2, R36, R56, RZ ;  /* 0x0000003824247210 */ /* 0x020fe20007f5e0ff */
[----:B------:R-:W-:Y:S04]  /*6460*/  IMAD.X R47, R40, 0x1, R57, P5 ;  /* 0x00000001282f7824 */ /* 0x000fe800028e0639 */
[----:B--2---:R-:W-:Y:S01]  /*6470*/  IMAD.X R37, R37, 0x1, R55, P2 ;  /* 0x0000000125257824 */ /* 0x004fe200010e0637 */
[C---:B------:R-:W-:Y:S02]  /*6480*/  IADD3 R42, P2, R52.reuse, R58, RZ ;  /* 0x0000003a342a7210 */ /* 0x040fe40007f5e0ff */
[-C--:B------:R-:W-:Y:S02]  /*6490*/  IADD3 R52, P6, R52, R56.reuse, RZ ;  /* 0x0000003834347210 */ /* 0x080fe40007fde0ff */
[----:B------:R1:W-:Y:S01]  /*64a0*/  LDGSTS.E.BYPASS.LTC128B.128 [R54+0x2000], [R36.64], !P3 ;  /* 0x0200000024367fae */ /* 0x0003e2000d901d4c */
[C---:B------:R-:W-:Y:S01]  /*64b0*/  IMAD.X R43, R3.reuse, 0x1, R57, P2 ;  /* 0x00000001032b7824 */ /* 0x040fe200010e0639 */
[----:B------:R-:W-:Y:S01]  /*64c0*/  IADD3 R44, P2, R44, R56, RZ ;  /* 0x000000382c2c7210 */ /* 0x000fe20007f5e0ff */
[--C-:B------:R-:W-:Y:S03]  /*64d0*/  IMAD.X R53, R3, 0x1, R55.reuse, P6 ;  /* 0x0000000103357824 */ /* 0x100fe600030e0637 */
[----:B------:R2:W-:Y:S01]  /*64e0*/  LDGSTS.E.BYPASS.LTC128B.128 [R54+0x800], [R42.64], !P4 ;  /* 0x008000002a367fae */ /* 0x0005e2000e101d4c */
[----:B------:R-:W-:Y:S05]  /*64f0*/  IMAD.X R45, R40, 0x1, R55, P2 ;  /* 0x00000001282d7824 */ /* 0x000fea00010e0637 */
[----:B------:R3:W-:Y:S06]  /*6500*/  LDGSTS.E.BYPASS.LTC128B.128 [R54+0x2800], [R52.64], !P3 ;  /* 0x0280000034367fae */ /* 0x0007ec000d901d4c */
[----:B------:R4:W-:Y:S06]  /*6510*/  LDGSTS.E.BYPASS.LTC128B.128 [R54+0x1000], [R46.64], !P4 ;  /* 0x010000002e367fae */ /* 0x0009ec000e101d4c */
[----:B------:R4:W-:Y:S01]  /*6520*/  LDGSTS.E.BYPASS.LTC128B.128 [R54+0x3000], [R44.64], !P3 ;  /* 0x030000002c367fae */ /* 0x0009e2000d901d4c */
[-C--:B-1----:R-:W-:Y:S08]  /*6530*/  HMMA.16816.F32 R36, R64, R48.reuse, RZ ;  /* 0x000000304024723c */ /* 0x082ff000000018ff */
[C---:B--2---:R-:W-:Y:S07]  /*6540*/  HMMA.16816.F32 R40, R60.reuse, R48, RZ ;  /* 0x000000303c28723c */ /* 0x044fee00000018ff */
[----:B------:R-:W-:Y:S05]  /*6550*/  IADD3 R48, P2, R2, R58, RZ ;  /* 0x0000003a02307210 */ /* 0x000fea0007f5e0ff */
[----:B------:R-:W-:Y:S01]  /*6560*/  IMAD.X R49, R0, 0x1, R57, P2 ;  /* 0x0000000100317824 */ /* 0x000fe200010e0639 */
[----:B------:R-:W-:Y:S01]  /*6570*/  IADD3 R2, P2, R2, R56, RZ ;  /* 0x0000003802027210 */ /* 0x000fe20007f5e0ff */
[-C--:B----4-:R-:W-:Y:S03]  /*6580*/  HMMA.16816.F32 R44, R60, R50.reuse, RZ ;  /* 0x000000323c2c723c */ /* 0x090fe600000018ff */
[----:B------:R1:W-:Y:S01]  /*6590*/  LDGSTS.E.BYPASS.LTC128B.128 [R54+0x1800], [R48.64], !P4 ;  /* 0x0180000030367fae */ /* 0x0003e2000e101d4c */
[----:B------:R-:W-:Y:S01]  /*65a0*/  IMAD.X R3, R0, 0x1, R55, P2 ;  /* 0x0000000100037824 */ /* 0x000fe200010e0637 */
[----:B------:R-:W-:Y:S04]  /*65b0*/  PLOP3.LUT P2, PT, PT, PT, UP0, 0x80, 0x0 ;  /* 0x000000000000781c */ /* 0x000fe80003f4f008 */
[----:B------:R3:W-:Y:S06]  /*65c0*/  LDGSTS.E.BYPASS.LTC128B.128 [R54+0x3800], [R2.64], !P3 ;  /* 0x0380000002367fae */ /* 0x0007ec000d901d4c */
[----:B------:R-:W0:Y:S01]  /*65d0*/  LDGDEPBAR ;  /* 0x00000000000079af */ /* 0x000e220000000000 */
[C---:B-1----:R-:W-:Y:S08]  /*65e0*/  HMMA.16816.F32 R48, R64.reuse, R50, RZ ;  /* 0x000000324030723c */ /* 0x042ff000000018ff */
[-C--:B---3--:R-:W-:Y:S08]  /*65f0*/  HMMA.16816.F32 R52, R64, R204.reuse, RZ ;  /* 0x000000cc4034723c */ /* 0x088ff000000018ff */
        /* <DEDUP_REMOVED lines=24> */
[----:B------:R-:W3:Y:S07]  /*6780*/  LDSM.16.M88.4 R208, [R243+0x4900] ;  /* 0x00490000f3d0783b */ /* 0x000eee0000000200 */
[-C--:B-1----:R-:W-:Y:S08]  /*6790*/  HMMA.16816.F32 R4, R204, R212.reuse, R4 ;  /* 0x000000d4cc04723c */ /* 0x082ff00000001804 */
[C---:B--2---:R-:W-:Y:S08]  /*67a0*/  HMMA.16816.F32 R8, R220.reuse, R212, R8 ;  /* 0x000000d4dc08723c */ /* 0x044ff00000001808 */
[-C--:B------:R-:W-:Y:S08]  /*67b0*/  HMMA.16816.F32 R12, R220, R214.reuse, R12 ;  /* 0x000000d6dc0c723c */ /* 0x080ff0000000180c */
[C---:B------:R-:W-:Y:S01]  /*67c0*/  HMMA.16816.F32 R16, R204.reuse, R214, R16 ;  /* 0x000000d6cc10723c */ /* 0x040fe20000001810 */
[----:B------:R-:W-:Y:S07]  /*67d0*/  LDSM.16.M88.4 R212, [R234] ;  /* 0x00000000ead4783b */ /* 0x000fee0000000200 */
        /* <DEDUP_REMOVED lines=124> */
.L_x_756:
[----:B------:R-:W-:Y:S01]  /*6fa0*/  FMNMX.FTZ R201, R8, R198, !PT ;  /* 0x000000c608c97209 */ /* 0x000fe20007810000 */
[----:B------:R-:W0:Y:S01]  /*6fb0*/  LDGDEPBAR ;  /* 0x00000000000079af */ /* 0x000e220000000000 */
[----:B--2---:R-:W-:Y:S02]  /*6fc0*/  FMNMX.FTZ R205, R4, R199, !PT ;  /* 0x000000c704cd7209 */ /* 0x004fe40007810000 */
        /* <DEDUP_REMOVED lines=63> */
[----:B------:R-:W2:Y:S01]  /*73c0*/  SHFL.BFLY PT, R196, R205, 0x2, 0x1f ;  /* 0x0c401f00cdc47f89 */ /* 0x000ea200000e0000 */
[----:B------:R-:W-:Y:S01]  /*73d0*/  ISETP.LT.AND P2, PT, RZ, UR11, PT ;  /* 0x0000000bff007c0c */ /* 0x000fe2000bf41270 */
[----:B------:R-:W-:Y:S01]  /*73e0*/  UIADD3 UR11, UR11, -0x1, URZ ;  /* 0xffffffff0b0b7890 */ /* 0x000fe2000fffe03f */
[----:B------:R-:W-:Y:S02]  /*73f0*/  FMNMX.FTZ R0, R62, R0, !PT ;  /* 0x000000003e007209 */ /* 0x000fe40007810000 */
[----:B-1----:R-:W-:Y:S02]  /*7400*/  FMNMX.FTZ R2, R201, R2, !PT ;  /* 0x00000002c9027209 */ /* 0x002fe40007810000 */
[----:B------:R-:W-:Y:S01]  /*7410*/  FMNMX.FTZ R0, R63, R0, !PT ;  /* 0x000000003f007209 */ /* 0x000fe20007810000 */
[----:B------:R-:W1:Y:S02]  /*7420*/  SHFL.BFLY PT, R3, R204, 0x2, 0x1f ;  /* 0x0c401f00cc037f89 */ /* 0x000e6400000e0000 */
[C---:B------:R-:W-:Y:S02]  /*7430*/  FADD.FTZ R198, -R2.reuse, R198 ;  /* 0x000000c602c67221 */ /* 0x040fe40000010100 */
[----:B------:R-:W-:Y:S02]  /*7440*/  FMUL.FTZ R219, R2, c[0x0][0x2d0] ;  /* 0x0000b40002db7a20 */ /* 0x000fe40000410000 */
[----:B------:R-:W-:Y:S02]  /*7450*/  FMUL.FTZ R198, R198, c[0x0][0x2d0] ;  /* 0x0000b400c6c67a20 */ /* 0x000fe40000410000 */
[----:B------:R-:W3:Y:S01]  /*7460*/  SHFL.BFLY PT, R201, R0, 0x2, 0x1f ;  /* 0x0c401f0000c97f89 */ /* 0x000ee200000e0000 */
[--C-:B------:R-:W-:Y:S02]  /*7470*/  FFMA.FTZ R229, R8, c[0x0][0x2d0], -R219.reuse ;  /* 0x0000b40008e57a23 */ /* 0x100fe400000108db */
[--C-:B------:R-:W-:Y:S01]  /*7480*/  FFMA.FTZ R226, R9, c[0x0][0x2d0], -R219.reuse ;  /* 0x0000b40009e27a23 */ /* 0x100fe200000108db */
[----:B------:R-:W4:Y:S01]  /*7490*/  MUFU.EX2 R198, R198 ;  /* 0x000000c600c67308 */ /* 0x000f220000000800 */
[--C-:B------:R-:W-:Y:S02]  /*74a0*/  FFMA.FTZ R213, R12, c[0x0][0x2d0], -R219.reuse ;  /* 0x0000b4000cd57a23 */ /* 0x100fe400000108db */
[--C-:B------:R-:W-:Y:S01]  /*74b0*/  FFMA.FTZ R212, R13, c[0x0][0x2d0], -R219.reuse ;  /* 0x0000b4000dd47a23 */ /* 0x100fe200000108db */
[----:B--2---:R-:W-:Y:S01]  /*74c0*/  FMNMX.FTZ R205, R205, R196, !PT ;  /* 0x000000c4cdcd7209 */ /* 0x004fe20007810000 */
[--C-:B------:R-:W-:Y:S02]  /*74d0*/  FFMA.FTZ R221, R24, c[0x0][0x2d0], -R219.reuse ;  /* 0x0000b40018dd7a23 */ /* 0x100fe400000108db */
[----:B------:R-:W-:Y:S02]  /*74e0*/  FFMA.FTZ R219, R25, c[0x0][0x2d0], -R219 ;  /* 0x0000b40019db7a23 */ /* 0x000fe400000108db */
[----:B------:R-:W2:Y:S01]  /*74f0*/  SHFL.BFLY PT, R196, R205, 0x1, 0x1f ;  /* 0x0c201f00cdc47f89 */ /* 0x000ea200000e0000 */
[----:B------:R-:W-:Y:S01]  /*7500*/  MUFU.EX2 R229, R229 ;  /* 0x000000e500e57308 */ /* 0x000fe20000000800 */
[----:B-1----:R-:W-:Y:S06]  /*7510*/  FMNMX.FTZ R204, R204, R3, !PT ;  /* 0x00000003cccc7209 */ /* 0x002fec0007810000 */
[----:B------:R-:W1:Y:S01]  /*7520*/  SHFL.BFLY PT, R3, R204, 0x1, 0x1f ;  /* 0x0c201f00cc037f89 */ /* 0x000e6200000e0000 */
[----:B---3--:R-:W-:Y:S02]  /*7530*/  FMNMX.FTZ R201, R0, R201, !PT ;  /* 0x000000c900c97209 */ /* 0x008fe40007810000 */
[----:B------:R-:W3:Y:S01]  /*7540*/  MUFU.EX2 R226, R226 ;  /* 0x000000e200e27308 */ /* 0x000ee20000000800 */
[C---:B----4-:R-:W-:Y:S04]  /*7550*/  FMUL.FTZ R8, R198.reuse, R188 ;  /* 0x000000bcc6087220 */ /* 0x050fe80000410000 */
[----:B------:R-:W4:Y:S01]  /*7560*/  SHFL.BFLY PT, R0, R201, 0x1, 0x1f ;  /* 0x0c201f00c9007f89 */ /* 0x000f2200000e0000 */
[C---:B------:R-:W-:Y:S02]  /*7570*/  FMUL.FTZ R9, R198.reuse, R189 ;  /* 0x000000bdc6097220 */ /* 0x040fe40000410000 */
[C---:B------:R-:W-:Y:S02]  /*7580*/  FMUL.FTZ R12, R198.reuse, R184 ;  /* 0x000000b8c60c7220 */ /* 0x040fe40000410000 */
[C---:B------:R-:W-:Y:S01]  /*7590*/  FMUL.FTZ R13, R198.reuse, R185 ;  /* 0x000000b9c60d7220 */ /* 0x040fe20000410000 */
[----:B------:R-:W-:Y:S01]  /*75a0*/  MUFU.EX2 R213, R213 ;  /* 0x000000d500d57308 */ /* 0x000fe20000000800 */
[C---:B------:R-:W-:Y:S01]  /*75b0*/  FMUL.FTZ R72, R198.reuse, R72 ;  /* 0x00000048c6487220 */ /* 0x040fe20000410000 */
[----:B--2---:R-:W-:Y:S01]  /*75c0*/  FMNMX.FTZ R196, R205, R196, !PT ;  /* 0x000000c4cdc47209 */ /* 0x004fe20007810000 */
[C---:B------:R-:W-:Y:S02]  /*75d0*/  FMUL.FTZ R73, R198.reuse, R73 ;  /* 0x00000049c6497220 */ /* 0x040fe40000410000 */
[----:B------:R-:W-:Y:S02]  /*75e0*/  FMUL.FTZ R76, R198, R76 ;  /* 0x0000004cc64c7220 */ /* 0x000fe40000410000 */
[C---:B------:R-:W-:Y:S02]  /*75f0*/  FADD.FTZ R199, -R196.reuse, R199 ;  /* 0x000000c7c4c77221 */ /* 0x040fe40000010100 */
[----:B------:R-:W-:Y:S01]  /*7600*/  FMUL.FTZ R216, R196, c[0x0][0x2d0] ;  /* 0x0000b400c4d87a20 */ /* 0x000fe20000410000 */
[----:B-1----:R-:W-:Y:S01]  /*7610*/  FMNMX.FTZ R3, R204, R3, !PT ;  /* 0x00000003cc037209 */ /* 0x002fe20007810000 */
[----:B------:R-:W-:Y:S01]  /*7620*/  FMUL.FTZ R199, R199, c[0x0][0x2d0] ;  /* 0x0000b400c7c77a20 */ /* 0x000fe20000410000 */
[----:B------:R-:W1:Y:S01]  /*7630*/  LDSM.16.MT88.4 R204, [R246+0x100] ;  /* 0x00010000f6cc783b */ /* 0x000e620000004200 */
[----:B------:R-:W-:Y:S01]  /*7640*/  FFMA.FTZ R210, R16, c[0x0][0x2d0], -R216 ;  /* 0x0000b40010d27a23 */ /* 0x000fe200000108d8 */
[----:B------:R-:W-:Y:S01]  /*7650*/  MUFU.EX2 R212, R212 ;  /* 0x000000d400d47308 */ /* 0x000fe20000000800 */
[C---:B------:R-:W-:Y:S01]  /*7660*/  FADD.FTZ R200, -R3.reuse, R200 ;  /* 0x000000c803c87221 */ /* 0x040fe20000010100 */
[----:B---3--:R-:W-:Y:S01]  /*7670*/  F2FP.PACK_AB R188, R226, R229 ;  /* 0x000000e5e2bc723e */ /* 0x008fe200000000ff */
[----:B------:R-:W-:Y:S01]  /*7680*/  FMUL.FTZ R218, R3, c[0x0][0x2d0] ;  /* 0x0000b40003da7a20 */ /* 0x000fe20000410000 */
[----:B----4-:R-:W-:Y:S01]  /*7690*/  FMNMX.FTZ R0, R0, R201, !PT ;  /* 0x000000c900007209 */ /* 0x010fe20007810000 */
[----:B------:R-:W-:Y:S02]  /*76a0*/  FMUL.FTZ R200, R200, c[0x0][0x2d0] ;  /* 0x0000b400c8c87a20 */ /* 0x000fe40000410000 */
[----:B------:R-:W-:Y:S02]  /*76b0*/  FFMA.FTZ R208, R17, c[0x0][0x2d0], -R216 ;  /* 0x0000b40011d07a23 */ /* 0x000fe400000108d8 */
[--C-:B------:R-:W-:Y:S01]  /*76c0*/  FFMA.FTZ R209, R18, c[0x0][0x2d0], -R218.reuse ;  /* 0x0000b40012d17a23 */ /* 0x100fe200000108da */
[----:B------:R-:W2:Y:S01]  /*76d0*/  MUFU.EX2 R199, R199 ;  /* 0x000000c700c77308 */ /* 0x000ea20000000800 */
[----:B------:R-:W-:Y:S02]  /*76e0*/  FFMA.FTZ R211, R19, c[0x0][0x2d0], -R218 ;  /* 0x0000b40013d37a23 */ /* 0x000fe400000108da */
[--C-:B------:R-:W-:Y:S02]  /*76f0*/  FFMA.FTZ R224, R4, c[0x0][0x2d0], -R216.reuse ;  /* 0x0000b40004e07a23 */ /* 0x100fe400000108d8 */
[----:B------:R-:W-:Y:S02]  /*7700*/  FFMA.FTZ R225, R5, c[0x0][0x2d0], -R216 ;  /* 0x0000b40005e17a23 */ /* 0x000fe400000108d8 */
[--C-:B------:R-:W-:Y:S02]  /*7710*/  FFMA.FTZ R227, R6, c[0x0][0x2d0], -R218.reuse ;  /* 0x0000b40006e37a23 */ /* 0x100fe400000108da */
[----:B------:R-:W-:Y:S01]  /*7720*/  FFMA.FTZ R223, R7, c[0x0][0x2d0], -R218 ;  /* 0x0000b40007df7a23 */ /* 0x000fe200000108da */
[----:B------:R-:W3:Y:S01]  /*7730*/  MUFU.EX2 R200, R200 ;  /* 0x000000c800c87308 */ /* 0x000ee20000000800 */
[C---:B------:R-:W-:Y:S02]  /*7740*/  FMUL.FTZ R231, R0.reuse, c[0x0][0x2d0] ;  /* 0x0000b40000e77a20 */ /* 0x040fe40000410000 */
[----:B------:R-:W-:Y:S02]  /*7750*/  FADD.FTZ R197, -R0, R197 ;  /* 0x000000c500c57221 */ /* 0x000fe40000010100 */
[--C-:B------:R-:W-:Y:S02]  /*7760*/  FFMA.FTZ R230, R10, c[0x0][0x2d0], -R231.reuse ;  /* 0x0000b4000ae67a23 */ /* 0x100fe400000108e7 */
[----:B------:R-:W-:Y:S02]  /*7770*/  FMUL.FTZ R197, R197, c[0x0][0x2d0] ;  /* 0x0000b400c5c57a20 */ /* 0x000fe40000410000 */
[--C-:B------:R-:W-:Y:S01]  /*7780*/  FFMA.FTZ R228, R11, c[0x0][0x2d0], -R231.reuse ;  /* 0x0000b4000be47a23 */ /* 0x100fe200000108e7 */
[----:B------:R-:W-:Y:S01]  /*7790*/  MUFU.EX2 R223, R223 ;  /* 0x000000df00df7308 */ /* 0x000fe20000000800 */
[--C-:B------:R-:W-:Y:S02]  /*77a0*/  FFMA.FTZ R214, R14, c[0x0][0x2d0], -R231.reuse ;  /* 0x0000b4000ed67a23 */ /* 0x100fe400000108e7 */
[--C-:B------:R-:W-:Y:S02]  /*77b0*/  FFMA.FTZ R201, R15, c[0x0][0x2d0], -R231.reuse ;  /* 0x0000b4000fc97a23 */ /* 0x100fe400000108e7 */
[C---:B--2---:R-:W-:Y:S02]  /*77c0*/  FMUL.FTZ R16, R199.reuse, R180 ;  /* 0x000000b4c7107220 */ /* 0x044fe40000410000 */
[C---:B------:R-:W-:Y:S02]  /*77d0*/  FMUL.FTZ R17, R199.reuse, R181 ;  /* 0x000000b5c7117220 */ /* 0x040fe40000410000 */
[C---:B------:R-:W-:Y:S01]  /*77e0*/  FMUL.FTZ R4, R199.reuse, R192 ;  /* 0x000000c0c7047220 */ /* 0x040fe20000410000 */
[----:B------:R-:W-:Y:S01]  /*77f0*/  MUFU.EX2 R224, R224 ;  /* 0x000000e000e07308 */ /* 0x000fe20000000800 */
[C---:B------:R-:W-:Y:S02]  /*7800*/  FMUL.FTZ R5, R199.reuse, R193 ;  /* 0x000000c1c7057220 */ /* 0x040fe40000410000 */
[C---:B------:R-:W-:Y:S02]  /*7810*/  FMUL.FTZ R68, R199.reuse, R68 ;  /* 0x00000044c7447220 */ /* 0x040fe40000410000 */
[C---:B---3--:R-:W-:Y:S02]  /*7820*/  FMUL.FTZ R18, R200.reuse, R182 ;  /* 0x000000b6c8127220 */ /* 0x048fe40000410000 */
[C---:B------:R-:W-:Y:S02]  /*7830*/  FMUL.FTZ R19, R200.reuse, R183 ;  /* 0x000000b7c8137220 */ /* 0x040fe40000410000 */
[----:B------:R-:W2:Y:S01]  /*7840*/  LDSM.16.MT88.4 R180, [R240+0x100] ;  /* 0x00010000f0b4783b */ /* 0x000ea20000004200 */
[----:B------:R-:W3:Y:S01]  /*7850*/  MUFU.EX2 R225, R225 ;  /* 0x000000e100e17308 */ /* 0x000ee20000000800 */
[C---:B------:R-:W-:Y:S02]  /*7860*/  FMUL.FTZ R6, R200.reuse, R194 ;  /* 0x000000c2c8067220 */ /* 0x040fe40000410000 */
[C---:B------:R-:W-:Y:S02]  /*7870*/  FMUL.FTZ R7, R200.reuse, R195 ;  /* 0x000000c3c8077220 */ /* 0x040fe40000410000 */
[C---:B------:R-:W-:Y:S02]  /*7880*/  FMUL.FTZ R69, R199.reuse, R69 ;  /* 0x00000045c7457220 */ /* 0x040fe40000410000 */
[C---:B------:R-:W-:Y:S02]  /*7890*/  FMUL.FTZ R70, R200.reuse, R70 ;  /* 0x00000046c8467220 */ /* 0x040fe40000410000 */
[----:B------:R-:W-:Y:S01]  /*78a0*/  FMUL.FTZ R71, R200, R71 ;  /* 0x00000047c8477220 */ /* 0x000fe20000410000 */
[----:B------:R-:W-:Y:S01]  /*78b0*/  MUFU.EX2 R210, R210 ;  /* 0x000000d200d27308 */ /* 0x000fe20000000800 */
[----:B------:R-:W-:Y:S02]  /*78c0*/  FMUL.FTZ R77, R198, R77 ;  /* 0x0000004dc64d7220 */ /* 0x000fe40000410000 */
[C---:B------:R-:W-:Y:S02]  /*78d0*/  FMUL.FTZ R80, R199.reuse, R80 ;  /* 0x00000050c7507220 */ /* 0x040fe40000410000 */
[C---:B------:R-:W-:Y:S02]  /*78e0*/  FMUL.FTZ R81, R199.reuse, R81 ;  /* 0x00000051c7517220 */ /* 0x040fe40000410000 */
[C---:B------:R-:W-:Y:S02]  /*78f0*/  FMUL.FTZ R82, R200.reuse, R82 ;  /* 0x00000052c8527220 */ /* 0x040fe40000410000 */
[C---:B------:R-:W-:Y:S01]  /*7900*/  FMUL.FTZ R83, R200.reuse, R83 ;  /* 0x00000053c8537220 */ /* 0x040fe20000410000 */
[----:B------:R-:W4:Y:S01]  /*7910*/  MUFU.EX2 R208, R208 ;  /* 0x000000d000d07308 */ /* 0x000f220000000800 */
[C---:B------:R-:W-:Y:S02]  /*7920*/  FMUL.FTZ R84, R199.reuse, R84 ;  /* 0x00000054c7547220 */ /* 0x040fe40000410000 */
[----:B------:R-:W-:Y:S01]  /*7930*/  FMUL.FTZ R85, R199, R85 ;  /* 0x00000055c7557220 */ /* 0x000fe20000410000 */
[----:B---3--:R-:W-:Y:S01]  /*7940*/  F2FP.PACK_AB R192, R225, R224 ;  /* 0x000000e0e1c0723e */ /* 0x008fe200000000ff */
[C---:B------:R-:W-:Y:S02]  /*7950*/  FMUL.FTZ R86, R200.reuse, R86 ;  /* 0x00000056c8567220 */ /* 0x040fe40000410000 */
[----:B------:R-:W-:Y:S02]  /*7960*/  FMUL.FTZ R87, R200, R87 ;  /* 0x00000057c8577220 */ /* 0x000fe40000410000 */
[C---:B------:R-:W-:Y:S01]  /*7970*/  FMUL.FTZ R88, R198.reuse, R88 ;  /* 0x00000058c6587220 */ /* 0x040fe20000410000 */
[----:B------:R-:W3:Y:S01]  /*7980*/  MUFU.EX2 R227, R227 ;  /* 0x000000e300e37308 */ /* 0x000ee20000000800 */
[C---:B------:R-:W-:Y:S02]  /*7990*/  FMUL.FTZ R89, R198.reuse, R89 ;  /* 0x00000059c6597220 */ /* 0x040fe40000410000 */
[C---:B------:R-:W-:Y:S02]  /*79a0*/  FMUL.FTZ R92, R198.reuse, R92 ;  /* 0x0000005cc65c7220 */ /* 0x040fe40000410000 */
[----:B------:R-:W-:Y:S02]  /*79b0*/  FMUL.FTZ R93, R198, R93 ;  /* 0x0000005dc65d7220 */ /* 0x000fe40000410000 */
[C---:B------:R-:W-:Y:S02]  /*79c0*/  FMUL.FTZ R96, R199.reuse, R96 ;  /* 0x00000060c7607220 */ /* 0x040fe40000410000 */
[C---:B------:R-:W-:Y:S01]  /*79d0*/  FMUL.FTZ R97, R199.reuse, R97 ;  /* 0x00000061c7617220 */ /* 0x040fe20000410000 */
[----:B------:R-:W-:Y:S01]  /*79e0*/  MUFU.EX2 R209, R209 ;  /* 0x000000d100d17308 */ /* 0x000fe20000000800 */
[C---:B------:R-:W-:Y:S02]  /*79f0*/  FMUL.FTZ R98, R200.reuse, R98 ;  /* 0x00000062c8627220 */ /* 0x040fe40000410000 */
[----:B------:R-:W-:Y:S01]  /*7a00*/  FMUL.FTZ R99, R200, R99 ;  /* 0x00000063c8637220 */ /* 0x000fe20000410000 */
[----:B----4-:R-:W-:Y:S01]  /*7a10*/  F2FP.PACK_AB R194, R208, R210 ;  /* 0x000000d2d0c2723e */ /* 0x010fe200000000ff */
[C---:B------:R-:W-:Y:S02]  /*7a20*/  FMUL.FTZ R100, R199.reuse, R100 ;  /* 0x00000064c7647220 */ /* 0x040fe40000410000 */
[----:B------:R-:W-:Y:S02]  /*7a30*/  FMUL.FTZ R101, R199, R101 ;  /* 0x00000065c7657220 */ /* 0x000fe40000410000 */
[C---:B------:R-:W-:Y:S01]  /*7a40*/  FMUL.FTZ R102, R200.reuse, R102 ;  /* 0x00000066c8667220 */ /* 0x040fe20000410000 */
[----:B------:R-:W4:Y:S01]  /*7a50*/  MUFU.EX2 R211, R211 ;  /* 0x000000d300d37308 */ /* 0x000f220000000800 */
[----:B------:R-:W-:Y:S02]  /*7a60*/  FMUL.FTZ R103, R200, R103 ;  /* 0x00000067c8677220 */ /* 0x000fe40000410000 */
[C---:B------:R-:W-:Y:S01]  /*7a70*/  FMUL.FTZ R104, R198.reuse, R104 ;  /* 0x00000068c6687220 */ /* 0x040fe20000410000 */
[----:B---3--:R-:W-:Y:S01]  /*7a80*/  F2FP.PACK_AB R193, R223, R227 ;  /* 0x000000e3dfc1723e */ /* 0x008fe200000000ff */
[C---:B------:R-:W-:Y:S02]  /*7a90*/  FMUL.FTZ R105, R198.reuse, R105 ;  /* 0x00000069c6697220 */ /* 0x040fe40000410000 */
[C---:B------:R-:W-:Y:S02]  /*7aa0*/  FMUL.FTZ R108, R198.reuse, R108 ;  /* 0x0000006cc66c7220 */ /* 0x040fe40000410000 */
[----:B------:R-:W-:Y:S01]  /*7ab0*/  FMUL.FTZ R109, R198, R109 ;  /* 0x0000006dc66d7220 */ /* 0x000fe20000410000 */
[----:B------:R-:W3:Y:S01]  /*7ac0*/  MUFU.EX2 R197, R197 ;  /* 0x000000c500c57308 */ /* 0x000ee20000000800 */
        /* <DEDUP_REMOVED lines=8> */
[----:B----4-:R-:W-:Y:S01]  /*7b50*/  F2FP.PACK_AB R195, R211, R209 ;  /* 0x000000d1d3c3723e */ /* 0x010fe200000000ff */
[----:B------:R-:W-:Y:S02]  /*7b60*/  FMUL.FTZ R119, R200, R119 ;  /* 0x00000077c8777220 */ /* 0x000fe40000410000 */
[C---:B------:R-:W-:Y:S02]  /*7b70*/  FMUL.FTZ R120, R198.reuse, R120 ;  /* 0x00000078c6787220 */ /* 0x040fe40000410000 */
[----:B------:R-:W-:Y:S01]  /*7b80*/  FMUL.FTZ R121, R198, R121 ;  /* 0x00000079c6797220 */ /* 0x000fe20000410000 */
[----:B------:R-:W4:Y:S01]  /*7b90*/  MUFU.EX2 R228, R228 ;  /* 0x000000e400e47308 */ /* 0x000f220000000800 */
[-C--:B-1----:R-:W-:Y:S05]  /*7ba0*/  HMMA.16816.F32 R4, R192, R204.reuse, R4 ;  /* 0x000000ccc004723c */ /* 0x082fea0000001804 */
[C---:B---3--:R-:W-:Y:S01]  /*7bb0*/  FMUL.FTZ R10, R197.reuse, R190 ;  /* 0x000000bec50a7220 */ /* 0x048fe20000410000 */
[----:B------:R-:W-:Y:S01]  /*7bc0*/  F2FP.PACK_AB R190, R212, R213 ;  /* 0x000000d5d4be723e */ /* 0x000fe200000000ff */
[C---:B------:R-:W-:Y:S02]  /*7bd0*/  FMUL.FTZ R11, R197.reuse, R191 ;  /* 0x000000bfc50b7220 */ /* 0x040fe40000410000 */
[----:B------:R-:W-:Y:S03]  /*7be0*/  MUFU.EX2 R214, R214 ;  /* 0x000000d600d67308 */ /* 0x000fe60000000800 */
[C---:B------:R-:W-:Y:S02]  /*7bf0*/  FMUL.FTZ R14, R197.reuse, R186 ;  /* 0x000000bac50e7220 */ /* 0x040fe40000410000 */
[C---:B------:R-:W-:Y:S02]  /*7c00*/  FMUL.FTZ R15, R197.reuse, R187 ;  /* 0x000000bbc50f7220 */ /* 0x040fe40000410000 */
[C---:B------:R-:W-:Y:S02]  /*7c10*/  FMUL.FTZ R74, R197.reuse, R74 ;  /* 0x0000004ac54a7220 */ /* 0x040fe40000410000 */
[C---:B------:R-:W-:Y:S01]  /*7c20*/  FMUL.FTZ R75, R197.reuse, R75 ;  /* 0x0000004bc54b7220 */ /* 0x040fe20000410000 */
[----:B------:R-:W1:Y:S01]  /*7c30*/  MUFU.EX2 R201, R201 ;  /* 0x000000c900c97308 */ /* 0x000e620000000800 */
[C---:B------:R-:W-:Y:S02]  /*7c40*/  FMUL.FTZ R78, R197.reuse, R78 ;  /* 0x0000004ec54e7220 */ /* 0x040fe40000410000 */
[C---:B------:R-:W-:Y:S01]  /*7c50*/  FMUL.FTZ R79, R197.reuse, R79 ;  /* 0x0000004fc54f7220 */ /* 0x040fe20000410000 */
[----:B----4-:R-:W-:Y:S01]  /*7c60*/  F2FP.PACK_AB R189, R228, R230 ;  /* 0x000000e6e4bd723e */ /* 0x010fe200000000ff */
        /* <DEDUP_REMOVED lines=14> */
[----:B------:R-:W-:Y:S02]  /*7d50*/  FMUL.FTZ R125, R198, R125 ;  /* 0x0000007dc67d7220 */ /* 0x000fe40000410000 */
[C---:B------:R-:W-:Y:S02]  /*7d60*/  FMUL.FTZ R126, R197.reuse, R126 ;  /* 0x0000007ec57e7220 */ /* 0x040fe40000410000 */
[C---:B------:R-:W-:Y:S04]  /*7d70*/  HMMA.16816.F32 R8, R188.reuse, R204, R8 ;  /* 0x000000ccbc08723c */ /* 0x040fe80000001808 */
[----:B------:R-:W-:Y:S02]  /*7d80*/  FMUL.FTZ R127, R197, R127 ;  /* 0x0000007fc57f7220 */ /* 0x000fe40000410000 */
[C---:B------:R-:W-:Y:S02]  /*7d90*/  FMUL.FTZ R128, R199.reuse, R128 ;  /* 0x00000080c7807220 */ /* 0x040fe40000410000 */
[-C--:B------:R-:W-:Y:S04]  /*7da0*/  HMMA.16816.F32 R12, R188, R206.reuse, R12 ;  /* 0x000000cebc0c723c */ /* 0x080fe8000000180c */
[C---:B------:R-:W-:Y:S02]  /*7db0*/  FMUL.FTZ R129, R199.reuse, R129 ;  /* 0x00000081c7817220 */ /* 0x040fe40000410000 */
[C---:B------:R-:W-:Y:S02]  /*7dc0*/  FMUL.FTZ R130, R200.reuse, R130 ;  /* 0x00000082c8827220 */ /* 0x040fe40000410000 */
[C---:B------:R-:W-:Y:S04]  /*7dd0*/  HMMA.16816.F32 R16, R192.reuse, R206, R16 ;  /* 0x000000cec010723c */ /* 0x040fe80000001810 */
[C---:B------:R-:W-:Y:S02]  /*7de0*/  FMUL.FTZ R131, R200.reuse, R131 ;  /* 0x00000083c8837220 */ /* 0x040fe40000410000 */
[C---:B------:R-:W-:Y:S02]  /*7df0*/  FMUL.FTZ R132, R199.reuse, R132 ;  /* 0x00000084c7847220 */ /* 0x040fe40000410000 */
[-C--:B--2---:R-:W-:Y:S04]  /*7e00*/  HMMA.16816.F32 R68, R192, R180.reuse, R68 ;  /* 0x000000b4c044723c */ /* 0x084fe80000001844 */
        /* <DEDUP_REMOVED lines=8> */
[C---:B------:R-:W-:Y:S01]  /*7e90*/  HMMA.16816.F32 R80, R192.reuse, R182, R80 ;  /* 0x000000b6c050723c */ /* 0x040fe20000001850 */
[----:B------:R-:W1:Y:S03]  /*7ea0*/  LDSM.16.MT88.4 R180, [R239+0x100] ;  /* 0x00010000efb4783b */ /* 0x000e660000004200 */
[C---:B------:R-:W-:Y:S02]  /*7eb0*/  FMUL.FTZ R139, R197.reuse, R139 ;  /* 0x0000008bc58b7220 */ /* 0x040fe40000410000 */
[C---:B------:R-:W-:Y:S02]  /*7ec0*/  FMUL.FTZ R140, R198.reuse, R140 ;  /* 0x0000008cc68c7220 */ /* 0x040fe40000410000 */
[----:B------:R-:W-:Y:S04]  /*7ed0*/  FMUL.FTZ R141, R198, R141 ;  /* 0x0000008dc68d7220 */ /* 0x000fe80000410000 */
[C---:B------:R-:W-:Y:S02]  /*7ee0*/  FMUL.FTZ R142, R197.reuse, R142 ;  /* 0x0000008ec58e7220 */ /* 0x040fe40000410000 */
[----:B------:R-:W-:Y:S02]  /*7ef0*/  FMUL.FTZ R143, R197, R143 ;  /* 0x0000008fc58f7220 */ /* 0x000fe40000410000 */
[C---:B------:R-:W-:Y:S02]  /*7f00*/  FMUL.FTZ R144, R199.reuse, R144 ;  /* 0x00000090c7907220 */ /* 0x040fe40000410000 */
[C---:B------:R-:W-:Y:S02]  /*7f10*/  FMUL.FTZ R145, R199.reuse, R145 ;  /* 0x00000091c7917220 */ /* 0x040fe40000410000 */
[C---:B------:R-:W-:Y:S02]  /*7f20*/  FMUL.FTZ R146, R200.reuse, R146 ;  /* 0x00000092c8927220 */ /* 0x040fe40000410000 */
[----:B------:R-:W-:Y:S02]  /*7f30*/  FMUL.FTZ R147, R200, R147 ;  /* 0x00000093c8937220 */ /* 0x000fe40000410000 */
[--C-:B------:R-:W-:Y:S02]  /*7f40*/  FFMA.FTZ R204, R20, c[0x0][0x2d0], -R216.reuse ;  /* 0x0000b40014cc7a23 */ /* 0x100fe400000108d8 */
[----:B------:R-:W-:Y:S02]  /*7f50*/  FMUL.FTZ R20, R199, R176 ;  /* 0x000000b0c7147220 */ /* 0x000fe40000410000 */
[----:B------:R-:W-:Y:S02]  /*7f60*/  FFMA.FTZ R205, R21, c[0x0][0x2d0], -R216 ;  /* 0x0000b40015cd7a23 */ /* 0x000fe400000108d8 */
[----:B------:R-:W-:Y:S01]  /*7f70*/  FMUL.FTZ R21, R199, R177 ;  /* 0x000000b1c7157220 */ /* 0x000fe20000410000 */
[----:B------:R-:W-:Y:S01]  /*7f80*/  MUFU.EX2 R204, R204 ;  /* 0x000000cc00cc7308 */ /* 0x000fe20000000800 */
[--C-:B------:R-:W-:Y:S02]  /*7f90*/  FFMA.FTZ R206, R22, c[0x0][0x2d0], -R218.reuse ;  /* 0x0000b40016ce7a23 */ /* 0x100fe400000108da */
[C---:B------:R-:W-:Y:S02]  /*7fa0*/  FMUL.FTZ R22, R200.reuse, R178 ;  /* 0x000000b2c8167220 */ /* 0x040fe40000410000 */
[----:B------:R-:W-:Y:S02]  /*7fb0*/  FFMA.FTZ R207, R23, c[0x0][0x2d0], -R218 ;  /* 0x0000b40017cf7a23 */ /* 0x000fe400000108da */
[----:B------:R-:W-:Y:S02]  /*7fc0*/  FMUL.FTZ R23, R200, R179 ;  /* 0x000000b3c8177220 */ /* 0x000fe40000410000 */
[----:B------:R-:W-:Y:S01]  /*7fd0*/  LDSM.16.MT88.4 R176, [R238+0x2100] ;  /* 0x00210000eeb0783b */ /* 0x000fe20000004200 */
[-C--:B-1----:R-:W-:Y:S01]  /*7fe0*/  HMMA.16816.F32 R84, R192, R180.reuse, R84 ;  /* 0x000000b4c054723c */ /* 0x082fe20000001854 */
[----:B------:R-:W-:Y:S02]  /*7ff0*/  MUFU.EX2 R205, R205 ;  /* 0x000000cd00cd7308 */ /* 0x000fe40000000800 */
[C---:B------:R-:W-:Y:S02]  /*8000*/  FMUL.FTZ R148, R198.reuse, R148 ;  /* 0x00000094c6947220 */ /* 0x040fe40000410000 */
[C---:B------:R-:W-:Y:S02]  /*8010*/  FMUL.FTZ R149, R198.reuse, R149 ;  /* 0x00000095c6957220 */ /* 0x040fe40000410000 */
[C---:B------:R-:W-:Y:S01]  /*8020*/  FMUL.FTZ R152, R198.reuse, R152 ;  /* 0x00000098c6987220 */ /* 0x040fe20000410000 */
[C---:B------:R-:W-:Y:S03]  /*8030*/  HMMA.16816.F32 R88, R188.reuse, R180, R88 ;  /* 0x000000b4bc58723c */ /* 0x040fe60000001858 */
[----:B------:R-:W-:Y:S01]  /*8040*/  MUFU.EX2 R206, R206 ;  /* 0x000000ce00ce7308 */ /* 0x000fe20000000800 */
[----:B------:R-:W-:Y:S02]  /*8050*/  FMUL.FTZ R153, R198, R153 ;  /* 0x00000099c6997220 */ /* 0x000fe40000410000 */
[C---:B------:R-:W-:Y:S02]  /*8060*/  FMUL.FTZ R156, R199.reuse, R156 ;  /* 0x0000009cc79c7220 */ /* 0x040fe40000410000 */
[-C--:B------:R-:W-:Y:S04]  /*8070*/  HMMA.16816.F32 R92, R188, R182.reuse, R92 ;  /* 0x000000b6bc5c723c */ /* 0x080fe8000000185c */
[C---:B------:R-:W-:Y:S01]  /*8080*/  FMUL.FTZ R157, R199.reuse, R157 ;  /* 0x0000009dc79d7220 */ /* 0x040fe20000410000 */
[----:B------:R-:W-:Y:S01]  /*8090*/  MUFU.EX2 R207, R207 ;  /* 0x000000cf00cf7308 */ /* 0x000fe20000000800 */
[C---:B------:R-:W-:Y:S02]  /*80a0*/  FMUL.FTZ R158, R200.reuse, R158 ;  /* 0x0000009ec89e7220 */ /* 0x040fe40000410000 */
[C---:B------:R-:W-:Y:S01]  /*80b0*/  HMMA.16816.F32 R96, R192.reuse, R182, R96 ;  /* 0x000000b6c060723c */ /* 0x040fe20000001860 */
[----:B------:R-:W1:Y:S03]  /*80c0*/  LDSM.16.MT88.4 R180, [R238+0x100] ;  /* 0x00010000eeb4783b */ /* 0x000e660000004200 */
[----:B------:R-:W-:Y:S02]  /*80d0*/  FMUL.FTZ R159, R200, R159 ;  /* 0x0000009fc89f7220 */ /* 0x000fe40000410000 */
[C---:B------:R-:W-:Y:S02]  /*80e0*/  FMUL.FTZ R24, R199.reuse, R172 ;  /* 0x000000acc7187220 */ /* 0x040fe40000410000 */
[----:B------:R-:W-:Y:S04]  /*80f0*/  FMUL.FTZ R25, R199, R173 ;  /* 0x000000adc7197220 */ /* 0x000fe80000410000 */
[C---:B------:R-:W-:Y:S02]  /*8100*/  FMUL.FTZ R150, R197.reuse, R150 ;  /* 0x00000096c5967220 */ /* 0x040fe40000410000 */
[C---:B------:R-:W-:Y:S02]  /*8110*/  FMUL.FTZ R151, R197.reuse, R151 ;  /* 0x00000097c5977220 */ /* 0x040fe40000410000 */
[C---:B------:R-:W-:Y:S02]  /*8120*/  FMUL.FTZ R154, R197.reuse, R154 ;  /* 0x0000009ac59a7220 */ /* 0x040fe40000410000 */
[----:B------:R-:W-:Y:S02]  /*8130*/  FMUL.FTZ R155, R197, R155 ;  /* 0x0000009bc59b7220 */ /* 0x000fe40000410000 */
[--C-:B------:R-:W-:Y:S02]  /*8140*/  FFMA.FTZ R220, R26, c[0x0][0x2d0], -R231.reuse ;  /* 0x0000b4001adc7a23 */ /* 0x100fe400000108e7 */
[C---:B------:R-:W-:Y:S02]  /*8150*/  FMUL.FTZ R26, R200.reuse, R174 ;  /* 0x000000aec81a7220 */ /* 0x040fe40000410000 */
[----:B------:R-:W-:Y:S02]  /*8160*/  FFMA.FTZ R222, R27, c[0x0][0x2d0], -R231 ;  /* 0x0000b4001bde7a23 */ /* 0x000fe400000108e7 */
[----:B------:R-:W-:Y:S01]  /*8170*/  FMUL.FTZ R27, R200, R175 ;  /* 0x000000afc81b7220 */ /* 0x000fe20000410000 */
[----:B------:R-:W-:Y:S01]  /*8180*/  MUFU.EX2 R220, R220 ;  /* 0x000000dc00dc7308 */ /* 0x000fe20000000800 */
[--C-:B------:R-:W-:Y:S02]  /*8190*/  FFMA.FTZ R215, R32, c[0x0][0x2d0], -R216.reuse ;  /* 0x0000b40020d77a23 */ /* 0x100fe400000108d8 */
[----:B------:R-:W-:Y:S02]  /*81a0*/  FFMA.FTZ R216, R33, c[0x0][0x2d0], -R216 ;  /* 0x0000b40021d87a23 */ /* 0x000fe400000108d8 */
[----:B------:R-:W-:Y:S02]  /*81b0*/  FMUL.FTZ R33, R196, c[0x0][0x2d0] ;  /* 0x0000b400c4217a20 */ /* 0x000fe40000410000 */
[----:B------:R-:W-:Y:S02]  /*81c0*/  FFMA.FTZ R217, R34, c[0x0][0x2d0], -R218 ;  /* 0x0000b40022d97a23 */ /* 0x000fe400000108da */
[--C-:B------:R-:W-:Y:S01]  /*81d0*/  FFMA.FTZ R186, R48, c[0x0][0x2d0], -R33.reuse ;  /* 0x0000b40030ba7a23 */ /* 0x100fe20000010821 */
[----:B------:R-:W-:Y:S01]  /*81e0*/  MUFU.EX2 R215, R215 ;  /* 0x000000d700d77308 */ /* 0x000fe20000000800 */
[--C-:B------:R-:W-:Y:S02]  /*81f0*/  FFMA.FTZ R185, R49, c[0x0][0x2d0], -R33.reuse ;  /* 0x0000b40031b97a23 */ /* 0x100fe40000010821 */
[--C-:B------:R-:W-:Y:S01]  /*8200*/  FFMA.FTZ R184, R52, c[0x0][0x2d0], -R33.reuse ;  /* 0x0000b40034b87a23 */ /* 0x100fe20000010821 */
[-C--:B-1----:R-:W-:Y:S03]  /*8210*/  HMMA.16816.F32 R100, R192, R180.reuse, R100 ;  /* 0x000000b4c064723c */ /* 0x082fe60000001864 */
[--C-:B------:R-:W-:Y:S02]  /*8220*/  FFMA.FTZ R187, R37, c[0x0][0x2d0], -R33.reuse ;  /* 0x0000b40025bb7a23 */ /* 0x100fe40000010821 */
[----:B------:R-:W-:Y:S01]  /*8230*/  FMUL.FTZ R37, R2, c[0x0][0x2d0] ;  /* 0x0000b40002257a20 */ /* 0x000fe20000410000 */
[----:B------:R-:W-:Y:S01]  /*8240*/  MUFU.EX2 R186, R186 ;  /* 0x000000ba00ba7308 */ /* 0x000fe20000000800 */
[----:B------:R-:W-:Y:S01]  /*8250*/  FFMA.FTZ R32, R36, c[0x0][0x2d0], -R33 ;  /* 0x0000b40024207a23 */ /* 0x000fe20000010821 */
[C---:B------:R-:W-:Y:S04]  /*8260*/  HMMA.16816.F32 R104, R188.reuse, R180, R104 ;  /* 0x000000b4bc68723c */ /* 0x040fe80000001868 */
[----:B------:R-:W-:Y:S01]  /*8270*/  FMUL.FTZ R36, R3, c[0x0][0x2d0] ;  /* 0x0000b40003247a20 */ /* 0x000fe20000410000 */
[----:B------:R-:W-:Y:S01]  /*8280*/  MOV R173, R32 ;  /* 0x0000002000ad7202 */ /* 0x000fe20000000f00 */
[----:B------:R-:W-:Y:S02]  /*8290*/  FMUL.FTZ R32, R198, R168 ;  /* 0x000000a8c6207220 */ /* 0x000fe40000410000 */
[-C--:B------:R-:W-:Y:S01]  /*82a0*/  HMMA.16816.F32 R108, R188, R182.reuse, R108 ;  /* 0x000000b6bc6c723c */ /* 0x080fe2000000186c */
[----:B------:R-:W-:Y:S03]  /*82b0*/  MUFU.EX2 R216, R216 ;  /* 0x000000d800d87308 */ /* 0x000fe60000000800 */
[--C-:B------:R-:W-:Y:S02]  /*82c0*/  FFMA.FTZ R52, R50, c[0x0][0x2d0], -R36.reuse ;  /* 0x0000b40032347a23 */ /* 0x100fe40000010824 */
[--C-:B------:R-:W-:Y:S02]  /*82d0*/  FFMA.FTZ R175, R66, c[0x0][0x2d0], -R36.reuse ;  /* 0x0000b40042af7a23 */ /* 0x100fe40000010824 */
[C---:B------:R-:W-:Y:S01]  /*82e0*/  HMMA.16816.F32 R112, R192.reuse, R182, R112 ;  /* 0x000000b6c070723c */ /* 0x040fe20000001870 */
[----:B------:R-:W1:Y:S02]  /*82f0*/  LDSM.16.MT88.4 R180, [R246+0x2100] ;  /* 0x00210000f6b4783b */ /* 0x000e640000004200 */
[----:B------:R-:W-:Y:S01]  /*8300*/  MUFU.EX2 R173, R173 ;  /* 0x000000ad00ad7308 */ /* 0x000fe20000000800 */
[----:B------:R-:W-:Y:S02]  /*8310*/  FFMA.FTZ R174, R67, c[0x0][0x2d0], -R36 ;  /* 0x0000b40043ae7a23 */ /* 0x000fe40000010824 */
[--C-:B------:R-:W-:Y:S02]  /*8320*/  FFMA.FTZ R28, R28, c[0x0][0x2d0], -R37.reuse ;  /* 0x0000b4001c1c7a23 */ /* 0x100fe40000010825 */
[----:B------:R-:W-:Y:S04]  /*8330*/  FFMA.FTZ R218, R35, c[0x0][0x2d0], -R218 ;  /* 0x0000b40023da7a23 */ /* 0x000fe800000108da */
[----:B------:R-:W-:Y:S01]  /*8340*/  FMUL.FTZ R35, R197, R171 ;  /* 0x000000abc5237220 */ /* 0x000fe20000410000 */
[----:B------:R2:W-:Y:S01]  /*8350*/  MUFU.EX2 R172, R28 ;  /* 0x0000001c00ac7308 */ /* 0x0005e20000000800 */
[--C-:B------:R-:W-:Y:S02]  /*8360*/  FFMA.FTZ R171, R51, c[0x0][0x2d0], -R36.reuse ;  /* 0x0000b40033ab7a23 */ /* 0x100fe40000010824 */
[----:B------:R-:W-:Y:S01]  /*8370*/  LDSM.16.MT88.4 R48, [R246+0x900] ;  /* 0x00090000f630783b */ /* 0x000fe20000004200 */
[----:B------:R-:W-:Y:S02]  /*8380*/  FMUL.FTZ R34, R197, R170 ;  /* 0x000000aac5227220 */ /* 0x000fe40000410000 */
[----:B------:R-:W-:Y:S02]  /*8390*/  FFMA.FTZ R168, R29, c[0x0][0x2d0], -R37 ;  /* 0x0000b4001da87a23 */ /* 0x000fe40000010825 */
[----:B------:R-:W-:Y:S02]  /*83a0*/  FMUL.FTZ R37, R198, R165 ;  /* 0x000000a5c6257220 */ /* 0x000fe40000410000 */
[----:B------:R-:W-:Y:S01]  /*83b0*/  FMUL.FTZ R29, R199, R161 ;  /* 0x000000a1c71d7220 */ /* 0x000fe20000410000 */
[----:B------:R-:W-:Y:S01]  /*83c0*/  MUFU.EX2 R217, R217 ;  /* 0x000000d900d97308 */ /* 0x000fe20000000800 */
[--C-:B------:R-:W-:Y:S02]  /*83d0*/  FFMA.FTZ R170, R31, c[0x0][0x2d0], -R231.reuse ;  /* 0x0000b4001faa7a23 */ /* 0x100fe400000108e7 */
[----:B------:R-:W-:Y:S07]  /*83e0*/  FMUL.FTZ R31, R200, R163 ;  /* 0x000000a3c81f7220 */ /* 0x000fee0000410000 */
[----:B------:R-:W3:Y:S01]  /*83f0*/  MUFU.EX2 R218, R218 ;  /* 0x000000da00da7308 */ /* 0x000ee20000000800 */
[----:B--2---:R-:W-:Y:S02]  /*8400*/  FMUL.FTZ R28, R199, R160 ;  /* 0x000000a0c71c7220 */ /* 0x004fe40000410000 */
[----:B------:R-:W-:Y:S01]  /*8410*/  FFMA.FTZ R160, R63, c[0x0][0x2d0], -R231 ;  /* 0x0000b4003fa07a23 */ /* 0x000fe200000108e7 */
[-C--:B-1----:R-:W-:Y:S06]  /*8420*/  HMMA.16816.F32 R116, R192, R180.reuse, R116 ;  /* 0x000000b4c074723c */ /* 0x082fec0000001874 */
[----:B------:R-:W1:Y:S02]  /*8430*/  MUFU.EX2 R222, R222 ;  /* 0x000000de00de7308 */ /* 0x000e640000000800 */
[C---:B------:R-:W-:Y:S08]  /*8440*/  HMMA.16816.F32 R120, R188.reuse, R180, R120 ;  /* 0x000000b4bc78723c */ /* 0x040ff00000001878 */
[----:B------:R-:W2:Y:S01]  /*8450*/  MUFU.EX2 R168, R168 ;  /* 0x000000a800a87308 */ /* 0x000ea20000000800 */
[-C--:B------:R-:W-:Y:S09]  /*8460*/  HMMA.16816.F32 R124, R188, R182.reuse, R124 ;  /* 0x000000b6bc7c723c */ /* 0x080ff2000000187c */
[----:B------:R-:W-:Y:S01]  /*8470*/  MUFU.EX2 R170, R170 ;  /* 0x000000aa00aa7308 */ /* 0x000fe20000000800 */
[C---:B------:R-:W-:Y:S01]  /*8480*/  HMMA.16816.F32 R128, R192.reuse, R182, R128 ;  /* 0x000000b6c080723c */ /* 0x040fe20000001880 */
[----:B------:R-:W4:Y:S07]  /*8490*/  LDSM.16.MT88.4 R180, [R240+0x2100] ;  /* 0x00210000f0b4783b */ /* 0x000f2e0000004200 */
[-C--:B----4-:R-:W-:Y:S08]  /*84a0*/  HMMA.16816.F32 R132, R192, R180.reuse, R132 ;  /* 0x000000b4c084723c */ /* 0x090ff00000001884 */
[C---:B------:R-:W-:Y:S08]  /*84b0*/  HMMA.16816.F32 R136, R188.reuse, R180, R136 ;  /* 0x000000b4bc88723c */ /* 0x040ff00000001888 */
[-C--:B------:R-:W-:Y:S08]  /*84c0*/  HMMA.16816.F32 R140, R188, R182.reuse, R140 ;  /* 0x000000b6bc8c723c */ /* 0x080ff0000000188c */
[C---:B------:R-:W-:Y:S01]  /*84d0*/  HMMA.16816.F32 R144, R192.reuse, R182, R144 ;  /* 0x000000b6c090723c */ /* 0x040fe20000001890 */
[----:B------:R-:W4:Y:S07]  /*84e0*/  LDSM.16.MT88.4 R180, [R239+0x2100] ;  /* 0x00210000efb4783b */ /* 0x000f2e0000004200 */
[-C--:B----4-:R-:W-:Y:S08]  /*84f0*/  HMMA.16816.F32 R20, R192, R180.reuse, R20 ;  /* 0x000000b4c014723c */ /* 0x090ff00000001814 */
[C---:B------:R-:W-:Y:S07]  /*8500*/  HMMA.16816.F32 R148, R188.reuse, R180, R148 ;  /* 0x000000b4bc94723c */ /* 0x040fee0000001894 */
[--C-:B------:R-:W-:Y:S01]  /*8510*/  FFMA.FTZ R181, R64, c[0x0][0x2d0], -R33.reuse ;  /* 0x0000b40040b57a23 */ /* 0x100fe20000010821 */
[-C--:B------:R-:W-:Y:S04]  /*8520*/  HMMA.16816.F32 R152, R188, R182.reuse, R152 ;  /* 0x000000b6bc98723c */ /* 0x080fe80000001898 */
[--C-:B------:R-:W-:Y:S02]  /*8530*/  FFMA.FTZ R180, R65, c[0x0][0x2d0], -R33.reuse ;  /* 0x0000b40041b47a23 */ /* 0x100fe40000010821 */
[--C-:B------:R-:W-:Y:S02]  /*8540*/  FFMA.FTZ R65, R38, c[0x0][0x2d0], -R36.reuse ;  /* 0x0000b40026417a23 */ /* 0x100fe40000010824 */
[C---:B------:R-:W-:Y:S04]  /*8550*/  HMMA.16816.F32 R156, R192.reuse, R182, R156 ;  /* 0x000000b6c09c723c */ /* 0x040fe8000000189c */
[--C-:B------:R-:W-:Y:S02]  /*8560*/  FFMA.FTZ R64, R54, c[0x0][0x2d0], -R36.reuse ;  /* 0x0000b40036407a23 */ /* 0x100fe40000010824 */
[--C-:B------:R-:W-:Y:S02]  /*8570*/  FFMA.FTZ R38, R39, c[0x0][0x2d0], -R36.reuse ;  /* 0x0000b40027267a23 */ /* 0x100fe40000010824 */
[-C--:B------:R-:W-:Y:S04]  /*8580*/  HMMA.16816.F32 R24, R192, R176.reuse, R24 ;  /* 0x000000b0c018723c */ /* 0x080fe80000001818 */
[----:B------:R-:W-:Y:S01]  /*8590*/  FFMA.FTZ R183, R53, c[0x0][0x2d0], -R33 ;  /* 0x0000b40035b77a23 */ /* 0x000fe20000010821 */
[----:B------:R-:W-:Y:S01]  /*85a0*/  MOV R165, R38 ;  /* 0x0000002600a57202 */ /* 0x000fe20000000f00 */
[C---:B------:R-:W-:Y:S02]  /*85b0*/  FMUL.FTZ R33, R198.reuse, R169 ;  /* 0x000000a9c6217220 */ /* 0x040fe40000410000 */
[----:B------:R-:W-:Y:S04]  /*85c0*/  FFMA.FTZ R182, R55, c[0x0][0x2d0], -R36 ;  /* 0x0000b40037b67a23 */ /* 0x000fe80000010824 */
[----:B------:R-:W-:Y:S01]  /*85d0*/  FMUL.FTZ R36, R198, R164 ;  /* 0x000000a4c6247220 */ /* 0x000fe20000410000 */
[C---:B------:R-:W-:Y:S04]  /*85e0*/  HMMA.16816.F32 R32, R188.reuse, R176, R32 ;  /* 0x000000b0bc20723c */ /* 0x040fe80000001820 */
[C---:B------:R-:W-:Y:S02]  /*85f0*/  FMUL.FTZ R38, R197.reuse, R166 ;  /* 0x000000a6c5267220 */ /* 0x040fe40000410000 */
[----:B------:R-:W-:Y:S01]  /*8600*/  FMUL.FTZ R39, R197, R167 ;  /* 0x000000a7c5277220 */ /* 0x000fe20000410000 */
[----:B------:R-:W-:Y:S01]  /*8610*/  MOV R167, R52 ;  /* 0x0000003400a77202 */ /* 0x000fe20000000f00 */
[--C-:B------:R-:W-:Y:S01]  /*8620*/  FFMA.FTZ R169, R30, c[0x0][0x2d0], -R231.reuse ;  /* 0x0000b4001ea97a23 */ /* 0x100fe200000108e7 */
[----:B------:R-:W4:Y:S03]  /*8630*/  LDSM.16.MT88.4 R52, [R240+0x900] ;  /* 0x00090000f034783b */ /* 0x000f260000004200 */
[----:B------:R-:W-:Y:S01]  /*8640*/  FMUL.FTZ R30, R200, R162 ;  /* 0x000000a2c81e7220 */ /* 0x000fe20000410000 */
[-C--:B------:R-:W-:Y:S01]  /*8650*/  HMMA.16816.F32 R36, R188, R178.reuse, R36 ;  /* 0x000000b2bc24723c */ /* 0x080fe20000001824 */
[----:B------:R-:W-:Y:S02]  /*8660*/  MUFU.EX2 R189, R187 ;  /* 0x000000bb00bd7308 */ /* 0x000fe40000000800 */
[----:B------:R-:W-:Y:S04]  /*8670*/  FFMA.FTZ R162, R62, c[0x0][0x2d0], -R231 ;  /* 0x0000b4003ea27a23 */ /* 0x000fe800000108e7 */
[----:B------:R-:W-:Y:S01]  /*8680*/  FMUL.FTZ R191, R2, c[0x0][0x2d0] ;  /* 0x0000b40002bf7a20 */ /* 0x000fe20000410000 */
[----:B------:R-:W-:Y:S01]  /*8690*/  HMMA.16816.F32 R28, R192, R178, R28 ;  /* 0x000000b2c01c723c */ /* 0x000fe2000000181c */
[----:B------:R-:W5:Y:S02]  /*86a0*/  LDL.LU R179, [R1+0x20] ;  /* 0x0000200001b37983 */ /* 0x000f640000300800 */
[----:B------:R-:W2:Y:S01]  /*86b0*/  MUFU.EX2 R169, R169 ;  /* 0x000000a900a97308 */ /* 0x000ea20000000800 */
[----:B------:R-:W-:Y:S01]  /*86c0*/  FFMA.FTZ R164, R57, c[0x0][0x2d0], -R191 ;  /* 0x0000b40039a47a23 */ /* 0x000fe200000108bf */
[----:B------:R-:W5:Y:S01]  /*86d0*/  LDL.LU R178, [R1+0x1c] ;  /* 0x00001c0001b27983 */ /* 0x000f620000300800 */
[----:B------:R-:W-:Y:S01]  /*86e0*/  FFMA.FTZ R57, R43, c[0x0][0x2d0], -R231 ;  /* 0x0000b4002b397a23 */ /* 0x000fe200000108e7 */
[----:B---3--:R-:W-:Y:S01]  /*86f0*/  F2FP.PACK_AB R43, R218, R217 ;  /* 0x000000d9da2b723e */ /* 0x008fe200000000ff */
[----:B------:R-:W-:Y:S01]  /*8700*/  FFMA.FTZ R161, R61, c[0x0][0x2d0], -R191 ;  /* 0x0000b4003da17a23 */ /* 0x000fe200000108bf */
[----:B------:R-:W-:Y:S03]  /*8710*/  MOV R190, R165 ;  /* 0x000000a500be7202 */ /* 0x000fe60000000f00 */
[----:B------:R-:W-:Y:S01]  /*8720*/  FFMA.FTZ R61, R42, c[0x0][0x2d0], -R231 ;  /* 0x0000b4002a3d7a23 */ /* 0x000fe200000108e7 */
[----:B------:R-:W-:Y:S01]  /*8730*/  F2FP.PACK_AB R42, R216, R215 ;  /* 0x000000d7d82a723e */ /* 0x000fe200000000ff */
[--C-:B------:R-:W-:Y:S01]  /*8740*/  FFMA.FTZ R177, R40, c[0x0][0x2d0], -R191.reuse ;  /* 0x0000b40028b17a23 */ /* 0x100fe200000108bf */
[----:B------:R-:W-:Y:S01]  /*8750*/  F2FP.PACK_AB R40, R205, R204 ;  /* 0x000000cccd28723e */ /* 0x000fe200000000ff */
[--C-:B------:R-:W-:Y:S01]  /*8760*/  FFMA.FTZ R176, R41, c[0x0][0x2d0], -R191.reuse ;  /* 0x0000b40029b07a23 */ /* 0x100fe200000108bf */
[----:B------:R-:W-:Y:S01]  /*8770*/  F2FP.PACK_AB R41, R207, R206 ;  /* 0x000000cecf29723e */ /* 0x000fe200000000ff */
[----:B------:R3:W-:Y:S01]  /*8780*/  MUFU.EX2 R192, R65 ;  /* 0x0000004100c07308 */ /* 0x0007e20000000800 */
[--C-:B------:R-:W-:Y:S01]  /*8790*/  FFMA.FTZ R67, R44, c[0x0][0x2d0], -R191.reuse ;  /* 0x0000b4002c437a23 */ /* 0x100fe200000108bf */
[----:B------:R-:W-:Y:S01]  /*87a0*/  F2FP.PACK_AB R44, R219, R221 ;  /* 0x000000dddb2c723e */ /* 0x000fe200000000ff */
[----:B------:R-:W-:Y:S01]  /*87b0*/  FFMA.FTZ R66, R45, c[0x0][0x2d0], -R191 ;  /* 0x0000b4002d427a23 */ /* 0x000fe200000108bf */
[----:B-1----:R-:W-:Y:S01]  /*87c0*/  F2FP.PACK_AB R45, R222, R220 ;  /* 0x000000dcde2d723e */ /* 0x002fe200000000ff */
[----:B------:R-:W-:Y:S01]  /*87d0*/  FFMA.FTZ R165, R59, c[0x0][0x2d0], -R231 ;  /* 0x0000b4003ba57a23 */ /* 0x000fe200000108e7 */
[-C--:B------:R-:W-:Y:S04]  /*87e0*/  HMMA.16816.F32 R4, R40, R48.reuse, R4 ;  /* 0x000000302804723c */ /* 0x080fe80000001804 */
[----:B------:R-:W-:Y:S01]  /*87f0*/  MUFU.EX2 R62, R67 ;  /* 0x00000043003e7308 */ /* 0x000fe20000000800 */
[----:B------:R-:W-:Y:S02]  /*8800*/  FFMA.FTZ R166, R56, c[0x0][0x2d0], -R191 ;  /* 0x0000b40038a67a23 */ /* 0x000fe400000108bf */
[----:B------:R-:W-:Y:S01]  /*8810*/  FFMA.FTZ R56, R46, c[0x0][0x2d0], -R231 ;  /* 0x0000b4002e387a23 */ /* 0x000fe200000108e7 */
[----:B--2---:R-:W-:Y:S01]  /*8820*/  F2FP.PACK_AB R46, R168, R172 ;  /* 0x000000aca82e723e */ /* 0x004fe200000000ff */
[----:B------:R-:W-:Y:S03]  /*8830*/  FFMA.FTZ R163, R60, c[0x0][0x2d0], -R191 ;  /* 0x0000b4003ca37a23 */ /* 0x000fe600000108bf */
[--C-:B------:R-:W-:Y:S01]  /*8840*/  FFMA.FTZ R60, R47, c[0x0][0x2d0], -R231.reuse ;  /* 0x0000b4002f3c7a23 */ /* 0x100fe200000108e7 */
[----:B------:R-:W-:Y:S01]  /*8850*/  F2FP.PACK_AB R47, R170, R169 ;  /* 0x000000a9aa2f723e */ /* 0x000fe200000000ff */
[----:B------:R-:W-:Y:S01]  /*8860*/  MUFU.EX2 R195, R66 ;  /* 0x0000004200c37308 */ /* 0x000fe20000000800 */
[----:B------:R-:W-:Y:S01]  /*8870*/  MOV R191, R167 ;  /* 0x000000a700bf7202 */ /* 0x000fe20000000f00 */
[----:B------:R-:W-:Y:S01]  /*8880*/  FFMA.FTZ R167, R58, c[0x0][0x2d0], -R231 ;  /* 0x0000b4003aa77a23 */ /* 0x000fe200000108e7 */
[----:B---3--:R-:W2:Y:S03]  /*8890*/  LDL.LU R65, [R1+0x18] ;  /* 0x0000180001417983 */ /* 0x008ea60000300800 */
[C---:B------:R-:W-:Y:S01]  /*88a0*/  HMMA.16816.F32 R8, R44.reuse, R48, R8 ;  /* 0x000000302c08723c */ /* 0x040fe20000001808 */
[----:B------:R-:W3:Y:S03]  /*88b0*/  LDL.LU R63, [R1+0x14] ;  /* 0x00001400013f7983 */ /* 0x000ee60000300800 */
[----:B------:R-:W-:Y:S04]  /*88c0*/  MUFU.EX2 R60, R60 ;  /* 0x0000003c003c7308 */ /* 0x000fe80000000800 */
[-C--:B------:R-:W-:Y:S06]  /*88d0*/  HMMA.16816.F32 R12, R44, R50.reuse, R12 ;  /* 0x000000322c0c723c */ /* 0x080fec000000180c */
[----:B------:R-:W-:Y:S02]  /*88e0*/  MUFU.EX2 R187, R191 ;  /* 0x000000bf00bb7308 */ /* 0x000fe40000000800 */
[C---:B------:R-:W-:Y:S01]  /*88f0*/  HMMA.16816.F32 R16, R40.reuse, R50, R16 ;  /* 0x000000322810723c */ /* 0x040fe20000001810 */
[----:B------:R-:W1:Y:S07]  /*8900*/  LDSM.16.MT88.4 R48, [R239+0x900] ;  /* 0x00090000ef30783b */ /* 0x000e6e0000004200 */
[-C--:B----4-:R-:W-:Y:S01]  /*8910*/  HMMA.16816.F32 R68, R40, R52.reuse, R68 ;  /* 0x000000342844723c */ /* 0x090fe20000001844 */
[----:B------:R-:W-:Y:S07]  /*8920*/  MUFU.EX2 R191, R56 ;  /* 0x0000003800bf7308 */ /* 0x000fee0000000800 */
[C---:B------:R-:W-:Y:S03]  /*8930*/  HMMA.16816.F32 R72, R44.reuse, R52, R72 ;  /* 0x000000342c48723c */ /* 0x040fe60000001848 */
[----:B------:R-:W-:Y:S05]  /*8940*/  MUFU.EX2 R231, R171 ;  /* 0x000000ab00e77308 */ /* 0x000fea0000000800 */
[-C--:B------:R-:W-:Y:S05]  /*8950*/  HMMA.16816.F32 R76, R44, R54.reuse, R76 ;  /* 0x000000362c4c723c */ /* 0x080fea000000184c */
[----:B------:R4:W-:Y:S03]  /*8960*/  MUFU.EX2 R171, R57 ;  /* 0x0000003900ab7308 */ /* 0x0009e60000000800 */
[C---:B------:R-:W-:Y:S01]  /*8970*/  HMMA.16816.F32 R80, R40.reuse, R54, R80 ;  /* 0x000000362850723c */ /* 0x040fe20000001850 */
[----:B------:R-:W4:Y:S06]  /*8980*/  LDSM.16.MT88.4 R52, [R238+0x900] ;  /* 0x00090000ee34783b */ /* 0x000f2c0000004200 */
[----:B------:R-:W-:Y:S01]  /*8990*/  MUFU.EX2 R188, R190 ;  /* 0x000000be00bc7308 */ /* 0x000fe20000000800 */
[-C--:B-1----:R-:W-:Y:S08]  /*89a0*/  HMMA.16816.F32 R84, R40, R48.reuse, R84 ;  /* 0x000000302854723c */ /* 0x082ff00000001854 */
[C---:B------:R-:W-:Y:S01]  /*89b0*/  HMMA.16816.F32 R88, R44.reuse, R48, R88 ;  /* 0x000000302c58723c */ /* 0x040fe20000001858 */
[----:B------:R-:W-:Y:S01]  /*89c0*/  MUFU.EX2 R190, R61 ;  /* 0x0000003d00be7308 */ /* 0x000fe20000000800 */
[----:B----4-:R-:W-:Y:S06]  /*89d0*/  LDSM.16.MT88.4 R56, [R240+0x1100] ;  /* 0x00110000f038783b */ /* 0x010fec0000004200 */
[-C--:B------:R-:W-:Y:S03]  /*89e0*/  HMMA.16816.F32 R92, R44, R50.reuse, R92 ;  /* 0x000000322c5c723c */ /* 0x080fe6000000185c */
[----:B------:R-:W-:Y:S05]  /*89f0*/  MUFU.EX2 R194, R185 ;  /* 0x000000b900c27308 */ /* 0x000fea0000000800 */
[C---:B------:R-:W-:Y:S01]  /*8a00*/  HMMA.16816.F32 R96, R40.reuse, R50, R96 ;  /* 0x000000322860723c */ /* 0x040fe20000001860 */
[----:B------:R-:W1:Y:S04]  /*8a10*/  LDSM.16.MT88.4 R48, [R246+0x2900] ;  /* 0x00290000f630783b */ /* 0x000e680000004200 */
[----:B------:R-:W-:Y:S03]  /*8a20*/  MUFU.EX2 R193, R177 ;  /* 0x000000b100c17308 */ /* 0x000fe60000000800 */
[-C--:B------:R-:W-:Y:S07]  /*8a30*/  HMMA.16816.F32 R100, R40, R52.reuse, R100 ;  /* 0x000000342864723c */ /* 0x080fee0000001864 */
[----:B------:R-:W4:Y:S01]  /*8a40*/  MUFU.EX2 R185, R176 ;  /* 0x000000b000b97308 */ /* 0x000f220000000800 */
[C---:B------:R-:W-:Y:S08]  /*8a50*/  HMMA.16816.F32 R104, R44.reuse, R52, R104 ;  /* 0x000000342c68723c */ /* 0x040ff00000001868 */
[-C--:B------:R-:W-:Y:S01]  /*8a60*/  HMMA.16816.F32 R108, R44, R54.reuse, R108 ;  /* 0x000000362c6c723c */ /* 0x080fe2000000186c */
[----:B------:R-:W-:Y:S07]  /*8a70*/  MUFU.EX2 R163, R163 ;  /* 0x000000a300a37308 */ /* 0x000fee0000000800 */
[C---:B------:R-:W-:Y:S01]  /*8a80*/  HMMA.16816.F32 R112, R40.reuse, R54, R112 ;  /* 0x000000362870723c */ /* 0x040fe20000001870 */
[----:B------:R-:W4:Y:S07]  /*8a90*/  LDSM.16.MT88.4 R52, [R240+0x2900] ;  /* 0x00290000f034783b */ /* 0x000f2e0000004200 */
[-C--:B-1----:R-:W-:Y:S08]  /*8aa0*/  HMMA.16816.F32 R116, R40, R48.reuse, R116 ;  /* 0x000000302874723c */ /* 0x082ff00000001874 */
[C---:B------:R-:W-:Y:S08]  /*8ab0*/  HMMA.16816.F32 R120, R44.reuse, R48, R120 ;  /* 0x000000302c78723c */ /* 0x040ff00000001878 */
[-C--:B------:R-:W-:Y:S08]  /*8ac0*/  HMMA.16816.F32 R124, R44, R50.reuse, R124 ;  /* 0x000000322c7c723c */ /* 0x080ff0000000187c */
[C---:B------:R-:W-:Y:S01]  /*8ad0*/  HMMA.16816.F32 R128, R40.reuse, R50, R128 ;  /* 0x000000322880723c */ /* 0x040fe20000001880 */
[----:B------:R-:W1:Y:S07]  /*8ae0*/  LDSM.16.MT88.4 R48, [R239+0x2900] ;  /* 0x00290000ef30783b */ /* 0x000e6e0000004200 */
[-C--:B----4-:R-:W-:Y:S08]  /*8af0*/  HMMA.16816.F32 R132, R40, R52.reuse, R132 ;  /* 0x000000342884723c */ /* 0x090ff00000001884 */
[C---:B------:R-:W-:Y:S08]  /*8b00*/  HMMA.16816.F32 R136, R44.reuse, R52, R136 ;  /* 0x000000342c88723c */ /* 0x040ff00000001888 */
[-C--:B------:R-:W-:Y:S08]  /*8b10*/  HMMA.16816.F32 R140, R44, R54.reuse, R140 ;  /* 0x000000362c8c723c */ /* 0x080ff0000000188c */
        /* <DEDUP_REMOVED lines=9> */
[-C--:B------:R-:W-:Y:S07]  /*8bb0*/  HMMA.16816.F32 R36, R44, R54.reuse, R36 ;  /* 0x000000362c24723c */ /* 0x080fee0000001824 */
[----:B------:R-:W-:Y:S01]  /*8bc0*/  F2FP.PACK_AB R44, R185, R193 ;  /* 0x000000c1b92c723e */ /* 0x000fe200000000ff */
[----:B------:R-:W-:Y:S01]  /*8bd0*/  HMMA.16816.F32 R28, R40, R54, R28 ;  /* 0x00000036281c723c */ /* 0x000fe2000000181c */
[----:B------:R-:W4:Y:S03]  /*8be0*/  LDSM.16.MT88.4 R52, [R239+0x1100] ;  /* 0x00110000ef34783b */ /* 0x000f260000004200 */
[----:B------:R-:W-:Y:S02]  /*8bf0*/  F2FP.PACK_AB R45, R171, R190 ;  /* 0x000000beab2d723e */ /* 0x000fe400000000ff */
[----:B------:R-:W-:Y:S02]  /*8c00*/  F2FP.PACK_AB R46, R195, R62 ;  /* 0x0000003ec32e723e */ /* 0x000fe400000000ff */
[----:B------:R-:W-:Y:S04]  /*8c10*/  F2FP.PACK_AB R40, R189, R173 ;  /* 0x000000adbd28723e */ /* 0x000fe800000000ff */
[----:B------:R-:W-:Y:S02]  /*8c20*/  F2FP.PACK_AB R41, R188, R192 ;  /* 0x000000c0bc29723e */ /* 0x000fe400000000ff */
[----:B------:R-:W-:Y:S01]  /*8c30*/  F2FP.PACK_AB R42, R194, R186 ;  /* 0x000000bac22a723e */ /* 0x000fe200000000ff */
[----:B-----5:R-:W-:Y:S01]  /*8c40*/  FFMA.FTZ R224, R199, R179, R224 ;  /* 0x000000b3c7e07223 */ /* 0x020fe200000100e0 */
[----:B------:R-:W-:Y:S01]  /*8c50*/  F2FP.PACK_AB R43, R231, R187 ;  /* 0x000000bbe72b723e */ /* 0x000fe200000000ff */
[----:B------:R5:W-:Y:S01]  /*8c60*/  MUFU.EX2 R199, R64 ;  /* 0x0000004000c77308 */ /* 0x000be20000000800 */
[----:B------:R-:W-:Y:S02]  /*8c70*/  FFMA.FTZ R227, R200, R178, R227 ;  /* 0x000000b2c8e37223 */ /* 0x000fe400000100e3 */
[----:B------:R-:W-:Y:S02]  /*8c80*/  FADD.FTZ R176, R225, R224 ;  /* 0x000000e0e1b07221 */ /* 0x000fe40000010000 */
[----:B------:R-:W-:Y:S01]  /*8c90*/  FADD.FTZ R177, R223, R227 ;  /* 0x000000e3dfb17221 */ /* 0x000fe20000010000 */
[-C--:B-1----:R-:W-:Y:S03]  /*8ca0*/  HMMA.16816.F32 R4, R40, R48.reuse, R4 ;  /* 0x000000302804723c */ /* 0x082fe60000001804 */
[----:B------:R-:W-:Y:S01]  /*8cb0*/  MOV R227, R60 ;  /* 0x0000003c00e37202 */ /* 0x000fe20000000f00 */
[----:B------:R-:W-:Y:S01]  /*8cc0*/  MUFU.EX2 R200, R182 ;  /* 0x000000b600c87308 */ /* 0x000fe20000000800 */
[----:B------:R-:W-:Y:S01]  /*8cd0*/  FADD.FTZ R177, R209, R177 ;  /* 0x000000b1d1b17221 */ /* 0x000fe20000010000 */
[----:B------:R-:W-:Y:S01]  /*8ce0*/  MOV R209, R195 ;  /* 0x000000c300d17202 */ /* 0x000fe20000000f00 */
[----:B------:R-:W-:Y:S01]  /*8cf0*/  FADD.FTZ R176, R210, R176 ;  /* 0x000000b0d2b07221 */ /* 0x000fe20000010000 */
[----:B------:R-:W-:Y:S01]  /*8d00*/  F2FP.PACK_AB R47, R227, R191 ;  /* 0x000000bfe32f723e */ /* 0x000fe200000000ff */
[----:B------:R-:W-:Y:S03]  /*8d10*/  FADD.FTZ R211, R211, R177 ;  /* 0x000000b1d3d37221 */ /* 0x000fe60000010000 */
[----:B------:R-:W-:Y:S01]  /*8d20*/  MOV R177, R189 ;  /* 0x000000bd00b17202 */ /* 0x000fe20000000f00 */
[----:B------:R-:W-:Y:S01]  /*8d30*/  FADD.FTZ R208, R208, R176 ;  /* 0x000000b0d0d07221 */ /* 0x000fe20000010000 */
[----:B------:R-:W-:Y:S01]  /*8d40*/  MUFU.EX2 R223, R181 ;  /* 0x000000b500df7308 */ /* 0x000fe20000000800 */
[C---:B------:R-:W-:Y:S04]  /*8d50*/  HMMA.16816.F32 R8, R44.reuse, R48, R8 ;  /* 0x000000302c08723c */ /* 0x040fe80000001808 */
[----:B------:R-:W-:Y:S01]  /*8d60*/  MOV R176, R190 ;  /* 0x000000be00b07202 */ /* 0x000fe20000000f00 */
[----:B------:R-:W-:Y:S02]  /*8d70*/  FADD.FTZ R208, R204, R208 ;  /* 0x000000d0ccd07221 */ /* 0x000fe40000010000 */
[----:B------:R-:W-:Y:S01]  /*8d80*/  FADD.FTZ R211, R206, R211 ;  /* 0x000000d3ced37221 */ /* 0x000fe20000010000 */
[-C--:B------:R-:W-:Y:S01]  /*8d90*/  HMMA.16816.F32 R12, R44, R50.reuse, R12 ;  /* 0x000000322c0c723c */ /* 0x080fe2000000180c */
[----:B------:R-:W-:Y:S03]  /*8da0*/  MUFU.EX2 R224, R180 ;  /* 0x000000b400e07308 */ /* 0x000fe60000000800 */
[----:B------:R-:W-:Y:S02]  /*8db0*/  FADD.FTZ R208, R205, R208 ;  /* 0x000000d0cdd07221 */ /* 0x000fe40000010000 */
[----:B------:R-:W-:Y:S02]  /*8dc0*/  FADD.FTZ R211, R207, R211 ;  /* 0x000000d3cfd37221 */ /* 0x000fe40000010000 */
[C---:B------:R-:W-:Y:S01]  /*8dd0*/  HMMA.16816.F32 R16, R40.reuse, R50, R16 ;  /* 0x000000322810723c */ /* 0x040fe20000001810 */
[----:B------:R-:W1:Y:S02]  /*8de0*/  LDSM.16.MT88.4 R48, [R238+0x1100] ;  /* 0x00110000ee30783b */ /* 0x000e640000004200 */
[----:B------:R4:W-:Y:S01]  /*8df0*/  MUFU.EX2 R225, R175 ;  /* 0x000000af00e17308 */ /* 0x0009e20000000800 */
[----:B--2---:R-:W-:Y:S02]  /*8e00*/  FFMA.FTZ R229, R198, R65, R229 ;  /* 0x00000041c6e57223 */ /* 0x004fe400000100e5 */
[----:B---3--:R-:W-:Y:S02]  /*8e10*/  FFMA.FTZ R230, R197, R63, R230 ;  /* 0x0000003fc5e67223 */ /* 0x008fe400000100e6 */
[-C--:B------:R-:W-:Y:S01]  /*8e20*/  HMMA.16816.F32 R68, R40, R56.reuse, R68 ;  /* 0x000000382844723c */ /* 0x080fe20000001844 */
[----:B-----5:R-:W-:Y:S03]  /*8e30*/  LDSM.16.MT88.4 R64, [R239+0x3100] ;  /* 0x00310000ef40783b */ /* 0x020fe60000004200 */
[----:B------:R-:W-:Y:S01]  /*8e40*/  FADD.FTZ R178, R226, R229 ;  /* 0x000000e5e2b27221 */ /* 0x000fe20000010000 */
[----:B------:R2:W-:Y:S01]  /*8e50*/  MUFU.EX2 R198, R183 ;  /* 0x000000b700c67308 */ /* 0x0005e20000000800 */
[----:B------:R-:W-:Y:S02]  /*8e60*/  FADD.FTZ R179, R228, R230 ;  /* 0x000000e6e4b37221 */ /* 0x000fe40000010000 */
[C---:B------:R-:W-:Y:S04]  /*8e70*/  HMMA.16816.F32 R72, R44.reuse, R56, R72 ;  /* 0x000000382c48723c */ /* 0x040fe80000001848 */
[----:B------:R-:W-:Y:S01]  /*8e80*/  FADD.FTZ R178, R213, R178 ;  /* 0x000000b2d5b27221 */ /* 0x000fe20000010000 */
[----:B------:R-:W-:Y:S01]  /*8e90*/  MOV R213, R194 ;  /* 0x000000c200d57202 */ /* 0x000fe20000000f00 */
[----:B------:R-:W-:Y:S01]  /*8ea0*/  FADD.FTZ R179, R214, R179 ;  /* 0x000000b3d6b37221 */ /* 0x000fe20000010000 */
[----:B------:R3:W-:Y:S01]  /*8eb0*/  MUFU.EX2 R197, R184 ;  /* 0x000000b800c57308 */ /* 0x0007e20000000800 */
[-C--:B------:R-:W-:Y:S04]  /*8ec0*/  HMMA.16816.F32 R76, R44, R58.reuse, R76 ;  /* 0x0000003a2c4c723c */ /* 0x080fe8000000184c */
[----:B----4-:R-:W-:Y:S01]  /*8ed0*/  MOV R175, R227 ;  /* 0x000000e300af7202 */ /* 0x010fe20000000f00 */
[----:B------:R-:W-:Y:S01]  /*8ee0*/  FADD.FTZ R201, R201, R179 ;  /* 0x000000b3c9c97221 */ /* 0x000fe20000010000 */
[----:B------:R-:W-:Y:S01]  /*8ef0*/  MOV R214, R191 ;  /* 0x000000bf00d67202 */ /* 0x000fe20000000f00 */
[----:B------:R-:W-:Y:S01]  /*8f00*/  FADD.FTZ R212, R212, R178 ;  /* 0x000000b2d4d47221 */ /* 0x000fe20000010000 */
[C---:B------:R-:W-:Y:S01]  /*8f10*/  HMMA.16816.F32 R80, R40.reuse, R58, R80 ;  /* 0x0000003a2850723c */ /* 0x040fe20000001850 */
[----:B------:R-:W-:Y:S01]  /*8f20*/  LDSM.16.MT88.4 R56, [R240+0x3100] ;  /* 0x00310000f038783b */ /* 0x000fe20000004200 */
[----:B------:R4:W-:Y:S02]  /*8f30*/  MUFU.EX2 R226, R174 ;  /* 0x000000ae00e27308 */ /* 0x0009e40000000800 */
[----:B------:R-:W-:Y:S01]  /*8f40*/  MOV R210, R175 ;  /* 0x000000af00d27202 */ /* 0x000fe20000000f00 */
[----:B------:R-:W-:Y:S01]  /*8f50*/  FADD.FTZ R208, R215, R208 ;  /* 0x000000d0d7d07221 */ /* 0x000fe20000010000 */
[----:B------:R-:W-:Y:S01]  /*8f60*/  MOV R175, R192 ;  /* 0x000000c000af7202 */ /* 0x000fe20000000f00 */
[----:B------:R-:W-:Y:S01]  /*8f70*/  FADD.FTZ R201, R220, R201 ;  /* 0x000000c9dcc97221 */ /* 0x000fe20000010000 */
[-C--:B------:R-:W-:Y:S01]  /*8f80*/  HMMA.16816.F32 R84, R40, R52.reuse, R84 ;  /* 0x000000342854723c */ /* 0x080fe20000001854 */
[----:B--2---:R-:W-:Y:S03]  /*8f90*/  LDSM.16.MT88.4 R180, [R246+0x1900] ;  /* 0x00190000f6b4783b */ /* 0x004fe60000004200 */
[----:B------:R-:W-:Y:S01]  /*8fa0*/  MUFU.EX2 R227, R166 ;  /* 0x000000a600e37308 */ /* 0x000fe20000000800 */
[----:B------:R-:W-:Y:S01]  /*8fb0*/  MOV R178, R188 ;  /* 0x000000bc00b27202 */ /* 0x000fe20000000f00 */
[----:B------:R-:W-:Y:S01]  /*8fc0*/  FADD.FTZ R208, R216, R208 ;  /* 0x000000d0d8d07221 */ /* 0x000fe20000010000 */
[----:B---3--:R-:W-:Y:S01]  /*8fd0*/  MOV R184, R62 ;  /* 0x0000003e00b87202 */ /* 0x008fe20000000f00 */
[C---:B------:R-:W-:Y:S01]  /*8fe0*/  HMMA.16816.F32 R88, R44.reuse, R52, R88 ;  /* 0x000000342c58723c */ /* 0x040fe20000001858 */
[----:B------:R-:W2:Y:S03]  /*8ff0*/  LDSM.16.MT88.4 R60, [R246+0x3100] ;  /* 0x00310000f63c783b */ /* 0x000ea60000004200 */
[----:B------:R-:W-:Y:S02]  /*9000*/  FADD.FTZ R208, R173, R208 ;  /* 0x000000d0add07221 */ /* 0x000fe40000010000 */
[----:B------:R-:W3:Y:S01]  /*9010*/  MUFU.EX2 R228, R164 ;  /* 0x000000a400e47308 */ /* 0x000ee20000000800 */
[----:B------:R-:W-:Y:S01]  /*9020*/  FADD.FTZ R201, R222, R201 ;  /* 0x000000c9dec97221 */ /* 0x000fe20000010000 */
[-C--:B------:R-:W-:Y:S04]  /*9030*/  HMMA.16816.F32 R92, R44, R54.reuse, R92 ;  /* 0x000000362c5c723c */ /* 0x080fe8000000185c */
[----:B----4-:R-:W-:Y:S01]  /*9040*/  MOV R174, R193 ;  /* 0x000000c100ae7202 */ /* 0x010fe20000000f00 */
[----:B------:R-:W-:Y:S02]  /*9050*/  FADD.FTZ R201, R169, R201 ;  /* 0x000000c9a9c97221 */ /* 0x000fe40000010000 */
[----:B------:R-:W-:Y:S01]  /*9060*/  FADD.FTZ R212, R221, R212 ;  /* 0x000000d4ddd47221 */ /* 0x000fe20000010000 */
[C---:B------:R-:W-:Y:S01]  /*9070*/  HMMA.16816.F32 R96, R40.reuse, R54, R96 ;  /* 0x000000362860723c */ /* 0x040fe20000001860 */
[----:B------:R-:W4:Y:S01]  /*9080*/  LDSM.16.MT88.4 R52, [R238+0x3100] ;  /* 0x00310000ee34783b */ /* 0x000f220000004200 */
[----:B------:R-:W-:Y:S02]  /*9090*/  MUFU.EX2 R229, R167 ;  /* 0x000000a700e57308 */ /* 0x000fe40000000800 */
[----:B------:R-:W-:Y:S02]  /*90a0*/  FADD.FTZ R201, R170, R201 ;  /* 0x000000c9aac97221 */ /* 0x000fe40000010000 */
[----:B------:R-:W-:Y:S02]  /*90b0*/  FADD.FTZ R212, R219, R212 ;  /* 0x000000d4dbd47221 */ /* 0x000fe40000010000 */
[-C--:B-1----:R-:W-:Y:S04]  /*90c0*/  HMMA.16816.F32 R100, R40, R48.reuse, R100 ;  /* 0x000000302864723c */ /* 0x082fe80000001864 */
[----:B------:R-:W-:Y:S01]  /*90d0*/  FADD.FTZ R212, R172, R212 ;  /* 0x000000d4acd47221 */ /* 0x000fe20000010000 */
[----:B------:R-:W1:Y:S01]  /*90e0*/  MUFU.EX2 R230, R165 ;  /* 0x000000a500e67308 */ /* 0x000e620000000800 */
[----:B---3--:R-:W-:Y:S01]  /*90f0*/  F2FP.PACK_AB R164, R228, R227 ;  /* 0x000000e3e4a4723e */ /* 0x008fe200000000ff */
[----:B------:R-:W-:Y:S01]  /*9100*/  FADD.FTZ R211, R217, R211 ;  /* 0x000000d3d9d37221 */ /* 0x000fe20000010000 */
[C---:B------:R-:W-:Y:S04]  /*9110*/  HMMA.16816.F32 R104, R44.reuse, R48, R104 ;  /* 0x000000302c68723c */ /* 0x040fe80000001868 */
[----:B------:R-:W-:Y:S02]  /*9120*/  FADD.FTZ R212, R168, R212 ;  /* 0x000000d4a8d47221 */ /* 0x000fe40000010000 */
[----:B------:R-:W-:Y:S02]  /*9130*/  FADD.FTZ R211, R218, R211 ;  /* 0x000000d3dad37221 */ /* 0x000fe40000010000 */
[-C--:B------:R-:W-:Y:S08]  /*9140*/  HMMA.16816.F32 R108, R44, R50.reuse, R108 ;  /* 0x000000322c6c723c */ /* 0x080ff0000000186c */
[C---:B------:R-:W-:Y:S01]  /*9150*/  HMMA.16816.F32 R112, R40.reuse, R50, R112 ;  /* 0x000000322870723c */ /* 0x040fe20000001870 */
[----:B------:R-:W3:Y:S03]  /*9160*/  LDSM.16.MT88.4 R48, [R240+0x1900] ;  /* 0x00190000f030783b */ /* 0x000ee60000004200 */
[----:B-1----:R-:W-:Y:S04]  /*9170*/  F2FP.PACK_AB R165, R230, R229 ;  /* 0x000000e5e6a5723e */ /* 0x002fe800000000ff */
[-C--:B--2---:R-:W-:Y:S08]  /*9180*/  HMMA.16816.F32 R116, R40, R60.reuse, R116 ;  /* 0x0000003c2874723c */ /* 0x084ff00000001874 */
        /* <DEDUP_REMOVED lines=8> */
[----:B------:R-:W1:Y:S07]  /*9210*/  LDSM.16.MT88.4 R56, [R239+0x1900] ;  /* 0x00190000ef38783b */ /* 0x000e6e0000004200 */
[-C--:B------:R-:W-:Y:S08]  /*9220*/  HMMA.16816.F32 R20, R40, R64.reuse, R20 ;  /* 0x000000402814723c */ /* 0x080ff00000001814 */
[C---:B------:R-:W-:Y:S01]  /*9230*/  HMMA.16816.F32 R148, R44.reuse, R64, R148 ;  /* 0x000000402c94723c */ /* 0x040fe20000001894 */
[----:B------:R2:W5:Y:S07]  /*9240*/  MUFU.EX2 R64, R161 ;  /* 0x000000a100407308 */ /* 0x00056e0000000800 */
[-C--:B------:R-:W-:Y:S03]  /*9250*/  HMMA.16816.F32 R152, R44, R66.reuse, R152 ;  /* 0x000000422c98723c */ /* 0x080fe60000001898 */
[----:B------:R1:W-:Y:S05]  /*9260*/  MUFU.EX2 R65, R162 ;  /* 0x000000a200417308 */ /* 0x0003ea0000000800 */
[C---:B------:R-:W-:Y:S05]  /*9270*/  HMMA.16816.F32 R156, R40.reuse, R66, R156 ;  /* 0x00000042289c723c */ /* 0x040fea000000189c */
[----:B------:R3:W3:Y:S02]  /*9280*/  MUFU.EX2 R66, R160 ;  /* 0x000000a000427308 */ /* 0x0006e40000000800 */
[----:B------:R-:W-:Y:S01]  /*9290*/  MOV R67, R163 ;  /* 0x000000a300437202 */ /* 0x000fe20000000f00 */
[-C--:B----4-:R-:W-:Y:S04]  /*92a0*/  HMMA.16816.F32 R24, R40, R52.reuse, R24 ;  /* 0x000000342818723c */ /* 0x090fe80000001818 */
[----:B--2---:R-:W-:Y:S02]  /*92b0*/  F2FP.PACK_AB R161, R200, R199 ;  /* 0x000000c7c8a1723e */ /* 0x004fe400000000ff */
[----:B------:R-:W-:Y:S02]  /*92c0*/  F2FP.PACK_AB R163, R226, R225 ;  /* 0x000000e1e2a3723e */ /* 0x000fe400000000ff */
[C---:B------:R-:W-:Y:S04]  /*92d0*/  HMMA.16816.F32 R32, R44.reuse, R52, R32 ;  /* 0x000000342c20723c */ /* 0x040fe80000001820 */
[----:B-1----:R-:W-:Y:S02]  /*92e0*/  F2FP.PACK_AB R162, R224, R223 ;  /* 0x000000dfe0a2723e */ /* 0x002fe400000000ff */
[----:B-----5:R-:W-:Y:S02]  /*92f0*/  F2FP.PACK_AB R166, R64, R67 ;  /* 0x0000004340a6723e */ /* 0x020fe400000000ff */
[-C--:B------:R-:W-:Y:S01]  /*9300*/  HMMA.16816.F32 R36, R44, R54.reuse, R36 ;  /* 0x000000362c24723c */ /* 0x080fe20000001824 */
[----:B------:R-:W1:Y:S03]  /*9310*/  LDSM.16.MT88.4 R44, [R238+0x1900] ;  /* 0x00190000ee2c783b */ /* 0x000e660000004200 */
[----:B---3--:R-:W-:Y:S02]  /*9320*/  F2FP.PACK_AB R160, R198, R197 ;  /* 0x000000c5c6a0723e */ /* 0x008fe400000000ff */
[----:B------:R-:W-:Y:S02]  /*9330*/  F2FP.PACK_AB R167, R66, R65 ;  /* 0x0000004142a7723e */ /* 0x000fe400000000ff */
[----:B------:R-:W-:Y:S01]  /*9340*/  HMMA.16816.F32 R28, R40, R54, R28 ;  /* 0x00000036281c723c */ /* 0x000fe2000000181c */
[----:B------:R-:W2:Y:S07]  /*9350*/  LDSM.16.MT88.4 R40, [R246+0x3900] ;  /* 0x00390000f628783b */ /* 0x000eae0000004200 */
[-C--:B------:R-:W-:Y:S01]  /*9360*/  HMMA.16816.F32 R192, R160, R180.reuse, R4 ;  /* 0x000000b4a0c0723c */ /* 0x080fe20000001804 */
[----:B------:R-:W3:Y:S07]  /*9370*/  LDSM.16.MT88.4 R52, [R240+0x3900] ;  /* 0x00390000f034783b */ /* 0x000eee0000004200 */
[C---:B------:R-:W-:Y:S01]  /*9380*/  HMMA.16816.F32 R188, R164.reuse, R180, R8 ;  /* 0x000000b4a4bc723c */ /* 0x040fe20000001808 */
[----:B------:R-:W4:Y:S06]  /*9390*/  LDSM.16.MT88.4 R4, [R238+0x3900] ;  /* 0x00390000ee04783b */ /* 0x000f2c0000004200 */
[----:B------:R-:W-:Y:S02]  /*93a0*/  MOV R11, R184 ;  /* 0x000000b8000b7202 */ /* 0x000fe40000000f00 */
[----:B------:R-:W-:Y:S03]  /*93b0*/  MOV R10, R187 ;  /* 0x000000bb000a7202 */ /* 0x000fe60000000f00 */
[----:B------:R-:W-:Y:S02]  /*93c0*/  MOV R9, R186 ;  /* 0x000000ba00097202 */ /* 0x000fe40000000f00 */
[----:B------:R-:W-:Y:S02]  /*93d0*/  MOV R8, R185 ;  /* 0x000000b900087202 */ /* 0x000fe40000000f00 */
[-C--:B------:R-:W-:Y:S07]  /*93e0*/  HMMA.16816.F32 R184, R164, R182.reuse, R12 ;  /* 0x000000b6a4b8723c */ /* 0x080fee000000180c */
[----:B------:R-:W-:Y:S01]  /*93f0*/  MOV R12, R174 ;  /* 0x000000ae000c7202 */ /* 0x000fe20000000f00 */
[C---:B------:R-:W-:Y:S04]  /*9400*/  HMMA.16816.F32 R180, R160.reuse, R182, R16 ;  /* 0x000000b6a0b4723c */ /* 0x040fe80000001810 */
[----:B------:R-:W-:Y:S01]  /*9410*/  MOV R15, R178 ;  /* 0x000000b2000f7202 */ /* 0x000fe20000000f00 */
[----:B------:R-:W-:Y:S01]  /*9420*/  FADD.FTZ R212, R12, R212 ;  /* 0x000000d40cd47221 */ /* 0x000fe20000010000 */
[----:B------:R-:W-:Y:S02]  /*9430*/  MOV R14, R177 ;  /* 0x000000b1000e7202 */ /* 0x000fe40000000f00 */
[-C--:B------:R-:W-:Y:S04]  /*9440*/  HMMA.16816.F32 R68, R160, R48.reuse, R68 ;  /* 0x00000030a044723c */ /* 0x080fe80000001844 */
[----:B------:R-:W-:Y:S01]  /*9450*/  MOV R19, R175 ;  /* 0x000000af00137202 */ /* 0x000fe20000000f00 */
[----:B------:R-:W-:Y:S01]  /*9460*/  FADD.FTZ R208, R14, R208 ;  /* 0x000000d00ed07221 */ /* 0x000fe20000010000 */
[----:B------:R-:W-:Y:S01]  /*9470*/  MOV R13, R176 ;  /* 0x000000b0000d7202 */ /* 0x000fe20000000f00 */
[----:B------:R-:W-:Y:S01]  /*9480*/  FADD.FTZ R212, R8, R212 ;  /* 0x000000d408d47221 */ /* 0x000fe20000010000 */
[C---:B------:R-:W-:Y:S04]  /*9490*/  HMMA.16816.F32 R72, R164.reuse, R48, R72 ;  /* 0x00000030a448723c */ /* 0x040fe80000001848 */
[----:B------:R-:W-:Y:S02]  /*94a0*/  FADD.FTZ R201, R13, R201 ;  /* 0x000000c90dc97221 */ /* 0x000fe40000010000 */
[----:B------:R-:W-:Y:S02]  /*94b0*/  FADD.FTZ R208, R9, R208 ;  /* 0x000000d009d07221 */ /* 0x000fe40000010000 */
[-C--:B------:R-:W-:Y:S04]  /*94c0*/  HMMA.16816.F32 R76, R164, R50.reuse, R76 ;  /* 0x00000032a44c723c */ /* 0x080fe8000000184c */
[----:B------:R-:W-:Y:S02]  /*94d0*/  FADD.FTZ R201, R171, R201 ;  /* 0x000000c9abc97221 */ /* 0x000fe40000010000 */
[----:B------:R-:W-:Y:S02]  /*94e0*/  FADD.FTZ R208, R213, R208 ;  /* 0x000000d0d5d07221 */ /* 0x000fe40000010000 */
[C---:B------:R-:W-:Y:S04]  /*94f0*/  HMMA.16816.F32 R80, R160.reuse, R50, R80 ;  /* 0x00000032a050723c */ /* 0x040fe80000001850 */
[----:B------:R-:W-:Y:S01]  /*9500*/  FADD.FTZ R208, R197, R208 ;  /* 0x000000d0c5d07221 */ /* 0x000fe20000010000 */
[----:B------:R-:W-:Y:S01]  /*9510*/  MOV R197, R0 ;  /* 0x0000000000c57202 */ /* 0x000fe20000000f00 */
[----:B------:R-:W-:Y:S02]  /*9520*/  FADD.FTZ R212, R11, R212 ;  /* 0x000000d40bd47221 */ /* 0x000fe40000010000 */
[-C--:B------:R-:W-:Y:S04]  /*9530*/  HMMA.16816.F32 R84, R160, R56.reuse, R84 ;  /* 0x00000038a054723c */ /* 0x080fe80000001854 */
[----:B------:R-:W-:Y:S01]  /*9540*/  FADD.FTZ R208, R198, R208 ;  /* 0x000000d0c6d07221 */ /* 0x000fe20000010000 */
[----:B------:R-:W-:Y:S01]  /*9550*/  MOV R198, R2 ;  /* 0x0000000200c67202 */ /* 0x000fe20000000f00 */
        /* <DEDUP_REMOVED lines=10> */
[-C--:B-1----:R-:W-:Y:S04]  /*9600*/  HMMA.16816.F32 R100, R160, R44.reuse, R100 ;  /* 0x0000002ca064723c */ /* 0x082fe80000001864 */
        /* <DEDUP_REMOVED lines=10> */
[-C--:B--2---:R-:W-:Y:S04]  /*96b0*/  HMMA.16816.F32 R116, R160, R40.reuse, R116 ;  /* 0x00000028a074723c */ /* 0x084fe80000001874 */
[----:B------:R-:W-:Y:S01]  /*96c0*/  FADD.FTZ R211, R199, R211 ;  /* 0x000000d3c7d37221 */ /* 0x000fe20000010000 */
[----:B------:R-:W-:Y:S03]  /*96d0*/  MOV R199, R196 ;  /* 0x000000c400c77202 */ /* 0x000fe60000000f00 */
[C---:B------:R-:W-:Y:S04]  /*96e0*/  HMMA.16816.F32 R120, R164.reuse, R40, R120 ;  /* 0x00000028a478723c */ /* 0x040fe80000001878 */
[----:B------:R-:W-:Y:S01]  /*96f0*/  FADD.FTZ R211, R200, R211 ;  /* 0x000000d3c8d37221 */ /* 0x000fe20000010000 */
[----:B------:R-:W-:Y:S03]  /*9700*/  MOV R200, R3 ;  /* 0x0000000300c87202 */ /* 0x000fe60000000f00 */
[-C--:B------:R-:W-:Y:S04]  /*9710*/  HMMA.16816.F32 R124, R164, R42.reuse, R124 ;  /* 0x0000002aa47c723c */ /* 0x080fe8000000187c */
[----:B------:R-:W-:Y:S04]  /*9720*/  FADD.FTZ R211, R225, R211 ;  /* 0x000000d3e1d37221 */ /* 0x000fe80000010000 */
        /* <DEDUP_REMOVED lines=10> */
[C---:B------:R-:W-:Y:S07]  /*97d0*/  HMMA.16816.F32 R168, R164.reuse, R4, R32 ;  /* 0x00000004a4a8723c */ /* 0x040fee0000001820 */
[----:B------:R-:W-:Y:S01]  /*97e0*/  FADD.FTZ R4, R224, R208 ;  /* 0x000000d0e0047221 */ /* 0x000fe20000010000 */
[-C--:B------:R-:W-:Y:S04]  /*97f0*/  HMMA.16816.F32 R164, R164, R6.reuse, R36 ;  /* 0x00000006a4a4723c */ /* 0x080fe80000001824 */
[----:B------:R1:W-:Y:S01]  /*9800*/  STL [R1+0x20], R4 ;  /* 0x0000200401007387 */ /* 0x0003e20000100800 */
[----:B------:R-:W-:Y:S03]  /*9810*/  FADD.FTZ R5, R64, R212 ;  /* 0x000000d440057221 */ /* 0x000fe60000010000 */
[----:B------:R-:W-:Y:S07]  /*9820*/  HMMA.16816.F32 R160, R160, R6, R28 ;  /* 0x00000006a0a0723c */ /* 0x000fee000000181c */
[----:B------:R-:W-:Y:S05]  /*9830*/  FADD.FTZ R6, R226, R211 ;  /* 0x000000d3e2067221 */ /* 0x000fea0000010000 */
[----:B------:R2:W-:Y:S04]  /*9840*/  STL [R1+0x1c], R6 ;  /* 0x00001c0601007387 */ /* 0x0005e80000100800 */
[----:B------:R2:W-:Y:S01]  /*9850*/  STL [R1+0x18], R5 ;  /* 0x0000180501007387 */ /* 0x0005e20000100800 */
[----:B-1----:R-:W-:Y:S05]  /*9860*/  FADD.FTZ R4, R66, R201 ;  /* 0x000000c942047221 */ /* 0x002fea0000010000 */
[----:B------:R2:W-:Y:S02]  /*9870*/  STL [R1+0x14], R4 ;  /* 0x0000140401007387 */ /* 0x0005e40000100800 */
[----:B--2---:R-:W-:-:S05]  /*9880*/  @P2 BRA `(.L_x_755) ;  /* 0xffffc87000002947 */ /* 0x004fca000383ffff */
.L_x_754:
[----:B--2---:R-:W2:Y:S04]  /*9890*/  LDL.LU R5, [R1+0x20] ;  /* 0x0000200001057983 */ /* 0x004ea80000300800 */
[----:B------:R-:W3:Y:S04]  /*98a0*/  LDL.LU R9, [R1+0x1c] ;  /* 0x00001c0001097983 */ /* 0x000ee80000300800 */
[----:B------:R-:W4:Y:S04]  /*98b0*/  LDL.LU R11, [R1+0x18] ;  /* 0x00001800010b7983 */ /* 0x000f280000300800 */
[----:B------:R-:W5:Y:S01]  /*98c0*/  LDL.LU R7, [R1+0x14] ;  /* 0x0000140001077983 */ /* 0x000f620000300800 */
[----:B------:R-:W-:-:S02]  /*98d0*/  MOV R12, 0xff800000 ;  /* 0xff800000000c7802 */ /* 0x000fc40000000f00 */
[----:B------:R-:W-:Y:S02]  /*98e0*/  MOV R13, 0xff800000 ;  /* 0xff800000000d7802 */ /* 0x000fe40000000f00 */
[----:B------:R-:W-:Y:S02]  /*98f0*/  MOV R14, 0xff800000 ;  /* 0xff800000000e7802 */ /* 0x000fe40000000f00 */
[----:B------:R-:W-:Y:S01]  /*9900*/  PLOP3.LUT P4, PT, PT, PT, PT, 0x8, 0x0 ;  /* 0x000000000000781c */ /* 0x000fe20003f8e170 */
[----:B--2---:R-:W1:Y:S04]  /*9910*/  SHFL.BFLY PT, R4, R5, 0x2, 0x1f ;  /* 0x0c401f0005047f89 */ /* 0x004e6800000e0000 */
[----:B---3--:R-:W2:Y:S04]  /*9920*/  SHFL.BFLY PT, R6, R9, 0x2, 0x1f ;  /* 0x0c401f0009067f89 */ /* 0x008ea800000e0000 */
[----:B----4-:R-:W3:Y:S04]  /*9930*/  SHFL.BFLY PT, R8, R11, 0x2, 0x1f ;  /* 0x0c401f000b087f89 */ /* 0x010ee800000e0000 */
[----:B-----5:R-:W4:Y:S01]  /*9940*/  SHFL.BFLY PT, R10, R7, 0x2, 0x1f ;  /* 0x0c401f00070a7f89 */ /* 0x020f2200000e0000 */
[----:B-1----:R-:W-:-:S02]  /*9950*/  FADD.FTZ R4, R4, R5 ;  /* 0x0000000504047221 */ /* 0x002fc40000010000 */
[----:B--2---:R-:W-:-:S03]  /*9960*/  FADD.FTZ R6, R6, R9 ;  /* 0x0000000906067221 */ /* 0x004fc60000010000 */
[----:B------:R-:W1:Y:S01]  /*9970*/  SHFL.BFLY PT, R5, R4, 0x1, 0x1f ;  /* 0x0c201f0004057f89 */ /* 0x000e6200000e0000 */
[----:B---3--:R-:W-:-:S03]  /*9980*/  FADD.FTZ R8, R8, R11 ;  /* 0x0000000b08087221 */ /* 0x008fc60000010000 */
[----:B------:R-:W2:Y:S01]  /*9990*/  SHFL.BFLY PT, R9, R6, 0x1, 0x1f ;  /* 0x0c201f0006097f89 */ /* 0x000ea200000e0000 */
[----:B----4-:R-:W-:-:S03]  /*99a0*/  FADD.FTZ R10, R10, R7 ;  /* 0x000000070a0a7221 */ /* 0x010fc60000010000 */
[----:B------:R-:W3:Y:S01]  /*99b0*/  SHFL.BFLY PT, R11, R8, 0x1, 0x1f ;  /* 0x0c201f00080b7f89 */ /* 0x000ee200000e0000 */
[----:B------:R-:W-:Y:S01]  /*99c0*/  MOV R7, RZ ;  /* 0x000000ff00077202 */ /* 0x000fe20000000f00 */
[----:B-1----:R-:W-:Y:S02]  /*99d0*/  FADD.FTZ R4, R4, R5 ;  /* 0x0000000504047221 */ /* 0x002fe40000010000 */
[----:B------:R-:W1:Y:S01]  /*99e0*/  SHFL.BFLY PT, R5, R10, 0x1, 0x1f ;  /* 0x0c201f000a057f89 */ /* 0x000e6200000e0000 */
[----:B--2---:R-:W-:Y:S02]  /*99f0*/  FADD.FTZ R9, R6, R9 ;  /* 0x0000000906097221 */ /* 0x004fe40000010000 */
[----:B------:R-:W-:Y:S02]  /*9a00*/  FSETP.NE.FTZ.AND P3, PT, R4, RZ, PT ;  /* 0x000000ff0400720b */ /* 0x000fe40003f75000 */
[----:B------:R-:W-:Y:S01]  /*9a10*/  MOV R6, RZ ;  /* 0x000000ff00067202 */ /* 0x000fe20000000f00 */
[----:B---3--:R-:W-:Y:S01]  /*9a20*/  FADD.FTZ R8, R8, R11 ;  /* 0x0000000b08087221 */ /* 0x008fe20000010000 */
[----:B------:R-:W-:-:S04]  /*9a30*/  FSETP.NE.FTZ.AND P2, PT, R9, RZ, PT ;  /* 0x000000ff0900720b */ /* 0x000fc80003f55000 */
[----:B------:R-:W-:-:S05]  /*9a40*/  FSETP.NE.FTZ.AND P1, PT, R8, RZ, PT ;  /* 0x000000ff0800720b */ /* 0x000fca0003f35000 */
[----:B------:R-:W2:Y:S01]  /*9a50*/  @P3 MUFU.RCP R7, R4 ;  /* 0x0000000400073308 */ /* 0x000ea20000001000 */
[----:B------:R-:W-:-:S03]  /*9a60*/  @P3 MOV R18, 0x3f317218 ;  /* 0x3f31721800123802 */ /* 0x000fc60000000f00 */
[----:B------:R-:W-:Y:S02]  /*9a70*/  @P2 MOV R17, 0x3f317218 ;  /* 0x3f31721800112802 */ /* 0x000fe40000000f00 */
[----:B------:R-:W-:Y:S02]  /*9a80*/  @P3 FMUL.FTZ R18, R18, c[0x0][0x2d0] ;  /* 0x0000b40012123a20 */ /* 0x000fe40000410000 */
[----:B-1----:R-:W-:Y:S01]  /*9a90*/  FADD.FTZ R5, R5, R10 ;  /* 0x0000000a05057221 */ /* 0x002fe20000010000 */
[----:B------:R-:W-:Y:S01]  /*9aa0*/  @P2 MUFU.RCP R6, R9 ;  /* 0x0000000900062308 */ /* 0x000fe20000001000 */
[----:B------:R-:W-:Y:S01]  /*9ab0*/  CS2R R10, SRZ ;  /* 0x00000000000a7805 */ /* 0x000fe2000001ff00 */
[----:B------:R-:W-:Y:S01]  /*9ac0*/  @P1 MOV R16, 0x3f317218 ;  /* 0x3f31721800101802 */ /* 0x000fe20000000f00 */
[----:B------:R-:W-:Y:S01]  /*9ad0*/  @P2 FMUL.FTZ R17, R17, c[0x0][0x2d0] ;  /* 0x0000b40011112a20 */ /* 0x000fe20000410000 */
[----:B------:R-:W-:-:S03]  /*9ae0*/  FSETP.NE.FTZ.AND P0, PT, R5, RZ, PT ;  /* 0x000000ff0500720b */ /* 0x000fc60003f15000 */
[----:B------:R-:W-:Y:S01]  /*9af0*/  @P1 FMUL.FTZ R16, R16, c[0x0][0x2d0] ;  /* 0x0000b40010101a20 */ /* 0x000fe20000410000 */
[----:B------:R-:W-:Y:S01]  /*9b00*/  @P1 MUFU.RCP R10, R8 ;  /* 0x00000008000a1308 */ /* 0x000fe20000001000 */
[C---:B--2---:R-:W-:Y:S02]  /*9b10*/  FMUL.FTZ R192, R7.reuse, R192 ;  /* 0x000000c007c07220 */ /* 0x044fe40000410000 */
[C---:B------:R-:W-:Y:S02]  /*9b20*/  FMUL.FTZ R193, R7.reuse, R193 ;  /* 0x000000c107c17220 */ /* 0x040fe40000410000 */
[C---:B------:R-:W-:Y:S02]  /*9b30*/  FMUL.FTZ R180, R7.reuse, R180 ;  /* 0x000000b407b47220 */ /* 0x040fe40000410000 */
[C---:B------:R-:W-:Y:S01]  /*9b40*/  FMUL.FTZ R181, R7.reuse, R181 ;  /* 0x000000b507b57220 */ /* 0x040fe20000410000 */
[----:B------:R-:W1:Y:S01]  /*9b50*/  @P3 MUFU.LG2 R4, R4 ;  /* 0x0000000400043308 */ /* 0x000e620000000c00 */
[----:B------:R-:W-:Y:S01]  /*9b60*/  @P0 MOV R15, 0x3f317218 ;  /* 0x3f317218000f0802 */ /* 0x000fe20000000f00 */
[----:B------:R-:W-:-:S02]  /*9b70*/  FMUL.FTZ R68, R7, R68 ;  /* 0x0000004407447220 */ /* 0x000fc40000410000 */
[----:B------:R-:W-:Y:S02]  /*9b80*/  FMUL.FTZ R69, R7, R69 ;  /* 0x0000004507457220 */ /* 0x000fe40000410000 */
[----:B------:R-:W-:Y:S02]  /*9b90*/  @P0 FMUL.FTZ R15, R15, c[0x0][0x2d0] ;  /* 0x0000b4000f0f0a20 */ /* 0x000fe40000410000 */
[----:B------:R-:W2:Y:S01]  /*9ba0*/  @P2 MUFU.LG2 R9, R9 ;  /* 0x0000000900092308 */ /* 0x000ea20000000c00 */
[C---:B------:R-:W-:Y:S02]  /*9bb0*/  FMUL.FTZ R80, R7.reuse, R80 ;  /* 0x0000005007507220 */ /* 0x040fe40000410000 */
[C---:B------:R-:W-:Y:S02]  /*9bc0*/  FMUL.FTZ R81, R7.reuse, R81 ;  /* 0x0000005107517220 */ /* 0x040fe40000410000 */
[C---:B------:R-:W-:Y:S02]  /*9bd0*/  FMUL.FTZ R84, R7.reuse, R84 ;  /* 0x0000005407547220 */ /* 0x040fe40000410000 */
[----:B------:R-:W-:Y:S01]  /*9be0*/  FMUL.FTZ R85, R7, R85 ;  /* 0x0000005507557220 */ /* 0x000fe20000410000 */
[----:B------:R-:W3:Y:S01]  /*9bf0*/  @P1 MUFU.LG2 R8, R8 ;  /* 0x0000000800081308 */ /* 0x000ee20000000c00 */
[----:B-1----:R-:W-:-:S02]  /*9c00*/  @P3 FMUL.FTZ R4, R4, 0.69314718246459960938 ;  /* 0x3f31721804043820 */ /* 0x002fc40000410000 */
[C---:B------:R-:W-:Y:S02]  /*9c10*/  FMUL.FTZ R96, R7.reuse, R96 ;  /* 0x0000006007607220 */ /* 0x040fe40000410000 */
[C---:B------:R-:W-:Y:S02]  /*9c20*/  FMUL.FTZ R97, R7.reuse, R97 ;  /* 0x0000006107617220 */ /* 0x040fe40000410000 */
[----:B------:R-:W-:Y:S01]  /*9c30*/  FMUL.FTZ R100, R7, R100 ;  /* 0x0000006407647220 */ /* 0x000fe20000410000 */
[----:B------:R-:W1:Y:S01]  /*9c40*/  @P0 MUFU.LG2 R19, R5 ;  /* 0x0000000500130308 */ /* 0x000e620000000c00 */
[----:B--2---:R-:W-:Y:S02]  /*9c50*/  @P2 FMUL.FTZ R9, R9, 0.69314718246459960938 ;  /* 0x3f31721809092820 */ /* 0x004fe40000410000 */
[C---:B------:R-:W-:Y:S02]  /*9c60*/  FMUL.FTZ R101, R7.reuse, R101 ;  /* 0x0000006507657220 */ /* 0x040fe40000410000 */
[----:B------:R-:W-:-:S02]  /*9c70*/  FMUL.FTZ R112, R7, R112 ;  /* 0x0000007007707220 */ /* 0x000fc40000410000 */
[C---:B------:R-:W-:Y:S01]  /*9c80*/  FMUL.FTZ R113, R7.reuse, R113 ;  /* 0x0000007107717220 */ /* 0x040fe20000410000 */
[----:B------:R2:W4:Y:S01]  /*9c90*/  @P0 MUFU.RCP R11, R5 ;  /* 0x00000005000b0308 */ /* 0x0005220000001000 */
[----:B---3--:R-:W-:Y:S02]  /*9ca0*/  @P1 FMUL.FTZ R8, R8, 0.69314718246459960938 ;  /* 0x3f31721808081820 */ /* 0x008fe40000410000 */
[C---:B------:R-:W-:Y:S02]  /*9cb0*/  FMUL.FTZ R116, R7.reuse, R116 ;  /* 0x0000007407747220 */ /* 0x040fe40000410000 */
[C---:B------:R-:W-:Y:S02]  /*9cc0*/  FMUL.FTZ R117, R7.reuse, R117 ;  /* 0x0000007507757220 */ /* 0x040fe40000410000 */
[----:B------:R-:W-:Y:S02]  /*9cd0*/  FMUL.FTZ R128, R7, R128 ;  /* 0x0000008007807220 */ /* 0x000fe40000410000 */
[----:B-1----:R-:W-:-:S02]  /*9ce0*/  @P0 FMUL.FTZ R19, R19, 0.69314718246459960938 ;  /* 0x3f31721813130820 */ /* 0x002fc40000410000 */
[C---:B------:R-:W-:Y:S02]  /*9cf0*/  FMUL.FTZ R129, R7.reuse, R129 ;  /* 0x0000008107817220 */ /* 0x040fe40000410000 */
[C---:B------:R-:W-:Y:S02]  /*9d00*/  FMUL.FTZ R132, R7.reuse, R132 ;  /* 0x0000008407847220 */ /* 0x040fe40000410000 */
[C---:B------:R-:W-:Y:S01]  /*9d10*/  FMUL.FTZ R133, R7.reuse, R133 ;  /* 0x0000008507857220 */ /* 0x040fe20000410000 */
[----:B--2---:R-:W-:Y:S01]  /*9d20*/  MOV R5, 0xff800000 ;  /* 0xff80000000057802 */ /* 0x004fe20000000f00 */
        /* <DEDUP_REMOVED lines=39> */
[----:B------:R-:W-:Y:S02]  /*9fa0*/  FMUL.FTZ R162, R6, R162 ;  /* 0x000000a206a27220 */ /* 0x000fe40000410000 */
        /* <DEDUP_REMOVED lines=31> */
[C---:B----4-:R-:W-:Y:S02]  /*a1a0*/  FMUL.FTZ R190, R11.reuse, R190 ;  /* 0x000000be0bbe7220 */ /* 0x050fe40000410000 */
        /* <DEDUP_REMOVED lines=30> */
[----:B------:R-:W-:Y:S02]  /*a390*/  FMUL.FTZ R7, R7, R161 ;  /* 0x000000a107077220 */ /* 0x000fe40000410000 */
[----:B------:R-:W-:Y:S02]  /*a3a0*/  FMUL.FTZ R6, R6, R163 ;  /* 0x000000a306067220 */ /* 0x000fe40000410000 */
[----:B------:R-:W-:-:S02]  /*a3b0*/  FMUL.FTZ R10, R10, R165 ;  /* 0x000000a50a0a7220 */ /* 0x000fc40000410000 */
[----:B------:R-:W-:Y:S02]  /*a3c0*/  FMUL.FTZ R11, R11, R167 ;  /* 0x000000a70b0b7220 */ /* 0x000fe40000410000 */
[----:B------:R-:W-:Y:S02]  /*a3d0*/  @P3 FFMA.FTZ R5, R18, R196, R4 ;  /* 0x000000c412053223 */ /* 0x000fe40000010004 */
[----:B------:R-:W-:Y:S02]  /*a3e0*/  @P2 FFMA.FTZ R12, R17, R3, R9 ;  /* 0x00000003110c2223 */ /* 0x000fe40000010009 */
[----:B------:R-:W-:Y:S02]  /*a3f0*/  @P1 FFMA.FTZ R13, R16, R2, R8 ;  /* 0x00000002100d1223 */ /* 0x000fe40000010008 */
[----:B------:R-:W-:Y:S02]  /*a400*/  @P0 FFMA.FTZ R14, R15, R0, R19 ;  /* 0x000000000f0e0223 */ /* 0x000fe40000010013 */
.L_x_738:
        /* <DEDUP_REMOVED lines=42> */
[----:B------:R-:W-:Y:S01]  /*a6b0*/  ISETP.NE.U32.AND P0, PT, R17, 0x1, PT ;  /* 0x000000011100780c */ /* 0x000fe20003f05070 */
[----:B------:R-:W-:Y:S01]  /*a6c0*/  IMAD.MOV.U32 R17, RZ, RZ, 0x40 ;  /* 0x00000040ff117424 */ /* 0x000fe200078e00ff */
[----:B------:R-:W-:-:S02]  /*a6d0*/  LEA.HI R15, R15, R15, RZ, 0x1d ;  /* 0x0000000f0f0f7211 */ /* 0x000fc400078fe8ff */
        /* <DEDUP_REMOVED lines=8> */
[----:B------:R-:W-:Y:S02]  /*a760*/  SEL R17, R17, 0xffffffc0, !P2 ;  /* 0xffffffc011117807 */ /* 0x000fe40005000000 */
[----:B------:R-:W-:-:S02]  /*a770*/  F2FP.PACK_AB R98, R99, R98 ;  /* 0x000000626362723e */ /* 0x000fc400000000ff */
[C---:B------:R-:W-:Y:S01]  /*a780*/  IADD3 R16, R15.reuse, 0x80, RZ ;  /* 0x000000800f107810 */ /* 0x040fe20007ffe0ff */
[C-C-:B------:R-:W-:Y:S01]  /*a790*/  IMAD.IADD R18, R15.reuse, 0x1, R17.reuse ;  /* 0x000000010f127824 */ /* 0x140fe200078e0211 */
[C---:B------:R-:W-:Y:S02]  /*a7a0*/  IADD3 R6, R15.reuse, 0x70, RZ ;  /* 0x000000700f067810 */ /* 0x040fe40007ffe0ff */
[----:B------:R-:W-:Y:S01]  /*a7b0*/  @P0 IADD3 R6, R16, 0x10, RZ ;  /* 0x0000001010060810 */ /* 0x000fe20007ffe0ff */
[----:B------:R-:W-:Y:S01]  /*a7c0*/  IMAD.IADD R16, R15, 0x1, R8 ;  /* 0x000000010f107824 */ /* 0x000fe200078e0208 */
[----:B------:R-:W-:Y:S02]  /*a7d0*/  F2FP.PACK_AB R88, R89, R88 ;  /* 0x000000585958723e */ /* 0x000fe400000000ff */
[----:B------:R-:W-:Y:S01]  /*a7e0*/  F2FP.PACK_AB R90, R91, R90 ;  /* 0x0000005a5b5a723e */ /* 0x000fe200000000ff */
[--C-:B------:R-:W-:Y:S01]  /*a7f0*/  IMAD.IADD R8, R8, 0x1, R6.reuse ;  /* 0x0000000108087824 */ /* 0x100fe200078e0206 */
[----:B------:R-:W-:Y:S01]  /*a800*/  F2FP.PACK_AB R92, R93, R92 ;  /* 0x0000005c5d5c723e */ /* 0x000fe200000000ff */
[----:B------:R-:W-:Y:S01]  /*a810*/  IMAD.IADD R19, R17, 0x1, R6 ;  /* 0x0000000111137824 */ /* 0x000fe200078e0206 */
[----:B------:R-:W-:Y:S01]  /*a820*/  F2FP.PACK_AB R94, R95, R94 ;  /* 0x0000005e5f5e723e */ /* 0x000fe200000000ff */
[----:B------:R-:W-:Y:S01]  /*a830*/  IMAD.IADD R20, R17, 0x1, R16 ;  /* 0x0000000111147824 */ /* 0x000fe200078e0210 */
[----:B------:R-:W-:Y:S01]  /*a840*/  F2FP.PACK_AB R100, R101, R100 ;  /* 0x000000646564723e */ /* 0x000fe200000000ff */
[----:B------:R-:W-:Y:S01]  /*a850*/  IMAD.IADD R17, R8, 0x1, R17 ;  /* 0x0000000108117824 */ /* 0x000fe200078e0211 */
[----:B------:R-:W-:-:S02]  /*a860*/  F2FP.PACK_AB R102, R103, R102 ;  /* 0x000000666766723e */ /* 0x000fc400000000ff */
[----:B------:R-:W-:Y:S01]  /*a870*/  F2FP.PACK_AB R112, R113, R112 ;  /* 0x000000707170723e */ /* 0x000fe200000000ff */
[----:B------:R-:W-:Y:S01]  /*a880*/  STS [R15+0x80], R192 ;  /* 0x000080c00f007388 */ /* 0x000fe20000000800 */
[----:B------:R-:W-:Y:S02]  /*a890*/  F2FP.PACK_AB R114, R115, R114 ;  /* 0x000000727372723e */ /* 0x000fe400000000ff */
[----:B------:R-:W-:Y:S01]  /*a8a0*/  F2FP.PACK_AB R104, R105, R104 ;  /* 0x000000686968723e */ /* 0x000fe200000000ff */
[----:B------:R-:W-:Y:S01]  /*a8b0*/  STS [R15+0x480], R194 ;  /* 0x000480c20f007388 */ /* 0x000fe20000000800 */
[----:B------:R-:W-:Y:S02]  /*a8c0*/  F2FP.PACK_AB R106, R107, R106 ;  /* 0x0000006a6b6a723e */ /* 0x000fe400000000ff */
[----:B------:R-:W-:Y:S01]  /*a8d0*/  F2FP.PACK_AB R108, R109, R108 ;  /* 0x0000006c6d6c723e */ /* 0x000fe200000000ff */
[----:B------:R-:W-:Y:S01]  /*a8e0*/  STS [R6], R180 ;  /* 0x000000b406007388 */ /* 0x000fe20000000800 */
        /* <DEDUP_REMOVED lines=23> */
[----:B------:R-:W-:Y:S01]  /*aa60*/  STS [R8], R80 ;  /* 0x0000005008007388 */ /* 0x000fe20000000800 */
        /* <DEDUP_REMOVED lines=24> */
[----:B------:R-:W-:-:S03]  /*abf0*/  PLOP3.LUT P1, PT, PT, PT, UP1, 0x80, 0x0 ;  /* 0x000000000000781c */ /* 0x000fc60003f2f018 */
[----:B------:R-:W-:Y:S04]  /*ac00*/  STS [R19+0x400], R98 ;  /* 0x0004006213007388 */ /* 0x000fe80000000800 */
[----:B------:R-:W-:Y:S04]  /*ac10*/  STS [R18+0x2080], R88 ;  /* 0x0020805812007388 */ /* 0x000fe80000000800 */
[----:B------:R-:W-:Y:S04]  /*ac20*/  STS [R18+0x2480], R90 ;  /* 0x0024805a12007388 */ /* 0x000fe80000000800 */
[----:B------:R-:W-:Y:S04]  /*ac30*/  STS [R19+0x2000], R92 ;  /* 0x0020005c13007388 */ /* 0x000fe80000000800 */
        /* <DEDUP_REMOVED lines=35> */
[----:B------:R3:W-:Y:S04]  /*ae70*/  STS [R17+0x4000], R7 ;  /* 0x0040000711007388 */ /* 0x0007e80000000800 */
[----:B------:R-:W-:Y:S01]  /*ae80*/  STS [R17+0x4400], R162 ;  /* 0x004400a211007388 */ /* 0x000fe20000000800 */
[----:B-1----:R-:W-:-:S03]  /*ae90*/  IMAD.U32 R18, RZ, RZ, UR4 ;  /* 0x00000004ff127e24 */ /* 0x002fc6000f8e00ff */
[----:B------:R-:W-:Y:S04]  /*aea0*/  STS [R20+0x6080], R168 ;  /* 0x006080a814007388 */ /* 0x000fe80000000800 */
[----:B------:R-:W-:Y:S01]  /*aeb0*/  STS [R20+0x6480], R170 ;  /* 0x006480aa14007388 */ /* 0x000fe20000000800 */
[----:B--2---:R-:W-:Y:S01]  /*aec0*/  IMAD.U32 R19, RZ, RZ, UR5 ;  /* 0x00000005ff137e24 */ /* 0x004fe2000f8e00ff */
[----:B------:R-:W-:Y:S02]  /*aed0*/  ULDC.64 UR4, c[0x0][0x508] ;  /* 0x0001420000047ab9 */ /* 0x000fe40000000a00 */
[----:B------:R1:W-:Y:S04]  /*aee0*/  STS [R17+0x6000], R10 ;  /* 0x0060000a11007388 */ /* 0x0003e80000000800 */
[----:B------:R2:W-:Y:S04]  /*aef0*/  STS [R17+0x6400], R11 ;  /* 0x0064000b11007388 */ /* 0x0005e80000000800 */
[----:B------:R-:W-:Y:S01]  /*af00*/  BAR.SYNC.DEFER_BLOCKING 0x1, 0x80 ;  /* 0x0042000000007b1d */ /* 0x000fe20000010000 */
[----:B------:R-:W-:-:S04]  /*af10*/  UISETP.NE.U32.AND UP0, UPT, URZ, UR4, UPT ;  /* 0x000000043f00728c */ /* 0x000fc8000bf05070 */
[----:B------:R-:W-:Y:S01]  /*af20*/  UISETP.NE.AND.EX UP0, UPT, URZ, UR5, UPT, UP0 ;  /* 0x000000053f00728c */ /* 0x000fe2000bf05300 */
[----:B---3--:R-:W3:Y:S02]  /*af30*/  @P1 LDG.E R7, [R18.64] ;  /* 0x0000000c12071981 */ /* 0x008ee4000c1e1900 */
[----:B------:R-:W-:-:S03]  /*af40*/  ULDC.64 UR4, c[0x0][0x508] ;  /* 0x0001420000047ab9 */ /* 0x000fc60000000a00 */
[----:B------:R-:W-:-:S05]  /*af50*/  PLOP3.LUT P0, PT, PT, PT, UP0, 0x80, 0x0 ;  /* 0x000000000000781c */ /* 0x000fca0003f0f008 */
[----:B------:R-:W-:Y:S01]  /*af60*/  @UP0 UIMAD.WIDE UR4, UR10, UR6, UR4 ;  /* 0x000000060a0402a5 */ /* 0x000fe2000f8e0204 */
[----:B------:R-:W-:-:S05]  /*af70*/  IMAD.MOV.U32 R6, RZ, RZ, c[0x0][0x388] ;  /* 0x0000e200ff067624 */ /* 0x000fca00078e00ff */
[----:B-1----:R-:W-:Y:S02]  /*af80*/  IMAD.U32 R10, RZ, RZ, UR4 ;  /* 0x00000004ff0a7e24 */ /* 0x002fe4000f8e00ff */
[----:B--2---:R-:W-:-:S05]  /*af90*/  IMAD.U32 R11, RZ, RZ, UR5 ;  /* 0x00000005ff0b7e24 */ /* 0x004fca000f8e00ff */
[----:B------:R1:W5:Y:S01]  /*afa0*/  @P0 LDG.E R6, [R10.64] ;  /* 0x0000000c0a060981 */ /* 0x000362000c1e1900 */
[----:B------:R-:W-:Y:S02]  /*afb0*/  UMOV UR14, URZ ;  /* 0x0000003f000e7c82 */ /* 0x000fe40008000000 */
[----:B------:R-:W-:Y:S01]  /*afc0*/  UMOV UR15, URZ ;  /* 0x0000003f000f7c82 */ /* 0x000fe20008000000 */
[----:B---3--:R-:W2:Y:S02]  /*afd0*/  @P1 R2UR UR5, R7 ;  /* 0x00000000070513c2 */ /* 0x008ea400000e0000 */
        /* <DEDUP_REMOVED lines=8> */
.L_x_759:
[----:B-1----:R-:W-:Y:S01]  /*b060*/  LOP3.LUT R4, R4, 0xffffffe0, RZ, 0xc0, !PT ;  /* 0xffffffe004047812 */ /* 0x002fe200078ec0ff */
[----:B------:R-:W-:Y:S01]  /*b070*/  IMAD.MOV.U32 R7, RZ, RZ, c[0x0][0x4e8] ;  /* 0x00013a00ff077624 */ /* 0x000fe200078e00ff */
[----:B------:R-:W-:Y:S01]  /*b080*/  SHF.R.S32.HI R11, RZ, 0x1f, R9 ;  /* 0x0000001fff0b7819 */ /* 0x000fe20000011409 */
[----:B------:R-:W1:Y:S01]  /*b090*/  S2R R69, SR_CTAID.X ;  /* 0x0000000000457919 */ /* 0x000e620000002500 */
[----:B------:R-:W-:Y:S01]  /*b0a0*/  LEA.HI R8, R3, R3, RZ, 0x1 ;  /* 0x0000000303087211 */ /* 0x000fe200078f08ff */
[----:B------:R-:W-:Y:S01]  /*b0b0*/  IMAD.IADD R4, R0, 0x1, -R4 ;  /* 0x0000000100047824 */ /* 0x000fe200078e0a04 */
[----:B------:R-:W-:Y:S01]  /*b0c0*/  ISETP.NE.AND P2, PT, R7, 0x1, PT ;  /* 0x000000010700780c */ /* 0x000fe20003f45270 */
[----:B------:R-:W-:Y:S01]  /*b0d0*/  ULDC.64 UR4, c[0x0][0x490] ;  /* 0x0001240000047ab9 */ /* 0x000fe20000000a00 */
[----:B------:R-:W-:Y:S01]  /*b0e0*/  LEA.HI R11, R11, R9, RZ, 0x2 ;  /* 0x000000090b0b7211 */ /* 0x000fe200078f10ff */
[----:B------:R-:W-:Y:S01]  /*b0f0*/  USHF.R.S32.HI UR7, URZ, 0x1f, UR10 ;  /* 0x0000001f3f077899 */ /* 0x000fe2000801140a */
[----:B------:R-:W-:Y:S01]  /*b100*/  SHF.R.S32.HI R7, RZ, 0x1f, R4 ;  /* 0x0000001fff077819 */ /* 0x000fe20000011404 */
[----:B------:R-:W-:Y:S01]  /*b110*/  UIMAD UR6, UR9, UR4, URZ ;  /* 0x00000004090672a4 */ /* 0x000fe2000f8e023f */
[C---:B------:R-:W-:Y:S01]  /*b120*/  LOP3.LUT R10, R8.reuse, 0x1ffffffe, RZ, 0xc0, !PT ;  /* 0x1ffffffe080a7812 */ /* 0x040fe200078ec0ff */
[----:B------:R-:W-:Y:S01]  /*b130*/  IMAD.SHL.U32 R8, R8, 0x20, RZ ;  /* 0x0000002008087824 */ /* 0x000fe200078e00ff */
[----:B------:R-:W-:Y:S01]  /*b140*/  LOP3.LUT R11, R11, 0xffffffc, RZ, 0xc0, !PT ;  /* 0x0ffffffc0b0b7812 */ /* 0x000fe200078ec0ff */
[----:B------:R-:W-:Y:S01]  /*b150*/  UMOV UR18, UR14 ;  /* 0x0000000e00127c82 */ /* 0x000fe20008000000 */
[----:B------:R-:W-:Y:S01]  /*b160*/  LEA.HI R7, R7, R4, RZ, 0x2 ;  /* 0x0000000407077211 */ /* 0x000fe200078f10ff */
[----:B------:R-:W-:Y:S01]  /*b170*/  IMAD.IADD R10, R3, 0x1, -R10 ;  /* 0x00000001030a7824 */ /* 0x000fe200078e0a0a */
[----:B------:R-:W-:Y:S01]  /*b180*/  LOP3.LUT R8, R8, 0xffffffc0, RZ, 0xc0, !PT ;  /* 0xffffffc008087812 */ /* 0x000fe200078ec0ff */
[----:B------:R-:W-:Y:S01]  /*b190*/  IMAD.IADD R11, R9, 0x1, -R11 ;  /* 0x00000001090b7824 */ /* 0x000fe200078e0a0b */
[----:B------:R-:W-:Y:S01]  /*b1a0*/  SHF.R.S32.HI R7, RZ, 0x2, R7 ;  /* 0x00000002ff077819 */ /* 0x000fe20000011407 */
[----:B------:R-:W-:Y:S01]  /*b1b0*/  UMOV UR19, UR15 ;  /* 0x0000000f00137c82 */ /* 0x000fe20008000000 */
[-C--:B------:R-:W-:Y:S01]  /*b1c0*/  LEA.HI R3, R2, R0.reuse, RZ, 0x3 ;  /* 0x0000000002037211 */ /* 0x080fe200078f18ff */
[----:B------:R-:W-:Y:S01]  /*b1d0*/  IMAD R8, R10, 0x8, R8 ;  /* 0x000000080a087824 */ /* 0x000fe200078e0208 */
[----:B------:R-:W-:Y:S01]  /*b1e0*/  USEL UR11, UR10, URZ, !UP1 ;  /* 0x0000003f0a0b7287 */ /* 0x000fe2000c800000 */
[----:B------:R-:W-:Y:S01]  /*b1f0*/  IMAD R17, R11, 0x10, R7 ;  /* 0x000000100b117824 */ /* 0x000fe200078e0207 */
[----:B------:R-:W-:Y:S01]  /*b200*/  USEL UR10, UR7, URZ, !UP1 ;  /* 0x0000003f070a7287 */ /* 0x000fe2000c800000 */
[----:B------:R-:W-:Y:S01]  /*b210*/  LOP3.LUT R9, R3, 0xfffffff8, RZ, 0xc0, !PT ;  /* 0xfffffff803097812 */ /* 0x000fe200078ec0ff */
[----:B------:R-:W-:Y:S01]  /*b220*/  UIMAD.WIDE.U32 UR18, UR8, UR4, UR18 ;  /* 0x00000004081272a5 */ /* 0x000fe2000f8e0012 */
[----:B------:R-:W-:Y:S01]  /*b230*/  IMAD.IADD R8, R17, 0x1, R8 ;  /* 0x0000000111087824 */ /* 0x000fe200078e0208 */
[----:B------:R-:W-:Y:S01]  /*b240*/  UIMAD UR6, UR8, UR5, UR6 ;  /* 0x00000005080672a4 */ /* 0x000fe2000f8e0206 */
[----:B------:R-:W-:Y:S01]  /*b250*/  LOP3.LUT P0, RZ, R4, 0x3, RZ, 0xc0, !PT ;  /* 0x0000000304ff7812 */ /* 0x000fe2000780c0ff */
[C---:B-1----:R-:W-:Y:S01]  /*b260*/  IMAD R17, R69.reuse, 0x80, R17 ;  /* 0x0000008045117824 */ /* 0x042fe200078e0211 */
[----:B------:R-:W-:Y:S01]  /*b270*/  ULDC.64 UR4, c[0x0][0x498] ;  /* 0x0001260000047ab9 */ /* 0x000fe20000000a00 */
[----:B------:R-:W-:Y:S01]  /*b280*/  IMAD R8, R69, 0x80, R8 ;  /* 0x0000008045087824 */ /* 0x000fe200078e0208 */
[----:B------:R-:W-:Y:S01]  /*b290*/  UIMAD UR16, UR10, UR4, URZ ;  /* 0x000000040a1072a4 */ /* 0x000fe2000f8e023f */
[----:B------:R-:W-:Y:S01]  /*b2a0*/  LEA.HI R4, R2, R0, RZ, 0x6 ;  /* 0x0000000002047211 */ /* 0x000fe200078f30ff */
[----:B------:R-:W-:Y:S01]  /*b2b0*/  UIADD3 UR19, UR19, UR6, URZ ;  /* 0x0000000613137290 */ /* 0x000fe2000fffe03f */
[----:B------:R-:W-:Y:S01]  /*b2c0*/  @P2 IMAD.HI.U32 R7, R8, c[0x0][0x4ec], RZ ;  /* 0x00013b0008072a27 */ /* 0x000fe200078e00ff */
[----:B------:R-:W-:Y:S01]  /*b2d0*/  UIMAD UR16, UR11, UR5, UR16 ;  /* 0x000000050b1072a4 */ /* 0x000fe2000f8e0210 */
[----:B------:R-:W-:Y:S01]  /*b2e0*/  SHF.R.S32.HI R3, RZ, 0x3, R3 ;  /* 0x00000003ff037819 */ /* 0x000fe20000011403 */
[----:B------:R-:W-:Y:S01]  /*b2f0*/  UIMAD.WIDE.U32 UR18, UR11, UR4, UR18 ;  /* 0x000000040b1272a5 */ /* 0x000fe2000f8e0012 */
[----:B------:R-:W-:Y:S01]  /*b300*/  IMAD.MOV.U32 R18, RZ, RZ, R8 ;  /* 0x000000ffff127224 */ /* 0x000fe200078e0008 */
[----:B------:R-:W-:Y:S01]  /*b310*/  @P2 SHF.R.U32.HI R18, RZ, c[0x0][0x4f0], R7 ;  /* 0x00013c00ff122a19 */ /* 0x000fe20000011607 */
[----:B------:R-:W-:Y:S01]  /*b320*/  IMAD.IADD R0, R0, 0x1, -R9 ;  /* 0x0000000100007824 */ /* 0x000fe200078e0a09 */
[----:B------:R-:W-:Y:S01]  /*b330*/  ULDC.64 UR6, c[0x0][0x3a0] ;  /* 0x0000e80000067ab9 */ /* 0x000fe20000000a00 */
[----:B------:R-:W-:Y:S01]  /*b340*/  IMAD.U32 R2, RZ, RZ, UR16 ;  /* 0x00000010ff027e24 */ /* 0x000fe2000f8e00ff */
[----:B------:R-:W-:Y:S01]  /*b350*/  UIMAD.WIDE.U32 UR16, UR14, UR6, URZ ;  /* 0x000000060e1072a5 */ /* 0x000fe2000f8e003f */
[----:B------:R-:W-:Y:S01]  /*b360*/  IMAD.MOV R7, RZ, RZ, -R18 ;  /* 0x000000ffff077224 */ /* 0x000fe200078e0a12 */
[----:B------:R-:W-:Y:S01]  /*b370*/  UIMAD UR6, UR15, UR6, URZ ;  /* 0x000000060f0672a4 */ /* 0x000fe2000f8e023f */
[----:B------:R-:W-:Y:S01]  /*b380*/  IMAD.SHL.U32 R11, R3, 0x40, RZ ;  /* 0x00000040030b7824 */ /* 0x000fe200078e00ff */
[----:B------:R-:W-:Y:S01]  /*b390*/  ULDC.64 UR4, c[0x0][0x3e8] ;  /* 0x0000fa0000047ab9 */ /* 0x000fe20000000a00 */
[----:B------:R-:W-:Y:S01]  /*b3a0*/  IMAD R7, R7, c[0x0][0x4e8], R8 ;  /* 0x00013a0007077a24 */ /* 0x000fe200078e0208 */
[----:B------:R-:W-:Y:S01]  /*b3b0*/  SHF.R.S32.HI R8, RZ, 0x1f, R18 ;  /* 0x0000001fff087819 */ /* 0x000fe20000011412 */
[----:B------:R-:W-:Y:S01]  /*b3c0*/  UIMAD UR6, UR14, UR7, UR6 ;  /* 0x000000070e0672a4 */ /* 0x000fe2000f8e0206 */
[----:B------:R-:W-:Y:S01]  /*b3d0*/  IADD3 R18, P1, R18, UR18, RZ ;  /* 0x0000001212127c10 */ /* 0x000fe2000ff3e0ff */
[----:B------:R-:W-:Y:S01]  /*b3e0*/  UIMAD UR9, UR9, UR4, URZ ;  /* 0x00000004090972a4 */ /* 0x000fe2000f8e023f */
[----:B------:R-:W-:Y:S01]  /*b3f0*/  LOP3.LUT R11, R11, 0x1c0, RZ, 0xc0, !PT ;  /* 0x000001c00b0b7812 */ /* 0x000fe200078ec0ff */
[----:B------:R-:W-:Y:S01]  /*b400*/  UIADD3 UR7, UR17, UR6, URZ ;  /* 0x0000000611077290 */ /* 0x000fe2000fffe03f */
[----:B------:R-:W-:Y:S01]  /*b410*/  IADD3.X R19, R8, UR19, R2, P1, !PT ;  /* 0x0000001308137c10 */ /* 0x000fe20008ffe402 */
[----:B------:R-:W-:Y:S01]  /*b420*/  UIMAD UR5, UR8, UR5, UR9 ;  /* 0x00000005080572a4 */ /* 0x000fe2000f8e0209 */
[----:B------:R-:W-:Y:S01]  /*b430*/  SHF.R.S32.HI R2, RZ, 0x1f, R7 ;  /* 0x0000001fff027819 */ /* 0x000fe20000011407 */
[----:B------:R-:W-:Y:S01]  /*b440*/  UMOV UR6, UR16 ;  /* 0x0000001000067c82 */ /* 0x000fe20008000000 */
[----:B------:R-:W-:Y:S01]  /*b450*/  LEA R8, R0, R3, 0x4 ;  /* 0x0000000300087211 */ /* 0x000fe200078e20ff */
[----:B------:R-:W-:Y:S01]  /*b460*/  IMAD.WIDE.U32 R18, R7, c[0x0][0x488], R18 ;  /* 0x0001220007127a25 */ /* 0x000fe200078e0012 */
[----:B------:R-:W-:Y:S01]  /*b470*/  UIMAD.WIDE.U32 UR8, UR8, UR4, UR6 ;  /* 0x00000004080872a5 */ /* 0x000fe2000f8e0006 */
[----:B------:R-:W-:Y:S01]  /*b480*/  SHF.R.U32.HI R10, RZ, 0x3, R11 ;  /* 0x00000003ff0a7819 */ /* 0x000fe2000001160b */
[----:B------:R-:W-:Y:S01]  /*b490*/  BSSY B0, `(.L_x_760) ;  /* 0x000005a000007945 */ /* 0x000fe20003800000 */
[----:B------:R-:W-:Y:S01]  /*b4a0*/  IMAD R2, R2, c[0x0][0x488], RZ ;  /* 0x0001220002027a24 */ /* 0x000fe200078e02ff */
[----:B------:R-:W-:Y:S01]  /*b4b0*/  UIADD3 UR9, UR9, UR5, URZ ;  /* 0x0000000509097290 */ /* 0x000fe2000fffe03f */
[----:B------:R-:W-:Y:S01]  /*b4c0*/  IMAD R8, R69, 0x80, R8 ;  /* 0x0000008045087824 */ /* 0x000fe200078e0208 */
[----:B------:R-:W-:Y:S01]  /*b4d0*/  IADD3 R16, R17, 0x40, RZ ;  /* 0x0000004011107810 */ /* 0x000fe20007ffe0ff */
[----:B------:R-:W-:Y:S01]  /*b4e0*/  IMAD R7, R7, c[0x0][0x48c], R2 ;  /* 0x0001230007077a24 */ /* 0x000fe200078e0202 */
[----:B------:R-:W-:Y:S01]  /*b4f0*/  ULDC.64 UR4, c[0x0][0x3f0] ;  /* 0x0000fc0000047ab9 */ /* 0x000fe20000000a00 */
[----:B------:R-:W-:Y:S01]  /*b500*/  @P2 IMAD.HI.U32 R9, R8, c[0x0][0x4ec], RZ ;  /* 0x00013b0008092a27 */ /* 0x000fe200078e00ff */
[----:B------:R-:W-:-:S02]  /*b510*/  UIMAD UR10, UR10, UR4, URZ ;  /* 0x000000040a0a72a4 */ /* 0x000fc4000f8e023f */
[----:B------:R-:W-:Y:S01]  /*b520*/  UIMAD.WIDE.U32 UR8, UR11, UR4, UR8 ;  /* 0x000000040b0872a5 */ /* 0x000fe2000f8e0008 */
[----:B-----5:R-:W-:Y:S01]  /*b530*/  IMAD R2, R6, c[0x0][0x4e8], RZ ;  /* 0x00013a0006027a24 */ /* 0x020fe200078e02ff */
[----:B------:R-:W-:Y:S01]  /*b540*/  LEA R6, P1, R18, c[0x0][0x450], 0x2 ;  /* 0x0001140012067a11 */ /* 0x000fe200078210ff */
[----:B------:R-:W-:Y:S01]  /*b550*/  IMAD.IADD R7, R19, 0x1, R7 ;  /* 0x0000000113077824 */ /* 0x000fe200078e0207 */
[----:B------:R-:W-:Y:S01]  /*b560*/  UIMAD UR5, UR11, UR5, UR10 ;  /* 0x000000050b0572a4 */ /* 0x000fe2000f8e020a */
[----:B------:R-:W-:Y:S01]  /*b570*/  IMAD.MOV.U32 R22, RZ, RZ, R8 ;  /* 0x000000ffff167224 */ /* 0x000fe200078e0008 */
[----:B------:R-:W-:Y:S01]  /*b580*/  @P2 SHF.R.U32.HI R22, RZ, c[0x0][0x4f0], R9 ;  /* 0x00013c00ff162a19 */ /* 0x000fe20000011609 */
[----:B------:R-:W-:Y:S01]  /*b590*/  IMAD.SHL.U32 R0, R0, 0x8, RZ ;  /* 0x0000000800007824 */ /* 0x000fe200078e00ff */
[----:B------:R-:W-:Y:S01]  /*b5a0*/  LEA.HI.X R7, R18, c[0x0][0x454], R7, 0x2, P1 ;  /* 0x0001150012077a11 */ /* 0x000fe200008f1407 */
[----:B------:R-:W-:Y:S01]  /*b5b0*/  SHFL.IDX PT, R20, R6, RZ, 0x1c1f ;  /* 0x001c1fff06147589 */ /* 0x000fe200000e0000 */
[----:B------:R-:W-:Y:S01]  /*b5c0*/  IADD3 R9, R17, 0x8, RZ ;  /* 0x0000000811097810 */ /* 0x000fe20007ffe0ff */
[----:B------:R-:W-:Y:S01]  /*b5d0*/  IMAD.MOV R70, RZ, RZ, -R22 ;  /* 0x000000ffff467224 */ /* 0x000fe200078e0a16 */
[----:B------:R-:W-:Y:S01]  /*b5e0*/  LOP3.LUT R11, R11, 0x38, R0, 0xf8, !PT ;  /* 0x000000380b0b7812 */ /* 0x000fe200078ef800 */
[----:B------:R-:W1:Y:S01]  /*b5f0*/  SHFL.IDX PT, R21, R7, RZ, 0x1c1f ;  /* 0x001c1fff07157589 */ /* 0x000e6200000e0000 */
[----:B------:R-:W-:Y:S01]  /*b600*/  ISETP.GE.OR P2, PT, R9, R2, P0 ;  /* 0x000000020900720c */ /* 0x000fe20000746670 */
[----:B------:R-:W-:Y:S01]  /*b610*/  IMAD R70, R70, c[0x0][0x4e8], R8 ;  /* 0x00013a0046467a24 */ /* 0x000fe200078e0208 */
[----:B------:R-:W-:Y:S01]  /*b620*/  LOP3.LUT R10, R11, R10, RZ, 0x3c, !PT ;  /* 0x0000000a0b0a7212 */ /* 0x000fe200078e3cff */
[----:B------:R-:W-:Y:S01]  /*b630*/  SHFL.IDX PT, R18, R6, 0x1, 0x1c1f ;  /* 0x003c1f0006127f89 */ /* 0x000fe200000e0000 */
[----:B------:R-:W-:Y:S01]  /*b640*/  SHF.R.S32.HI R11, RZ, 0x1f, R22 ;  /* 0x0000001fff0b7819 */ /* 0x000fe20000011416 */
[----:B------:R-:W-:Y:S01]  /*b650*/  UIADD3 UR5, UR9, UR5, URZ ;  /* 0x0000000509057290 */ /* 0x000fe2000fffe03f */
[CC--:B------:R-:W-:Y:S01]  /*b660*/  ISETP.GE.OR P3, PT, R17.reuse, R2.reuse, P0 ;  /* 0x000000021100720c */ /* 0x0c0fe20000766670 */
[----:B------:R-:W2:Y:S01]  /*b670*/  SHFL.IDX PT, R19, R7, 0x1, 0x1c1f ;  /* 0x003c1f0007137f89 */ /* 0x000ea200000e0000 */
[----:B------:R-:W-:Y:S01]  /*b680*/  IADD3 R17, R17, 0x48, RZ ;  /* 0x0000004811117810 */ /* 0x000fe20007ffe0ff */
[----:B------:R-:W-:Y:S01]  /*b690*/  IMAD R11, R11, c[0x0][0x3e0], RZ ;  /* 0x0000f8000b0b7a24 */ /* 0x000fe200078e02ff */
[----:B------:R-:W-:Y:S01]  /*b6a0*/  MOV R25, UR9 ;  /* 0x0000000900197c02 */ /* 0x000fe20008000f00 */
[----:B------:R-:W-:Y:S01]  /*b6b0*/  SHFL.IDX PT, R8, R6, 0x2, 0x1c1f ;  /* 0x005c1f0006087f89 */ /* 0x000fe200000e0000 */
[----:B------:R-:W-:Y:S01]  /*b6c0*/  IMAD.SHL.U32 R4, R4, 0x8, RZ ;  /* 0x0000000804047824 */ /* 0x000fe200078e00ff */
[-C--:B------:R-:W-:Y:S01]  /*b6d0*/  ISETP.GE.OR P1, PT, R16, R2.reuse, P0 ;  /* 0x000000021000720c */ /* 0x080fe20000726670 */
[----:B------:R-:W-:Y:S01]  /*b6e0*/  IMAD.U32 R24, RZ, RZ, UR8 ;  /* 0x00000008ff187e24 */ /* 0x000fe2000f8e00ff */
[----:B------:R-:W3:Y:S01]  /*b6f0*/  SHFL.IDX PT, R9, R7, 0x2, 0x1c1f ;  /* 0x005c1f0007097f89 */ /* 0x000ee200000e0000 */
[----:B------:R-:W-:Y:S01]  /*b700*/  IMAD.U32 R25, RZ, RZ, UR5 ;  /* 0x00000005ff197e24 */ /* 0x000fe2000f8e00ff */
[----:B------:R-:W-:Y:S01]  /*b710*/  ISETP.GE.OR P0, PT, R17, R2, P0 ;  /* 0x000000021100720c */ /* 0x000fe20000706670 */
[C---:B------:R-:W-:Y:S01]  /*b720*/  IMAD R11, R22.reuse, c[0x0][0x3e4], R11 ;  /* 0x0000f900160b7a24 */ /* 0x040fe200078e020b */
[----:B------:R-:W-:Y:S01]  /*b730*/  SHFL.IDX PT, R6, R6, 0x3, 0x1c1f ;  /* 0x007c1f0006067f89 */ /* 0x000fe200000e0000 */
[----:B------:R-:W-:Y:S01]  /*b740*/  SHF.R.S32.HI R15, RZ, 0x1f, R70 ;  /* 0x0000001fff0f7819 */ /* 0x000fe20000011446 */
[----:B------:R-:W-:Y:S01]  /*b750*/  IMAD.WIDE.U32 R22, R22, c[0x0][0x3e0], R24 ;  /* 0x0000f80016167a25 */ /* 0x000fe200078e0018 */
[----:B------:R-:W-:Y:S01]  /*b760*/  LOP3.LUT R4, R10, 0x7ffffe00, R4, 0xf8, !PT ;  /* 0x7ffffe000a047812 */ /* 0x000fe200078ef804 */
[----:B------:R-:W4:Y:S02]  /*b770*/  SHFL.IDX PT, R7, R7, 0x3, 0x1c1f ;  /* 0x007c1f0007077f89 */ /* 0x000f2400000e0000 */
[----:B------:R-:W-:-:S02]  /*b780*/  IMAD.IADD R23, R23, 0x1, R11 ;  /* 0x0000000117177824 */ /* 0x000fc400078e020b */
[----:B------:R-:W-:Y:S01]  /*b790*/  IMAD R15, R15, c[0x0][0x3d8], RZ ;  /* 0x0000f6000f0f7a24 */ /* 0x000fe200078e02ff */
[----:B-1----:R1:W-:Y:S01]  /*b7a0*/  @!P3 ST.E [R20.64], R5 ;  /* 0x000000051400b985 */ /* 0x0023e2000c10190c */
[----:B------:R-:W-:Y:S02]  /*b7b0*/  IMAD.SHL.U32 R32, R4, 0x2, RZ ;  /* 0x0000000204207824 */ /* 0x000fe400078e00ff */
[C---:B------:R-:W-:Y:S01]  /*b7c0*/  IMAD R33, R70.reuse, c[0x0][0x3dc], R15 ;  /* 0x0000f70046217a24 */ /* 0x040fe200078e020f */
[----:B--2---:R1:W-:Y:S01]  /*b7d0*/  @!P2 ST.E [R18.64], R12 ;  /* 0x0000000c1200a985 */ /* 0x0043e2000c10190c */
[----:B------:R-:W-:-:S04]  /*b7e0*/  IMAD.WIDE.U32 R70, R70, c[0x0][0x3d8], R22 ;  /* 0x0000f60046467a25 */ /* 0x000fc800078e0016 */
[----:B------:R-:W-:Y:S01]  /*b7f0*/  IMAD.IADD R33, R71, 0x1, R33 ;  /* 0x0000000147217824 */ /* 0x000fe200078e0221 */
[----:B---3--:R1:W-:Y:S01]  /*b800*/  @!P1 ST.E [R8.64], R13 ;  /* 0x0000000d08009985 */ /* 0x0083e2000c10190c */
[----:B------:R-:W-:-:S03]  /*b810*/  IMAD R69, R69, 0x80, R3 ;  /* 0x0000008045457824 */ /* 0x000fc600078e0203 */
[----:B----4-:R1:W-:Y:S01]  /*b820*/  @!P0 ST.E [R6.64], R14 ;  /* 0x0000000e06008985 */ /* 0x0103e2000c10190c */
        /* <DEDUP_REMOVED lines=17> */
[----:B------:R1:W1:Y:S04]  /*b940*/  SHFL.IDX PT, R72, R71, RZ, 0x181f ;  /* 0x00181fff47487589 */ /* 0x00026800000e0000 */
[----:B------:R1:W1:Y:S01]  /*b950*/  SHFL.IDX PT, R73, R70, RZ, 0x181f ;  /* 0x00181fff46497589 */ /* 0x00026200000e0000 */
[----:B------:R-:W-:Y:S05]  /*b960*/  @P0 BRA `(.L_x_761) ;  /* 0x000000c000000947 */ /* 0x000fea0003800000 */
[----:B--234-:R-:W2:Y:S01]  /*b970*/  LDS.128 R64, [R32+0x80] ;  /* 0x0000800020407984 */ /* 0x01cea20000000c00 */
[----:B------:R-:W-:-:S02]  /*b980*/  IADD3 R68, R0, 0x40, RZ ;  /* 0x0000004000447810 */ /* 0x000fc40007ffe0ff */
[----:B------:R-:W-:Y:S01]  /*b990*/  ISETP.GE.AND P1, PT, R0, c[0x0][0x3c8], PT ;  /* 0x0000f20000007a0c */ /* 0x000fe20003f26270 */
[----:B-1----:R-:W1:Y:S01]  /*b9a0*/  LDS.128 R32, [R32+0x4080] ;  /* 0x0040800020207984 */ /* 0x002e620000000c00 */
[----:B------:R-:W-:-:S11]  /*b9b0*/  ISETP.GE.AND P0, PT, R68, c[0x0][0x3c8], PT ;  /* 0x0000f20044007a0c */ /* 0x000fd60003f06270 */
[----:B------:R-:W-:Y:S02]  /*b9c0*/  @!P1 IMAD.WIDE R74, R0, 0x2, R72 ;  /* 0x00000002004a9825 */ /* 0x000fe400078e0248 */
[----:B------:R-:W-:-:S04]  /*b9d0*/  @!P0 SHF.R.S32.HI R3, RZ, 0x1f, R68 ;  /* 0x0000001fff038819 */ /* 0x000fc80000011444 */
[----:B------:R-:W-:-:S04]  /*b9e0*/  @!P0 LEA.HI R3, R3, R68, RZ, 0x3 ;  /* 0x0000004403038211 */ /* 0x000fc800078f18ff */
[----:B------:R-:W-:-:S05]  /*b9f0*/  @!P0 LOP3.LUT R3, R3, 0xfffffff8, RZ, 0xc0, !PT ;  /* 0xfffffff803038812 */ /* 0x000fca00078ec0ff */
[----:B------:R-:W-:Y:S01]  /*ba00*/  @!P0 IMAD.WIDE R72, R3, 0x2, R72 ;  /* 0x0000000203488825 */ /* 0x000fe200078e0248 */
[----:B--2---:R2:W-:Y:S04]  /*ba10*/  @!P1 ST.E.128 [R74.64], R64 ;  /* 0x000000404a009985 */ /* 0x0045e8000c101d0c */
[----:B-1----:R2:W-:Y:S02]  /*ba20*/  @!P0 ST.E.128 [R72.64], R32 ;  /* 0x0000002048008985 */ /* 0x0025e4000c101d0c */
.L_x_761:
[----:B--234-:R-:W-:Y:S05]  /*ba30*/  BSYNC B0 ;  /* 0x0000000000007941 */ /* 0x01cfea0003800000 */
.L_x_760:
[----:B------:R-:W-:Y:S01]  /*ba40*/  IADD3 R3, R69, 0x10, RZ ;  /* 0x0000001045037810 */ /* 0x000fe20007ffe0ff */
[----:B------:R2:W3:Y:S01]  /*ba50*/  SHFL.IDX PT, R35, R70, 0x1, 0x181f ;  /* 0x00381f0046237f89 */ /* 0x0004e200000e0000 */
[----:B------:R-:W-:Y:S02]  /*ba60*/  BSSY B0, `(.L_x_762) ;  /* 0x000000e000007945 */ /* 0x000fe40003800000 */
[----:B------:R-:W-:Y:S01]  /*ba70*/  ISETP.GE.AND P0, PT, R3, R2, PT ;  /* 0x000000020300720c */ /* 0x000fe20003f06270 */
[----:B------:R2:W4:-:S12]  /*ba80*/  SHFL.IDX PT, R34, R71, 0x1, 0x181f ;  /* 0x00381f0047227f89 */ /* 0x00051800000e0000 */
[----:B------:R-:W-:Y:S05]  /*ba90*/  @P0 BRA `(.L_x_763) ;  /* 0x000000a000000947 */ /* 0x000fea0003800000 */
[C---:B-1----:R-:W-:Y:S02]  /*baa0*/  IADD3 R32, R0.reuse, 0x40, RZ ;  /* 0x0000004000207810 */ /* 0x042fe40007ffe0ff */
[----:B------:R-:W-:Y:S02]  /*bab0*/  ISETP.GE.AND P1, PT, R0, c[0x0][0x3c8], PT ;  /* 0x0000f20000007a0c */ /* 0x000fe40003f26270 */
[----:B------:R-:W-:-:S13]  /*bac0*/  ISETP.GE.AND P0, PT, R32, c[0x0][0x3c8], PT ;  /* 0x0000f20020007a0c */ /* 0x000fda0003f06270 */
[----:B------:R-:W-:-:S04]  /*bad0*/  @!P0 SHF.R.S32.HI R3, RZ, 0x1f, R32 ;  /* 0x0000001fff038819 */ /* 0x000fc80000011420 */
[----:B------:R-:W-:Y:S01]  /*bae0*/  @!P0 LEA.HI R3, R3, R32, RZ, 0x3 ;  /* 0x0000002003038211 */ /* 0x000fe200078f18ff */
[----:B---34-:R-:W-:-:S03]  /*baf0*/  @!P1 IMAD.WIDE R32, R0, 0x2, R34 ;  /* 0x0000000200209825 */ /* 0x018fc600078e0222 */
[----:B------:R-:W-:Y:S02]  /*bb00*/  @!P0 LOP3.LUT R3, R3, 0xfffffff8, RZ, 0xc0, !PT ;  /* 0xfffffff803038812 */ /* 0x000fe400078ec0ff */
[----:B------:R1:W-:Y:S03]  /*bb10*/  @!P1 ST.E.128 [R32.64], R60 ;  /* 0x0000003c20009985 */ /* 0x0003e6000c101d0c */
[----:B------:R-:W-:-:S05]  /*bb20*/  @!P0 IMAD.WIDE R34, R3, 0x2, R34 ;  /* 0x0000000203228825 */ /* 0x000fca00078e0222 */
[----:B------:R1:W-:Y:S02]  /*bb30*/  @!P0 ST.E.128 [R34.64], R28 ;  /* 0x0000001c22008985 */ /* 0x0003e4000c101d0c */
.L_x_763:
[----:B------:R-:W-:Y:S05]  /*bb40*/  BSYNC B0 ;  /* 0x0000000000007941 */ /* 0x000fea0003800000 */
.L_x_762:
[----:B------:R-:W-:Y:S01]  /*bb50*/  IADD3 R3, R69, 0x20, RZ ;  /* 0x0000002045037810 */ /* 0x000fe20007ffe0ff */
[----:B-1----:R1:W2:Y:S01]  /*bb60*/  SHFL.IDX PT, R31, R70, 0x2, 0x181f ;  /* 0x00581f00461f7f89 */ /* 0x0022a200000e0000 */
[----:B------:R-:W-:Y:S02]  /*bb70*/  BSSY B0, `(.L_x_764) ;  /* 0x000000e000007945 */ /* 0x000fe40003800000 */
[----:B------:R-:W-:Y:S01]  /*bb80*/  ISETP.GE.AND P0, PT, R3, R2, PT ;  /* 0x000000020300720c */ /* 0x000fe20003f06270 */
[----:B------:R1:W4:-:S12]  /*bb90*/  SHFL.IDX PT, R30, R71, 0x2, 0x181f ;  /* 0x00581f00471e7f89 */ /* 0x00031800000e0000 */
[----:B------:R-:W-:Y:S05]  /*bba0*/  @P0 BRA `(.L_x_765) ;  /* 0x000000a000000947 */ /* 0x000fea0003800000 */
[C---:B------:R-:W-:Y:S02]  /*bbb0*/  IADD3 R28, R0.reuse, 0x40, RZ ;  /* 0x00000040001c7810 */ /* 0x040fe40007ffe0ff */
[----:B------:R-:W-:Y:S02]  /*bbc0*/  ISETP.GE.AND P1, PT, R0, c[0x0][0x3c8], PT ;  /* 0x0000f20000007a0c */ /* 0x000fe40003f26270 */
[----:B------:R-:W-:-:S13]  /*bbd0*/  ISETP.GE.AND P0, PT, R28, c[0x0][0x3c8], PT ;  /* 0x0000f2001c007a0c */ /* 0x000fda0003f06270 */
[----:B------:R-:W-:-:S04]  /*bbe0*/  @!P0 SHF.R.S32.HI R3, RZ, 0x1f, R28 ;  /* 0x0000001fff038819 */ /* 0x000fc8000001141c */
[----:B------:R-:W-:Y:S01]  /*bbf0*/  @!P0 LEA.HI R3, R3, R28, RZ, 0x3 ;  /* 0x0000001c03038211 */ /* 0x000fe200078f18ff */
[----:B--2-4-:R-:W-:-:S03]  /*bc00*/  @!P1 IMAD.WIDE R28, R0, 0x2, R30 ;  /* 0x00000002001c9825 */ /* 0x014fc600078e021e */
[----:B------:R-:W-:Y:S02]  /*bc10*/  @!P0 LOP3.LUT R3, R3, 0xfffffff8, RZ, 0xc0, !PT ;  /* 0xfffffff803038812 */ /* 0x000fe400078ec0ff */
[----:B------:R2:W-:Y:S03]  /*bc20*/  @!P1 ST.E.128 [R28.64], R56 ;  /* 0x000000381c009985 */ /* 0x0005e6000c101d0c */
[----:B------:R-:W-:-:S05]  /*bc30*/  @!P0 IMAD.WIDE R30, R3, 0x2, R30 ;  /* 0x00000002031e8825 */ /* 0x000fca00078e021e */
[----:B------:R2:W-:Y:S02]  /*bc40*/  @!P0 ST.E.128 [R30.64], R24 ;  /* 0x000000181e008985 */ /* 0x0005e4000c101d0c */
.L_x_765:
[----:B------:R-:W-:Y:S05]  /*bc50*/  BSYNC B0 ;  /* 0x0000000000007941 */ /* 0x000fea0003800000 */
.L_x_764:
[----:B------:R-:W-:Y:S01]  /*bc60*/  IADD3 R3, R69, 0x30, RZ ;  /* 0x0000003045037810 */ /* 0x000fe20007ffe0ff */
[----:B--2---:R2:W1:Y:S01]  /*bc70*/  SHFL.IDX PT, R27, R70, 0x3, 0x181f ;  /* 0x00781f00461b7f89 */ /* 0x00446200000e0000 */
        /* <DEDUP_REMOVED lines=9> */
[----:B-1--4-:R-:W-:-:S03]  /*bd10*/  @!P1 IMAD.WIDE R24, R0, 0x2, R26 ;  /* 0x0000000200189825 */ /* 0x012fc600078e021a */
[----:B------:R-:W-:Y:S02]  /*bd20*/  @!P0 LOP3.LUT R3, R3, 0xfffffff8, RZ, 0xc0, !PT ;  /* 0xfffffff803038812 */ /* 0x000fe400078ec0ff */
[----:B------:R1:W-:Y:S03]  /*bd30*/  @!P1 ST.E.128 [R24.64], R52 ;  /* 0x0000003418009985 */ /* 0x0003e6000c101d0c */
[----:B------:R-:W-:-:S05]  /*bd40*/  @!P0 IMAD.WIDE R26, R3, 0x2, R26 ;  /* 0x00000002031a8825 */ /* 0x000fca00078e021a */
[----:B------:R1:W-:Y:S02]  /*bd50*/  @!P0 ST.E.128 [R26.64], R20 ;  /* 0x000000141a008985 */ /* 0x0003e4000c101d0c */
.L_x_767:
[----:B------:R-:W-:Y:S05]  /*bd60*/  BSYNC B0 ;  /* 0x0000000000007941 */ /* 0x000fea0003800000 */
.L_x_766:
        /* <DEDUP_REMOVED lines=16> */
.L_x_769:
[----:B------:R-:W-:Y:S05]  /*be70*/  BSYNC B0 ;  /* 0x0000000000007941 */ /* 0x000fea0003800000 */
.L_x_768:
        /* <DEDUP_REMOVED lines=16> */
.L_x_771:
[----:B------:R-:W-:Y:S05]  /*bf80*/  BSYNC B0 ;  /* 0x0000000000007941 */ /* 0x000fea0003800000 */
.L_x_770:
        /* <DEDUP_REMOVED lines=16> */
.L_x_773:
[----:B------:R-:W-:Y:S05]  /*c090*/  BSYNC B0 ;  /* 0x0000000000007941 */ /* 0x000fea0003800000 */
.L_x_772:
[----:B------:R-:W-:Y:S01]  /*c0a0*/  IADD3 R69, R69, 0x70, RZ ;  /* 0x0000007045457810 */ /* 0x000fe20007ffe0ff */
[----:B--2---:R2:W1:Y:S03]  /*c0b0*/  SHFL.IDX PT, R9, R70, 0x7, 0x181f ;  /* 0x00f81f0046097f89 */ /* 0x00446600000e0000 */
[----:B------:R-:W-:Y:S01]  /*c0c0*/  ISETP.GE.AND P0, PT, R69, R2, PT ;  /* 0x000000024500720c */ /* 0x000fe20003f06270 */
[----:B------:R2:W4:-:S12]  /*c0d0*/  SHFL.IDX PT, R8, R71, 0x7, 0x181f ;  /* 0x00f81f0047087f89 */ /* 0x00051800000e0000 */
[----:B------:R-:W-:Y:S05]  /*c0e0*/  @P0 EXIT ;  /* 0x000000000000094d */ /* 0x000fea0003800000 */
[----:B------:R-:W-:-:S13]  /*c0f0*/  ISETP.GE.AND P0, PT, R0, c[0x0][0x3c8], PT ;  /* 0x0000f20000007a0c */ /* 0x000fda0003f06270 */
[----:B-1--4-:R-:W-:-:S05]  /*c100*/  @!P0 IMAD.WIDE R2, R0, 0x2, R8 ;  /* 0x0000000200028825 */ /* 0x012fca00078e0208 */
[----:B------:R1:W-:Y:S02]  /*c110*/  @!P0 ST.E.128 [R2.64], R36 ;  /* 0x0000002402008985 */ /* 0x0003e4000c101d0c */
[----:B-1----:R-:W-:-:S04]  /*c120*/  IADD3 R2, R0, 0x40, RZ ;  /* 0x0000004000027810 */ /* 0x002fc80007ffe0ff */
        /* <DEDUP_REMOVED lines=8> */
.L_x_758:
        /* <DEDUP_REMOVED lines=31> */
.L_x_774:
        /* <DEDUP_REMOVED lines=43> */
.L_x_776:
[----:B------:R-:W-:Y:S05]  /*c650*/  BSYNC B0 ;  /* 0x0000000000007941 */ /* 0x000fea0003800000 */
.L_x_775:
[----:B------:R-:W2:Y:S01]  /*c660*/  S2R R3, SR_CTAID.X ;  /* 0x0000000000037919 */ /* 0x000ea20000002500 */
[----:B-1----:R-:W-:Y:S01]  /*c670*/  SHF.R.S32.HI R2, RZ, 0x1f, R0 ;  /* 0x0000001fff027819 */ /* 0x002fe20000011400 */
[----:B------:R-:W-:Y:S01]  /*c680*/  ULDC.64 UR4, c[0x0][0x3a0] ;  /* 0x0000e80000047ab9 */ /* 0x000fe20000000a00 */
[----:B------:R-:W-:Y:S01]  /*c690*/  IMAD.MOV.U32 R4, RZ, RZ, c[0x0][0x4e8] ;  /* 0x00013a00ff047624 */ /* 0x000fe200078e00ff */
[----:B------:R-:W-:Y:S01]  /*c6a0*/  UIMAD UR7, UR15, UR4, URZ ;  /* 0x000000040f0772a4 */ /* 0x000fe2000f8e023f */
[----:B------:R-:W-:Y:S01]  /*c6b0*/  LEA.HI R2, R2, R0, RZ, 0x3 ;  /* 0x0000000002027211 */ /* 0x000fe200078f18ff */
[----:B------:R-:W-:Y:S01]  /*c6c0*/  UIMAD.WIDE.U32 UR16, UR14, UR4, URZ ;  /* 0x000000040e1072a5 */ /* 0x000fe2000f8e003f */
[----:B-----5:R-:W-:Y:S01]  /*c6d0*/  IMAD R8, R8, c[0x0][0x4e8], RZ ;  /* 0x00013a0008087a24 */ /* 0x020fe200078e02ff */
[----:B------:R-:W-:Y:S01]  /*c6e0*/  ISETP.NE.AND P0, PT, R4, 0x1, PT ;  /* 0x000000010400780c */ /* 0x000fe20003f05270 */
[----:B------:R-:W-:Y:S01]  /*c6f0*/  UIMAD UR7, UR14, UR5, UR7 ;  /* 0x000000050e0772a4 */ /* 0x000fe2000f8e0207 */
[----:B------:R-:W-:Y:S01]  /*c700*/  LOP3.LUT R5, R2, 0xfffffff8, RZ, 0xc0, !PT ;  /* 0xfffffff802057812 */ /* 0x000fe200078ec0ff */
[----:B------:R-:W-:Y:S01]  /*c710*/  BSSY B0, `(.L_x_777) ;  /* 0x0000034000007945 */ /* 0x000fe20003800000 */
[----:B------:R-:W-:Y:S01]  /*c720*/  SHF.R.S32.HI R2, RZ, 0x3, R2 ;  /* 0x00000003ff027819 */ /* 0x000fe20000011402 */
[----:B------:R-:W-:-:S02]  /*c730*/  ULDC.64 UR4, c[0x0][0x3e8] ;  /* 0x0000fa0000047ab9 */ /* 0x000fc40000000a00 */
[----:B------:R-:W-:Y:S01]  /*c740*/  IMAD.IADD R0, R0, 0x1, -R5 ;  /* 0x0000000100007824 */ /* 0x000fe200078e0a05 */
[----:B------:R-:W-:Y:S02]  /*c750*/  UIADD3 UR17, UR17, UR7, URZ ;  /* 0x0000000711117290 */ /* 0x000fe4000fffe03f */
[----:B------:R-:W-:Y:S02]  /*c760*/  UIMAD UR7, UR9, UR4, URZ ;  /* 0x00000004090772a4 */ /* 0x000fe4000f8e023f */
[----:B------:R-:W-:Y:S02]  /*c770*/  LEA R5, R0, R2, 0x4 ;  /* 0x0000000200057211 */ /* 0x000fe400078e20ff */
[----:B------:R-:W-:Y:S02]  /*c780*/  UIMAD UR7, UR8, UR5, UR7 ;  /* 0x00000005080772a4 */ /* 0x000fe4000f8e0207 */
[----:B------:R-:W-:Y:S01]  /*c790*/  UIMAD.WIDE.U32 UR8, UR8, UR4, UR16 ;  /* 0x00000004080872a5 */ /* 0x000fe2000f8e0010 */
[----:B--2---:R-:W-:-:S02]  /*c7a0*/  IMAD R5, R3, 0x80, R5 ;  /* 0x0000008003057824 */ /* 0x004fc400078e0205 */
        /* <DEDUP_REMOVED lines=9> */
[----:B------:R-:W-:Y:S02]  /*c840*/  @P0 SHF.R.U32.HI R7, RZ, c[0x0][0x4f0], R4 ;  /* 0x00013c00ff070a19 */ /* 0x000fe40000011604 */
[----:B------:R-:W-:Y:S01]  /*c850*/  IADD3 R0, R3, 0x40, RZ ;  /* 0x0000004003007810 */ /* 0x000fe20007ffe0ff */
[----:B------:R-:W-:Y:S01]  /*c860*/  UIADD3 UR5, UR9, UR5, URZ ;  /* 0x0000000509057290 */ /* 0x000fe2000fffe03f */
[--C-:B------:R-:W-:Y:S01]  /*c870*/  SHF.R.S32.HI R4, RZ, 0x1f, R7.reuse ;  /* 0x0000001fff047819 */ /* 0x100fe20000011407 */
[----:B------:R-:W-:Y:S01]  /*c880*/  IMAD.MOV R6, RZ, RZ, -R7 ;  /* 0x000000ffff067224 */ /* 0x000fe200078e0a07 */
[----:B------:R-:W-:Y:S01]  /*c890*/  MOV R10, UR8 ;  /* 0x00000008000a7c02 */ /* 0x000fe20008000f00 */
[----:B------:R-:W-:-:S02]  /*c8a0*/  IMAD.U32 R11, RZ, RZ, UR9 ;  /* 0x00000009ff0b7e24 */ /* 0x000fc4000f8e00ff */
        /* <DEDUP_REMOVED lines=26> */
.L_x_778:
[----:B------:R-:W-:Y:S05]  /*ca50*/  BSYNC B0 ;  /* 0x0000000000007941 */ /* 0x000fea0003800000 */
.L_x_777:
        /* <DEDUP_REMOVED lines=15> */
.L_x_780:
[----:B------:R-:W-:Y:S05]  /*cb50*/  BSYNC B0 ;  /* 0x0000000000007941 */ /* 0x000fea0003800000 */
.L_x_779:
        /* <DEDUP_REMOVED lines=15> */
.L_x_782:
[----:B------:R-:W-:Y:S05]  /*cc50*/  BSYNC B0 ;  /* 0x0000000000007941 */ /* 0x000fea0003800000 */
.L_x_781:
[----:B--2---:R-:W-:Y:S01]  /*cc60*/  IADD3 R6, R2, 0x30, RZ ;  /* 0x0000003002067810 */ /* 0x004fe20007ffe0ff */
[----:B----4-:R2:W4:Y:S01]  /*cc70*/  SHFL.IDX PT, R11, R4, 0x3, 0x181f ;  /* 0x00781f00040b7f89 */ /* 0x01052200000e0000 */
        /* <DEDUP_REMOVED lines=13> */
.L_x_784:
[----:B------:R-:W-:Y:S05]  /*cd50*/  BSYNC B0 ;  /* 0x0000000000007941 */ /* 0x000fea0003800000 */
.L_x_783:
        /* <DEDUP_REMOVED lines=15> */
.L_x_786:
[----:B------:R-:W-:Y:S05]  /*ce50*/  BSYNC B0 ;  /* 0x0000000000007941 */ /* 0x000fea0003800000 */
.L_x_785:
        /* <DEDUP_REMOVED lines=15> */
.L_x_788:
[----:B------:R-:W-:Y:S05]  /*cf50*/  BSYNC B0 ;  /* 0x0000000000007941 */ /* 0x000fea0003800000 */
.L_x_787:
        /* <DEDUP_REMOVED lines=15> */
.L_x_790:
[----:B------:R-:W-:Y:S05]  /*d050*/  BSYNC B0 ;  /* 0x0000000000007941 */ /* 0x000fea0003800000 */
.L_x_789:
        /* <DEDUP_REMOVED lines=16> */
.L_x_791:
        /* <DEDUP_REMOVED lines=10> */
.L_x_2035:


//--------------------- .text._ZN7cutlass13device_kernelIN5flash19enable_sm80_to_sm89INS1_16FlashAttnFwdSm80INS1_25CollectiveMainloopFwdSm80ILi4ELi1ELb0EN4cute5tupleIJNS5_1CILi128EEENS7_ILi64EEES8_EEELi128ENS_6half_tEfNS_4arch4Sm80ELb0ELb0ELb0ELb1ELb1ELb1ELb1ELb0EEENS1_21CollectiveEpilogueFwdINS6_IJS8_S8_S9_EEENS6_IJNS7_ILi1EEESH_SH_EEESB_SD_Li128ELb1ELb1ELb0ELb0EEENS1_19SingleTileSchedulerILb1ELb0ELb1ELi128EEEEEEEEEvNT_6ParamsE --------------------------
	.section	.text._ZN7cutlass13device_kernelIN5flash19enable_sm80_to_sm89INS1_16FlashAttnFwdSm80INS1_25CollectiveMainloopFwdSm80ILi4ELi1ELb0EN4cute5tupleIJNS5_1CILi128EEENS7_ILi64EEES8_EEELi128ENS_6half_tEfNS_4arch4Sm80ELb0ELb0ELb0ELb1ELb1ELb1ELb1ELb0EEENS1_21CollectiveEpilogueFwdINS6_IJS8_S8_S9_EEENS6_IJNS7_ILi1EEESH_SH_EEESB_SD_Li128ELb1ELb1ELb0ELb0EEENS1_19SingleTileSchedulerILb1ELb0ELb1ELi128EEEEEEEEEvNT_6ParamsE,"ax",@progbits
	.sectioninfo	@"SHI_REGISTERS=255"
	.align	128
.text._ZN7cutlass13device_kernelIN5flash19enable_sm80_to_sm89INS1_16FlashAttnFwdSm80INS1_25CollectiveMainloopFwdSm80ILi4ELi1ELb0EN4cute5tupleIJNS5_1CILi128EEENS7_ILi64EEES8_EEELi128ENS_6half_tEfNS_4arch4Sm80ELb0ELb0ELb0ELb1ELb1ELb1ELb1ELb0EEENS1_21CollectiveEpilogueFwdINS6_IJS8_S8_S9_EEENS6_IJNS7_ILi1EEESH_SH_EEESB_SD_Li128ELb1ELb1ELb0ELb0EEENS1_19SingleTileSchedulerILb1ELb0ELb1ELi128EEEEEEEEEvNT_6ParamsE:
        .type           _ZN7cutlass13device_kernelIN5flash19enable_sm80_to_sm89INS1_16FlashAttnFwdSm80INS1_25CollectiveMainloopFwdSm80ILi4ELi1ELb0EN4cute5tupleIJNS5_1CILi128EEENS7_ILi64EEES8_EEELi128ENS_6half_tEfNS_4arch4Sm80ELb0ELb0ELb0ELb1ELb1ELb1ELb1ELb0EEENS1_21CollectiveEpilogueFwdINS6_IJS8_S8_S9_EEENS6_IJNS7_ILi1EEESH_SH_EEESB_SD_Li128ELb1ELb1ELb0ELb0EEENS1_19SingleTileSchedulerILb1ELb0ELb1ELi128EEEEEEEEEvNT_6ParamsE,@function
        .size           _ZN7cutlass13device_kernelIN5flash19enable_sm80_to_sm89INS1_16FlashAttnFwdSm80INS1_25CollectiveMainloopFwdSm80ILi4ELi1ELb0EN4cute5tupleIJNS5_1CILi128EEENS7_ILi64EEES8_EEELi128ENS_6half_tEfNS_4arch4Sm80ELb0ELb0ELb0ELb1ELb1ELb1ELb1ELb0EEENS1_21CollectiveEpilogueFwdINS6_IJS8_S8_S9_EEENS6_IJNS7_ILi1EEESH_SH_EEESB_SD_Li128ELb1ELb1ELb0ELb0EEENS1_19SingleTileSchedulerILb1ELb0ELb1ELi128EEEEEEEEEvNT_6ParamsE,(.L_x_2036 - _ZN7cutlass13device_kernelIN5flash19enable_sm80_to_sm89INS1_16FlashAttnFwdSm80INS1_25CollectiveMainloopFwdSm80ILi4ELi1ELb0EN4cute5tupleIJNS5_1CILi128EEENS7_ILi64EEES8_EEELi128ENS_6half_tEfNS_4arch4Sm80ELb0ELb0ELb0ELb1ELb1ELb1ELb1ELb0EEENS1_21CollectiveEpilogueFwdINS6_IJS8_S8_S9_EEENS6_IJNS7_ILi1EEESH_SH_EEESB_SD_Li128ELb1ELb1ELb0ELb0EEENS1_19SingleTileSchedulerILb1ELb0ELb1ELi128EEEEEEEEEvNT_6ParamsE)
        .other          _ZN7cutlass13device_kernelIN5flash19enable_sm80_to_sm89INS1_16FlashAttnFwdSm80INS1_25CollectiveMainloopFwdSm80ILi4ELi1ELb0EN4cute5tupleIJNS5_1CILi128EEENS7_ILi64EEES8_EEELi128ENS_6half_tEfNS_4arch4Sm80ELb0ELb0ELb0ELb1ELb1ELb1ELb1ELb0EEENS1_21CollectiveEpilogueFwdINS6_IJS8_S8_S9_EEENS6_IJNS7_ILi1EEESH_SH_EEESB_SD_Li128ELb1ELb1ELb0ELb0EEENS1_19SingleTileSchedulerILb1ELb0ELb1ELi128EEEEEEEEEvNT_6ParamsE,@"STO_CUDA_ENTRY STV_DEFAULT"
_ZN7cutlass13device_kernelIN5flash19enable_sm80_to_sm89INS1_16FlashAttnFwdSm80INS1_25CollectiveMainloopFwdSm80ILi4ELi1ELb0EN4cute5tupleIJNS5_1CILi128EEENS7_ILi64EEES8_EEELi128ENS_6half_tEfNS_4arch4Sm80ELb0ELb0ELb0ELb1ELb1ELb1ELb1ELb0EEENS1_21CollectiveEpilogueFwdINS6_IJS8_S8_S9_EEENS6_IJNS7_ILi1EEESH_SH_EEESB_SD_Li128ELb1ELb1ELb0ELb0EEENS1_19SingleTileSchedulerILb1ELb0ELb1ELi128EEEEEEEEEvNT_6ParamsE:
        /* <DEDUP_REMOVED lines=21> */
.L_x_793:
[----:B------:R-:W-:-:S04]  /*0150*/  ISETP.NE.U32.AND P0, PT, RZ, c[0x0][0x560], PT ;  /* 0x00015800ff007a0c */ /* 0x000fc80003f05070 */
[----:B------:R-:W-:-:S13]  /*0160*/  ISETP.NE.AND.EX P0, PT, RZ, c[0x0][0x564], PT, P0 ;  /* 0x00015900ff007a0c */ /* 0x000fda0003f05300 */
[----:B------:R-:W-:Y:S05]  /*0170*/  @!P0 BRA `(.L_x_795) ;  /* 0x000000a000008947 */ /* 0x000fea0003800000 */
[----:B------:R-:W-:Y:S02]  /*0180*/  ULDC.64 UR4, c[0x0][0x560] ;  /* 0x0001580000047ab9 */ /* 0x000fe40000000a00 */
[----:B------:R-:W-:-:S06]  /*0190*/  UIMAD.WIDE UR4, UR24, UR45, UR4 ;  /* 0x0000002d180472a5 */ /* 0x000fcc000f8e0204 */
[----:B------:R-:W-:Y:S02]  /*01a0*/  MOV R2, UR4 ;  /* 0x0000000400027c02 */ /* 0x000fe40008000f00 */
[----:B------:R-:W-:-:S05]  /*01b0*/  MOV R3, UR5 ;  /* 0x0000000500037c02 */ /* 0x000fca0008000f00 */
[----:B------:R1:W2:Y:S04]  /*01c0*/  LDG.E R0, [R2.64] ;  /* 0x0000002202007981 */ /* 0x0002a8000c1e1900 */
[----:B-1----:R-:W3:Y:S01]  /*01d0*/  LDG.E R2, [R2.64+0x4] ;  /* 0x0000042202027981 */ /* 0x002ee2000c1e1900 */
[----:B--2---:R-:W1:Y:S08]  /*01e0*/  R2UR UR4, R0 ;  /* 0x00000000000473c2 */ /* 0x004e7000000e0000 */
[----:B---3--:R-:W1:Y:S02]  /*01f0*/  R2UR UR6, R2 ;  /* 0x00000000020673c2 */ /* 0x008e6400000e0000 */
[----:B-1----:R-:W-:Y:S01]  /*0200*/  UIADD3 UR6, -UR4, UR6, URZ ;  /* 0x0000000604067290 */ /* 0x002fe2000fffe13f */
[----:B------:R-:W-:Y:S05]  /*0210*/  BRA `(.L_x_794) ;  /* 0x0000001000007947 */ /* 0x000fea0003800000 */
.L_x_795:
[----:B------:R-:W-:Y:S02]  /*0220*/  ULDC UR6, c[0x0][0x54c] ;  /* 0x0001530000067ab9 */ /* 0x000fe40000000800 */
.L_x_794:
[----:B------:R-:W-:Y:S02]  /*0230*/  ULDC UR4, c[0x0][0x548] ;  /* 0x0001520000047ab9 */ /* 0x000fe40000000800 */
[----:B------:R-:W-:-:S02]  /*0240*/  USHF.L.U32 UR5, UR17, 0x7, URZ ;  /* 0x0000000711057899 */ /* 0x000fc4000800063f */
[----:B------:R-:W-:-:S04]  /*0250*/  UIMAD UR4, UR6, UR4, URZ ;  /* 0x00000004060472a4 */ /* 0x000fc8000f8e023f */
[----:B------:R-:W-:-:S04]  /*0260*/  UISETP.GE.AND UP0, UPT, UR5, UR4, UPT ;  /* 0x000000040500728c */ /* 0x000fc8000bf06270 */
[----:B------:R-:W-:Y:S01]  /*0270*/  USEL UR24, UR24, 0xffffffff, !UP0 ;  /* 0xffffffff18187887 */ /* 0x000fe2000c000000 */
[----:B------:R-:W-:Y:S05]  /*0280*/  BRA `(.L_x_796) ;  /* 0x000001b000007947 */ /* 0x000fea0003800000 */
.L_x_792:
        /* <DEDUP_REMOVED lines=8> */
.L_x_797:
        /* <DEDUP_REMOVED lines=13> */
.L_x_799:
[----:B------:R-:W-:Y:S02]  /*03e0*/  ULDC UR6, c[0x0][0x54c] ;  /* 0x0001530000067ab9 */ /* 0x000fe40000000800 */
.L_x_798:
[----:B------:R-:W-:Y:S02]  /*03f0*/  ULDC UR4, c[0x0][0x548] ;  /* 0x0001520000047ab9 */ /* 0x000fe40000000800 */
[----:B------:R-:W-:-:S02]  /*0400*/  USHF.L.U32 UR5, UR17, 0x7, URZ ;  /* 0x0000000711057899 */ /* 0x000fc4000800063f */
[----:B------:R-:W-:-:S04]  /*0410*/  UIMAD UR4, UR6, UR4, URZ ;  /* 0x00000004060472a4 */ /* 0x000fc8000f8e023f */
[----:B------:R-:W-:-:S04]  /*0420*/  UISETP.GE.AND UP0, UPT, UR5, UR4, UPT ;  /* 0x000000040500728c */ /* 0x000fc8000bf06270 */
[----:B------:R-:W-:-:S06]  /*0430*/  USEL UR24, UR24, 0xffffffff, !UP0 ;  /* 0xffffffff18187887 */ /* 0x000fcc000c000000 */
.L_x_796:
        /* <DEDUP_REMOVED lines=34> */
[----:B------:R3:W4:Y:S01]  /*0660*/  @P2 LDG.E R7, [R4.64] ;  /* 0x0000002204072981 */ /* 0x000722000c1e1900 */
[----:B------:R-:W-:Y:S01]  /*0670*/  UIMAD.WIDE UR4, UR24, UR45, UR4 ;  /* 0x0000002d180472a5 */ /* 0x000fe2000f8e0204 */
[----:B------:R-:W-:Y:S01]  /*0680*/  MOV R26, RZ ;  /* 0x000000ff001a7202 */ /* 0x000fe20000000f00 */
[----:B------:R-:W-:Y:S01]  /*0690*/  IMAD.MOV.U32 R8, RZ, RZ, RZ ;  /* 0x000000ffff087224 */ /* 0x000fe200078e00ff */
[----:B------:R-:W4:Y:S03]  /*06a0*/  @P3 LDG.E R6, [R10.64] ;  /* 0x000000220a063981 */ /* 0x000f26000c1e1900 */
[----:B-1----:R-:W-:Y:S01]  /*06b0*/  IMAD.U32 R2, RZ, RZ, UR4 ;  /* 0x00000004ff027e24 */ /* 0x002fe2000f8e00ff */
[----:B------:R-:W-:Y:S01]  /*06c0*/  MOV R3, UR5 ;  /* 0x0000000500037c02 */ /* 0x000fe20008000f00 */
[----:B---3--:R-:W-:Y:S01]  /*06d0*/  IMAD.U32 R4, RZ, RZ, UR6 ;  /* 0x00000006ff047e24 */ /* 0x008fe2000f8e00ff */
[----:B------:R-:W-:-:S03]  /*06e0*/  MOV R5, UR7 ;  /* 0x0000000700057c02 */ /* 0x000fc60008000f00 */
[----:B------:R1:W5:Y:S04]  /*06f0*/  @P0 LDG.E R8, [R2.64] ;  /* 0x0000002202080981 */ /* 0x000368000c1e1900 */
[----:B------:R1:W5:Y:S01]  /*0700*/  @P4 LDG.E R26, [R4.64] ;  /* 0x00000022041a4981 */ /* 0x000362000c1e1900 */
[----:B------:R-:W3:Y:S01]  /*0710*/  S2UR UR16, SR_CTAID.Y ;  /* 0x00000000001079c3 */ /* 0x000ee20000002600 */
[----:B------:R-:W-:Y:S02]  /*0720*/  UMOV UR19, URZ ;  /* 0x0000003f00137c82 */ /* 0x000fe40008000000 */
[----:B------:R-:W-:Y:S02]  /*0730*/  ULDC UR23, c[0x0][0x168] ;  /* 0x00005a0000177ab9 */ /* 0x000fe40000000800 */
[----:B------:R-:W-:-:S02]  /*0740*/  UMOV UR20, URZ ;  /* 0x0000003f00147c82 */ /* 0x000fc40008000000 */
[----:B------:R-:W-:Y:S02]  /*0750*/  ULDC UR4, c[0x0][0x2ac] ;  /* 0x0000ab0000047ab9 */ /* 0x000fe40000000800 */
[----:B------:R-:W-:Y:S02]  /*0760*/  ULDC UR22, c[0x0][0x1d0] ;  /* 0x0000740000167ab9 */ /* 0x000fe40000000800 */
[----:B------:R-:W-:Y:S02]  /*0770*/  UIMAD UR22, UR4, UR22, URZ ;  /* 0x00000016041672a4 */ /* 0x000fe4000f8e023f */
[----:B------:R-:W-:Y:S02]  /*0780*/  ULDC UR21, c[0x0][0x228] ;  /* 0x00008a0000157ab9 */ /* 0x000fe40000000800 */
[----:B---3--:R-:W-:Y:S01]  /*0790*/  USHF.R.S32.HI UR15, URZ, 0x1f, UR16 ;  /* 0x0000001f3f0f7899 */ /* 0x008fe20008011410 */
[----:B--2---:R1:W2:Y:S08]  /*07a0*/  @P1 R2UR UR23, R0 ;  /* 0x00000000001713c2 */ /* 0x0042b000000e0000 */
[----:B----4-:R1:W3:Y:S08]  /*07b0*/  @P2 R2UR UR19, R7 ;  /* 0x00000000071323c2 */ /* 0x0102f000000e0000 */
[----:B------:R1:W4:Y:S01]  /*07c0*/  @P3 R2UR UR20, R6 ;  /* 0x00000000061433c2 */ /* 0x00032200000e0000 */
[----:B------:R-:W-:Y:S05]  /*07d0*/  @P1 BRA `(.L_x_800) ;  /* 0x0000006000001947 */ /* 0x000fea0003800000 */
[----:B------:R-:W-:Y:S05]  /*07e0*/  @!P3 BRA `(.L_x_800) ;  /* 0x000000500000b947 */ /* 0x000fea0003800000 */
[----:B-1--4-:R-:W4:Y:S04]  /*07f0*/  LDG.E R6, [R10.64] ;  /* 0x000000220a067981 */ /* 0x012f28000c1e1900 */
[----:B---3--:R-:W3:Y:S01]  /*0800*/  LDG.E R0, [R10.64+0x4] ;  /* 0x000004220a007981 */ /* 0x008ee2000c1e1900 */
[----:B--2-4-:R-:W1:Y:S08]  /*0810*/  R2UR UR23, R6 ;  /* 0x00000000061773c2 */ /* 0x014e7000000e0000 */
[----:B---3--:R-:W1:Y:S02]  /*0820*/  R2UR UR4, R0 ;  /* 0x00000000000473c2 */ /* 0x008e6400000e0000 */
[----:B-1----:R-:W-:-:S06]  /*0830*/  UIADD3 UR23, -UR23, UR4, URZ ;  /* 0x0000000417177290 */ /* 0x002fcc000fffe13f */
.L_x_800:
[----:B------:R-:W-:-:S04]  /*0840*/  ISETP.NE.U32.AND P1, PT, RZ, c[0x0][0x368], PT ;  /* 0x0000da00ff007a0c */ /* 0x000fc80003f25070 */
[----:B------:R-:W-:-:S13]  /*0850*/  ISETP.NE.AND.EX P1, PT, RZ, c[0x0][0x36c], PT, P1 ;  /* 0x0000db00ff007a0c */ /* 0x000fda0003f25310 */
[----:B------:R-:W-:Y:S05]  /*0860*/  @!P1 BRA `(.L_x_801) ;  /* 0x0000007000009947 */ /* 0x000fea0003800000 */
[----:B------:R-:W-:Y:S02]  /*0870*/  ULDC.64 UR4, c[0x0][0x368] ;  /* 0x0000da0000047ab9 */ /* 0x000fe40000000a00 */
[----:B------:R-:W-:-:S06]  /*0880*/  UIMAD.WIDE UR4, UR24, UR45, UR4 ;  /* 0x0000002d180472a5 */ /* 0x000fcc000f8e0204 */
[----:B-1----:R-:W-:Y:S02]  /*0890*/  MOV R4, UR4 ;  /* 0x0000000400047c02 */ /* 0x002fe40008000f00 */
[----:B------:R-:W-:-:S05]  /*08a0*/  MOV R5, UR5 ;  /* 0x0000000500057c02 */ /* 0x000fca0008000f00 */
[----:B----4-:R-:W4:Y:S02]  /*08b0*/  LDG.E R0, [R4.64] ;  /* 0x0000002204007981 */ /* 0x010f24000c1e1900 */
[----:B----4-:R1:W4:Y:S02]  /*08c0*/  R2UR UR22, R0 ;  /* 0x00000000001673c2 */ /* 0x01032400000e0000 */
[----:B-1--4-:R-:W-:Y:S05]  /*08d0*/  BRA `(.L_x_802) ;  /* 0x0000006000007947 */ /* 0x012fea0003800000 */
.L_x_801:
[----:B------:R-:W-:Y:S05]  /*08e0*/  @!P4 BRA `(.L_x_802) ;  /* 0x000000500000c947 */ /* 0x000fea0003800000 */
[----:B-1--4-:R1:W4:Y:S04]  /*08f0*/  LDG.E R0, [R4.64] ;  /* 0x0000002204007981 */ /* 0x012328000c1e1900 */
[----:B-1-3--:R-:W3:Y:S01]  /*0900*/  LDG.E R4, [R4.64+0x4] ;  /* 0x0000042204047981 */ /* 0x00aee2000c1e1900 */
[----:B----4-:R-:W1:Y:S08]  /*0910*/  R2UR UR22, R0 ;  /* 0x00000000001673c2 */ /* 0x010e7000000e0000 */
[----:B---3--:R-:W1:Y:S02]  /*0920*/  R2UR UR4, R4 ;  /* 0x00000000040473c2 */ /* 0x008e6400000e0000 */
[----:B-1----:R-:W-:-:S06]  /*0930*/  UIADD3 UR22, -UR22, UR4, URZ ;  /* 0x0000000416167290 */ /* 0x002fcc000fffe13f */
.L_x_802:
[----:B-1--4-:R1:W4:Y:S01]  /*0940*/  @P0 LDG.E R0, [R2.64] ;  /* 0x0000002202000981 */ /* 0x012322000c1e1900 */
[----:B------:R-:W-:-:S03]  /*0950*/  ULDC.64 UR4, c[0x0][0x378] ;  /* 0x0000de0000047ab9 */ /* 0x000fc60000000a00 */
[----:B-1-3--:R-:W3:Y:S01]  /*0960*/  @P0 LDG.E R2, [R2.64+0x4] ;  /* 0x0000042202020981 */ /* 0x00aee2000c1e1900 */
[----:B------:R-:W-:Y:S01]  /*0970*/  UISETP.NE.U32.AND UP0, UPT, URZ, UR4, UPT ;  /* 0x000000043f00728c */ /* 0x000fe2000bf05070 */
[----:B------:R-:W-:-:S03]  /*0980*/  IMAD.U32 R143, RZ, RZ, UR22 ;  /* 0x00000016ff8f7e24 */ /* 0x000fc6000f8e00ff */
[----:B------:R-:W-:-:S03]  /*0990*/  UISETP.NE.AND.EX UP0, UPT, URZ, UR5, UPT, UP0 ;  /* 0x000000053f00728c */ /* 0x000fc6000bf05300 */
[----:B------:R-:W-:-:S03]  /*09a0*/  ULDC.64 UR4, c[0x0][0x378] ;  /* 0x0000de0000047ab9 */ /* 0x000fc60000000a00 */
[----:B------:R-:W-:-:S05]  /*09b0*/  PLOP3.LUT P1, PT, PT, PT, UP0, 0x80, 0x0 ;  /* 0x000000000000781c */ /* 0x000fca0003f2f008 */
[----:B------:R-:W-:-:S06]  /*09c0*/  @UP0 UIMAD.WIDE UR4, UR24, UR45, UR4 ;  /* 0x0000002d180402a5 */ /* 0x000fcc000f8e0204 */
[----:B------:R-:W-:Y:S01]  /*09d0*/  MOV R4, UR4 ;  /* 0x0000000400047c02 */ /* 0x000fe20008000f00 */
[----:B------:R-:W-:-:S05]  /*09e0*/  IMAD.U32 R5, RZ, RZ, UR5 ;  /* 0x00000005ff057e24 */ /* 0x000fca000f8e00ff */
[----:B------:R1:W5:Y:S01]  /*09f0*/  @P1 LDG.E R143, [R4.64] ;  /* 0x00000022048f1981 */ /* 0x000362000c1e1900 */
[----:B------:R-:W-:Y:S01]  /*0a00*/  UIADD3 UR5, -UR19, UR22, URZ ;  /* 0x0000001613057290 */ /* 0x000fe2000fffe13f */
[----:B----4-:R-:W4:Y:S08]  /*0a10*/  @P0 R2UR UR4, R0 ;  /* 0x00000000000403c2 */ /* 0x010f3000000e0000 */
[----:B---3--:R-:W4:Y:S02]  /*0a20*/  @P0 R2UR UR6, R2 ;  /* 0x00000000020603c2 */ /* 0x008f2400000e0000 */
[----:B----4-:R-:W-:-:S02]  /*0a30*/  @UP2 UIADD3 UR21, -UR4, UR6, URZ ;  /* 0x0000000604152290 */ /* 0x010fc4000fffe13f */
[----:B------:R-:W-:Y:S02]  /*0a40*/  UIADD3 UR6, -UR5, URZ, URZ ;  /* 0x0000003f05067290 */ /* 0x000fe4000fffe13f */
[----:B------:R-:W-:Y:S02]  /*0a50*/  UIADD3 UR9, UR5, UR21, URZ ;  /* 0x0000001505097290 */ /* 0x000fe4000fffe03f */
        /* <DEDUP_REMOVED lines=19> */
[----:B-1----:R-:W-:Y:S02]  /*0b90*/  ULDC.64 UR4, c[0x0][0x340] ;  /* 0x0000d00000047ab9 */ /* 0x002fe40000000a00 */
[----:B------:R-:W-:Y:S02]  /*0ba0*/  UISETP.NE.U32.AND UP0, UPT, URZ, UR4, UPT ;  /* 0x000000043f00728c */ /* 0x000fe4000bf05070 */
[----:B------:R-:W-:Y:S02]  /*0bb0*/  ULDC.64 UR28, c[0x0][0x240] ;  /* 0x00009000001c7ab9 */ /* 0x000fe40000000a00 */
        /* <DEDUP_REMOVED lines=8> */
[----:B------:R-:W-:Y:S01]  /*0c40*/  UMOV UR43, 0x6 ;  /* 0x00000006002b7882 */ /* 0x000fe20000000000 */
[----:B------:R-:W-:Y:S01]  /*0c50*/  LEA.HI R0, R14, R159, RZ, 0x3 ;  /* 0x0000009f0e007211 */ /* 0x000fe200078f18ff */
[----:B------:R1:W3:Y:S01]  /*0c60*/  @P4 LDG.E R9, [R2.64] ;  /* 0x0000002202094981 */ /* 0x0002e2000c1e1900 */
[----:B------:R-:W-:Y:S01]  /*0c70*/  UMOV UR40, 0x5 ;  /* 0x0000000500287882 */ /* 0x000fe20000000000 */
[----:B------:R-:W-:Y:S01]  /*0c80*/  IMAD.U32 R4, RZ, RZ, UR16 ;  /* 0x00000010ff047e24 */ /* 0x000fe2000f8e00ff */
[----:B------:R-:W-:Y:S01]  /*0c90*/  SHF.R.S32.HI R95, RZ, 0x3, R0 ;  /* 0x00000003ff5f7819 */ /* 0x000fe20000011400 */
[----:B------:R-:W-:Y:S01]  /*0ca0*/  ULDC UR13, c[0x0][0x23c] ;  /* 0x00008f00000d7ab9 */ /* 0x000fe20000000800 */
[----:B------:R-:W-:Y:S01]  /*0cb0*/  LOP3.LUT R0, R0, 0xfffffff8, RZ, 0xc0, !PT ;  /* 0xfffffff800007812 */ /* 0x000fe200078ec0ff */
[----:B------:R-:W-:Y:S01]  /*0cc0*/  ULDC.64 UR4, c[0x0][0x238] ;  /* 0x00008e0000047ab9 */ /* 0x000fe20000000a00 */
[----:B------:R-:W-:Y:S01]  /*0cd0*/  SHF.R.S32.HI R11, RZ, 0x1f, R95 ;  /* 0x0000001fff0b7819 */ /* 0x000fe2000001145f */
[----:B------:R-:W-:Y:S01]  /*0ce0*/  UIMAD UR28, UR15, UR28, URZ ;  /* 0x0000001c0f1c72a4 */ /* 0x000fe2000f8e023f */
[----:B-----5:R-:W-:Y:S01]  /*0cf0*/  IADD3 R118, P0, R95, R8, RZ ;  /* 0x000000085f767210 */ /* 0x020fe20007f1e0ff */
[----:B------:R-:W-:Y:S01]  /*0d00*/  IMAD.IADD R25, R159, 0x1, -R0 ;  /* 0x000000019f197824 */ /* 0x000fe200078e0a00 */
[----:B------:R-:W-:Y:S01]  /*0d10*/  IADD3 R138, -R95, UR21, RZ ;  /* 0x000000155f8a7c10 */ /* 0x000fe2000fffe1ff */
[----:B------:R-:W-:Y:S01]  /*0d20*/  USHF.L.U64.HI UR10, UR4, UR43, UR5 ;  /* 0x0000002b040a7299 */ /* 0x000fe20008010205 */
[----:B------:R-:W-:Y:S01]  /*0d30*/  LEA.HI.X.SX32 R119, R8, R11, 0x1, P0 ;  /* 0x0000000b08777211 */ /* 0x000fe200000f0eff */
[C---:B------:R-:W-:Y:S01]  /*0d40*/  IMAD.SHL.U32 R20, R25.reuse, 0x8, RZ ;  /* 0x0000000819147824 */ /* 0x040fe200078e00ff */
[----:B------:R-:W-:Y:S01]  /*0d50*/  USHF.L.U32 UR11, UR4, 0x6, URZ ;  /* 0x00000006040b7899 */ /* 0x000fe2000800063f */
[----:B------:R-:W-:Y:S01]  /*0d60*/  IMAD.SHL.U32 R32, R25, 0x4, RZ ;  /* 0x0000000419207824 */ /* 0x000fe200078e00ff */
[----:B------:R-:W-:Y:S01]  /*0d70*/  UIMAD.WIDE.U32 UR26, UR4, 0x20, URZ ;  /* 0x00000020041a78a5 */ /* 0x000fe2000f8e003f */
[----:B------:R-:W-:Y:S01]  /*0d80*/  IMAD R10, R11, c[0x0][0x280], RZ ;  /* 0x0000a0000b0a7a24 */ /* 0x000fe200078e02ff */
[----:B------:R-:W-:Y:S01]  /*0d90*/  SHF.R.S32.HI R21, RZ, 0x1f, R20 ;  /* 0x0000001fff157819 */ /* 0x000fe20000011414 */
[----:B------:R-:W-:Y:S01]  /*0da0*/  USHF.L.U64.HI UR13, UR4, UR40, UR13 ;  /* 0x00000028040d7299 */ /* 0x000fe2000801020d */
[----:B------:R-:W-:Y:S01]  /*0db0*/  SHF.R.S32.HI R33, RZ, 0x1f, R32 ;  /* 0x0000001fff217819 */ /* 0x000fe20000011420 */
[----:B------:R-:W-:Y:S01]  /*0dc0*/  USHF.L.U32 UR14, UR4, 0x5, URZ ;  /* 0x00000005040e7899 */ /* 0x000fe2000800063f */
[----:B------:R-:W-:Y:S01]  /*0dd0*/  IADD3 R91, R20, 0x40, RZ ;  /* 0x00000040145b7810 */ /* 0x000fe20007ffe0ff */
[----:B------:R-:W-:Y:S01]  /*0de0*/  UIMAD UR33, UR16, UR29, UR28 ;  /* 0x0000001d102172a4 */ /* 0x000fe2000f8e021c */
[----:B-1----:R-:W-:Y:S01]  /*0df0*/  IMAD.U32 R2, RZ, RZ, UR18 ;  /* 0x00000012ff027e24 */ /* 0x002fe2000f8e00ff */
[----:B------:R-:W-:Y:S01]  /*0e00*/  ULDC.64 UR4, c[0x0][0x260] ;  /* 0x0000980000047ab9 */ /* 0x000fe20000000a00 */
[----:B------:R-:W-:Y:S01]  /*0e10*/  IMAD.WIDE.U32 R4, R4, c[0x0][0x260], R20 ;  /* 0x0000980004047a25 */ /* 0x000fe200078e0014 */
[----:B------:R-:W-:Y:S01]  /*0e20*/  UIMAD UR4, UR15, UR4, URZ ;  /* 0x000000040f0472a4 */ /* 0x000fe2000f8e023f */
[----:B------:R-:W-:Y:S01]  /*0e30*/  ISETP.GE.AND P6, PT, R20, c[0x0][0x1d4], PT ;  /* 0x0000750014007a0c */ /* 0x000fe20003fc6270 */
[----:B------:R-:W-:Y:S01]  /*0e40*/  ULDC UR31, c[0x0][0x284] ;  /* 0x0000a100001f7ab9 */ /* 0x000fe20000000800 */
[----:B------:R-:W-:Y:S01]  /*0e50*/  IMAD R0, R2, -0x40, R138 ;  /* 0xffffffc002007824 */ /* 0x000fe200078e028a */
[----:B------:R-:W-:Y:S01]  /*0e60*/  UIMAD UR28, UR16, UR5, UR4 ;  /* 0x00000005101c72a4 */ /* 0x000fe2000f8e0204 */
[----:B------:R-:W-:Y:S01]  /*0e70*/  IMAD R2, R119, c[0x0][0x238], RZ ;  /* 0x00008e0077027a24 */ /* 0x000fe200078e02ff */
[----:B------:R-:W-:Y:S01]  /*0e80*/  UMOV UR41, 0x30 ;  /* 0x0000003000297882 */ /* 0x000fe20000000000 */
[----:B------:R-:W-:Y:S01]  /*0e90*/  IMAD.MOV.U32 R12, RZ, RZ, R4 ;  /* 0x000000ffff0c7224 */ /* 0x000fe200078e0004 */
[----:B------:R-:W-:Y:S01]  /*0ea0*/  ISETP.GE.AND P3, PT, R0, 0x1, PT ;  /* 0x000000010000780c */ /* 0x000fe20003f66270 */
[----:B------:R-:W-:Y:S01]  /*0eb0*/  IMAD R6, R118, c[0x0][0x23c], R2 ;  /* 0x00008f0076067a24 */ /* 0x000fe200078e0202 */
[----:B------:R-:W-:Y:S01]  /*0ec0*/  ISETP.GE.AND P2, PT, R0, 0x11, PT ;  /* 0x000000110000780c */ /* 0x000fe20003f46270 */
[----:B------:R-:W-:Y:S01]  /*0ed0*/  IMAD.WIDE.U32 R2, R118, c[0x0][0x238], R20 ;  /* 0x00008e0076027a25 */ /* 0x000fe200078e0014 */
[C---:B------:R-:W-:Y:S01]  /*0ee0*/  ISETP.GE.AND P1, PT, R0.reuse, 0x21, PT ;  /* 0x000000210000780c */ /* 0x040fe20003f26270 */
[----:B------:R-:W-:Y:S01]  /*0ef0*/  ULDC.64 UR4, c[0x0][0x280] ;  /* 0x0000a00000047ab9 */ /* 0x000fe20000000a00 */
[----:B------:R-:W-:Y:S01]  /*0f00*/  ISETP.GT.AND P0, PT, R0, 0x30, PT ;  /* 0x000000300000780c */ /* 0x000fe20003f04270 */
[----:B------:R-:W-:Y:S01]  /*0f10*/  IMAD.IADD R3, R3, 0x1, R6 ;  /* 0x0000000103037824 */ /* 0x000fe200078e0206 */
[----:B------:R-:W-:Y:S01]  /*0f20*/  USEL UR39, UR24, URZ, !UP2 ;  /* 0x0000003f18277287 */ /* 0x000fe2000d000000 */
[----:B------:R-:W-:Y:S01]  /*0f30*/  IMAD.U32 R0, RZ, RZ, UR16 ;  /* 0x00000010ff007e24 */ /* 0x000fe2000f8e00ff */
[----:B------:R-:W-:Y:S01]  /*0f40*/  USHF.L.U64.HI UR29, UR4, UR43, UR31 ;  /* 0x0000002b041d7299 */ /* 0x000fe2000801021f */
[----:B------:R-:W-:Y:S01]  /*0f50*/  IADD3 R13, R5, UR28, RZ ;  /* 0x0000001c050d7c10 */ /* 0x000fe2000fffe0ff */
[----:B------:R-:W-:Y:S01]  /*0f60*/  USHF.L.U64.HI UR12, UR4, UR40, UR5 ;  /* 0x00000028040c7299 */ /* 0x000fe20008010205 */
[----:B------:R-:W-:Y:S01]  /*0f70*/  IMAD.WIDE.U32 R2, R0, c[0x0][0x240], R2 ;  /* 0x0000900000027a25 */ /* 0x000fe200078e0002 */
[----:B------:R-:W-:Y:S01]  /*0f80*/  UIMAD UR25, UR41, UR5, URZ ;  /* 0x00000005291972a4 */ /* 0x000fe2000f8e023f */
[----:B------:R-:W-:Y:S01]  /*0f90*/  ISETP.GE.AND P5, PT, R91, c[0x0][0x1d4], PT ;  /* 0x000075005b007a0c */ /* 0x000fe20003fa6270 */
[----:B------:R-:W-:Y:S01]  /*0fa0*/  USHF.L.U64.HI UR31, UR4, UR45, UR31 ;  /* 0x0000002d041f7299 */ /* 0x000fe2000801021f */
[----:B------:R-:W-:Y:S01]  /*0fb0*/  IMAD R0, R11, c[0x0][0x290], RZ ;  /* 0x0000a4000b007a24 */ /* 0x000fe200078e02ff */
[----:B------:R-:W-:Y:S01]  /*0fc0*/  IADD3 R3, R3, UR33, RZ ;  /* 0x0000002103037c10 */ /* 0x000fe2000fffe0ff */
[----:B------:R-:W-:Y:S01]  /*0fd0*/  USHF.R.S32.HI UR33, URZ, 0x1f, UR24 ;  /* 0x0000001f3f217899 */ /* 0x000fe20008011418 */
[----:B------:R-:W-:Y:S01]  /*0fe0*/  IMAD.U32 R98, RZ, RZ, UR39 ;  /* 0x00000027ff627e24 */ /* 0x000fe2000f8e00ff */
[----:B------:R-:W-:Y:S01]  /*0ff0*/  UIMAD.WIDE.U32 UR36, UR4, 0x30, URZ ;  /* 0x00000030042478a5 */ /* 0x000fe2000f8e003f */
[C---:B------:R-:W-:Y:S01]  /*1000*/  IMAD.WIDE.U32 R4, R95.reuse, c[0x0][0x290], R32 ;  /* 0x0000a4005f047a25 */ /* 0x040fe200078e0020 */
[----:B------:R-:W-:Y:S01]  /*1010*/  USEL UR38, UR33, URZ, !UP2 ;  /* 0x0000003f21267287 */ /* 0x000fe2000d000000 */
[C---:B------:R-:W-:Y:S01]  /*1020*/  IADD3 R146, R95.reuse, 0x10, RZ ;  /* 0x000000105f927810 */ /* 0x040fe20007ffe0ff */
[----:B------:R-:W-:Y:S01]  /*1030*/  USHF.L.U32 UR28, UR4, 0x5, URZ ;  /* 0x00000005041c7899 */ /* 0x000fe2000800063f */
[C---:B------:R-:W-:Y:S01]  /*1040*/  IMAD R11, R95.reuse, c[0x0][0x294], R0 ;  /* 0x0000a5005f0b7a24 */ /* 0x040fe200078e0200 */
[----:B------:R-:W-:Y:S01]  /*1050*/  USHF.L.U32 UR30, UR4, 0x6, URZ ;  /* 0x00000006041e7899 */ /* 0x000fe2000800063f */
[----:B------:R-:W-:Y:S01]  /*1060*/  IMAD.WIDE.U32 R126, R98, c[0x0][0x248], R2 ;  /* 0x00009200627e7a25 */ /* 0x000fe200078e0002 */
[----:B------:R-:W-:Y:S01]  /*1070*/  USHF.L.U32 UR32, UR4, 0x4, URZ ;  /* 0x0000000404207899 */ /* 0x000fe2000800063f */
[----:B------:R-:W-:Y:S01]  /*1080*/  LEA.HI R0, R14, R159, RZ, 0x6 ;  /* 0x0000009f0e007211 */ /* 0x000fe200078f30ff */
[----:B------:R-:W-:Y:S01]  /*1090*/  ULDC UR48, c[0x0][0x23c] ;  /* 0x00008f0000307ab9 */ /* 0x000fe20000000800 */
[----:B------:R-:W-:Y:S01]  /*10a0*/  IMAD.MOV.U32 R18, RZ, RZ, R4 ;  /* 0x000000ffff127224 */ /* 0x000fe200078e0004 */
[----:B------:R-:W-:Y:S01]  /*10b0*/  ULDC.64 UR4, c[0x0][0x248] ;  /* 0x0000920000047ab9 */ /* 0x000fe20000000a00 */
[----:B------:R-:W-:Y:S01]  /*10c0*/  IMAD.SHL.U32 R4, R95, 0x40, RZ ;  /* 0x000000405f047824 */ /* 0x000fe200078e00ff */
[----:B------:R-:W-:Y:S01]  /*10d0*/  UIMAD UR4, UR38, UR4, URZ ;  /* 0x00000004260472a4 */ /* 0x000fe2000f8e023f */
[----:B------:R-:W-:Y:S01]  /*10e0*/  IMAD.SHL.U32 R0, R0, 0x8, RZ ;  /* 0x0000000800007824 */ /* 0x000fe200078e00ff */
[----:B------:R-:W-:Y:S01]  /*10f0*/  USHF.L.U32 UR52, UR48, 0x5, URZ ;  /* 0x0000000530347899 */ /* 0x000fe2000800063f */
[----:B------:R-:W-:Y:S01]  /*1100*/  IMAD.U32 R2, RZ, RZ, UR11 ;  /* 0x0000000bff027e24 */ /* 0x000fe2000f8e00ff */
[----:B------:R-:W-:Y:S01]  /*1110*/  UIMAD UR44, UR39, UR5, UR4 ;  /* 0x00000005272c72a4 */ /* 0x000fe2000f8e0204 */
[----:B------:R-:W-:Y:S01]  /*1120*/  IMAD.MOV.U32 R122, RZ, RZ, R126 ;  /* 0x000000ffff7a7224 */ /* 0x000fe200078e007e */
[----:B------:R-:W-:Y:S01]  /*1130*/  LOP3.LUT R120, R4, 0x1c0, RZ, 0xc0, !PT ;  /* 0x000001c004787812 */ /* 0x000fe200078ec0ff */
[----:B------:R-:W-:Y:S01]  /*1140*/  ULDC.64 UR4, c[0x0][0x290] ;  /* 0x0000a40000047ab9 */ /* 0x000fe20000000a00 */
[----:B------:R-:W-:Y:S01]  /*1150*/  LOP3.LUT R129, R0, 0xfffffe00, RZ, 0xc0, !PT ;  /* 0xfffffe0000817812 */ /* 0x000fe200078ec0ff */
[----:B------:R-:W-:Y:S01]  /*1160*/  USHF.L.U64.HI UR40, UR4, UR40, UR5 ;  /* 0x0000002804287299 */ /* 0x000fe20008010205 */
[----:B------:R-:W-:Y:S01]  /*1170*/  IADD3 R123, R127, UR44, RZ ;  /* 0x0000002c7f7b7c10 */ /* 0x000fe2000fffe0ff */
[----:B------:R-:W-:Y:S01]  /*1180*/  UIMAD UR41, UR41, UR5, URZ ;  /* 0x00000005292972a4 */ /* 0x000fe2000f8e023f */
[----:B------:R-:W-:Y:S01]  /*1190*/  LOP3.LUT R0, R120, 0x38, R20, 0xf8, !PT ;  /* 0x0000003878007812 */ /* 0x000fe200078ef814 */
[----:B------:R-:W-:Y:S01]  /*11a0*/  USHF.R.S32.HI UR44, URZ, 0x1f, UR18 ;  /* 0x0000001f3f2c7899 */ /* 0x000fe20008011412 */
[----:B------:R-:W-:Y:S01]  /*11b0*/  SHF.R.U32.HI R150, RZ, 0x3, R120 ;  /* 0x00000003ff967819 */ /* 0x000fe20000011678 */
[----:B------:R-:W-:Y:S01]  /*11c0*/  UIMAD UR5, UR10, UR18, URZ ;  /* 0x000000120a0572a4 */ /* 0x000fe2000f8e023f */
[----:B------:R-:W-:Y:S01]  /*11d0*/  IMAD.WIDE.U32 R2, R2, UR18, R122 ;  /* 0x0000001202027c25 */ /* 0x000fe2000f8e007a */
[----:B------:R-:W-:Y:S01]  /*11e0*/  UIADD3 UR27, UR27, UR52, URZ ;  /* 0x000000341b1b7290 */ /* 0x000fe2000fffe03f */
[----:B------:R-:W-:Y:S01]  /*11f0*/  LOP3.LUT R0, R129, R0, R150, 0xf6, !PT ;  /* 0x0000000081007212 */ /* 0x000fe200078ef696 */
[----:B------:R-:W-:Y:S01]  /*1200*/  UIMAD UR5, UR44, UR11, UR5 ;  /* 0x0000000b2c0572a4 */ /* 0x000fe2000f8e0205 */
[C---:B------:R-:W-:Y:S01]  /*1210*/  IMAD R10, R95.reuse, c[0x0][0x284], R10 ;  /* 0x0000a1005f0a7a24 */ /* 0x040fe200078e020a */
[C---:B------:R-:W-:Y:S01]  /*1220*/  IADD3 R144, R95.reuse, 0x30, RZ ;  /* 0x000000305f907810 */ /* 0x040fe20007ffe0ff */
[C---:B------:R-:W-:Y:S01]  /*1230*/  IMAD.WIDE.U32 R6, R95.reuse, c[0x0][0x280], R32 ;  /* 0x0000a0005f067a25 */ /* 0x040fe200078e0020 */
[----:B------:R-:W-:Y:S01]  /*1240*/  IADD3 R145, R95, 0x20, RZ ;  /* 0x000000205f917810 */ /* 0x000fe20007ffe0ff */
[----:B------:R-:W-:Y:S01]  /*1250*/  VOTEU.ANY UP1, P0 ;  /* 0x00000000003f7886 */ /* 0x000fe20000020100 */
[----:B------:R-:W-:Y:S01]  /*1260*/  IADD3 R3, R3, UR5, RZ ;  /* 0x0000000503037c10 */ /* 0x000fe2000fffe0ff */
[----:B------:R-:W-:Y:S01]  /*1270*/  IMAD.IADD R23, R7, 0x1, R10 ;  /* 0x0000000107177824 */ /* 0x000fe200078e020a */
[----:B------:R-:W-:Y:S01]  /*1280*/  ULDC UR42, c[0x0][0x294] ;  /* 0x0000a500002a7ab9 */ /* 0x000fe20000000800 */
[----:B------:R-:W-:Y:S01]  /*1290*/  IMAD.MOV.U32 R22, RZ, RZ, R6 ;  /* 0x000000ffff167224 */ /* 0x000fe200078e0006 */
[----:B------:R-:W-:Y:S01]  /*12a0*/  @UP1 UIMAD UR48, UR48, 0x30, URZ ;  /* 0x00000030303018a4 */ /* 0x000fe2000f8e023f */
[----:B------:R-:W-:Y:S01]  /*12b0*/  IMAD.WIDE.U32 R6, R95, c[0x0][0x280], R20 ;  /* 0x0000a0005f067a25 */ /* 0x000fe200078e0014 */
[----:B------:R-:W-:Y:S01]  /*12c0*/  USHF.L.U64.HI UR43, UR4, UR43, UR42 ;  /* 0x0000002b042b7299 */ /* 0x000fe2000801022a */
[----:B------:R-:W-:Y:S01]  /*12d0*/  SHF.R.S32.HI R82, RZ, 0x1f, R91 ;  /* 0x0000001fff527819 */ /* 0x000fe2000001145b */
[----:B------:R-:W-:Y:S01]  /*12e0*/  USHF.L.U64.HI UR45, UR4, UR45, UR42 ;  /* 0x0000002d042d7299 */ /* 0x000fe2000801022a */
[----:B------:R-:W-:Y:S01]  /*12f0*/  IMAD.IADD R19, R5, 0x1, R11 ;  /* 0x0000000105137824 */ /* 0x000fe200078e020b */
[----:B------:R-:W-:Y:S01]  /*1300*/  UIMAD.WIDE.U32 UR50, UR4, 0x30, URZ ;  /* 0x00000030043278a5 */ /* 0x000fe2000f8e003f */
[----:B------:R-:W-:Y:S01]  /*1310*/  IMAD.SHL.U32 R77, R0, 0x2, RZ ;  /* 0x00000002004d7824 */ /* 0x000fe200078e00ff */
[----:B------:R-:W-:Y:S01]  /*1320*/  USHF.L.U32 UR42, UR4, 0x5, URZ ;  /* 0x00000005042a7899 */ /* 0x000fe2000800063f */
[----:B------:R-:W-:Y:S01]  /*1330*/  IMAD.IADD R17, R10, 0x1, R7 ;  /* 0x000000010a117824 */ /* 0x000fe200078e0207 */
[----:B------:R-:W-:Y:S01]  /*1340*/  USHF.L.U32 UR44, UR4, 0x6, URZ ;  /* 0x00000006042c7899 */ /* 0x000fe2000800063f */
[----:B------:R-:W-:Y:S01]  /*1350*/  IMAD.MOV.U32 R7, RZ, RZ, c[0x0][0x238] ;  /* 0x00008e00ff077624 */ /* 0x000fe200078e00ff */
[----:B------:R-:W-:Y:S01]  /*1360*/  USHF.L.U32 UR47, UR4, 0x4, URZ ;  /* 0x00000004042f7899 */ /* 0x000fe2000800063f */
[----:B------:R-:W-:Y:S01]  /*1370*/  IMAD.MOV.U32 R16, RZ, RZ, R6 ;  /* 0x000000ffff107224 */ /* 0x000fe200078e0006 */
[----:B------:R-:W-:Y:S01]  /*1380*/  LEA.HI R82, R82, R91, RZ, 0x3 ;  /* 0x0000005b52527211 */ /* 0x000fe200078f18ff */
[----:B------:R-:W-:Y:S01]  /*1390*/  IMAD.MOV.U32 R6, RZ, RZ, c[0x0][0x23c] ;  /* 0x00008f00ff067624 */ /* 0x000fe200078e00ff */
[----:B------:R-:W-:Y:S01]  /*13a0*/  ULDC.64 UR4, c[0x0][0x1e8] ;  /* 0x00007a0000047ab9 */ /* 0x000fe20000000a00 */
[----:B------:R-:W-:Y:S01]  /*13b0*/  IMAD.WIDE.U32 R98, R98, c[0x0][0x268], R12 ;  /* 0x00009a0062627a25 */ /* 0x000fe200078e000c */
[----:B------:R-:W-:Y:S01]  /*13c0*/  SHF.R.S32.HI R12, RZ, 0x1f, R144 ;  /* 0x0000001fff0c7819 */ /* 0x000fe20000011490 */
[----:B------:R-:W-:Y:S01]  /*13d0*/  UIMAD UR49, UR15, UR4, URZ ;  /* 0x000000040f3172a4 */ /* 0x000fe2000f8e023f */
[----:B------:R-:W-:Y:S01]  /*13e0*/  LOP3.LUT R82, R82, 0xfffffff8, RZ, 0xc0, !PT ;  /* 0xfffffff852527812 */ /* 0x000fe200078ec0ff */
[----:B------:R-:W-:Y:S01]  /*13f0*/  IMAD.SHL.U32 R13, R144, 0x40, RZ ;  /* 0x00000040900d7824 */ /* 0x000fe200078e00ff */
[----:B------:R-:W-:Y:S01]  /*1400*/  UIMAD.WIDE.U32 UR54, UR16, UR4, URZ ;  /* 0x00000004103672a5 */ /* 0x000fe2000f8e003f */
[----:B------:R-:W-:Y:S01]  /*1410*/  IMAD.MOV.U32 R152, RZ, RZ, c[0x0][0x2b8] ;  /* 0x0000ae00ff987624 */ /* 0x000fe200078e00ff */
[----:B------:R-:W-:Y:S01]  /*1420*/  UIMAD UR49, UR16, UR5, UR49 ;  /* 0x00000005103172a4 */ /* 0x000fe2000f8e0231 */
[----:B------:R-:W-:Y:S01]  /*1430*/  IMAD.MOV.U32 R151, RZ, RZ, c[0x0][0x27c] ;  /* 0x00009f00ff977624 */ /* 0x000fe200078e00ff */
[----:B------:R-:W-:Y:S01]  /*1440*/  LOP3.LUT R121, R13, 0x1c0, RZ, 0xc0, !PT ;  /* 0x000001c00d797812 */ /* 0x000fe200078ec0ff */
[----:B------:R-:W-:Y:S01]  /*1450*/  ULDC.64 UR4, c[0x0][0x210] ;  /* 0x0000840000047ab9 */ /* 0x000fe20000000a00 */
[----:B------:R-:W-:Y:S01]  /*1460*/  IMAD.MOV.U32 R142, RZ, RZ, c[0x0][0x27c] ;  /* 0x00009f00ff8e7624 */ /* 0x000fe200078e00ff */
[----:B------:R-:W-:Y:S01]  /*1470*/  UIMAD UR52, UR15, UR4, URZ ;  /* 0x000000040f3472a4 */ /* 0x000fe2000f8e023f */
[----:B------:R-:W-:Y:S01]  /*1480*/  SHF.R.U32.HI R147, RZ, 0x3, R121 ;  /* 0x00000003ff937819 */ /* 0x000fe20000011679 */
[----:B------:R-:W-:Y:S01]  /*1490*/  UIMAD.WIDE.U32 UR56, UR16, UR4, URZ ;  /* 0x00000004103872a5 */ /* 0x000fe2000f8e003f */
[C---:B------:R-:W-:Y:S01]  /*14a0*/  IMAD.WIDE.U32 R106, R143.reuse, c[0x0][0x280], R22 ;  /* 0x0000a0008f6a7a25 */ /* 0x040fe200078e0016 */
[----:B------:R-:W-:Y:S01]  /*14b0*/  UIMAD UR52, UR16, UR5, UR52 ;  /* 0x00000005103472a4 */ /* 0x000fe2000f8e0234 */
[----:B------:R-:W-:Y:S01]  /*14c0*/  P2R R140, PR, RZ, 0x20 ;  /* 0x00000020ff8c7803 */ /* 0x000fe20000000000 */
[----:B------:R-:W-:Y:S01]  /*14d0*/  UIADD3 UR25, UR37, UR25, URZ ;  /* 0x0000001925197290 */ /* 0x000fe2000fffe03f */
[C---:B------:R-:W-:Y:S01]  /*14e0*/  IMAD.WIDE.U32 R104, R143.reuse, c[0x0][0x290], R18 ;  /* 0x0000a4008f687a25 */ /* 0x040fe200078e0012 */
[----:B------:R-:W-:Y:S01]  /*14f0*/  ULDC.64 UR4, c[0x0][0x268] ;  /* 0x00009a0000047ab9 */ /* 0x000fe20000000a00 */
[----:B------:R-:W-:Y:S01]  /*1500*/  P2R R141, PR, RZ, 0x40 ;  /* 0x00000040ff8d7803 */ /* 0x000fe20000000000 */
[----:B------:R-:W-:Y:S01]  /*1510*/  UIMAD UR4, UR38, UR4, URZ ;  /* 0x00000004260472a4 */ /* 0x000fe2000f8e023f */
[----:B------:R-:W-:Y:S01]  /*1520*/  IMAD.WIDE.U32 R102, R143, c[0x0][0x280], R16 ;  /* 0x0000a0008f667a25 */ /* 0x000fe200078e0010 */
[----:B------:R-:W-:Y:S01]  /*1530*/  IADD3 R137, R26, UR22, RZ ;  /* 0x000000161a897c10 */ /* 0x000fe2000fffe0ff */
[----:B------:R-:W-:Y:S01]  /*1540*/  UIADD3 UR41, UR51, UR41, URZ ;  /* 0x0000002933297290 */ /* 0x000fe2000fffe03f */
[----:B------:R-:W-:Y:S01]  /*1550*/  IADD3 R34, R32, 0x20, RZ ;  /* 0x0000002020227810 */ /* 0x000fe20007ffe0ff */
[----:B------:R-:W-:Y:S01]  /*1560*/  UIMAD UR39, UR39, UR5, UR4 ;  /* 0x00000005272772a4 */ /* 0x000fe2000f8e0204 */
[----:B------:R-:W-:Y:S01]  /*1570*/  IMAD.SHL.U32 R142, R142, 0x2, RZ ;  /* 0x000000028e8e7824 */ /* 0x000fe200078e00ff */
[----:B------:R-:W-:Y:S01]  /*1580*/  SHF.R.S32.HI R92, RZ, 0x1f, R82 ;  /* 0x0000001fff5c7819 */ /* 0x000fe20000011452 */
[----:B------:R-:W-:Y:S01]  /*1590*/  ULDC.64 UR4, c[0x0][0x2b0] ;  /* 0x0000ac0000047ab9 */ /* 0x000fe20000000a00 */
[----:B------:R-:W-:Y:S01]  /*15a0*/  IMAD.U32 R90, RZ, RZ, UR18 ;  /* 0x00000012ff5a7e24 */ /* 0x000fe2000f8e00ff */
[----:B------:R-:W-:Y:S01]  /*15b0*/  UIADD3 UR49, UR55, UR49, URZ ;  /* 0x0000003137317290 */ /* 0x000fe2000fffe03f */
[----:B------:R-:W-:Y:S01]  /*15c0*/  IMAD R117, R25, 0x10, R95 ;  /* 0x0000001019757824 */ /* 0x000fe200078e025f */
[----:B------:R-:W-:Y:S01]  /*15d0*/  IADD3 R108, R99, UR39, RZ ;  /* 0x00000027636c7c10 */ /* 0x000fe2000fffe0ff */
[----:B------:R-:W-:Y:S01]  /*15e0*/  UIADD3 UR52, UR57, UR52, URZ ;  /* 0x0000003439347290 */ /* 0x000fe2000fffe03f */
[----:B---3--:R1:W3:Y:S01]  /*15f0*/  @P4 R2UR UR46, R9 ;  /* 0x00000000092e43c2 */ /* 0x0082e200000e0000 */
[----:B------:R-:W-:-:S04]  /*1600*/  @P3 LEA R4, P4, R2, c[0x0][0x220], 0x1 ;  /* 0x0000880002043a11 */ /* 0x000fc800078808ff */
[----:B------:R-:W-:Y:S02]  /*1610*/  @P3 LEA.HI.X R5, R2, c[0x0][0x224], R3, 0x1, P4 ;  /* 0x0000890002053a11 */ /* 0x000fe400020f0c03 */
[----:B------:R-:W-:-:S03]  /*1620*/  ISETP.GE.AND P4, PT, R20, c[0x0][0x27c], PT ;  /* 0x00009f0014007a0c */ /* 0x000fc60003f86270 */
[----:B------:R-:W-:Y:S01]  /*1630*/  @!PT LDS RZ, [RZ] ;  /* 0x00000000fffff984 */ /* 0x000fe20000000800 */
[----:B------:R-:W-:Y:S01]  /*1640*/  @!PT LDS RZ, [RZ] ;  /* 0x00000000fffff984 */ /* 0x000fe20000000800 */
[----:B------:R-:W-:Y:S01]  /*1650*/  @!PT LDS RZ, [RZ] ;  /* 0x00000000fffff984 */ /* 0x000fe20000000800 */
[----:B------:R4:W-:Y:S01]  /*1660*/  @P3 LDGSTS.E.BYPASS.LTC128B.128 [R77+0x4100], [R4.64], !P6 ;  /* 0x04100000044d3fae */ /* 0x0009e2000f101d62 */
[----:B------:R-:W-:-:S03]  /*1670*/  P2R R139, PR, RZ, 0x10 ;  /* 0x00000010ff8b7803 */ /* 0x000fc60000000000 */
[----:B------:R4:W-:Y:S01]  /*1680*/  @P3 LDGSTS.E.BYPASS.LTC128B.128 [R77+0x6100], [R4.64+0x80], !P5 ;  /* 0x06100080044d3fae */ /* 0x0009e2000e901d62 */
[----:B------:R-:W-:-:S04]  /*1690*/  @P2 LEA R0, P3, R7, R2, 0x4 ;  /* 0x0000000207002211 */ /* 0x000fc800078620ff */
[----:B------:R-:W-:Y:S01]  /*16a0*/  @P2 LEA.HI.X R6, R7, R3, R6, 0x4, P3 ;  /* 0x0000000307062211 */ /* 0x000fe200018f2406 */
[----:B-1----:R-:W-:Y:S01]  /*16b0*/  IMAD.WIDE.U32 R8, R95, c[0x0][0x290], R20 ;  /* 0x0000a4005f087a25 */ /* 0x002fe200078e0014 */
[----:B---3--:R-:W-:Y:S02]  /*16c0*/  @UP0 USHF.R.S32.HI UR59, URZ, 0x1f, UR46 ;  /* 0x0000001f3f3b0899 */ /* 0x008fe4000801142e */
[----:B------:R-:W-:Y:S01]  /*16d0*/  @UP0 UMOV UR58, UR46 ;  /* 0x0000002e003a0c82 */ /* 0x000fe20008000000 */
[----:B------:R-:W-:Y:S01]  /*16e0*/  IMAD.MOV.U32 R14, RZ, RZ, R8 ;  /* 0x000000ffff0e7224 */ /* 0x000fe200078e0008 */
[C---:B------:R-:W-:Y:S01]  /*16f0*/  @P2 LEA R8, P3, R0.reuse, c[0x0][0x220], 0x1 ;  /* 0x0000880000082a11 */ /* 0x040fe200078608ff */
[----:B------:R-:W-:Y:S01]  /*1700*/  IMAD.IADD R15, R11, 0x1, R9 ;  /* 0x000000010b0f7824 */ /* 0x000fe200078e0209 */
[----:B------:R-:W-:Y:S01]  /*1710*/  SHF.R.S32.HI R11, RZ, 0x1f, R146 ;  /* 0x0000001fff0b7819 */ /* 0x000fe20000011492 */
[----:B------:R-:W-:Y:S01]  /*1720*/  @!UP0 UMOV UR59, UR33 ;  /* 0x00000021003b8c82 */ /* 0x000fe20008000000 */
[----:B------:R-:W-:Y:S01]  /*1730*/  @P2 LEA.HI.X R9, R0, c[0x0][0x224], R6, 0x1, P3 ;  /* 0x0000890000092a11 */ /* 0x000fe200018f0c06 */
[----:B------:R-:W-:Y:S01]  /*1740*/  UIMAD UR33, UR59, UR4, URZ ;  /* 0x000000043b2172a4 */ /* 0x000fe2000f8e023f */
[----:B------:R-:W-:Y:S01]  /*1750*/  @P1 IADD3 R0, P3, R2, UR26, RZ ;  /* 0x0000001a02001c10 */ /* 0x000fe2000ff7e0ff */
[----:B------:R-:W-:Y:S01]  /*1760*/  IMAD.WIDE.U32 R100, R143, c[0x0][0x290], R14 ;  /* 0x0000a4008f647a25 */ /* 0x000fe200078e000e */
[----:B------:R-:W-:Y:S01]  /*1770*/  LEA.HI R11, R11, R146, RZ, 0x3 ;  /* 0x000000920b0b7211 */ /* 0x000fe200078f18ff */
[----:B------:R1:W-:Y:S01]  /*1780*/  @P2 LDGSTS.E.BYPASS.LTC128B.128 [R77+0x4900], [R8.64], !P6 ;  /* 0x04900000084d2fae */ /* 0x0003e2000f101d62 */
[----:B------:R-:W-:-:S02]  /*1790*/  @!UP0 UMOV UR58, UR24 ;  /* 0x00000018003a8c82 */ /* 0x000fc40008000000 */
[----:B------:R-:W-:Y:S01]  /*17a0*/  UIMAD.WIDE.U32 UR60, UR58, UR4, URZ ;  /* 0x000000043a3c72a5 */ /* 0x000fe2000f8e003f */
[----:B----4-:R-:W-:Y:S01]  /*17b0*/  SEL R4, RZ, c[0x0][0x27c], !P4 ;  /* 0x00009f00ff047a07 */ /* 0x010fe20006000000 */
[----:B------:R1:W-:Y:S01]  /*17c0*/  @P2 LDGSTS.E.BYPASS.LTC128B.128 [R77+0x6900], [R8.64+0x80], !P5 ;  /* 0x06900080084d2fae */ /* 0x0003e2000e901d62 */
[----:B------:R-:W-:Y:S02]  /*17d0*/  UIMAD UR5, UR58, UR5, UR33 ;  /* 0x000000053a0572a4 */ /* 0x000fe4000f8e0221 */
[----:B------:R-:W-:Y:S01]  /*17e0*/  UIADD3 UR26, UP0, UR26, 0x80, URZ ;  /* 0x000000801a1a7890 */ /* 0x000fe2000ff1e03f */
[----:B------:R-:W-:Y:S01]  /*17f0*/  IMAD.IADD R4, R20, 0x1, R4 ;  /* 0x0000000114047824 */ /* 0x000fe200078e0204 */
[----:B------:R-:W-:Y:S02]  /*1800*/  UIADD3 UR5, UR61, UR5, URZ ;  /* 0x000000053d057290 */ /* 0x000fe4000fffe03f */
[----:B------:R-:W-:Y:S02]  /*1810*/  ULDC.U8 UR4, c[0x0][0x298] ;  /* 0x0000a60000047ab9 */ /* 0x000fe40000000000 */
[----:B------:R-:W-:-:S04]  /*1820*/  SHF.R.S32.HI R5, RZ, 0x1f, R4 ;  /* 0x0000001fff057819 */ /* 0x000fc80000011404 */
[CC--:B------:R-:W-:Y:S02]  /*1830*/  LEA.HI R10, R5.reuse, R4.reuse, RZ, 0x3 ;  /* 0x00000004050a7211 */ /* 0x0c0fe400078f18ff */
[----:B------:R-:W-:Y:S01]  /*1840*/  LEA.HI R24, R5, R4, RZ, 0x6 ;  /* 0x0000000405187211 */ /* 0x000fe200078f30ff */
[----:B------:R-:W-:Y:S01]  /*1850*/  IMAD.SHL.U32 R5, R145, 0x40, RZ ;  /* 0x0000004091057824 */ /* 0x000fe200078e00ff */
[----:B------:R-:W-:Y:S01]  /*1860*/  @P1 IADD3.X R4, R3, UR27, RZ, P3, !PT ;  /* 0x0000001b03041c10 */ /* 0x000fe20009ffe4ff */
[----:B------:R-:W-:Y:S01]  /*1870*/  @P0 IMAD.WIDE.U32 R2, R7, 0x30, R2 ;  /* 0x0000003007020825 */ /* 0x000fe200078e0002 */
[C---:B------:R-:W-:Y:S01]  /*1880*/  @P1 LEA R6, P3, R0.reuse, c[0x0][0x220], 0x1 ;  /* 0x0000880000061a11 */ /* 0x040fe200078608ff */
[----:B------:R-:W-:Y:S01]  /*1890*/  UIADD3.X UR27, URZ, UR27, URZ, UP0, !UPT ;  /* 0x0000001b3f1b7290 */ /* 0x000fe200087fe43f */
[----:B------:R-:W-:Y:S01]  /*18a0*/  LOP3.LUT R124, R5, 0x1c0, RZ, 0xc0, !PT ;  /* 0x000001c0057c7812 */ /* 0x000fe200078ec0ff */
[----:B------:R-:W-:Y:S01]  /*18b0*/  IMAD.SHL.U32 R5, R11, 0x40, RZ ;  /* 0x000000400b057824 */ /* 0x000fe200078e00ff */
[----:B------:R-:W-:Y:S01]  /*18c0*/  @P1 LEA.HI.X R7, R0, c[0x0][0x224], R4, 0x1, P3 ;  /* 0x0000890000071a11 */ /* 0x000fe200018f0c04 */
[----:B------:R-:W-:Y:S01]  /*18d0*/  IMAD.SHL.U32 R0, R146, 0x40, RZ ;  /* 0x0000004092007824 */ /* 0x000fe200078e00ff */
[----:B------:R-:W-:-:S02]  /*18e0*/  SHF.R.S32.HI R4, RZ, 0x1f, R145 ;  /* 0x0000001fff047819 */ /* 0x000fc40000011491 */
[----:B------:R-:W-:Y:S01]  /*18f0*/  LOP3.LUT R132, R5, 0xfffffe00, RZ, 0xc0, !PT ;  /* 0xfffffe0005847812 */ /* 0x000fe200078ec0ff */
[----:B------:R1:W-:Y:S01]  /*1900*/  @P1 LDGSTS.E.BYPASS.LTC128B.128 [R77+0x5100], [R6.64], !P6 ;  /* 0x05100000064d1fae */ /* 0x0003e2000f101d62 */
[----:B------:R-:W-:Y:S02]  /*1910*/  LOP3.LUT R125, R0, 0x1c0, RZ, 0xc0, !PT ;  /* 0x000001c0007d7812 */ /* 0x000fe400078ec0ff */
[----:B------:R-:W-:Y:S01]  /*1920*/  LEA.HI R0, R12, R144, RZ, 0x3 ;  /* 0x000000900c007211 */ /* 0x000fe200078f18ff */
[----:B------:R1:W-:Y:S01]  /*1930*/  @P1 LDGSTS.E.BYPASS.LTC128B.128 [R77+0x7100], [R6.64+0x80], !P5 ;  /* 0x07100080064d1fae */ /* 0x0003e2000e901d62 */
[----:B------:R-:W-:Y:S02]  /*1940*/  LEA.HI R4, R4, R145, RZ, 0x3 ;  /* 0x0000009104047211 */ /* 0x000fe400078f18ff */
[----:B------:R-:W-:Y:S01]  /*1950*/  SHF.R.U32.HI R149, RZ, 0x3, R125 ;  /* 0x00000003ff957819 */ /* 0x000fe2000001167d */
[----:B------:R-:W-:Y:S01]  /*1960*/  IMAD.SHL.U32 R0, R0, 0x40, RZ ;  /* 0x0000004000007824 */ /* 0x000fe200078e00ff */
[----:B------:R-:W-:Y:S01]  /*1970*/  LOP3.LUT R5, R120, 0x38, R10, 0xf8, !PT ;  /* 0x0000003878057812 */ /* 0x000fe200078ef80a */
[----:B------:R-:W-:Y:S01]  /*1980*/  IMAD.SHL.U32 R4, R4, 0x40, RZ ;  /* 0x0000004004047824 */ /* 0x000fe200078e00ff */
[----:B------:R-:W-:-:S02]  /*1990*/  @P0 IADD3 R3, R3, UR48, RZ ;  /* 0x0000003003030c10 */ /* 0x000fc4000fffe0ff */
[----:B------:R-:W-:Y:S01]  /*19a0*/  LOP3.LUT R130, R0, 0xfffffe00, RZ, 0xc0, !PT ;  /* 0xfffffe0000827812 */ /* 0x000fe200078ec0ff */
[----:B------:R-:W-:Y:S01]  /*19b0*/  IMAD.SHL.U32 R0, R24, 0x40, RZ ;  /* 0x0000004018007824 */ /* 0x000fe200078e00ff */
[----:B------:R-:W-:Y:S02]  /*19c0*/  LOP3.LUT R131, R4, 0xfffffe00, RZ, 0xc0, !PT ;  /* 0xfffffe0004837812 */ /* 0x000fe400078ec0ff */
[----:B------:R-:W-:Y:S02]  /*19d0*/  LOP3.LUT R4, R125, 0x38, R10, 0xf8, !PT ;  /* 0x000000387d047812 */ /* 0x000fe400078ef80a */
[----:B------:R-:W-:Y:S02]  /*19e0*/  LOP3.LUT R0, R0, 0xfffff000, RZ, 0xc0, !PT ;  /* 0xfffff00000007812 */ /* 0x000fe400078ec0ff */
[----:B------:R-:W-:Y:S02]  /*19f0*/  LOP3.LUT R4, R4, R149, RZ, 0x3c, !PT ;  /* 0x0000009504047212 */ /* 0x000fe400078e3cff */
[----:B------:R-:W-:-:S02]  /*1a00*/  LOP3.LUT R5, R5, R150, RZ, 0x3c, !PT ;  /* 0x0000009605057212 */ /* 0x000fc400078e3cff */
[-C--:B------:R-:W-:Y:S02]  /*1a10*/  IADD3 R13, R4, R0.reuse, R132 ;  /* 0x00000000040d7210 */ /* 0x080fe40007ffe084 */
[C---:B------:R-:W-:Y:S02]  /*1a20*/  @P0 LEA R4, P3, R2.reuse, c[0x0][0x220], 0x1 ;  /* 0x0000880002040a11 */ /* 0x040fe400078608ff */
[----:B------:R-:W-:Y:S01]  /*1a30*/  IADD3 R24, R5, R0, R129 ;  /* 0x0000000005187210 */ /* 0x000fe20007ffe081 */
[----:B------:R-:W-:Y:S01]  /*1a40*/  IMAD.SHL.U32 R135, R13, 0x2, RZ ;  /* 0x000000020d877824 */ /* 0x000fe200078e00ff */
[----:B------:R-:W-:Y:S02]  /*1a50*/  @P0 LEA.HI.X R5, R2, c[0x0][0x224], R3, 0x1, P3 ;  /* 0x0000890002050a11 */ /* 0x000fe400018f0c03 */
[----:B------:R-:W-:Y:S01]  /*1a60*/  SHF.R.U32.HI R148, RZ, 0x3, R124 ;  /* 0x00000003ff947819 */ /* 0x000fe2000001167c */
[----:B------:R-:W-:Y:S01]  /*1a70*/  IMAD.SHL.U32 R136, R24, 0x2, RZ ;  /* 0x0000000218887824 */ /* 0x000fe200078e00ff */
[--C-:B------:R-:W-:Y:S01]  /*1a80*/  LOP3.LUT R12, R124, 0x38, R10.reuse, 0xf8, !PT ;  /* 0x000000387c0c7812 */ /* 0x100fe200078ef80a */
[----:B------:R1:W-:Y:S01]  /*1a90*/  @P0 LDGSTS.E.BYPASS.LTC128B.128 [R77+0x5900], [R4.64], !P6 ;  /* 0x05900000044d0fae */ /* 0x0003e2000f101d62 */
[----:B------:R-:W-:-:S02]  /*1aa0*/  LOP3.LUT R11, R121, 0x38, R10, 0xf8, !PT ;  /* 0x00000038790b7812 */ /* 0x000fc400078ef80a */
[----:B------:R-:W-:Y:S01]  /*1ab0*/  LOP3.LUT R12, R12, R148, RZ, 0x3c, !PT ;  /* 0x000000940c0c7212 */ /* 0x000fe200078e3cff */
[----:B------:R1:W-:Y:S01]  /*1ac0*/  @P0 LDGSTS.E.BYPASS.LTC128B.128 [R77+0x7900], [R4.64+0x80], !P5 ;  /* 0x07900080044d0fae */ /* 0x0003e2000e901d62 */
[----:B------:R-:W-:Y:S02]  /*1ad0*/  LOP3.LUT R11, R11, R147, RZ, 0x3c, !PT ;  /* 0x000000930b0b7212 */ /* 0x000fe400078e3cff */
[-C--:B------:R-:W-:Y:S01]  /*1ae0*/  IADD3 R12, R12, R0.reuse, R131 ;  /* 0x000000000c0c7210 */ /* 0x080fe20007ffe083 */
[----:B------:R-:W0:Y:S01]  /*1af0*/  LDGDEPBAR ;  /* 0x00000000000079af */ /* 0x000e220000000000 */
[----:B------:R-:W-:Y:S02]  /*1b00*/  IADD3 R11, R11, R0, R130 ;  /* 0x000000000b0b7210 */ /* 0x000fe40007ffe082 */
[----:B------:R-:W-:Y:S01]  /*1b10*/  SHF.R.S32.HI R0, RZ, 0x1f, R143 ;  /* 0x0000001fff007819 */ /* 0x000fe2000001148f */
[----:B------:R-:W-:Y:S01]  /*1b20*/  IMAD.SHL.U32 R134, R12, 0x2, RZ ;  /* 0x000000020c867824 */ /* 0x000fe200078e00ff */
[----:B------:R-:W-:Y:S01]  /*1b30*/  LOP3.LUT R93, R10, 0xfffffff8, RZ, 0xc0, !PT ;  /* 0xfffffff80a5d7812 */ /* 0x000fe200078ec0ff */
[----:B------:R-:W-:Y:S01]  /*1b40*/  IMAD.SHL.U32 R133, R11, 0x2, RZ ;  /* 0x000000020b857824 */ /* 0x000fe200078e00ff */
[----:B------:R-:W-:Y:S01]  /*1b50*/  BAR.SYNC.DEFER_BLOCKING 0x0 ;  /* 0x0000000000007b1d */ /* 0x000fe20000010000 */
[----:B------:R-:W-:Y:S01]  /*1b60*/  IMAD R2, R0, c[0x0][0x280], RZ ;  /* 0x0000a00000027a24 */ /* 0x000fe200078e02ff */
[----:B------:R-:W-:Y:S01]  /*1b70*/  ISETP.GE.AND P5, PT, R20, c[0x0][0x1d4], PT ;  /* 0x0000750014007a0c */ /* 0x000fe20003fa6270 */
[----:B------:R-:W-:Y:S01]  /*1b80*/  IMAD R0, R0, c[0x0][0x290], RZ ;  /* 0x0000a40000007a24 */ /* 0x000fe200078e02ff */
[----:B------:R-:W-:Y:S01]  /*1b90*/  SHF.R.S32.HI R114, RZ, 0x3, R10 ;  /* 0x00000003ff727819 */ /* 0x000fe2000001140a */
[C---:B------:R-:W-:Y:S01]  /*1ba0*/  IMAD R2, R143.reuse, c[0x0][0x284], R2 ;  /* 0x0000a1008f027a24 */ /* 0x040fe200078e0202 */
[----:B------:R-:W-:Y:S01]  /*1bb0*/  SHF.R.S32.HI R110, RZ, 0x1f, R93 ;  /* 0x0000001fff6e7819 */ /* 0x000fe2000001145d */
[----:B------:R-:W-:Y:S01]  /*1bc0*/  IMAD R0, R143, c[0x0][0x294], R0 ;  /* 0x0000a5008f007a24 */ /* 0x000fe200078e0200 */
[----:B------:R-:W-:Y:S01]  /*1bd0*/  ISETP.NE.AND P1, PT, R152, 0x1, PT ;  /* 0x000000019800780c */ /* 0x000fe20003f25270 */
[----:B------:R-:W-:Y:S01]  /*1be0*/  IMAD.IADD R113, R107, 0x1, R2 ;  /* 0x000000016b717824 */ /* 0x000fe200078e0202 */
[----:B------:R-:W-:Y:S01]  /*1bf0*/  ISETP.GE.AND P0, PT, R151, 0x1, PT ;  /* 0x000000019700780c */ /* 0x000fe20003f06270 */
[----:B------:R-:W-:-:S02]  /*1c00*/  IMAD.IADD R111, R2, 0x1, R103 ;  /* 0x00000001026f7824 */ /* 0x000fc400078e0267 */
[----:B------:R-:W-:Y:S02]  /*1c10*/  IMAD.IADD R112, R105, 0x1, R0 ;  /* 0x0000000169707824 */ /* 0x000fe400078e0200 */
[----:B------:R-:W-:Y:S02]  /*1c20*/  IMAD.IADD R109, R0, 0x1, R101 ;  /* 0x00000001006d7824 */ /* 0x000fe400078e0265 */
.L_x_850:
        /* <DEDUP_REMOVED lines=10> */
[----:B-1----:R-:W-:Y:S04]  /*1cd0*/  IMAD.MOV.U32 R4, RZ, RZ, R0 ;  /* 0x000000ffff047224 */ /* 0x002fe800078e0000 */
[----:B------:R-:W-:Y:S05]  /*1ce0*/  @P1 IMAD.HI.U32 R2, R0, c[0x0][0x2bc], RZ ;  /* 0x0000af0000021a27 */ /* 0x000fea00078e00ff */
[----:B------:R-:W-:Y:S04]  /*1cf0*/  @P1 SHF.R.U32.HI R4, RZ, c[0x0][0x2c0], R2 ;  /* 0x0000b000ff041a19 */ /* 0x000fe80000011602 */
[C---:B------:R-:W-:Y:S04]  /*1d00*/  @!P0 IADD3 R3, P1, R4.reuse, UR60, RZ ;  /* 0x0000003c04038c10 */ /* 0x040fe8000ff3e0ff */
[----:B------:R-:W-:Y:S02]  /*1d10*/  @!P0 LEA.HI.X.SX32 R5, R4, UR5, 0x1, P1 ;  /* 0x0000000504058c11 */ /* 0x000fe400088f0eff */
[C---:B------:R-:W-:Y:S04]  /*1d20*/  @!P0 LEA R2, P1, R3.reuse, c[0x0][0x2a0], 0x2 ;  /* 0x0000a80003028a11 */ /* 0x040fe800078210ff */
[----:B------:R-:W-:Y:S05]  /*1d30*/  @!P0 LEA.HI.X R3, R3, c[0x0][0x2a4], R5, 0x2, P1 ;  /* 0x0000a90003038a11 */ /* 0x000fea00008f1405 */
[----:B------:R1:W3:Y:S04]  /*1d40*/  @!P0 LDG.E R94, [R2.64] ;  /* 0x00000022025e8981 */ /* 0x0002e8000c1e1900 */
[----:B------:R-:W-:Y:S01]  /*1d50*/  BAR.SYNC.DEFER_BLOCKING 0x0 ;  /* 0x0000000000007b1d */ /* 0x000fe20000010000 */
[----:B-1----:R-:W-:Y:S04]  /*1d60*/  IMAD.MOV R2, RZ, RZ, -R4 ;  /* 0x000000ffff027224 */ /* 0x002fe800078e0a04 */
[----:B------:R-:W-:Y:S04]  /*1d70*/  IMAD R96, R2, c[0x0][0x2b8], R0 ;  /* 0x0000ae0002607a24 */ /* 0x000fe800078e0200 */
[C---:B------:R-:W-:Y:S01]  /*1d80*/  IMAD.WIDE.U32 R2, R96.reuse, c[0x0][0x1e0], RZ ;  /* 0x0000780060027a25 */ /* 0x040fe200078e00ff */
[----:B------:R-:W-:Y:S05]  /*1d90*/  SHF.R.S32.HI R115, RZ, 0x1f, R96 ;  /* 0x0000001fff737819 */ /* 0x000fea0000011460 */
[----:B------:R-:W-:Y:S04]  /*1da0*/  IMAD R0, R115, c[0x0][0x1e0], RZ ;  /* 0x0000780073007a24 */ /* 0x000fe800078e02ff */
[----:B------:R-:W-:Y:S04]  /*1db0*/  IMAD R0, R96, c[0x0][0x1e4], R0 ;  /* 0x0000790060007a24 */ /* 0x000fe800078e0200 */
[----:B------:R-:W-:Y:S01]  /*1dc0*/  IMAD.IADD R3, R3, 0x1, R0 ;  /* 0x0000000103037824 */ /* 0x000fe200078e0200 */
[----:B---3--:R-:W-:Y:S03]  /*1dd0*/  SHF.R.S32.HI R116, RZ, 0x1f, R94 ;  /* 0x0000001fff747819 */ /* 0x008fe6000001145e */
[----:B------:R-:W-:Y:S04]  /*1de0*/  IMAD.WIDE.U32 R2, R94, c[0x0][0x1f0], R2 ;  /* 0x00007c005e027a25 */ /* 0x000fe800078e0002 */
[----:B------:R-:W-:Y:S01]  /*1df0*/  IMAD R4, R116, c[0x0][0x1f0], RZ ;  /* 0x00007c0074047a24 */ /* 0x000fe200078e02ff */
[----:B------:R-:W-:Y:S03]  /*1e00*/  IADD3 R0, P0, R2, UR54, RZ ;  /* 0x0000003602007c10 */ /* 0x000fe6000ff1e0ff */
[----:B------:R-:W-:Y:S05]  /*1e10*/  IMAD R4, R94, c[0x0][0x1f4], R4 ;  /* 0x00007d005e047a24 */ /* 0x000fea00078e0204 */
[----:B------:R-:W-:Y:S02]  /*1e20*/  IADD3.X R2, R3, UR49, R4, P0, !PT ;  /* 0x0000003103027c10 */ /* 0x000fe400087fe404 */
[C---:B--2---:R-:W-:Y:S04]  /*1e30*/  LEA R88, P0, R0.reuse, c[0x0][0x1c8], 0x1 ;  /* 0x0000720000587a11 */ /* 0x044fe800078008ff */
[----:B------:R-:W-:Y:S01]  /*1e40*/  LEA.HI.X R87, R0, c[0x0][0x1cc], R2, 0x1, P0 ;  /* 0x0000730000577a11 */ /* 0x000fe200000f0c02 */
[----:B------:R-:W-:-:S05]  /*1e50*/  @!P2 BRA `(.L_x_805) ;  /* 0x00004e700000a947 */ /* 0x000fca0003800000 */
[C---:B------:R-:W-:Y:S01]  /*1e60*/  IMAD R3, R90.reuse, UR29, RZ ;  /* 0x0000001d5a037c24 */ /* 0x040fe2000f8e02ff */
[----:B------:R-:W-:Y:S01]  /*1e70*/  ISETP.NE.AND P0, PT, RZ, UR4, PT ;  /* 0x00000004ff007c0c */ /* 0x000fe2000bf05270 */
[C---:B------:R-:W-:Y:S01]  /*1e80*/  IMAD R2, R90.reuse, UR43, RZ ;  /* 0x0000002b5a027c24 */ /* 0x040fe2000f8e02ff */
[----:B------:R-:W-:Y:S01]  /*1e90*/  SHF.R.S32.HI R0, RZ, 0x1f, R90 ;  /* 0x0000001fff007819 */ /* 0x000fe2000001145a */
[----:B------:R-:W-:Y:S04]  /*1ea0*/  IMAD.WIDE.U32 R36, R90, UR30, RZ ;  /* 0x0000001e5a247c25 */ /* 0x000fe8000f8e00ff */
[C---:B------:R-:W-:Y:S02]  /*1eb0*/  IMAD R3, R0.reuse, UR30, R3 ;  /* 0x0000001e00037c24 */ /* 0x040fe4000f8e0203 */
[----:B------:R-:W-:Y:S01]  /*1ec0*/  IMAD R0, R0, UR44, R2 ;  /* 0x0000002c00007c24 */ /* 0x000fe2000f8e0202 */
[----:B------:R-:W-:Y:S01]  /*1ed0*/  IADD3 R2, -R97, UR21, RZ ;  /* 0x0000001561027c10 */ /* 0x000fe2000fffe1ff */
[----:B------:R-:W-:Y:S01]  /*1ee0*/  IMAD.WIDE.U32 R68, R90, UR44, RZ ;  /* 0x0000002c5a447c25 */ /* 0x000fe2000f8e00ff */
[----:B------:R-:W-:Y:S02]  /*1ef0*/  IADD3 R41, R37, R3, RZ ;  /* 0x0000000325297210 */ /* 0x000fe40007ffe0ff */
[----:B------:R-:W-:Y:S02]  /*1f00*/  IMNMX R89, R2, 0x40, PT ;  /* 0x0000004002597817 */ /* 0x000fe40003800200 */
        /* <DEDUP_REMOVED lines=13> */
[----:B------:R-:W-:Y:S02]  /*1fe0*/  CS2R R12, SRZ ;  /* 0x00000000000c7805 */ /* 0x000fe4000001ff00 */
[----:B------:R-:W-:Y:S01]  /*1ff0*/  IMAD.X R3, R41, 0x1, R113, P0 ;  /* 0x0000000129037824 */ /* 0x000fe200000e0671 */
[----:B------:R-:W-:Y:S05]  /*2000*/  IADD3 R2, P0, R104, R68, RZ ;  /* 0x0000004468027210 */ /* 0x000fea0007f1e0ff */
[----:B------:R-:W-:Y:S01]  /*2010*/  IMAD.X R5, R43, 0x1, R112, P0 ;  /* 0x000000012b057824 */ /* 0x000fe200000e0670 */
[C---:B------:R-:W-:Y:S04]  /*2020*/  LEA R6, P0, R0.reuse, c[0x0][0x270], 0x1 ;  /* 0x00009c0000067a11 */ /* 0x040fe800078008ff */
[----:B------:R-:W-:Y:S02]  /*2030*/  LEA.HI.X R7, R0, c[0x0][0x274], R3, 0x1, P0 ;  /* 0x00009d0000077a11 */ /* 0x000fe400000f0c03 */
[C---:B------:R-:W-:Y:S04]  /*2040*/  LEA R4, P0, R2.reuse, c[0x0][0x288], 0x1 ;  /* 0x0000a20002047a11 */ /* 0x040fe800078008ff */
[----:B------:R-:W-:Y:S02]  /*2050*/  LEA.HI.X R5, R2, c[0x0][0x28c], R5, 0x1, P0 ;  /* 0x0000a30002057a11 */ /* 0x000fe400000f0c05 */
[----:B------:R-:W-:Y:S01]  /*2060*/  ISETP.GE.AND P0, PT, R32, c[0x0][0x27c], PT ;  /* 0x00009f0020007a0c */ /* 0x000fe20003f06270 */
[----:B------:R-:W-:Y:S11]  /*2070*/  CS2R R2, SRZ ;  /* 0x0000000000027805 */ /* 0x000ff6000001ff00 */
[----:B------:R-:W-:Y:S01]  /*2080*/  @!UPT UIADD3 URZ, URZ, URZ, URZ ;  /* 0x0000003f3f3ff290 */ /* 0x000fe2000fffe03f */
[----:B------:R1:W5:Y:S04]  /*2090*/  @!P0 LDG.E.64 R38, [R6.64] ;  /* 0x0000002206268981 */ /* 0x000368000c1e1b00 */
[----:B------:R1:W5:Y:S01]  /*20a0*/  @!P0 LDG.E.64 R2, [R4.64] ;  /* 0x0000002204028981 */ /* 0x000362000c1e1b00 */
[----:B------:R-:W-:Y:S11]  /*20b0*/  ISETP.GE.AND P0, PT, R34, c[0x0][0x27c], PT ;  /* 0x00009f0022007a0c */ /* 0x000ff60003f06270 */
[----:B------:R-:W-:Y:S02]  /*20c0*/  @!UPT UIADD3 URZ, URZ, URZ, URZ ;  /* 0x0000003f3f3ff290 */ /* 0x000fe4000fffe03f */
[----:B------:R1:W5:Y:S04]  /*20d0*/  @!P0 LDG.E.64 R44, [R6.64+0x40] ;  /* 0x00004022062c8981 */ /* 0x000368000c1e1b00 */
[----:B------:R1:W5:Y:S02]  /*20e0*/  @!P0 LDG.E.64 R12, [R4.64+0x40] ;  /* 0x00004022040c8981 */ /* 0x000364000c1e1b00 */
.L_x_808:
[----:B------:R-:W-:Y:S05]  /*20f0*/  BSYNC B0 ;  /* 0x0000000000007941 */ /* 0x000fea0003800000 */
.L_x_807:
[----:B------:R-:W-:Y:S01]  /*2100*/  ISETP.GE.AND P6, PT, R146, R89, PT ;  /* 0x000000599200720c */ /* 0x000fe20003fc6270 */
[----:B-1---5:R-:W-:Y:S01]  /*2110*/  IMAD.MOV.U32 R6, RZ, RZ, R44 ;  /* 0x000000ffff067224 */ /* 0x022fe200078e002c */
[----:B------:R-:W-:Y:S01]  /*2120*/  BSSY B0, `(.L_x_809) ;  /* 0x0000025000007945 */ /* 0x000fe20003800000 */
[----:B------:R-:W-:Y:S01]  /*2130*/  IMAD.MOV.U32 R5, RZ, RZ, R45 ;  /* 0x000000ffff057224 */ /* 0x000fe200078e002d */
[----:B------:R-:W-:Y:S01]  /*2140*/  CS2R R46, SRZ ;  /* 0x00000000002e7805 */ /* 0x000fe2000001ff00 */
[----:B------:R-:W-:Y:S01]  /*2150*/  IMAD.MOV.U32 R4, RZ, RZ, R38 ;  /* 0x000000ffff047224 */ /* 0x000fe200078e0026 */
[----:B------:R-:W-:Y:S01]  /*2160*/  CS2R R16, SRZ ;  /* 0x0000000000107805 */ /* 0x000fe2000001ff00 */
[----:B------:R-:W-:Y:S01]  /*2170*/  IMAD.MOV.U32 R0, RZ, RZ, R39 ;  /* 0x000000ffff007224 */ /* 0x000fe200078e0027 */
[----:B------:R-:W-:Y:S01]  /*2180*/  PRMT R58, R6, 0x5410, R5 ;  /* 0x00005410063a7816 */ /* 0x000fe20000000005 */
[----:B------:R-:W-:Y:S01]  /*2190*/  IMAD.MOV.U32 R5, RZ, RZ, R13 ;  /* 0x000000ffff057224 */ /* 0x000fe200078e000d */
[----:B------:R-:W-:Y:S01]  /*21a0*/  PRMT R40, R4, 0x7610, R40 ;  /* 0x0000761004287816 */ /* 0x000fe20000000028 */
[----:B------:R-:W-:Y:S01]  /*21b0*/  IMAD.MOV.U32 R4, RZ, RZ, R2 ;  /* 0x000000ffff047224 */ /* 0x000fe200078e0002 */
[----:B------:R-:W-:Y:S01]  /*21c0*/  PRMT R42, R0, 0x7610, R42 ;  /* 0x00007610002a7816 */ /* 0x000fe2000000002a */
[----:B------:R-:W-:Y:S01]  /*21d0*/  CS2R R14, SRZ ;  /* 0x00000000000e7805 */ /* 0x000fe2000001ff00 */
[----:B------:R-:W-:Y:S02]  /*21e0*/  MOV R6, R12 ;  /* 0x0000000c00067202 */ /* 0x000fe40000000f00 */
[----:B------:R-:W-:Y:S02]  /*21f0*/  MOV R0, R3 ;  /* 0x0000000300007202 */ /* 0x000fe40000000f00 */
        /* <DEDUP_REMOVED lines=23> */
.L_x_810:
[----:B------:R-:W-:Y:S05]  /*2370*/  BSYNC B0 ;  /* 0x0000000000007941 */ /* 0x000fea0003800000 */
.L_x_809:
        /* <DEDUP_REMOVED lines=40> */
.L_x_812:
[----:B------:R-:W-:Y:S05]  /*2600*/  BSYNC B0 ;  /* 0x0000000000007941 */ /* 0x000fea0003800000 */
.L_x_811:
        /* <DEDUP_REMOVED lines=38> */
.L_x_814:
[----:B------:R-:W-:Y:S05]  /*2870*/  BSYNC B0 ;  /* 0x0000000000007941 */ /* 0x000fea0003800000 */
.L_x_813:
[----:B-1---5:R-:W-:Y:S01]  /*2880*/  MOV R4, R54 ;  /* 0x0000003600047202 */ /* 0x022fe20000000f00 */
[----:B------:R1:W3:Y:S01]  /*2890*/  SHFL.IDX PT, R68, R87, RZ, 0x181f ;  /* 0x00181fff57447589 */ /* 0x0002e200000e0000 */
[----:B------:R-:W-:Y:S01]  /*28a0*/  IMAD.MOV.U32 R6, RZ, RZ, R56 ;  /* 0x000000ffff067224 */ /* 0x000fe200078e0038 */
[----:B------:R-:W-:Y:S01]  /*28b0*/  BSSY B1, `(.L_x_815) ;  /* 0x000007f000017945 */ /* 0x000fe20003800000 */
[----:B------:R-:W-:Y:S02]  /*28c0*/  IMAD.MOV.U32 R5, RZ, RZ, R57 ;  /* 0x000000ffff057224 */ /* 0x000fe400078e0039 */
[----:B------:R-:W-:Y:S01]  /*28d0*/  IMAD.MOV.U32 R0, RZ, RZ, R55 ;  /* 0x000000ffff007224 */ /* 0x000fe200078e0037 */
[----:B------:R1:W4:Y:S02]  /*28e0*/  SHFL.IDX PT, R65, R88, RZ, 0x181f ;  /* 0x00181fff58417589 */ /* 0x00032400000e0000 */
        /* <DEDUP_REMOVED lines=11> */
[C---:B----4-:R-:W-:Y:S01]  /*29a0*/  LEA R66, P0, R20.reuse, R65, 0x1 ;  /* 0x0000004114427211 */ /* 0x050fe200078008ff */
[----:B------:R-:W4:Y:S03]  /*29b0*/  LDS.128 R8, [R77+0x4100] ;  /* 0x004100004d087984 */ /* 0x000f260000000c00 */
[----:B---3--:R-:W-:Y:S02]  /*29c0*/  LEA.HI.X R67, R20, R68, R21, 0x1, P0 ;  /* 0x0000004414437211 */ /* 0x008fe400000f0c15 */
[----:B------:R-:W-:Y:S11]  /*29d0*/  ISETP.GE.AND P0, PT, R32, c[0x0][0x27c], PT ;  /* 0x00009f0020007a0c */ /* 0x000ff60003f06270 */
[----:B------:R-:W-:Y:S02]  /*29e0*/  @!UPT UIADD3 URZ, URZ, URZ, URZ ;  /* 0x0000003f3f3ff290 */ /* 0x000fe4000fffe03f */
[----:B------:R-:W-:Y:S01]  /*29f0*/  @!P0 HADD2.F32 R0, -RZ, R7.H0_H0 ;  /* 0x20000007ff008230 */ /* 0x000fe20000004100 */
[--C-:B------:R-:W-:Y:S02]  /*2a00*/  @!P0 SHF.R.U64 R5, R2, 0x10, R3.reuse ;  /* 0x0000001002058819 */ /* 0x100fe40000001203 */
[----:B------:R-:W-:Y:S02]  /*2a10*/  @!P0 SHF.R.U32.HI R6, RZ, 0x10, R3 ;  /* 0x00000010ff068819 */ /* 0x000fe40000011603 */
[--C-:B------:R-:W-:Y:S02]  /*2a20*/  @!P0 SHF.R.U64 R41, R38, 0x10, R39.reuse ;  /* 0x0000001026298819 */ /* 0x100fe40000001227 */
[----:B------:R-:W-:Y:S01]  /*2a30*/  @!P0 SHF.R.U32.HI R43, RZ, 0x10, R39 ;  /* 0x00000010ff2b8819 */ /* 0x000fe20000011627 */
[----:B------:R-:W-:Y:S02]  /*2a40*/  @!P0 HADD2.F32 R39, -RZ, R40.H0_H0 ;  /* 0x20000028ff278230 */ /* 0x000fe40000004100 */
[----:B------:R-:W-:Y:S02]  /*2a50*/  @!P0 HADD2.F32 R41, -RZ, R41.H0_H0 ;  /* 0x20000029ff298230 */ /* 0x000fe40000004100 */
[----:B------:R-:W-:Y:S01]  /*2a60*/  @!P0 HADD2.F32 R43, -RZ, R43.H0_H0 ;  /* 0x2000002bff2b8230 */ /* 0x000fe20000004100 */
[----:B----4-:R-:W-:Y:S02]  /*2a70*/  @!P0 MOV R4, R8 ;  /* 0x0000000800048202 */ /* 0x010fe40000000f00 */
[----:B------:R-:W-:Y:S03]  /*2a80*/  @!P0 MOV R3, R9 ;  /* 0x0000000900038202 */ /* 0x000fe60000000f00 */
[--C-:B------:R-:W-:Y:S02]  /*2a90*/  @!P0 HADD2.F32 R38, -RZ, R4.reuse.H1_H1 ;  /* 0x30000004ff268230 */ /* 0x100fe40000004100 */
[----:B------:R-:W-:Y:S02]  /*2aa0*/  @!P0 HADD2.F32 R2, -RZ, R4.H0_H0 ;  /* 0x20000004ff028230 */ /* 0x000fe40000004100 */
[----:B------:R-:W-:Y:S01]  /*2ab0*/  @!P0 HADD2.F32 R4, -RZ, R5.H0_H0 ;  /* 0x20000005ff048230 */ /* 0x000fe20000004100 */
[-C--:B------:R-:W-:Y:S01]  /*2ac0*/  @!P0 FMUL.FTZ R69, R38, R0.reuse ;  /* 0x0000000026458220 */ /* 0x080fe20000410000 */
[--C-:B------:R-:W-:Y:S01]  /*2ad0*/  @!P0 HADD2.F32 R40, -RZ, R3.reuse.H1_H1 ;  /* 0x30000003ff288230 */ /* 0x100fe20000004100 */
[C---:B------:R-:W-:Y:S01]  /*2ae0*/  @!P0 FMUL.FTZ R0, R2.reuse, R0 ;  /* 0x0000000002008220 */ /* 0x040fe20000410000 */
[----:B------:R-:W-:Y:S01]  /*2af0*/  @!P0 HADD2.F32 R3, -RZ, R3.H0_H0 ;  /* 0x20000003ff038230 */ /* 0x000fe20000004100 */
[----:B------:R-:W-:Y:S01]  /*2b00*/  @!P0 FFMA.FTZ R71, R2, R39, -R69 ;  /* 0x0000002702478223 */ /* 0x000fe20000010845 */
[----:B------:R-:W-:Y:S01]  /*2b10*/  @!P0 MOV R5, R10 ;  /* 0x0000000a00058202 */ /* 0x000fe20000000f00 */
[-C--:B------:R-:W-:Y:S02]  /*2b20*/  @!P0 FMUL.FTZ R69, R40, R4.reuse ;  /* 0x0000000428458220 */ /* 0x080fe40000410000 */
[C---:B------:R-:W-:Y:S01]  /*2b30*/  @!P0 FMUL.FTZ R2, R3.reuse, R4 ;  /* 0x0000000403028220 */ /* 0x040fe20000410000 */
[----:B------:R-:W-:Y:S01]  /*2b40*/  @!P0 MOV R4, R11 ;  /* 0x0000000b00048202 */ /* 0x000fe20000000f00 */
[----:B------:R-:W-:Y:S01]  /*2b50*/  @!P0 FFMA.FTZ R0, R38, R39, R0 ;  /* 0x0000002726008223 */ /* 0x000fe20000010000 */
[----:B------:R-:W-:Y:S01]  /*2b60*/  @!P0 HADD2.F32 R38, -RZ, R5.H1_H1 ;  /* 0x30000005ff268230 */ /* 0x000fe20000004100 */
[-C--:B------:R-:W-:Y:S01]  /*2b70*/  @!P0 FFMA.FTZ R70, R3, R41.reuse, -R69 ;  /* 0x0000002903468223 */ /* 0x080fe20000010845 */
[----:B------:R-:W-:Y:S01]  /*2b80*/  @!P0 HADD2.F32 R3, -RZ, R7.H1_H1 ;  /* 0x30000007ff038230 */ /* 0x000fe20000004100 */
[----:B------:R-:W-:Y:S01]  /*2b90*/  @!P0 FFMA.FTZ R2, R40, R41, R2 ;  /* 0x0000002928028223 */ /* 0x000fe20000010002 */
[----:B------:R-:W-:Y:S01]  /*2ba0*/  @!P0 F2FP.PACK_AB R0, R0, R71 ;  /* 0x000000470000823e */ /* 0x000fe200000000ff */
[----:B------:R-:W-:Y:S02]  /*2bb0*/  @!P0 HADD2.F32 R7, -RZ, R6.H0_H0 ;  /* 0x20000006ff078230 */ /* 0x000fe40000004100 */
[----:B------:R-:W-:Y:S01]  /*2bc0*/  @!P0 HADD2.F32 R6, -RZ, R5.H0_H0 ;  /* 0x20000005ff068230 */ /* 0x000fe20000004100 */
[----:B------:R-:W-:Y:S01]  /*2bd0*/  @!P0 F2FP.PACK_AB R2, R2, R70 ;  /* 0x000000460202823e */ /* 0x000fe200000000ff */
[----:B------:R-:W-:Y:S01]  /*2be0*/  @!P0 HADD2.F32 R39, -RZ, R42.H0_H0 ;  /* 0x2000002aff278230 */ /* 0x000fe20000004100 */
[----:B------:R-:W-:Y:S01]  /*2bf0*/  @!P0 MOV R8, R0 ;  /* 0x0000000000088202 */ /* 0x000fe20000000f00 */
[--C-:B------:R-:W-:Y:S01]  /*2c00*/  @!P0 HADD2.F32 R42, -RZ, R4.reuse.H1_H1 ;  /* 0x30000004ff2a8230 */ /* 0x100fe20000004100 */
[----:B------:R-:W-:Y:S01]  /*2c10*/  @!P0 MOV R9, R2 ;  /* 0x0000000200098202 */ /* 0x000fe20000000f00 */
[----:B------:R-:W-:Y:S01]  /*2c20*/  @!P0 HADD2.F32 R5, -RZ, R4.H0_H0 ;  /* 0x20000004ff058230 */ /* 0x000fe20000004100 */
[-C--:B------:R-:W-:Y:S02]  /*2c30*/  @!P0 FMUL.FTZ R4, R38, R3.reuse ;  /* 0x0000000326048220 */ /* 0x080fe40000410000 */
[----:B------:R-:W-:Y:S02]  /*2c40*/  @!P0 FMUL.FTZ R3, R6, R3 ;  /* 0x0000000306038220 */ /* 0x000fe40000410000 */
[----:B------:R-:W-:Y:S02]  /*2c50*/  @!P0 FMUL.FTZ R69, R42, R7 ;  /* 0x000000072a458220 */ /* 0x000fe40000410000 */
        /* <DEDUP_REMOVED lines=10> */
.L_x_818:
[----:B------:R-:W-:Y:S05]  /*2d00*/  BSYNC B0 ;  /* 0x0000000000007941 */ /* 0x000fea0003800000 */
.L_x_817:
[----:B------:R-:W-:Y:S11]  /*2d10*/  ISETP.GE.AND P0, PT, R91, c[0x0][0x1d4], PT ;  /* 0x000075005b007a0c */ /* 0x000ff60003f06270 */
[----:B------:R-:W-:Y:S02]  /*2d20*/  @!UPT UIADD3 URZ, URZ, URZ, URZ ;  /* 0x0000003f3f3ff290 */ /* 0x000fe4000fffe03f */
[----:B------:R-:W-:-:S05]  /*2d30*/  @P0 BRA `(.L_x_816) ;  /* 0x0000036000000947 */ /* 0x000fca0003800000 */
[C---:B----4-:R-:W-:Y:S01]  /*2d40*/  LEA R42, P0, R82.reuse, R65, 0x1 ;  /* 0x00000041522a7211 */ /* 0x050fe200078008ff */
[----:B---3--:R-:W3:Y:S03]  /*2d50*/  LDS.128 R8, [R77+0x6100] ;  /* 0x006100004d087984 */ /* 0x008ee60000000c00 */
[----:B------:R-:W-:Y:S02]  /*2d60*/  LEA.HI.X R43, R82, R68, R92, 0x1, P0 ;  /* 0x00000044522b7211 */ /* 0x000fe400000f0c5c */
[----:B------:R-:W-:Y:S11]  /*2d70*/  ISETP.GE.AND P0, PT, R34, c[0x0][0x27c], PT ;  /* 0x00009f0022007a0c */ /* 0x000ff60003f06270 */
[----:B------:R-:W-:Y:S02]  /*2d80*/  @!UPT UIADD3 URZ, URZ, URZ, URZ ;  /* 0x0000003f3f3ff290 */ /* 0x000fe4000fffe03f */
[----:B------:R-:W-:Y:S01]  /*2d90*/  @!P0 HADD2.F32 R0, -RZ, R28.H0_H0 ;  /* 0x2000001cff008230 */ /* 0x000fe20000004100 */
[--C-:B------:R-:W-:Y:S01]  /*2da0*/  @!P0 SHF.R.U64 R4, R12, 0x10, R13.reuse ;  /* 0x000000100c048819 */ /* 0x100fe2000000120d */
[----:B------:R-:W-:Y:S01]  /*2db0*/  @!P0 HADD2.F32 R6, -RZ, R58.H0_H0 ;  /* 0x2000003aff068230 */ /* 0x000fe20000004100 */
[----:B------:R-:W-:Y:S02]  /*2dc0*/  @!P0 SHF.R.U32.HI R12, RZ, 0x10, R13 ;  /* 0x00000010ff0c8819 */ /* 0x000fe4000001160d */
        /* <DEDUP_REMOVED lines=11> */
[CC--:B------:R-:W-:Y:S01]  /*2e80*/  @!P0 FMUL.FTZ R38, R5.reuse, R0.reuse ;  /* 0x0000000005268220 */ /* 0x0c0fe20000410000 */
[----:B------:R-:W-:Y:S01]  /*2e90*/  @!P0 HADD2.F32 R3, -RZ, R3.H0_H0 ;  /* 0x20000003ff038230 */ /* 0x000fe20000004100 */
[C---:B------:R-:W-:Y:S02]  /*2ea0*/  @!P0 FMUL.FTZ R0, R2.reuse, R0 ;  /* 0x0000000002008220 */ /* 0x040fe40000410000 */
[-C--:B------:R-:W-:Y:S02]  /*2eb0*/  @!P0 FFMA.FTZ R45, R2, R6.reuse, -R38 ;  /* 0x00000006022d8223 */ /* 0x080fe40000010826 */
[----:B------:R-:W-:Y:S01]  /*2ec0*/  @!P0 FFMA.FTZ R0, R5, R6, R0 ;  /* 0x0000000605008223 */ /* 0x000fe20000010000 */
[----:B------:R-:W-:Y:S01]  /*2ed0*/  @!P0 MOV R5, R10 ;  /* 0x0000000a00058202 */ /* 0x000fe20000000f00 */
[-C--:B------:R-:W-:Y:S02]  /*2ee0*/  @!P0 FMUL.FTZ R38, R7, R4.reuse ;  /* 0x0000000407268220 */ /* 0x080fe40000410000 */
[C---:B------:R-:W-:Y:S01]  /*2ef0*/  @!P0 FMUL.FTZ R2, R3.reuse, R4 ;  /* 0x0000000403028220 */ /* 0x040fe20000410000 */
[----:B------:R-:W-:Y:S01]  /*2f00*/  @!P0 MOV R4, R11 ;  /* 0x0000000b00048202 */ /* 0x000fe20000000f00 */
[-C--:B------:R-:W-:Y:S01]  /*2f10*/  @!P0 FFMA.FTZ R44, R3, R13.reuse, -R38 ;  /* 0x0000000d032c8223 */ /* 0x080fe20000010826 */
[----:B------:R-:W-:Y:S01]  /*2f20*/  @!P0 HADD2.F32 R3, -RZ, R28.H1_H1 ;  /* 0x3000001cff038230 */ /* 0x000fe20000004100 */
[----:B------:R-:W-:Y:S01]  /*2f30*/  @!P0 FFMA.FTZ R2, R7, R13, R2 ;  /* 0x0000000d07028223 */ /* 0x000fe20000010002 */
[----:B------:R-:W-:Y:S01]  /*2f40*/  @!P0 F2FP.PACK_AB R0, R0, R45 ;  /* 0x0000002d0000823e */ /* 0x000fe200000000ff */
[--C-:B------:R-:W-:Y:S02]  /*2f50*/  @!P0 HADD2.F32 R28, -RZ, R5.reuse.H1_H1 ;  /* 0x30000005ff1c8230 */ /* 0x100fe40000004100 */
[----:B------:R-:W-:Y:S01]  /*2f60*/  @!P0 HADD2.F32 R6, -RZ, R5.H0_H0 ;  /* 0x20000005ff068230 */ /* 0x000fe20000004100 */
[----:B------:R-:W-:Y:S01]  /*2f70*/  @!P0 F2FP.PACK_AB R2, R2, R44 ;  /* 0x0000002c0202823e */ /* 0x000fe200000000ff */
[----:B------:R-:W-:Y:S01]  /*2f80*/  @!P0 HADD2.F32 R38, -RZ, R58.H1_H1 ;  /* 0x3000003aff268230 */ /* 0x000fe20000004100 */
[----:B------:R-:W-:Y:S01]  /*2f90*/  @!P0 MOV R8, R0 ;  /* 0x0000000000088202 */ /* 0x000fe20000000f00 */
[--C-:B------:R-:W-:Y:S01]  /*2fa0*/  @!P0 HADD2.F32 R39, -RZ, R4.reuse.H1_H1 ;  /* 0x30000004ff278230 */ /* 0x100fe20000004100 */
[----:B------:R-:W-:Y:S01]  /*2fb0*/  @!P0 MOV R9, R2 ;  /* 0x0000000200098202 */ /* 0x000fe20000000f00 */
[----:B------:R-:W-:Y:S01]  /*2fc0*/  @!P0 HADD2.F32 R5, -RZ, R4.H0_H0 ;  /* 0x20000004ff058230 */ /* 0x000fe20000004100 */
[-C--:B------:R-:W-:Y:S02]  /*2fd0*/  @!P0 FMUL.FTZ R4, R28, R3.reuse ;  /* 0x000000031c048220 */ /* 0x080fe40000410000 */
[C---:B------:R-:W-:Y:S02]  /*2fe0*/  @!P0 FMUL.FTZ R3, R6.reuse, R3 ;  /* 0x0000000306038220 */ /* 0x040fe40000410000 */
        /* <DEDUP_REMOVED lines=11> */
.L_x_816:
[----:B------:R-:W-:Y:S05]  /*30a0*/  BSYNC B1 ;  /* 0x0000000000017941 */ /* 0x000fea0003800000 */
.L_x_815:
[----:B------:R1:W4:Y:S01]  /*30b0*/  SHFL.IDX PT, R41, R87, 0x1, 0x181f ;  /* 0x00381f0057297f89 */ /* 0x00032200000e0000 */
[----:B------:R-:W-:Y:S03]  /*30c0*/  BSSY B1, `(.L_x_819) ;  /* 0x0000075000017945 */ /* 0x000fe60003800000 */
[----:B------:R1:W3:Y:S01]  /*30d0*/  SHFL.IDX PT, R40, R88, 0x1, 0x181f ;  /* 0x00381f0058287f89 */ /* 0x0002e200000e0000 */
[----:B------:R-:W-:-:S05]  /*30e0*/  @P6 BRA `(.L_x_820) ;  /* 0x0000072000006947 */ /* 0x000fca0003800000 */
[----:B------:R-:W-:Y:S01]  /*30f0*/  BSSY B0, `(.L_x_821) ;  /* 0x0000038000007945 */ /* 0x000fe20003800000 */
[----:B------:R-:W-:-:S05]  /*3100*/  @P5 BRA `(.L_x_822) ;  /* 0x0000036000005947 */ /* 0x000fca0003800000 */
[C---:B---3--:R-:W-:Y:S01]  /*3110*/  LEA R38, P0, R20.reuse, R40, 0x1 ;  /* 0x0000002814267211 */ /* 0x048fe200078008ff */
[----:B------:R-:W3:Y:S03]  /*3120*/  LDS.128 R8, [R77+0x4900] ;  /* 0x004900004d087984 */ /* 0x000ee60000000c00 */
[----:B----4-:R-:W-:Y:S02]  /*3130*/  LEA.HI.X R39, R20, R41, R21, 0x1, P0 ;  /* 0x0000002914277211 */ /* 0x010fe400000f0c15 */
[----:B------:R-:W-:Y:S11]  /*3140*/  ISETP.GE.AND P0, PT, R32, c[0x0][0x27c], PT ;  /* 0x00009f0020007a0c */ /* 0x000ff60003f06270 */
[----:B------:R-:W-:Y:S02]  /*3150*/  @!UPT UIADD3 URZ, URZ, URZ, URZ ;  /* 0x0000003f3f3ff290 */ /* 0x000fe4000fffe03f */
[----:B------:R-:W-:Y:S01]  /*3160*/  @!P0 HADD2.F32 R0, -RZ, R29.H0_H0 ;  /* 0x2000001dff008230 */ /* 0x000fe20000004100 */
[----:B------:R-:W-:Y:S01]  /*3170*/  @!P0 SHF.R.U64 R4, R14, 0x10, R15 ;  /* 0x000000100e048819 */ /* 0x000fe2000000120f */
[----:B------:R-:W-:Y:S01]  /*3180*/  @!P0 HADD2.F32 R6, -RZ, R59.H0_H0 ;  /* 0x2000003bff068230 */ /* 0x000fe20000004100 */
[----:B------:R-:W-:Y:S02]  /*3190*/  @!P0 SHF.R.U64 R13, R46, 0x10, R47 ;  /* 0x000000102e0d8819 */ /* 0x000fe4000000122f */
[----:B------:R-:W-:Y:S01]  /*31a0*/  @!P0 SHF.R.U32.HI R7, RZ, 0x10, R15 ;  /* 0x00000010ff078819 */ /* 0x000fe2000001160f */
[----:B------:R-:W-:Y:S01]  /*31b0*/  @!P0 HADD2.F32 R4, -RZ, R4.H0_H0 ;  /* 0x20000004ff048230 */ /* 0x000fe20000004100 */
[----:B------:R-:W-:Y:S01]  /*31c0*/  @!P0 SHF.R.U32.HI R46, RZ, 0x10, R47 ;  /* 0x00000010ff2e8819 */ /* 0x000fe2000001162f */
[----:B------:R-:W-:Y:S02]  /*31d0*/  @!P0 HADD2.F32 R13, -RZ, R13.H0_H0 ;  /* 0x2000000dff0d8230 */ /* 0x000fe40000004100 */
[----:B------:R-:W-:Y:S02]  /*31e0*/  @!P0 HADD2.F32 R15, -RZ, R59.H1_H1 ;  /* 0x3000003bff0f8230 */ /* 0x000fe40000004100 */
        /* <DEDUP_REMOVED lines=12> */
[CC--:B------:R-:W-:Y:S02]  /*32b0*/  @!P0 FMUL.FTZ R14, R12.reuse, R4.reuse ;  /* 0x000000040c0e8220 */ /* 0x0c0fe40000410000 */
[C---:B------:R-:W-:Y:S01]  /*32c0*/  @!P0 FMUL.FTZ R2, R3.reuse, R4 ;  /* 0x0000000403028220 */ /* 0x040fe20000410000 */
[----:B------:R-:W-:Y:S01]  /*32d0*/  @!P0 MOV R4, R11 ;  /* 0x0000000b00048202 */ /* 0x000fe20000000f00 */
[-C--:B------:R-:W-:Y:S01]  /*32e0*/  @!P0 FFMA.FTZ R43, R3, R13.reuse, -R14 ;  /* 0x0000000d032b8223 */ /* 0x080fe2000001080e */
[----:B------:R-:W-:Y:S01]  /*32f0*/  @!P0 HADD2.F32 R14, -RZ, R5.H1_H1 ;  /* 0x30000005ff0e8230 */ /* 0x000fe20000004100 */
[----:B------:R-:W-:Y:S01]  /*3300*/  @!P0 FFMA.FTZ R2, R12, R13, R2 ;  /* 0x0000000d0c028223 */ /* 0x000fe20000010002 */
[----:B------:R-:W-:Y:S01]  /*3310*/  @!P0 F2FP.PACK_AB R0, R0, R44 ;  /* 0x0000002c0000823e */ /* 0x000fe200000000ff */
[----:B------:R-:W-:Y:S02]  /*3320*/  @!P0 HADD2.F32 R3, -RZ, R29.H1_H1 ;  /* 0x3000001dff038230 */ /* 0x000fe40000004100 */
[----:B------:R-:W-:Y:S01]  /*3330*/  @!P0 HADD2.F32 R6, -RZ, R5.H0_H0 ;  /* 0x20000005ff068230 */ /* 0x000fe20000004100 */
[----:B------:R-:W-:Y:S01]  /*3340*/  @!P0 F2FP.PACK_AB R2, R2, R43 ;  /* 0x0000002b0202823e */ /* 0x000fe200000000ff */
[--C-:B------:R-:W-:Y:S01]  /*3350*/  @!P0 HADD2.F32 R28, -RZ, R4.reuse.H1_H1 ;  /* 0x30000004ff1c8230 */ /* 0x100fe20000004100 */
[----:B------:R-:W-:Y:S01]  /*3360*/  @!P0 MOV R8, R0 ;  /* 0x0000000000088202 */ /* 0x000fe20000000f00 */
[----:B------:R-:W-:Y:S01]  /*3370*/  @!P0 HADD2.F32 R5, -RZ, R4.H0_H0 ;  /* 0x20000004ff058230 */ /* 0x000fe20000004100 */
[-C--:B------:R-:W-:Y:S01]  /*3380*/  @!P0 FMUL.FTZ R4, R14, R3.reuse ;  /* 0x000000030e048220 */ /* 0x080fe20000410000 */
[----:B------:R-:W-:Y:S01]  /*3390*/  @!P0 MOV R9, R2 ;  /* 0x0000000200098202 */ /* 0x000fe20000000f00 */
[----:B------:R-:W-:Y:S01]  /*33a0*/  @!P0 FMUL.FTZ R3, R6, R3 ;  /* 0x0000000306038220 */ /* 0x000fe20000410000 */
[----:B------:R-:W-:Y:S01]  /*33b0*/  @!P0 HADD2.F32 R29, -RZ, R46.H0_H0 ;  /* 0x2000002eff1d8230 */ /* 0x000fe20000004100 */
        /* <DEDUP_REMOVED lines=11> */
.L_x_822:
[----:B------:R-:W-:Y:S05]  /*3470*/  BSYNC B0 ;  /* 0x0000000000007941 */ /* 0x000fea0003800000 */
.L_x_821:
[----:B------:R-:W-:Y:S11]  /*3480*/  ISETP.GE.AND P0, PT, R91, c[0x0][0x1d4], PT ;  /* 0x000075005b007a0c */ /* 0x000ff60003f06270 */
[----:B------:R-:W-:Y:S02]  /*3490*/  @!UPT UIADD3 URZ, URZ, URZ, URZ ;  /* 0x0000003f3f3ff290 */ /* 0x000fe4000fffe03f */
        /* <DEDUP_REMOVED lines=8> */
[--C-:B------:R-:W-:Y:S01]  /*3520*/  @!P0 HADD2.F32 R6, -RZ, R60.reuse.H0_H0 ;  /* 0x2000003cff068230 */ /* 0x100fe20000004100 */
[----:B------:R-:W-:Y:S01]  /*3530*/  @!P0 SHF.R.U64 R13, R48, 0x10, R49 ;  /* 0x00000010300d8819 */ /* 0x000fe20000001231 */
[----:B------:R-:W-:Y:S01]  /*3540*/  @!P0 HADD2.F32 R15, -RZ, R60.H1_H1 ;  /* 0x3000003cff0f8230 */ /* 0x000fe20000004100 */
[----:B------:R-:W-:Y:S01]  /*3550*/  @!P0 SHF.R.U32.HI R7, RZ, 0x10, R17 ;  /* 0x00000010ff078819 */ /* 0x000fe20000011611 */
        /* <DEDUP_REMOVED lines=20> */
[--C-:B------:R-:W-:Y:S01]  /*36a0*/  @!P0 HADD2.F32 R14, -RZ, R5.reuse.H1_H1 ;  /* 0x30000005ff0e8230 */ /* 0x100fe20000004100 */
        /* <DEDUP_REMOVED lines=22> */
.L_x_820:
[----:B------:R-:W-:Y:S05]  /*3810*/  BSYNC B1 ;  /* 0x0000000000017941 */ /* 0x000fea0003800000 */
.L_x_819:
[----:B---3--:R3:W1:Y:S01]  /*3820*/  SHFL.IDX PT, R38, R87, 0x2, 0x181f ;  /* 0x00581f0057267f89 */ /* 0x00866200000e0000 */
[----:B------:R-:W-:Y:S03]  /*3830*/  BSSY B1, `(.L_x_823) ;  /* 0x0000075000017945 */ /* 0x000fe60003800000 */
[----:B------:R3:W4:Y:S01]  /*3840*/  SHFL.IDX PT, R30, R88, 0x2, 0x181f ;  /* 0x00581f00581e7f89 */ /* 0x00072200000e0000 */
[----:B------:R-:W-:-:S05]  /*3850*/  @P4 BRA `(.L_x_824) ;  /* 0x0000072000004947 */ /* 0x000fca0003800000 */
[----:B------:R-:W-:Y:S01]  /*3860*/  BSSY B0, `(.L_x_825) ;  /* 0x0000038000007945 */ /* 0x000fe20003800000 */
[----:B------:R-:W-:-:S05]  /*3870*/  @P5 BRA `(.L_x_826) ;  /* 0x0000036000005947 */ /* 0x000fca0003800000 */
[C---:B----4-:R-:W-:Y:S01]  /*3880*/  LEA R28, P0, R20.reuse, R30, 0x1 ;  /* 0x0000001e141c7211 */ /* 0x050fe200078008ff */
[----:B------:R-:W4:Y:S03]  /*3890*/  LDS.128 R8, [R77+0x5100] ;  /* 0x005100004d087984 */ /* 0x000f260000000c00 */
[----:B-1----:R-:W-:Y:S02]  /*38a0*/  LEA.HI.X R29, R20, R38, R21, 0x1, P0 ;  /* 0x00000026141d7211 */ /* 0x002fe400000f0c15 */
        /* <DEDUP_REMOVED lines=51> */
.L_x_826:
[----:B------:R-:W-:Y:S05]  /*3be0*/  BSYNC B0 ;  /* 0x0000000000007941 */ /* 0x000fea0003800000 */
.L_x_825:
[----:B------:R-:W-:Y:S11]  /*3bf0*/  ISETP.GE.AND P0, PT, R91, c[0x0][0x1d4], PT ;  /* 0x000075005b007a0c */ /* 0x000ff60003f06270 */
[----:B------:R-:W-:Y:S02]  /*3c00*/  @!UPT UIADD3 URZ, URZ, URZ, URZ ;  /* 0x0000003f3f3ff290 */ /* 0x000fe4000fffe03f */
[----:B------:R-:W-:-:S05]  /*3c10*/  @P0 BRA `(.L_x_824) ;  /* 0x0000036000000947 */ /* 0x000fca0003800000 */
[C---:B----4-:R-:W-:Y:S01]  /*3c20*/  LEA R18, P0, R82.reuse, R30, 0x1 ;  /* 0x0000001e52127211 */ /* 0x050fe200078008ff */
[----:B-1----:R-:W1:Y:S03]  /*3c30*/  LDS.128 R8, [R77+0x7100] ;  /* 0x007100004d087984 */ /* 0x002e660000000c00 */
[----:B------:R-:W-:Y:S02]  /*3c40*/  LEA.HI.X R19, R82, R38, R92, 0x1, P0 ;  /* 0x0000002652137211 */ /* 0x000fe400000f0c5c */
        /* <DEDUP_REMOVED lines=51> */
.L_x_824:
[----:B------:R-:W-:Y:S05]  /*3f80*/  BSYNC B1 ;  /* 0x0000000000017941 */ /* 0x000fea0003800000 */
.L_x_823:
[----:B-1----:R1:W3:Y:S04]  /*3f90*/  SHFL.IDX PT, R29, R87, 0x3, 0x181f ;  /* 0x00781f00571d7f89 */ /* 0x0022e800000e0000 */
[----:B------:R1:W4:Y:S01]  /*3fa0*/  SHFL.IDX PT, R28, R88, 0x3, 0x181f ;  /* 0x00781f00581c7f89 */ /* 0x00032200000e0000 */
        /* <DEDUP_REMOVED lines=57> */
.L_x_829:
[----:B------:R-:W-:Y:S05]  /*4340*/  BSYNC B0 ;  /* 0x0000000000007941 */ /* 0x000fea0003800000 */
.L_x_828:
[----:B------:R-:W-:Y:S11]  /*4350*/  ISETP.GE.AND P0, PT, R91, c[0x0][0x1d4], PT ;  /* 0x000075005b007a0c */ /* 0x000ff60003f06270 */
[----:B------:R-:W-:Y:S02]  /*4360*/  @!UPT UIADD3 URZ, URZ, URZ, URZ ;  /* 0x0000003f3f3ff290 */ /* 0x000fe4000fffe03f */
[----:B------:R-:W-:-:S05]  /*4370*/  @P0 BRA `(.L_x_827) ;  /* 0x00002d7000000947 */ /* 0x000fca0003800000 */
[C---:B---34-:R-:W-:Y:S01]  /*4380*/  LEA R22, P0, R82.reuse, R28, 0x1 ;  /* 0x0000001c52167211 */ /* 0x058fe200078008ff */
[----:B------:R-:W3:Y:S03]  /*4390*/  LDS.128 R8, [R77+0x7900] ;  /* 0x007900004d087984 */ /* 0x000ee60000000c00 */
        /* <DEDUP_REMOVED lines=53> */
.L_x_806:
[-C--:B------:R-:W-:Y:S01]  /*46f0*/  ISETP.GE.AND P0, PT, R146, R89.reuse, PT ;  /* 0x000000599200720c */ /* 0x080fe20003f06270 */
        /* <DEDUP_REMOVED lines=16> */
[----:B------:R-:W-:Y:S01]  /*4800*/  @!P4 IADD3 R0, P1, P0, R102, UR32, R36 ;  /* 0x000000206600cc10 */ /* 0x000fe2000f83e024 */
[----:B------:R-:W-:Y:S01]  /*4810*/  CS2R R44, SRZ ;  /* 0x00000000002c7805 */ /* 0x000fe2000001ff00 */
[----:B------:R1:W3:Y:S01]  /*4820*/  SHFL.IDX PT, R75, R87, RZ, 0x181f ;  /* 0x00181fff574b7589 */ /* 0x0002e200000e0000 */
[----:B------:R-:W-:Y:S01]  /*4830*/  BSSY B0, `(.L_x_830) ;  /* 0x00000d7000007945 */ /* 0x000fe20003800000 */
[----:B------:R-:W-:Y:S02]  /*4840*/  @!P4 IADD3.X R2, R111, UR31, R41, P1, P0 ;  /* 0x0000001f6f02cc10 */ /* 0x000fe40008fe0429 */
[----:B------:R-:W-:Y:S04]  /*4850*/  @!P4 IADD3 R3, P1, P0, R100, UR47, R68 ;  /* 0x0000002f6403cc10 */ /* 0x000fe8000f83e044 */
[----:B------:R-:W-:Y:S01]  /*4860*/  @!P4 IADD3.X R8, R109, UR45, R43, P1, P0 ;  /* 0x0000002d6d08cc10 */ /* 0x000fe20008fe042b */
[----:B------:R1:W4:Y:S01]  /*4870*/  SHFL.IDX PT, R74, R88, RZ, 0x181f ;  /* 0x00181fff584a7589 */ /* 0x00032200000e0000 */
[-C--:B------:R-:W-:Y:S04]  /*4880*/  ISETP.GE.AND P0, PT, R145, R89.reuse, PT ;  /* 0x000000599100720c */ /* 0x080fe80003f06270 */
[----:B------:R-:W-:Y:S11]  /*4890*/  ISETP.GE.OR P2, PT, R20, c[0x0][0x27c], P0 ;  /* 0x00009f0014007a0c */ /* 0x000ff60000746670 */
[----:B------:R-:W-:Y:S02]  /*48a0*/  @!UPT UIADD3 URZ, URZ, URZ, URZ ;  /* 0x0000003f3f3ff290 */ /* 0x000fe4000fffe03f */
[----:B------:R-:W-:Y:S04]  /*48b0*/  @!P2 IADD3 R6, P1, P0, R102, UR28, R36 ;  /* 0x0000001c6606ac10 */ /* 0x000fe8000f83e024 */
[----:B------:R-:W-:Y:S02]  /*48c0*/  @!P2 IADD3.X R9, R111, UR12, R41, P1, P0 ;  /* 0x0000000c6f09ac10 */ /* 0x000fe40008fe0429 */
        /* <DEDUP_REMOVED lines=12> */
[----:B------:R2:W3:Y:S01]  /*4990*/  @!P4 LDG.E.128 R56, [R4.64] ;  /* 0x000000220438c981 */ /* 0x0004e2000c1e1d00 */
[----:B------:R-:W-:Y:S02]  /*49a0*/  @!P4 LEA.HI.X R3, R3, c[0x0][0x28c], R8, 0x1, P0 ;  /* 0x0000a3000303ca11 */ /* 0x000fe400000f0c08 */
[C---:B------:R-:W-:Y:S04]  /*49b0*/  @!P2 LEA R8, P0, R6.reuse, c[0x0][0x270], 0x1 ;  /* 0x00009c000608aa11 */ /* 0x040fe800078008ff */
[----:B------:R-:W-:Y:S01]  /*49c0*/  @!P2 LEA.HI.X R9, R6, c[0x0][0x274], R9, 0x1, P0 ;  /* 0x00009d000609aa11 */ /* 0x000fe200000f0c09 */
[----:B------:R1:W4:Y:S01]  /*49d0*/  @!P4 LDG.E.128 R16, [R2.64] ;  /* 0x000000220210c981 */ /* 0x000322000c1e1d00 */
[C---:B------:R-:W-:Y:S04]  /*49e0*/  @!P2 LEA R6, P0, R7.reuse, c[0x0][0x288], 0x1 ;  /* 0x0000a2000706aa11 */ /* 0x040fe800078008ff */
[----:B------:R-:W-:Y:S02]  /*49f0*/  @!P2 LEA.HI.X R7, R7, c[0x0][0x28c], R12, 0x1, P0 ;  /* 0x0000a3000707aa11 */ /* 0x000fe400000f0c0c */
[C---:B------:R-:W-:Y:S01]  /*4a00*/  @!P1 LEA R12, P0, R10.reuse, c[0x0][0x270], 0x1 ;  /* 0x00009c000a0c9a11 */ /* 0x040fe200078008ff */
[----:B------:R1:W4:Y:S03]  /*4a10*/  @!P2 LDG.E.128 R60, [R8.64] ;  /* 0x00000022083ca981 */ /* 0x000326000c1e1d00 */
[----:B------:R-:W-:Y:S02]  /*4a20*/  @!P1 LEA.HI.X R13, R10, c[0x0][0x274], R13, 0x1, P0 ;  /* 0x00009d000a0d9a11 */ /* 0x000fe400000f0c0d */
[C---:B------:R-:W-:Y:S03]  /*4a30*/  @!P1 LEA R10, P0, R11.reuse, c[0x0][0x288], 0x1 ;  /* 0x0000a2000b0a9a11 */ /* 0x040fe600078008ff */
[----:B------:R1:W4:Y:S01]  /*4a40*/  @!P2 LDG.E.128 R24, [R6.64] ;  /* 0x000000220618a981 */ /* 0x000322000c1e1d00 */
[----:B------:R-:W-:Y:S01]  /*4a50*/  @!P1 LEA.HI.X R11, R11, c[0x0][0x28c], R14, 0x1, P0 ;  /* 0x0000a3000b0b9a11 */ /* 0x000fe200000f0c0e */
[----:B--2---:R-:W-:Y:S01]  /*4a60*/  CS2R R4, SRZ ;  /* 0x0000000000047805 */ /* 0x004fe2000001ff00 */
[-C--:B------:R-:W-:Y:S04]  /*4a70*/  ISETP.GE.AND P0, PT, R95, R89.reuse, PT ;  /* 0x000000595f00720c */ /* 0x080fe80003f06270 */
[----:B------:R-:W-:Y:S01]  /*4a80*/  ISETP.GE.OR P0, PT, R20, c[0x0][0x27c], P0 ;  /* 0x00009f0014007a0c */ /* 0x000fe20000706670 */
[----:B------:R-:W2:Y:S08]  /*4a90*/  @!P1 LDG.E.128 R64, [R12.64] ;  /* 0x000000220c409981 */ /* 0x000eb0000c1e1d00 */
[----:B------:R-:W2:Y:S04]  /*4aa0*/  @!P1 LDG.E.128 R28, [R10.64] ;  /* 0x000000220a1c9981 */ /* 0x000ea8000c1e1d00 */
[----:B------:R-:W-:Y:S05]  /*4ab0*/  @!P0 IADD3 R36, P1, R102, R36, RZ ;  /* 0x0000002466248210 */ /* 0x000fea0007f3e0ff */
[----:B------:R-:W-:Y:S01]  /*4ac0*/  @!P0 IMAD.X R0, R111, 0x1, R41, P1 ;  /* 0x000000016f008824 */ /* 0x000fe200008e0629 */
[C---:B-1----:R-:W-:Y:S01]  /*4ad0*/  @!P0 LEA R8, P1, R36.reuse, c[0x0][0x270], 0x1 ;  /* 0x00009c0024088a11 */ /* 0x042fe200078208ff */
[----:B------:R-:W-:Y:S03]  /*4ae0*/  CS2R R6, SRZ ;  /* 0x0000000000067805 */ /* 0x000fe6000001ff00 */
[----:B------:R-:W-:Y:S02]  /*4af0*/  @!P0 LEA.HI.X R9, R36, c[0x0][0x274], R0, 0x1, P1 ;  /* 0x00009d0024098a11 */ /* 0x000fe400008f0c00 */
[----:B------:R-:W-:Y:S03]  /*4b00*/  @!P0 IADD3 R68, P1, R100, R68, RZ ;  /* 0x0000004464448210 */ /* 0x000fe60007f3e0ff */
[----:B------:R3:W5:Y:S02]  /*4b10*/  @!P0 LDG.E.128 R44, [R8.64] ;  /* 0x00000022082c8981 */ /* 0x000764000c1e1d00 */
[----:B------:R-:W-:Y:S01]  /*4b20*/  @!P0 IMAD.X R0, R109, 0x1, R43, P1 ;  /* 0x000000016d008824 */ /* 0x000fe200008e062b */
[C---:B------:R-:W-:Y:S04]  /*4b30*/  @!P0 LEA R2, P1, R68.reuse, c[0x0][0x288], 0x1 ;  /* 0x0000a20044028a11 */ /* 0x040fe800078208ff */
[----:B------:R-:W-:Y:S02]  /*4b40*/  @!P0 LEA.HI.X R3, R68, c[0x0][0x28c], R0, 0x1, P1 ;  /* 0x0000a30044038a11 */ /* 0x000fe400008f0c00 */
[----:B------:R-:W-:Y:S03]  /*4b50*/  ISETP.GE.AND P1, PT, R20, c[0x0][0x27c], PT ;  /* 0x00009f0014007a0c */ /* 0x000fe60003f26270 */
[----:B------:R1:W5:Y:S01]  /*4b60*/  @!P0 LDG.E.128 R4, [R2.64] ;  /* 0x0000002202048981 */ /* 0x000362000c1e1d00 */
[----:B------:R-:W-:Y:S01]  /*4b70*/  ISETP.GE.OR P0, PT, R95, R89, P5 ;  /* 0x000000595f00720c */ /* 0x000fe20002f06670 */
[----:B---3--:R-:W-:Y:S02]  /*4b80*/  IMAD.MOV.U32 R8, RZ, RZ, R58 ;  /* 0x000000ffff087224 */ /* 0x008fe400078e003a */
[----:B-1----:R-:W-:Y:S02]  /*4b90*/  IMAD.MOV.U32 R3, RZ, RZ, R59 ;  /* 0x000000ffff037224 */ /* 0x002fe400078e003b */
[----:B------:R-:W-:Y:S02]  /*4ba0*/  IMAD.MOV.U32 R2, RZ, RZ, R56 ;  /* 0x000000ffff027224 */ /* 0x000fe400078e0038 */
[----:B------:R-:W-:Y:S01]  /*4bb0*/  IMAD.MOV.U32 R0, RZ, RZ, R57 ;  /* 0x000000ffff007224 */ /* 0x000fe200078e0039 */
[----:B------:R-:W-:Y:S01]  /*4bc0*/  PRMT R69, R3, 0x5410, R8 ;  /* 0x0000541003457816 */ /* 0x000fe20000000008 */
[----:B----4-:R-:W-:Y:S02]  /*4bd0*/  IMAD.MOV.U32 R8, RZ, RZ, R18 ;  /* 0x000000ffff087224 */ /* 0x010fe400078e0012 */
        /* <DEDUP_REMOVED lines=17> */
[----:B--2---:R-:W-:Y:S02]  /*4cf0*/  IMAD.MOV.U32 R8, RZ, RZ, R66 ;  /* 0x000000ffff087224 */ /* 0x004fe400078e0042 */
        /* <DEDUP_REMOVED lines=16> */
[----:B------:R-:W-:Y:S01]  /*4e00*/  MOV R9, R5 ;  /* 0x0000000500097202 */ /* 0x000fe20000000f00 */
[----:B------:R-:W-:Y:S01]  /*4e10*/  IMAD.MOV.U32 R41, RZ, RZ, R44 ;  /* 0x000000ffff297224 */ /* 0x000fe200078e002c */
[----:B------:R-:W-:Y:S01]  /*4e20*/  SHF.R.S32.HI R2, RZ, 0x1f, R0 ;  /* 0x0000001fff027819 */ /* 0x000fe20000011400 */
[----:B------:R-:W-:Y:S01]  /*4e30*/  IMAD.MOV.U32 R10, RZ, RZ, R6 ;  /* 0x000000ffff0a7224 */ /* 0x000fe200078e0006 */
[----:B------:R-:W-:Y:S01]  /*4e40*/  @!P1 SHF.R.U32.HI R8, RZ, 0x10, R5 ;  /* 0x00000010ff089819 */ /* 0x000fe20000011605 */
[----:B------:R-:W-:Y:S01]  /*4e50*/  IMAD.MOV.U32 R48, RZ, RZ, R46 ;  /* 0x000000ffff307224 */ /* 0x000fe200078e002e */
[----:B------:R-:W-:Y:S01]  /*4e60*/  LEA.HI R0, R2, R0, RZ, 0x4 ;  /* 0x0000000002007211 */ /* 0x000fe200078f20ff */
[----:B------:R-:W-:Y:S01]  /*4e70*/  @!P1 HADD2.F32 R3, -RZ, R3.H0_H0 ;  /* 0x20000003ff039230 */ /* 0x000fe20000004100 */
[----:B------:R-:W-:Y:S02]  /*4e80*/  @!P1 SHF.R.U64 R42, R44, 0x10, R45 ;  /* 0x000000102c2a9819 */ /* 0x000fe4000000122d */
[----:B------:R-:W-:Y:S02]  /*4e90*/  LEA.HI.SX32 R0, R0, R114, 0x1c ;  /* 0x0000007200007211 */ /* 0x000fe400078fe2ff */
[--C-:B------:R-:W-:Y:S01]  /*4ea0*/  @!P1 SHF.R.U64 R11, R6, 0x10, R7.reuse ;  /* 0x00000010060b9819 */ /* 0x100fe20000001207 */
[----:B------:R-:W-:Y:S01]  /*4eb0*/  @!P1 HADD2.F32 R42, -RZ, R42.H0_H0 ;  /* 0x2000002aff2a9230 */ /* 0x000fe20000004100 */
[----:B------:R-:W-:Y:S02]  /*4ec0*/  SHF.R.S32.HI R2, RZ, 0x1f, R0 ;  /* 0x0000001fff027819 */ /* 0x000fe40000011400 */
[----:B------:R-:W-:Y:S02]  /*4ed0*/  SHF.L.U32 R76, R0, 0x3, RZ ;  /* 0x00000003004c7819 */ /* 0x000fe400000006ff */
[----:B------:R-:W-:Y:S02]  /*4ee0*/  LEA.HI R0, R2, R0, RZ, 0x3 ;  /* 0x0000000002007211 */ /* 0x000fe400078f18ff */
[C---:B------:R-:W-:Y:S02]  /*4ef0*/  LEA R80, P0, R93.reuse, R74, 0x1 ;  /* 0x0000004a5d507211 */ /* 0x040fe400078008ff */
[----:B------:R-:W-:Y:S01]  /*4f00*/  LOP3.LUT R2, R120, 0x38, R76, 0xf8, !PT ;  /* 0x0000003878027812 */ /* 0x000fe200078ef84c */
[----:B------:R-:W-:Y:S01]  /*4f10*/  IMAD.SHL.U32 R0, R0, 0x200, RZ ;  /* 0x0000020000007824 */ /* 0x000fe200078e00ff */
[----:B------:R-:W-:Y:S02]  /*4f20*/  @!P1 SHF.R.U32.HI R23, RZ, 0x10, R7 ;  /* 0x00000010ff179819 */ /* 0x000fe40000011607 */
[----:B------:R-:W-:Y:S02]  /*4f30*/  LOP3.LUT R2, R2, R150, RZ, 0x3c, !PT ;  /* 0x0000009602027212 */ /* 0x000fe400078e3cff */
[----:B------:R-:W-:Y:S02]  /*4f40*/  LOP3.LUT R52, R0, 0x7ffff000, RZ, 0xc0, !PT ;  /* 0x7ffff00000347812 */ /* 0x000fe400078ec0ff */
[----:B------:R-:W-:Y:S02]  /*4f50*/  LEA.HI.X R81, R93, R75, R110, 0x1, P0 ;  /* 0x0000004b5d517211 */ /* 0x000fe400000f0c6e */
[----:B------:R-:W-:Y:S02]  /*4f60*/  IADD3 R52, R2, R52, R129 ;  /* 0x0000003402347210 */ /* 0x000fe40007ffe081 */
[----:B------:R-:W-:Y:S02]  /*4f70*/  ISETP.GE.AND P0, PT, R76, c[0x0][0x1d4], PT ;  /* 0x000075004c007a0c */ /* 0x000fe40003f06270 */
[----:B------:R-:W-:Y:S02]  /*4f80*/  SHF.L.U32 R52, R52, 0x1, RZ ;  /* 0x0000000134347819 */ /* 0x000fe400000006ff */
[----:B------:R-:W-:Y:S01]  /*4f90*/  @!P1 SHF.R.U64 R2, R4, 0x10, R5 ;  /* 0x0000001004029819 */ /* 0x000fe20000001205 */
[----:B-1----:R-:W-:Y:S01]  /*4fa0*/  @!P1 IMAD.MOV.U32 R0, RZ, RZ, R12 ;  /* 0x000000ffff009224 */ /* 0x002fe200078e000c */
[----:B------:R-:W-:Y:S01]  /*4fb0*/  MOV R22, R7 ;  /* 0x0000000700167202 */ /* 0x000fe20000000f00 */
[----:B------:R-:W-:Y:S01]  /*4fc0*/  @!P1 HADD2.F32 R7, -RZ, R41.H0_H0 ;  /* 0x20000029ff079230 */ /* 0x000fe20000004100 */
[----:B------:R-:W1:Y:S01]  /*4fd0*/  LDS.128 R52, [R52+0x4100] ;  /* 0x0041000034347984 */ /* 0x000e620000000c00 */
[----:B------:R-:W-:Y:S01]  /*4fe0*/  @!P1 HADD2.F32 R2, -RZ, R2.H0_H0 ;  /* 0x20000002ff029230 */ /* 0x000fe20000004100 */
[----:B------:R-:W-:Y:S01]  /*4ff0*/  MOV R43, R45 ;  /* 0x0000002d002b7202 */ /* 0x000fe20000000f00 */
[----:B------:R-:W-:Y:S01]  /*5000*/  @!P1 HADD2.F32 R5, -RZ, R0.H0_H0 ;  /* 0x20000000ff059230 */ /* 0x000fe20000004100 */
[----:B------:R-:W-:Y:S01]  /*5010*/  @!P1 SHF.R.U32.HI R44, RZ, 0x10, R45 ;  /* 0x00000010ff2c9819 */ /* 0x000fe2000001162d */
[----:B------:R-:W-:Y:S01]  /*5020*/  @!P0 IMAD.WIDE R74, R76, 0x2, R74 ;  /* 0x000000024c4a8825 */ /* 0x000fe200078e024a */
[--C-:B------:R-:W-:Y:S02]  /*5030*/  @!P1 SHF.R.U32.HI R51, RZ, 0x10, R47.reuse ;  /* 0x00000010ff339819 */ /* 0x100fe4000001162f */
[----:B------:R-:W-:Y:S01]  /*5040*/  @!P1 SHF.R.U64 R49, R46, 0x10, R47 ;  /* 0x000000102e319819 */ /* 0x000fe2000000122f */
[----:B------:R-:W-:Y:S01]  /*5050*/  @!P1 HADD2.F32 R44, -RZ, R44.H0_H0 ;  /* 0x2000002cff2c9230 */ /* 0x000fe20000004100 */
[----:B------:R-:W-:Y:S01]  /*5060*/  MOV R50, R47 ;  /* 0x0000002f00327202 */ /* 0x000fe20000000f00 */
[----:B------:R-:W-:Y:S02]  /*5070*/  @!P1 HADD2.F32 R46, -RZ, R48.H0_H0 ;  /* 0x20000030ff2e9230 */ /* 0x000fe40000004100 */
[----:B------:R-:W-:Y:S01]  /*5080*/  @!P1 HADD2.F32 R48, -RZ, R49.H0_H0 ;  /* 0x20000031ff309230 */ /* 0x000fe20000004100 */
[----:B-1----:R-:W-:Y:S05]  /*5090*/  @!P1 MOV R4, R52 ;  /* 0x0000003400049202 */ /* 0x002fea0000000f00 */
[--C-:B------:R-:W-:Y:S02]  /*50a0*/  @!P1 HADD2.F32 R6, -RZ, R4.reuse.H0_H0 ;  /* 0x20000004ff069230 */ /* 0x100fe40000004100 */
[----:B------:R-:W-:Y:S02]  /*50b0*/  @!P1 HADD2.F32 R41, -RZ, R4.H1_H1 ;  /* 0x30000004ff299230 */ /* 0x000fe40000004100 */
[----:B------:R-:W-:Y:S01]  /*50c0*/  @!P1 HADD2.F32 R4, -RZ, R0.H1_H1 ;  /* 0x30000000ff049230 */ /* 0x000fe20000004100 */
[-C--:B------:R-:W-:Y:S02]  /*50d0*/  @!P1 FMUL.FTZ R0, R5, R3.reuse ;  /* 0x0000000305009220 */ /* 0x080fe40000410000 */
[C---:B------:R-:W-:Y:S02]  /*50e0*/  @!P1 FMUL.FTZ R45, R6.reuse, R3 ;  /* 0x00000003062d9220 */ /* 0x040fe40000410000 */
[-C--:B------:R-:W-:Y:S02]  /*50f0*/  @!P1 FMUL.FTZ R3, R41, R2.reuse ;  /* 0x0000000229039220 */ /* 0x080fe40000410000 */
[----:B------:R-:W-:Y:S02]  /*5100*/  @!P1 FFMA.FTZ R0, R6, R7, R0 ;  /* 0x0000000706009223 */ /* 0x000fe40000010000 */
[----:B------:R-:W-:Y:S02]  /*5110*/  @!P1 IMAD.MOV.U32 R6, RZ, RZ, R53 ;  /* 0x000000ffff069224 */ /* 0x000fe400078e0035 */
[C---:B------:R-:W-:Y:S02]  /*5120*/  @!P1 FMUL.FTZ R2, R4.reuse, R2 ;  /* 0x0000000204029220 */ /* 0x040fe40000410000 */
[-C--:B------:R-:W-:Y:S01]  /*5130*/  @!P1 FFMA.FTZ R85, R4, R42.reuse, -R3 ;  /* 0x0000002a04559223 */ /* 0x080fe20000010803 */
[----:B------:R-:W-:Y:S01]  /*5140*/  @!P1 MOV R4, R13 ;  /* 0x0000000d00049202 */ /* 0x000fe20000000f00 */
[----:B------:R-:W-:Y:S01]  /*5150*/  @!P1 FFMA.FTZ R86, R5, R7, -R45 ;  /* 0x0000000705569223 */ /* 0x000fe2000001082d */
[----:B------:R-:W-:Y:S01]  /*5160*/  @!P1 HADD2.F32 R5, -RZ, R8.H0_H0 ;  /* 0x20000008ff059230 */ /* 0x000fe20000004100 */
[----:B------:R-:W-:Y:S01]  /*5170*/  @!P1 FFMA.FTZ R2, R41, R42, R2 ;  /* 0x0000002a29029223 */ /* 0x000fe20000010002 */
[--C-:B------:R-:W-:Y:S01]  /*5180*/  @!P1 HADD2.F32 R41, -RZ, R6.reuse.H0_H0 ;  /* 0x20000006ff299230 */ /* 0x100fe20000004100 */
[----:B------:R-:W-:Y:S01]  /*5190*/  @!P1 IMAD.MOV.U32 R8, RZ, RZ, R54 ;  /* 0x000000ffff089224 */ /* 0x000fe200078e0036 */
[----:B------:R-:W-:Y:S02]  /*51a0*/  @!P1 HADD2.F32 R3, -RZ, R9.H0_H0 ;  /* 0x20000009ff039230 */ /* 0x000fe40000004100 */
[----:B------:R-:W-:Y:S01]  /*51b0*/  @!P1 HADD2.F32 R42, -RZ, R43.H0_H0 ;  /* 0x2000002bff2a9230 */ /* 0x000fe20000004100 */
[----:B------:R-:W-:Y:S01]  /*51c0*/  @!P1 F2FP.PACK_AB R0, R2, R0 ;  /* 0x000000000200923e */ /* 0x000fe200000000ff */
[----:B------:R-:W-:Y:S02]  /*51d0*/  @!P1 HADD2.F32 R43, -RZ, R6.H1_H1 ;  /* 0x30000006ff2b9230 */ /* 0x000fe40000004100 */
[--C-:B------:R-:W-:Y:S01]  /*51e0*/  @!P1 HADD2.F32 R6, -RZ, R4.reuse.H1_H1 ;  /* 0x30000004ff069230 */ /* 0x100fe20000004100 */
[----:B------:R-:W-:Y:S01]  /*51f0*/  @!P1 MOV R52, R0 ;  /* 0x0000000000349202 */ /* 0x000fe20000000f00 */
[----:B------:R-:W-:Y:S01]  /*5200*/  @!P1 HADD2.F32 R7, -RZ, R4.H0_H0 ;  /* 0x20000004ff079230 */ /* 0x000fe20000004100 */
[----:B------:R-:W-:Y:S01]  /*5210*/  @!P1 FMUL.FTZ R4, R41, R3 ;  /* 0x0000000329049220 */ /* 0x000fe20000410000 */
[--C-:B------:R-:W-:Y:S01]  /*5220*/  @!P1 HADD2.F32 R45, -RZ, R8.reuse.H0_H0 ;  /* 0x20000008ff2d9230 */ /* 0x100fe20000004100 */
[-C--:B------:R-:W-:Y:S01]  /*5230*/  @!P1 FMUL.FTZ R9, R43, R5.reuse ;  /* 0x000000052b099220 */ /* 0x080fe20000410000 */
[----:B------:R-:W-:Y:S01]  /*5240*/  @!P1 HADD2.F32 R47, -RZ, R8.H1_H1 ;  /* 0x30000008ff2f9230 */ /* 0x000fe20000004100 */
[C---:B------:R-:W-:Y:S02]  /*5250*/  @!P1 FFMA.FTZ R84, R7.reuse, R42, -R4 ;  /* 0x0000002a07549223 */ /* 0x040fe40000010804 */
[C---:B------:R-:W-:Y:S01]  /*5260*/  @!P1 FMUL.FTZ R4, R6.reuse, R5 ;  /* 0x0000000506049220 */ /* 0x040fe20000410000 */
[----:B------:R-:W-:Y:S01]  /*5270*/  @!P1 HADD2.F32 R5, -RZ, R10.H0_H0 ;  /* 0x2000000aff059230 */ /* 0x000fe20000004100 */
[----:B------:R-:W-:Y:S01]  /*5280*/  @!P1 FFMA.FTZ R83, R6, R44, -R9 ;  /* 0x0000002c06539223 */ /* 0x000fe20000010809 */
[----:B------:R-:W-:Y:S01]  /*5290*/  @!P1 MOV R6, R14 ;  /* 0x0000000e00069202 */ /* 0x000fe20000000f00 */
[----:B------:R-:W-:Y:S01]  /*52a0*/  @!P1 FMUL.FTZ R3, R7, R3 ;  /* 0x0000000307039220 */ /* 0x000fe20000410000 */
[----:B------:R-:W-:Y:S01]  /*52b0*/  @!P1 HADD2.F32 R7, -RZ, R11.H0_H0 ;  /* 0x2000000bff079230 */ /* 0x000fe20000004100 */
[----:B------:R-:W-:Y:S02]  /*52c0*/  @!P1 MOV R10, R55 ;  /* 0x00000037000a9202 */ /* 0x000fe40000000f00 */
[----:B------:R-:W-:Y:S01]  /*52d0*/  @!P1 FFMA.FTZ R3, R41, R42, R3 ;  /* 0x0000002a29039223 */ /* 0x000fe20000010003 */
[--C-:B------:R-:W-:Y:S01]  /*52e0*/  @!P1 HADD2.F32 R8, -RZ, R6.reuse.H1_H1 ;  /* 0x30000006ff089230 */ /* 0x100fe20000004100 */
[----:B------:R-:W-:Y:S01]  /*52f0*/  @!P1 FMUL.FTZ R11, R47, R7 ;  /* 0x000000072f0b9220 */ /* 0x000fe20000410000 */
[----:B------:R-:W-:Y:S01]  /*5300*/  @!P1 HADD2.F32 R9, -RZ, R6.H0_H0 ;  /* 0x20000006ff099230 */ /* 0x000fe20000004100 */
[----:B------:R-:W-:Y:S01]  /*5310*/  @!P1 FMUL.FTZ R6, R45, R5 ;  /* 0x000000052d069220 */ /* 0x000fe20000410000 */
[----:B------:R-:W-:Y:S01]  /*5320*/  @!P1 HADD2.F32 R49, -RZ, R10.H1_H1 ;  /* 0x3000000aff319230 */ /* 0x000fe20000004100 */
[C---:B------:R-:W-:Y:S02]  /*5330*/  @!P1 FFMA.FTZ R78, R8.reuse, R48, -R11 ;  /* 0x00000030084e9223 */ /* 0x040fe4000001080b */
[C---:B------:R-:W-:Y:S02]  /*5340*/  @!P1 FFMA.FTZ R79, R9.reuse, R46, -R6 ;  /* 0x0000002e094f9223 */ /* 0x040fe40000010806 */
[----:B------:R-:W-:Y:S01]  /*5350*/  @!P1 FMUL.FTZ R6, R8, R7 ;  /* 0x0000000708069220 */ /* 0x000fe20000410000 */
[----:B------:R-:W-:Y:S01]  /*5360*/  @!P1 HADD2.F32 R7, -RZ, R22.H0_H0 ;  /* 0x20000016ff079230 */ /* 0x000fe20000004100 */
[----:B------:R-:W-:Y:S01]  /*5370*/  @!P1 IMAD.MOV.U32 R8, RZ, RZ, R15 ;  /* 0x000000ffff089224 */ /* 0x000fe200078e000f */
[----:B------:R-:W-:Y:S01]  /*5380*/  @!P1 HADD2.F32 R22, -RZ, R10.H0_H0 ;  /* 0x2000000aff169230 */ /* 0x000fe20000004100 */
[----:B------:R-:W-:Y:S01]  /*5390*/  @!P1 FMUL.FTZ R5, R9, R5 ;  /* 0x0000000509059220 */ /* 0x000fe20000410000 */
[----:B------:R-:W-:Y:S01]  /*53a0*/  @!P1 HADD2.F32 R9, -RZ, R23.H0_H0 ;  /* 0x20000017ff099230 */ /* 0x000fe20000004100 */
[----:B------:R-:W-:Y:S01]  /*53b0*/  @!P1 FFMA.FTZ R4, R43, R44, R4 ;  /* 0x0000002c2b049223 */ /* 0x000fe20000010004 */
[--C-:B------:R-:W-:Y:S01]  /*53c0*/  @!P1 HADD2.F32 R11, -RZ, R8.reuse.H0_H0 ;  /* 0x20000008ff0b9230 */ /* 0x100fe20000004100 */
[----:B------:R-:W-:Y:S01]  /*53d0*/  @!P1 FFMA.FTZ R5, R45, R46, R5 ;  /* 0x0000002e2d059223 */ /* 0x000fe20000010005 */
[----:B------:R-:W-:Y:S01]  /*53e0*/  @!P1 HADD2.F32 R10, -RZ, R8.H1_H1 ;  /* 0x30000008ff0a9230 */ /* 0x000fe20000004100 */
[----:B------:R-:W-:Y:S01]  /*53f0*/  @!P1 FMUL.FTZ R8, R22, R7 ;  /* 0x0000000716089220 */ /* 0x000fe20000410000 */
[----:B------:R-:W-:Y:S01]  /*5400*/  @!P1 F2FP.PACK_AB R3, R4, R3 ;  /* 0x000000030403923e */ /* 0x000fe200000000ff */
[----:B------:R-:W-:Y:S01]  /*5410*/  @!P1 HADD2.F32 R23, -RZ, R50.H0_H0 ;  /* 0x20000032ff179230 */ /* 0x000fe20000004100 */
[----:B------:R-:W-:Y:S01]  /*5420*/  @!P1 FMUL.FTZ R7, R11, R7 ;  /* 0x000000070b079220 */ /* 0x000fe20000410000 */
[----:B------:R-:W-:Y:S01]  /*5430*/  @!P1 HADD2.F32 R50, -RZ, R51.H0_H0 ;  /* 0x20000033ff329230 */ /* 0x000fe20000004100 */
[----:B------:R-:W-:Y:S02]  /*5440*/  @!P1 FMUL.FTZ R51, R49, R9 ;  /* 0x0000000931339220 */ /* 0x000fe40000410000 */
[----:B------:R-:W-:Y:S01]  /*5450*/  @!P1 FFMA.FTZ R76, R11, R23, -R8 ;  /* 0x000000170b4c9223 */ /* 0x000fe20000010808 */
[----:B------:R-:W-:Y:S01]  /*5460*/  @!P1 F2FP.PACK_AB R11, R78, R79 ;  /* 0x0000004f4e0b923e */ /* 0x000fe200000000ff */
[C---:B------:R-:W-:Y:S02]  /*5470*/  @!P1 FFMA.FTZ R51, R10.reuse, R50, -R51 ;  /* 0x000000320a339223 */ /* 0x040fe40000010833 */
[----:B------:R-:W-:Y:S01]  /*5480*/  @!P1 FMUL.FTZ R8, R10, R9 ;  /* 0x000000090a089220 */ /* 0x000fe20000410000 */
[----:B------:R-:W-:Y:S01]  /*5490*/  @!P1 F2FP.PACK_AB R10, R83, R84 ;  /* 0x00000054530a923e */ /* 0x000fe200000000ff */
[----:B------:R-:W-:Y:S01]  /*54a0*/  @!P1 FFMA.FTZ R6, R47, R48, R6 ;  /* 0x000000302f069223 */ /* 0x000fe20000010006 */
[----:B------:R-:W-:Y:S01]  /*54b0*/  @!P1 F2FP.PACK_AB R9, R85, R86 ;  /* 0x000000565509923e */ /* 0x000fe200000000ff */
[----:B------:R-:W-:Y:S01]  /*54c0*/  @!P1 FFMA.FTZ R7, R22, R23, R7 ;  /* 0x0000001716079223 */ /* 0x000fe20000010007 */
[----:B------:R-:W-:Y:S01]  /*54d0*/  @!P1 F2FP.PACK_AB R41, R51, R76 ;  /* 0x0000004c3329923e */ /* 0x000fe200000000ff */
[----:B------:R-:W-:Y:S01]  /*54e0*/  @!P1 FFMA.FTZ R8, R49, R50, R8 ;  /* 0x0000003231089223 */ /* 0x000fe20000010008 */
[----:B------:R-:W-:Y:S01]  /*54f0*/  @!P1 MOV R12, R9 ;  /* 0x00000009000c9202 */ /* 0x000fe20000000f00 */
[----:B------:R-:W-:Y:S01]  /*5500*/  @!P1 IMAD.MOV.U32 R14, RZ, RZ, R11 ;  /* 0x000000ffff0e9224 */ /* 0x000fe200078e000b */
[----:B------:R-:W-:Y:S01]  /*5510*/  @!P1 MOV R13, R10 ;  /* 0x0000000a000d9202 */ /* 0x000fe20000000f00 */
[----:B------:R-:W-:Y:S01]  /*5520*/  @!P1 IMAD.MOV.U32 R53, RZ, RZ, R3 ;  /* 0x000000ffff359224 */ /* 0x000fe200078e0003 */
[----:B------:R-:W-:Y:S02]  /*5530*/  @!P1 MOV R15, R41 ;  /* 0x00000029000f9202 */ /* 0x000fe40000000f00 */
[----:B------:R-:W-:Y:S02]  /*5540*/  @!P1 F2FP.PACK_AB R5, R6, R5 ;  /* 0x000000050605923e */ /* 0x000fe400000000ff */
[----:B------:R-:W-:Y:S01]  /*5550*/  @!P1 F2FP.PACK_AB R7, R8, R7 ;  /* 0x000000070807923e */ /* 0x000fe200000000ff */
[----:B------:R1:W-:Y:S01]  /*5560*/  ST.E.128 [R80.64], R12 ;  /* 0x0000000c50007985 */ /* 0x0003e2000c101d22 */
[----:B------:R-:W-:Y:S02]  /*5570*/  @!P1 MOV R54, R5 ;  /* 0x0000000500369202 */ /* 0x000fe40000000f00 */
[----:B------:R-:W-:Y:S05]  /*5580*/  @!P1 MOV R55, R7 ;  /* 0x0000000700379202 */ /* 0x000fea0000000f00 */
[----:B------:R1:W-:Y:S02]  /*5590*/  @!P0 ST.E.128 [R74.64], R52 ;  /* 0x000000344a008985 */ /* 0x0003e4000c101d22 */
.L_x_831:
[----:B------:R-:W-:Y:S05]  /*55a0*/  BSYNC B0 ;  /* 0x0000000000007941 */ /* 0x000fea0003800000 */
.L_x_830:
        /* <DEDUP_REMOVED lines=9> */
[----:B------:R-:W-:Y:S01]  /*5640*/  SHF.R.S32.HI R2, RZ, 0x1f, R0 ;  /* 0x0000001fff027819 */ /* 0x000fe20000011400 */
[----:B------:R-:W-:Y:S01]  /*5650*/  @!P1 HADD2.F32 R42, -RZ, R69.H0_H0 ;  /* 0x20000045ff2a9230 */ /* 0x000fe20000004100 */
[----:B---3--:R-:W-:Y:S02]  /*5660*/  LEA.HI.X R55, R93, R5, R110, 0x1, P0 ;  /* 0x000000055d377211 */ /* 0x008fe400000f0c6e */
[----:B------:R-:W-:Y:S02]  /*5670*/  LEA.HI R0, R2, R0, RZ, 0x4 ;  /* 0x0000000002007211 */ /* 0x000fe400078f20ff */
[----:B------:R-:W-:Y:S02]  /*5680*/  @!P1 SHF.R.U32.HI R6, RZ, 0x10, R17 ;  /* 0x00000010ff069819 */ /* 0x000fe40000011611 */
[----:B------:R-:W-:Y:S02]  /*5690*/  LEA.HI.SX32 R0, R0, R114, 0x1c ;  /* 0x0000007200007211 */ /* 0x000fe400078fe2ff */
[--C-:B------:R-:W-:Y:S02]  /*56a0*/  @!P1 SHF.R.U32.HI R23, RZ, 0x10, R59.reuse ;  /* 0x00000010ff179819 */ /* 0x100fe4000001163b */
[----:B------:R-:W-:Y:S02]  /*56b0*/  SHF.R.S32.HI R3, RZ, 0x1f, R0 ;  /* 0x0000001fff037819 */ /* 0x000fe40000011400 */
[----:B------:R-:W-:Y:S01]  /*56c0*/  SHF.L.U32 R2, R0, 0x3, RZ ;  /* 0x0000000300027819 */ /* 0x000fe200000006ff */
[----:B------:R-:W-:Y:S01]  /*56d0*/  @!P1 HADD2.F32 R44, -RZ, R23.H0_H0 ;  /* 0x20000017ff2c9230 */ /* 0x000fe20000004100 */
[----:B------:R-:W-:Y:S01]  /*56e0*/  LEA.HI R0, R3, R0, RZ, 0x3 ;  /* 0x0000000003007211 */ /* 0x000fe200078f18ff */
[----:B------:R-:W-:Y:S01]  /*56f0*/  @!P1 HADD2.F32 R23, -RZ, R69.H1_H1 ;  /* 0x30000045ff179230 */ /* 0x000fe20000004100 */
[----:B------:R-:W-:Y:S02]  /*5700*/  ISETP.GE.AND P0, PT, R2, c[0x0][0x1d4], PT ;  /* 0x0000750002007a0c */ /* 0x000fe40003f06270 */
[----:B------:R-:W-:Y:S01]  /*5710*/  LOP3.LUT R3, R125, 0x38, R2, 0xf8, !PT ;  /* 0x000000387d037812 */ /* 0x000fe200078ef802 */
[----:B------:R-:W-:Y:S01]  /*5720*/  IMAD.SHL.U32 R0, R0, 0x200, RZ ;  /* 0x0000020000007824 */ /* 0x000fe200078e00ff */
[----:B------:R-:W-:Y:S02]  /*5730*/  @!P1 SHF.R.U64 R58, R58, 0x10, R59 ;  /* 0x000000103a3a9819 */ /* 0x000fe4000000123b */
[----:B------:R-:W-:Y:S02]  /*5740*/  LOP3.LUT R3, R3, R149, RZ, 0x3c, !PT ;  /* 0x0000009503037212 */ /* 0x000fe400078e3cff */
[----:B------:R-:W-:Y:S02]  /*5750*/  LOP3.LUT R0, R0, 0x7ffff000, RZ, 0xc0, !PT ;  /* 0x7ffff00000007812 */ /* 0x000fe400078ec0ff */
[----:B------:R-:W-:Y:S02]  /*5760*/  @!P1 SHF.R.U32.HI R22, RZ, 0x10, R57 ;  /* 0x00000010ff169819 */ /* 0x000fe40000011639 */
[----:B------:R-:W-:Y:S01]  /*5770*/  IADD3 R0, R3, R0, R132 ;  /* 0x0000000003007210 */ /* 0x000fe20007ffe084 */
[----:B------:R-:W-:Y:S01]  /*5780*/  @!P0 IMAD.WIDE R74, R2, 0x2, R4 ;  /* 0x00000002024a8825 */ /* 0x000fe200078e0204 */
[--C-:B------:R-:W-:Y:S01]  /*5790*/  @!P1 SHF.R.U64 R9, R18, 0x10, R19.reuse ;  /* 0x0000001012099819 */ /* 0x100fe20000001213 */
[----:B------:R-:W-:Y:S01]  /*57a0*/  @!P1 HADD2.F32 R4, -RZ, R35.H0_H0 ;  /* 0x20000023ff049230 */ /* 0x000fe20000004100 */
[----:B------:R-:W-:Y:S02]  /*57b0*/  SHF.L.U32 R48, R0, 0x1, RZ ;  /* 0x0000000100307819 */ /* 0x000fe400000006ff */
[----:B------:R-:W-:Y:S01]  /*57c0*/  @!P1 SHF.R.U32.HI R8, RZ, 0x10, R19 ;  /* 0x00000010ff089819 */ /* 0x000fe20000011613 */
[----:B-1----:R-:W-:Y:S01]  /*57d0*/  @!P1 IMAD.MOV.U32 R3, RZ, RZ, R12 ;  /* 0x000000ffff039224 */ /* 0x002fe200078e000c */
[----:B------:R-:W-:Y:S01]  /*57e0*/  @!P1 SHF.R.U64 R0, R16, 0x10, R17 ;  /* 0x0000001010009819 */ /* 0x000fe20000001211 */
[----:B------:R-:W-:Y:S01]  /*57f0*/  @!P1 HADD2.F32 R9, -RZ, R9.H0_H0 ;  /* 0x20000009ff099230 */ /* 0x000fe20000004100 */
[----:B------:R-:W1:Y:S01]  /*5800*/  LDS.128 R48, [R48+0x4100] ;  /* 0x0041000030307984 */ /* 0x000e620000000c00 */
[----:B------:R-:W-:Y:S01]  /*5810*/  @!P1 SHF.R.U64 R16, R56, 0x10, R57 ;  /* 0x0000001038109819 */ /* 0x000fe20000001239 */
[--C-:B------:R-:W-:Y:S02]  /*5820*/  @!P1 HADD2.F32 R5, -RZ, R3.reuse.H0_H0 ;  /* 0x20000003ff059230 */ /* 0x100fe40000004100 */
[----:B------:R-:W-:Y:S02]  /*5830*/  @!P1 HADD2.F32 R2, -RZ, R0.H0_H0 ;  /* 0x20000000ff029230 */ /* 0x000fe40000004100 */
[----:B------:R-:W-:Y:S01]  /*5840*/  @!P1 HADD2.F32 R3, -RZ, R3.H1_H1 ;  /* 0x30000003ff039230 */ /* 0x000fe20000004100 */
[----:B------:R-:W-:Y:S01]  /*5850*/  @!P1 FMUL.FTZ R0, R5, R4 ;  /* 0x0000000405009220 */ /* 0x000fe20000410000 */
[----:B------:R-:W-:Y:S02]  /*5860*/  @!P1 HADD2.F32 R16, -RZ, R16.H0_H0 ;  /* 0x20000010ff109230 */ /* 0x000fe40000004100 */
[----:B------:R-:W-:Y:S01]  /*5870*/  @!P1 HADD2.F32 R19, -RZ, R22.H0_H0 ;  /* 0x20000016ff139230 */ /* 0x000fe20000004100 */
[----:B-1----:R-:W-:Y:S05]  /*5880*/  @!P1 MOV R11, R48 ;  /* 0x00000030000b9202 */ /* 0x002fea0000000f00 */
[--C-:B------:R-:W-:Y:S02]  /*5890*/  @!P1 HADD2.F32 R7, -RZ, R11.reuse.H0_H0 ;  /* 0x2000000bff079230 */ /* 0x100fe40000004100 */
[----:B------:R-:W-:Y:S03]  /*58a0*/  @!P1 HADD2.F32 R11, -RZ, R11.H1_H1 ;  /* 0x3000000bff0b9230 */ /* 0x000fe60000004100 */
[----:B------:R-:W-:Y:S02]  /*58b0*/  @!P1 FMUL.FTZ R17, R7, R4 ;  /* 0x0000000407119220 */ /* 0x000fe40000410000 */
[----:B------:R-:W-:Y:S02]  /*58c0*/  @!P1 FMUL.FTZ R4, R11, R2 ;  /* 0x000000020b049220 */ /* 0x000fe40000410000 */
[-C--:B------:R-:W-:Y:S02]  /*58d0*/  @!P1 FFMA.FTZ R0, R7, R10.reuse, R0 ;  /* 0x0000000a07009223 */ /* 0x080fe40000010000 */
[----:B------:R-:W-:Y:S01]  /*58e0*/  @!P1 FFMA.FTZ R59, R5, R10, -R17 ;  /* 0x0000000a053b9223 */ /* 0x000fe20000010811 */
[----:B------:R-:W-:Y:S01]  /*58f0*/  @!P1 HADD2.F32 R5, -RZ, R6.H0_H0 ;  /* 0x20000006ff059230 */ /* 0x000fe20000004100 */
[----:B------:R-:W-:Y:S01]  /*5900*/  @!P1 IMAD.MOV.U32 R10, RZ, RZ, R49 ;  /* 0x000000ffff0a9224 */ /* 0x000fe200078e0031 */
[----:B------:R-:W-:Y:S01]  /*5910*/  @!P1 HADD2.F32 R17, -RZ, R68.H1_H1 ;  /* 0x30000044ff119230 */ /* 0x000fe20000004100 */
[C---:B------:R-:W-:Y:S02]  /*5920*/  @!P1 FMUL.FTZ R2, R3.reuse, R2 ;  /* 0x0000000203029220 */ /* 0x040fe40000410000 */
[-C--:B------:R-:W-:Y:S01]  /*5930*/  @!P1 FFMA.FTZ R57, R3, R16.reuse, -R4 ;  /* 0x0000001003399223 */ /* 0x080fe20000010804 */
[----:B------:R-:W-:Y:S01]  /*5940*/  @!P1 MOV R4, R13 ;  /* 0x0000000d00049202 */ /* 0x000fe20000000f00 */
[----:B------:R-:W-:Y:S01]  /*5950*/  @!P1 FFMA.FTZ R2, R11, R16, R2 ;  /* 0x000000100b029223 */ /* 0x000fe20000010002 */
[--C-:B------:R-:W-:Y:S02]  /*5960*/  @!P1 HADD2.F32 R16, -RZ, R10.reuse.H0_H0 ;  /* 0x2000000aff109230 */ /* 0x100fe40000004100 */
[----:B------:R-:W-:Y:S02]  /*5970*/  @!P1 HADD2.F32 R3, -RZ, R35.H1_H1 ;  /* 0x30000023ff039230 */ /* 0x000fe40000004100 */
[----:B------:R-:W-:Y:S01]  /*5980*/  @!P1 HADD2.F32 R18, -RZ, R10.H1_H1 ;  /* 0x3000000aff129230 */ /* 0x000fe20000004100 */
[----:B------:R-:W-:Y:S01]  /*5990*/  @!P1 IMAD.MOV.U32 R10, RZ, RZ, R51 ;  /* 0x000000ffff0a9224 */ /* 0x000fe200078e0033 */
[--C-:B------:R-:W-:Y:S01]  /*59a0*/  @!P1 HADD2.F32 R7, -RZ, R4.reuse.H0_H0 ;  /* 0x20000004ff079230 */ /* 0x100fe20000004100 */
[----:B------:R-:W-:Y:S01]  /*59b0*/  @!P1 F2FP.PACK_AB R0, R2, R0 ;  /* 0x000000000200923e */ /* 0x000fe200000000ff */
[----:B------:R-:W-:Y:S01]  /*59c0*/  @!P1 HADD2.F32 R6, -RZ, R4.H1_H1 ;  /* 0x30000004ff069230 */ /* 0x000fe20000004100 */
[----:B------:R-:W-:Y:S01]  /*59d0*/  @!P1 FMUL.FTZ R4, R16, R3 ;  /* 0x0000000310049220 */ /* 0x000fe20000410000 */
[--C-:B------:R-:W-:Y:S01]  /*59e0*/  @!P1 HADD2.F32 R41, -RZ, R10.reuse.H0_H0 ;  /* 0x2000000aff299230 */ /* 0x100fe20000004100 */
[----:B------:R-:W-:Y:S01]  /*59f0*/  @!P1 FMUL.FTZ R11, R18, R5 ;  /* 0x00000005120b9220 */ /* 0x000fe20000410000 */
[----:B------:R-:W-:Y:S01]  /*5a00*/  @!P1 MOV R48, R0 ;  /* 0x0000000000309202 */ /* 0x000fe20000000f00 */
[C---:B------:R-:W-:Y:S01]  /*5a10*/  @!P1 FFMA.FTZ R56, R7.reuse, R17, -R4 ;  /* 0x0000001107389223 */ /* 0x040fe20000010804 */
[----:B------:R-:W-:Y:S01]  /*5a20*/  @!P1 HADD2.F32 R43, -RZ, R10.H1_H1 ;  /* 0x3000000aff2b9230 */ /* 0x000fe20000004100 */
[C---:B------:R-:W-:Y:S01]  /*5a30*/  @!P1 FMUL.FTZ R4, R6.reuse, R5 ;  /* 0x0000000506049220 */ /* 0x040fe20000410000 */
[----:B------:R-:W-:Y:S01]  /*5a40*/  @!P1 MOV R5, R15 ;  /* 0x0000000f00059202 */ /* 0x000fe20000000f00 */
[----:B------:R-:W-:Y:S01]  /*5a50*/  @!P1 FMUL.FTZ R3, R7, R3 ;  /* 0x0000000307039220 */ /* 0x000fe20000410000 */
[----:B------:R-:W-:Y:S01]  /*5a60*/  @!P1 HADD2.F32 R7, -RZ, R36.H0_H0 ;  /* 0x20000024ff079230 */ /* 0x000fe20000004100 */
[----:B------:R-:W-:Y:S01]  /*5a70*/  @!P1 FFMA.FTZ R53, R6, R19, -R11 ;  /* 0x0000001306359223 */ /* 0x000fe2000001080b */
[----:B------:R-:W-:Y:S01]  /*5a80*/  @!P1 HADD2.F32 R6, -RZ, R8.H0_H0 ;  /* 0x20000008ff069230 */ /* 0x000fe20000004100 */
[----:B------:R-:W-:Y:S01]  /*5a90*/  @!P1 FFMA.FTZ R3, R16, R17, R3 ;  /* 0x0000001110039223 */ /* 0x000fe20000010003 */
[--C-:B------:R-:W-:Y:S01]  /*5aa0*/  @!P1 HADD2.F32 R8, -RZ, R5.reuse.H0_H0 ;  /* 0x20000005ff089230 */ /* 0x100fe20000004100 */
[-C--:B------:R-:W-:Y:S01]  /*5ab0*/  @!P1 FMUL.FTZ R10, R41, R7.reuse ;  /* 0x00000007290a9220 */ /* 0x080fe20000410000 */
[----:B------:R-:W-:Y:S01]  /*5ac0*/  @!P1 HADD2.F32 R5, -RZ, R5.H1_H1 ;  /* 0x30000005ff059230 */ /* 0x000fe20000004100 */
[----:B------:R-:W-:Y:S02]  /*5ad0*/  @!P1 FMUL.FTZ R11, R43, R6 ;  /* 0x000000062b0b9220 */ /* 0x000fe40000410000 */
[C---:B------:R-:W-:Y:S01]  /*5ae0*/  @!P1 FFMA.FTZ R52, R8.reuse, R42, -R10 ;  /* 0x0000002a08349223 */ /* 0x040fe2000001080a */
[----:B------:R-:W-:Y:S01]  /*5af0*/  @!P1 MOV R10, R50 ;  /* 0x00000032000a9202 */ /* 0x000fe20000000f00 */
[----:B------:R-:W-:Y:S02]  /*5b00*/  @!P1 FMUL.FTZ R7, R8, R7 ;  /* 0x0000000708079220 */ /* 0x000fe40000410000 */
[C---:B------:R-:W-:Y:S02]  /*5b10*/  @!P1 FMUL.FTZ R8, R5.reuse, R6 ;  /* 0x0000000605089220 */ /* 0x040fe40000410000 */
[----:B------:R-:W-:Y:S01]  /*5b20*/  @!P1 IMAD.MOV.U32 R6, RZ, RZ, R14 ;  /* 0x000000ffff069224 */ /* 0x000fe200078e000e */
[--C-:B------:R-:W-:Y:S01]  /*5b30*/  @!P1 HADD2.F32 R22, -RZ, R10.reuse.H0_H0 ;  /* 0x2000000aff169230 */ /* 0x100fe20000004100 */
[----:B------:R-:W-:Y:S01]  /*5b40*/  @!P1 FFMA.FTZ R47, R5, R44, -R11 ;  /* 0x0000002c052f9223 */ /* 0x000fe2000001080b */
[----:B------:R-:W-:Y:S01]  /*5b50*/  @!P1 HADD2.F32 R35, -RZ, R10.H1_H1 ;  /* 0x3000000aff239230 */ /* 0x000fe20000004100 */
[----:B------:R-:W-:Y:S01]  /*5b60*/  @!P1 FFMA.FTZ R4, R18, R19, R4 ;  /* 0x0000001312049223 */ /* 0x000fe20000010004 */
[----:B------:R-:W-:Y:S02]  /*5b70*/  @!P1 HADD2.F32 R5, -RZ, R36.H1_H1 ;  /* 0x30000024ff059230 */ /* 0x000fe40000004100 */
[----:B------:R-:W-:Y:S01]  /*5b80*/  @!P1 F2FP.PACK_AB R16, R47, R52 ;  /* 0x000000342f10923e */ /* 0x000fe200000000ff */
[----:B------:R-:W-:Y:S01]  /*5b90*/  @!P1 FMUL.FTZ R45, R35, R9 ;  /* 0x00000009232d9220 */ /* 0x000fe20000410000 */
[----:B------:R-:W-:Y:S01]  /*5ba0*/  @!P1 F2FP.PACK_AB R3, R4, R3 ;  /* 0x000000030403923e */ /* 0x000fe200000000ff */
[--C-:B------:R-:W-:Y:S01]  /*5bb0*/  @!P1 HADD2.F32 R11, -RZ, R6.reuse.H0_H0 ;  /* 0x20000006ff0b9230 */ /* 0x100fe20000004100 */
[----:B------:R-:W-:Y:S01]  /*5bc0*/  @!P1 MOV R15, R16 ;  /* 0x00000010000f9202 */ /* 0x000fe20000000f00 */
[----:B------:R-:W-:Y:S01]  /*5bd0*/  @!P1 HADD2.F32 R10, -RZ, R6.H1_H1 ;  /* 0x30000006ff0a9230 */ /* 0x000fe20000004100 */
[-C--:B------:R-:W-:Y:S01]  /*5be0*/  @!P1 FMUL.FTZ R6, R22, R5.reuse ;  /* 0x0000000516069220 */ /* 0x080fe20000410000 */
[----:B------:R-:W-:Y:S01]  /*5bf0*/  @!P1 HADD2.F32 R36, -RZ, R58.H0_H0 ;  /* 0x2000003aff249230 */ /* 0x000fe20000004100 */
[C---:B------:R-:W-:Y:S02]  /*5c00*/  @!P1 FMUL.FTZ R5, R11.reuse, R5 ;  /* 0x000000050b059220 */ /* 0x040fe40000410000 */
[----:B------:R-:W-:Y:S02]  /*5c10*/  @!P1 FFMA.FTZ R46, R11, R23, -R6 ;  /* 0x000000170b2e9223 */ /* 0x000fe40000010806 */
        /* <DEDUP_REMOVED lines=9> */
[----:B------:R-:W-:Y:S01]  /*5cb0*/  @!P1 FFMA.FTZ R8, R43, R44, R8 ;  /* 0x0000002c2b089223 */ /* 0x000fe20000010008 */
[----:B------:R-:W-:Y:S01]  /*5cc0*/  @!P1 MOV R12, R9 ;  /* 0x00000009000c9202 */ /* 0x000fe20000000f00 */
[----:B------:R-:W-:Y:S01]  /*5cd0*/  @!P1 IMAD.MOV.U32 R14, RZ, RZ, R11 ;  /* 0x000000ffff0e9224 */ /* 0x000fe200078e000b */
[----:B------:R-:W-:Y:S01]  /*5ce0*/  @!P1 F2FP.PACK_AB R5, R6, R5 ;  /* 0x000000050605923e */ /* 0x000fe200000000ff */
[----:B------:R-:W-:Y:S01]  /*5cf0*/  @!P1 IMAD.MOV.U32 R49, RZ, RZ, R3 ;  /* 0x000000ffff319224 */ /* 0x000fe200078e0003 */
[----:B------:R-:W-:Y:S02]  /*5d00*/  @!P1 F2FP.PACK_AB R7, R8, R7 ;  /* 0x000000070807923e */ /* 0x000fe400000000ff */
[----:B------:R1:W-:Y:S01]  /*5d10*/  ST.E.128 [R54.64], R12 ;  /* 0x0000000c36007985 */ /* 0x0003e2000c101d22 */
[----:B------:R-:W-:Y:S02]  /*5d20*/  @!P1 MOV R50, R5 ;  /* 0x0000000500329202 */ /* 0x000fe40000000f00 */
[----:B------:R-:W-:Y:S05]  /*5d30*/  @!P1 MOV R51, R7 ;  /* 0x0000000700339202 */ /* 0x000fea0000000f00 */
[----:B------:R1:W-:Y:S02]  /*5d40*/  @!P0 ST.E.128 [R74.64], R48 ;  /* 0x000000304a008985 */ /* 0x0003e4000c101d22 */
.L_x_833:
[----:B------:R-:W-:Y:S05]  /*5d50*/  BSYNC B0 ;  /* 0x0000000000007941 */ /* 0x000fea0003800000 */
.L_x_832:
[----:B---3--:R3:W1:Y:S01]  /*5d60*/  SHFL.IDX PT, R5, R87, 0x2, 0x181f ;  /* 0x00581f0057057f89 */ /* 0x00866200000e0000 */
[----:B------:R-:W-:Y:S01]  /*5d70*/  ISETP.GE.OR P0, PT, R145, R89, P5 ;  /* 0x000000599100720c */ /* 0x000fe20002f06670 */
[----:B------:R-:W-:Y:S02]  /*5d80*/  BSSY B0, `(.L_x_834) ;  /* 0x0000078000007945 */ /* 0x000fe40003800000 */
[----:B----4-:R3:W4:Y:S10]  /*5d90*/  SHFL.IDX PT, R4, R88, 0x2, 0x181f ;  /* 0x00581f0058047f89 */ /* 0x01073400000e0000 */
[----:B------:R-:W-:-:S05]  /*5da0*/  @P0 BRA `(.L_x_835) ;  /* 0x0000075000000947 */ /* 0x000fca0003800000 */
[----:B------:R-:W-:Y:S01]  /*5db0*/  SEL R0, R142, R128, !P6 ;  /* 0x000000808e007207 */ /* 0x000fe20007000000 */
[----:B-1----:R-:W1:Y:S01]  /*5dc0*/  LDS.128 R12, [R134+0x4100] ;  /* 0x00410000860c7984 */ /* 0x002e620000000c00 */
[C---:B----4-:R-:W-:Y:S01]  /*5dd0*/  LEA R50, P0, R93.reuse, R4, 0x1 ;  /* 0x000000045d327211 */ /* 0x050fe200078008ff */
[----:B------:R-:W-:Y:S01]  /*5de0*/  @!P1 HADD2.F32 R10, -RZ, R70.H0_H0 ;  /* 0x20000046ff0a9230 */ /* 0x000fe20000004100 */
[----:B------:R-:W-:Y:S01]  /*5df0*/  SHF.R.S32.HI R2, RZ, 0x1f, R0 ;  /* 0x0000001fff027819 */ /* 0x000fe20000011400 */
[--C-:B------:R-:W-:Y:S01]  /*5e00*/  @!P1 HADD2.F32 R23, -RZ, R71.reuse.H1_H1 ;  /* 0x30000047ff179230 */ /* 0x100fe20000004100 */
[----:B------:R-:W-:Y:S02]  /*5e10*/  LEA.HI.X R51, R93, R5, R110, 0x1, P0 ;  /* 0x000000055d337211 */ /* 0x000fe400000f0c6e */
[----:B------:R-:W-:Y:S02]  /*5e20*/  LEA.HI R0, R2, R0, RZ, 0x4 ;  /* 0x0000000002007211 */ /* 0x000fe400078f20ff */
[----:B------:R-:W-:Y:S02]  /*5e30*/  @!P1 SHF.R.U64 R16, R60, 0x10, R61 ;  /* 0x000000103c109819 */ /* 0x000fe4000000123d */
[----:B------:R-:W-:Y:S02]  /*5e40*/  LEA.HI.SX32 R0, R0, R114, 0x1c ;  /* 0x0000007200007211 */ /* 0x000fe400078fe2ff */
[----:B------:R-:W-:Y:S01]  /*5e50*/  @!P1 SHF.R.U32.HI R6, RZ, 0x10, R25 ;  /* 0x00000010ff069819 */ /* 0x000fe20000011619 */
[----:B------:R-:W-:Y:S01]  /*5e60*/  @!P1 HADD2.F32 R16, -RZ, R16.H0_H0 ;  /* 0x20000010ff109230 */ /* 0x000fe20000004100 */
[----:B------:R-:W-:Y:S02]  /*5e70*/  SHF.R.S32.HI R3, RZ, 0x1f, R0 ;  /* 0x0000001fff037819 */ /* 0x000fe40000011400 */
[----:B------:R-:W-:Y:S02]  /*5e80*/  SHF.L.U32 R2, R0, 0x3, RZ ;  /* 0x0000000300027819 */ /* 0x000fe400000006ff */
[----:B------:R-:W-:Y:S02]  /*5e90*/  LEA.HI R0, R3, R0, RZ, 0x3 ;  /* 0x0000000003007211 */ /* 0x000fe400078f18ff */
[----:B------:R-:W-:Y:S02]  /*5ea0*/  ISETP.GE.AND P0, PT, R2, c[0x0][0x1d4], PT ;  /* 0x0000750002007a0c */ /* 0x000fe40003f06270 */
[----:B------:R-:W-:Y:S01]  /*5eb0*/  LOP3.LUT R3, R124, 0x38, R2, 0xf8, !PT ;  /* 0x000000387c037812 */ /* 0x000fe200078ef802 */
[----:B------:R-:W-:Y:S01]  /*5ec0*/  IMAD.SHL.U32 R0, R0, 0x200, RZ ;  /* 0x0000020000007824 */ /* 0x000fe200078e00ff */
[--C-:B------:R-:W-:Y:S02]  /*5ed0*/  @!P1 SHF.R.U32.HI R8, RZ, 0x10, R27.reuse ;  /* 0x00000010ff089819 */ /* 0x100fe4000001161b */
[----:B------:R-:W-:Y:S02]  /*5ee0*/  LOP3.LUT R3, R3, R148, RZ, 0x3c, !PT ;  /* 0x0000009403037212 */ /* 0x000fe400078e3cff */
[----:B------:R-:W-:Y:S02]  /*5ef0*/  LOP3.LUT R0, R0, 0x7ffff000, RZ, 0xc0, !PT ;  /* 0x7ffff00000007812 */ /* 0x000fe400078ec0ff */
[----:B------:R-:W-:Y:S01]  /*5f00*/  @!P1 SHF.R.U64 R9, R26, 0x10, R27 ;  /* 0x000000101a099819 */ /* 0x000fe2000000121b */
[----:B------:R-:W-:Y:S01]  /*5f10*/  @!P1 HADD2.F32 R27, -RZ, R71.H0_H0 ;  /* 0x20000047ff1b9230 */ /* 0x000fe20000004100 */
[----:B------:R-:W-:Y:S01]  /*5f20*/  IADD3 R0, R3, R0, R131 ;  /* 0x0000000003007210 */ /* 0x000fe20007ffe083 */
[----:B------:R-:W-:Y:S01]  /*5f30*/  @!P0 IMAD.WIDE R54, R2, 0x2, R4 ;  /* 0x0000000202368825 */ /* 0x000fe200078e0204 */
[----:B------:R-:W-:Y:S01]  /*5f40*/  @!P1 HADD2.F32 R4, -RZ, R37.H0_H0 ;  /* 0x20000025ff049230 */ /* 0x000fe20000004100 */
[----:B------:R-:W-:Y:S01]  /*5f50*/  @!P1 SHF.R.U32.HI R19, RZ, 0x10, R61 ;  /* 0x00000010ff139819 */ /* 0x000fe2000001163d */
[----:B------:R-:W-:Y:S01]  /*5f60*/  @!P1 HADD2.F32 R9, -RZ, R9.H0_H0 ;  /* 0x20000009ff099230 */ /* 0x000fe20000004100 */
[----:B------:R-:W-:Y:S01]  /*5f70*/  SHF.L.U32 R44, R0, 0x1, RZ ;  /* 0x00000001002c7819 */ /* 0x000fe200000006ff */
[----:B-1----:R-:W-:Y:S01]  /*5f80*/  @!P1 IMAD.MOV.U32 R3, RZ, RZ, R12 ;  /* 0x000000ffff039224 */ /* 0x002fe200078e000c */
[----:B------:R-:W-:Y:S01]  /*5f90*/  @!P1 SHF.R.U64 R0, R24, 0x10, R25 ;  /* 0x0000001018009819 */ /* 0x000fe20000001219 */
[----:B------:R-:W-:Y:S01]  /*5fa0*/  @!P1 HADD2.F32 R19, -RZ, R19.H0_H0 ;  /* 0x20000013ff139230 */ /* 0x000fe20000004100 */
[--C-:B------:R-:W-:Y:S02]  /*5fb0*/  @!P1 SHF.R.U32.HI R22, RZ, 0x10, R63.reuse ;  /* 0x00000010ff169819 */ /* 0x100fe4000001163f */
[----:B------:R-:W1:Y:S01]  /*5fc0*/  LDS.128 R44, [R44+0x4100] ;  /* 0x004100002c2c7984 */ /* 0x000e620000000c00 */
[--C-:B------:R-:W-:Y:S01]  /*5fd0*/  @!P1 HADD2.F32 R5, -RZ, R3.reuse.H0_H0 ;  /* 0x20000003ff059230 */ /* 0x100fe20000004100 */
[----:B------:R-:W-:Y:S01]  /*5fe0*/  @!P1 SHF.R.U64 R25, R62, 0x10, R63 ;  /* 0x000000103e199819 */ /* 0x000fe2000000123f */
        /* <DEDUP_REMOVED lines=40> */
[----:B------:R-:W-:Y:S01]  /*6270*/  @!P1 FMUL.FTZ R10, R26, R7 ;  /* 0x000000071a0a9220 */ /* 0x000fe20000410000 */
[----:B------:R-:W-:Y:S01]  /*6280*/  @!P1 HADD2.F32 R5, -RZ, R5.H1_H1 ;  /* 0x30000005ff059230 */ /* 0x000fe20000004100 */
[----:B------:R-:W-:Y:S02]  /*6290*/  @!P1 FMUL.FTZ R11, R35, R6 ;  /* 0x00000006230b9220 */ /* 0x000fe40000410000 */
[C---:B------:R-:W-:Y:S01]  /*62a0*/  @!P1 FFMA.FTZ R42, R8.reuse, R27, -R10 ;  /* 0x0000001b082a9223 */ /* 0x040fe2000001080a */
[----:B------:R-:W-:Y:S01]  /*62b0*/  @!P1 MOV R10, R46 ;  /* 0x0000002e000a9202 */ /* 0x000fe20000000f00 */
[----:B------:R-:W-:Y:S02]  /*62c0*/  @!P1 FMUL.FTZ R7, R8, R7 ;  /* 0x0000000708079220 */ /* 0x000fe40000410000 */
[C---:B------:R-:W-:Y:S02]  /*62d0*/  @!P1 FMUL.FTZ R8, R5.reuse, R6 ;  /* 0x0000000605089220 */ /* 0x040fe40000410000 */
[----:B------:R-:W-:Y:S01]  /*62e0*/  @!P1 IMAD.MOV.U32 R6, RZ, RZ, R14 ;  /* 0x000000ffff069224 */ /* 0x000fe200078e000e */
[----:B------:R-:W-:Y:S01]  /*62f0*/  @!P1 HADD2.F32 R22, -RZ, R10.H0_H0 ;  /* 0x2000000aff169230 */ /* 0x000fe20000004100 */
[----:B------:R-:W-:Y:S01]  /*6300*/  @!P1 FFMA.FTZ R41, R5, R36, -R11 ;  /* 0x0000002405299223 */ /* 0x000fe2000001080b */
[----:B------:R-:W-:Y:S01]  /*6310*/  @!P1 HADD2.F32 R5, -RZ, R38.H1_H1 ;  /* 0x30000026ff059230 */ /* 0x000fe20000004100 */
[----:B------:R-:W-:Y:S01]  /*6320*/  @!P1 FFMA.FTZ R4, R18, R19, R4 ;  /* 0x0000001312049223 */ /* 0x000fe20000010004 */
[----:B------:R-:W-:Y:S02]  /*6330*/  @!P1 HADD2.F32 R24, -RZ, R10.H1_H1 ;  /* 0x3000000aff189230 */ /* 0x000fe40000004100 */
[----:B------:R-:W-:Y:S01]  /*6340*/  @!P1 F2FP.PACK_AB R16, R41, R42 ;  /* 0x0000002a2910923e */ /* 0x000fe200000000ff */
[--C-:B------:R-:W-:Y:S01]  /*6350*/  @!P1 HADD2.F32 R11, -RZ, R6.reuse.H0_H0 ;  /* 0x20000006ff0b9230 */ /* 0x100fe20000004100 */
[----:B------:R-:W-:Y:S01]  /*6360*/  @!P1 F2FP.PACK_AB R3, R4, R3 ;  /* 0x000000030403923e */ /* 0x000fe200000000ff */
[----:B------:R-:W-:Y:S01]  /*6370*/  @!P1 FMUL.FTZ R37, R24, R9 ;  /* 0x0000000918259220 */ /* 0x000fe20000410000 */
[----:B------:R-:W-:Y:S01]  /*6380*/  @!P1 HADD2.F32 R10, -RZ, R6.H1_H1 ;  /* 0x30000006ff0a9230 */ /* 0x000fe20000004100 */
[-C--:B------:R-:W-:Y:S01]  /*6390*/  @!P1 FMUL.FTZ R6, R22, R5.reuse ;  /* 0x0000000516069220 */ /* 0x080fe20000410000 */
[----:B------:R-:W-:Y:S01]  /*63a0*/  @!P1 MOV R15, R16 ;  /* 0x00000010000f9202 */ /* 0x000fe20000000f00 */
        /* <DEDUP_REMOVED lines=21> */
.L_x_835:
[----:B------:R-:W-:Y:S05]  /*6500*/  BSYNC B0 ;  /* 0x0000000000007941 */ /* 0x000fea0003800000 */
.L_x_834:
[----:B------:R2:W3:Y:S01]  /*6510*/  SHFL.IDX PT, R43, R87, 0x3, 0x181f ;  /* 0x00781f00572b7f89 */ /* 0x0004e200000e0000 */
[----:B------:R-:W-:Y:S03]  /*6520*/  ISETP.GE.OR P0, PT, R144, R89, P5 ;  /* 0x000000599000720c */ /* 0x000fe60002f06670 */
[----:B------:R2:W4:Y:S10]  /*6530*/  SHFL.IDX PT, R42, R88, 0x3, 0x181f ;  /* 0x00781f00582a7f89 */ /* 0x00053400000e0000 */
[----:B------:R-:W-:-:S05]  /*6540*/  @P0 BRA `(.L_x_827) ;  /* 0x00000ba000000947 */ /* 0x000fca0003800000 */
[----:B------:R-:W-:Y:S01]  /*6550*/  SEL R0, R142, R128, !P6 ;  /* 0x000000808e007207 */ /* 0x000fe20007000000 */
[----:B------:R-:W5:Y:S01]  /*6560*/  LDS.128 R16, [R133+0x4100] ;  /* 0x0041000085107984 */ /* 0x000f620000000c00 */
[C---:B-1--4-:R-:W-:Y:S01]  /*6570*/  LEA R50, P0, R93.reuse, R42, 0x1 ;  /* 0x0000002a5d327211 */ /* 0x052fe200078008ff */
[--C-:B------:R-:W-:Y:S01]  /*6580*/  @!P1 HADD2.F32 R24, -RZ, R72.reuse.H0_H0 ;  /* 0x20000048ff189230 */ /* 0x100fe20000004100 */
[----:B------:R-:W-:Y:S01]  /*6590*/  SHF.R.S32.HI R2, RZ, 0x1f, R0 ;  /* 0x0000001fff027819 */ /* 0x000fe20000011400 */
[----:B------:R-:W-:Y:S01]  /*65a0*/  @!P1 HADD2.F32 R14, -RZ, R72.H1_H1 ;  /* 0x30000048ff0e9230 */ /* 0x000fe20000004100 */
[----:B---3--:R-:W-:Y:S01]  /*65b0*/  LEA.HI.X R51, R93, R43, R110, 0x1, P0 ;  /* 0x0000002b5d337211 */ /* 0x008fe200000f0c6e */
[----:B------:R-:W-:Y:S01]  /*65c0*/  @!P1 HADD2.F32 R35, -RZ, R73.H0_H0 ;  /* 0x20000049ff239230 */ /* 0x000fe20000004100 */
[----:B------:R-:W-:Y:S01]  /*65d0*/  LEA.HI R0, R2, R0, RZ, 0x4 ;  /* 0x0000000002007211 */ /* 0x000fe200078f20ff */
[----:B------:R-:W-:Y:S01]  /*65e0*/  @!P1 HADD2.F32 R3, -RZ, R39.H0_H0 ;  /* 0x20000027ff039230 */ /* 0x000fe20000004100 */
[----:B------:R-:W-:Y:S01]  /*65f0*/  @!P1 SHF.R.U64 R9, R28, 0x10, R29 ;  /* 0x000000101c099819 */ /* 0x000fe2000000121d */
[----:B------:R-:W-:Y:S01]  /*6600*/  @!P1 HADD2.F32 R28, -RZ, R73.H1_H1 ;  /* 0x30000049ff1c9230 */ /* 0x000fe20000004100 */
[----:B------:R-:W-:Y:S02]  /*6610*/  LEA.HI.SX32 R0, R0, R114, 0x1c ;  /* 0x0000007200007211 */ /* 0x000fe400078fe2ff */
[----:B------:R-:W-:Y:S02]  /*6620*/  @!P1 SHF.R.U32.HI R10, RZ, 0x10, R31 ;  /* 0x00000010ff0a9819 */ /* 0x000fe4000001161f */
[----:B------:R-:W-:Y:S02]  /*6630*/  SHF.R.S32.HI R2, RZ, 0x1f, R0 ;  /* 0x0000001fff027819 */ /* 0x000fe40000011400 */
[----:B------:R-:W-:Y:S02]  /*6640*/  SHF.L.U32 R41, R0, 0x3, RZ ;  /* 0x0000000300297819 */ /* 0x000fe400000006ff */
[----:B------:R-:W-:Y:S02]  /*6650*/  LEA.HI R0, R2, R0, RZ, 0x3 ;  /* 0x0000000002007211 */ /* 0x000fe400078f18ff */
[----:B------:R-:W-:Y:S02]  /*6660*/  LOP3.LUT R2, R121, 0x38, R41, 0xf8, !PT ;  /* 0x0000003879027812 */ /* 0x000fe400078ef829 */
[----:B------:R-:W-:Y:S01]  /*6670*/  @!P1 SHF.R.U64 R11, R30, 0x10, R31 ;  /* 0x000000101e0b9819 */ /* 0x000fe2000000121f */
[----:B------:R-:W-:Y:S01]  /*6680*/  IMAD.SHL.U32 R0, R0, 0x200, RZ ;  /* 0x0000020000007824 */ /* 0x000fe200078e00ff */
[----:B------:R-:W-:Y:S02]  /*6690*/  LOP3.LUT R2, R2, R147, RZ, 0x3c, !PT ;  /* 0x0000009302027212 */ /* 0x000fe400078e3cff */
[----:B------:R-:W-:Y:S02]  /*66a0*/  @!P1 SHF.R.U32.HI R5, RZ, 0x10, R29 ;  /* 0x00000010ff059819 */ /* 0x000fe4000001161d */
[----:B------:R-:W-:Y:S02]  /*66b0*/  LOP3.LUT R0, R0, 0x7ffff000, RZ, 0xc0, !PT ;  /* 0x7ffff00000007812 */ /* 0x000fe400078ec0ff */
[--C-:B------:R-:W-:Y:S02]  /*66c0*/  @!P1 SHF.R.U32.HI R7, RZ, 0x10, R65.reuse ;  /* 0x00000010ff079819 */ /* 0x100fe40000011641 */
[----:B------:R-:W-:Y:S02]  /*66d0*/  IADD3 R0, R2, R0, R130 ;  /* 0x0000000002007210 */ /* 0x000fe40007ffe082 */
[----:B------:R-:W-:Y:S01]  /*66e0*/  @!P1 SHF.R.U64 R22, R64, 0x10, R65 ;  /* 0x0000001040169819 */ /* 0x000fe20000001241 */
[----:B------:R-:W-:Y:S01]  /*66f0*/  @!P1 HADD2.F32 R26, -RZ, R7.H0_H0 ;  /* 0x20000007ff1a9230 */ /* 0x000fe20000004100 */
[----:B------:R-:W-:Y:S02]  /*6700*/  SHF.L.U32 R44, R0, 0x1, RZ ;  /* 0x00000001002c7819 */ /* 0x000fe400000006ff */
[--C-:B------:R-:W-:Y:S01]  /*6710*/  @!P1 SHF.R.U64 R30, R66, 0x10, R67.reuse ;  /* 0x00000010421e9819 */ /* 0x100fe20000001243 */
[----:B------:R-:W-:Y:S01]  /*6720*/  @!P1 HADD2.F32 R22, -RZ, R22.H0_H0 ;  /* 0x20000016ff169230 */ /* 0x000fe20000004100 */
[----:B-----5:R-:W-:Y:S02]  /*6730*/  @!P1 MOV R4, R17 ;  /* 0x0000001100049202 */ /* 0x020fe40000000f00 */
[----:B------:R-:W1:Y:S01]  /*6740*/  LDS.128 R44, [R44+0x4100] ;  /* 0x004100002c2c7984 */ /* 0x000e620000000c00 */
[----:B------:R-:W-:Y:S01]  /*6750*/  @!P1 MOV R8, R16 ;  /* 0x0000001000089202 */ /* 0x000fe20000000f00 */
        /* <DEDUP_REMOVED lines=10> */
[----:B------:R-:W-:Y:S02]  /*6800*/  @!P1 HADD2.F32 R25, -RZ, R6.H1_H1 ;  /* 0x30000006ff199230 */ /* 0x000fe40000004100 */
[----:B------:R-:W-:Y:S01]  /*6810*/  @!P1 HADD2.F32 R6, -RZ, R8.H0_H0 ;  /* 0x20000008ff069230 */ /* 0x000fe20000004100 */
[-C--:B------:R-:W-:Y:S01]  /*6820*/  @!P1 FMUL.FTZ R2, R23, R3.reuse ;  /* 0x0000000317029220 */ /* 0x080fe20000410000 */
[----:B------:R-:W-:Y:S01]  /*6830*/  @!P1 HADD2.F32 R13, -RZ, R12.H0_H0 ;  /* 0x2000000cff0d9230 */ /* 0x000fe20000004100 */
[C---:B------:R-:W-:Y:S01]  /*6840*/  @!P1 FMUL.FTZ R3, R0.reuse, R3 ;  /* 0x0000000300039220 */ /* 0x040fe20000410000 */
[----:B------:R-:W-:Y:S01]  /*6850*/  @!P1 HADD2.F32 R31, -RZ, R36.H0_H0 ;  /* 0x20000024ff1f9230 */ /* 0x000fe20000004100 */
[----:B------:R-:W-:Y:S01]  /*6860*/  @!P1 FFMA.FTZ R54, R0, R24, -R2 ;  /* 0x0000001800369223 */ /* 0x000fe20000010802 */
[----:B------:R-:W-:Y:S02]  /*6870*/  @!P1 HADD2.F32 R0, -RZ, R5.H0_H0 ;  /* 0x20000005ff009230 */ /* 0x000fe40000004100 */
[----:B------:R-:W-:Y:S02]  /*6880*/  @!P1 HADD2.F32 R2, -RZ, R39.H1_H1 ;  /* 0x30000027ff029230 */ /* 0x000fe40000004100 */
[----:B------:R-:W-:Y:S01]  /*6890*/  @!P1 HADD2.F32 R5, -RZ, R4.H1_H1 ;  /* 0x30000004ff059230 */ /* 0x000fe20000004100 */
[----:B------:R-:W-:Y:S01]  /*68a0*/  @!P1 FMUL.FTZ R7, R25, R0 ;  /* 0x0000000019079220 */ /* 0x000fe20000410000 */
[----:B------:R-:W-:Y:S01]  /*68b0*/  @!P1 HADD2.F32 R36, -RZ, R36.H1_H1 ;  /* 0x30000024ff249230 */ /* 0x000fe20000004100 */
[----:B------:R-:W-:Y:S01]  /*68c0*/  @!P1 FMUL.FTZ R15, R13, R2 ;  /* 0x000000020d0f9220 */ /* 0x000fe20000410000 */
[--C-:B------:R-:W-:Y:S01]  /*68d0*/  @!P1 HADD2.F32 R27, -RZ, R29.reuse.H0_H0 ;  /* 0x2000001dff1b9230 */ /* 0x100fe20000004100 */
[C---:B------:R-:W-:Y:S01]  /*68e0*/  @!P1 FMUL.FTZ R4, R5.reuse, R0 ;  /* 0x0000000005049220 */ /* 0x040fe20000410000 */
[----:B------:R-:W-:Y:S01]  /*68f0*/  @!P1 HADD2.F32 R29, -RZ, R29.H1_H1 ;  /* 0x3000001dff1d9230 */ /* 0x000fe20000004100 */
[C---:B------:R-:W-:Y:S01]  /*6900*/  @!P1 FMUL.FTZ R0, R6.reuse, R2 ;  /* 0x0000000206009220 */ /* 0x040fe20000410000 */
[----:B------:R-:W-:Y:S01]  /*6910*/  @!P1 HADD2.F32 R2, -RZ, R9.H0_H0 ;  /* 0x20000009ff029230 */ /* 0x000fe20000004100 */
[----:B------:R-:W-:Y:S01]  /*6920*/  @!P1 FFMA.FTZ R53, R5, R26, -R7 ;  /* 0x0000001a05359223 */ /* 0x000fe20000010807 */
[----:B------:R-:W-:Y:S01]  /*6930*/  @!P1 MOV R9, R19 ;  /* 0x0000001300099202 */ /* 0x000fe20000000f00 */
[-C--:B------:R-:W-:Y:S01]  /*6940*/  @!P1 FFMA.FTZ R52, R6, R14.reuse, -R15 ;  /* 0x0000000e06349223 */ /* 0x080fe2000001080f */
[----:B------:R-:W-:Y:S01]  /*6950*/  @!P1 HADD2.F32 R7, -RZ, R40.H0_H0 ;  /* 0x20000028ff079230 */ /* 0x000fe20000004100 */
[----:B------:R-:W-:Y:S01]  /*6960*/  @!P1 FFMA.FTZ R0, R13, R14, R0 ;  /* 0x0000000e0d009223 */ /* 0x000fe20000010000 */
[----:B------:R-:W-:Y:S02]  /*6970*/  @!P1 HADD2.F32 R15, -RZ, R12.H1_H1 ;  /* 0x3000000cff0f9230 */ /* 0x000fe40000004100 */
[--C-:B------:R-:W-:Y:S02]  /*6980*/  @!P1 HADD2.F32 R6, -RZ, R9.reuse.H0_H0 ;  /* 0x20000009ff069230 */ /* 0x100fe40000004100 */
[----:B------:R-:W-:Y:S01]  /*6990*/  @!P1 HADD2.F32 R5, -RZ, R8.H1_H1 ;  /* 0x30000008ff059230 */ /* 0x000fe20000004100 */
[-C--:B------:R-:W-:Y:S01]  /*69a0*/  @!P1 FMUL.FTZ R8, R31, R7.reuse ;  /* 0x000000071f089220 */ /* 0x080fe20000410000 */
[----:B------:R-:W-:Y:S01]  /*69b0*/  @!P1 HADD2.F32 R9, -RZ, R9.H1_H1 ;  /* 0x30000009ff099230 */ /* 0x000fe20000004100 */
[-C--:B------:R-:W-:Y:S02]  /*69c0*/  @!P1 FMUL.FTZ R12, R15, R2.reuse ;  /* 0x000000020f0c9220 */ /* 0x080fe40000410000 */
[C---:B------:R-:W-:Y:S02]  /*69d0*/  @!P1 FMUL.FTZ R7, R6.reuse, R7 ;  /* 0x0000000706079220 */ /* 0x040fe40000410000 */
[----:B------:R-:W-:Y:S01]  /*69e0*/  @!P1 FFMA.FTZ R48, R6, R35, -R8 ;  /* 0x0000002306309223 */ /* 0x000fe20000010808 */
[----:B------:R-:W-:Y:S01]  /*69f0*/  @!P1 HADD2.F32 R8, -RZ, R11.H0_H0 ;  /* 0x2000000bff089230 */ /* 0x000fe20000004100 */
[----:B------:R-:W-:Y:S02]  /*6a00*/  @!P1 IMAD.MOV.U32 R6, RZ, RZ, R18 ;  /* 0x000000ffff069224 */ /* 0x000fe400078e0012 */
[C---:B------:R-:W-:Y:S02]  /*6a10*/  @!P1 FMUL.FTZ R2, R5.reuse, R2 ;  /* 0x0000000205029220 */ /* 0x040fe40000410000 */
[----:B------:R-:W-:Y:S01]  /*6a20*/  @!P1 FFMA.FTZ R49, R5, R22, -R12 ;  /* 0x0000001605319223 */ /* 0x000fe2000001080c */
[----:B------:R-:W-:Y:S01]  /*6a30*/  @!P1 HADD2.F32 R5, -RZ, R40.H1_H1 ;  /* 0x30000028ff059230 */ /* 0x000fe20000004100 */
        /* <DEDUP_REMOVED lines=8> */
[----:B------:R-:W-:Y:S02]  /*6ac0*/  @!P1 FMUL.FTZ R38, R36, R12 ;  /* 0x0000000c24269220 */ /* 0x000fe40000410000 */
[----:B------:R-:W-:Y:S01]  /*6ad0*/  @!P1 FFMA.FTZ R40, R11, R28, -R6 ;  /* 0x0000001c0b289223 */ /* 0x000fe20000010806 */
[----:B------:R-:W-:Y:S01]  /*6ae0*/  @!P1 MOV R44, R0 ;  /* 0x00000000002c9202 */ /* 0x000fe20000000f00 */
[C---:B------:R-:W-:Y:S02]  /*6af0*/  @!P1 FFMA.FTZ R39, R10.reuse, R30, -R39 ;  /* 0x0000001e0a279223 */ /* 0x040fe40000010827 */
[----:B------:R-:W-:Y:S02]  /*6b00*/  @!P1 FFMA.FTZ R38, R9, R37, -R38 ;  /* 0x0000002509269223 */ /* 0x000fe40000010826 */
[----:B------:R-:W-:Y:S01]  /*6b10*/  @!P1 FMUL.FTZ R5, R11, R5 ;  /* 0x000000050b059220 */ /* 0x000fe20000410000 */
[----:B------:R-:W-:Y:S01]  /*6b20*/  @!P1 F2FP.PACK_AB R11, R49, R52 ;  /* 0x00000034310b923e */ /* 0x000fe200000000ff */
[----:B------:R-:W-:Y:S01]  /*6b30*/  @!P1 FMUL.FTZ R6, R10, R8 ;  /* 0x000000080a069220 */ /* 0x000fe20000410000 */
[----:B------:R-:W-:Y:S01]  /*6b40*/  @!P1 F2FP.PACK_AB R10, R38, R48 ;  /* 0x00000030260a923e */ /* 0x000fe200000000ff */
[----:B------:R-:W-:Y:S01]  /*6b50*/  @!P1 FMUL.FTZ R8, R9, R12 ;  /* 0x0000000c09089220 */ /* 0x000fe20000410000 */
[----:B------:R-:W-:Y:S01]  /*6b60*/  @!P1 F2FP.PACK_AB R9, R39, R40 ;  /* 0x000000282709923e */ /* 0x000fe200000000ff */
[----:B------:R-:W-:Y:S01]  /*6b70*/  @!P1 IMAD.MOV.U32 R16, RZ, RZ, R11 ;  /* 0x000000ffff109224 */ /* 0x000fe200078e000b */
[----:B------:R-:W-:Y:S01]  /*6b80*/  @!P1 F2FP.PACK_AB R12, R53, R54 ;  /* 0x00000036350c923e */ /* 0x000fe200000000ff */
[----:B------:R-:W-:Y:S01]  /*6b90*/  @!P1 FFMA.FTZ R4, R25, R26, R4 ;  /* 0x0000001a19049223 */ /* 0x000fe20000010004 */
[----:B------:R-:W-:Y:S01]  /*6ba0*/  @!P1 MOV R19, R10 ;  /* 0x0000000a00139202 */ /* 0x000fe20000000f00 */
[----:B------:R-:W-:Y:S01]  /*6bb0*/  @!P1 IMAD.MOV.U32 R18, RZ, RZ, R9 ;  /* 0x000000ffff129224 */ /* 0x000fe200078e0009 */
[----:B------:R-:W-:Y:S01]  /*6bc0*/  @!P1 MOV R17, R12 ;  /* 0x0000000c00119202 */ /* 0x000fe20000000f00 */
[----:B------:R-:W-:Y:S01]  /*6bd0*/  @!P1 FFMA.FTZ R5, R27, R28, R5 ;  /* 0x0000001c1b059223 */ /* 0x000fe20000010005 */
        /* <DEDUP_REMOVED lines=15> */
.L_x_805:
[----:B------:R1:W3:Y:S01]  /*6cd0*/  SHFL.IDX PT, R3, R87, RZ, 0x181f ;  /* 0x00181fff57037589 */ /* 0x0002e200000e0000 */
[----:B------:R-:W-:Y:S01]  /*6ce0*/  IADD3 R0, -R97, UR21, RZ ;  /* 0x0000001561007c10 */ /* 0x000fe2000fffe1ff */
[----:B------:R-:W-:Y:S02]  /*6cf0*/  BSSY B0, `(.L_x_836) ;  /* 0x0000011000007945 */ /* 0x000fe40003800000 */
[----:B------:R1:W4:Y:S01]  /*6d00*/  SHFL.IDX PT, R2, R88, RZ, 0x181f ;  /* 0x00181fff58027589 */ /* 0x00032200000e0000 */
[----:B------:R-:W-:Y:S05]  /*6d10*/  IMNMX R89, R0, 0x40, PT ;  /* 0x0000004000597817 */ /* 0x000fea0003800200 */
[----:B------:R-:W-:Y:S05]  /*6d20*/  IMAD.IADD R12, R89, 0x1, -R95 ;  /* 0x00000001590c7824 */ /* 0x000fea00078e0a5f */
[----:B------:R-:W-:Y:S11]  /*6d30*/  ISETP.GE.AND P0, PT, R12, 0x1, PT ;  /* 0x000000010c00780c */ /* 0x000ff60003f06270 */
[----:B------:R-:W-:Y:S02]  /*6d40*/  @!UPT UIADD3 URZ, URZ, URZ, URZ ;  /* 0x0000003f3f3ff290 */ /* 0x000fe4000fffe03f */
[----:B------:R-:W-:-:S05]  /*6d50*/  @!P0 BRA `(.L_x_837) ;  /* 0x000000a000008947 */ /* 0x000fca0003800000 */
[----:B-1-34-:R-:W1:Y:S01]  /*6d60*/  @!P5 LDS.128 R8, [R77+0x4100] ;  /* 0x004100004d08d984 */ /* 0x01ae620000000c00 */
        /* <DEDUP_REMOVED lines=9> */
.L_x_837:
[----:B-1-34-:R-:W-:Y:S05]  /*6e00*/  BSYNC B0 ;  /* 0x0000000000007941 */ /* 0x01afea0003800000 */
.L_x_836:
[----:B------:R1:W3:Y:S01]  /*6e10*/  SHFL.IDX PT, R0, R87, 0x1, 0x181f ;  /* 0x00381f0057007f89 */ /* 0x0002e200000e0000 */
[----:B------:R-:W-:Y:S01]  /*6e20*/  ISETP.GE.AND P0, PT, R12, 0x11, PT ;  /* 0x000000110c00780c */ /* 0x000fe20003f06270 */
[----:B------:R-:W-:Y:S02]  /*6e30*/  BSSY B0, `(.L_x_838) ;  /* 0x000000d000007945 */ /* 0x000fe40003800000 */
[----:B------:R1:W4:Y:S10]  /*6e40*/  SHFL.IDX PT, R2, R88, 0x1, 0x181f ;  /* 0x00381f0058027f89 */ /* 0x00033400000e0000 */
[----:B------:R-:W-:-:S05]  /*6e50*/  @!P0 BRA `(.L_x_839) ;  /* 0x000000a000008947 */ /* 0x000fca0003800000 */
[----:B------:R-:W5:Y:S01]  /*6e60*/  @!P5 LDS.128 R8, [R77+0x4900] ;  /* 0x004900004d08d984 */ /* 0x000f620000000c00 */
[C---:B----4-:R-:W-:Y:S04]  /*6e70*/  @!P5 LEA R4, P0, R20.reuse, R2, 0x1 ;  /* 0x000000021404d211 */ /* 0x050fe800078008ff */
[----:B---3--:R-:W-:Y:S02]  /*6e80*/  @!P5 LEA.HI.X R5, R20, R0, R21, 0x1, P0 ;  /* 0x000000001405d211 */ /* 0x008fe400000f0c15 */
[----:B------:R-:W-:Y:S11]  /*6e90*/  ISETP.GE.AND P0, PT, R91, c[0x0][0x1d4], PT ;  /* 0x000075005b007a0c */ /* 0x000ff60003f06270 */
[----:B------:R-:W-:Y:S02]  /*6ea0*/  @!UPT UIADD3 URZ, URZ, URZ, URZ ;  /* 0x0000003f3f3ff290 */ /* 0x000fe4000fffe03f */
[C---:B------:R-:W-:Y:S04]  /*6eb0*/  @!P0 LEA R2, P1, R82.reuse, R2, 0x1 ;  /* 0x0000000252028211 */ /* 0x040fe800078208ff */
[----:B------:R-:W-:Y:S01]  /*6ec0*/  @!P0 LEA.HI.X R3, R82, R0, R92, 0x1, P1 ;  /* 0x0000000052038211 */ /* 0x000fe200008f0c5c */
[----:B-----5:R-:W-:Y:S04]  /*6ed0*/  @!P5 ST.E.128 [R4.64], R8 ;  /* 0x000000080400d985 */ /* 0x020fe8000c101d22 */
[----:B------:R-:W3:Y:S04]  /*6ee0*/  @!P0 LDS.128 R4, [R77+0x6900] ;  /* 0x006900004d048984 */ /* 0x000ee80000000c00 */
[----:B---3--:R3:W-:Y:S02]  /*6ef0*/  @!P0 ST.E.128 [R2.64], R4 ;  /* 0x0000000402008985 */ /* 0x0087e4000c101d22 */
.L_x_839:
[----:B------:R-:W-:Y:S05]  /*6f00*/  BSYNC B0 ;  /* 0x0000000000007941 */ /* 0x000fea0003800000 */
.L_x_838:
[----:B---3--:R3:W1:Y:S01]  /*6f10*/  SHFL.IDX PT, R0, R87, 0x2, 0x181f ;  /* 0x00581f0057007f89 */ /* 0x00866200000e0000 */
[----:B------:R-:W-:Y:S01]  /*6f20*/  ISETP.GE.AND P0, PT, R12, 0x21, PT ;  /* 0x000000210c00780c */ /* 0x000fe20003f06270 */
[----:B------:R-:W-:Y:S02]  /*6f30*/  BSSY B0, `(.L_x_840) ;  /* 0x000000d000007945 */ /* 0x000fe40003800000 */
[----:B----4-:R3:W4:Y:S10]  /*6f40*/  SHFL.IDX PT, R2, R88, 0x2, 0x181f ;  /* 0x00581f0058027f89 */ /* 0x01073400000e0000 */
[----:B------:R-:W-:-:S05]  /*6f50*/  @!P0 BRA `(.L_x_841) ;  /* 0x000000a000008947 */ /* 0x000fca0003800000 */
[----:B------:R-:W5:Y:S01]  /*6f60*/  @!P5 LDS.128 R8, [R77+0x5100] ;  /* 0x005100004d08d984 */ /* 0x000f620000000c00 */
[C---:B----4-:R-:W-:Y:S04]  /*6f70*/  @!P5 LEA R4, P0, R20.reuse, R2, 0x1 ;  /* 0x000000021404d211 */ /* 0x050fe800078008ff */
[----:B-1----:R-:W-:Y:S02]  /*6f80*/  @!P5 LEA.HI.X R5, R20, R0, R21, 0x1, P0 ;  /* 0x000000001405d211 */ /* 0x002fe400000f0c15 */
[----:B------:R-:W-:Y:S11]  /*6f90*/  ISETP.GE.AND P0, PT, R91, c[0x0][0x1d4], PT ;  /* 0x000075005b007a0c */ /* 0x000ff60003f06270 */
[----:B------:R-:W-:Y:S02]  /*6fa0*/  @!UPT UIADD3 URZ, URZ, URZ, URZ ;  /* 0x0000003f3f3ff290 */ /* 0x000fe4000fffe03f */
[C---:B------:R-:W-:Y:S04]  /*6fb0*/  @!P0 LEA R2, P1, R82.reuse, R2, 0x1 ;  /* 0x0000000252028211 */ /* 0x040fe800078208ff */
[----:B------:R-:W-:Y:S01]  /*6fc0*/  @!P0 LEA.HI.X R3, R82, R0, R92, 0x1, P1 ;  /* 0x0000000052038211 */ /* 0x000fe200008f0c5c */
[----:B-----5:R-:W-:Y:S04]  /*6fd0*/  @!P5 ST.E.128 [R4.64], R8 ;  /* 0x000000080400d985 */ /* 0x020fe8000c101d22 */
[----:B------:R-:W1:Y:S04]  /*6fe0*/  @!P0 LDS.128 R4, [R77+0x7100] ;  /* 0x007100004d048984 */ /* 0x000e680000000c00 */
[----:B-1----:R1:W-:Y:S02]  /*6ff0*/  @!P0 ST.E.128 [R2.64], R4 ;  /* 0x0000000402008985 */ /* 0x0023e4000c101d22 */
.L_x_841:
[----:B------:R-:W-:Y:S05]  /*7000*/  BSYNC B0 ;  /* 0x0000000000007941 */ /* 0x000fea0003800000 */
.L_x_840:
[----:B-1----:R1:W3:Y:S01]  /*7010*/  SHFL.IDX PT, R0, R87, 0x3, 0x181f ;  /* 0x00781f0057007f89 */ /* 0x0022e200000e0000 */
[----:B------:R-:W-:Y:S03]  /*7020*/  ISETP.GE.AND P0, PT, R12, 0x31, PT ;  /* 0x000000310c00780c */ /* 0x000fe60003f06270 */
[----:B----4-:R1:W4:Y:S10]  /*7030*/  SHFL.IDX PT, R2, R88, 0x3, 0x181f ;  /* 0x00781f0058027f89 */ /* 0x01033400000e0000 */
        /* <DEDUP_REMOVED lines=11> */
.L_x_827:
[----:B------:R-:W-:Y:S05]  /*70f0*/  BSYNC B2 ;  /* 0x0000000000027941 */ /* 0x000fea0003800000 */
.L_x_804:
[----:B---3--:R-:W-:Y:S01]  /*7100*/  IMAD.IADD R0, R138, 0x1, -R97 ;  /* 0x000000018a007824 */ /* 0x008fe200078e0a61 */
[----:B----4-:R-:W-:Y:S01]  /*7110*/  LEA R2, P0, R90, R118, 0x6 ;  /* 0x000000765a027211 */ /* 0x010fe200078030ff */
[----:B------:R-:W-:Y:S01]  /*7120*/  BSSY B0, `(.L_x_842) ;  /* 0x0000058000007945 */ /* 0x000fe20003800000 */
[----:B------:R-:W-:Y:S02]  /*7130*/  ISETP.NE.AND P6, PT, R140, RZ, PT ;  /* 0x000000ff8c00720c */ /* 0x000fe40003fc5270 */
[C---:B------:R-:W-:Y:S02]  /*7140*/  ISETP.GE.AND P2, PT, R0.reuse, 0x11, PT ;  /* 0x000000110000780c */ /* 0x040fe40003f46270 */
[----:B------:R-:W-:Y:S02]  /*7150*/  ISETP.GE.AND P1, PT, R0, 0x21, PT ;  /* 0x000000210000780c */ /* 0x000fe40003f26270 */
[----:B------:R-:W-:Y:S09]  /*7160*/  LEA.HI.X.SX32 R3, R90, R119, 0x6, P0 ;  /* 0x000000775a037211 */ /* 0x000ff200000f36ff */
[C---:B------:R-:W-:Y:S05]  /*7170*/  @P2 IADD3 R6, P0, R2.reuse, 0x10, RZ ;  /* 0x0000001002062810 */ /* 0x040fea0007f1e0ff */
[--C-:B------:R-:W-:Y:S01]  /*7180*/  @P2 IMAD.X R7, RZ, RZ, R3.reuse, P0 ;  /* 0x000000ffff072224 */ /* 0x100fe200000e0603 */
[----:B------:R-:W-:Y:S04]  /*7190*/  @P1 IADD3 R8, P0, R2, 0x20, RZ ;  /* 0x0000002002081810 */ /* 0x000fe80007f1e0ff */
[----:B-1----:R-:W-:Y:S02]  /*71a0*/  @P1 IADD3.X R12, RZ, R3, RZ, P0, !PT ;  /* 0x00000003ff0c1210 */ /* 0x002fe400007fe4ff */
[----:B------:R-:W-:Y:S11]  /*71b0*/  ISETP.GE.AND P0, PT, R0, 0x31, PT ;  /* 0x000000310000780c */ /* 0x000ff60003f06270 */
[----:B------:R-:W-:Y:S02]  /*71c0*/  @!UPT UIADD3 URZ, URZ, URZ, URZ ;  /* 0x0000003f3f3ff290 */ /* 0x000fe4000fffe03f */
[----:B------:R-:W-:Y:S05]  /*71d0*/  @P0 IADD3 R9, P3, R2, 0x30, RZ ;  /* 0x0000003002090810 */ /* 0x000fea0007f7e0ff */
[----:B------:R-:W-:Y:S01]  /*71e0*/  @P0 IMAD.X R13, RZ, RZ, R3, P3 ;  /* 0x000000ffff0d0224 */ /* 0x000fe200018e0603 */
[----:B------:R-:W-:Y:S11]  /*71f0*/  ISETP.GE.AND P3, PT, R0, 0x1, PT ;  /* 0x000000010000780c */ /* 0x000ff60003f66270 */
[----:B------:R-:W-:Y:S02]  /*7200*/  @!UPT UIADD3 URZ, URZ, URZ, URZ ;  /* 0x0000003f3f3ff290 */ /* 0x000fe4000fffe03f */
[----:B------:R-:W-:Y:S01]  /*7210*/  @P3 IMAD R0, R3, c[0x0][0x258], RZ ;  /* 0x0000960003003a24 */ /* 0x000fe200078e02ff */
[-C--:B------:R-:W-:Y:S01]  /*7220*/  @P3 MOV R5, R108.reuse ;  /* 0x0000006c00053202 */ /* 0x080fe20000000f00 */
[----:B------:R-:W-:Y:S01]  /*7230*/  @P3 IMAD.MOV.U32 R4, RZ, RZ, R98 ;  /* 0x000000ffff043224 */ /* 0x000fe200078e0062 */
[-C--:B------:R-:W-:Y:S03]  /*7240*/  @P2 MOV R3, R108.reuse ;  /* 0x0000006c00032202 */ /* 0x080fe60000000f00 */
[C---:B------:R-:W-:Y:S04]  /*7250*/  @P3 IMAD.WIDE.U32 R4, R2.reuse, c[0x0][0x258], R4 ;  /* 0x0000960002043a25 */ /* 0x040fe800078e0004 */
[----:B------:R-:W-:Y:S01]  /*7260*/  @P3 IMAD R2, R2, c[0x0][0x25c], R0 ;  /* 0x0000970002023a24 */ /* 0x000fe200078e0200 */
[----:B------:R-:W-:Y:S01]  /*7270*/  @P3 LEA R10, P4, R4, c[0x0][0x250], 0x1 ;  /* 0x00009400040a3a11 */ /* 0x000fe200078808ff */
[----:B------:R-:W-:Y:S02]  /*7280*/  @P2 IMAD R0, R7, c[0x0][0x258], RZ ;  /* 0x0000960007002a24 */ /* 0x000fe400078e02ff */
[----:B------:R-:W-:Y:S02]  /*7290*/  @P3 IMAD.IADD R2, R5, 0x1, R2 ;  /* 0x0000000105023824 */ /* 0x000fe400078e0202 */
[----:B------:R-:W-:Y:S03]  /*72a0*/  @P2 IMAD R0, R6, c[0x0][0x25c], R0 ;  /* 0x0000970006002a24 */ /* 0x000fe600078e0200 */
[----:B------:R-:W-:Y:S01]  /*72b0*/  @P3 LEA.HI.X R11, R4, c[0x0][0x254], R2, 0x1, P4 ;  /* 0x00009500040b3a11 */ /* 0x000fe200020f0c02 */
[----:B------:R-:W-:Y:S04]  /*72c0*/  @P2 IMAD.MOV.U32 R2, RZ, RZ, R98 ;  /* 0x000000ffff022224 */ /* 0x000fe800078e0062 */
[----:B------:R-:W-:Y:S04]  /*72d0*/  @P2 IMAD.WIDE.U32 R2, R6, c[0x0][0x258], R2 ;  /* 0x0000960006022a25 */ /* 0x000fe800078e0002 */
[----:B------:R-:W-:Y:S01]  /*72e0*/  @P2 IMAD.IADD R0, R3, 0x1, R0 ;  /* 0x0000000103002824 */ /* 0x000fe200078e0200 */
[C---:B------:R-:W-:Y:S02]  /*72f0*/  @P2 LEA R6, P4, R2.reuse, c[0x0][0x250], 0x1 ;  /* 0x0000940002062a11 */ /* 0x040fe400078808ff */
[----:B------:R-:W-:Y:S02]  /*7300*/  @P1 MOV R3, R108 ;  /* 0x0000006c00031202 */ /* 0x000fe40000000f00 */
[----:B------:R-:W-:Y:S01]  /*7310*/  @P2 LEA.HI.X R7, R2, c[0x0][0x254], R0, 0x1, P4 ;  /* 0x0000950002072a11 */ /* 0x000fe200020f0c00 */
[----:B------:R-:W-:Y:S02]  /*7320*/  @P1 IMAD R0, R12, c[0x0][0x258], RZ ;  /* 0x000096000c001a24 */ /* 0x000fe400078e02ff */
[----:B------:R-:W-:Y:S02]  /*7330*/  @P1 IMAD.MOV.U32 R2, RZ, RZ, R98 ;  /* 0x000000ffff021224 */ /* 0x000fe400078e0062 */
[C---:B------:R-:W-:Y:S02]  /*7340*/  @P1 IMAD R0, R8.reuse, c[0x0][0x25c], R0 ;  /* 0x0000970008001a24 */ /* 0x040fe400078e0200 */
[----:B------:R-:W-:Y:S04]  /*7350*/  @P1 IMAD.WIDE.U32 R2, R8, c[0x0][0x258], R2 ;  /* 0x0000960008021a25 */ /* 0x000fe800078e0002 */
[----:B------:R-:W-:Y:S01]  /*7360*/  @P1 IMAD.IADD R0, R3, 0x1, R0 ;  /* 0x0000000103001824 */ /* 0x000fe200078e0200 */
[C---:B------:R-:W-:Y:S01]  /*7370*/  @P1 LEA R4, P4, R2.reuse, c[0x0][0x250], 0x1 ;  /* 0x0000940002041a11 */ /* 0x040fe200078808ff */
[----:B------:R-:W-:Y:S03]  /*7380*/  @P0 IMAD.MOV.U32 R3, RZ, RZ, R108 ;  /* 0x000000ffff030224 */ /* 0x000fe600078e006c */
[----:B------:R-:W-:Y:S01]  /*7390*/  @P1 LEA.HI.X R5, R2, c[0x0][0x254], R0, 0x1, P4 ;  /* 0x0000950002051a11 */ /* 0x000fe200020f0c00 */
[----:B------:R-:W-:Y:S01]  /*73a0*/  @P0 IMAD R0, R13, c[0x0][0x258], RZ ;  /* 0x000096000d000a24 */ /* 0x000fe200078e02ff */
[----:B------:R-:W-:Y:S02]  /*73b0*/  @P0 MOV R2, R98 ;  /* 0x0000006200020202 */ /* 0x000fe40000000f00 */
[----:B------:R-:W-:Y:S01]  /*73c0*/  IADD3 R13, -R95, R89, RZ ;  /* 0x000000595f0d7210 */ /* 0x000fe20007ffe1ff */
[C---:B------:R-:W-:Y:S02]  /*73d0*/  @P0 IMAD R0, R9.reuse, c[0x0][0x25c], R0 ;  /* 0x0000970009000a24 */ /* 0x040fe400078e0200 */
[----:B------:R-:W-:Y:S05]  /*73e0*/  @P0 IMAD.WIDE.U32 R2, R9, c[0x0][0x258], R2 ;  /* 0x0000960009020a25 */ /* 0x000fea00078e0002 */
[C---:B------:R-:W-:Y:S02]  /*73f0*/  @P0 LEA R8, P4, R2.reuse, c[0x0][0x250], 0x1 ;  /* 0x0000940002080a11 */ /* 0x040fe400078808ff */
[----:B------:R-:W-:Y:S04]  /*7400*/  @P0 IADD3 R0, R3, R0, RZ ;  /* 0x0000000003000210 */ /* 0x000fe80007ffe0ff */
[----:B------:R-:W-:Y:S01]  /*7410*/  @P0 LEA.HI.X R9, R2, c[0x0][0x254], R0, 0x1, P4 ;  /* 0x0000950002090a11 */ /* 0x000fe200020f0c00 */
[----:B------:R-:W-:Y:S01]  /*7420*/  IMAD R0, R115, c[0x0][0x208], RZ ;  /* 0x0000820073007a24 */ /* 0x000fe200078e02ff */
[----:B------:R-:W-:Y:S01]  /*7430*/  ISETP.NE.AND P4, PT, R141, RZ, PT ;  /* 0x000000ff8d00720c */ /* 0x000fe20003f85270 */
[C---:B------:R-:W-:Y:S04]  /*7440*/  IMAD.WIDE.U32 R2, R96.reuse, c[0x0][0x208], RZ ;  /* 0x0000820060027a25 */ /* 0x040fe800078e00ff */
[----:B------:R-:W-:Y:S04]  /*7450*/  IMAD R0, R96, c[0x0][0x20c], R0 ;  /* 0x0000830060007a24 */ /* 0x000fe800078e0200 */
[----:B------:R-:W-:Y:S04]  /*7460*/  IMAD.IADD R3, R3, 0x1, R0 ;  /* 0x0000000103037824 */ /* 0x000fe800078e0200 */
[----:B------:R-:W-:Y:S01]  /*7470*/  @!PT LDS RZ, [RZ] ;  /* 0x00000000fffff984 */ /* 0x000fe20000000800 */
[----:B------:R-:W-:Y:S01]  /*7480*/  @!PT LDS RZ, [RZ] ;  /* 0x00000000fffff984 */ /* 0x000fe20000000800 */
[----:B------:R-:W-:Y:S01]  /*7490*/  @!PT LDS RZ, [RZ] ;  /* 0x00000000fffff984 */ /* 0x000fe20000000800 */
[----:B------:R1:W-:Y:S01]  /*74a0*/  @P3 LDGSTS.E.BYPASS.LTC128B.128 [R77+0x100], [R10.64], !P4 ;  /* 0x001000000a4d3fae */ /* 0x0003e2000e101d62 */
[----:B------:R-:W-:Y:S03]  /*74b0*/  IMAD.WIDE.U32 R2, R94, c[0x0][0x218], R2 ;  /* 0x000086005e027a25 */ /* 0x000fe600078e0002 */
[----:B------:R1:W-:Y:S04]  /*74c0*/  @P3 LDGSTS.E.BYPASS.LTC128B.128 [R77+0x2100], [R10.64+0x80], !P6 ;  /* 0x021000800a4d3fae */ /* 0x0003e8000f101d62 */
[----:B------:R1:W-:Y:S04]  /*74d0*/  @P2 LDGSTS.E.BYPASS.LTC128B.128 [R77+0x900], [R6.64], !P4 ;  /* 0x00900000064d2fae */ /* 0x0003e8000e101d62 */
[----:B------:R1:W-:Y:S04]  /*74e0*/  @P2 LDGSTS.E.BYPASS.LTC128B.128 [R77+0x2900], [R6.64+0x80], !P6 ;  /* 0x02900080064d2fae */ /* 0x0003e8000f101d62 */
[----:B------:R3:W-:Y:S04]  /*74f0*/  @P1 LDGSTS.E.BYPASS.LTC128B.128 [R77+0x1100], [R4.64], !P4 ;  /* 0x01100000044d1fae */ /* 0x0007e8000e101d62 */
[----:B------:R3:W-:Y:S04]  /*7500*/  @P1 LDGSTS.E.BYPASS.LTC128B.128 [R77+0x3100], [R4.64+0x80], !P6 ;  /* 0x03100080044d1fae */ /* 0x0007e8000f101d62 */
[----:B------:R1:W-:Y:S04]  /*7510*/  @P0 LDGSTS.E.BYPASS.LTC128B.128 [R77+0x1900], [R8.64], !P4 ;  /* 0x01900000084d0fae */ /* 0x0003e8000e101d62 */
[----:B------:R1:W-:Y:S01]  /*7520*/  @P0 LDGSTS.E.BYPASS.LTC128B.128 [R77+0x3900], [R8.64+0x80], !P6 ;  /* 0x03900080084d0fae */ /* 0x0003e2000f101d62 */
[----:B------:R-:W-:Y:S03]  /*7530*/  IADD3 R0, P0, R2, UR56, RZ ;  /* 0x0000003802007c10 */ /* 0x000fe6000ff1e0ff */
[----:B------:R-:W0:Y:S01]  /*7540*/  LDGDEPBAR ;  /* 0x00000000000079af */ /* 0x000e220000000000 */
[----:B---3--:R-:W-:Y:S04]  /*7550*/  IMAD R4, R116, c[0x0][0x218], RZ ;  /* 0x0000860074047a24 */ /* 0x008fe800078e02ff */
[----:B------:R-:W-:Y:S05]  /*7560*/  IMAD R4, R94, c[0x0][0x21c], R4 ;  /* 0x000087005e047a24 */ /* 0x000fea00078e0204 */
[----:B------:R-:W-:Y:S01]  /*7570*/  IADD3.X R2, R3, UR52, R4, P0, !PT ;  /* 0x0000003403027c10 */ /* 0x000fe200087fe404 */
[----:B------:R-:W-:Y:S04]  /*7580*/  DEPBAR.LE SB0, 0x0 ;  /* 0x000080000000791a */ /* 0x000fe80000000000 */
[----:B------:R-:W-:Y:S01]  /*7590*/  BAR.SYNC.DEFER_BLOCKING 0x0 ;  /* 0x0000000000007b1d */ /* 0x000fe20000010000 */
[C---:B------:R-:W-:Y:S04]  /*75a0*/  LEA R14, P0, R0.reuse, c[0x0][0x1f8], 0x1 ;  /* 0x00007e00000e7a11 */ /* 0x040fe800078008ff */
[----:B------:R-:W-:Y:S02]  /*75b0*/  LEA.HI.X R12, R0, c[0x0][0x1fc], R2, 0x1, P0 ;  /* 0x00007f00000c7a11 */ /* 0x000fe400000f0c02 */
[----:B------:R1:W3:Y:S01]  /*75c0*/  SHFL.IDX PT, R2, R14, RZ, 0x181f ;  /* 0x00181fff0e027589 */ /* 0x0002e200000e0000 */
[----:B------:R-:W-:Y:S03]  /*75d0*/  ISETP.GE.AND P0, PT, R13, 0x1, PT ;  /* 0x000000010d00780c */ /* 0x000fe60003f06270 */
[----:B------:R1:W4:Y:S10]  /*75e0*/  SHFL.IDX PT, R0, R12, RZ, 0x181f ;  /* 0x00181fff0c007589 */ /* 0x00033400000e0000 */
[----:B------:R-:W-:-:S05]  /*75f0*/  @!P0 BRA `(.L_x_843) ;  /* 0x000000a000008947 */ /* 0x000fca0003800000 */
[----:B-1----:R-:W1:Y:S01]  /*7600*/  @!P5 LDS.128 R8, [R77+0x100] ;  /* 0x000100004d08d984 */ /* 0x002e620000000c00 */
[C---:B---3--:R-:W-:Y:S04]  /*7610*/  @!P5 LEA R4, P0, R20.reuse, R2, 0x1 ;  /* 0x000000021404d211 */ /* 0x048fe800078008ff */
[----:B----4-:R-:W-:Y:S02]  /*7620*/  @!P5 LEA.HI.X R5, R20, R0, R21, 0x1, P0 ;  /* 0x000000001405d211 */ /* 0x010fe400000f0c15 */
[----:B------:R-:W-:Y:S11]  /*7630*/  ISETP.GE.AND P0, PT, R91, c[0x0][0x1d4], PT ;  /* 0x000075005b007a0c */ /* 0x000ff60003f06270 */
[----:B------:R-:W-:Y:S02]  /*7640*/  @!UPT UIADD3 URZ, URZ, URZ, URZ ;  /* 0x0000003f3f3ff290 */ /* 0x000fe4000fffe03f */
[C---:B------:R-:W-:Y:S04]  /*7650*/  @!P0 LEA R2, P1, R82.reuse, R2, 0x1 ;  /* 0x0000000252028211 */ /* 0x040fe800078208ff */
[----:B------:R-:W-:Y:S01]  /*7660*/  @!P0 LEA.HI.X R3, R82, R0, R92, 0x1, P1 ;  /* 0x0000000052038211 */ /* 0x000fe200008f0c5c */
[----:B-1----:R-:W-:Y:S04]  /*7670*/  @!P5 ST.E.128 [R4.64], R8 ;  /* 0x000000080400d985 */ /* 0x002fe8000c101d22 */
[----:B------:R-:W1:Y:S04]  /*7680*/  @!P0 LDS.128 R4, [R77+0x2100] ;  /* 0x002100004d048984 */ /* 0x000e680000000c00 */
[----:B-1----:R1:W-:Y:S02]  /*7690*/  @!P0 ST.E.128 [R2.64], R4 ;  /* 0x0000000402008985 */ /* 0x0023e4000c101d22 */
.L_x_843:
[----:B------:R-:W-:Y:S05]  /*76a0*/  BSYNC B0 ;  /* 0x0000000000007941 */ /* 0x000fea0003800000 */
.L_x_842:
[----:B----4-:R4:W1:Y:S01]  /*76b0*/  SHFL.IDX PT, R0, R12, 0x1, 0x181f ;  /* 0x00381f000c007f89 */ /* 0x01086200000e0000 */
[----:B------:R-:W-:Y:S01]  /*76c0*/  ISETP.GE.AND P0, PT, R13, 0x11, PT ;  /* 0x000000110d00780c */ /* 0x000fe20003f06270 */
[----:B------:R-:W-:Y:S02]  /*76d0*/  BSSY B0, `(.L_x_844) ;  /* 0x000000d000007945 */ /* 0x000fe40003800000 */
[----:B-1-3--:R4:W1:Y:S10]  /*76e0*/  SHFL.IDX PT, R2, R14, 0x1, 0x181f ;  /* 0x00381f000e027f89 */ /* 0x00a87400000e0000 */
[----:B------:R-:W-:-:S05]  /*76f0*/  @!P0 BRA `(.L_x_845) ;  /* 0x000000a000008947 */ /* 0x000fca0003800000 */
[----:B------:R-:W3:Y:S01]  /*7700*/  @!P5 LDS.128 R8, [R77+0x900] ;  /* 0x000900004d08d984 */ /* 0x000ee20000000c00 */
[C---:B-1----:R-:W-:Y:S04]  /*7710*/  @!P5 LEA R4, P0, R20.reuse, R2, 0x1 ;  /* 0x000000021404d211 */ /* 0x042fe800078008ff */
[----:B------:R-:W-:Y:S02]  /*7720*/  @!P5 LEA.HI.X R5, R20, R0, R21, 0x1, P0 ;  /* 0x000000001405d211 */ /* 0x000fe400000f0c15 */
[----:B------:R-:W-:Y:S11]  /*7730*/  ISETP.GE.AND P0, PT, R91, c[0x0][0x1d4], PT ;  /* 0x000075005b007a0c */ /* 0x000ff60003f06270 */
[----:B------:R-:W-:Y:S02]  /*7740*/  @!UPT UIADD3 URZ, URZ, URZ, URZ ;  /* 0x0000003f3f3ff290 */ /* 0x000fe4000fffe03f */
[C---:B------:R-:W-:Y:S04]  /*7750*/  @!P0 LEA R2, P1, R82.reuse, R2, 0x1 ;  /* 0x0000000252028211 */ /* 0x040fe800078208ff */
[----:B------:R-:W-:Y:S01]  /*7760*/  @!P0 LEA.HI.X R3, R82, R0, R92, 0x1, P1 ;  /* 0x0000000052038211 */ /* 0x000fe200008f0c5c */
[----:B---3--:R-:W-:Y:S04]  /*7770*/  @!P5 ST.E.128 [R4.64], R8 ;  /* 0x000000080400d985 */ /* 0x008fe8000c101d22 */
[----:B------:R-:W1:Y:S04]  /*7780*/  @!P0 LDS.128 R4, [R77+0x2900] ;  /* 0x002900004d048984 */ /* 0x000e680000000c00 */
[----:B-1----:R1:W-:Y:S02]  /*7790*/  @!P0 ST.E.128 [R2.64], R4 ;  /* 0x0000000402008985 */ /* 0x0023e4000c101d22 */
.L_x_845:
[----:B------:R-:W-:Y:S05]  /*77a0*/  BSYNC B0 ;  /* 0x0000000000007941 */ /* 0x000fea0003800000 */
.L_x_844:
[----:B------:R3:W4:Y:S01]  /*77b0*/  SHFL.IDX PT, R0, R12, 0x2, 0x181f ;  /* 0x00581f000c007f89 */ /* 0x00072200000e0000 */
[----:B------:R-:W-:Y:S01]  /*77c0*/  ISETP.GE.AND P0, PT, R13, 0x21, PT ;  /* 0x000000210d00780c */ /* 0x000fe20003f06270 */
[----:B------:R-:W-:Y:S02]  /*77d0*/  BSSY B0, `(.L_x_846) ;  /* 0x000000d000007945 */ /* 0x000fe40003800000 */
[----:B-1----:R3:W1:Y:S10]  /*77e0*/  SHFL.IDX PT, R2, R14, 0x2, 0x181f ;  /* 0x00581f000e027f89 */ /* 0x00267400000e0000 */
[----:B------:R-:W-:-:S05]  /*77f0*/  @!P0 BRA `(.L_x_847) ;  /* 0x000000a000008947 */ /* 0x000fca0003800000 */
[----:B------:R-:W5:Y:S01]  /*7800*/  @!P5 LDS.128 R8, [R77+0x1100] ;  /* 0x001100004d08d984 */ /* 0x000f620000000c00 */
[C---:B-1----:R-:W-:Y:S04]  /*7810*/  @!P5 LEA R4, P0, R20.reuse, R2, 0x1 ;  /* 0x000000021404d211 */ /* 0x042fe800078008ff */
[----:B----4-:R-:W-:Y:S02]  /*7820*/  @!P5 LEA.HI.X R5, R20, R0, R21, 0x1, P0 ;  /* 0x000000001405d211 */ /* 0x010fe400000f0c15 */
[----:B------:R-:W-:Y:S11]  /*7830*/  ISETP.GE.AND P0, PT, R91, c[0x0][0x1d4], PT ;  /* 0x000075005b007a0c */ /* 0x000ff60003f06270 */
[----:B------:R-:W-:Y:S02]  /*7840*/  @!UPT UIADD3 URZ, URZ, URZ, URZ ;  /* 0x0000003f3f3ff290 */ /* 0x000fe4000fffe03f */
[C---:B------:R-:W-:Y:S04]  /*7850*/  @!P0 LEA R2, P1, R82.reuse, R2, 0x1 ;  /* 0x0000000252028211 */ /* 0x040fe800078208ff */
[----:B------:R-:W-:Y:S01]  /*7860*/  @!P0 LEA.HI.X R3, R82, R0, R92, 0x1, P1 ;  /* 0x0000000052038211 */ /* 0x000fe200008f0c5c */
[----:B-----5:R-:W-:Y:S04]  /*7870*/  @!P5 ST.E.128 [R4.64], R8 ;  /* 0x000000080400d985 */ /* 0x020fe8000c101d22 */
[----:B------:R-:W1:Y:S04]  /*7880*/  @!P0 LDS.128 R4, [R77+0x3100] ;  /* 0x003100004d048984 */ /* 0x000e680000000c00 */
[----:B-1----:R1:W-:Y:S02]  /*7890*/  @!P0 ST.E.128 [R2.64], R4 ;  /* 0x0000000402008985 */ /* 0x0023e4000c101d22 */
.L_x_847:
[----:B------:R-:W-:Y:S05]  /*78a0*/  BSYNC B0 ;  /* 0x0000000000007941 */ /* 0x000fea0003800000 */
.L_x_846:
[----:B----4-:R4:W3:Y:S01]  /*78b0*/  SHFL.IDX PT, R0, R12, 0x3, 0x181f ;  /* 0x00781f000c007f89 */ /* 0x0108e200000e0000 */
[----:B------:R-:W-:Y:S01]  /*78c0*/  ISETP.GE.AND P0, PT, R13, 0x31, PT ;  /* 0x000000310d00780c */ /* 0x000fe20003f06270 */
[----:B------:R-:W-:Y:S02]  /*78d0*/  BSSY B0, `(.L_x_848) ;  /* 0x000000d000007945 */ /* 0x000fe40003800000 */
[----:B-1----:R4:W1:Y:S10]  /*78e0*/  SHFL.IDX PT, R2, R14, 0x3, 0x181f ;  /* 0x00781f000e027f89 */ /* 0x00287400000e0000 */
[----:B------:R-:W-:-:S05]  /*78f0*/  @!P0 BRA `(.L_x_849) ;  /* 0x000000a000008947 */ /* 0x000fca0003800000 */
[----:B------:R-:W5:Y:S01]  /*7900*/  @!P5 LDS.128 R8, [R77+0x1900] ;  /* 0x001900004d08d984 */ /* 0x000f620000000c00 */
[C---:B-1----:R-:W-:Y:S04]  /*7910*/  @!P5 LEA R4, P0, R20.reuse, R2, 0x1 ;  /* 0x000000021404d211 */ /* 0x042fe800078008ff */
[----:B---3--:R-:W-:Y:S02]  /*7920*/  @!P5 LEA.HI.X R5, R20, R0, R21, 0x1, P0 ;  /* 0x000000001405d211 */ /* 0x008fe400000f0c15 */
[----:B------:R-:W-:Y:S11]  /*7930*/  ISETP.GE.AND P0, PT, R91, c[0x0][0x1d4], PT ;  /* 0x000075005b007a0c */ /* 0x000ff60003f06270 */
[----:B------:R-:W-:Y:S02]  /*7940*/  @!UPT UIADD3 URZ, URZ, URZ, URZ ;  /* 0x0000003f3f3ff290 */ /* 0x000fe4000fffe03f */
[C---:B------:R-:W-:Y:S04]  /*7950*/  @!P0 LEA R2, P1, R82.reuse, R2, 0x1 ;  /* 0x0000000252028211 */ /* 0x040fe800078208ff */
[----:B------:R-:W-:Y:S01]  /*7960*/  @!P0 LEA.HI.X R3, R82, R0, R92, 0x1, P1 ;  /* 0x0000000052038211 */ /* 0x000fe200008f0c5c */
[----:B-----5:R-:W-:Y:S04]  /*7970*/  @!P5 ST.E.128 [R4.64], R8 ;  /* 0x000000080400d985 */ /* 0x020fe8000c101d22 */
[----:B------:R-:W1:Y:S04]  /*7980*/  @!P0 LDS.128 R4, [R77+0x3900] ;  /* 0x003900004d048984 */ /* 0x000e680000000c00 */
[----:B-1----:R1:W-:Y:S02]  /*7990*/  @!P0 ST.E.128 [R2.64], R4 ;  /* 0x0000000402008985 */ /* 0x0023e4000c101d22 */
.L_x_849:
[----:B------:R-:W-:Y:S05]  /*79a0*/  BSYNC B0 ;  /* 0x0000000000007941 */ /* 0x000fea0003800000 */
.L_x_848:
[C---:B------:R-:W-:Y:S01]  /*79b0*/  ISETP.GT.AND P0, PT, R90.reuse, UR6, PT ;  /* 0x000000065a007c0c */ /* 0x040fe2000bf04270 */
[----:B---34-:R-:W-:Y:S01]  /*79c0*/  IMAD.U32 R14, RZ, RZ, UR14 ;  /* 0x0000000eff0e7e24 */ /* 0x018fe2000f8e00ff */
[----:B------:R-:W-:Y:S11]  /*79d0*/  IADD3 R90, R90, -0x1, RZ ;  /* 0xffffffff5a5a7810 */ /* 0x000ff60007ffe0ff */
[----:B-1----:R-:W-:Y:S01]  /*79e0*/  @P0 SHF.R.S32.HI R2, RZ, 0x1f, R90 ;  /* 0x0000001fff020819 */ /* 0x002fe2000001145a */
[----:B------:R-:W-:Y:S02]  /*79f0*/  @P0 IMAD R0, R90, UR10, RZ ;  /* 0x0000000a5a000c24 */ /* 0x000fe4000f8e02ff */
[----:B------:R-:W-:Y:S02]  /*7a00*/  @P0 IMAD.MOV.U32 R4, RZ, RZ, R126 ;  /* 0x000000ffff040224 */ /* 0x000fe400078e007e */
[----:B------:R-:W-:Y:S02]  /*7a10*/  @P0 IMAD.MOV.U32 R5, RZ, RZ, R123 ;  /* 0x000000ffff050224 */ /* 0x000fe400078e007b */
[----:B------:R-:W-:Y:S02]  /*7a20*/  @P0 IMAD R0, R2, UR11, R0 ;  /* 0x0000000b02000c24 */ /* 0x000fe4000f8e0200 */
[----:B------:R-:W-:Y:S04]  /*7a30*/  @P0 IMAD.WIDE.U32 R4, R90, UR11, R4 ;  /* 0x0000000b5a040c25 */ /* 0x000fe8000f8e0004 */
        /* <DEDUP_REMOVED lines=8> */
[----:B------:R-:W-:Y:S02]  /*7ac0*/  @P0 IADD3.X R15, RZ, UR13, R3, P2, P1 ;  /* 0x0000000dff0f0c10 */ /* 0x000fe400097e2403 */
[----:B------:R-:W-:Y:S01]  /*7ad0*/  @P0 IADD3 R6, P1, R2, UR14, RZ ;  /* 0x0000000e02060c10 */ /* 0x000fe2000ff3e0ff */
[----:B------:R1:W-:Y:S03]  /*7ae0*/  @P0 LDGSTS.E.BYPASS.LTC128B.128 [R77+0x6100], [R2.64+0x80], !P6 ;  /* 0x06100080024d0fae */ /* 0x0003e6000f101d62 */
[----:B------:R-:W-:Y:S02]  /*7af0*/  @P0 IADD3.X R7, R3, UR13, RZ, P1, !PT ;  /* 0x0000000d03070c10 */ /* 0x000fe40008ffe4ff */
[C---:B------:R-:W-:Y:S03]  /*7b00*/  @P0 IADD3 R4, P1, R6.reuse, UR14, RZ ;  /* 0x0000000e06040c10 */ /* 0x040fe6000ff3e0ff */
[----:B------:R1:W-:Y:S01]  /*7b10*/  @P0 LDGSTS.E.BYPASS.LTC128B.128 [R77+0x4900], [R6.64], !P4 ;  /* 0x04900000064d0fae */ /* 0x0003e2000e101d62 */
[C---:B------:R-:W-:Y:S02]  /*7b20*/  @P0 IADD3.X R5, R7.reuse, UR13, RZ, P1, !PT ;  /* 0x0000000d07050c10 */ /* 0x040fe40008ffe4ff */
[----:B------:R-:W-:Y:S01]  /*7b30*/  @P0 IADD3 R12, P1, R6, UR26, RZ ;  /* 0x0000001a060c0c10 */ /* 0x000fe2000ff3e0ff */
[----:B------:R1:W-:Y:S03]  /*7b40*/  @P0 LDGSTS.E.BYPASS.LTC128B.128 [R77+0x6900], [R14.64], !P6 ;  /* 0x069000000e4d0fae */ /* 0x0003e6000f101d62 */
[----:B------:R-:W-:Y:S01]  /*7b50*/  @P0 IADD3.X R13, R7, UR27, RZ, P1, !PT ;  /* 0x0000001b070d0c10 */ /* 0x000fe20008ffe4ff */
[----:B------:R1:W-:Y:S01]  /*7b60*/  @P0 LDGSTS.E.BYPASS.LTC128B.128 [R77+0x5100], [R4.64], !P4 ;  /* 0x05100000044d0fae */ /* 0x0003e2000e101d62 */
[C---:B------:R-:W-:Y:S03]  /*7b70*/  @P0 IADD3 R10, P1, R4.reuse, UR14, RZ ;  /* 0x0000000e040a0c10 */ /* 0x040fe6000ff3e0ff */
[----:B------:R1:W-:Y:S01]  /*7b80*/  @P0 LDGSTS.E.BYPASS.LTC128B.128 [R77+0x7100], [R12.64], !P6 ;  /* 0x071000000c4d0fae */ /* 0x0003e2000f101d62 */
[C---:B------:R-:W-:Y:S02]  /*7b90*/  @P0 IADD3.X R11, R5.reuse, UR13, RZ, P1, !PT ;  /* 0x0000000d050b0c10 */ /* 0x040fe40008ffe4ff */
[----:B------:R-:W-:Y:S03]  /*7ba0*/  @P0 IADD3 R8, P1, R4, UR26, RZ ;  /* 0x0000001a04080c10 */ /* 0x000fe6000ff3e0ff */
[----:B------:R1:W-:Y:S01]  /*7bb0*/  @P0 LDGSTS.E.BYPASS.LTC128B.128 [R77+0x5900], [R10.64], !P4 ;  /* 0x059000000a4d0fae */ /* 0x0003e2000e101d62 */
[----:B------:R-:W-:Y:S05]  /*7bc0*/  @P0 IADD3.X R9, R5, UR27, RZ, P1, !PT ;  /* 0x0000001b05090c10 */ /* 0x000fea0008ffe4ff */
[----:B------:R1:W-:Y:S04]  /*7bd0*/  @P0 LDGSTS.E.BYPASS.LTC128B.128 [R77+0x7900], [R8.64], !P6 ;  /* 0x07900000084d0fae */ /* 0x0003e8000f101d62 */
[----:B------:R-:W0:Y:S01]  /*7be0*/  LDGDEPBAR ;  /* 0x00000000000079af */ /* 0x000e220000000000 */
[----:B------:R-:W-:-:S05]  /*7bf0*/  @P0 BRA `(.L_x_850) ;  /* 0xffffa03000000947 */ /* 0x000fca000383ffff */
[----:B------:R-:W-:Y:S06]  /*7c00*/  BAR.SYNC.DEFER_BLOCKING 0x0 ;  /* 0x0000000000007b1d */ /* 0x000fec0000010000 */
.L_x_803:
[----:B-1----:R-:W-:Y:S01]  /*7c10*/  UISETP.GE.AND UP0, UPT, UR9, 0x1, UPT ;  /* 0x000000010900788c */ /* 0x002fe2000bf06270 */
[----:B------:R-:W-:Y:S01]  /*7c20*/  PLOP3.LUT P4, PT, PT, PT, PT, 0x80, 0x0 ;  /* 0x000000000000781c */ /* 0x000fe20003f8f070 */
[----:B------:R-:W-:Y:S01]  /*7c30*/  CS2R R14, SRZ ;  /* 0x00000000000e7805 */ /* 0x000fe2000001ff00 */
[----:B------:R-:W-:Y:S01]  /*7c40*/  IMAD.MOV.U32 R198, RZ, RZ, RZ ;  /* 0x000000ffffc67224 */ /* 0x000fe200078e00ff */
[----:B------:R-:W-:Y:S01]  /*7c50*/  CS2R R202, SRZ ;  /* 0x0000000000ca7805 */ /* 0x000fe2000001ff00 */
[----:B------:R-:W-:Y:S01]  /*7c60*/  IMAD.MOV.U32 R196, RZ, RZ, RZ ;  /* 0x000000ffffc47224 */ /* 0x000fe200078e00ff */
[----:B------:R-:W-:Y:S01]  /*7c70*/  PLOP3.LUT P0, PT, PT, PT, UP0, 0x80, 0x0 ;  /* 0x000000000000781c */ /* 0x000fe20003f0f008 */
[----:B------:R-:W-:Y:S01]  /*7c80*/  CS2R R200, SRZ ;  /* 0x0000000000c87805 */ /* 0x000fe2000001ff00 */
[----:B------:R-:W-:Y:S01]  /*7c90*/  CS2R R16, SRZ ;  /* 0x0000000000107805 */ /* 0x000fe2000001ff00 */
[----:B------:R-:W-:Y:S01]  /*7ca0*/  MOV R194, RZ ;  /* 0x000000ff00c27202 */ /* 0x000fe20000000f00 */
[----:B------:R-:W-:Y:S01]  /*7cb0*/  CS2R R192, SRZ ;  /* 0x0000000000c07805 */ /* 0x000fe2000001ff00 */
[----:B------:R-:W-:Y:S01]  /*7cc0*/  CS2R R12, SRZ ;  /* 0x00000000000c7805 */ /* 0x000fe2000001ff00 */
[----:B------:R-:W-:Y:S01]  /*7cd0*/  IMAD.MOV.U32 R190, RZ, RZ, RZ ;  /* 0x000000ffffbe7224 */ /* 0x000fe200078e00ff */
[----:B------:R-:W-:Y:S01]  /*7ce0*/  MOV R188, RZ ;  /* 0x000000ff00bc7202 */ /* 0x000fe20000000f00 */
[----:B------:R-:W-:Y:S01]  /*7cf0*/  IMAD.MOV.U32 R154, RZ, RZ, RZ ;  /* 0x000000ffff9a7224 */ /* 0x000fe200078e00ff */
[----:B------:R-:W-:Y:S01]  /*7d00*/  CS2R R18, SRZ ;  /* 0x0000000000127805 */ /* 0x000fe2000001ff00 */
        /* <DEDUP_REMOVED lines=11> */
[----:B-----5:R-:W-:Y:S01]  /*7dc0*/  CS2R R26, SRZ ;  /* 0x00000000001a7805 */ /* 0x020fe2000001ff00 */
[----:B------:R-:W-:Y:S01]  /*7dd0*/  MOV R140, RZ ;  /* 0x000000ff008c7202 */ /* 0x000fe20000000f00 */
[----:B------:R-:W-:Y:S01]  /*7de0*/  IMAD.MOV.U32 R146, RZ, RZ, RZ ;  /* 0x000000ffff927224 */ /* 0x000fe200078e00ff */
[----:B------:R-:W-:Y:S01]  /*7df0*/  MOV R28, RZ ;  /* 0x000000ff001c7202 */ /* 0x000fe20000000f00 */
[----:B------:R-:W-:Y:S01]  /*7e00*/  IMAD.MOV.U32 R144, RZ, RZ, RZ ;  /* 0x000000ffff907224 */ /* 0x000fe200078e00ff */
[----:B------:R-:W-:Y:S01]  /*7e10*/  CS2R R138, SRZ ;  /* 0x00000000008a7805 */ /* 0x000fe2000001ff00 */
[----:B------:R-:W-:Y:S01]  /*7e20*/  CS2R R30, SRZ ;  /* 0x00000000001e7805 */ /* 0x000fe2000001ff00 */
[----:B------:R-:W-:Y:S01]  /*7e30*/  MOV R136, RZ ;  /* 0x000000ff00887202 */ /* 0x000fe20000000f00 */
[----:B------:R-:W-:Y:S01]  /*7e40*/  IMAD.MOV.U32 R134, RZ, RZ, RZ ;  /* 0x000000ffff867224 */ /* 0x000fe200078e00ff */
[----:B------:R-:W-:Y:S01]  /*7e50*/  CS2R R32, SRZ ;  /* 0x0000000000207805 */ /* 0x000fe2000001ff00 */
[----:B------:R-:W-:Y:S01]  /*7e60*/  MOV R132, RZ ;  /* 0x000000ff00847202 */ /* 0x000fe20000000f00 */
[----:B------:R-:W-:Y:S01]  /*7e70*/  CS2R R126, SRZ ;  /* 0x00000000007e7805 */ /* 0x000fe2000001ff00 */
[----:B------:R-:W-:Y:S01]  /*7e80*/  IMAD.MOV.U32 R124, RZ, RZ, RZ ;  /* 0x000000ffff7c7224 */ /* 0x000fe200078e00ff */
[----:B------:R-:W-:Y:S01]  /*7e90*/  CS2R R34, SRZ ;  /* 0x0000000000227805 */ /* 0x000fe2000001ff00 */
        /* <DEDUP_REMOVED lines=20> */
[----:B------:R-:W-:Y:S01]  /*7fe0*/  CS2R R46, SRZ ;  /* 0x00000000002e7805 */ /* 0x000fe2000001ff00 */
[----:B------:R-:W-:Y:S01]  /*7ff0*/  IMAD.MOV.U32 R92, RZ, RZ, RZ ;  /* 0x000000ffff5c7224 */ /* 0x000fe200078e00ff */
[----:B------:R-:W-:Y:S01]  /*8000*/  CS2R R98, SRZ ;  /* 0x0000000000627805 */ /* 0x000fe2000001ff00 */
[----:B------:R-:W-:Y:S01]  /*8010*/  MOV R96, RZ ;  /* 0x000000ff00607202 */ /* 0x000fe20000000f00 */
[----:B------:R-:W-:Y:S01]  /*8020*/  CS2R R90, SRZ ;  /* 0x00000000005a7805 */ /* 0x000fe2000001ff00 */
[----:B--2---:R-:W-:Y:S01]  /*8030*/  IMAD.MOV.U32 R88, RZ, RZ, RZ ;  /* 0x000000ffff587224 */ /* 0x004fe200078e00ff */
[----:B------:R-:W-:Y:S01]  /*8040*/  CS2R R48, SRZ ;  /* 0x0000000000307805 */ /* 0x000fe2000001ff00 */
[----:B------:R-:W-:Y:S01]  /*8050*/  MOV R86, RZ ;  /* 0x000000ff00567202 */ /* 0x000fe20000000f00 */
[----:B------:R-:W-:Y:S01]  /*8060*/  IMAD.MOV.U32 R84, RZ, RZ, RZ ;  /* 0x000000ffff547224 */ /* 0x000fe200078e00ff */
[----:B------:R-:W-:Y:S01]  /*8070*/  CS2R R78, SRZ ;  /* 0x00000000004e7805 */ /* 0x000fe2000001ff00 */
[----:B------:R-:W-:Y:S01]  /*8080*/  CS2R R52, SRZ ;  /* 0x0000000000347805 */ /* 0x000fe2000001ff00 */
[----:B------:R-:W-:Y:S01]  /*8090*/  MOV R76, RZ ;  /* 0x000000ff004c7202 */ /* 0x000fe20000000f00 */
[----:B------:R-:W-:Y:S01]  /*80a0*/  CS2R R82, SRZ ;  /* 0x0000000000527805 */ /* 0x000fe2000001ff00 */
[----:B------:R-:W-:Y:S01]  /*80b0*/  CS2R R80, SRZ ;  /* 0x0000000000507805 */ /* 0x000fe2000001ff00 */
[----:B------:R-:W-:Y:S01]  /*80c0*/  CS2R R74, SRZ ;  /* 0x00000000004a7805 */ /* 0x000fe2000001ff00 */
[----:B------:R-:W-:Y:S01]  /*80d0*/  CS2R R54, SRZ ;  /* 0x0000000000367805 */ /* 0x000fe2000001ff00 */
        /* <DEDUP_REMOVED lines=13> */
[----:B------:R-:W-:Y:S01]  /*81b0*/  IMAD.MOV.U32 R172, RZ, RZ, RZ ;  /* 0x000000ffffac7224 */ /* 0x000fe200078e00ff */
[----:B------:R-:W-:Y:S01]  /*81c0*/  MOV R64, RZ ;  /* 0x000000ff00407202 */ /* 0x000fe20000000f00 */
        /* <DEDUP_REMOVED lines=9> */
[----:B------:R-:W-:Y:S01]  /*8260*/  @UP1 UIMAD.WIDE UR4, UR24, UR4, UR10 ;  /* 0x00000004180412a5 */ /* 0x000fe2000f8e020a */
[----:B------:R-:W1:Y:S01]  /*8270*/  S2R R19, SR_CTAID.X ;  /* 0x0000000000137919 */ /* 0x000e620000002500 */
[----:B------:R-:W-:Y:S01]  /*8280*/  SHF.R.S32.HI R157, RZ, 0x1f, R159 ;  /* 0x0000001fff9d7819 */ /* 0x000fe2000001149f */
[----:B------:R-:W-:Y:S02]  /*8290*/  USHF.R.S32.HI UR6, URZ, 0x1f, UR20 ;  /* 0x0000001f3f067899 */ /* 0x000fe40008011414 */
[----:B------:R-:W-:Y:S01]  /*82a0*/  ULDC.64 UR10, c[0x0][0x348] ;  /* 0x0000d200000a7ab9 */ /* 0x000fe20000000a00 */
[----:B------:R-:W-:Y:S02]  /*82b0*/  IMAD.U32 R2, RZ, RZ, UR4 ;  /* 0x00000004ff027e24 */ /* 0x000fe4000f8e00ff */
[----:B------:R-:W-:Y:S01]  /*82c0*/  IMAD.U32 R3, RZ, RZ, UR5 ;  /* 0x00000005ff037e24 */ /* 0x000fe2000f8e00ff */
[----:B------:R-:W-:-:S02]  /*82d0*/  ULDC.64 UR4, c[0x0][0x178] ;  /* 0x00005e0000047ab9 */ /* 0x000fc40000000a00 */
[----:B------:R-:W-:Y:S02]  /*82e0*/  UIMAD UR6, UR6, UR4, URZ ;  /* 0x00000004060672a4 */ /* 0x000fe4000f8e023f */
[----:B------:R-:W-:Y:S01]  /*82f0*/  UIMAD.WIDE.U32 UR12, UR20, UR4, URZ ;  /* 0x00000004140c72a5 */ /* 0x000fe2000f8e003f */
[----:B------:R2:W3:Y:S01]  /*8300*/  @P4 LDG.E R7, [R2.64] ;  /* 0x0000002202074981 */ /* 0x0004e2000c1e1900 */
[----:B------:R-:W-:Y:S01]  /*8310*/  UIMAD UR20, UR20, UR5, UR6 ;  /* 0x00000005141472a4 */ /* 0x000fe2000f8e0206 */
[----:B------:R-:W-:Y:S01]  /*8320*/  IMAD.MOV.U32 R166, RZ, RZ, c[0x0][0x2b8] ;  /* 0x0000ae00ffa67624 */ /* 0x000fe200078e00ff */
[----:B------:R-:W-:Y:S01]  /*8330*/  UISETP.NE.U32.AND UP0, UPT, URZ, UR10, UPT ;  /* 0x0000000a3f00728c */ /* 0x000fe2000bf05070 */
[----:B------:R-:W-:Y:S01]  /*8340*/  IMAD.MOV.U32 R59, RZ, RZ, RZ ;  /* 0x000000ffff3b7224 */ /* 0x000fe200078e00ff */
[----:B------:R-:W-:Y:S02]  /*8350*/  ULDC.64 UR4, c[0x0][0x1b8] ;  /* 0x00006e0000047ab9 */ /* 0x000fe40000000a00 */
[----:B------:R-:W-:-:S02]  /*8360*/  UIADD3 UR13, UR13, UR20, URZ ;  /* 0x000000140d0d7290 */ /* 0x000fc4000fffe03f */
[----:B------:R-:W-:Y:S02]  /*8370*/  UIMAD UR6, UR15, UR4, URZ ;  /* 0x000000040f0672a4 */ /* 0x000fe4000f8e023f */
[----:B------:R-:W-:Y:S02]  /*8380*/  UISETP.NE.AND.EX UP0, UPT, URZ, UR11, UPT, UP0 ;  /* 0x0000000b3f00728c */ /* 0x000fe4000bf05300 */
[----:B------:R-:W-:Y:S02]  /*8390*/  USHF.R.S32.HI UR10, URZ, 0x1f, UR24 ;  /* 0x0000001f3f0a7899 */ /* 0x000fe40008011418 */
[----:B------:R-:W-:Y:S02]  /*83a0*/  UIMAD UR6, UR16, UR5, UR6 ;  /* 0x00000005100672a4 */ /* 0x000fe4000f8e0206 */
[----:B------:R-:W-:Y:S02]  /*83b0*/  UIMAD.WIDE.U32 UR12, UR16, UR4, UR12 ;  /* 0x00000004100c72a5 */ /* 0x000fe4000f8e000c */
[----:B------:R-:W-:-:S02]  /*83c0*/  USEL UR10, UR10, URZ, !UP0 ;  /* 0x0000003f0a0a7287 */ /* 0x000fc4000c000000 */
[----:B------:R-:W-:Y:S02]  /*83d0*/  ULDC.64 UR4, c[0x0][0x1c0] ;  /* 0x0000700000047ab9 */ /* 0x000fe40000000a00 */
[----:B------:R-:W-:Y:S01]  /*83e0*/  USEL UR11, UR24, URZ, !UP0 ;  /* 0x0000003f180b7287 */ /* 0x000fe2000c000000 */
[----:B--2---:R-:W-:Y:S01]  /*83f0*/  LEA.HI R2, R157, R159, RZ, 0x3 ;  /* 0x0000009f9d027211 */ /* 0x004fe200078f18ff */
[----:B------:R-:W-:Y:S01]  /*8400*/  IMAD.MOV.U32 R3, RZ, RZ, c[0x0][0x2c4] ;  /* 0x0000b100ff037624 */ /* 0x000fe200078e00ff */
[----:B------:R-:W-:Y:S02]  /*8410*/  UIMAD UR10, UR10, UR4, URZ ;  /* 0x000000040a0a72a4 */ /* 0x000fe4000f8e023f */
[----:B------:R-:W-:Y:S01]  /*8420*/  LOP3.LUT R0, R2, 0xfffffff8, RZ, 0xc0, !PT ;  /* 0xfffffff802007812 */ /* 0x000fe200078ec0ff */
[----:B------:R-:W-:Y:S01]  /*8430*/  UIADD3 UR13, UR13, UR6, URZ ;  /* 0x000000060d0d7290 */ /* 0x000fe2000fffe03f */
[----:B------:R-:W-:Y:S01]  /*8440*/  SHF.R.S32.HI R42, RZ, 0x3, R2 ;  /* 0x00000003ff2a7819 */ /* 0x000fe20000011402 */
[----:B------:R-:W-:Y:S01]  /*8450*/  UIMAD UR5, UR11, UR5, UR10 ;  /* 0x000000050b0572a4 */ /* 0x000fe2000f8e020a */
[----:B------:R-:W-:Y:S01]  /*8460*/  ISETP.NE.AND P0, PT, R3, 0x1, PT ;  /* 0x000000010300780c */ /* 0x000fe20003f05270 */
[----:B------:R-:W-:Y:S01]  /*8470*/  IMAD.IADD R54, R159, 0x1, -R0 ;  /* 0x000000019f367824 */ /* 0x000fe200078e0a00 */
[----:B------:R-:W-:-:S02]  /*8480*/  UIMAD.WIDE.U32 UR12, UR11, UR4, UR12 ;  /* 0x000000040b0c72a5 */ /* 0x000fc4000f8e000c */
[----:B------:R-:W-:Y:S01]  /*8490*/  UIADD3 UR6, UR7, -0x40, URZ ;  /* 0xffffffc007067890 */ /* 0x000fe2000fffe03f */
[C---:B------:R-:W-:Y:S01]  /*84a0*/  IMAD R165, R54.reuse, 0x10, R42 ;  /* 0x0000001036a57824 */ /* 0x040fe200078e022a */
[----:B------:R-:W-:Y:S01]  /*84b0*/  UIADD3 UR5, UR13, UR5, URZ ;  /* 0x000000050d057290 */ /* 0x000fe2000fffe03f */
[----:B------:R-:W-:Y:S01]  /*84c0*/  IMAD.SHL.U32 R160, R54, 0x8, RZ ;  /* 0x0000000836a07824 */ /* 0x000fe200078e00ff */
[----:B------:R-:W-:Y:S01]  /*84d0*/  ULDC UR4, c[0x0][0x2c4] ;  /* 0x0000b10000047ab9 */ /* 0x000fe20000000800 */
[----:B-1----:R-:W-:Y:S01]  /*84e0*/  IMAD R4, R19, 0x80, R165 ;  /* 0x0000008013047824 */ /* 0x002fe200078e02a5 */
[----:B------:R-:W-:Y:S01]  /*84f0*/  UIMAD UR23, UR23, UR4, URZ ;  /* 0x00000004171772a4 */ /* 0x000fe2000f8e023f */
[----:B------:R-:W-:Y:S01]  /*8500*/  IMAD.U32 R3, RZ, RZ, UR13 ;  /* 0x0000000dff037e24 */ /* 0x000fe2000f8e00ff */
[----:B------:R-:W-:Y:S01]  /*8510*/  IADD3 R56, R160, 0x40, RZ ;  /* 0x00000040a0387810 */ /* 0x000fe20007ffe0ff */
[----:B------:R-:W-:Y:S01]  /*8520*/  @P0 IMAD.HI.U32 R2, R4, c[0x0][0x2c8], RZ ;  /* 0x0000b20004020a27 */ /* 0x000fe200078e00ff */
[----:B------:R-:W-:Y:S01]  /*8530*/  LEA.HI R58, R157, R159, RZ, 0x4 ;  /* 0x0000009f9d3a7211 */ /* 0x000fe200078f20ff */
[----:B------:R-:W-:Y:S02]  /*8540*/  STL [R1+0x2c], R165 ;  /* 0x00002ca501007387 */ /* 0x000fe40000100800 */
[----:B------:R-:W-:Y:S01]  /*8550*/  IMAD.MOV.U32 R0, RZ, RZ, R4 ;  /* 0x000000ffff007224 */ /* 0x000fe200078e0004 */
[----:B------:R-:W-:Y:S01]  /*8560*/  @P0 SHF.R.U32.HI R0, RZ, c[0x0][0x2cc], R2 ;  /* 0x0000b300ff000a19 */ /* 0x000fe20000011602 */
[----:B------:R-:W-:-:S02]  /*8570*/  IMAD.U32 R2, RZ, RZ, UR12 ;  /* 0x0000000cff027e24 */ /* 0x000fc4000f8e00ff */
[----:B------:R-:W-:Y:S01]  /*8580*/  IMAD.U32 R3, RZ, RZ, UR5 ;  /* 0x00000005ff037e24 */ /* 0x000fe2000f8e00ff */
[--C-:B------:R-:W-:Y:S01]  /*8590*/  SHF.R.S32.HI R6, RZ, 0x1f, R0.reuse ;  /* 0x0000001fff067819 */ /* 0x100fe20000011400 */
[----:B------:R-:W-:Y:S01]  /*85a0*/  IMAD.MOV R5, RZ, RZ, -R0 ;  /* 0x000000ffff057224 */ /* 0x000fe200078e0a00 */
[----:B------:R-:W-:Y:S01]  /*85b0*/  ULDC.64 UR4, c[0x0][0x2b0] ;  /* 0x0000ac0000047ab9 */ /* 0x000fe20000000a00 */
[----:B------:R-:W-:-:S04]  /*85c0*/  IMAD.WIDE.U32 R2, R0, c[0x0][0x1b0], R2 ;  /* 0x00006c0000027a25 */ /* 0x000fc800078e0002 */
[----:B------:R-:W-:Y:S02]  /*85d0*/  IMAD R6, R6, c[0x0][0x1b0], RZ ;  /* 0x00006c0006067a24 */ /* 0x000fe400078e02ff */
[----:B------:R-:W-:Y:S02]  /*85e0*/  IMAD R4, R5, c[0x0][0x2c4], R4 ;  /* 0x0000b10005047a24 */ /* 0x000fe400078e0204 */
[----:B------:R-:W-:Y:S02]  /*85f0*/  IMAD R5, R0, c[0x0][0x1b4], R6 ;  /* 0x00006d0000057a24 */ /* 0x000fe400078e0206 */
[----:B------:R-:W-:Y:S01]  /*8600*/  IMAD R19, R19, 0x80, R42 ;  /* 0x0000008013137824 */ /* 0x000fe200078e022a */
[----:B------:R-:W-:Y:S01]  /*8610*/  SHF.R.S32.HI R0, RZ, 0x1f, R4 ;  /* 0x0000001fff007819 */ /* 0x000fe20000011404 */
[----:B------:R-:W-:-:S03]  /*8620*/  IMAD.IADD R3, R3, 0x1, R5 ;  /* 0x0000000103037824 */ /* 0x000fc600078e0205 */
[C---:B------:R-:W-:Y:S01]  /*8630*/  IADD3 R5, R19.reuse, 0x10, RZ ;  /* 0x0000001013057810 */ /* 0x040fe20007ffe0ff */
[----:B------:R-:W-:Y:S01]  /*8640*/  IMAD R0, R0, c[0x0][0x1a8], RZ ;  /* 0x00006a0000007a24 */ /* 0x000fe200078e02ff */
[----:B------:R-:W-:Y:S01]  /*8650*/  ISETP.GE.AND P6, PT, R19, UR23, PT ;  /* 0x0000001713007c0c */ /* 0x000fe2000bfc6270 */
[C---:B------:R-:W-:Y:S01]  /*8660*/  IMAD.WIDE.U32 R2, R4.reuse, c[0x0][0x1a8], R2 ;  /* 0x00006a0004027a25 */ /* 0x040fe200078e0002 */
[----:B------:R-:W-:Y:S02]  /*8670*/  ISETP.GE.AND P2, PT, R5, UR23, PT ;  /* 0x0000001705007c0c */ /* 0x000fe4000bf46270 */
[C---:B------:R-:W-:Y:S01]  /*8680*/  IADD3 R5, R19.reuse, 0x30, RZ ;  /* 0x0000003013057810 */ /* 0x040fe20007ffe0ff */
[----:B------:R-:W-:Y:S01]  /*8690*/  IMAD R0, R4, c[0x0][0x1ac], R0 ;  /* 0x00006b0004007a24 */ /* 0x000fe200078e0200 */
[----:B------:R-:W-:Y:S02]  /*86a0*/  LEA R16, P5, R2, c[0x0][0x160], 0x1 ;  /* 0x0000580002107a11 */ /* 0x000fe400078a08ff */
[----:B------:R-:W-:Y:S01]  /*86b0*/  IADD3 R4, R19, 0x40, RZ ;  /* 0x0000004013047810 */ /* 0x000fe20007ffe0ff */
[----:B------:R-:W-:Y:S01]  /*86c0*/  IMAD.IADD R0, R3, 0x1, R0 ;  /* 0x0000000103007824 */ /* 0x000fe200078e0200 */
[----:B------:R-:W-:Y:S01]  /*86d0*/  IADD3 R6, R19, 0x20, RZ ;  /* 0x0000002013067810 */ /* 0x000fe20007ffe0ff */
[----:B------:R-:W-:Y:S01]  /*86e0*/  SHFL.IDX PT, R12, R16, 0x3, 0x181f ;  /* 0x00781f00100c7f89 */ /* 0x000fe200000e0000 */
[----:B------:R-:W-:-:S02]  /*86f0*/  ISETP.GE.AND P0, PT, R5, UR23, PT ;  /* 0x0000001705007c0c */ /* 0x000fc4000bf06270 */
[----:B------:R-:W-:Y:S01]  /*8700*/  LEA.HI.X R15, R2, c[0x0][0x164], R0, 0x1, P5 ;  /* 0x00005900020f7a11 */ /* 0x000fe200028f0c00 */
[----:B------:R-:W-:Y:S01]  /*8710*/  IMAD.SHL.U32 R0, R42, 0x40, RZ ;  /* 0x000000402a007824 */ /* 0x000fe200078e00ff */
[----:B------:R-:W-:Y:S01]  /*8720*/  ISETP.GE.AND P3, PT, R4, UR23, PT ;  /* 0x0000001704007c0c */ /* 0x000fe2000bf66270 */
[----:B------:R-:W-:Y:S01]  /*8730*/  SHFL.IDX PT, R2, R16, 0x1, 0x181f ;  /* 0x00381f0010027f89 */ /* 0x000fe200000e0000 */
[----:B------:R-:W-:Y:S02]  /*8740*/  ISETP.GE.AND P1, PT, R6, UR23, PT ;  /* 0x0000001706007c0c */ /* 0x000fe4000bf26270 */
[----:B------:R-:W-:Y:S01]  /*8750*/  LEA.HI R6, R157, R159, RZ, 0x6 ;  /* 0x0000009f9d067211 */ /* 0x000fe200078f30ff */
[----:B------:R-:W-:Y:S01]  /*8760*/  SHFL.IDX PT, R4, R16, RZ, 0x181f ;  /* 0x00181fff10047589 */ /* 0x000fe200000e0000 */
[----:B------:R-:W-:Y:S02]  /*8770*/  LOP3.LUT R23, R0, 0x1c0, RZ, 0xc0, !PT ;  /* 0x000001c000177812 */ /* 0x000fe400078ec0ff */
[----:B------:R-:W-:Y:S01]  /*8780*/  ISETP.GE.AND P5, PT, R160, c[0x0][0x198], PT ;  /* 0x00006600a0007a0c */ /* 0x000fe20003fa6270 */
[----:B------:R-:W1:Y:S01]  /*8790*/  SHFL.IDX PT, R5, R15, RZ, 0x181f ;  /* 0x00181fff0f057589 */ /* 0x000e6200000e0000 */
[----:B------:R-:W-:Y:S01]  /*87a0*/  IMAD.SHL.U32 R0, R6, 0x8, RZ ;  /* 0x0000000806007824 */ /* 0x000fe200078e00ff */
[----:B------:R-:W-:-:S02]  /*87b0*/  SHF.R.U32.HI R25, RZ, 0x3, R23 ;  /* 0x00000003ff197819 */ /* 0x000fc40000011617 */
[----:B------:R-:W2:Y:S01]  /*87c0*/  SHFL.IDX PT, R3, R15, 0x1, 0x181f ;  /* 0x00381f000f037f89 */ /* 0x000ea200000e0000 */
[--C-:B------:R-:W-:Y:S02]  /*87d0*/  @!P6 SHF.R.S32.HI R6, RZ, 0x1f, R56.reuse ;  /* 0x0000001fff06e819 */ /* 0x100fe40000011438 */
[----:B------:R-:W-:Y:S01]  /*87e0*/  LOP3.LUT R24, R0, 0xfffffe00, RZ, 0xc0, !PT ;  /* 0xfffffe0000187812 */ /* 0x000fe200078ec0ff */
[----:B------:R-:W4:Y:S01]  /*87f0*/  SHFL.IDX PT, R13, R15, 0x3, 0x181f ;  /* 0x00781f000f0d7f89 */ /* 0x000f2200000e0000 */
[-C--:B------:R-:W-:Y:S02]  /*8800*/  @!P6 LEA.HI R6, R6, R56.reuse, RZ, 0x3 ;  /* 0x000000380606e211 */ /* 0x080fe400078f18ff */
[----:B------:R-:W-:Y:S02]  /*8810*/  @!P2 SHF.R.S32.HI R0, RZ, 0x1f, R56 ;  /* 0x0000001fff00a819 */ /* 0x000fe40000011438 */
[----:B------:R-:W-:Y:S02]  /*8820*/  @!P6 LOP3.LUT R10, R6, 0xfffffff8, RZ, 0xc0, !PT ;  /* 0xfffffff8060ae812 */ /* 0x000fe400078ec0ff */
[----:B------:R-:W-:Y:S01]  /*8830*/  @!P2 LEA.HI R0, R0, R56, RZ, 0x3 ;  /* 0x000000380000a211 */ /* 0x000fe200078f18ff */
[----:B------:R-:W-:Y:S01]  /*8840*/  SHFL.IDX PT, R6, R16, 0x2, 0x181f ;  /* 0x00581f0010067f89 */ /* 0x000fe200000e0000 */
[----:B------:R-:W-:-:S02]  /*8850*/  P2R R20, PR, RZ, 0x40 ;  /* 0x00000040ff147803 */ /* 0x000fc40000000000 */
[----:B------:R-:W-:Y:S01]  /*8860*/  @!P2 LOP3.LUT R17, R0, 0xfffffff8, RZ, 0xc0, !PT ;  /* 0xfffffff80011a812 */ /* 0x000fe200078ec0ff */
[----:B-1----:R-:W-:-:S04]  /*8870*/  @!P6 IMAD.WIDE R8, R160, 0x2, R4 ;  /* 0x00000002a008e825 */ /* 0x002fc800078e0204 */
[----:B------:R-:W-:-:S04]  /*8880*/  @!P6 IMAD.WIDE R10, R10, 0x2, R4 ;  /* 0x000000020a0ae825 */ /* 0x000fc800078e0204 */
[----:B--2---:R-:W-:-:S04]  /*8890*/  @!P2 IMAD.WIDE R4, R160, 0x2, R2 ;  /* 0x00000002a004a825 */ /* 0x004fc800078e0202 */
[----:B------:R-:W-:Y:S01]  /*88a0*/  @!P2 IMAD.WIDE R2, R17, 0x2, R2 ;  /* 0x000000021102a825 */ /* 0x000fe200078e0202 */
[----:B---3--:R1:W2:Y:S01]  /*88b0*/  @P4 R2UR UR11, R7 ;  /* 0x00000000070b43c2 */ /* 0x0082a200000e0000 */
[----:B------:R-:W-:Y:S01]  /*88c0*/  ISETP.GE.AND P4, PT, R56, c[0x0][0x198], PT ;  /* 0x0000660038007a0c */ /* 0x000fe20003f86270 */
[----:B--2---:R-:W-:Y:S02]  /*88d0*/  @!UP1 UMOV UR11, UR24 ;  /* 0x00000018000b9c82 */ /* 0x004fe40008000000 */
[----:B------:R-:W-:Y:S02]  /*88e0*/  USHF.R.S32.HI UR10, URZ, 0x1f, UR11 ;  /* 0x0000001f3f0a7899 */ /* 0x000fe4000801140b */
[----:B------:R-:W-:Y:S02]  /*88f0*/  UIMAD.WIDE.U32 UR12, UR11, UR4, URZ ;  /* 0x000000040b0c72a5 */ /* 0x000fe4000f8e003f */
[----:B------:R-:W-:-:S04]  /*8900*/  UIMAD UR10, UR10, UR4, URZ ;  /* 0x000000040a0a72a4 */ /* 0x000fc8000f8e023f */
[----:B------:R-:W-:-:S03]  /*8910*/  UIMAD UR10, UR11, UR5, UR10 ;  /* 0x000000050b0a72a4 */ /* 0x000fc6000f8e020a */
[----:B------:R-:W-:Y:S02]  /*8920*/  ULDC.64 UR4, c[0x0][0x1e8] ;  /* 0x00007a0000047ab9 */ /* 0x000fe40000000a00 */
[----:B------:R-:W-:Y:S01]  /*8930*/  UIADD3 UR10, UR13, UR10, URZ ;  /* 0x0000000a0d0a7290 */ /* 0x000fe2000fffe03f */
[----:B-1----:R-:W-:-:S04]  /*8940*/  LOP3.LUT R7, R23, 0x38, R160, 0xf8, !PT ;  /* 0x0000003817077812 */ /* 0x002fc800078ef8a0 */
[----:B------:R-:W-:-:S05]  /*8950*/  LOP3.LUT R7, R7, R25, RZ, 0x3c, !PT ;  /* 0x0000001907077212 */ /* 0x000fca00078e3cff */
[----:B------:R-:W-:Y:S02]  /*8960*/  IMAD.IADD R55, R24, 0x1, R7 ;  /* 0x0000000118377824 */ /* 0x000fe400078e0207 */
[----:B------:R-:W1:Y:S02]  /*8970*/  SHFL.IDX PT, R7, R15, 0x2, 0x181f ;  /* 0x00581f000f077f89 */ /* 0x000e6400000e0000 */
[C---:B------:R-:W-:Y:S02]  /*8980*/  @!P6 IMAD.SHL.U32 R0, R55.reuse, 0x2, RZ ;  /* 0x000000023700e824 */ /* 0x040fe400078e00ff */
[----:B------:R-:W-:-:S03]  /*8990*/  @!P2 IMAD.SHL.U32 R14, R55, 0x2, RZ ;  /* 0x00000002370ea824 */ /* 0x000fc600078e00ff */
[----:B------:R4:W-:Y:S04]  /*89a0*/  @!P6 LDGSTS.E.BYPASS.LTC128B.128 [R0+0x8100], [R8.64], !P5 ;  /* 0x081000000800efae */ /* 0x0009e8000e901d62 */
[----:B------:R2:W-:Y:S01]  /*89b0*/  @!P6 LDGSTS.E.BYPASS.LTC128B.128 [R0+0xc100], [R10.64], !P4 ;  /* 0x0c1000000a00efae */ /* 0x0005e2000e101d62 */
[----:B------:R-:W-:-:S03]  /*89c0*/  ISETP.NE.AND P6, PT, R166, 0x1, PT ;  /* 0x00000001a600780c */ /* 0x000fc60003fc5270 */
[----:B------:R3:W-:Y:S04]  /*89d0*/  @!P2 LDGSTS.E.BYPASS.LTC128B.128 [R14+0x8900], [R4.64], !P5 ;  /* 0x08900000040eafae */ /* 0x0007e8000e901d62 */
[----:B------:R5:W-:Y:S01]  /*89e0*/  @!P2 LDGSTS.E.BYPASS.LTC128B.128 [R14+0xc900], [R2.64], !P4 ;  /* 0x0c900000020eafae */ /* 0x000be2000e101d62 */
[----:B----4-:R-:W-:Y:S01]  /*89f0*/  @!P0 IMAD.WIDE R8, R160, 0x2, R12 ;  /* 0x00000002a0088825 */ /* 0x010fe200078e020c */
[--C-:B--2---:R-:W-:Y:S02]  /*8a00*/  @!P1 SHF.R.S32.HI R0, RZ, 0x1f, R56.reuse ;  /* 0x0000001fff009819 */ /* 0x104fe40000011438 */
[----:B---3--:R-:W-:Y:S02]  /*8a10*/  @!P0 SHF.R.S32.HI R4, RZ, 0x1f, R56 ;  /* 0x0000001fff048819 */ /* 0x008fe40000011438 */
[----:B------:R-:W-:-:S02]  /*8a20*/  IADD3 R5, R19, 0x50, RZ ;  /* 0x0000005013057810 */ /* 0x000fc40007ffe0ff */
[-C--:B-----5:R-:W-:Y:S01]  /*8a30*/  @!P1 LEA.HI R2, R0, R56.reuse, RZ, 0x3 ;  /* 0x0000003800029211 */ /* 0x0a0fe200078f18ff */
[----:B------:R-:W-:Y:S01]  /*8a40*/  SHFL.IDX PT, R3, R15, 0x5, 0x181f ;  /* 0x00b81f000f037f89 */ /* 0x000fe200000e0000 */
[----:B------:R-:W-:Y:S01]  /*8a50*/  @!P0 LEA.HI R0, R4, R56, RZ, 0x3 ;  /* 0x0000003804008211 */ /* 0x000fe200078f18ff */
[----:B------:R-:W-:Y:S01]  /*8a60*/  @!P0 IMAD.SHL.U32 R14, R55, 0x2, RZ ;  /* 0x00000002370e8824 */ /* 0x000fe200078e00ff */
[----:B------:R-:W-:Y:S01]  /*8a70*/  @!P1 LOP3.LUT R2, R2, 0xfffffff8, RZ, 0xc0, !PT ;  /* 0xfffffff802029812 */ /* 0x000fe200078ec0ff */
[----:B------:R-:W-:Y:S01]  /*8a80*/  SHFL.IDX PT, R4, R16, 0x4, 0x181f ;  /* 0x00981f0010047f89 */ /* 0x000fe200000e0000 */
[----:B------:R-:W-:Y:S02]  /*8a90*/  ISETP.GE.AND P2, PT, R5, UR23, PT ;  /* 0x0000001705007c0c */ /* 0x000fe4000bf46270 */
[----:B------:R-:W-:Y:S01]  /*8aa0*/  @!P0 LOP3.LUT R17, R0, 0xfffffff8, RZ, 0xc0, !PT ;  /* 0xfffffff800118812 */ /* 0x000fe200078ec0ff */
[----:B------:R-:W2:Y:S01]  /*8ab0*/  SHFL.IDX PT, R5, R15, 0x4, 0x181f ;  /* 0x00981f000f057f89 */ /* 0x000ea200000e0000 */
[----:B-1----:R-:W-:-:S03]  /*8ac0*/  @!P1 IMAD.WIDE R10, R2, 0x2, R6 ;  /* 0x00000002020a9825 */ /* 0x002fc600078e0206 */
[----:B------:R-:W1:Y:S01]  /*8ad0*/  SHFL.IDX PT, R2, R16, 0x5, 0x181f ;  /* 0x00b81f0010027f89 */ /* 0x000e6200000e0000 */
[----:B------:R-:W-:Y:S02]  /*8ae0*/  @!P1 IMAD.SHL.U32 R0, R55, 0x2, RZ ;  /* 0x0000000237009824 */ /* 0x000fe400078e00ff */
[----:B------:R-:W-:-:S05]  /*8af0*/  @!P1 IMAD.WIDE R6, R160, 0x2, R6 ;  /* 0x00000002a0069825 */ /* 0x000fca00078e0206 */
[----:B------:R3:W-:Y:S04]  /*8b00*/  @!P1 LDGSTS.E.BYPASS.LTC128B.128 [R0+0x9100], [R6.64], !P5 ;  /* 0x0910000006009fae */ /* 0x0007e8000e901d62 */
[----:B------:R4:W-:Y:S04]  /*8b10*/  @!P1 LDGSTS.E.BYPASS.LTC128B.128 [R0+0xd100], [R10.64], !P4 ;  /* 0x0d1000000a009fae */ /* 0x0009e8000e101d62 */
[----:B------:R5:W-:Y:S01]  /*8b20*/  @!P0 LDGSTS.E.BYPASS.LTC128B.128 [R14+0x9900], [R8.64], !P5 ;  /* 0x09900000080e8fae */ /* 0x000be2000e901d62 */
[----:B---3--:R-:W-:Y:S01]  /*8b30*/  @!P0 IMAD.WIDE R6, R17, 0x2, R12 ;  /* 0x0000000211068825 */ /* 0x008fe200078e020c */
[----:B------:R-:W-:-:S02]  /*8b40*/  IADD3 R13, R19, 0x70, RZ ;  /* 0x00000070130d7810 */ /* 0x000fc40007ffe0ff */
[--C-:B----4-:R-:W-:Y:S02]  /*8b50*/  @!P3 SHF.R.S32.HI R0, RZ, 0x1f, R56.reuse ;  /* 0x0000001fff00b819 */ /* 0x110fe40000011438 */
[----:B------:R3:W-:Y:S01]  /*8b60*/  @!P0 LDGSTS.E.BYPASS.LTC128B.128 [R14+0xd900], [R6.64], !P4 ;  /* 0x0d900000060e8fae */ /* 0x0007e2000e101d62 */
[----:B------:R-:W-:Y:S01]  /*8b70*/  @!P2 IMAD.SHL.U32 R12, R55, 0x2, RZ ;  /* 0x00000002370ca824 */ /* 0x000fe200078e00ff */
[----:B------:R-:W-:Y:S02]  /*8b80*/  ISETP.GE.AND P0, PT, R13, UR23, PT ;  /* 0x000000170d007c0c */ /* 0x000fe4000bf06270 */
[----:B-----5:R-:W-:Y:S02]  /*8b90*/  @!P2 SHF.R.S32.HI R8, RZ, 0x1f, R56 ;  /* 0x0000001fff08a819 */ /* 0x020fe40000011438 */
[----:B------:R-:W-:-:S04]  /*8ba0*/  IADD3 R9, R19, 0x60, RZ ;  /* 0x0000006013097810 */ /* 0x000fc80007ffe0ff */
[----:B------:R-:W-:Y:S02]  /*8bb0*/  ISETP.GE.AND P1, PT, R9, UR23, PT ;  /* 0x0000001709007c0c */ /* 0x000fe4000bf26270 */
[----:B------:R-:W-:Y:S01]  /*8bc0*/  SHFL.IDX PT, R9, R15, 0x6, 0x181f ;  /* 0x00d81f000f097f89 */ /* 0x000fe200000e0000 */
[-C--:B---3--:R-:W-:Y:S02]  /*8bd0*/  @!P3 LEA.HI R6, R0, R56.reuse, RZ, 0x3 ;  /* 0x000000380006b211 */ /* 0x088fe400078f18ff */
[----:B------:R-:W-:Y:S02]  /*8be0*/  @!P2 LEA.HI R0, R8, R56, RZ, 0x3 ;  /* 0x000000380800a211 */ /* 0x000fe400078f18ff */
[----:B------:R-:W-:Y:S01]  /*8bf0*/  @!P3 LOP3.LUT R6, R6, 0xfffffff8, RZ, 0xc0, !PT ;  /* 0xfffffff80606b812 */ /* 0x000fe200078ec0ff */
[----:B------:R-:W3:Y:S01]  /*8c00*/  SHFL.IDX PT, R8, R16, 0x6, 0x181f ;  /* 0x00d81f0010087f89 */ /* 0x000ee200000e0000 */
[----:B------:R-:W-:Y:S01]  /*8c10*/  @!P2 LOP3.LUT R7, R0, 0xfffffff8, RZ, 0xc0, !PT ;  /* 0xfffffff80007a812 */ /* 0x000fe200078ec0ff */
[----:B------:R-:W-:-:S02]  /*8c20*/  @!P3 IMAD.SHL.U32 R0, R55, 0x2, RZ ;  /* 0x000000023700b824 */ /* 0x000fc400078e00ff */
[----:B--2---:R-:W-:-:S04]  /*8c30*/  @!P3 IMAD.WIDE R10, R6, 0x2, R4 ;  /* 0x00000002060ab825 */ /* 0x004fc800078e0204 */
[----:B------:R-:W-:-:S04]  /*8c40*/  @!P3 IMAD.WIDE R4, R160, 0x2, R4 ;  /* 0x00000002a004b825 */ /* 0x000fc800078e0204 */
[--C-:B-1----:R-:W-:Y:S01]  /*8c50*/  @!P2 IMAD.WIDE R6, R7, 0x2, R2.reuse ;  /* 0x000000020706a825 */ /* 0x102fe200078e0202 */
[----:B------:R1:W-:Y:S03]  /*8c60*/  @!P3 LDGSTS.E.BYPASS.LTC128B.128 [R0+0xa100], [R4.64], !P5 ;  /* 0x0a1000000400bfae */ /* 0x0003e6000e901d62 */
[----:B------:R-:W-:Y:S01]  /*8c70*/  @!P2 IMAD.WIDE R2, R160, 0x2, R2 ;  /* 0x00000002a002a825 */ /* 0x000fe200078e0202 */
[----:B------:R2:W-:Y:S04]  /*8c80*/  @!P3 LDGSTS.E.BYPASS.LTC128B.128 [R0+0xe100], [R10.64], !P4 ;  /* 0x0e1000000a00bfae */ /* 0x0005e8000e101d62 */
[----:B------:R4:W-:Y:S04]  /*8c90*/  @!P2 LDGSTS.E.BYPASS.LTC128B.128 [R12+0xa900], [R2.64], !P5 ;  /* 0x0a900000020cafae */ /* 0x0009e8000e901d62 */
[----:B------:R5:W-:Y:S01]  /*8ca0*/  @!P2 LDGSTS.E.BYPASS.LTC128B.128 [R12+0xe900], [R6.64], !P4 ;  /* 0x0e900000060cafae */ /* 0x000be2000e101d62 */
[----:B-1----:R-:W-:-:S02]  /*8cb0*/  IADD3 R4, R165, UR6, RZ ;  /* 0x00000006a5047c10 */ /* 0x002fc4000fffe0ff */
[----:B--2---:R-:W-:Y:S01]  /*8cc0*/  @!P1 SHF.R.S32.HI R0, RZ, 0x1f, R56 ;  /* 0x0000001fff009819 */ /* 0x004fe20000011438 */
[----:B------:R-:W-:Y:S01]  /*8cd0*/  @!P1 IMAD.SHL.U32 R10, R55, 0x2, RZ ;  /* 0x00000002370a9824 */ /* 0x000fe200078e00ff */
[----:B------:R-:W-:Y:S02]  /*8ce0*/  ISETP.GE.AND P2, PT, R4, UR9, PT ;  /* 0x0000000904007c0c */ /* 0x000fe4000bf46270 */
[----:B------:R-:W-:Y:S02]  /*8cf0*/  @!P1 LEA.HI R0, R0, R56, RZ, 0x3 ;  /* 0x0000003800009211 */ /* 0x000fe400078f18ff */
[----:B------:R-:W-:Y:S01]  /*8d00*/  ISETP.GT.OR P2, PT, R165, 0x3f, P2 ;  /* 0x0000003fa500780c */ /* 0x000fe20001744670 */
[----:B-----5:R-:W-:Y:S01]  /*8d10*/  SHFL.IDX PT, R6, R16, 0x7, 0x181f ;  /* 0x00f81f0010067f89 */ /* 0x020fe200000e0000 */
[----:B------:R-:W-:Y:S02]  /*8d20*/  @!P1 LOP3.LUT R0, R0, 0xfffffff8, RZ, 0xc0, !PT ;  /* 0xfffffff800009812 */ /* 0x000fe400078ec0ff */
[----:B----4-:R-:W-:Y:S01]  /*8d30*/  IADD3 R12, R4, UR19, RZ ;  /* 0x00000013040c7c10 */ /* 0x010fe2000fffe0ff */
[----:B------:R-:W1:Y:S01]  /*8d40*/  SHFL.IDX PT, R7, R15, 0x7, 0x181f ;  /* 0x00f81f000f077f89 */ /* 0x000e6200000e0000 */
[----:B---3--:R-:W-:-:S04]  /*8d50*/  @!P1 IMAD.WIDE R4, R160, 0x2, R8 ;  /* 0x00000002a0049825 */ /* 0x008fc800078e0208 */
[----:B------:R-:W-:Y:S01]  /*8d60*/  @!P1 IMAD.WIDE R2, R0, 0x2, R8 ;  /* 0x0000000200029825 */ /* 0x000fe200078e0208 */
[----:B------:R-:W-:Y:S01]  /*8d70*/  @!P0 SHF.R.S32.HI R0, RZ, 0x1f, R56 ;  /* 0x0000001fff008819 */ /* 0x000fe20000011438 */
[----:B------:R2:W-:Y:S02]  /*8d80*/  @!P1 LDGSTS.E.BYPASS.LTC128B.128 [R10+0xb100], [R4.64], !P5 ;  /* 0x0b100000040a9fae */ /* 0x0005e4000e901d62 */
[----:B------:R-:W-:Y:S02]  /*8d90*/  @P6 IMAD.HI.U32 R13, R12, c[0x0][0x2bc], RZ ;  /* 0x0000af000c0d6a27 */ /* 0x000fe400078e00ff */
[----:B------:R3:W-:Y:S02]  /*8da0*/  @!P1 LDGSTS.E.BYPASS.LTC128B.128 [R10+0xf100], [R2.64], !P4 ;  /* 0x0f100000020a9fae */ /* 0x0007e4000e101d62 */
[----:B------:R-:W-:Y:S01]  /*8db0*/  IMAD.MOV.U32 R11, RZ, RZ, R12 ;  /* 0x000000ffff0b7224 */ /* 0x000fe200078e000c */
[----:B------:R-:W-:Y:S01]  /*8dc0*/  @P6 SHF.R.U32.HI R11, RZ, c[0x0][0x2c0], R13 ;  /* 0x0000b000ff0b6a19 */ /* 0x000fe2000001160d */
[----:B-1----:R-:W-:Y:S01]  /*8dd0*/  @!P0 IMAD.WIDE R8, R160, 0x2, R6 ;  /* 0x00000002a0088825 */ /* 0x002fe200078e0206 */
[----:B--2---:R-:W-:-:S02]  /*8de0*/  @!P0 LEA.HI R4, R0, R56, RZ, 0x3 ;  /* 0x0000003800048211 */ /* 0x004fc400078f18ff */
[----:B------:R-:W-:Y:S02]  /*8df0*/  @!P2 IADD3 R0, P1, R11, UR12, RZ ;  /* 0x0000000c0b00ac10 */ /* 0x000fe4000ff3e0ff */
[----:B------:R-:W-:Y:S01]  /*8e00*/  @!P0 LOP3.LUT R4, R4, 0xfffffff8, RZ, 0xc0, !PT ;  /* 0xfffffff804048812 */ /* 0x000fe200078ec0ff */
[----:B---3--:R-:W-:Y:S01]  /*8e10*/  @!P0 IMAD.SHL.U32 R10, R55, 0x2, RZ ;  /* 0x00000002370a8824 */ /* 0x008fe200078e00ff */
[----:B------:R-:W-:Y:S02]  /*8e20*/  @!P2 LEA.HI.X.SX32 R3, R11, UR10, 0x1, P1 ;  /* 0x0000000a0b03ac11 */ /* 0x000fe400088f0eff */
[----:B------:R-:W-:Y:S01]  /*8e30*/  @!P2 LEA R2, P1, R0, c[0x0][0x2a0], 0x2 ;  /* 0x0000a8000002aa11 */ /* 0x000fe200078210ff */
[----:B------:R-:W-:Y:S01]  /*8e40*/  @!P0 IMAD.WIDE R4, R4, 0x2, R6 ;  /* 0x0000000204048825 */ /* 0x000fe200078e0206 */
[----:B------:R1:W-:Y:S02]  /*8e50*/  @!P0 LDGSTS.E.BYPASS.LTC128B.128 [R10+0xb900], [R8.64], !P5 ;  /* 0x0b900000080a8fae */ /* 0x0003e4000e901d62 */
[----:B------:R-:W-:-:S02]  /*8e60*/  @!P2 LEA.HI.X R3, R0, c[0x0][0x2a4], R3, 0x2, P1 ;  /* 0x0000a9000003aa11 */ /* 0x000fc400008f1403 */
[----:B------:R2:W-:Y:S04]  /*8e70*/  @!P0 LDGSTS.E.BYPASS.LTC128B.128 [R10+0xf900], [R4.64], !P4 ;  /* 0x0f900000040a8fae */ /* 0x0005e8000e101d62 */
[----:B------:R-:W0:Y:S04]  /*8e80*/  LDGDEPBAR ;  /* 0x00000000000079af */ /* 0x000e280000000000 */
[----:B------:R-:W-:Y:S06]  /*8e90*/  BAR.SYNC.DEFER_BLOCKING 0x0 ;  /* 0x0000000000007b1d */ /* 0x000fec0000010000 */
[----:B------:R3:W4:Y:S01]  /*8ea0*/  @!P2 LDG.E R59, [R2.64] ;  /* 0x00000022023ba981 */ /* 0x000722000c1e1900 */
[----:B------:R-:W-:Y:S01]  /*8eb0*/  IMAD.MOV R0, RZ, RZ, -R11 ;  /* 0x000000ffff007224 */ /* 0x000fe200078e0a0b */
[----:B------:R-:W-:Y:S01]  /*8ec0*/  UIMAD UR11, UR15, UR4, URZ ;  /* 0x000000040f0b72a4 */ /* 0x000fe2000f8e023f */
[----:B------:R-:W-:Y:S01]  /*8ed0*/  ISETP.GE.AND P5, PT, R160, c[0x0][0x1d4], PT ;  /* 0x00007500a0007a0c */ /* 0x000fe20003fa6270 */
[----:B------:R-:W-:Y:S01]  /*8ee0*/  UIMAD.WIDE.U32 UR20, UR16, UR4, URZ ;  /* 0x00000004101472a5 */ /* 0x000fe2000f8e003f */
[----:B------:R-:W-:Y:S01]  /*8ef0*/  IMAD R60, R0, c[0x0][0x2b8], R12 ;  /* 0x0000ae00003c7a24 */ /* 0x000fe200078e020c */
[----:B------:R-:W-:Y:S01]  /*8f00*/  UIMAD UR11, UR16, UR5, UR11 ;  /* 0x00000005100b72a4 */ /* 0x000fe2000f8e020b */
[----:B------:R-:W-:Y:S01]  /*8f10*/  ISETP.GE.AND P4, PT, R56, c[0x0][0x1d4], PT ;  /* 0x0000750038007a0c */ /* 0x000fe20003f86270 */
[----:B------:R-:W-:-:S02]  /*8f20*/  UIADD3 UR6, UR9, -UR6, URZ ;  /* 0x8000000609067290 */ /* 0x000fc4000fffe03f */
[----:B------:R-:W-:Y:S01]  /*8f30*/  SHF.R.S32.HI R52, RZ, 0x1f, R60 ;  /* 0x0000001fff347819 */ /* 0x000fe2000001143c */
[----:B------:R-:W-:Y:S01]  /*8f40*/  UIADD3 UR11, UR21, UR11, URZ ;  /* 0x0000000b150b7290 */ /* 0x000fe2000fffe03f */
[----:B------:R-:W-:Y:S01]  /*8f50*/  STL [R1+0x14], R60 ;  /* 0x0000143c01007387 */ /* 0x000fe20000100800 */
[----:B------:R-:W-:Y:S01]  /*8f60*/  ULDC.64 UR4, c[0x0][0x210] ;  /* 0x0000840000047ab9 */ /* 0x000fe20000000a00 */
[----:B------:R-:W-:Y:S01]  /*8f70*/  IADD3 R120, -R42, UR6, RZ ;  /* 0x000000062a787c10 */ /* 0x000fe2000fffe1ff */
[----:B------:R-:W-:Y:S01]  /*8f80*/  IMAD R0, R52, c[0x0][0x1e0], RZ ;  /* 0x0000780034007a24 */ /* 0x000fe200078e02ff */
[----:B------:R-:W-:Y:S01]  /*8f90*/  UIMAD UR15, UR15, UR4, URZ ;  /* 0x000000040f0f72a4 */ /* 0x000fe2000f8e023f */
[----:B------:R-:W-:Y:S01]  /*8fa0*/  SEL R158, RZ, 0x10, P4 ;  /* 0x00000010ff9e7807 */ /* 0x000fe20002000000 */
[----:B------:R-:W-:Y:S01]  /*8fb0*/  UIMAD.WIDE.U32 UR26, UR16, UR4, URZ ;  /* 0x00000004101a72a5 */ /* 0x000fe2000f8e003f */
[----:B------:R-:W-:Y:S01]  /*8fc0*/  IMAD R0, R60, c[0x0][0x1e4], R0 ;  /* 0x000079003c007a24 */ /* 0x000fe200078e0200 */
[----:B------:R-:W-:Y:S01]  /*8fd0*/  ISETP.GE.AND P2, PT, R120, 0x11, PT ;  /* 0x000000117800780c */ /* 0x000fe20003f46270 */
[----:B------:R-:W-:Y:S01]  /*8fe0*/  UIMAD UR5, UR16, UR5, UR15 ;  /* 0x00000005100572a4 */ /* 0x000fe2000f8e020f */
[----:B---3--:R-:W-:-:S03]  /*8ff0*/  IMAD.WIDE.U32 R2, R60, c[0x0][0x1e0], RZ ;  /* 0x000078003c027a25 */ /* 0x008fc600078e00ff */
[----:B------:R-:W-:Y:S01]  /*9000*/  UIADD3 UR5, UR27, UR5, URZ ;  /* 0x000000051b057290 */ /* 0x000fe2000fffe03f */
[----:B------:R-:W-:-:S07]  /*9010*/  IMAD.IADD R3, R3, 0x1, R0 ;  /* 0x0000000103037824 */ /* 0x000fce00078e0200 */
[----:B------:R-:W-:Y:S01]  /*9020*/  @P2 IMAD.SHL.U32 R16, R55, 0x2, RZ ;  /* 0x0000000237102824 */ /* 0x000fe200078e00ff */
[----:B----4-:R-:W-:Y:S01]  /*9030*/  SHF.R.S32.HI R53, RZ, 0x1f, R59 ;  /* 0x0000001fff357819 */ /* 0x010fe2000001143b */
[----:B------:R-:W-:Y:S01]  /*9040*/  IMAD.WIDE.U32 R2, R59, c[0x0][0x1f0], R2 ;  /* 0x00007c003b027a25 */ /* 0x000fe200078e0002 */
[----:B------:R-:W-:Y:S03]  /*9050*/  STL [R1+0x10], R59 ;  /* 0x0000103b01007387 */ /* 0x000fe60000100800 */
[----:B------:R-:W-:Y:S01]  /*9060*/  IMAD R0, R53, c[0x0][0x1f0], RZ ;  /* 0x00007c0035007a24 */ /* 0x000fe200078e02ff */
[----:B--2---:R-:W-:-:S03]  /*9070*/  IADD3 R4, P1, R2, UR20, RZ ;  /* 0x0000001402047c10 */ /* 0x004fc6000ff3e0ff */
[----:B------:R-:W-:Y:S01]  /*9080*/  IMAD R2, R59, c[0x0][0x1f4], R0 ;  /* 0x00007d003b027a24 */ /* 0x000fe200078e0200 */
[----:B-1----:R-:W-:-:S04]  /*9090*/  LEA R9, P0, R4, c[0x0][0x1c8], 0x1 ;  /* 0x0000720004097a11 */ /* 0x002fc800078008ff */
[----:B------:R-:W-:Y:S01]  /*90a0*/  IADD3.X R2, R3, UR11, R2, P1, !PT ;  /* 0x0000000b03027c10 */ /* 0x000fe20008ffe402 */
[----:B------:R-:W-:Y:S01]  /*90b0*/  SHFL.IDX PT, R6, R9, 0x1, 0x181f ;  /* 0x00381f0009067f89 */ /* 0x000fe200000e0000 */
[----:B------:R-:W-:Y:S02]  /*90c0*/  ISETP.GE.AND P1, PT, R120, 0x21, PT ;  /* 0x000000217800780c */ /* 0x000fe40003f26270 */
[----:B------:R-:W-:Y:S02]  /*90d0*/  LEA.HI.X R8, R4, c[0x0][0x1cc], R2, 0x1, P0 ;  /* 0x0000730004087a11 */ /* 0x000fe400000f0c02 */
[----:B------:R-:W-:Y:S01]  /*90e0*/  ISETP.GE.AND P0, PT, R120, 0x1, PT ;  /* 0x000000017800780c */ /* 0x000fe20003f06270 */
[----:B------:R-:W-:Y:S04]  /*90f0*/  SHFL.IDX PT, R2, R9, RZ, 0x181f ;  /* 0x00181fff09027589 */ /* 0x000fe800000e0000 */
[----:B------:R-:W1:Y:S04]  /*9100*/  SHFL.IDX PT, R3, R8, RZ, 0x181f ;  /* 0x00181fff08037589 */ /* 0x000e6800000e0000 */
[----:B------:R-:W2:Y:S01]  /*9110*/  SHFL.IDX PT, R7, R8, 0x1, 0x181f ;  /* 0x00381f0008077f89 */ /* 0x000ea200000e0000 */
[----:B------:R-:W-:-:S03]  /*9120*/  @P1 SHF.R.S32.HI R11, RZ, 0x1f, R56 ;  /* 0x0000001fff0b1819 */ /* 0x000fc60000011438 */
[----:B------:R-:W-:-:S04]  /*9130*/  @P0 SHF.R.S32.HI R0, RZ, 0x1f, R56 ;  /* 0x0000001fff000819 */ /* 0x000fc80000011438 */
[----:B------:R-:W-:-:S04]  /*9140*/  @P0 LEA.HI R0, R0, R56, RZ, 0x3 ;  /* 0x0000003800000211 */ /* 0x000fc800078f18ff */
[----:B------:R-:W-:Y:S01]  /*9150*/  @P0 LOP3.LUT R10, R0, 0xfffffff8, RZ, 0xc0, !PT ;  /* 0xfffffff8000a0812 */ /* 0x000fe200078ec0ff */
[----:B------:R-:W-:Y:S02]  /*9160*/  @P0 IMAD.SHL.U32 R0, R55, 0x2, RZ ;  /* 0x0000000237000824 */ /* 0x000fe400078e00ff */
[----:B-1----:R-:W-:-:S04]  /*9170*/  @P0 IMAD.WIDE R4, R160, 0x2, R2 ;  /* 0x00000002a0040825 */ /* 0x002fc800078e0202 */
[----:B------:R-:W-:Y:S01]  /*9180*/  @P0 IMAD.WIDE R2, R10, 0x2, R2 ;  /* 0x000000020a020825 */ /* 0x000fe200078e0202 */
[----:B------:R1:W-:Y:S01]  /*9190*/  @P0 LDGSTS.E.BYPASS.LTC128B.128 [R0+0x4100], [R4.64], !P5 ;  /* 0x0410000004000fae */ /* 0x0003e2000e901d62 */
[----:B------:R-:W-:-:S03]  /*91a0*/  LOP3.LUT R10, R58, 0xfffffff0, RZ, 0xc0, !PT ;  /* 0xfffffff03a0a7812 */ /* 0x000fc600078ec0ff */
[----:B------:R3:W-:Y:S01]  /*91b0*/  @P0 LDGSTS.E.BYPASS.LTC128B.128 [R0+0x6100], [R2.64], !P4 ;  /* 0x0610000002000fae */ /* 0x0007e2000e101d62 */
[----:B------:R-:W-:Y:S01]  /*91c0*/  ISETP.GE.AND P0, PT, R120, 0x31, PT ;  /* 0x000000317800780c */ /* 0x000fe20003f06270 */
[----:B------:R-:W-:-:S12]  /*91d0*/  IMAD.IADD R12, R159, 0x1, -R10 ;  /* 0x000000019f0c7824 */ /* 0x000fd800078e0a0a */
[--C-:B------:R-:W-:Y:S01]  /*91e0*/  @P0 SHF.R.S32.HI R10, RZ, 0x1f, R56.reuse ;  /* 0x0000001fff0a0819 */ /* 0x100fe20000011438 */
[----:B-1----:R-:W-:Y:S04]  /*91f0*/  SHFL.IDX PT, R4, R9, 0x2, 0x181f ;  /* 0x00581f0009047f89 */ /* 0x002fe800000e0000 */
[----:B------:R-:W1:Y:S01]  /*9200*/  SHFL.IDX PT, R5, R8, 0x2, 0x181f ;  /* 0x00581f0008057f89 */ /* 0x000e6200000e0000 */
[----:B---3--:R-:W-:-:S03]  /*9210*/  @P2 SHF.R.S32.HI R0, RZ, 0x1f, R56 ;  /* 0x0000001fff002819 */ /* 0x008fc60000011438 */
[----:B------:R-:W-:Y:S01]  /*9220*/  SHFL.IDX PT, R2, R9, 0x3, 0x181f ;  /* 0x00781f0009027f89 */ /* 0x000fe200000e0000 */
[----:B------:R-:W-:-:S03]  /*9230*/  @P2 LEA.HI R0, R0, R56, RZ, 0x3 ;  /* 0x0000003800002211 */ /* 0x000fc600078f18ff */
[----:B------:R3:W4:Y:S01]  /*9240*/  SHFL.IDX PT, R3, R8, 0x3, 0x181f ;  /* 0x00781f0008037f89 */ /* 0x00072200000e0000 */
[----:B------:R-:W-:-:S05]  /*9250*/  @P2 LOP3.LUT R0, R0, 0xfffffff8, RZ, 0xc0, !PT ;  /* 0xfffffff800002812 */ /* 0x000fca00078ec0ff */
[----:B--2---:R-:W-:Y:S01]  /*9260*/  @P2 IMAD.WIDE R14, R0, 0x2, R6 ;  /* 0x00000002000e2825 */ /* 0x004fe200078e0206 */
[----:B------:R-:W-:-:S03]  /*9270*/  @P1 LEA.HI R0, R11, R56, RZ, 0x3 ;  /* 0x000000380b001211 */ /* 0x000fc600078f18ff */
[C---:B------:R-:W-:Y:S01]  /*9280*/  @P0 IMAD.SHL.U32 R11, R55.reuse, 0x2, RZ ;  /* 0x00000002370b0824 */ /* 0x040fe200078e00ff */
[----:B------:R-:W-:Y:S01]  /*9290*/  @P1 LOP3.LUT R0, R0, 0xfffffff8, RZ, 0xc0, !PT ;  /* 0xfffffff800001812 */ /* 0x000fe200078ec0ff */
[----:B---3--:R-:W-:Y:S01]  /*92a0*/  @P2 IMAD.WIDE R8, R160, 0x2, R6 ;  /* 0x00000002a0082825 */ /* 0x008fe200078e0206 */
[----:B------:R-:W-:Y:S02]  /*92b0*/  SHF.R.S32.HI R7, RZ, 0x1f, R12 ;  /* 0x0000001fff077819 */ /* 0x000fe4000001140c */
[----:B------:R-:W-:Y:S01]  /*92c0*/  @P0 LEA.HI R6, R10, R56, RZ, 0x3 ;  /* 0x000000380a060211 */ /* 0x000fe200078f18ff */
[----:B------:R-:W-:Y:S01]  /*92d0*/  @P1 IMAD.SHL.U32 R10, R55, 0x2, RZ ;  /* 0x00000002370a1824 */ /* 0x000fe200078e00ff */
[----:B------:R-:W-:Y:S01]  /*92e0*/  LEA.HI R57, R7, R12, RZ, 0x3 ;  /* 0x0000000c07397211 */ /* 0x000fe200078f18ff */
[----:B------:R2:W-:Y:S01]  /*92f0*/  @P2 LDGSTS.E.BYPASS.LTC128B.128 [R16+0x4900], [R8.64], !P5 ;  /* 0x0490000008102fae */ /* 0x0005e2000e901d62 */
[----:B------:R-:W-:Y:S01]  /*9300*/  @P0 LOP3.LUT R13, R6, 0xfffffff8, RZ, 0xc0, !PT ;  /* 0xfffffff8060d0812 */ /* 0x000fe200078ec0ff */
[----:B-1----:R-:W-:-:S02]  /*9310*/  @P1 IMAD.WIDE R6, R160, 0x2, R4 ;  /* 0x00000002a0061825 */ /* 0x002fc400078e0204 */
[----:B------:R1:W-:Y:S04]  /*9320*/  @P2 LDGSTS.E.BYPASS.LTC128B.128 [R16+0x6900], [R14.64], !P4 ;  /* 0x069000000e102fae */ /* 0x0003e8000e101d62 */
[----:B------:R1:W-:Y:S01]  /*9330*/  @P1 LDGSTS.E.BYPASS.LTC128B.128 [R10+0x5100], [R6.64], !P5 ;  /* 0x05100000060a1fae */ /* 0x0003e2000e901d62 */
[----:B--2---:R-:W-:Y:S01]  /*9340*/  @P1 IMAD.WIDE R8, R0, 0x2, R4 ;  /* 0x0000000200081825 */ /* 0x004fe200078e0204 */
[----:B------:R-:W-:-:S03]  /*9350*/  LOP3.LUT R0, R57, 0xfffffff8, RZ, 0xc0, !PT ;  /* 0xfffffff839007812 */ /* 0x000fc600078ec0ff */
[--C-:B----4-:R-:W-:Y:S01]  /*9360*/  @P0 IMAD.WIDE R4, R13, 0x2, R2.reuse ;  /* 0x000000020d040825 */ /* 0x110fe200078e0202 */
[----:B------:R1:W-:Y:S03]  /*9370*/  @P1 LDGSTS.E.BYPASS.LTC128B.128 [R10+0x7100], [R8.64], !P4 ;  /* 0x07100000080a1fae */ /* 0x0003e6000e101d62 */
[----:B------:R-:W-:-:S04]  /*9380*/  @P0 IMAD.WIDE R2, R160, 0x2, R2 ;  /* 0x00000002a0020825 */ /* 0x000fc800078e0202 */
[----:B------:R-:W-:Y:S01]  /*9390*/  IMAD.IADD R51, R12, 0x1, -R0 ;  /* 0x000000010c337824 */ /* 0x000fe200078e0a00 */
[----:B------:R2:W-:Y:S04]  /*93a0*/  @P0 LDGSTS.E.BYPASS.LTC128B.128 [R11+0x5900], [R2.64], !P5 ;  /* 0x05900000020b0fae */ /* 0x0005e8000e901d62 */
[----:B------:R3:W-:Y:S01]  /*93b0*/  @P0 LDGSTS.E.BYPASS.LTC128B.128 [R11+0x7900], [R4.64], !P4 ;  /* 0x07900000040b0fae */ /* 0x0007e2000e101d62 */
[----:B------:R-:W-:Y:S02]  /*93c0*/  R2P PR, R51, 0x6 ;  /* 0x0000000633007804 */ /* 0x000fe40000000000 */
[----:B------:R-:W-:Y:S01]  /*93d0*/  ISETP.LT.AND P0, PT, RZ, c[0x0][0x27c], PT ;  /* 0x00009f00ff007a0c */ /* 0x000fe20003f01270 */
[----:B------:R-:W0:Y:S01]  /*93e0*/  LDGDEPBAR ;  /* 0x00000000000079af */ /* 0x000e220000000000 */
[----:B------:R-:W-:Y:S01]  /*93f0*/  ISETP.GT.AND P6, PT, R165, 0x3f, PT ;  /* 0x0000003fa500780c */ /* 0x000fe20003fc4270 */
[----:B--2---:R-:W-:-:S02]  /*9400*/  IMAD.MOV.U32 R3, RZ, RZ, 0x20 ;  /* 0x00000020ff037424 */ /* 0x004fc400078e00ff */
[----:B---3--:R-:W-:-:S03]  /*9410*/  IMAD.MOV.U32 R4, RZ, RZ, 0x10 ;  /* 0x00000010ff047424 */ /* 0x008fc600078e00ff */
[----:B------:R-:W-:Y:S02]  /*9420*/  SEL R3, R3, 0xffffffe0, !P2 ;  /* 0xffffffe003037807 */ /* 0x000fe40005000000 */
[----:B------:R-:W-:-:S03]  /*9430*/  SEL R4, R4, 0xfffffff0, !P1 ;  /* 0xfffffff004047807 */ /* 0x000fc60004800000 */
[----:B------:R-:W-:Y:S05]  /*9440*/  @P0 BRA `(.L_x_852) ;  /* 0x0000002000000947 */ /* 0x000fea0003800000 */
[----:B-1----:R-:W-:-:S04]  /*9450*/  DEPBAR.LE SB0, 0x1 ;  /* 0x000080400000791a */ /* 0x002fc80000000000 */
[----:B------:R-:W-:Y:S05]  /*9460*/  BRA `(.L_x_853) ;  /* 0x0000657000007947 */ /* 0x000fea0003800000 */
.L_x_852:
[----:B-1----:R-:W-:Y:S01]  /*9470*/  SHF.R.S32.HI R0, RZ, 0x1f, R143 ;  /* 0x0000001fff007819 */ /* 0x002fe2000001148f */
[----:B------:R-:W-:Y:S01]  /*9480*/  ULDC.U8 UR4, c[0x0][0x298] ;  /* 0x0000a60000047ab9 */ /* 0x000fe20000000000 */
[----:B------:R-:W-:Y:S01]  /*9490*/  IMAD.WIDE.U32 R8, R143, c[0x0][0x280], RZ ;  /* 0x0000a0008f087a25 */ /* 0x000fe200078e00ff */
[----:B------:R-:W-:Y:S01]  /*94a0*/  ISETP.NE.AND P1, PT, RZ, UR4, PT ;  /* 0x00000004ff007c0c */ /* 0x000fe2000bf25270 */
[----:B------:R-:W-:Y:S01]  /*94b0*/  BSSY B2, `(.L_x_853) ;  /* 0x0000652000027945 */ /* 0x000fe20003800000 */
[----:B------:R-:W-:Y:S01]  /*94c0*/  SHF.L.U32 R32, R55, 0x1, RZ ;  /* 0x0000000137207819 */ /* 0x000fe200000006ff */
[----:B------:R-:W-:Y:S01]  /*94d0*/  IMAD R2, R0, c[0x0][0x280], RZ ;  /* 0x0000a00000027a24 */ /* 0x000fe200078e02ff */
[----:B------:R-:W-:Y:S01]  /*94e0*/  LEA R18, P0, R8, c[0x0][0x270], 0x1 ;  /* 0x00009c0008127a11 */ /* 0x000fe200078008ff */
[----:B------:R-:W-:Y:S02]  /*94f0*/  IMAD R0, R0, c[0x0][0x290], RZ ;  /* 0x0000a40000007a24 */ /* 0x000fe400078e02ff */
[----:B------:R-:W-:-:S02]  /*9500*/  IMAD R2, R143, c[0x0][0x284], R2 ;  /* 0x0000a1008f027a24 */ /* 0x000fc400078e0202 */
[----:B------:R-:W-:-:S03]  /*9510*/  IMAD.WIDE.U32 R6, R143, c[0x0][0x290], RZ ;  /* 0x0000a4008f067a25 */ /* 0x000fc600078e00ff */
[----:B------:R-:W-:Y:S01]  /*9520*/  IADD3 R2, R2, R9, RZ ;  /* 0x0000000902027210 */ /* 0x000fe20007ffe0ff */
[----:B------:R-:W-:-:S03]  /*9530*/  IMAD R0, R143, c[0x0][0x294], R0 ;  /* 0x0000a5008f007a24 */ /* 0x000fc600078e0200 */
[----:B------:R-:W-:Y:S02]  /*9540*/  LEA.HI.X R19, R8, c[0x0][0x274], R2, 0x1, P0 ;  /* 0x00009d0008137a11 */ /* 0x000fe400000f0c02 */
[----:B------:R-:W-:Y:S02]  /*9550*/  LEA R16, P0, R6, c[0x0][0x288], 0x1 ;  /* 0x0000a20006107a11 */ /* 0x000fe400078008ff */
[----:B------:R-:W-:-:S04]  /*9560*/  IADD3 R0, R0, R7, RZ ;  /* 0x0000000700007210 */ /* 0x000fc80007ffe0ff */
[----:B------:R-:W-:Y:S01]  /*9570*/  LEA.HI.X R17, R6, c[0x0][0x28c], R0, 0x1, P0 ;  /* 0x0000a30006117a11 */ /* 0x000fe200000f0c00 */
[----:B------:R-:W-:Y:S05]  /*9580*/  @!P1 BRA `(.L_x_854) ;  /* 0x00002f4000009947 */ /* 0x000fea0003800000 */
[----:B------:R-:W-:Y:S01]  /*9590*/  ISETP.NE.AND P2, PT, R20, RZ, PT ;  /* 0x000000ff1400720c */ /* 0x000fe20003f45270 */
[----:B------:R-:W-:Y:S01]  /*95a0*/  BSSY B0, `(.L_x_855) ;  /* 0x0000017000007945 */ /* 0x000fe20003800000 */
[----:B------:R-:W-:Y:S01]  /*95b0*/  SHF.L.U32 R26, R54, 0x2, RZ ;  /* 0x00000002361a7819 */ /* 0x000fe200000006ff */
[----:B------:R-:W-:Y:S01]  /*95c0*/  CS2R R8, SRZ ;  /* 0x0000000000087805 */ /* 0x000fe2000001ff00 */
[----:B------:R-:W-:Y:S01]  /*95d0*/  CS2R R12, SRZ ;  /* 0x00000000000c7805 */ /* 0x000fe2000001ff00 */
[----:B------:R-:W-:Y:S01]  /*95e0*/  CS2R R6, SRZ ;  /* 0x0000000000067805 */ /* 0x000fe2000001ff00 */
[----:B------:R-:W-:-:S07]  /*95f0*/  CS2R R10, SRZ ;  /* 0x00000000000a7805 */ /* 0x000fce000001ff00 */
[----:B------:R-:W-:Y:S05]  /*9600*/  @P2 BRA `(.L_x_856) ;  /* 0x0000010000002947 */ /* 0x000fea0003800000 */
[C---:B------:R-:W-:Y:S01]  /*9610*/  IADD3 R2, R26.reuse, 0x20, RZ ;  /* 0x000000201a027810 */ /* 0x040fe20007ffe0ff */
[----:B------:R-:W-:Y:S01]  /*9620*/  CS2R R8, SRZ ;  /* 0x0000000000087805 */ /* 0x000fe2000001ff00 */
[----:B------:R-:W-:Y:S01]  /*9630*/  ISETP.GE.AND P1, PT, R26, c[0x0][0x27c], PT ;  /* 0x00009f001a007a0c */ /* 0x000fe20003f26270 */
[----:B------:R-:W-:Y:S01]  /*9640*/  CS2R R6, SRZ ;  /* 0x0000000000067805 */ /* 0x000fe2000001ff00 */
[----:B------:R-:W-:-:S11]  /*9650*/  ISETP.GE.AND P0, PT, R2, c[0x0][0x27c], PT ;  /* 0x00009f0002007a0c */ /* 0x000fd60003f06270 */
[----:B------:R-:W-:Y:S02]  /*9660*/  @!P1 IMAD.WIDE R20, R26, 0x2, R18 ;  /* 0x000000021a149825 */ /* 0x000fe400078e0212 */
[----:B------:R-:W-:-:S03]  /*9670*/  @!P0 SHF.R.S32.HI R0, RZ, 0x1f, R2 ;  /* 0x0000001fff008819 */ /* 0x000fc60000011402 */
[----:B------:R1:W5:Y:S01]  /*9680*/  @!P1 LD.E.64 R12, [R20.64] ;  /* 0x00000022140c9980 */ /* 0x000362000c101b00 */
[----:B------:R-:W-:-:S04]  /*9690*/  @!P0 LEA.HI R0, R0, R2, RZ, 0x2 ;  /* 0x0000000200008211 */ /* 0x000fc800078f10ff */
[----:B------:R-:W-:-:S05]  /*96a0*/  @!P0 LOP3.LUT R0, R0, 0xfffffffc, RZ, 0xc0, !PT ;  /* 0xfffffffc00008812 */ /* 0x000fca00078ec0ff */
[----:B------:R-:W-:-:S04]  /*96b0*/  @!P0 IMAD.WIDE R14, R0, 0x2, R16 ;  /* 0x00000002000e8825 */ /* 0x000fc800078e0210 */
[----:B------:R-:W-:Y:S01]  /*96c0*/  @!P0 IMAD.WIDE R18, R0, 0x2, R18 ;  /* 0x0000000200128825 */ /* 0x000fe200078e0212 */
[----:B------:R1:W5:Y:S03]  /*96d0*/  @!P0 LD.E.64 R6, [R14.64] ;  /* 0x000000220e068980 */ /* 0x000366000c101b00 */
[----:B------:R-:W-:Y:S01]  /*96e0*/  @!P1 IMAD.WIDE R16, R26, 0x2, R16 ;  /* 0x000000021a109825 */ /* 0x000fe200078e0210 */
[----:B------:R1:W5:Y:S04]  /*96f0*/  @!P0 LD.E.64 R8, [R18.64] ;  /* 0x0000002212088980 */ /* 0x000368000c101b00 */
[----:B------:R1:W5:Y:S02]  /*9700*/  @!P1 LD.E.64 R10, [R16.64] ;  /* 0x00000022100a9980 */ /* 0x000364000c101b00 */
.L_x_856:
[----:B------:R-:W-:Y:S05]  /*9710*/  BSYNC B0 ;  /* 0x0000000000007941 */ /* 0x000fea0003800000 */
.L_x_855:
[----:B------:R-:W-:Y:S01]  /*9720*/  UIMAD UR4, UR17, -0x80, UR23 ;  /* 0xffffff80110478a4 */ /* 0x000fe2000f8e0217 */
[----:B-1---5:R-:W-:Y:S01]  /*9730*/  IMAD.MOV.U32 R21, RZ, RZ, R12 ;  /* 0x000000ffff157224 */ /* 0x022fe200078e000c */
[----:B------:R-:W-:Y:S01]  /*9740*/  SHF.R.U64 R19, R12, 0x10, R13 ;  /* 0x000000100c137819 */ /* 0x000fe2000000120d */
[----:B------:R-:W-:Y:S01]  /*9750*/  IMAD.MOV.U32 R18, RZ, RZ, R8 ;  /* 0x000000ffff127224 */ /* 0x000fe200078e0008 */
[----:B------:R-:W-:Y:S01]  /*9760*/  UISETP.LT.AND UP0, UPT, UR4, 0x80, UPT ;  /* 0x000000800400788c */ /* 0x000fe2000bf01270 */
[----:B------:R-:W-:Y:S01]  /*9770*/  SHF.R.U64 R15, R8, 0x10, R9 ;  /* 0x00000010080f7819 */ /* 0x000fe20000001209 */
[--C-:B------:R-:W-:Y:S01]  /*9780*/  IMAD.MOV.U32 R20, RZ, RZ, R13.reuse ;  /* 0x000000ffff147224 */ /* 0x100fe200078e000d */
[----:B------:R-:W-:Y:S01]  /*9790*/  SHF.R.U32.HI R16, RZ, 0x10, R13 ;  /* 0x00000010ff107819 */ /* 0x000fe2000001160d */
[----:B------:R-:W-:Y:S01]  /*97a0*/  USEL UR4, UR4, 0x80, UP0 ;  /* 0x0000008004047887 */ /* 0x000fe20008000000 */
[--C-:B------:R-:W-:Y:S01]  /*97b0*/  IMAD.MOV.U32 R17, RZ, RZ, R9.reuse ;  /* 0x000000ffff117224 */ /* 0x100fe200078e0009 */
[----:B------:R-:W-:Y:S01]  /*97c0*/  SHF.R.U32.HI R12, RZ, 0x10, R9 ;  /* 0x00000010ff0c7819 */ /* 0x000fe20000011609 */
[----:B------:R-:W-:Y:S01]  /*97d0*/  IMAD.MOV.U32 R8, RZ, RZ, R7 ;  /* 0x000000ffff087224 */ /* 0x000fe200078e0007 */
[--C-:B------:R-:W-:Y:S01]  /*97e0*/  SHF.R.U32.HI R5, RZ, 0x10, R11.reuse ;  /* 0x00000010ff057819 */ /* 0x100fe2000001160b */
[----:B------:R-:W-:Y:S01]  /*97f0*/  IMAD.MOV.U32 R14, RZ, RZ, R10 ;  /* 0x000000ffff0e7224 */ /* 0x000fe200078e000a */
[----:B------:R-:W-:Y:S01]  /*9800*/  ISETP.GE.AND P0, PT, R42, UR4, PT ;  /* 0x000000042a007c0c */ /* 0x000fe2000bf06270 */
[--C-:B------:R-:W-:Y:S01]  /*9810*/  IMAD.MOV.U32 R13, RZ, RZ, R11.reuse ;  /* 0x000000ffff0d7224 */ /* 0x100fe200078e000b */
[----:B------:R-:W-:Y:S01]  /*9820*/  SHF.R.U64 R10, R10, 0x10, R11 ;  /* 0x000000100a0a7819 */ /* 0x000fe2000000120b */
[----:B------:R-:W-:Y:S01]  /*9830*/  IMAD.MOV.U32 R9, RZ, RZ, R6 ;  /* 0x000000ffff097224 */ /* 0x000fe200078e0006 */
[----:B------:R-:W-:Y:S01]  /*9840*/  SHF.R.U64 R2, R6, 0x10, R7 ;  /* 0x0000001006027819 */ /* 0x000fe20000001207 */
[----:B------:R-:W-:-:S04]  /*9850*/  DEPBAR.LE SB0, 0x1 ;  /* 0x000080400000791a */ /* 0x000fc80000000000 */
[----:B------:R-:W-:Y:S01]  /*9860*/  SHF.R.U32.HI R0, RZ, 0x10, R7 ;  /* 0x00000010ff007819 */ /* 0x000fe20000011607 */
[----:B------:R-:W-:Y:S01]  /*9870*/  BSSY B1, `(.L_x_857) ;  /* 0x000005e000017945 */ /* 0x000fe20003800000 */
[----:B------:R-:W-:Y:S02]  /*9880*/  PRMT R21, R21, 0x5410, R20 ;  /* 0x0000541015157816 */ /* 0x000fe40000000014 */
[----:B------:R-:W-:Y:S02]  /*9890*/  PRMT R24, R8, 0x5410, R18 ;  /* 0x0000541008187816 */ /* 0x000fe40000000012 */
[----:B------:R-:W-:Y:S02]  /*98a0*/  PRMT R19, R5, 0x5410, R19 ;  /* 0x0000541005137816 */ /* 0x000fe40000000013 */
[----:B------:R-:W-:Y:S02]  /*98b0*/  PRMT R20, R13, 0x5410, R16 ;  /* 0x000054100d147816 */ /* 0x000fe40000000010 */
[----:B------:R-:W-:-:S02]  /*98c0*/  PRMT R25, R12, 0x5410, R17 ;  /* 0x000054100c197816 */ /* 0x000fc40000000011 */
[----:B------:R-:W-:Y:S02]  /*98d0*/  PRMT R23, R0, 0x5410, R15 ;  /* 0x0000541000177816 */ /* 0x000fe4000000000f */
        /* <DEDUP_REMOVED lines=8> */
[--C-:B------:R-:W-:Y:S02]  /*9960*/  HADD2.F32 R7, -RZ, R18.reuse.H0_H0 ;  /* 0x20000012ff077230 */ /* 0x100fe40000004100 */
[----:B------:R-:W-:Y:S02]  /*9970*/  HADD2.F32 R0, -RZ, R18.H1_H1 ;  /* 0x30000012ff007230 */ /* 0x000fe40000004100 */
[----:B------:R-:W-:Y:S02]  /*9980*/  HADD2.F32 R5, -RZ, R21.H0_H0 ;  /* 0x20000015ff057230 */ /* 0x000fe40000004100 */
[----:B------:R-:W-:Y:S02]  /*9990*/  HADD2.F32 R2, -RZ, R19.H1_H1 ;  /* 0x30000013ff027230 */ /* 0x000fe40000004100 */
[--C-:B-1----:R-:W-:Y:S02]  /*99a0*/  HADD2.F32 R12, -RZ, R8.reuse.H0_H0 ;  /* 0x20000008ff0c7230 */ /* 0x102fe40000004100 */
[----:B------:R-:W-:-:S02]  /*99b0*/  HADD2.F32 R8, -RZ, R8.H1_H1 ;  /* 0x30000008ff087230 */ /* 0x000fc40000004100 */
[--C-:B------:R-:W-:Y:S02]  /*99c0*/  HADD2.F32 R6, -RZ, R9.reuse.H0_H0 ;  /* 0x20000009ff067230 */ /* 0x100fe40000004100 */
[----:B------:R-:W-:Y:S02]  /*99d0*/  HADD2.F32 R9, -RZ, R9.H1_H1 ;  /* 0x30000009ff097230 */ /* 0x000fe40000004100 */
[--C-:B------:R-:W-:Y:S02]  /*99e0*/  HADD2.F32 R14, -RZ, R10.reuse.H0_H0 ;  /* 0x2000000aff0e7230 */ /* 0x100fe40000004100 */
[----:B------:R-:W-:Y:S01]  /*99f0*/  HADD2.F32 R13, -RZ, R10.H1_H1 ;  /* 0x3000000aff0d7230 */ /* 0x000fe20000004100 */
[-C--:B------:R-:W-:Y:S01]  /*9a00*/  FMUL.FTZ R10, R12, R7.reuse ;  /* 0x000000070c0a7220 */ /* 0x080fe20000410000 */
[--C-:B------:R-:W-:Y:S02]  /*9a10*/  HADD2.F32 R16, -RZ, R11.reuse.H0_H0 ;  /* 0x2000000bff107230 */ /* 0x100fe40000004100 */
[----:B------:R-:W-:Y:S01]  /*9a20*/  HADD2.F32 R15, -RZ, R11.H1_H1 ;  /* 0x3000000bff0f7230 */ /* 0x000fe20000004100 */
[----:B------:R-:W-:-:S02]  /*9a30*/  FMUL.FTZ R11, R8, R7 ;  /* 0x00000007080b7220 */ /* 0x000fc40000410000 */
[CC--:B------:R-:W-:Y:S02]  /*9a40*/  FMUL.FTZ R7, R9.reuse, R0.reuse ;  /* 0x0000000009077220 */ /* 0x0c0fe40000410000 */
[----:B------:R-:W-:Y:S02]  /*9a50*/  FMUL.FTZ R0, R6, R0 ;  /* 0x0000000006007220 */ /* 0x000fe40000410000 */
[-C--:B------:R-:W-:Y:S02]  /*9a60*/  FFMA.FTZ R17, R12, R5.reuse, -R11 ;  /* 0x000000050c117223 */ /* 0x080fe4000001080b */
[-C--:B------:R-:W-:Y:S01]  /*9a70*/  FFMA.FTZ R11, R6, R2.reuse, -R7 ;  /* 0x00000002060b7223 */ /* 0x080fe20000010807 */
[--C-:B------:R-:W-:Y:S01]  /*9a80*/  HADD2.F32 R6, -RZ, R20.reuse.H0_H0 ;  /* 0x20000014ff067230 */ /* 0x100fe20000004100 */
[----:B------:R-:W-:Y:S01]  /*9a90*/  FFMA.FTZ R9, R9, R2, R0 ;  /* 0x0000000209097223 */ /* 0x000fe20000010000 */
[----:B------:R-:W-:Y:S01]  /*9aa0*/  HADD2.F32 R0, -RZ, R19.H0_H0 ;  /* 0x20000013ff007230 */ /* 0x000fe20000004100 */
[----:B------:R-:W-:Y:S01]  /*9ab0*/  FFMA.FTZ R12, R8, R5, R10 ;  /* 0x00000005080c7223 */ /* 0x000fe2000001000a */
[----:B------:R-:W-:Y:S01]  /*9ac0*/  HADD2.F32 R5, -RZ, R21.H1_H1 ;  /* 0x30000015ff057230 */ /* 0x000fe20000004100 */
[-C--:B------:R-:W-:Y:S01]  /*9ad0*/  FMUL.FTZ R8, R13, R6.reuse ;  /* 0x000000060d087220 */ /* 0x080fe20000410000 */
[----:B------:R-:W-:Y:S01]  /*9ae0*/  HADD2.F32 R2, -RZ, R20.H1_H1 ;  /* 0x30000014ff027230 */ /* 0x000fe20000004100 */
[----:B------:R-:W-:Y:S01]  /*9af0*/  FMUL.FTZ R7, R14, R6 ;  /* 0x000000060e077220 */ /* 0x000fe20000410000 */
[----:B------:R-:W-:Y:S01]  /*9b00*/  F2FP.PACK_AB R9, R9, R11 ;  /* 0x0000000b0909723e */ /* 0x000fe200000000ff */
[----:B------:R-:W-:-:S02]  /*9b10*/  FMUL.FTZ R6, R15, R0 ;  /* 0x000000000f067220 */ /* 0x000fc40000410000 */
[----:B------:R-:W-:Y:S02]  /*9b20*/  FMUL.FTZ R0, R16, R0 ;  /* 0x0000000010007220 */ /* 0x000fe40000410000 */
[----:B------:R-:W-:Y:S01]  /*9b30*/  FFMA.FTZ R10, R14, R5, -R8 ;  /* 0x000000050e0a7223 */ /* 0x000fe20000010808 */
[----:B------:R-:W-:Y:S01]  /*9b40*/  F2FP.PACK_AB R8, R12, R17 ;  /* 0x000000110c08723e */ /* 0x000fe200000000ff */
[----:B------:R-:W-:Y:S02]  /*9b50*/  FFMA.FTZ R7, R13, R5, R7 ;  /* 0x000000050d077223 */ /* 0x000fe40000010007 */
[-C--:B------:R-:W-:Y:S02]  /*9b60*/  FFMA.FTZ R6, R16, R2.reuse, -R6 ;  /* 0x0000000210067223 */ /* 0x080fe40000010806 */
[----:B------:R-:W-:Y:S01]  /*9b70*/  FFMA.FTZ R0, R15, R2, R0 ;  /* 0x000000020f007223 */ /* 0x000fe20000010000 */
[----:B------:R-:W-:-:S04]  /*9b80*/  F2FP.PACK_AB R10, R7, R10 ;  /* 0x0000000a070a723e */ /* 0x000fc800000000ff */
[----:B------:R-:W-:-:S05]  /*9b90*/  F2FP.PACK_AB R11, R0, R6 ;  /* 0x00000006000b723e */ /* 0x000fca00000000ff */
[----:B------:R1:W-:Y:S02]  /*9ba0*/  STS.128 [R32+0x8100], R8 ;  /* 0x0081000820007388 */ /* 0x0003e40000000c00 */
.L_x_860:
[----:B------:R-:W-:Y:S05]  /*9bb0*/  BSYNC B0 ;  /* 0x0000000000007941 */ /* 0x000fea0003800000 */
.L_x_859:
[----:B------:R-:W-:-:S04]  /*9bc0*/  IADD3 R0, R26, 0x20, RZ ;  /* 0x000000201a007810 */ /* 0x000fc80007ffe0ff */
[----:B------:R-:W-:-:S13]  /*9bd0*/  ISETP.GE.AND P0, PT, R0, c[0x0][0x27c], PT ;  /* 0x00009f0000007a0c */ /* 0x000fda0003f06270 */
[----:B------:R-:W-:Y:S05]  /*9be0*/  @P0 BRA `(.L_x_858) ;  /* 0x0000026000000947 */ /* 0x000fea0003800000 */
[----:B-1----:R-:W1:Y:S01]  /*9bf0*/  LDS.128 R8, [R32+0xc100] ;  /* 0x00c1000020087984 */ /* 0x002e620000000c00 */
[--C-:B------:R-:W-:Y:S02]  /*9c00*/  HADD2.F32 R7, -RZ, R22.reuse.H0_H0 ;  /* 0x20000016ff077230 */ /* 0x100fe40000004100 */
[----:B------:R-:W-:Y:S02]  /*9c10*/  HADD2.F32 R0, -RZ, R22.H1_H1 ;  /* 0x30000016ff007230 */ /* 0x000fe40000004100 */
[----:B------:R-:W-:Y:S02]  /*9c20*/  HADD2.F32 R5, -RZ, R24.H1_H1 ;  /* 0x30000018ff057230 */ /* 0x000fe40000004100 */
        /* <DEDUP_REMOVED lines=15> */
[----:B------:R-:W-:Y:S01]  /*9d20*/  HADD2.F32 R6, -RZ, R24.H0_H0 ;  /* 0x20000018ff067230 */ /* 0x000fe20000004100 */
[----:B------:R-:W-:Y:S01]  /*9d30*/  FFMA.FTZ R9, R9, R2, R0 ;  /* 0x0000000209097223 */ /* 0x000fe20000010000 */
[----:B------:R-:W-:Y:S01]  /*9d40*/  HADD2.F32 R0, -RZ, R23.H0_H0 ;  /* 0x20000017ff007230 */ /* 0x000fe20000004100 */
[----:B------:R-:W-:Y:S01]  /*9d50*/  FFMA.FTZ R12, R8, R5, R10 ;  /* 0x00000005080c7223 */ /* 0x000fe2000001000a */
[--C-:B------:R-:W-:Y:S01]  /*9d60*/  HADD2.F32 R5, -RZ, R25.reuse.H1_H1 ;  /* 0x30000019ff057230 */ /* 0x100fe20000004100 */
[-C--:B------:R-:W-:Y:S01]  /*9d70*/  FMUL.FTZ R8, R13, R6.reuse ;  /* 0x000000060d087220 */ /* 0x080fe20000410000 */
[----:B------:R-:W-:Y:S01]  /*9d80*/  HADD2.F32 R2, -RZ, R25.H0_H0 ;  /* 0x20000019ff027230 */ /* 0x000fe20000004100 */
        /* <DEDUP_REMOVED lines=12> */
.L_x_858:
[----:B------:R-:W-:Y:S05]  /*9e50*/  BSYNC B1 ;  /* 0x0000000000017941 */ /* 0x000fea0003800000 */
.L_x_857:
[----:B------:R-:W-:Y:S01]  /*9e60*/  IADD3 R0, R42, 0x10, RZ ;  /* 0x000000102a007810 */ /* 0x000fe20007ffe0ff */
[----:B------:R-:W-:Y:S03]  /*9e70*/  BSSY B1, `(.L_x_861) ;  /* 0x0000056000017945 */ /* 0x000fe60003800000 */
[----:B------:R-:W-:-:S13]  /*9e80*/  ISETP.GE.AND P0, PT, R0, UR4, PT ;  /* 0x0000000400007c0c */ /* 0x000fda000bf06270 */
[----:B------:R-:W-:Y:S05]  /*9e90*/  @P0 BRA `(.L_x_862) ;  /* 0x0000053000000947 */ /* 0x000fea0003800000 */
[----:B------:R-:W-:Y:S01]  /*9ea0*/  ISETP.GE.AND P0, PT, R26, c[0x0][0x27c], PT ;  /* 0x00009f001a007a0c */ /* 0x000fe20003f06270 */
[----:B------:R-:W-:-:S12]  /*9eb0*/  BSSY B0, `(.L_x_863) ;  /* 0x0000028000007945 */ /* 0x000fd80003800000 */
[----:B------:R-:W-:Y:S05]  /*9ec0*/  @P0 BRA `(.L_x_864) ;  /* 0x0000026000000947 */ /* 0x000fea0003800000 */
[----:B-1----:R-:W1:Y:S01]  /*9ed0*/  LDS.128 R8, [R32+0x8900] ;  /* 0x0089000020087984 */ /* 0x002e620000000c00 */
        /* <DEDUP_REMOVED lines=10> */
[C---:B------:R-:W-:Y:S01]  /*9f80*/  FMUL.FTZ R10, R7.reuse, R12 ;  /* 0x0000000c070a7220 */ /* 0x040fe20000410000 */
[--C-:B------:R-:W-:Y:S02]  /*9f90*/  HADD2.F32 R16, -RZ, R11.reuse.H0_H0 ;  /* 0x2000000bff107230 */ /* 0x100fe40000004100 */
[----:B------:R-:W-:Y:S01]  /*9fa0*/  HADD2.F32 R15, -RZ, R11.H1_H1 ;  /* 0x3000000bff0f7230 */ /* 0x000fe20000004100 */
[----:B------:R-:W-:-:S02]  /*9fb0*/  FMUL.FTZ R11, R7, R8 ;  /* 0x00000008070b7220 */ /* 0x000fc40000410000 */
[CC--:B------:R-:W-:Y:S02]  /*9fc0*/  FMUL.FTZ R7, R0.reuse, R9.reuse ;  /* 0x0000000900077220 */ /* 0x0c0fe40000410000 */
[----:B------:R-:W-:Y:S02]  /*9fd0*/  FMUL.FTZ R0, R0, R6 ;  /* 0x0000000600007220 */ /* 0x000fe40000410000 */
[C---:B------:R-:W-:Y:S02]  /*9fe0*/  FFMA.FTZ R17, R5.reuse, R12, -R11 ;  /* 0x0000000c05117223 */ /* 0x040fe4000001080b */
[C---:B------:R-:W-:Y:S01]  /*9ff0*/  FFMA.FTZ R11, R2.reuse, R6, -R7 ;  /* 0x00000006020b7223 */ /* 0x040fe20000010807 */
[--C-:B------:R-:W-:Y:S01]  /*a000*/  HADD2.F32 R6, -RZ, R20.reuse.H0_H0 ;  /* 0x20000014ff067230 */ /* 0x100fe20000004100 */
[----:B------:R-:W-:Y:S01]  /*a010*/  FFMA.FTZ R9, R2, R9, R0 ;  /* 0x0000000902097223 */ /* 0x000fe20000010000 */
[----:B------:R-:W-:Y:S01]  /*a020*/  HADD2.F32 R0, -RZ, R19.H0_H0 ;  /* 0x20000013ff007230 */ /* 0x000fe20000004100 */
[----:B------:R-:W-:Y:S01]  /*a030*/  FFMA.FTZ R12, R5, R8, R10 ;  /* 0x00000008050c7223 */ /* 0x000fe2000001000a */
[----:B------:R-:W-:Y:S01]  /*a040*/  HADD2.F32 R5, -RZ, R21.H1_H1 ;  /* 0x30000015ff057230 */ /* 0x000fe20000004100 */
[C---:B------:R-:W-:Y:S01]  /*a050*/  FMUL.FTZ R8, R6.reuse, R13 ;  /* 0x0000000d06087220 */ /* 0x040fe20000410000 */
[----:B------:R-:W-:Y:S01]  /*a060*/  HADD2.F32 R2, -RZ, R20.H1_H1 ;  /* 0x30000014ff027230 */ /* 0x000fe20000004100 */
[----:B------:R-:W-:Y:S01]  /*a070*/  FMUL.FTZ R7, R6, R14 ;  /* 0x0000000e06077220 */ /* 0x000fe20000410000 */
[----:B------:R-:W-:Y:S01]  /*a080*/  F2FP.PACK_AB R9, R9, R11 ;  /* 0x0000000b0909723e */ /* 0x000fe200000000ff */
[----:B------:R-:W-:-:S02]  /*a090*/  FMUL.FTZ R6, R0, R15 ;  /* 0x0000000f00067220 */ /* 0x000fc40000410000 */
[----:B------:R-:W-:Y:S02]  /*a0a0*/  FMUL.FTZ R0, R0, R16 ;  /* 0x0000001000007220 */ /* 0x000fe40000410000 */
[C---:B------:R-:W-:Y:S01]  /*a0b0*/  FFMA.FTZ R10, R5.reuse, R14, -R8 ;  /* 0x0000000e050a7223 */ /* 0x040fe20000010808 */
[----:B------:R-:W-:Y:S01]  /*a0c0*/  F2FP.PACK_AB R8, R12, R17 ;  /* 0x000000110c08723e */ /* 0x000fe200000000ff */
[----:B------:R-:W-:Y:S02]  /*a0d0*/  FFMA.FTZ R7, R5, R13, R7 ;  /* 0x0000000d05077223 */ /* 0x000fe40000010007 */
[C---:B------:R-:W-:Y:S02]  /*a0e0*/  FFMA.FTZ R6, R2.reuse, R16, -R6 ;  /* 0x0000001002067223 */ /* 0x040fe40000010806 */
[----:B------:R-:W-:Y:S01]  /*a0f0*/  FFMA.FTZ R0, R2, R15, R0 ;  /* 0x0000000f02007223 */ /* 0x000fe20000010000 */
[----:B------:R-:W-:-:S04]  /*a100*/  F2FP.PACK_AB R10, R7, R10 ;  /* 0x0000000a070a723e */ /* 0x000fc800000000ff */
[----:B------:R-:W-:-:S05]  /*a110*/  F2FP.PACK_AB R11, R0, R6 ;  /* 0x00000006000b723e */ /* 0x000fca00000000ff */
[----:B------:R1:W-:Y:S02]  /*a120*/  STS.128 [R32+0x8900], R8 ;  /* 0x0089000820007388 */ /* 0x0003e40000000c00 */
.L_x_864:
[----:B------:R-:W-:Y:S05]  /*a130*/  BSYNC B0 ;  /* 0x0000000000007941 */ /* 0x000fea0003800000 */
.L_x_863:
        /* <DEDUP_REMOVED lines=22> */
[----:B------:R-:W-:Y:S01]  /*a2a0*/  HADD2.F32 R6, -RZ, R24.H0_H0 ;  /* 0x20000018ff067230 */ /* 0x000fe20000004100 */
[----:B------:R-:W-:Y:S01]  /*a2b0*/  FFMA.FTZ R9, R2, R9, R0 ;  /* 0x0000000902097223 */ /* 0x000fe20000010000 */
[----:B------:R-:W-:Y:S01]  /*a2c0*/  HADD2.F32 R0, -RZ, R23.H0_H0 ;  /* 0x20000017ff007230 */ /* 0x000fe20000004100 */
[----:B------:R-:W-:Y:S01]  /*a2d0*/  FFMA.FTZ R12, R5, R8, R10 ;  /* 0x00000008050c7223 */ /* 0x000fe2000001000a */
[--C-:B------:R-:W-:Y:S01]  /*a2e0*/  HADD2.F32 R5, -RZ, R25.reuse.H1_H1 ;  /* 0x30000019ff057230 */ /* 0x100fe20000004100 */
[C---:B------:R-:W-:Y:S01]  /*a2f0*/  FMUL.FTZ R8, R6.reuse, R13 ;  /* 0x0000000d06087220 */ /* 0x040fe20000410000 */
[----:B------:R-:W-:Y:S01]  /*a300*/  HADD2.F32 R2, -RZ, R25.H0_H0 ;  /* 0x20000019ff027230 */ /* 0x000fe20000004100 */
        /* <DEDUP_REMOVED lines=12> */
.L_x_862:
[----:B------:R-:W-:Y:S05]  /*a3d0*/  BSYNC B1 ;  /* 0x0000000000017941 */ /* 0x000fea0003800000 */
.L_x_861:
        /* <DEDUP_REMOVED lines=45> */
.L_x_868:
[----:B------:R-:W-:Y:S05]  /*a6b0*/  BSYNC B0 ;  /* 0x0000000000007941 */ /* 0x000fea0003800000 */
.L_x_867:
        /* <DEDUP_REMOVED lines=41> */
.L_x_866:
[----:B------:R-:W-:Y:S05]  /*a950*/  BSYNC B1 ;  /* 0x0000000000017941 */ /* 0x000fea0003800000 */
.L_x_865:
        /* <DEDUP_REMOVED lines=45> */
.L_x_872:
[----:B------:R-:W-:Y:S05]  /*ac30*/  BSYNC B0 ;  /* 0x0000000000007941 */ /* 0x000fea0003800000 */
.L_x_871:
        /* <DEDUP_REMOVED lines=41> */
.L_x_870:
[----:B------:R-:W-:Y:S05]  /*aed0*/  BSYNC B1 ;  /* 0x0000000000017941 */ /* 0x000fea0003800000 */
.L_x_869:
        /* <DEDUP_REMOVED lines=45> */
.L_x_876:
[----:B------:R-:W-:Y:S05]  /*b1b0*/  BSYNC B0 ;  /* 0x0000000000007941 */ /* 0x000fea0003800000 */
.L_x_875:
        /* <DEDUP_REMOVED lines=41> */
.L_x_874:
[----:B------:R-:W-:Y:S05]  /*b450*/  BSYNC B1 ;  /* 0x0000000000017941 */ /* 0x000fea0003800000 */
.L_x_873:
        /* <DEDUP_REMOVED lines=45> */
.L_x_880:
[----:B------:R-:W-:Y:S05]  /*b730*/  BSYNC B0 ;  /* 0x0000000000007941 */ /* 0x000fea0003800000 */
.L_x_879:
        /* <DEDUP_REMOVED lines=41> */
.L_x_878:
[----:B------:R-:W-:Y:S05]  /*b9d0*/  BSYNC B1 ;  /* 0x0000000000017941 */ /* 0x000fea0003800000 */
.L_x_877:
        /* <DEDUP_REMOVED lines=45> */
.L_x_884:
[----:B------:R-:W-:Y:S05]  /*bcb0*/  BSYNC B0 ;  /* 0x0000000000007941 */ /* 0x000fea0003800000 */
.L_x_883:
        /* <DEDUP_REMOVED lines=41> */
.L_x_882:
[----:B------:R-:W-:Y:S05]  /*bf50*/  BSYNC B1 ;  /* 0x0000000000017941 */ /* 0x000fea0003800000 */
.L_x_881:
[----:B------:R-:W-:-:S04]  /*bf60*/  IADD3 R0, R42, 0x70, RZ ;  /* 0x000000702a007810 */ /* 0x000fc80007ffe0ff */
        /* <DEDUP_REMOVED lines=43> */
.L_x_887:
[----:B------:R-:W-:Y:S05]  /*c220*/  BSYNC B0 ;  /* 0x0000000000007941 */ /* 0x000fea0003800000 */
.L_x_886:
        /* <DEDUP_REMOVED lines=40> */
[----:B------:R1:W-:Y:S01]  /*c4b0*/  STS.128 [R32+0xf900], R8 ;  /* 0x00f9000820007388 */ /* 0x0003e20000000c00 */
[----:B------:R-:W-:Y:S05]  /*c4c0*/  BRA `(.L_x_885) ;  /* 0x0000350000007947 */ /* 0x000fea0003800000 */
.L_x_854:
[----:B------:R-:W-:Y:S01]  /*c4d0*/  ISETP.NE.AND P0, PT, R20, RZ, PT ;  /* 0x000000ff1400720c */ /* 0x000fe20003f05270 */
[----:B------:R-:W-:Y:S01]  /*c4e0*/  BSSY B0, `(.L_x_888) ;  /* 0x000000d000007945 */ /* 0x000fe20003800000 */
[----:B------:R-:W-:Y:S01]  /*c4f0*/  CS2R R10, SRZ ;  /* 0x00000000000a7805 */ /* 0x000fe2000001ff00 */
[----:B------:R-:W-:Y:S01]  /*c500*/  CS2R R8, SRZ ;  /* 0x0000000000087805 */ /* 0x000fe2000001ff00 */
[----:B------:R-:W-:Y:S01]  /*c510*/  CS2R R14, SRZ ;  /* 0x00000000000e7805 */ /* 0x000fe2000001ff00 */
[----:B------:R-:W-:-:S08]  /*c520*/  CS2R R12, SRZ ;  /* 0x00000000000c7805 */ /* 0x000fd0000001ff00 */
[----:B------:R-:W-:Y:S05]  /*c530*/  @P0 BRA `(.L_x_889) ;  /* 0x0000007000000947 */ /* 0x000fea0003800000 */
[----:B------:R-:W-:Y:S01]  /*c540*/  ISETP.GE.AND P0, PT, R160, c[0x0][0x27c], PT ;  /* 0x00009f00a0007a0c */ /* 0x000fe20003f06270 */
[----:B------:R-:W-:-:S12]  /*c550*/  CS2R R10, SRZ ;  /* 0x00000000000a7805 */ /* 0x000fd8000001ff00 */
[----:B------:R-:W-:Y:S05]  /*c560*/  @P0 BRA `(.L_x_889) ;  /* 0x0000004000000947 */ /* 0x000fea0003800000 */
[----:B------:R-:W-:-:S04]  /*c570*/  IMAD.WIDE R12, R160, 0x2, R18 ;  /* 0x00000002a00c7825 */ /* 0x000fc800078e0212 */
[----:B------:R-:W-:Y:S02]  /*c580*/  IMAD.WIDE R8, R160, 0x2, R16 ;  /* 0x00000002a0087825 */ /* 0x000fe400078e0210 */
[----:B------:R-:W5:Y:S04]  /*c590*/  LD.E.128 R12, [R12.64] ;  /* 0x000000220c0c7980 */ /* 0x000f68000c101d00 */
[----:B------:R-:W5:Y:S02]  /*c5a0*/  LD.E.128 R8, [R8.64] ;  /* 0x0000002208087980 */ /* 0x000f64000c101d00 */
.L_x_889:
[----:B------:R-:W-:Y:S05]  /*c5b0*/  BSYNC B0 ;  /* 0x0000000000007941 */ /* 0x000fea0003800000 */
.L_x_888:
[----:B------:R-:W-:Y:S01]  /*c5c0*/  UIMAD UR4, UR17, -0x80, UR23 ;  /* 0xffffff80110478a4 */ /* 0x000fe2000f8e0217 */
[----:B------:R-:W-:Y:S01]  /*c5d0*/  ISETP.GE.AND P0, PT, R160, c[0x0][0x27c], PT ;  /* 0x00009f00a0007a0c */ /* 0x000fe20003f06270 */
[--C-:B-----5:R-:W-:Y:S01]  /*c5e0*/  IMAD.MOV.U32 R21, RZ, RZ, R13.reuse ;  /* 0x000000ffff157224 */ /* 0x120fe200078e000d */
[--C-:B------:R-:W-:Y:S01]  /*c5f0*/  SHF.R.U64 R20, R12, 0x10, R13.reuse ;  /* 0x000000100c147819 */ /* 0x100fe2000000120d */
[----:B------:R-:W-:Y:S01]  /*c600*/  UISETP.LT.AND UP0, UPT, UR4, 0x80, UPT ;  /* 0x000000800400788c */ /* 0x000fe2000bf01270 */
[----:B------:R-:W-:Y:S01]  /*c610*/  SHF.R.U32.HI R17, RZ, 0x10, R13 ;  /* 0x00000010ff117819 */ /* 0x000fe2000001160d */
[----:B------:R-:W-:Y:S01]  /*c620*/  IMAD.MOV.U32 R19, RZ, RZ, R14 ;  /* 0x000000ffff137224 */ /* 0x000fe200078e000e */
[--C-:B------:R-:W-:Y:S01]  /*c630*/  SHF.R.U64 R16, R14, 0x10, R15.reuse ;  /* 0x000000100e107819 */ /* 0x100fe2000000120f */
[----:B------:R-:W-:Y:S01]  /*c640*/  USEL UR4, UR4, 0x80, UP0 ;  /* 0x0000008004047887 */ /* 0x000fe20008000000 */
[----:B------:R-:W-:Y:S01]  /*c650*/  IMAD.MOV.U32 R22, RZ, RZ, R12 ;  /* 0x000000ffff167224 */ /* 0x000fe200078e000c */
[--C-:B------:R-:W-:Y:S01]  /*c660*/  SHF.R.U32.HI R12, RZ, 0x10, R15.reuse ;  /* 0x00000010ff0c7819 */ /* 0x100fe2000001160f */
[----:B------:R-:W-:Y:S01]  /*c670*/  IMAD.MOV.U32 R18, RZ, RZ, R15 ;  /* 0x000000ffff127224 */ /* 0x000fe200078e000f */
[--C-:B------:R-:W-:Y:S01]  /*c680*/  SHF.R.U32.HI R5, RZ, 0x10, R9.reuse ;  /* 0x00000010ff057819 */ /* 0x100fe20000011609 */
[----:B------:R-:W-:Y:S01]  /*c690*/  IMAD.MOV.U32 R14, RZ, RZ, R8 ;  /* 0x000000ffff0e7224 */ /* 0x000fe200078e0008 */
[----:B------:R-:W-:Y:S01]  /*c6a0*/  ISETP.GE.OR P1, PT, R42, UR4, P0 ;  /* 0x000000042a007c0c */ /* 0x000fe20008726670 */
[--C-:B------:R-:W-:Y:S01]  /*c6b0*/  IMAD.MOV.U32 R13, RZ, RZ, R9.reuse ;  /* 0x000000ffff0d7224 */ /* 0x100fe200078e0009 */
[----:B------:R-:W-:Y:S01]  /*c6c0*/  SHF.R.U64 R8, R8, 0x10, R9 ;  /* 0x0000001008087819 */ /* 0x000fe20000001209 */
        /* <DEDUP_REMOVED lines=18> */
[----:B------:R-:W-:-:S02]  /*c7f0*/  HADD2.F32 R6, -RZ, R43.H0_H0 ;  /* 0x2000002bff067230 */ /* 0x000fc40000004100 */
[----:B------:R-:W-:Y:S01]  /*c800*/  LEA.HI R0, R0, R54, RZ, 0x1d ;  /* 0x0000003600007211 */ /* 0x000fe200078fe8ff */
[----:B------:R-:W-:Y:S02]  /*c810*/  HADD2.F32 R18, -RZ, R44.H1_H1 ;  /* 0x3000002cff127230 */ /* 0x000fe40000004100 */
[----:B------:R-:W-:Y:S01]  /*c820*/  HADD2.F32 R16, -RZ, R46.H0_H0 ;  /* 0x2000002eff107230 */ /* 0x000fe20000004100 */
[----:B------:R-:W-:Y:S01]  /*c830*/  SHF.R.S32.HI R5, RZ, 0x1f, R0 ;  /* 0x0000001fff057819 */ /* 0x000fe20000011400 */
[----:B------:R-:W-:Y:S01]  /*c840*/  HADD2.F32 R17, -RZ, R47.H0_H0 ;  /* 0x2000002fff117230 */ /* 0x000fe20000004100 */
[----:B------:R-:W-:Y:S02]  /*c850*/  SHF.L.U32 R2, R0, 0x3, RZ ;  /* 0x0000000300027819 */ /* 0x000fe400000006ff */
[----:B------:R-:W-:Y:S01]  /*c860*/  LEA.HI R0, R5, R0, RZ, 0x3 ;  /* 0x0000000005007211 */ /* 0x000fe200078f18ff */
[----:B------:R-:W-:Y:S01]  /*c870*/  HADD2.F32 R5, -RZ, R44.H0_H0 ;  /* 0x2000002cff057230 */ /* 0x000fe20000004100 */
[----:B------:R-:W-:-:S02]  /*c880*/  LOP3.LUT R2, R23, 0x38, R2, 0xf8, !PT ;  /* 0x0000003817027812 */ /* 0x000fc400078ef802 */
[----:B------:R-:W-:Y:S02]  /*c890*/  SHF.L.U32 R0, R0, 0xa, RZ ;  /* 0x0000000a00007819 */ /* 0x000fe400000006ff */
[----:B------:R-:W-:Y:S02]  /*c8a0*/  LOP3.LUT R2, R2, R25, RZ, 0x3c, !PT ;  /* 0x0000001902027212 */ /* 0x000fe400078e3cff */
[----:B------:R-:W-:-:S04]  /*c8b0*/  LOP3.LUT R0, R0, 0x7fffe000, RZ, 0xc0, !PT ;  /* 0x7fffe00000007812 */ /* 0x000fc800078ec0ff */
[----:B------:R-:W-:-:S04]  /*c8c0*/  IADD3 R0, R2, R0, R24 ;  /* 0x0000000002007210 */ /* 0x000fc80007ffe018 */
[----:B------:R-:W-:Y:S01]  /*c8d0*/  SHF.L.U32 R37, R0, 0x1, RZ ;  /* 0x0000000100257819 */ /* 0x000fe200000006ff */
[----:B------:R-:W-:-:S04]  /*c8e0*/  HADD2.F32 R0, -RZ, R43.H1_H1 ;  /* 0x3000002bff007230 */ /* 0x000fc80000004100 */
[----:B------:R-:W2:Y:S01]  /*c8f0*/  LDS.128 R8, [R37+0x8100] ;  /* 0x0081000025087984 */ /* 0x000ea20000000c00 */
[--C-:B-1----:R-:W-:Y:S02]  /*c900*/  HADD2.F32 R23, -RZ, R12.reuse.H0_H0 ;  /* 0x2000000cff177230 */ /* 0x102fe40000004100 */
[----:B------:R-:W-:Y:S02]  /*c910*/  HADD2.F32 R22, -RZ, R12.H1_H1 ;  /* 0x3000000cff167230 */ /* 0x000fe40000004100 */
[--C-:B------:R-:W-:Y:S01]  /*c920*/  HADD2.F32 R25, -RZ, R13.reuse.H0_H0 ;  /* 0x2000000dff197230 */ /* 0x100fe20000004100 */
[----:B------:R-:W-:Y:S01]  /*c930*/  FMUL.FTZ R2, R23, R6 ;  /* 0x0000000617027220 */ /* 0x000fe20000410000 */
[--C-:B------:R-:W-:Y:S02]  /*c940*/  HADD2.F32 R27, -RZ, R14.reuse.H0_H0 ;  /* 0x2000000eff1b7230 */ /* 0x100fe40000004100 */
[----:B------:R-:W-:Y:S02]  /*c950*/  HADD2.F32 R26, -RZ, R14.H1_H1 ;  /* 0x3000000eff1a7230 */ /* 0x000fe40000004100 */
[----:B------:R-:W-:-:S02]  /*c960*/  HADD2.F32 R24, -RZ, R13.H1_H1 ;  /* 0x3000000dff187230 */ /* 0x000fc40000004100 */
[--C-:B------:R-:W-:Y:S02]  /*c970*/  HADD2.F32 R29, -RZ, R15.reuse.H0_H0 ;  /* 0x2000000fff1d7230 */ /* 0x100fe40000004100 */
[----:B------:R-:W-:Y:S02]  /*c980*/  HADD2.F32 R28, -RZ, R15.H1_H1 ;  /* 0x3000000fff1c7230 */ /* 0x000fe40000004100 */
[--C-:B--2---:R-:W-:Y:S02]  /*c990*/  HADD2.F32 R7, -RZ, R8.reuse.H0_H0 ;  /* 0x20000008ff077230 */ /* 0x104fe40000004100 */
[----:B------:R-:W-:Y:S02]  /*c9a0*/  HADD2.F32 R8, -RZ, R8.H1_H1 ;  /* 0x30000008ff087230 */ /* 0x000fe40000004100 */
[--C-:B------:R-:W-:Y:S01]  /*c9b0*/  HADD2.F32 R12, -RZ, R9.reuse.H0_H0 ;  /* 0x20000009ff0c7230 */ /* 0x100fe20000004100 */
[C---:B------:R-:W-:Y:S01]  /*c9c0*/  FFMA.FTZ R41, R7.reuse, R18, R2 ;  /* 0x0000001207297223 */ /* 0x040fe20000010002 */
[----:B------:R-:W-:Y:S01]  /*c9d0*/  HADD2.F32 R14, -RZ, R9.H1_H1 ;  /* 0x30000009ff0e7230 */ /* 0x000fe20000004100 */
[-C--:B------:R-:W-:Y:S01]  /*c9e0*/  FMUL.FTZ R2, R22, R0.reuse ;  /* 0x0000000016027220 */ /* 0x080fe20000410000 */
[----:B------:R-:W-:Y:S01]  /*c9f0*/  HADD2.F32 R13, -RZ, R10.H0_H0 ;  /* 0x2000000aff0d7230 */ /* 0x000fe20000004100 */
[C---:B------:R-:W-:Y:S01]  /*ca00*/  FMUL.FTZ R36, R8.reuse, R0 ;  /* 0x0000000008247220 */ /* 0x040fe20000410000 */
[--C-:B------:R-:W-:Y:S01]  /*ca10*/  HADD2.F32 R0, -RZ, R45.reuse.H1_H1 ;  /* 0x3000002dff007230 */ /* 0x100fe20000004100 */
[----:B------:R-:W-:Y:S01]  /*ca20*/  FMUL.FTZ R38, R7, R6 ;  /* 0x0000000607267220 */ /* 0x000fe20000410000 */
[----:B------:R-:W-:Y:S01]  /*ca30*/  HADD2.F32 R9, -RZ, R48.H1_H1 ;  /* 0x30000030ff097230 */ /* 0x000fe20000004100 */
[-C--:B------:R-:W-:Y:S01]  /*ca40*/  FMUL.FTZ R6, R25, R5.reuse ;  /* 0x0000000519067220 */ /* 0x080fe20000410000 */
[----:B------:R-:W-:Y:S01]  /*ca50*/  HADD2.F32 R15, -RZ, R10.H1_H1 ;  /* 0x3000000aff0f7230 */ /* 0x000fe20000004100 */
[----:B------:R-:W-:Y:S01]  /*ca60*/  FFMA.FTZ R40, R8, R16, R2 ;  /* 0x0000001008287223 */ /* 0x000fe20000010002 */
[----:B------:R-:W-:Y:S01]  /*ca70*/  HADD2.F32 R2, -RZ, R45.H0_H0 ;  /* 0x2000002dff027230 */ /* 0x000fe20000004100 */
[C---:B------:R-:W-:Y:S01]  /*ca80*/  FMUL.FTZ R34, R12.reuse, R5 ;  /* 0x000000050c227220 */ /* 0x040fe20000410000 */
[----:B------:R-:W-:Y:S01]  /*ca90*/  HADD2.F32 R8, -RZ, R46.H1_H1 ;  /* 0x3000002eff087230 */ /* 0x000fe20000004100 */
[----:B------:R-:W-:Y:S01]  /*caa0*/  FMUL.FTZ R5, R27, R0 ;  /* 0x000000001b057220 */ /* 0x000fe20000410000 */
[----:B------:R-:W-:Y:S01]  /*cab0*/  HADD2.F32 R10, -RZ, R48.H0_H0 ;  /* 0x20000030ff0a7230 */ /* 0x000fe20000004100 */
[----:B------:R-:W-:Y:S01]  /*cac0*/  FFMA.FTZ R39, R12, R17, R6 ;  /* 0x000000110c277223 */ /* 0x000fe20000010006 */
[----:B------:R-:W-:Y:S01]  /*cad0*/  HADD2.F32 R7, -RZ, R49.H1_H1 ;  /* 0x30000031ff077230 */ /* 0x000fe20000004100 */
[C---:B------:R-:W-:Y:S01]  /*cae0*/  FFMA.FTZ R33, R13.reuse, R9, R5 ;  /* 0x000000090d217223 */ /* 0x040fe20000010005 */
[--C-:B------:R-:W-:Y:S01]  /*caf0*/  HADD2.F32 R20, -RZ, R11.reuse.H0_H0 ;  /* 0x2000000bff147230 */ /* 0x100fe20000004100 */
[-C--:B------:R-:W-:Y:S01]  /*cb00*/  FMUL.FTZ R6, R24, R2.reuse ;  /* 0x0000000218067220 */ /* 0x080fe20000410000 */
[----:B------:R-:W-:Y:S01]  /*cb10*/  HADD2.F32 R19, -RZ, R11.H1_H1 ;  /* 0x3000000bff137230 */ /* 0x000fe20000004100 */
[----:B------:R-:W-:Y:S01]  /*cb20*/  FMUL.FTZ R31, R14, R2 ;  /* 0x000000020e1f7220 */ /* 0x000fe20000410000 */
[----:B------:R-:W-:Y:S01]  /*cb30*/  HADD2.F32 R2, -RZ, R49.H0_H0 ;  /* 0x20000031ff027230 */ /* 0x000fe20000004100 */
[----:B------:R-:W-:Y:S01]  /*cb40*/  FMUL.FTZ R21, R13, R0 ;  /* 0x000000000d157220 */ /* 0x000fe20000410000 */
[----:B------:R-:W-:Y:S01]  /*cb50*/  HADD2.F32 R0, -RZ, R47.H1_H1 ;  /* 0x3000002fff007230 */ /* 0x000fe20000004100 */
[----:B------:R-:W-:-:S02]  /*cb60*/  FMUL.FTZ R5, R26, R8 ;  /* 0x000000081a057220 */ /* 0x000fc40000410000 */
[----:B------:R-:W-:Y:S01]  /*cb70*/  FFMA.FTZ R35, R14, R10, R6 ;  /* 0x0000000a0e237223 */ /* 0x000fe20000010006 */
[--C-:B------:R-:W-:Y:S01]  /*cb80*/  HADD2.F32 R6, -RZ, R50.reuse.H1_H1 ;  /* 0x30000032ff067230 */ /* 0x100fe20000004100 */
[C---:B------:R-:W-:Y:S01]  /*cb90*/  FFMA.FTZ R30, R15.reuse, R7, R5 ;  /* 0x000000070f1e7223 */ /* 0x040fe20000010005 */
[----:B------:R-:W-:Y:S01]  /*cba0*/  HADD2.F32 R5, -RZ, R50.H0_H0 ;  /* 0x20000032ff057230 */ /* 0x000fe20000004100 */
[----:B------:R-:W-:Y:S02]  /*cbb0*/  FMUL.FTZ R14, R15, R8 ;  /* 0x000000080f0e7220 */ /* 0x000fe40000410000 */
[----:B------:R-:W-:Y:S02]  /*cbc0*/  FMUL.FTZ R8, R29, R2 ;  /* 0x000000021d087220 */ /* 0x000fe40000410000 */
[----:B------:R-:W-:Y:S02]  /*cbd0*/  FMUL.FTZ R11, R28, R0 ;  /* 0x000000001c0b7220 */ /* 0x000fe40000410000 */
[----:B------:R-:W-:-:S02]  /*cbe0*/  FMUL.FTZ R2, R20, R2 ;  /* 0x0000000214027220 */ /* 0x000fc40000410000 */
[C---:B------:R-:W-:Y:S02]  /*cbf0*/  FMUL.FTZ R0, R19.reuse, R0 ;  /* 0x0000000013007220 */ /* 0x040fe40000410000 */
[----:B------:R-:W-:Y:S02]  /*cc00*/  FFMA.FTZ R19, R19, R5, R11 ;  /* 0x0000000513137223 */ /* 0x000fe4000001000b */
[----:B------:R-:W-:Y:S02]  /*cc10*/  FFMA.FTZ R15, R25, R17, -R34 ;  /* 0x00000011190f7223 */ /* 0x000fe40000010822 */
[----:B------:R-:W-:Y:S01]  /*cc20*/  FFMA.FTZ R13, R24, R10, -R31 ;  /* 0x0000000a180d7223 */ /* 0x000fe2000001081f */
[----:B------:R-:W-:Y:S01]  /*cc30*/  F2FP.PACK_AB R10, R30, R33 ;  /* 0x000000211e0a723e */ /* 0x000fe200000000ff */
[----:B------:R-:W-:Y:S02]  /*cc40*/  FFMA.FTZ R18, R23, R18, -R38 ;  /* 0x0000001217127223 */ /* 0x000fe40000010826 */
[----:B------:R-:W-:Y:S01]  /*cc50*/  FFMA.FTZ R12, R22, R16, -R36 ;  /* 0x00000010160c7223 */ /* 0x000fe20000010824 */
[----:B------:R-:W-:Y:S01]  /*cc60*/  F2FP.PACK_AB R13, R13, R15 ;  /* 0x0000000f0d0d723e */ /* 0x000fe200000000ff */
[----:B------:R-:W-:Y:S01]  /*cc70*/  FFMA.FTZ R11, R27, R9, -R21 ;  /* 0x000000091b0b7223 */ /* 0x000fe20000010815 */
[----:B------:R-:W-:Y:S01]  /*cc80*/  F2FP.PACK_AB R9, R35, R39 ;  /* 0x000000272309723e */ /* 0x000fe200000000ff */
[----:B------:R-:W-:Y:S01]  /*cc90*/  FFMA.FTZ R14, R26, R7, -R14 ;  /* 0x000000071a0e7223 */ /* 0x000fe2000001080e */
[----:B------:R-:W-:Y:S01]  /*cca0*/  F2FP.PACK_AB R12, R12, R18 ;  /* 0x000000120c0c723e */ /* 0x000fe200000000ff */
[----:B------:R-:W-:-:S02]  /*ccb0*/  FFMA.FTZ R2, R29, R6, -R2 ;  /* 0x000000061d027223 */ /* 0x000fc40000010802 */
[----:B------:R-:W-:Y:S01]  /*ccc0*/  FFMA.FTZ R0, R28, R5, -R0 ;  /* 0x000000051c007223 */ /* 0x000fe20000010800 */
[----:B------:R-:W-:Y:S01]  /*ccd0*/  F2FP.PACK_AB R14, R14, R11 ;  /* 0x0000000b0e0e723e */ /* 0x000fe200000000ff */
[----:B------:R-:W-:Y:S01]  /*cce0*/  FFMA.FTZ R20, R20, R6, R8 ;  /* 0x0000000614147223 */ /* 0x000fe20000010008 */
[----:B------:R-:W-:Y:S02]  /*ccf0*/  F2FP.PACK_AB R8, R40, R41 ;  /* 0x000000292808723e */ /* 0x000fe400000000ff */
[----:B------:R-:W-:Y:S02]  /*cd00*/  F2FP.PACK_AB R15, R0, R2 ;  /* 0x00000002000f723e */ /* 0x000fe400000000ff */
[----:B------:R-:W-:-:S03]  /*cd10*/  F2FP.PACK_AB R11, R19, R20 ;  /* 0x00000014130b723e */ /* 0x000fc600000000ff */
[----:B------:R1:W-:Y:S04]  /*cd20*/  STS.128 [R32+0x8100], R12 ;  /* 0x0081000c20007388 */ /* 0x0003e80000000c00 */
[----:B------:R1:W-:Y:S02]  /*cd30*/  STS.128 [R37+0x8100], R8 ;  /* 0x0081000825007388 */ /* 0x0003e40000000c00 */
.L_x_891:
[----:B------:R-:W-:Y:S05]  /*cd40*/  BSYNC B0 ;  /* 0x0000000000007941 */ /* 0x000fea0003800000 */
.L_x_890:
[----:B------:R-:W-:Y:S01]  /*cd50*/  IADD3 R0, R42, 0x10, RZ ;  /* 0x000000102a007810 */ /* 0x000fe20007ffe0ff */
[----:B------:R-:W-:Y:S03]  /*cd60*/  BSSY B0, `(.L_x_892) ;  /* 0x0000064000007945 */ /* 0x000fe60003800000 */
[----:B------:R-:W-:-:S13]  /*cd70*/  ISETP.GE.OR P1, PT, R0, UR4, P0 ;  /* 0x0000000400007c0c */ /* 0x000fda0008726670 */
[----:B------:R-:W-:Y:S05]  /*cd80*/  @P1 BRA `(.L_x_893) ;  /* 0x0000061000001947 */ /* 0x000fea0003800000 */
[----:B------:R-:W-:Y:S01]  /*cd90*/  MOV R6, c[0x0][0x27c] ;  /* 0x00009f0000067a02 */ /* 0x000fe20000000f00 */
[----:B------:R-:W-:Y:S01]  /*cda0*/  HADD2.F32 R17, -RZ, R44.H1_H1 ;  /* 0x3000002cff117230 */ /* 0x000fe20000004100 */
[----:B------:R-:W-:Y:S01]  /*cdb0*/  SHF.R.S32.HI R2, RZ, 0x1f, R0 ;  /* 0x0000001fff027819 */ /* 0x000fe20000011400 */
[----:B------:R-:W-:Y:S01]  /*cdc0*/  HADD2.F32 R16, -RZ, R47.H0_H0 ;  /* 0x2000002fff107230 */ /* 0x000fe20000004100 */
[----:B------:R-:W-:Y:S02]  /*cdd0*/  LEA.HI R6, R6, R54, RZ, 0x1d ;  /* 0x0000003606067211 */ /* 0x000fe400078fe8ff */
[----:B------:R-:W-:Y:S02]  /*cde0*/  SHF.L.U32 R5, R0, 0x6, RZ ;  /* 0x0000000600057819 */ /* 0x000fe400000006ff */
[----:B------:R-:W-:Y:S02]  /*cdf0*/  LEA.HI R2, R2, R0, RZ, 0x3 ;  /* 0x0000000002027211 */ /* 0x000fe400078f18ff */
[----:B-1----:R-:W-:-:S02]  /*ce00*/  SHF.R.S32.HI R9, RZ, 0x1f, R6 ;  /* 0x0000001fff097819 */ /* 0x002fc40000011406 */
[----:B------:R-:W-:Y:S02]  /*ce10*/  LOP3.LUT R0, R5, 0x1c0, RZ, 0xc0, !PT ;  /* 0x000001c005007812 */ /* 0x000fe400078ec0ff */
[----:B------:R-:W-:Y:S02]  /*ce20*/  SHF.L.U32 R5, R2, 0x6, RZ ;  /* 0x0000000602057819 */ /* 0x000fe400000006ff */
[----:B------:R-:W-:Y:S02]  /*ce30*/  SHF.L.U32 R7, R6, 0x3, RZ ;  /* 0x0000000306077819 */ /* 0x000fe400000006ff */
[----:B------:R-:W-:Y:S02]  /*ce40*/  LEA.HI R6, R9, R6, RZ, 0x3 ;  /* 0x0000000609067211 */ /* 0x000fe400078f18ff */
[----:B------:R-:W-:Y:S02]  /*ce50*/  LOP3.LUT R8, R0, 0x38, R160, 0xf8, !PT ;  /* 0x0000003800087812 */ /* 0x000fe400078ef8a0 */
[----:B------:R-:W-:-:S02]  /*ce60*/  SHF.R.U32.HI R2, RZ, 0x3, R0 ;  /* 0x00000003ff027819 */ /* 0x000fc40000011600 */
[----:B------:R-:W-:Y:S02]  /*ce70*/  LOP3.LUT R5, R5, 0xfffffe00, RZ, 0xc0, !PT ;  /* 0xfffffe0005057812 */ /* 0x000fe400078ec0ff */
[----:B------:R-:W-:Y:S02]  /*ce80*/  LOP3.LUT R7, R0, 0x38, R7, 0xf8, !PT ;  /* 0x0000003800077812 */ /* 0x000fe400078ef807 */
[----:B------:R-:W-:Y:S01]  /*ce90*/  SHF.L.U32 R0, R6, 0xa, RZ ;  /* 0x0000000a06007819 */ /* 0x000fe200000006ff */
[----:B------:R-:W-:Y:S01]  /*cea0*/  HADD2.F32 R6, -RZ, R44.H0_H0 ;  /* 0x2000002cff067230 */ /* 0x000fe20000004100 */
[----:B------:R-:W-:Y:S02]  /*ceb0*/  LOP3.LUT R8, R5, R8, R2, 0xf6, !PT ;  /* 0x0000000805087212 */ /* 0x000fe400078ef602 */
[----:B------:R-:W-:Y:S02]  /*cec0*/  LOP3.LUT R2, R7, R2, RZ, 0x3c, !PT ;  /* 0x0000000207027212 */ /* 0x000fe400078e3cff */
[----:B------:R-:W-:-:S02]  /*ced0*/  LOP3.LUT R0, R0, 0x7fffe000, RZ, 0xc0, !PT ;  /* 0x7fffe00000007812 */ /* 0x000fc400078ec0ff */
[----:B------:R-:W-:Y:S02]  /*cee0*/  SHF.L.U32 R38, R8, 0x1, RZ ;  /* 0x0000000108267819 */ /* 0x000fe400000006ff */
[----:B------:R-:W-:Y:S01]  /*cef0*/  IADD3 R0, R2, R0, R5 ;  /* 0x0000000002007210 */ /* 0x000fe20007ffe005 */
[--C-:B------:R-:W-:Y:S02]  /*cf00*/  HADD2.F32 R2, -RZ, R43.reuse.H0_H0 ;  /* 0x2000002bff027230 */ /* 0x100fe40000004100 */
[----:B------:R-:W1:Y:S01]  /*cf10*/  LDS.128 R8, [R38+0x8100] ;  /* 0x0081000026087984 */ /* 0x000e620000000c00 */
[----:B------:R-:W-:Y:S01]  /*cf20*/  SHF.L.U32 R36, R0, 0x1, RZ ;  /* 0x0000000100247819 */ /* 0x000fe200000006ff */
[----:B------:R-:W-:-:S04]  /*cf30*/  HADD2.F32 R0, -RZ, R43.H1_H1 ;  /* 0x3000002bff007230 */ /* 0x000fc80000004100 */
[----:B------:R-:W2:Y:S01]  /*cf40*/  LDS.128 R12, [R36+0x8100] ;  /* 0x00810000240c7984 */ /* 0x000ea20000000c00 */
[--C-:B-1----:R-:W-:Y:S02]  /*cf50*/  HADD2.F32 R23, -RZ, R8.reuse.H0_H0 ;  /* 0x20000008ff177230 */ /* 0x102fe40000004100 */
[----:B------:R-:W-:Y:S02]  /*cf60*/  HADD2.F32 R22, -RZ, R8.H1_H1 ;  /* 0x30000008ff167230 */ /* 0x000fe40000004100 */
[----:B------:R-:W-:Y:S01]  /*cf70*/  HADD2.F32 R25, -RZ, R9.H0_H0 ;  /* 0x20000009ff197230 */ /* 0x000fe20000004100 */
[C---:B------:R-:W-:Y:S01]  /*cf80*/  FMUL.FTZ R7, R2.reuse, R23 ;  /* 0x0000001702077220 */ /* 0x040fe20000410000 */
[--C-:B--2---:R-:W-:Y:S02]  /*cf90*/  HADD2.F32 R5, -RZ, R12.reuse.H0_H0 ;  /* 0x2000000cff057230 */ /* 0x104fe40000004100 */
[----:B------:R-:W-:Y:S02]  /*cfa0*/  HADD2.F32 R12, -RZ, R12.H1_H1 ;  /* 0x3000000cff0c7230 */ /* 0x000fe40000004100 */
[--C-:B------:R-:W-:Y:S01]  /*cfb0*/  HADD2.F32 R19, -RZ, R15.reuse.H0_H0 ;  /* 0x2000000fff137230 */ /* 0x100fe20000004100 */
[-C--:B------:R-:W-:Y:S01]  /*cfc0*/  FMUL.FTZ R37, R2, R5.reuse ;  /* 0x0000000502257220 */ /* 0x080fe20000410000 */
[----:B------:R-:W-:Y:S01]  /*cfd0*/  HADD2.F32 R18, -RZ, R15.H1_H1 ;  /* 0x3000000fff127230 */ /* 0x000fe20000004100 */
[----:B------:R-:W-:Y:S01]  /*cfe0*/  FFMA.FTZ R41, R17, R5, R7 ;  /* 0x0000000511297223 */ /* 0x000fe20000010007 */
[----:B------:R-:W-:Y:S01]  /*cff0*/  HADD2.F32 R8, -RZ, R13.H0_H0 ;  /* 0x2000000dff087230 */ /* 0x000fe20000004100 */
[C---:B------:R-:W-:Y:S01]  /*d000*/  FMUL.FTZ R2, R0.reuse, R22 ;  /* 0x0000001600027220 */ /* 0x040fe20000410000 */
[----:B------:R-:W-:Y:S01]  /*d010*/  HADD2.F32 R15, -RZ, R46.H0_H0 ;  /* 0x2000002eff0f7230 */ /* 0x000fe20000004100 */
[-C--:B------:R-:W-:Y:S01]  /*d020*/  FMUL.FTZ R35, R0, R12.reuse ;  /* 0x0000000c00237220 */ /* 0x080fe20000410000 */
[----:B------:R-:W-:Y:S01]  /*d030*/  HADD2.F32 R27, -RZ, R10.H0_H0 ;  /* 0x2000000aff1b7230 */ /* 0x000fe20000004100 */
[C---:B------:R-:W-:Y:S01]  /*d040*/  FMUL.FTZ R5, R6.reuse, R25 ;  /* 0x0000001906057220 */ /* 0x040fe20000410000 */
[----:B------:R-:W-:Y:S01]  /*d050*/  HADD2.F32 R0, -RZ, R45.H1_H1 ;  /* 0x3000002dff007230 */ /* 0x000fe20000004100 */
[C---:B------:R-:W-:Y:S01]  /*d060*/  FFMA.FTZ R40, R15.reuse, R12, R2 ;  /* 0x0000000c0f287223 */ /* 0x040fe20000010002 */
[----:B------:R-:W-:Y:S01]  /*d070*/  HADD2.F32 R24, -RZ, R9.H1_H1 ;  /* 0x30000009ff187230 */ /* 0x000fe20000004100 */
[-C--:B------:R-:W-:Y:S01]  /*d080*/  FMUL.FTZ R33, R6, R8.reuse ;  /* 0x0000000806217220 */ /* 0x080fe20000410000 */
[--C-:B------:R-:W-:Y:S01]  /*d090*/  HADD2.F32 R29, -RZ, R11.reuse.H0_H0 ;  /* 0x2000000bff1d7230 */ /* 0x100fe20000004100 */
[----:B------:R-:W-:Y:S01]  /*d0a0*/  FFMA.FTZ R39, R16, R8, R5 ;  /* 0x0000000810277223 */ /* 0x000fe20000010005 */
[----:B------:R-:W-:Y:S01]  /*d0b0*/  HADD2.F32 R28, -RZ, R11.H1_H1 ;  /* 0x3000000bff1c7230 */ /* 0x000fe20000004100 */
[----:B------:R-:W-:Y:S01]  /*d0c0*/  FMUL.FTZ R5, R0, R27 ;  /* 0x0000001b00057220 */ /* 0x000fe20000410000 */
[----:B------:R-:W-:Y:S01]  /*d0d0*/  HADD2.F32 R11, -RZ, R14.H0_H0 ;  /* 0x2000000eff0b7230 */ /* 0x000fe20000004100 */
[----:B------:R-:W-:Y:S01]  /*d0e0*/  FFMA.FTZ R12, R15, R22, -R35 ;  /* 0x000000160f0c7223 */ /* 0x000fe20000010823 */
[----:B------:R-:W-:Y:S01]  /*d0f0*/  HADD2.F32 R9, -RZ, R48.H1_H1 ;  /* 0x30000030ff097230 */ /* 0x000fe20000004100 */
[----:B------:R-:W-:Y:S01]  /*d100*/  FFMA.FTZ R15, R16, R25, -R33 ;  /* 0x00000019100f7223 */ /* 0x000fe20000010821 */
[----:B------:R-:W-:Y:S01]  /*d110*/  HADD2.F32 R26, -RZ, R10.H1_H1 ;  /* 0x3000000aff1a7230 */ /* 0x000fe20000004100 */
[-C--:B------:R-:W-:Y:S01]  /*d120*/  FMUL.FTZ R21, R0, R11.reuse ;  /* 0x0000000b00157220 */ /* 0x080fe20000410000 */
[----:B------:R-:W-:Y:S01]  /*d130*/  HADD2.F32 R13, -RZ, R13.H1_H1 ;  /* 0x3000000dff0d7230 */ /* 0x000fe20000004100 */
[----:B------:R-:W-:Y:S01]  /*d140*/  FFMA.FTZ R32, R9, R11, R5 ;  /* 0x0000000b09207223 */ /* 0x000fe20000010005 */
[----:B------:R-:W-:Y:S01]  /*d150*/  HADD2.F32 R2, -RZ, R45.H0_H0 ;  /* 0x2000002dff027230 */ /* 0x000fe20000004100 */
[----:B------:R-:W-:Y:S01]  /*d160*/  FFMA.FTZ R17, R17, R23, -R37 ;  /* 0x0000001711117223 */ /* 0x000fe20000010825 */
[----:B------:R-:W-:-:S02]  /*d170*/  HADD2.F32 R8, -RZ, R46.H1_H1 ;  /* 0x3000002eff087230 */ /* 0x000fc40000004100 */
[----:B------:R-:W-:Y:S01]  /*d180*/  HADD2.F32 R14, -RZ, R14.H1_H1 ;  /* 0x3000000eff0e7230 */ /* 0x000fe20000004100 */
[C---:B------:R-:W-:Y:S01]  /*d190*/  FMUL.FTZ R6, R2.reuse, R24 ;  /* 0x0000001802067220 */ /* 0x040fe20000410000 */
[--C-:B------:R-:W-:Y:S01]  /*d1a0*/  HADD2.F32 R7, -RZ, R49.reuse.H1_H1 ;  /* 0x30000031ff077230 */ /* 0x100fe20000004100 */
[-C--:B------:R-:W-:Y:S01]  /*d1b0*/  FMUL.FTZ R31, R2, R13.reuse ;  /* 0x0000000d021f7220 */ /* 0x080fe20000410000 */
[----:B------:R-:W-:Y:S01]  /*d1c0*/  HADD2.F32 R10, -RZ, R48.H0_H0 ;  /* 0x20000030ff0a7230 */ /* 0x000fe20000004100 */
[C---:B------:R-:W-:Y:S01]  /*d1d0*/  FMUL.FTZ R5, R8.reuse, R26 ;  /* 0x0000001a08057220 */ /* 0x040fe20000410000 */
[----:B------:R-:W-:Y:S01]  /*d1e0*/  HADD2.F32 R2, -RZ, R49.H0_H0 ;  /* 0x20000031ff027230 */ /* 0x000fe20000004100 */
[-C--:B------:R-:W-:Y:S01]  /*d1f0*/  FMUL.FTZ R20, R8, R14.reuse ;  /* 0x0000000e08147220 */ /* 0x080fe20000410000 */
[----:B------:R-:W-:Y:S01]  /*d200*/  HADD2.F32 R0, -RZ, R47.H1_H1 ;  /* 0x3000002fff007230 */ /* 0x000fe20000004100 */
[----:B------:R-:W-:Y:S01]  /*d210*/  FFMA.FTZ R30, R7, R14, R5 ;  /* 0x0000000e071e7223 */ /* 0x000fe20000010005 */
[--C-:B------:R-:W-:Y:S01]  /*d220*/  HADD2.F32 R5, -RZ, R50.reuse.H0_H0 ;  /* 0x20000032ff057230 */ /* 0x100fe20000004100 */
[----:B------:R-:W-:Y:S01]  /*d230*/  FFMA.FTZ R34, R10, R13, R6 ;  /* 0x0000000d0a227223 */ /* 0x000fe20000010006 */
[----:B------:R-:W-:Y:S01]  /*d240*/  HADD2.F32 R6, -RZ, R50.H1_H1 ;  /* 0x30000032ff067230 */ /* 0x000fe20000004100 */
[----:B------:R-:W-:Y:S01]  /*d250*/  FMUL.FTZ R8, R2, R29 ;  /* 0x0000001d02087220 */ /* 0x000fe20000410000 */
[----:B------:R-:W-:Y:S01]  /*d260*/  F2FP.PACK_AB R12, R12, R17 ;  /* 0x000000110c0c723e */ /* 0x000fe200000000ff */
[----:B------:R-:W-:-:S02]  /*d270*/  FMUL.FTZ R11, R0, R28 ;  /* 0x0000001c000b7220 */ /* 0x000fc40000410000 */
[----:B------:R-:W-:Y:S02]  /*d280*/  FMUL.FTZ R2, R2, R19 ;  /* 0x0000001302027220 */ /* 0x000fe40000410000 */
[-C--:B------:R-:W-:Y:S02]  /*d290*/  FMUL.FTZ R0, R0, R18.reuse ;  /* 0x0000001200007220 */ /* 0x080fe40000410000 */
[----:B------:R-:W-:Y:S02]  /*d2a0*/  FFMA.FTZ R18, R5, R18, R11 ;  /* 0x0000001205127223 */ /* 0x000fe4000001000b */
        /* <DEDUP_REMOVED lines=15> */
.L_x_893:
[----:B------:R-:W-:Y:S05]  /*d3a0*/  BSYNC B0 ;  /* 0x0000000000007941 */ /* 0x000fea0003800000 */
.L_x_892:
        /* <DEDUP_REMOVED lines=101> */
.L_x_895:
[----:B------:R-:W-:Y:S05]  /*da00*/  BSYNC B0 ;  /* 0x0000000000007941 */ /* 0x000fea0003800000 */
.L_x_894:
        /* <DEDUP_REMOVED lines=101> */
.L_x_897:
[----:B------:R-:W-:Y:S05]  /*e060*/  BSYNC B0 ;  /* 0x0000000000007941 */ /* 0x000fea0003800000 */
.L_x_896:
[----:B------:R-:W-:Y:S01]  /*e070*/  IADD3 R0, R42, 0x40, RZ ;  /* 0x000000402a007810 */ /* 0x000fe20007ffe0ff */
[----:B------:R-:W-:Y:S03]  /*e080*/  BSSY B0, `(.L_x_898) ;  /* 0x0000064000007945 */ /* 0x000fe60003800000 */
[----:B------:R-:W-:-:S13]  /*e090*/  ISETP.GE.OR P1, PT, R0, UR4, P0 ;  /* 0x0000000400007c0c */ /* 0x000fda0008726670 */
[----:B------:R-:W-:Y:S05]  /*e0a0*/  @P1 BRA `(.L_x_899) ;  /* 0x0000061000001947 */ /* 0x000fea0003800000 */
[----:B------:R-:W-:Y:S01]  /*e0b0*/  SHF.R.S32.HI R2, RZ, 0x1f, R0 ;  /* 0x0000001fff027819 */ /* 0x000fe20000011400 */
[----:B------:R-:W-:Y:S01]  /*e0c0*/  HADD2.F32 R17, -RZ, R44.H1_H1 ;  /* 0x3000002cff117230 */ /* 0x000fe20000004100 */
[----:B-1----:R-:W-:Y:S01]  /*e0d0*/  MOV R9, c[0x0][0x27c] ;  /* 0x00009f0000097a02 */ /* 0x002fe20000000f00 */
[----:B------:R-:W-:Y:S01]  /*e0e0*/  HADD2.F32 R16, -RZ, R47.H0_H0 ;  /* 0x2000002fff107230 */ /* 0x000fe20000004100 */
[----:B------:R-:W-:Y:S02]  /*e0f0*/  SHF.L.U32 R5, R0, 0x6, RZ ;  /* 0x0000000600057819 */ /* 0x000fe400000006ff */
[----:B------:R-:W-:Y:S02]  /*e100*/  LEA.HI R2, R2, R0, RZ, 0x3 ;  /* 0x0000000002027211 */ /* 0x000fe400078f18ff */
[----:B------:R-:W-:Y:S02]  /*e110*/  LEA.HI R9, R9, R54, RZ, 0x1d ;  /* 0x0000003609097211 */ /* 0x000fe400078fe8ff */
[----:B------:R-:W-:-:S02]  /*e120*/  LOP3.LUT R0, R5, 0x1c0, RZ, 0xc0, !PT ;  /* 0x000001c005007812 */ /* 0x000fc400078ec0ff */
[----:B------:R-:W-:Y:S02]  /*e130*/  SHF.L.U32 R5, R2, 0x6, RZ ;  /* 0x0000000602057819 */ /* 0x000fe400000006ff */
[----:B------:R-:W-:Y:S02]  /*e140*/  SHF.R.S32.HI R10, RZ, 0x1f, R9 ;  /* 0x0000001fff0a7819 */ /* 0x000fe40000011409 */
[----:B------:R-:W-:Y:S02]  /*e150*/  SHF.L.U32 R7, R9, 0x3, RZ ;  /* 0x0000000309077819 */ /* 0x000fe400000006ff */
[----:B------:R-:W-:Y:S02]  /*e160*/  LOP3.LUT R6, R5, 0xfffffe00, RZ, 0xc0, !PT ;  /* 0xfffffe0005067812 */ /* 0x000fe400078ec0ff */
[----:B------:R-:W-:Y:S02]  /*e170*/  LEA.HI R5, R10, R9, RZ, 0x3 ;  /* 0x000000090a057211 */ /* 0x000fe400078f18ff */
[----:B------:R-:W-:-:S02]  /*e180*/  LOP3.LUT R8, R0, 0x38, R160, 0xf8, !PT ;  /* 0x0000003800087812 */ /* 0x000fc400078ef8a0 */
[----:B------:R-:W-:Y:S02]  /*e190*/  SHF.R.U32.HI R2, RZ, 0x3, R0 ;  /* 0x00000003ff027819 */ /* 0x000fe40000011600 */
[----:B------:R-:W-:Y:S02]  /*e1a0*/  LOP3.LUT R7, R0, 0x38, R7, 0xf8, !PT ;  /* 0x0000003800077812 */ /* 0x000fe400078ef807 */
[----:B------:R-:W-:Y:S02]  /*e1b0*/  SHF.L.U32 R0, R5, 0xa, RZ ;  /* 0x0000000a05007819 */ /* 0x000fe400000006ff */
        /* <DEDUP_REMOVED lines=8> */
[----:B------:R-:W-:Y:S02]  /*e240*/  HADD2.F32 R0, -RZ, R43.H1_H1 ;  /* 0x3000002bff007230 */ /* 0x000fe40000004100 */
[----:B------:R-:W-:Y:S02]  /*e250*/  HADD2.F32 R6, -RZ, R44.H0_H0 ;  /* 0x2000002cff067230 */ /* 0x000fe40000004100 */
[----:B------:R-:W2:Y:S01]  /*e260*/  LDS.128 R12, [R36+0x8100] ;  /* 0x00810000240c7984 */ /* 0x000ea20000000c00 */
[----:B-1----:R-:W-:-:S02]  /*e270*/  HADD2.F32 R23, -RZ, R8.H0_H0 ;  /* 0x20000008ff177230 */ /* 0x002fc40000004100 */
        /* <DEDUP_REMOVED lines=68> */
.L_x_899:
[----:B------:R-:W-:Y:S05]  /*e6c0*/  BSYNC B0 ;  /* 0x0000000000007941 */ /* 0x000fea0003800000 */
.L_x_898:
        /* <DEDUP_REMOVED lines=101> */
.L_x_901:
[----:B------:R-:W-:Y:S05]  /*ed20*/  BSYNC B0 ;  /* 0x0000000000007941 */ /* 0x000fea0003800000 */
.L_x_900:
        /* <DEDUP_REMOVED lines=101> */
.L_x_903:
[----:B------:R-:W-:Y:S05]  /*f380*/  BSYNC B0 ;  /* 0x0000000000007941 */ /* 0x000fea0003800000 */
.L_x_902:
[----:B------:R-:W-:-:S04]  /*f390*/  IADD3 R0, R42, 0x70, RZ ;  /* 0x000000702a007810 */ /* 0x000fc80007ffe0ff */
        /* <DEDUP_REMOVED lines=99> */
.L_x_885:
[----:B------:R-:W-:Y:S05]  /*f9d0*/  BSYNC B2 ;  /* 0x0000000000027941 */ /* 0x000fea0003800000 */
.L_x_853:
[----:B------:R-:W-:Y:S01]  /*f9e0*/  IMAD R0, R52, c[0x0][0x208], RZ ;  /* 0x0000820034007a24 */ /* 0x000fe200078e02ff */
[----:B-1----:R-:W-:Y:S01]  /*f9f0*/  SHF.R.S32.HI R8, RZ, 0x4, R58 ;  /* 0x00000004ff087819 */ /* 0x002fe2000001143a */
[----:B------:R-:W-:Y:S01]  /*fa00*/  IMAD.WIDE.U32 R6, R60, c[0x0][0x208], RZ ;  /* 0x000082003c067a25 */ /* 0x000fe200078e00ff */
[----:B------:R-:W-:Y:S01]  /*fa10*/  LEA.HI R157, R157, R159, RZ, 0x5 ;  /* 0x0000009f9d9d7211 */ /* 0x000fe200078f28ff */
[----:B------:R-:W-:-:S04]  /*fa20*/  DEPBAR.LE SB0, 0x0 ;  /* 0x000080000000791a */ /* 0x000fc80000000000 */
[----:B------:R-:W-:Y:S01]  /*fa30*/  IMAD R0, R60, c[0x0][0x20c], R0 ;  /* 0x000083003c007a24 */ /* 0x000fe200078e0200 */
[----:B------:R-:W-:Y:S01]  /*fa40*/  LEA.HI R5, R58, R8, RZ, 0x1 ;  /* 0x000000083a057211 */ /* 0x000fe200078f08ff */
[----:B------:R-:W-:Y:S01]  /*fa50*/  IMAD R2, R53, c[0x0][0x218], RZ ;  /* 0x0000860035027a24 */ /* 0x000fe200078e02ff */
[----:B------:R-:W-:Y:S01]  /*fa60*/  UISETP.GE.AND UP0, UPT, UR9, 0x41, UPT ;  /* 0x000000410900788c */ /* 0x000fe2000bf06270 */
[----:B------:R-:W-:Y:S01]  /*fa70*/  IMAD.IADD R7, R7, 0x1, R0 ;  /* 0x0000000107077824 */ /* 0x000fe200078e0200 */
[----:B------:R-:W-:Y:S01]  /*fa80*/  LOP3.LUT R5, R5, 0xfffffffe, RZ, 0xc0, !PT ;  /* 0xfffffffe05057812 */ /* 0x000fe200078ec0ff */
[C---:B------:R-:W-:Y:S01]  /*fa90*/  IMAD R2, R59.reuse, c[0x0][0x21c], R2 ;  /* 0x000087003b027a24 */ /* 0x040fe200078e0202 */
[----:B------:R-:W-:Y:S01]  /*faa0*/  SHF.R.S32.HI R164, RZ, 0x1f, R160 ;  /* 0x0000001fffa47819 */ /* 0x000fe200000114a0 */
[----:B------:R-:W-:-:S04]  /*fab0*/  IMAD.WIDE.U32 R6, R59, c[0x0][0x218], R6 ;  /* 0x000086003b067a25 */ /* 0x000fc800078e0006 */
[----:B------:R-:W-:Y:S01]  /*fac0*/  IMAD.SHL.U32 R16, R42, 0x8, RZ ;  /* 0x000000082a107824 */ /* 0x000fe200078e00ff */
[----:B------:R-:W-:Y:S01]  /*fad0*/  BAR.SYNC.DEFER_BLOCKING 0x0 ;  /* 0x0000000000007b1d */ /* 0x000fe20000010000 */
[----:B------:R-:W-:Y:S01]  /*fae0*/  IADD3 R0, P0, R6, UR26, RZ ;  /* 0x0000001a06007c10 */ /* 0x000fe2000ff1e0ff */
[----:B------:R-:W-:-:S03]  /*faf0*/  IMAD.SHL.U32 R161, R55, 0x2, RZ ;  /* 0x0000000237a17824 */ /* 0x000fc600078e00ff */
[----:B------:R-:W-:Y:S01]  /*fb00*/  IADD3.X R6, R7, UR5, R2, P0, !PT ;  /* 0x0000000507067c10 */ /* 0x000fe200087fe402 */
[----:B------:R-:W-:Y:S01]  /*fb10*/  IMAD.IADD R7, R8, 0x1, -R5 ;  /* 0x0000000108077824 */ /* 0x000fe200078e0a05 */
[----:B------:R-:W-:Y:S01]  /*fb20*/  LEA R2, P0, R0, c[0x0][0x1f8], 0x1 ;  /* 0x00007e0000027a11 */ /* 0x000fe200078008ff */
[----:B------:R-:W-:-:S03]  /*fb30*/  IMAD.SHL.U32 R5, R51, 0x40, RZ ;  /* 0x0000004033057824 */ /* 0x000fc600078e00ff */
[----:B------:R-:W-:Y:S01]  /*fb40*/  LEA.HI.X R0, R0, c[0x0][0x1fc], R6, 0x1, P0 ;  /* 0x00007f0000007a11 */ /* 0x000fe200000f0c06 */
[----:B------:R-:W1:Y:S01]  /*fb50*/  SHFL.IDX PT, R8, R2, RZ, 0x181f ;  /* 0x00181fff02087589 */ /* 0x000e6200000e0000 */
[----:B------:R-:W-:Y:S01]  /*fb60*/  IMAD.SHL.U32 R6, R54, 0x40, RZ ;  /* 0x0000004036067824 */ /* 0x000fe200078e00ff */
[----:B------:R-:W-:Y:S02]  /*fb70*/  LOP3.LUT R5, R5, 0x1c0, RZ, 0xc0, !PT ;  /* 0x000001c005057812 */ /* 0x000fe400078ec0ff */
[----:B------:R-:W-:Y:S04]  /*fb80*/  SHFL.IDX PT, R13, R2, 0x1, 0x181f ;  /* 0x00381f00020d7f89 */ /* 0x000fe800000e0000 */
[----:B------:R-:W2:Y:S04]  /*fb90*/  SHFL.IDX PT, R11, R2, 0x2, 0x181f ;  /* 0x00581f00020b7f89 */ /* 0x000ea800000e0000 */
[----:B------:R-:W3:Y:S04]  /*fba0*/  SHFL.IDX PT, R15, R0, RZ, 0x181f ;  /* 0x00181fff000f7589 */ /* 0x000ee800000e0000 */
[----:B------:R4:W-:Y:S04]  /*fbb0*/  SHFL.IDX PT, R10, R2, 0x3, 0x181f ;  /* 0x00781f00020a7f89 */ /* 0x0009e800000e0000 */
[----:B------:R-:W-:Y:S04]  /*fbc0*/  SHFL.IDX PT, R14, R0, 0x1, 0x181f ;  /* 0x00381f00000e7f89 */ /* 0x000fe800000e0000 */
[----:B------:R-:W5:Y:S04]  /*fbd0*/  SHFL.IDX PT, R12, R0, 0x2, 0x181f ;  /* 0x00581f00000c7f89 */ /* 0x000f6800000e0000 */
[----:B------:R2:W3:Y:S01]  /*fbe0*/  SHFL.IDX PT, R9, R0, 0x3, 0x181f ;  /* 0x00781f0000097f89 */ /* 0x0004e200000e0000 */
[----:B----4-:R-:W-:-:S04]  /*fbf0*/  LOP3.LUT R2, R6, 0x1c0, RZ, 0xc0, !PT ;  /* 0x000001c006027812 */ /* 0x010fc800078ec0ff */
[----:B------:R-:W-:Y:S01]  /*fc00*/  LOP3.LUT R6, R2, 0x8, R16, 0xf8, !PT ;  /* 0x0000000802067812 */ /* 0x000fe200078ef810 */
[----:B------:R-:W-:-:S05]  /*fc10*/  IMAD.WIDE R16, R160, 0x2, RZ ;  /* 0x00000002a0107825 */ /* 0x000fca00078e02ff */
[----:B-1----:R-:W-:Y:S02]  /*fc20*/  IADD3 R50, P0, R8, R16, RZ ;  /* 0x0000001008327210 */ /* 0x002fe40007f1e0ff */
[----:B--2---:R-:W-:Y:S01]  /*fc30*/  SHF.R.U32.HI R0, RZ, 0x3, R2 ;  /* 0x00000003ff007819 */ /* 0x004fe20000011602 */
[----:B------:R-:W-:Y:S01]  /*fc40*/  IMAD.SHL.U32 R2, R7, 0x8, RZ ;  /* 0x0000000807027824 */ /* 0x000fe200078e00ff */
[----:B------:R-:W-:Y:S01]  /*fc50*/  IADD3 R46, P1, R16, R11, RZ ;  /* 0x0000000b102e7210 */ /* 0x000fe20007f3e0ff */
[----:B---3--:R-:W-:Y:S01]  /*fc60*/  IMAD.X R51, R15, 0x1, R17, P0 ;  /* 0x000000010f337824 */ /* 0x008fe200000e0611 */
[----:B------:R-:W-:Y:S02]  /*fc70*/  LOP3.LUT R0, R6, R0, RZ, 0x3c, !PT ;  /* 0x0000000006007212 */ /* 0x000fe400078e3cff */
[----:B------:R-:W-:Y:S01]  /*fc80*/  LOP3.LUT R2, R5, 0x8, R2, 0xf8, !PT ;  /* 0x0000000805027812 */ /* 0x000fe200078ef802 */
[----:B-----5:R-:W-:Y:S01]  /*fc90*/  IMAD.X R47, R17, 0x1, R12, P1 ;  /* 0x00000001112f7824 */ /* 0x020fe200008e060c */
[----:B------:R-:W-:Y:S01]  /*fca0*/  SHF.R.U32.HI R5, RZ, 0x3, R5 ;  /* 0x00000003ff057819 */ /* 0x000fe20000011605 */
[----:B------:R-:W-:Y:S01]  /*fcb0*/  IMAD R0, R7, 0x200, R0 ;  /* 0x0000020007007824 */ /* 0x000fe200078e0200 */
[----:B------:R-:W-:-:S02]  /*fcc0*/  SHF.R.S32.HI R6, RZ, 0x1f, R56 ;  /* 0x0000001fff067819 */ /* 0x000fc40000011438 */
[----:B------:R-:W-:Y:S01]  /*fcd0*/  LOP3.LUT R156, R2, R5, RZ, 0x3c, !PT ;  /* 0x00000005029c7212 */ /* 0x000fe200078e3cff */
[----:B------:R-:W-:Y:S01]  /*fce0*/  IMAD.SHL.U32 R5, R57, 0x40, RZ ;  /* 0x0000004039057824 */ /* 0x000fe200078e00ff */
[----:B------:R-:W-:Y:S01]  /*fcf0*/  LEA.HI R2, R6, R56, RZ, 0x3 ;  /* 0x0000003806027211 */ /* 0x000fe200078f18ff */
[----:B------:R-:W-:Y:S01]  /*fd00*/  IMAD.SHL.U32 R167, R0, 0x2, RZ ;  /* 0x0000000200a77824 */ /* 0x000fe200078e00ff */
[----:B------:R-:W-:Y:S02]  /*fd10*/  IADD3 R52, P0, R16, R10, RZ ;  /* 0x0000000a10347210 */ /* 0x000fe40007f1e0ff */
[----:B------:R-:W-:Y:S01]  /*fd20*/  LOP3.LUT R162, R2, 0xfffffff8, RZ, 0xc0, !PT ;  /* 0xfffffff802a27812 */ /* 0x000fe200078ec0ff */
[----:B------:R-:W-:Y:S01]  /*fd30*/  IMAD.SHL.U32 R2, R157, 0x20, RZ ;  /* 0x000000209d027824 */ /* 0x000fe200078e00ff */
[-C--:B------:R-:W-:Y:S01]  /*fd40*/  IADD3 R48, P2, R16, R13.reuse, RZ ;  /* 0x0000000d10307210 */ /* 0x080fe20007f5e0ff */
[----:B------:R-:W-:Y:S01]  /*fd50*/  IMAD.X R53, R17, 0x1, R9, P0 ;  /* 0x0000000111357824 */ /* 0x000fe200000e0609 */
[----:B------:R-:W-:Y:S01]  /*fd60*/  LOP3.LUT R5, R5, 0xfffffe00, RZ, 0xc0, !PT ;  /* 0xfffffe0005057812 */ /* 0x000fe200078ec0ff */
[----:B------:R-:W-:Y:S01]  /*fd70*/  IMAD.WIDE R6, R162, 0x2, RZ ;  /* 0x00000002a2067825 */ /* 0x000fe200078e02ff */
[----:B------:R-:W-:Y:S01]  /*fd80*/  LOP3.LUT R0, R2, 0x7ffffc00, RZ, 0xc0, !PT ;  /* 0x7ffffc0002007812 */ /* 0x000fe200078ec0ff */
[----:B------:R-:W-:Y:S01]  /*fd90*/  LDSM.16.M88.4 R36, [R167+0x4100] ;  /* 0x00410000a724783b */ /* 0x000fe20000000200 */
[----:B------:R-:W-:Y:S01]  /*fda0*/  IADD3 R2, R167, 0x4100, RZ ;  /* 0x00004100a7027810 */ /* 0x000fe20007ffe0ff */
[----:B------:R-:W-:Y:S01]  /*fdb0*/  IMAD.X R49, R17, 0x1, R14, P2 ;  /* 0x0000000111317824 */ /* 0x000fe200010e060e */
[----:B------:R-:W-:Y:S01]  /*fdc0*/  IADD3 R42, P0, R8, R6, RZ ;  /* 0x00000006082a7210 */ /* 0x000fe20007f1e0ff */
[----:B------:R-:W-:Y:S01]  /*fdd0*/  LDSM.16.M88.4 R32, [R167+0x4900] ;  /* 0x00490000a720783b */ /* 0x000fe20000000200 */
[----:B------:R-:W-:-:S02]  /*fde0*/  IADD3 R40, P1, R6, R13, RZ ;  /* 0x0000000d06287210 */ /* 0x000fc40007f3e0ff */
[----:B------:R-:W-:Y:S01]  /*fdf0*/  LOP3.LUT P2, RZ, R54, 0x2, RZ, 0xc0, !PT ;  /* 0x0000000236ff7812 */ /* 0x000fe2000784c0ff */
[----:B------:R-:W-:Y:S01]  /*fe00*/  IMAD.X R43, R15, 0x1, R7, P0 ;  /* 0x000000010f2b7824 */ /* 0x000fe200000e0607 */
[C---:B------:R-:W-:Y:S01]  /*fe10*/  IADD3 R44, P0, R6.reuse, R11, RZ ;  /* 0x0000000b062c7210 */ /* 0x040fe20007f1e0ff */
[----:B------:R-:W-:Y:S01]  /*fe20*/  IMAD.X R41, R7, 0x1, R14, P1 ;  /* 0x0000000107297824 */ /* 0x000fe200008e060e */
[----:B------:R-:W-:Y:S01]  /*fe30*/  IADD3 R6, P1, R6, R10, RZ ;  /* 0x0000000a06067210 */ /* 0x000fe20007f3e0ff */
[----:B------:R-:W-:Y:S01]  /*fe40*/  LDSM.16.M88.4 R28, [R167+0x5100] ;  /* 0x00510000a71c783b */ /* 0x000fe20000000200 */
[----:B------:R-:W-:Y:S01]  /*fe50*/  IADD3 R242, R167, 0x4120, RZ ;  /* 0x00004120a7f27810 */ /* 0x000fe20007ffe0ff */
[C---:B------:R-:W-:Y:S01]  /*fe60*/  IMAD.X R45, R7.reuse, 0x1, R12, P0 ;  /* 0x00000001072d7824 */ /* 0x040fe200000e060c */
[----:B------:R-:W-:Y:S01]  /*fe70*/  IADD3 R0, R156, R5, R0 ;  /* 0x000000059c007210 */ /* 0x000fe20007ffe000 */
[----:B------:R-:W-:Y:S01]  /*fe80*/  IMAD.X R7, R7, 0x1, R9, P1 ;  /* 0x0000000107077824 */ /* 0x000fe200008e0609 */
[----:B------:R-:W-:Y:S01]  /*fe90*/  ISETP.GE.AND P1, PT, R160, c[0x0][0x1d4], PT ;  /* 0x00007500a0007a0c */ /* 0x000fe20003f26270 */
[----:B------:R-:W-:Y:S01]  /*fea0*/  LDSM.16.M88.4 R24, [R167+0x5900] ;  /* 0x00590000a718783b */ /* 0x000fe20000000200 */
[----:B------:R-:W-:Y:S01]  /*feb0*/  ISETP.GE.AND P0, PT, R56, c[0x0][0x1d4], PT ;  /* 0x0000750038007a0c */ /* 0x000fe20003f06270 */
[----:B------:R-:W-:Y:S01]  /*fec0*/  IMAD.SHL.U32 R238, R0, 0x2, RZ ;  /* 0x0000000200ee7824 */ /* 0x000fe200078e00ff */
[----:B------:R-:W-:Y:S01]  /*fed0*/  @P2 IADD3 R242, R2, -0x20, RZ ;  /* 0xffffffe002f22810 */ /* 0x000fe20007ffe0ff */
[----:B------:R-:W-:Y:S01]  /*fee0*/  IMAD.MOV.U32 R0, RZ, RZ, 0x40 ;  /* 0x00000040ff007424 */ /* 0x000fe200078e00ff */
[----:B------:R-:W-:Y:S01]  /*fef0*/  ISETP.LT.OR P2, PT, R120, 0x1, P1 ;  /* 0x000000017800780c */ /* 0x000fe20000f41670 */
[--C-:B------:R-:W-:Y:S01]  /*ff00*/  IMAD R240, R4, 0x2, R238.reuse ;  /* 0x0000000204f07824 */ /* 0x100fe200078e02ee */
[----:B------:R-:W1:Y:S01]  /*ff10*/  LDSM.16.M88.4 R8, [R238+0xa100] ;  /* 0x00a10000ee08783b */ /* 0x000e620000000200 */
[----:B------:R-:W-:Y:S01]  /*ff20*/  ISETP.LT.OR P3, PT, R120, 0x21, P0 ;  /* 0x000000217800780c */ /* 0x000fe20000761670 */
[C---:B------:R-:W-:Y:S01]  /*ff30*/  IMAD R239, R3.reuse, 0x2, R238 ;  /* 0x0000000203ef7824 */ /* 0x040fe200078e02ee */
[----:B------:R-:W-:Y:S01]  /*ff40*/  SHF.R.S32.HI R163, RZ, 0x1f, R162 ;  /* 0x0000001fffa37819 */ /* 0x000fe200000114a2 */
[----:B------:R-:W-:Y:S01]  /*ff50*/  LDSM.16.M88.4 R68, [R242] ;  /* 0x00000000f244783b */ /* 0x000fe20000000200 */
[----:B------:R-:W-:Y:S01]  /*ff60*/  IMAD R241, R3, 0x2, R240 ;  /* 0x0000000203f17824 */ /* 0x000fe200078e02f0 */
[----:B------:R-:W-:Y:S01]  /*ff70*/  IADD3 R250, R242, 0x800, RZ ;  /* 0x00000800f2fa7810 */ /* 0x000fe20007ffe0ff */
[----:B------:R-:W-:Y:S01]  /*ff80*/  IMAD R243, R4, 0x2, R239 ;  /* 0x0000000204f37824 */ /* 0x000fe200078e02ef */
[----:B------:R-:W-:Y:S01]  /*ff90*/  LDSM.16.M88.4 R64, [R242+0x800] ;  /* 0x00080000f240783b */ /* 0x000fe20000000200 */
[----:B------:R-:W-:-:S02]  /*ffa0*/  IADD3 R249, R242, 0x1000, RZ ;  /* 0x00001000f2f97810 */ /* 0x000fc40007ffe0ff */
[C---:B------:R-:W-:Y:S01]  /*ffb0*/  IADD3 R248, R242.reuse, 0x1800, RZ ;  /* 0x00001800f2f87810 */ /* 0x040fe20007ffe0ff */
[----:B------:R-:W-:Y:S01]  /*ffc0*/  LDSM.16.M88.4 R60, [R242+0x1000] ;  /* 0x00100000f23c783b */ /* 0x000fe20000000200 */
[C---:B------:R-:W-:Y:S02]  /*ffd0*/  IADD3 R247, R242.reuse, 0x2000, RZ ;  /* 0x00002000f2f77810 */ /* 0x040fe40007ffe0ff */
[C---:B------:R-:W-:Y:S01]  /*ffe0*/  IADD3 R246, R242.reuse, 0x2800, RZ ;  /* 0x00002800f2f67810 */ /* 0x040fe20007ffe0ff */
[----:B------:R-:W-:Y:S01]  /*fff0*/  LDSM.16.M88.4 R56, [R242+0x1800] ;  /* 0x00180000f238783b */ /* 0x000fe20000000200 */
[C---:B------:R-:W-:Y:S02]  /*10000*/  IADD3 R245, R242.reuse, 0x3000, RZ ;  /* 0x00003000f2f57810 */ /* 0x040fe40007ffe0ff */
[----:B------:R-:W-:Y:S01]  /*10010*/  IADD3 R244, R242, 0x3800, RZ ;  /* 0x00003800f2f47810 */ /* 0x000fe20007ffe0ff */
[----:B------:R-:W2:Y:S04]  /*10020*/  LDSM.16.M88.4 R12, [R238+0x8100] ;  /* 0x00810000ee0c783b */ /* 0x000ea80000000200 */
[----:B------:R-:W-:Y:S04]  /*10030*/  LDSM.16.M88.4 R20, [R240+0x8100] ;  /* 0x00810000f014783b */ /* 0x000fe80000000200 */
[----:B------:R-:W3:Y:S04]  /*10040*/  LDSM.16.M88.4 R16, [R240+0xa100] ;  /* 0x00a10000f010783b */ /* 0x000ee80000000200 */
[----:B------:R-:W-:Y:S01]  /*10050*/  @!PT LDS RZ, [RZ] ;  /* 0x00000000fffff984 */ /* 0x000fe20000000800 */
[----:B------:R-:W-:Y:S01]  /*10060*/  @!PT LDS RZ, [RZ] ;  /* 0x00000000fffff984 */ /* 0x000fe20000000800 */
[----:B------:R-:W-:Y:S01]  /*10070*/  @!PT LDS RZ, [RZ] ;  /* 0x00000000fffff984 */ /* 0x000fe20000000800 */
[----:B------:R4:W-:Y:S01]  /*10080*/  LDGSTS.E.BYPASS.LTC128B.128 [R161+0x100], [R50.64], !P2 ;  /* 0x0010000032a17fae */ /* 0x0009e2000d101d62 */
[----:B------:R-:W-:-:S03]  /*10090*/  ISETP.LT.OR P2, PT, R120, 0x1, P0 ;  /* 0x000000017800780c */ /* 0x000fc60000741670 */
[----:B------:R-:W-:Y:S01]  /*100a0*/  STL [R1+0x18], R162 ;  /* 0x000018a201007387 */ /* 0x000fe20000100800 */
[C---:B-1----:R-:W-:Y:S03]  /*100b0*/  HMMA.16816.F32 R72, R8.reuse, R36, RZ ;  /* 0x000000240848723c */ /* 0x042fe600000018ff */
[----:B------:R-:W-:Y:S04]  /*100c0*/  STL [R1+0xc], R161 ;  /* 0x00000ca101007387 */ /* 0x000fe80000100800 */
[----:B------:R-:W-:Y:S01]  /*100d0*/  STL [R1+0x30], R163 ;  /* 0x000030a301007387 */ /* 0x000fe20000100800 */
[----:B------:R-:W-:Y:S03]  /*100e0*/  HMMA.16816.F32 R76, R8, R32, RZ ;  /* 0x00000020084c723c */ /* 0x000fe600000018ff */
[----:B------:R1:W-:Y:S01]  /*100f0*/  LDGSTS.E.BYPASS.LTC128B.128 [R161+0x2100], [R42.64], !P2 ;  /* 0x021000002aa17fae */ /* 0x0003e2000d101d62 */
[----:B------:R-:W-:-:S04]  /*10100*/  ISETP.LT.OR P2, PT, R120, 0x11, P1 ;  /* 0x000000117800780c */ /* 0x000fc80000f41670 */
[----:B------:R-:W-:Y:S09]  /*10110*/  HMMA.16816.F32 R112, R8, R34, RZ ;  /* 0x000000220870723c */ /* 0x000ff200000018ff */
[----:B------:R4:W-:Y:S01]  /*10120*/  LDGSTS.E.BYPASS.LTC128B.128 [R161+0x900], [R48.64], !P2 ;  /* 0x0090000030a17fae */ /* 0x0009e2000d101d62 */
[C---:B------:R-:W-:Y:S01]  /*10130*/  ISETP.LT.OR P2, PT, R120.reuse, 0x11, P0 ;  /* 0x000000117800780c */ /* 0x040fe20000741670 */
[C---:B--2---:R-:W-:Y:S08]  /*10140*/  HMMA.16816.F32 R88, R12.reuse, R32, RZ ;  /* 0x000000200c58723c */ /* 0x044ff000000018ff */
[----:B------:R-:W-:Y:S04]  /*10150*/  HMMA.16816.F32 R92, R12, R34, RZ ;  /* 0x000000220c5c723c */ /* 0x000fe800000018ff */
[----:B------:R1:W-:Y:S01]  /*10160*/  LDGSTS.E.BYPASS.LTC128B.128 [R161+0x2900], [R40.64], !P2 ;  /* 0x0290000028a17fae */ /* 0x0003e2000d101d62 */
[----:B------:R-:W-:-:S03]  /*10170*/  ISETP.LT.OR P2, PT, R120, 0x21, P1 ;  /* 0x000000217800780c */ /* 0x000fc60000f41670 */
[----:B------:R-:W-:Y:S08]  /*10180*/  HMMA.16816.F32 R108, R8, R26, RZ ;  /* 0x0000001a086c723c */ /* 0x000ff000000018ff */
[----:B------:R-:W-:Y:S02]  /*10190*/  HMMA.16816.F32 R104, R12, R36, RZ ;  /* 0x000000240c68723c */ /* 0x000fe400000018ff */
[----:B------:R2:W-:Y:S01]  /*101a0*/  LDGSTS.E.BYPASS.LTC128B.128 [R161+0x1100], [R46.64], !P2 ;  /* 0x011000002ea17fae */ /* 0x0005e2000d101d62 */
[----:B------:R-:W-:-:S02]  /*101b0*/  ISETP.LT.OR P2, PT, R120, 0x31, P1 ;  /* 0x000000317800780c */ /* 0x000fc40000f41670 */
[----:B------:R-:W-:Y:S01]  /*101c0*/  ISETP.LT.OR P1, PT, R120, 0x31, P0 ;  /* 0x000000317800780c */ /* 0x000fe20000721670 */
[----:B------:R2:W-:Y:S01]  /*101d0*/  LDGSTS.E.BYPASS.LTC128B.128 [R161+0x3100], [R44.64], !P3 ;  /* 0x031000002ca17fae */ /* 0x0005e2000d901d62 */
[----:B------:R-:W-:Y:S01]  /*101e0*/  LOP3.LUT P0, RZ, R54, 0x4, RZ, 0xc0, !PT ;  /* 0x0000000436ff7812 */ /* 0x000fe2000780c0ff */
[----:B----4-:R-:W-:Y:S03]  /*101f0*/  HMMA.16816.F32 R48, R8, R28, RZ ;  /* 0x0000001c0830723c */ /* 0x010fe600000018ff */
[----:B------:R-:W-:Y:S02]  /*10200*/  SEL R0, R0, 0xffffffc0, !P0 ;  /* 0xffffffc000007807 */ /* 0x000fe40004000000 */
[----:B------:R-:W-:-:S03]  /*10210*/  PLOP3.LUT P0, PT, PT, PT, UP0, 0x40, 0x0 ;  /* 0x000000000000781c */ /* 0x000fc60003f0e808 */
[C---:B------:R-:W-:Y:S01]  /*10220*/  HMMA.16816.F32 R96, R12.reuse, R38, RZ ;  /* 0x000000260c60723c */ /* 0x040fe200000018ff */
[----:B------:R-:W-:Y:S01]  /*10230*/  IMAD.IADD R237, R167, 0x1, R0 ;  /* 0x00000001a7ed7824 */ /* 0x000fe200078e0200 */
[----:B------:R4:W-:Y:S01]  /*10240*/  LDGSTS.E.BYPASS.LTC128B.128 [R161+0x1900], [R52.64], !P2 ;  /* 0x0190000034a17fae */ /* 0x0009e2000d101d62 */
[----:B------:R-:W-:Y:S01]  /*10250*/  IMAD.IADD R236, R0, 0x1, R242 ;  /* 0x0000000100ec7824 */ /* 0x000fe200078e02f2 */
[----:B------:R-:W-:Y:S02]  /*10260*/  LOP3.LUT R0, R156, R5, RZ, 0xfc, !PT ;  /* 0x000000059c007212 */ /* 0x000fe400078efcff */
[----:B------:R3:W-:Y:S02]  /*10270*/  LDGSTS.E.BYPASS.LTC128B.128 [R161+0x3900], [R6.64], !P1 ;  /* 0x0390000006a17fae */ /* 0x0007e4000c901d62 */
[C---:B-1----:R-:W-:Y:S02]  /*10280*/  HMMA.16816.F32 R40, R12.reuse, R28, RZ ;  /* 0x0000001c0c28723c */ /* 0x042fe400000018ff */
[----:B------:R-:W0:Y:S06]  /*10290*/  LDGDEPBAR ;  /* 0x00000000000079af */ /* 0x000e2c0000000000 */
[C---:B------:R-:W-:Y:S01]  /*102a0*/  HMMA.16816.F32 R80, R12.reuse, R30, RZ ;  /* 0x0000001e0c50723c */ /* 0x040fe200000018ff */
[----:B--2---:R-:W-:Y:S07]  /*102b0*/  LDSM.16.M88.4 R44, [R237+0x5100] ;  /* 0x00510000ed2c783b */ /* 0x004fee0000000200 */
[C---:B------:R-:W-:Y:S01]  /*102c0*/  HMMA.16816.F32 R32, R12.reuse, R24, RZ ;  /* 0x000000180c20723c */ /* 0x040fe200000018ff */
[----:B----4-:R-:W-:Y:S07]  /*102d0*/  LDSM.16.M88.4 R52, [R237+0x4100] ;  /* 0x00410000ed34783b */ /* 0x010fee0000000200 */
[----:B------:R-:W-:Y:S08]  /*102e0*/  HMMA.16816.F32 R12, R12, R26, RZ ;  /* 0x0000001a0c0c723c */ /* 0x000ff000000018ff */
[C---:B------:R-:W-:Y:S01]  /*102f0*/  HMMA.16816.F32 R84, R8.reuse, R24, RZ ;  /* 0x000000180854723c */ /* 0x040fe200000018ff */
[----:B------:R-:W1:Y:S07]  /*10300*/  LDSM.16.M88.4 R24, [R239+0xa100] ;  /* 0x00a10000ef18783b */ /* 0x000e6e0000000200 */
[C---:B------:R-:W-:Y:S01]  /*10310*/  HMMA.16816.F32 R100, R8.reuse, R38, RZ ;  /* 0x000000260864723c */ /* 0x040fe200000018ff */
[----:B------:R-:W-:Y:S07]  /*10320*/  LDSM.16.M88.4 R36, [R237+0x5900] ;  /* 0x00590000ed24783b */ /* 0x000fee0000000200 */
[----:B------:R-:W-:Y:S08]  /*10330*/  HMMA.16816.F32 R116, R8, R30, RZ ;  /* 0x0000001e0874723c */ /* 0x000ff000000018ff */
[C---:B---3--:R-:W-:Y:S08]  /*10340*/  HMMA.16816.F32 R8, R16.reuse, R68, R72 ;  /* 0x000000441008723c */ /* 0x048ff00000001848 */
[C---:B------:R-:W-:Y:S01]  /*10350*/  HMMA.16816.F32 R72, R16.reuse, R60, R48 ;  /* 0x0000003c1048723c */ /* 0x040fe20000001830 */
[----:B------:R-:W2:Y:S07]  /*10360*/  LDSM.16.M88.4 R48, [R237+0x4900] ;  /* 0x00490000ed30783b */ /* 0x000eae0000000200 */
[C---:B------:R-:W-:Y:S08]  /*10370*/  HMMA.16816.F32 R28, R16.reuse, R64, R76 ;  /* 0x00000040101c723c */ /* 0x040ff0000000184c */
[-C--:B------:R-:W-:Y:S08]  /*10380*/  HMMA.16816.F32 R76, R16, R58.reuse, R108 ;  /* 0x0000003a104c723c */ /* 0x080ff0000000186c */
[----:B------:R-:W-:Y:S01]  /*10390*/  HMMA.16816.F32 R108, R20, R58, R12 ;  /* 0x0000003a146c723c */ /* 0x000fe2000000180c */
[----:B------:R-:W3:Y:S07]  /*103a0*/  LDSM.16.M88.4 R12, [R239+0x8100] ;  /* 0x00810000ef0c783b */ /* 0x000eee0000000200 */
[C---:B------:R-:W-:Y:S08]  /*103b0*/  HMMA.16816.F32 R84, R16.reuse, R56, R84 ;  /* 0x000000381054723c */ /* 0x040ff00000001854 */
[C---:B------:R-:W-:Y:S08]  /*103c0*/  HMMA.16816.F32 R128, R16.reuse, R66, R112 ;  /* 0x000000421080723c */ /* 0x040ff00000001870 */
[C---:B------:R-:W-:Y:S08]  /*103d0*/  HMMA.16816.F32 R124, R16.reuse, R62, R116 ;  /* 0x0000003e107c723c */ /* 0x040ff00000001874 */
[----:B------:R-:W-:Y:S01]  /*103e0*/  HMMA.16816.F32 R100, R16, R70, R100 ;  /* 0x000000461064723c */ /* 0x000fe20000001864 */
[----:B------:R-:W-:Y:S07]  /*103f0*/  LDSM.16.M88.4 R16, [R241+0x8100] ;  /* 0x00810000f110783b */ /* 0x000fee0000000200 */
[C---:B------:R-:W-:Y:S08]  /*10400*/  HMMA.16816.F32 R116, R20.reuse, R68, R104 ;  /* 0x000000441474723c */ /* 0x040ff00000001868 */
[C---:B------:R-:W-:Y:S08]  /*10410*/  HMMA.16816.F32 R132, R20.reuse, R64, R88 ;  /* 0x000000401484723c */ /* 0x040ff00000001858 */
[C---:B------:R-:W-:Y:S01]  /*10420*/  HMMA.16816.F32 R136, R20.reuse, R60, R40 ;  /* 0x0000003c1488723c */ /* 0x040fe20000001828 */
[----:B------:R-:W-:Y:S07]  /*10430*/  LDSM.16.M88.4 R40, [R236+0x1800] ;  /* 0x00180000ec28783b */ /* 0x000fee0000000200 */
[C---:B------:R-:W-:Y:S08]  /*10440*/  HMMA.16816.F32 R112, R20.reuse, R66, R92 ;  /* 0x000000421470723c */ /* 0x040ff0000000185c */
[C---:B------:R-:W-:Y:S01]  /*10450*/  HMMA.16816.F32 R140, R20.reuse, R56, R32 ;  /* 0x00000038148c723c */ /* 0x040fe20000001820 */
[----:B------:R-:W-:Y:S07]  /*10460*/  LDSM.16.M88.4 R32, [R236] ;  /* 0x00000000ec20783b */ /* 0x000fee0000000200 */
[C---:B------:R-:W-:Y:S08]  /*10470*/  HMMA.16816.F32 R68, R20.reuse, R70, R96 ;  /* 0x000000461444723c */ /* 0x040ff00000001860 */
[----:B------:R-:W-:Y:S01]  /*10480*/  HMMA.16816.F32 R120, R20, R62, R80 ;  /* 0x0000003e1478723c */ /* 0x000fe20000001850 */
[----:B------:R-:W-:Y:S07]  /*10490*/  LDSM.16.M88.4 R20, [R236+0x1000] ;  /* 0x00100000ec14783b */ /* 0x000fee0000000200 */
[C---:B-1----:R-:W-:Y:S01]  /*104a0*/  HMMA.16816.F32 R104, R24.reuse, R52, R8 ;  /* 0x000000341868723c */ /* 0x042fe20000001808 */
[----:B------:R-:W1:Y:S07]  /*104b0*/  LDSM.16.M88.4 R8, [R241+0xa100] ;  /* 0x00a10000f108783b */ /* 0x000e6e0000000200 */
[C---:B--2---:R-:W-:Y:S01]  /*104c0*/  HMMA.16816.F32 R96, R24.reuse, R48, R28 ;  /* 0x000000301860723c */ /* 0x044fe2000000181c */
[----:B------:R-:W2:Y:S07]  /*104d0*/  LDSM.16.M88.4 R28, [R236+0x800] ;  /* 0x00080000ec1c783b */ /* 0x000eae0000000200 */
        /* <DEDUP_REMOVED lines=18> */
[C---:B------:R-:W-:Y:S08]  /*10600*/  HMMA.16816.F32 R128, R8.reuse, R40, R80 ;  /* 0x000000280880723c */ /* 0x040ff00000001850 */
[C---:B------:R-:W-:Y:S08]  /*10610*/  HMMA.16816.F32 R104, R8.reuse, R34, R100 ;  /* 0x000000220868723c */ /* 0x040ff00000001864 */
[C---:B--2---:R-:W-:Y:S08]  /*10620*/  HMMA.16816.F32 R108, R8.reuse, R28, R96 ;  /* 0x0000001c086c723c */ /* 0x044ff00000001860 */
[----:B------:R-:W-:Y:S08]  /*10630*/  HMMA.16816.F32 R136, R8, R20, R88 ;  /* 0x000000140888723c */ /* 0x000ff00000001858 */
[C---:B------:R-:W-:Y:S08]  /*10640*/  HMMA.16816.F32 R80, R16.reuse, R32, R116 ;  /* 0x000000201050723c */ /* 0x040ff00000001874 */
[C---:B------:R-:W-:Y:S01]  /*10650*/  HMMA.16816.F32 R124, R16.reuse, R34, R76 ;  /* 0x00000022107c723c */ /* 0x040fe2000000184c */
[----:B------:R-:W-:Y:S07]  /*10660*/  LDSM.16.M88.4 R32, [R242+0x2000] ;  /* 0x00200000f220783b */ /* 0x000fee0000000200 */
        /* <DEDUP_REMOVED lines=96> */
[----:B------:R-:W-:Y:S01]  /*10c70*/  IMAD.U32 R2, RZ, RZ, UR7 ;  /* 0x00000007ff027e24 */ /* 0x000fe2000f8e00ff */
        /* <DEDUP_REMOVED lines=14> */
[----:B------:R-:W-:Y:S02]  /*10d60*/  IMAD.SHL.U32 R17, R160, 0x2, RZ ;  /* 0x00000002a0117824 */ /* 0x000fe400078e00ff */
[----:B------:R-:W-:-:S05]  /*10d70*/  IMAD R10, R2, c[0x0][0x2b8], R5 ;  /* 0x0000ae00020a7a24 */ /* 0x000fca00078e0205 */
[----:B------:R-:W-:Y:S01]  /*10d80*/  SHF.R.S32.HI R2, RZ, 0x1f, R10 ;  /* 0x0000001fff027819 */ /* 0x000fe2000001140a */
[----:B------:R3:W-:Y:S04]  /*10d90*/  STL [R1+0x14], R10 ;  /* 0x0000140a01007387 */ /* 0x0007e80000100800 */
[----:B------:R-:W-:-:S04]  /*10da0*/  IMAD R2, R2, c[0x0][0x1e0], RZ ;  /* 0x0000780002027a24 */ /* 0x000fc800078e02ff */
[C---:B------:R-:W-:Y:S02]  /*10db0*/  IMAD R2, R10.reuse, c[0x0][0x1e4], R2 ;  /* 0x000079000a027a24 */ /* 0x040fe400078e0202 */
[----:B-1----:R-:W-:-:S04]  /*10dc0*/  IMAD.WIDE.U32 R6, R10, c[0x0][0x1e0], RZ ;  /* 0x000078000a067a25 */ /* 0x002fc800078e00ff */
[----:B------:R-:W-:Y:S01]  /*10dd0*/  IMAD.IADD R7, R7, 0x1, R2 ;  /* 0x0000000107077824 */ /* 0x000fe200078e0202 */
[----:B---3--:R-:W-:Y:S02]  /*10de0*/  IADD3 R10, -R158, 0x10, RZ ;  /* 0x000000109e0a7810 */ /* 0x008fe40007ffe1ff */
[----:B--2---:R-:W-:Y:S01]  /*10df0*/  SHF.R.S32.HI R2, RZ, 0x1f, R9 ;  /* 0x0000001fff027819 */ /* 0x004fe20000011409 */
[----:B------:R-:W-:Y:S01]  /*10e00*/  IMAD.WIDE.U32 R6, R9, c[0x0][0x1f0], R6 ;  /* 0x00007c0009067a25 */ /* 0x000fe200078e0006 */
[----:B------:R-:W-:Y:S03]  /*10e10*/  STL [R1+0x10], R9 ;  /* 0x0000100901007387 */ /* 0x000fe60000100800 */
[----:B------:R-:W-:-:S04]  /*10e20*/  IMAD R2, R2, c[0x0][0x1f0], RZ ;  /* 0x00007c0002027a24 */ /* 0x000fc800078e02ff */
[----:B------:R-:W-:Y:S01]  /*10e30*/  IMAD R5, R9, c[0x0][0x1f4], R2 ;  /* 0x00007d0009057a24 */ /* 0x000fe200078e0202 */
[----:B------:R-:W-:-:S04]  /*10e40*/  IADD3 R2, P0, R6, UR20, RZ ;  /* 0x0000001406027c10 */ /* 0x000fc8000ff1e0ff */
[----:B------:R-:W-:Y:S02]  /*10e50*/  IADD3.X R6, R7, UR11, R5, P0, !PT ;  /* 0x0000000b07067c10 */ /* 0x000fe400087fe405 */
[----:B------:R-:W-:-:S04]  /*10e60*/  LEA R5, P0, R2, c[0x0][0x1c8], 0x1 ;  /* 0x0000720002057a11 */ /* 0x000fc800078008ff */
[----:B------:R-:W-:Y:S01]  /*10e70*/  LEA.HI.X R2, R2, c[0x0][0x1cc], R6, 0x1, P0 ;  /* 0x0000730002027a11 */ /* 0x000fe200000f0c06 */
[----:B------:R-:W-:Y:S01]  /*10e80*/  SHFL.IDX PT, R7, R5, 0x3, 0x181f ;  /* 0x00781f0005077f89 */ /* 0x000fe200000e0000 */
[----:B------:R-:W-:-:S03]  /*10e90*/  IADD3 R6, -R25, 0x10, RZ ;  /* 0x0000001019067810 */ /* 0x000fc60007ffe1ff */
[----:B------:R-:W-:Y:S04]  /*10ea0*/  SHFL.IDX PT, R8, R2, 0x3, 0x181f ;  /* 0x00781f0002087f89 */ /* 0x000fe800000e0000 */
[----:B------:R-:W1:Y:S04]  /*10eb0*/  SHFL.IDX PT, R9, R5, RZ, 0x181f ;  /* 0x00181fff05097589 */ /* 0x000e6800000e0000 */
[----:B------:R-:W-:Y:S04]  /*10ec0*/  SHFL.IDX PT, R14, R5, 0x1, 0x181f ;  /* 0x00381f00050e7f89 */ /* 0x000fe800000e0000 */
[----:B------:R-:W2:Y:S04]  /*10ed0*/  SHFL.IDX PT, R12, R2, RZ, 0x181f ;  /* 0x00181fff020c7589 */ /* 0x000ea800000e0000 */
[----:B------:R3:W4:Y:S04]  /*10ee0*/  SHFL.IDX PT, R13, R5, 0x2, 0x181f ;  /* 0x00581f00050d7f89 */ /* 0x00072800000e0000 */
[----:B------:R-:W5:Y:S04]  /*10ef0*/  SHFL.IDX PT, R15, R2, 0x1, 0x181f ;  /* 0x00381f00020f7f89 */ /* 0x000f6800000e0000 */
[----:B------:R4:W4:Y:S01]  /*10f00*/  SHFL.IDX PT, R24, R2, 0x2, 0x181f ;  /* 0x00581f0002187f89 */ /* 0x00092200000e0000 */
[----:B-1----:R-:W-:-:S02]  /*10f10*/  IADD3 R20, P2, R9, R17, RZ ;  /* 0x0000001109147210 */ /* 0x002fc40007f5e0ff */
[----:B---3--:R-:W-:Y:S02]  /*10f20*/  LOP3.LUT R5, R6, 0xf, RZ, 0xc0, !PT ;  /* 0x0000000f06057812 */ /* 0x008fe400078ec0ff */
[----:B------:R-:W-:Y:S02]  /*10f30*/  SHF.L.U64.HI R6, R160, 0x1, R164 ;  /* 0x00000001a0067819 */ /* 0x000fe400000102a4 */
[----:B------:R-:W-:Y:S02]  /*10f40*/  IADD3 R22, P1, P0, R5, R7, R17 ;  /* 0x0000000705167210 */ /* 0x000fe4000783e011 */
[----:B------:R-:W-:Y:S01]  /*10f50*/  LOP3.LUT R5, R10, 0xf, RZ, 0xc0, !PT ;  /* 0x0000000f0a057812 */ /* 0x000fe200078ec0ff */
[--C-:B--2---:R-:W-:Y:S01]  /*10f60*/  IMAD.X R21, R12, 0x1, R6.reuse, P2 ;  /* 0x000000010c157824 */ /* 0x104fe200010e0606 */
[----:B------:R-:W-:Y:S01]  /*10f70*/  IADD3.X R23, RZ, R8, R6, P1, P0 ;  /* 0x00000008ff177210 */ /* 0x000fe20000fe0406 */
[----:B----4-:R-:W-:-:S03]  /*10f80*/  IMAD.SHL.U32 R2, R162, 0x2, RZ ;  /* 0x00000002a2027824 */ /* 0x010fc600078e00ff */
[----:B------:R1:W-:Y:S02]  /*10f90*/  LDGSTS.E.BYPASS.LTC128B.128 [R161+0x4100], [R20.64], !P5 ;  /* 0x0410000014a17fae */ /* 0x0003e4000e901d62 */
[----:B------:R-:W-:Y:S02]  /*10fa0*/  IADD3 R10, P1, P0, R5, R7, R2 ;  /* 0x00000007050a7210 */ /* 0x000fe4000783e002 */
[----:B------:R-:W-:-:S04]  /*10fb0*/  SHF.L.U64.HI R5, R162, 0x1, R163 ;  /* 0x00000001a2057819 */ /* 0x000fc800000102a3 */
[--C-:B------:R-:W-:Y:S02]  /*10fc0*/  IADD3.X R11, RZ, R8, R5.reuse, P1, P0 ;  /* 0x00000008ff0b7210 */ /* 0x100fe40000fe0405 */
[-C--:B------:R-:W-:Y:S02]  /*10fd0*/  IADD3 R18, P0, R9, R2.reuse, RZ ;  /* 0x0000000209127210 */ /* 0x080fe40007f1e0ff */
[CC--:B------:R-:W-:Y:S02]  /*10fe0*/  IADD3 R16, P1, R14.reuse, R17.reuse, RZ ;  /* 0x000000110e107210 */ /* 0x0c0fe40007f3e0ff */
[-C--:B------:R-:W-:Y:S01]  /*10ff0*/  IADD3 R14, P2, R14, R2.reuse, RZ ;  /* 0x000000020e0e7210 */ /* 0x080fe20007f5e0ff */
[--C-:B------:R-:W-:Y:S01]  /*11000*/  IMAD.X R19, R12, 0x1, R5.reuse, P0 ;  /* 0x000000010c137824 */ /* 0x100fe200000e0605 */
[----:B------:R-:W-:Y:S01]  /*11010*/  IADD3 R12, P0, R13, R17, RZ ;  /* 0x000000110d0c7210 */ /* 0x000fe20007f1e0ff */
[--C-:B-----5:R-:W-:Y:S01]  /*11020*/  IMAD.X R17, R15, 0x1, R6.reuse, P1 ;  /* 0x000000010f117824 */ /* 0x120fe200008e0606 */
[----:B------:R-:W-:Y:S01]  /*11030*/  IADD3 R8, P1, R13, R2, RZ ;  /* 0x000000020d087210 */ /* 0x000fe20007f3e0ff */
[--C-:B------:R-:W-:Y:S01]  /*11040*/  IMAD.X R15, R15, 0x1, R5.reuse, P2 ;  /* 0x000000010f0f7824 */ /* 0x100fe200010e0605 */
[----:B------:R-:W-:Y:S01]  /*11050*/  ISETP.NE.U32.AND P2, PT, R158, RZ, PT ;  /* 0x000000ff9e00720c */ /* 0x000fe20003f45070 */
[C---:B------:R-:W-:Y:S01]  /*11060*/  IMAD.X R13, R24.reuse, 0x1, R6, P0 ;  /* 0x00000001180d7824 */ /* 0x040fe200000e0606 */
        /* <DEDUP_REMOVED lines=9> */
.L_x_904:
[----:B------:R-:W-:Y:S01]  /*11100*/  LOP3.LUT R2, R157, 0xffffffe0, RZ, 0xc0, !PT ;  /* 0xffffffe09d027812 */ /* 0x000fe200078ec0ff */
[----:B------:R-:W-:Y:S01]  /*11110*/  IMAD.U32 R6, RZ, RZ, UR6 ;  /* 0x00000006ff067e24 */ /* 0x000fe2000f8e00ff */
[----:B------:R-:W-:Y:S01]  /*11120*/  STL [R1+0x50], R241 ;  /* 0x000050f101007387 */ /* 0x000fe20000100800 */
[----:B------:R-:W-:-:S02]  /*11130*/  IMAD.SHL.U32 R232, R0, 0x2, RZ ;  /* 0x0000000200e87824 */ /* 0x000fc400078e00ff */
[----:B------:R-:W-:Y:S01]  /*11140*/  IMAD.IADD R2, R159, 0x1, -R2 ;  /* 0x000000019f027824 */ /* 0x000fe200078e0a02 */
[----:B------:R-:W-:Y:S01]  /*11150*/  STL [R1+0x4c], R240 ;  /* 0x00004cf001007387 */ /* 0x000fe20000100800 */
[----:B------:R-:W-:Y:S01]  /*11160*/  IMAD R233, R4, 0x2, R232 ;  /* 0x0000000204e97824 */ /* 0x000fe200078e02e8 */
[C---:B------:R-:W-:Y:S02]  /*11170*/  LEA R235, R3.reuse, R232, 0x1 ;  /* 0x000000e803eb7211 */ /* 0x040fe400078e08ff */
[----:B------:R-:W-:Y:S01]  /*11180*/  SHF.R.S32.HI R5, RZ, 0x1f, R2 ;  /* 0x0000001fff057819 */ /* 0x000fe20000011402 */
[----:B------:R-:W-:Y:S01]  /*11190*/  STL [R1+0x48], R239 ;  /* 0x000048ef01007387 */ /* 0x000fe20000100800 */
[----:B------:R-:W-:Y:S02]  /*111a0*/  IMAD R234, R3, 0x2, R233 ;  /* 0x0000000203ea7824 */ /* 0x000fe400078e02e9 */
[----:B------:R-:W-:Y:S01]  /*111b0*/  LEA.HI R5, R5, R2, RZ, 0x2 ;  /* 0x0000000205057211 */ /* 0x000fe200078f10ff */
[----:B------:R-:W-:Y:S03]  /*111c0*/  STL [R1+0x44], R238 ;  /* 0x000044ee01007387 */ /* 0x000fe60000100800 */
[----:B------:R-:W-:Y:S01]  /*111d0*/  LOP3.LUT R5, R5, 0x7ffffffc, RZ, 0xc0, !PT ;  /* 0x7ffffffc05057812 */ /* 0x000fe200078ec0ff */
[----:B------:R-:W-:Y:S03]  /*111e0*/  STL [R1+0x40], R237 ;  /* 0x000040ed01007387 */ /* 0x000fe60000100800 */
[----:B------:R-:W-:Y:S01]  /*111f0*/  IADD3 R2, R2, -R5, RZ ;  /* 0x8000000502027210 */ /* 0x000fe20007ffe0ff */
[----:B------:R-:W-:Y:S04]  /*11200*/  STL [R1+0x3c], R236 ;  /* 0x00003cec01007387 */ /* 0x000fe80000100800 */
[----:B------:R-:W-:Y:S01]  /*11210*/  IMAD R2, R2, -0x2, R6 ;  /* 0xfffffffe02027824 */ /* 0x000fe200078e0206 */
[----:B------:R2:W-:Y:S04]  /*11220*/  STL [R1+0x38], R167 ;  /* 0x000038a701007387 */ /* 0x0005e80000100800 */
[C---:B------:R-:W-:Y:S01]  /*11230*/  ISETP.GT.AND P1, PT, R2.reuse, RZ, PT ;  /* 0x000000ff0200720c */ /* 0x040fe20003f24270 */
[----:B------:R3:W-:Y:S01]  /*11240*/  STL [R1+0x34], R160 ;  /* 0x000034a001007387 */ /* 0x0007e20000100800 */
[----:B------:R-:W-:-:S02]  /*11250*/  ISETP.GT.AND P0, PT, R2, 0x1, PT ;  /* 0x000000010200780c */ /* 0x000fc40003f04270 */
[----:B------:R-:W-:Y:S01]  /*11260*/  FSEL R6, R104, -INF , P1 ;  /* 0xff80000068067808 */ /* 0x000fe20000800000 */
[----:B------:R-:W-:Y:S01]  /*11270*/  LDSM.16.MT88.4 R76, [R235+0x900] ;  /* 0x00090000eb4c783b */ /* 0x000fe20000004200 */
[----:B------:R-:W-:Y:S02]  /*11280*/  FSEL R7, R105, -INF , P0 ;  /* 0xff80000069077808 */ /* 0x000fe40000000000 */
[C---:B------:R-:W-:Y:S01]  /*11290*/  ISETP.GT.AND P3, PT, R2.reuse, 0x8, PT ;  /* 0x000000080200780c */ /* 0x040fe20003f64270 */
[----:B------:R-:W-:Y:S01]  /*112a0*/  LDSM.16.MT88.4 R48, [R233+0x900] ;  /* 0x00090000e930783b */ /* 0x000fe20000004200 */
[----:B------:R-:W-:Y:S02]  /*112b0*/  ISETP.GT.AND P2, PT, R2, 0x9, PT ;  /* 0x000000090200780c */ /* 0x000fe40003f44270 */
[----:B-1----:R-:W-:Y:S01]  /*112c0*/  FSEL R8, R100, -INF , P3 ;  /* 0xff80000064087808 */ /* 0x002fe20001800000 */
[----:B------:R-:W0:Y:S01]  /*112d0*/  LDGDEPBAR ;  /* 0x00000000000079af */ /* 0x000e220000000000 */
[----:B------:R-:W-:-:S02]  /*112e0*/  FMNMX.FTZ R5, R6, R7, !PT ;  /* 0x0000000706057209 */ /* 0x000fc40007810000 */
[----:B------:R-:W-:Y:S02]  /*112f0*/  FSEL R10, R106, -INF , P1 ;  /* 0xff8000006a0a7808 */ /* 0x000fe40000800000 */
[----:B------:R-:W-:Y:S02]  /*11300*/  FSEL R135, R66, -INF , P1 ;  /* 0xff80000042877808 */ /* 0x000fe40000800000 */
[----:B------:R-:W-:Y:S02]  /*11310*/  FSEL R119, R64, -INF , P1 ;  /* 0xff80000040777808 */ /* 0x000fe40000800000 */
[----:B------:R-:W-:Y:S02]  /*11320*/  FSEL R9, R101, -INF , P2 ;  /* 0xff80000065097808 */ /* 0x000fe40001000000 */
[----:B------:R-:W-:Y:S02]  /*11330*/  ISETP.GT.AND P1, PT, R2, 0x10, PT ;  /* 0x000000100200780c */ /* 0x000fe40003f24270 */
[----:B------:R-:W-:-:S02]  /*11340*/  FMNMX.FTZ R5, R8, R5, !PT ;  /* 0x0000000508057209 */ /* 0x000fc40007810000 */
[----:B------:R-:W-:Y:S02]  /*11350*/  FSEL R11, R107, -INF , P0 ;  /* 0xff8000006b0b7808 */ /* 0x000fe40000000000 */
[----:B------:R-:W-:Y:S01]  /*11360*/  FSEL R133, R67, -INF , P0 ;  /* 0xff80000043857808 */ /* 0x000fe20000000000 */
[----:B------:R-:W-:Y:S01]  /*11370*/  LDSM.16.MT88.4 R104, [R234+0x2100] ;  /* 0x00210000ea68783b */ /* 0x000fe20000004200 */
[----:B------:R-:W-:Y:S02]  /*11380*/  FSEL R118, R65, -INF , P0 ;  /* 0xff80000041767808 */ /* 0x000fe40000000000 */
[----:B------:R-:W-:Y:S01]  /*11390*/  ISETP.GT.AND P0, PT, R2, 0x11, PT ;  /* 0x000000110200780c */ /* 0x000fe20003f04270 */
[----:B------:R-:W-:Y:S01]  /*113a0*/  LDSM.16.MT88.4 R64, [R232+0x900] ;  /* 0x00090000e840783b */ /* 0x000fe20000004200 */
[----:B------:R-:W-:Y:S02]  /*113b0*/  FSEL R16, R96, -INF , P1 ;  /* 0xff80000060107808 */ /* 0x000fe40000800000 */
        /* <DEDUP_REMOVED lines=8> */
[----:B------:R-:W-:Y:S02]  /*11440*/  FSEL R128, R59, -INF , P0 ;  /* 0xff8000003b807808 */ /* 0x000fe40000000000 */
[----:B------:R-:W-:Y:S02]  /*11450*/  FSEL R114, R57, -INF , P0 ;  /* 0xff80000039727808 */ /* 0x000fe40000000000 */
[----:B------:R-:W-:Y:S02]  /*11460*/  ISETP.GT.AND P0, PT, R2, 0x19, PT ;  /* 0x000000190200780c */ /* 0x000fe40003f04270 */
[----:B------:R-:W-:Y:S02]  /*11470*/  FSEL R18, R92, -INF , P3 ;  /* 0xff8000005c127808 */ /* 0x000fe40001800000 */
[----:B------:R-:W-:-:S02]  /*11480*/  FMNMX.FTZ R5, R17, R5, !PT ;  /* 0x0000000511057209 */ /* 0x000fc40007810000 */
[----:B------:R-:W-:Y:S02]  /*11490*/  FSEL R15, R103, -INF , P2 ;  /* 0xff800000670f7808 */ /* 0x000fe40001000000 */
[----:B------:R-:W-:Y:S01]  /*114a0*/  FSEL R131, R63, -INF , P2 ;  /* 0xff8000003f837808 */ /* 0x000fe20001000000 */
[----:B------:R-:W-:Y:S01]  /*114b0*/  LDSM.16.MT88.4 R100, [R235+0x2100] ;  /* 0x00210000eb64783b */ /* 0x000fe20000004200 */
[----:B------:R-:W-:Y:S02]  /*114c0*/  FSEL R116, R61, -INF , P2 ;  /* 0xff8000003d747808 */ /* 0x000fe40001000000 */
[----:B------:R-:W-:Y:S01]  /*114d0*/  FSEL R19, R93, -INF , P0 ;  /* 0xff8000005d137808 */ /* 0x000fe20000000000 */
[----:B------:R-:W-:Y:S01]  /*114e0*/  LDSM.16.MT88.4 R60, [R234+0x900] ;  /* 0x00090000ea3c783b */ /* 0x000fe20000004200 */
        /* <DEDUP_REMOVED lines=33> */
[----:B--2---:R-:W-:Y:S02]  /*11700*/  FSEL R167, R80, -INF , P0 ;  /* 0xff80000050a77808 */ /* 0x004fe40000000000 */
[----:B------:R-:W-:-:S02]  /*11710*/  FMNMX.FTZ R5, R178, R5, !PT ;  /* 0x00000005b2057209 */ /* 0x000fc40007810000 */
[----:B------:R-:W-:Y:S02]  /*11720*/  FSEL R182, R86, -INF , P1 ;  /* 0xff80000056b67808 */ /* 0x000fe40000800000 */
[----:B------:R-:W-:Y:S01]  /*11730*/  FSEL R168, R42, -INF , P1 ;  /* 0xff8000002aa87808 */ /* 0x000fe20000800000 */
[----:B------:R-:W-:Y:S01]  /*11740*/  LDSM.16.MT88.4 R84, [R235+0x100] ;  /* 0x00010000eb54783b */ /* 0x000fe20000004200 */
[----:B------:R-:W-:Y:S02]  /*11750*/  FSEL R162, R40, -INF , P1 ;  /* 0xff80000028a27808 */ /* 0x000fe40000800000 */
[----:B------:R-:W-:Y:S01]  /*11760*/  ISETP.GT.AND P1, PT, R2, 0x38, PT ;  /* 0x000000380200780c */ /* 0x000fe20003f24270 */
[----:B------:R-:W-:Y:S01]  /*11770*/  LDSM.16.MT88.4 R40, [R232+0x100] ;  /* 0x00010000e828783b */ /* 0x000fe20000004200 */
[----:B---3--:R-:W-:Y:S02]  /*11780*/  FSEL R160, R81, -INF , P2 ;  /* 0xff80000051a07808 */ /* 0x008fe40001000000 */
        /* <DEDUP_REMOVED lines=8> */
[----:B------:R-:W-:Y:S02]  /*11810*/  FMNMX.FTZ R2, R236, R2, !PT ;  /* 0x00000002ec027209 */ /* 0x000fe40007810000 */
[----:B------:R-:W-:Y:S02]  /*11820*/  FSEL R22, R94, -INF , P3 ;  /* 0xff8000005e167808 */ /* 0x000fe40001800000 */
[----:B------:R-:W-:Y:S01]  /*11830*/  FMNMX.FTZ R2, R241, R2, !PT ;  /* 0x00000002f1027209 */ /* 0x000fe20007810000 */
[----:B------:R-:W-:Y:S01]  /*11840*/  LDSM.16.MT88.4 R92, [R232+0x2100] ;  /* 0x00210000e85c783b */ /* 0x000fe20000004200 */
[----:B------:R-:W-:Y:S02]  /*11850*/  FSEL R130, R54, -INF , P3 ;  /* 0xff80000036827808 */ /* 0x000fe40001800000 */
[----:B------:R-:W-:Y:S01]  /*11860*/  FSEL R113, R52, -INF , P3 ;  /* 0xff80000034717808 */ /* 0x000fe20001800000 */
[----:B------:R-:W1:Y:S01]  /*11870*/  SHFL.BFLY PT, R5, R2, 0x2, 0x1f ;  /* 0x0c401f0002057f89 */ /* 0x000e6200000e0000 */
[----:B------:R-:W-:-:S02]  /*11880*/  FSEL R240, R83, -INF , P2 ;  /* 0xff80000053f07808 */ /* 0x000fc40001000000 */
[----:B------:R-:W-:Y:S01]  /*11890*/  FSEL R237, R70, -INF , P1 ;  /* 0xff80000046ed7808 */ /* 0x000fe20000800000 */
[----:B------:R-:W-:Y:S01]  /*118a0*/  LDSM.16.MT88.4 R52, [R235+0x2900] ;  /* 0x00290000eb34783b */ /* 0x000fe20000004200 */
[----:B------:R-:W-:Y:S02]  /*118b0*/  FSEL R199, R71, -INF , P0 ;  /* 0xff80000047c77808 */ /* 0x000fe40000000000 */
[----:B------:R-:W-:Y:S01]  /*118c0*/  FSEL R186, R29, -INF , P2 ;  /* 0xff8000001dba7808 */ /* 0x000fe20001000000 */
[----:B------:R-:W-:Y:S01]  /*118d0*/  LDSM.16.MT88.4 R68, [R233+0x2900] ;  /* 0x00290000e944783b */ /* 0x000fe20000004200 */
[----:B------:R-:W-:Y:S02]  /*118e0*/  FSEL R187, R72, -INF , P1 ;  /* 0xff80000048bb7808 */ /* 0x000fe40000800000 */
[----:B------:R-:W-:Y:S02]  /*118f0*/  FSEL R185, R73, -INF , P0 ;  /* 0xff80000049b97808 */ /* 0x000fe40000000000 */
[----:B------:R-:W-:-:S02]  /*11900*/  FSEL R190, R31, -INF , P2 ;  /* 0xff8000001fbe7808 */ /* 0x000fc40001000000 */
[----:B------:R-:W-:Y:S02]  /*11910*/  FSEL R189, R74, -INF , P1 ;  /* 0xff8000004abd7808 */ /* 0x000fe40000800000 */
[----:B------:R-:W-:Y:S02]  /*11920*/  FSEL R188, R75, -INF , P0 ;  /* 0xff8000004bbc7808 */ /* 0x000fe40000000000 */
[----:B------:R-:W-:Y:S01]  /*11930*/  LDSM.16.MT88.4 R72, [R232+0x2900] ;  /* 0x00290000e848783b */ /* 0x000fe20000004200 */
[----:B-1----:R-:W-:-:S05]  /*11940*/  FMNMX.FTZ R2, R2, R5, !PT ;  /* 0x0000000502027209 */ /* 0x002fca0007810000 */
[----:B------:R-:W1:Y:S02]  /*11950*/  SHFL.BFLY PT, R5, R2, 0x1, 0x1f ;  /* 0x0c201f0002057f89 */ /* 0x000e6400000e0000 */
[----:B-1----:R-:W-:-:S04]  /*11960*/  FMNMX.FTZ R163, R2, R5, !PT ;  /* 0x0000000502a37209 */ /* 0x002fc80007810000 */
[C---:B------:R-:W-:Y:S01]  /*11970*/  FSETP.NEU.FTZ.AND P3, PT, R163.reuse, -INF , PT ;  /* 0xff800000a300780b */ /* 0x040fe20003f7d000 */
[----:B------:R-:W-:-:S05]  /*11980*/  FMUL.FTZ R2, R163, c[0x0][0x2d0] ;  /* 0x0000b400a3027a20 */ /* 0x000fca0000410000 */
        /* <DEDUP_REMOVED lines=18> */
[----:B------:R-:W-:Y:S03]  /*11ab0*/  MUFU.EX2 R196, R3 ;  /* 0x0000000300c47308 */ /* 0x000fe60000000800 */
[----:B------:R-:W-:-:S04]  /*11ac0*/  FMNMX.FTZ R2, R240, R2, !PT ;  /* 0x00000002f0027209 */ /* 0x000fc80007810000 */
[----:B------:R-:W-:-:S04]  /*11ad0*/  FMNMX.FTZ R2, R237, R2, !PT ;  /* 0x00000002ed027209 */ /* 0x000fc80007810000 */
[----:B------:R-:W-:-:S05]  /*11ae0*/  FMNMX.FTZ R2, R199, R2, !PT ;  /* 0x00000002c7027209 */ /* 0x000fca0007810000 */
        /* <DEDUP_REMOVED lines=8> */
[----:B------:R-:W-:Y:S01]  /*11b70*/  FFMA.FTZ R0, R11, c[0x0][0x2d0], -R12 ;  /* 0x0000b4000b007a23 */ /* 0x000fe2000001080c */
[----:B------:R1:W-:Y:S08]  /*11b80*/  MUFU.EX2 R206, R5 ;  /* 0x0000000500ce7308 */ /* 0x0003f00000000800 */
[----:B------:R2:W-:Y:S01]  /*11b90*/  MUFU.EX2 R201, R0 ;  /* 0x0000000000c97308 */ /* 0x0005e20000000800 */
[----:B-1----:R-:W-:-:S07]  /*11ba0*/  FFMA.FTZ R5, R7, c[0x0][0x2d0], -R13 ;  /* 0x0000b40007057a23 */ /* 0x002fce000001080d */
[----:B------:R1:W3:Y:S01]  /*11bb0*/  MUFU.EX2 R172, R5 ;  /* 0x0000000500ac7308 */ /* 0x0002e20000000800 */
[----:B--2---:R-:W-:-:S07]  /*11bc0*/  FFMA.FTZ R0, R14, c[0x0][0x2d0], -R12 ;  /* 0x0000b4000e007a23 */ /* 0x004fce000001080c */
[----:B------:R2:W-:Y:S01]  /*11bd0*/  MUFU.EX2 R174, R0 ;  /* 0x0000000000ae7308 */ /* 0x0005e20000000800 */
[----:B-1----:R-:W-:Y:S01]  /*11be0*/  FFMA.FTZ R5, R8, c[0x0][0x2d0], -R13 ;  /* 0x0000b40008057a23 */ /* 0x002fe2000001080d */
[----:B------:R-:W-:Y:S02]  /*11bf0*/  FMNMX.FTZ R8, R135, R133, !PT ;  /* 0x0000008587087209 */ /* 0x000fe40007810000 */
[----:B---3--:R-:W-:-:S04]  /*11c00*/  F2FP.PACK_AB R4, R172, R206 ;  /* 0x000000ceac04723e */ /* 0x008fc800000000ff */
[----:B------:R1:W-:Y:S01]  /*11c10*/  MUFU.EX2 R202, R5 ;  /* 0x0000000500ca7308 */ /* 0x0003e20000000800 */
[----:B------:R-:W-:Y:S01]  /*11c20*/  FMNMX.FTZ R8, R132, R8, !PT ;  /* 0x0000000884087209 */ /* 0x000fe20007810000 */
[----:B--2---:R-:W-:-:S03]  /*11c30*/  FFMA.FTZ R0, R15, c[0x0][0x2d0], -R12 ;  /* 0x0000b4000f007a23 */ /* 0x004fc6000001080c */
[----:B------:R-:W-:-:S03]  /*11c40*/  FMNMX.FTZ R8, R131, R8, !PT ;  /* 0x0000000883087209 */ /* 0x000fc60007810000 */
[----:B------:R2:W3:Y:S01]  /*11c50*/  MUFU.EX2 R173, R0 ;  /* 0x0000000000ad7308 */ /* 0x0004e20000000800 */
[----:B------:R-:W-:-:S04]  /*11c60*/  FMNMX.FTZ R8, R129, R8, !PT ;  /* 0x0000000881087209 */ /* 0x000fc80007810000 */
[----:B------:R-:W-:Y:S01]  /*11c70*/  FMNMX.FTZ R3, R128, R8, !PT ;  /* 0x0000000880037209 */ /* 0x000fe20007810000 */
[--C-:B------:R-:W-:Y:S02]  /*11c80*/  FFMA.FTZ R8, R19, c[0x0][0x2d0], -R13.reuse ;  /* 0x0000b40013087a23 */ /* 0x100fe4000001080d */
[----:B-1----:R-:W-:Y:S01]  /*11c90*/  FFMA.FTZ R5, R9, c[0x0][0x2d0], -R13 ;  /* 0x0000b40009057a23 */ /* 0x002fe2000001080d */
[----:B------:R-:W-:Y:S01]  /*11ca0*/  FMNMX.FTZ R3, R130, R3, !PT ;  /* 0x0000000382037209 */ /* 0x000fe20007810000 */
[----:B------:R1:W-:Y:S03]  /*11cb0*/  MUFU.EX2 R203, R8 ;  /* 0x0000000800cb7308 */ /* 0x0003e60000000800 */
[----:B------:R-:W-:Y:S02]  /*11cc0*/  FMNMX.FTZ R3, R134, R3, !PT ;  /* 0x0000000386037209 */ /* 0x000fe40007810000 */
[----:B--2---:R-:W-:-:S02]  /*11cd0*/  FMNMX.FTZ R0, R119, R118, !PT ;  /* 0x0000007677007209 */ /* 0x004fc40007810000 */
[----:B------:R-:W-:Y:S01]  /*11ce0*/  FMNMX.FTZ R3, R176, R3, !PT ;  /* 0x00000003b0037209 */ /* 0x000fe20007810000 */
[----:B------:R2:W4:Y:S01]  /*11cf0*/  MUFU.EX2 R164, R5 ;  /* 0x0000000500a47308 */ /* 0x0005220000000800 */
[----:B------:R-:W-:Y:S02]  /*11d00*/  FMNMX.FTZ R0, R117, R0, !PT ;  /* 0x0000000075007209 */ /* 0x000fe40007810000 */
[----:B---3--:R-:W-:Y:S02]  /*11d10*/  F2FP.PACK_AB R7, R173, R174 ;  /* 0x000000aead07723e */ /* 0x008fe400000000ff */
[----:B------:R-:W-:Y:S01]  /*11d20*/  FMNMX.FTZ R0, R116, R0, !PT ;  /* 0x0000000074007209 */ /* 0x000fe20007810000 */
[----:B-1----:R-:W-:-:S03]  /*11d30*/  FFMA.FTZ R8, R20, c[0x0][0x2d0], -R12 ;  /* 0x0000b40014087a23 */ /* 0x002fc6000001080c */
[----:B------:R-:W-:Y:S01]  /*11d40*/  FMNMX.FTZ R0, R115, R0, !PT ;  /* 0x0000000073007209 */ /* 0x000fe20007810000 */
[----:B------:R1:W-:Y:S03]  /*11d50*/  MUFU.EX2 R204, R8 ;  /* 0x0000000800cc7308 */ /* 0x0003e60000000800 */
[----:B------:R-:W-:Y:S01]  /*11d60*/  FMNMX.FTZ R0, R114, R0, !PT ;  /* 0x0000000072007209 */ /* 0x000fe20007810000 */
[----:B--2---:R-:W-:-:S03]  /*11d70*/  FFMA.FTZ R5, R10, c[0x0][0x2d0], -R12 ;  /* 0x0000b4000a057a23 */ /* 0x004fc6000001080c */
[----:B------:R-:W-:Y:S02]  /*11d80*/  FMNMX.FTZ R0, R113, R0, !PT ;  /* 0x0000000071007209 */ /* 0x000fe40007810000 */
[----:B----4-:R-:W-:Y:S01]  /*11d90*/  F2FP.PACK_AB R6, R164, R202 ;  /* 0x000000caa406723e */ /* 0x010fe200000000ff */
[----:B------:R-:W2:Y:S01]  /*11da0*/  MUFU.EX2 R228, R5 ;  /* 0x0000000500e47308 */ /* 0x000ea20000000800 */
[----:B------:R-:W-:Y:S02]  /*11db0*/  FMNMX.FTZ R0, R112, R0, !PT ;  /* 0x0000000070007209 */ /* 0x000fe40007810000 */
[----:B------:R-:W-:Y:S02]  /*11dc0*/  F2FP.PACK_AB R10, R203, R196 ;  /* 0x000000c4cb0a723e */ /* 0x000fe400000000ff */
[----:B------:R-:W-:Y:S02]  /*11dd0*/  FMNMX.FTZ R0, R170, R0, !PT ;  /* 0x00000000aa007209 */ /* 0x000fe40007810000 */
[----:B-1----:R-:W-:Y:S01]  /*11de0*/  FMNMX.FTZ R8, R171, R3, !PT ;  /* 0x00000003ab087209 */ /* 0x002fe20007810000 */
[----:B------:R-:W-:Y:S01]  /*11df0*/  FFMA.FTZ R3, R21, c[0x0][0x2d0], -R12 ;  /* 0x0000b40015037a23 */ /* 0x000fe2000001080c */
[----:B------:R-:W-:-:S02]  /*11e00*/  FMNMX.FTZ R0, R169, R0, !PT ;  /* 0x00000000a9007209 */ /* 0x000fc40007810000 */
[----:B------:R-:W-:Y:S01]  /*11e10*/  FMNMX.FTZ R8, R168, R8, !PT ;  /* 0x00000008a8087209 */ /* 0x000fe20007810000 */
[----:B------:R1:W3:Y:S01]  /*11e20*/  MUFU.EX2 R175, R3 ;  /* 0x0000000300af7308 */ /* 0x0002e20000000800 */
[----:B------:R-:W-:Y:S02]  /*11e30*/  FMNMX.FTZ R0, R162, R0, !PT ;  /* 0x00000000a2007209 */ /* 0x000fe40007810000 */
[----:B--2---:R-:W-:Y:S02]  /*11e40*/  F2FP.PACK_AB R5, R201, R228 ;  /* 0x000000e4c905723e */ /* 0x004fe400000000ff */
[----:B------:R-:W-:-:S04]  /*11e50*/  FMNMX.FTZ R0, R161, R0, !PT ;  /* 0x00000000a1007209 */ /* 0x000fc80007810000 */
[----:B------:R-:W-:Y:S01]  /*11e60*/  FMNMX.FTZ R0, R191, R0, !PT ;  /* 0x00000000bf007209 */ /* 0x000fe20007810000 */
[C---:B------:R-:W-:Y:S03]  /*11e70*/  HMMA.16816.F32 R140, R4.reuse, R96, RZ ;  /* 0x00000060048c723c */ /* 0x040fe600000018ff */
[----:B------:R-:W-:Y:S02]  /*11e80*/  FMNMX.FTZ R0, R186, R0, !PT ;  /* 0x00000000ba007209 */ /* 0x000fe40007810000 */
[----:B-1----:R-:W-:Y:S01]  /*11e90*/  FMNMX.FTZ R3, R166, R8, !PT ;  /* 0x00000008a6037209 */ /* 0x002fe20007810000 */
[----:B------:R-:W-:Y:S01]  /*11ea0*/  FFMA.FTZ R8, R22, c[0x0][0x2d0], -R12 ;  /* 0x0000b40016087a23 */ /* 0x000fe2000001080c */
[----:B------:R-:W-:Y:S01]  /*11eb0*/  FMNMX.FTZ R0, R187, R0, !PT ;  /* 0x00000000bb007209 */ /* 0x000fe20007810000 */
[----:B------:R-:W-:Y:S01]  /*11ec0*/  HMMA.16816.F32 R144, R4, R92, RZ ;  /* 0x0000005c0490723c */ /* 0x000fe200000018ff */
[----:B------:R-:W-:Y:S01]  /*11ed0*/  FMNMX.FTZ R3, R209, R3, !PT ;  /* 0x00000003d1037209 */ /* 0x000fe20007810000 */
[----:B------:R1:W-:Y:S01]  /*11ee0*/  MUFU.EX2 R239, R8 ;  /* 0x0000000800ef7308 */ /* 0x0003e20000000800 */
[----:B------:R-:W-:-:S02]  /*11ef0*/  FMNMX.FTZ R0, R185, R0, !PT ;  /* 0x00000000b9007209 */ /* 0x000fc40007810000 */
[----:B------:R-:W-:-:S03]  /*11f00*/  FMNMX.FTZ R3, R190, R3, !PT ;  /* 0x00000003be037209 */ /* 0x000fc60007810000 */
[----:B------:R-:W2:Y:S01]  /*11f10*/  SHFL.BFLY PT, R9, R0, 0x2, 0x1f ;  /* 0x0c401f0000097f89 */ /* 0x000ea200000e0000 */
[----:B------:R-:W-:Y:S01]  /*11f20*/  FMNMX.FTZ R3, R189, R3, !PT ;  /* 0x00000003bd037209 */ /* 0x000fe20007810000 */
[----:B------:R-:W-:Y:S03]  /*11f30*/  HMMA.16816.F32 R56, R4, R40, RZ ;  /* 0x000000280438723c */ /* 0x000fe600000018ff */
[----:B------:R-:W-:-:S05]  /*11f40*/  FMNMX.FTZ R14, R188, R3, !PT ;  /* 0x00000003bc0e7209 */ /* 0x000fca0007810000 */
[----:B------:R-:W-:Y:S01]  /*11f50*/  SHFL.BFLY PT, R15, R14, 0x2, 0x1f ;  /* 0x0c401f000e0f7f89 */ /* 0x000fe200000e0000 */
[----:B-1----:R-:W-:Y:S01]  /*11f60*/  FFMA.FTZ R8, R23, c[0x0][0x2d0], -R12 ;  /* 0x0000b40017087a23 */ /* 0x002fe2000001080c */
[C---:B------:R-:W-:Y:S03]  /*11f70*/  HMMA.16816.F32 R148, R4.reuse, R44, RZ ;  /* 0x0000002c0494723c */ /* 0x040fe600000018ff */
[----:B------:R1:W4:Y:S05]  /*11f80*/  MUFU.EX2 R198, R8 ;  /* 0x0000000800c67308 */ /* 0x00032a0000000800 */
[----:B------:R-:W-:Y:S01]  /*11f90*/  HMMA.16816.F32 R156, R4, R84, RZ ;  /* 0x00000054049c723c */ /* 0x000fe200000018ff */
[----:B--2---:R-:W-:-:S02]  /*11fa0*/  FMNMX.FTZ R0, R0, R9, !PT ;  /* 0x0000000900007209 */ /* 0x004fc40007810000 */
[----:B---3--:R-:W-:-:S05]  /*11fb0*/  F2FP.PACK_AB R9, R175, R204 ;  /* 0x000000ccaf09723e */ /* 0x008fca00000000ff */
[----:B------:R-:W-:Y:S01]  /*11fc0*/  HMMA.16816.F32 R152, R4, R88, RZ ;  /* 0x000000580498723c */ /* 0x000fe200000018ff */
[----:B------:R-:W2:Y:S01]  /*11fd0*/  SHFL.BFLY PT, R16, R0, 0x1, 0x1f ;  /* 0x0c201f0000107f89 */ /* 0x000ea200000e0000 */
[----:B-1----:R-:W-:Y:S02]  /*11fe0*/  F2FP.PACK_AB R8, R197, R205 ;  /* 0x000000cdc508723e */ /* 0x002fe400000000ff */
[----:B----4-:R-:W-:-:S04]  /*11ff0*/  F2FP.PACK_AB R11, R198, R239 ;  /* 0x000000efc60b723e */ /* 0x010fc800000000ff */
[C---:B------:R-:W-:Y:S08]  /*12000*/  HMMA.16816.F32 R136, R4.reuse, R100, RZ ;  /* 0x000000640488723c */ /* 0x040ff000000018ff */
[C---:B------:R-:W-:Y:S08]  /*12010*/  HMMA.16816.F32 R124, R4.reuse, R104, RZ ;  /* 0x00000068047c723c */ /* 0x040ff000000018ff */
[----:B------:R-:W-:Y:S01]  /*12020*/  HMMA.16816.F32 R120, R4, R42, RZ ;  /* 0x0000002a0478723c */ /* 0x000fe200000018ff */
[----:B--2---:R-:W-:-:S02]  /*12030*/  FMNMX.FTZ R165, R0, R16, !PT ;  /* 0x0000001000a57209 */ /* 0x004fc40007810000 */
[----:B------:R-:W-:Y:S02]  /*12040*/  FMNMX.FTZ R0, R14, R15, !PT ;  /* 0x0000000f0e007209 */ /* 0x000fe40007810000 */
[C---:B------:R-:W-:Y:S01]  /*12050*/  FSETP.NEU.FTZ.AND P0, PT, R165.reuse, -INF , PT ;  /* 0xff800000a500780b */ /* 0x040fe20003f1d000 */
[----:B------:R-:W-:Y:S02]  /*12060*/  FMUL.FTZ R3, R165, c[0x0][0x2d0] ;  /* 0x0000b400a5037a20 */ /* 0x000fe40000410000 */
[----:B------:R-:W-:Y:S03]  /*12070*/  HMMA.16816.F32 R108, R4, R46, RZ ;  /* 0x0000002e046c723c */ /* 0x000fe600000018ff */
[----:B------:R-:W-:-:S05]  /*12080*/  FSEL R3, R3, RZ, P0 ;  /* 0x000000ff03037208 */ /* 0x000fca0000000000 */
[C---:B------:R-:W-:Y:S08]  /*12090*/  HMMA.16816.F32 R80, R4.reuse, R86, RZ ;  /* 0x000000560450723c */ /* 0x040ff000000018ff */
[C---:B------:R-:W-:Y:S08]  /*120a0*/  HMMA.16816.F32 R36, R4.reuse, R90, RZ ;  /* 0x0000005a0424723c */ /* 0x040ff000000018ff */
[C---:B------:R-:W-:Y:S08]  /*120b0*/  HMMA.16816.F32 R32, R4.reuse, R94, RZ ;  /* 0x0000005e0420723c */ /* 0x040ff000000018ff */
[C---:B------:R-:W-:Y:S08]  /*120c0*/  HMMA.16816.F32 R28, R4.reuse, R98, RZ ;  /* 0x00000062041c723c */ /* 0x040ff000000018ff */
[C---:B------:R-:W-:Y:S08]  /*120d0*/  HMMA.16816.F32 R24, R4.reuse, R102, RZ ;  /* 0x000000660418723c */ /* 0x040ff000000018ff */
[----:B------:R-:W-:Y:S01]  /*120e0*/  HMMA.16816.F32 R20, R4, R106, RZ ;  /* 0x0000006a0414723c */ /* 0x000fe200000018ff */
[----:B------:R-:W1:Y:S06]  /*120f0*/  SHFL.BFLY PT, R5, R0, 0x1, 0x1f ;  /* 0x0c201f0000057f89 */ /* 0x000e6c00000e0000 */
[--C-:B------:R-:W-:Y:S01]  /*12100*/  FFMA.FTZ R4, R119, c[0x0][0x2d0], -R3.reuse ;  /* 0x0000b40077047a23 */ /* 0x100fe20000010803 */
[C---:B------:R-:W-:Y:S03]  /*12110*/  HMMA.16816.F32 R140, R8.reuse, R68, R140 ;  /* 0x00000044088c723c */ /* 0x040fe6000000188c */
[----:B------:R2:W-:Y:S05]  /*12120*/  MUFU.EX2 R119, R4 ;  /* 0x0000000400777308 */ /* 0x0005ea0000000800 */
[C---:B------:R-:W-:Y:S07]  /*12130*/  HMMA.16816.F32 R16, R8.reuse, R72, R144 ;  /* 0x000000480810723c */ /* 0x040fee0000001890 */
[----:B------:R-:W-:Y:S01]  /*12140*/  MOV R145, R164 ;  /* 0x000000a400917202 */ /* 0x000fe20000000f00 */
[----:B------:R-:W-:Y:S01]  /*12150*/  HMMA.16816.F32 R216, R8, R76, R156 ;  /* 0x0000004c08d8723c */ /* 0x000fe2000000189c */
[----:B-1----:R-:W-:Y:S01]  /*12160*/  FMNMX.FTZ R164, R0, R5, !PT ;  /* 0x0000000500a47209 */ /* 0x002fe20007810000 */
[----:B------:R-:W-:-:S02]  /*12170*/  FFMA.FTZ R0, R114, c[0x0][0x2d0], -R3 ;  /* 0x0000b40072007a23 */ /* 0x000fc40000010803 */
[----:B--2---:R-:W-:Y:S01]  /*12180*/  FFMA.FTZ R4, R118, c[0x0][0x2d0], -R3 ;  /* 0x0000b40076047a23 */ /* 0x004fe20000010803 */
[----:B------:R-:W-:Y:S01]  /*12190*/  FSETP.NEU.FTZ.AND P0, PT, R164, -INF , PT ;  /* 0xff800000a400780b */ /* 0x000fe20003f1d000 */
[----:B------:R-:W-:Y:S01]  /*121a0*/  IMAD.MOV.U32 R147, RZ, RZ, R200 ;  /* 0x000000ffff937224 */ /* 0x000fe200078e00c8 */
[----:B------:R-:W-:Y:S01]  /*121b0*/  MOV R158, R203 ;  /* 0x000000cb009e7202 */ /* 0x000fe20000000f00 */
[----:B------:R1:W-:Y:S01]  /*121c0*/  MUFU.EX2 R15, R4 ;  /* 0x00000004000f7308 */ /* 0x0003e20000000800 */
[----:B------:R-:W-:Y:S01]  /*121d0*/  IMAD.MOV.U32 R14, RZ, RZ, R140 ;  /* 0x000000ffff0e7224 */ /* 0x000fe200078e008c */
[C---:B------:R-:W-:Y:S01]  /*121e0*/  HMMA.16816.F32 R192, R8.reuse, R64, R56 ;  /* 0x0000004008c0723c */ /* 0x040fe20000001838 */
[----:B------:R-:W-:Y:S01]  /*121f0*/  IMAD.MOV.U32 R159, RZ, RZ, R206 ;  /* 0x000000ffff9f7224 */ /* 0x000fe200078e00ce */
[----:B------:R-:W2:Y:S01]  /*12200*/  LDSM.16.MT88.4 R56, [R234+0x2900] ;  /* 0x00290000ea38783b */ /* 0x000ea20000004200 */
[----:B------:R-:W-:Y:S01]  /*12210*/  IMAD.MOV.U32 R157, RZ, RZ, R202 ;  /* 0x000000ffff9d7224 */ /* 0x000fe200078e00ca */
[----:B------:R-:W-:Y:S01]  /*12220*/  MOV R114, R14 ;  /* 0x0000000e00727202 */ /* 0x000fe20000000f00 */
[----:B------:R-:W-:Y:S01]  /*12230*/  IMAD.MOV.U32 R156, RZ, RZ, R201 ;  /* 0x000000ffff9c7224 */ /* 0x000fe200078e00c9 */
[----:B------:R-:W-:Y:S01]  /*12240*/  MOV R7, R18 ;  /* 0x0000001200077202 */ /* 0x000fe20000000f00 */
[----:B------:R-:W-:Y:S01]  /*12250*/  IMAD.MOV.U32 R18, RZ, RZ, R143 ;  /* 0x000000ffff127224 */ /* 0x000fe200078e008f */
[----:B------:R3:W-:Y:S01]  /*12260*/  MUFU.EX2 R14, R0 ;  /* 0x00000000000e7308 */ /* 0x0007e20000000800 */
[----:B------:R-:W-:Y:S01]  /*12270*/  HMMA.16816.F32 R136, R8, R52, R136 ;  /* 0x000000340888723c */ /* 0x000fe20000001888 */
[----:B------:R-:W-:Y:S01]  /*12280*/  IMAD.MOV.U32 R6, RZ, RZ, R19 ;  /* 0x000000ffff067224 */ /* 0x000fe200078e0013 */
[----:B------:R-:W-:Y:S01]  /*12290*/  MOV R207, R17 ;  /* 0x0000001100cf7202 */ /* 0x000fe20000000f00 */
[----:B------:R-:W-:-:S02]  /*122a0*/  IMAD.MOV.U32 R208, RZ, RZ, R16 ;  /* 0x000000ffffd07224 */ /* 0x000fc400078e0010 */
[----:B-1----:R-:W-:Y:S02]  /*122b0*/  FFMA.FTZ R4, R117, c[0x0][0x2d0], -R3 ;  /* 0x0000b40075047a23 */ /* 0x002fe40000010803 */
[----:B------:R-:W-:Y:S01]  /*122c0*/  IMAD.MOV.U32 R146, RZ, RZ, R199 ;  /* 0x000000ffff927224 */ /* 0x000fe200078e00c7 */
[----:B------:R-:W-:Y:S01]  /*122d0*/  HMMA.16816.F32 R220, R8, R60, R152 ;  /* 0x0000003c08dc723c */ /* 0x000fe20000001898 */
[----:B------:R1:W-:Y:S01]  /*122e0*/  MUFU.EX2 R229, R4 ;  /* 0x0000000400e57308 */ /* 0x0003e20000000800 */
[----:B------:R-:W-:Y:S02]  /*122f0*/  IMAD.MOV.U32 R144, RZ, RZ, R141 ;  /* 0x000000ffff907224 */ /* 0x000fe400078e008d */
[----:B---3--:R-:W-:-:S04]  /*12300*/  FMUL.FTZ R0, R164, c[0x0][0x2d0] ;  /* 0x0000b400a4007a20 */ /* 0x008fc80000410000 */
[----:B------:R-:W-:Y:S01]  /*12310*/  HMMA.16816.F32 R148, R8, R48, R148 ;  /* 0x000000300894723c */ /* 0x000fe20000001894 */
[----:B------:R-:W-:-:S07]  /*12320*/  FSEL R0, R0, RZ, P0 ;  /* 0x000000ff00007208 */ /* 0x000fce0000000000 */
[----:B------:R-:W-:Y:S01]  /*12330*/  IMAD.MOV.U32 R19, RZ, RZ, R139 ;  /* 0x000000ffff137224 */ /* 0x000fe200078e008b */
[----:B------:R-:W-:Y:S01]  /*12340*/  MOV R17, R138 ;  /* 0x0000008a00117202 */ /* 0x000fe20000000f00 */
[----:B-1----:R-:W-:Y:S01]  /*12350*/  FFMA.FTZ R4, R116, c[0x0][0x2d0], -R3 ;  /* 0x0000b40074047a23 */ /* 0x002fe20000010803 */
[----:B------:R-:W-:Y:S01]  /*12360*/  MOV R116, R142 ;  /* 0x0000008e00747202 */ /* 0x000fe20000000f00 */
[----:B------:R-:W-:Y:S01]  /*12370*/  IMAD.MOV.U32 R16, RZ, RZ, R137 ;  /* 0x000000ffff107224 */ /* 0x000fe200078e0089 */
[C---:B------:R-:W-:Y:S01]  /*12380*/  HMMA.16816.F32 R120, R8.reuse, R66, R120 ;  /* 0x000000420878723c */ /* 0x040fe20000001878 */
[----:B------:R1:W-:Y:S07]  /*12390*/  MUFU.EX2 R231, R4 ;  /* 0x0000000400e77308 */ /* 0x0003ee0000000800 */
[C---:B--2---:R-:W-:Y:S08]  /*123a0*/  HMMA.16816.F32 R224, R8.reuse, R56, R124 ;  /* 0x0000003808e0723c */ /* 0x044ff0000000187c */
[----:B------:R-:W-:Y:S01]  /*123b0*/  HMMA.16816.F32 R124, R8, R50, R108 ;  /* 0x00000032087c723c */ /* 0x000fe2000000186c */
[----:B-1----:R-:W-:-:S02]  /*123c0*/  FFMA.FTZ R4, R115, c[0x0][0x2d0], -R3 ;  /* 0x0000b40073047a23 */ /* 0x002fc40000010803 */
[----:B------:R-:W-:Y:S02]  /*123d0*/  IMAD.MOV.U32 R115, RZ, RZ, R136 ;  /* 0x000000ffff737224 */ /* 0x000fe400078e0088 */
[----:B------:R1:W-:Y:S03]  /*123e0*/  MUFU.EX2 R206, R4 ;  /* 0x0000000400ce7308 */ /* 0x0003e60000000800 */
[C---:B------:R-:W-:Y:S07]  /*123f0*/  HMMA.16816.F32 R136, R8.reuse, R78, R80 ;  /* 0x0000004e0888723c */ /* 0x040fee0000001850 */
[----:B------:R-:W-:Y:S01]  /*12400*/  IMAD.MOV.U32 R80, RZ, RZ, R198 ;  /* 0x000000ffff507224 */ /* 0x000fe200078e00c6 */
[----:B------:R-:W-:Y:S01]  /*12410*/  HMMA.16816.F32 R140, R8, R62, R36 ;  /* 0x0000003e088c723c */ /* 0x000fe20000001824 */
[----:B------:R-:W-:Y:S01]  /*12420*/  IMAD.MOV.U32 R83, RZ, RZ, R17 ;  /* 0x000000ffff537224 */ /* 0x000fe200078e0011 */
[----:B------:R-:W-:Y:S01]  /*12430*/  MOV R82, R16 ;  /* 0x0000001000527202 */ /* 0x000fe20000000f00 */
[----:B-1----:R-:W-:-:S02]  /*12440*/  FFMA.FTZ R4, R113, c[0x0][0x2d0], -R3 ;  /* 0x0000b40071047a23 */ /* 0x002fc40000010803 */
[----:B------:R-:W-:-:S03]  /*12450*/  IMAD.MOV.U32 R113, RZ, RZ, R18 ;  /* 0x000000ffff717224 */ /* 0x000fc600078e0012 */
[C---:B------:R-:W-:Y:S01]  /*12460*/  HMMA.16816.F32 R212, R8.reuse, R74, R32 ;  /* 0x0000004a08d4723c */ /* 0x040fe20000001820 */
[----:B------:R1:W2:Y:S07]  /*12470*/  MUFU.EX2 R18, R4 ;  /* 0x0000000400127308 */ /* 0x0002ae0000000800 */
[C---:B------:R-:W-:Y:S08]  /*12480*/  HMMA.16816.F32 R200, R8.reuse, R70, R28 ;  /* 0x0000004608c8723c */ /* 0x040ff0000000181c */
[----:B------:R-:W-:Y:S01]  /*12490*/  HMMA.16816.F32 R152, R8, R54, R24 ;  /* 0x000000360898723c */ /* 0x000fe20000001818 */
[----:B-1----:R-:W-:-:S02]  /*124a0*/  FFMA.FTZ R4, R112, c[0x0][0x2d0], -R3 ;  /* 0x0000b40070047a23 */ /* 0x002fc40000010803 */
[----:B------:R-:W-:Y:S02]  /*124b0*/  IMAD.MOV.U32 R112, RZ, RZ, R116 ;  /* 0x000000ffff707224 */ /* 0x000fe400078e0074 */
[----:B------:R1:W-:Y:S01]  /*124c0*/  MUFU.EX2 R118, R4 ;  /* 0x0000000400767308 */ /* 0x0003e20000000800 */
[----:B--2---:R-:W-:Y:S02]  /*124d0*/  IMAD.MOV.U32 R81, RZ, RZ, R18 ;  /* 0x000000ffff517224 */ /* 0x004fe400078e0012 */
[----:B-1----:R-:W-:Y:S01]  /*124e0*/  FFMA.FTZ R4, R135, c[0x0][0x2d0], -R0 ;  /* 0x0000b40087047a23 */ /* 0x002fe20000010800 */
[----:B------:R-:W-:-:S04]  /*124f0*/  MOV R135, R19 ;  /* 0x0000001300877202 */ /* 0x000fc80000000f00 */
[----:B------:R1:W-:Y:S02]  /*12500*/  MUFU.EX2 R117, R4 ;  /* 0x0000000400757308 */ /* 0x0003e40000000800 */
[----:B-1----:R-:W-:Y:S02]  /*12510*/  FFMA.FTZ R4, R133, c[0x0][0x2d0], -R0 ;  /* 0x0000b40085047a23 */ /* 0x002fe40000010800 */
[----:B------:R-:W-:-:S04]  /*12520*/  IMAD.MOV.U32 R133, RZ, RZ, R197 ;  /* 0x000000ffff857224 */ /* 0x000fc800078e00c5 */
[----:B------:R1:W2:Y:S02]  /*12530*/  MUFU.EX2 R116, R4 ;  /* 0x0000000400747308 */ /* 0x0002a40000000800 */
[----:B-1----:R-:W-:Y:S01]  /*12540*/  FFMA.FTZ R4, R132, c[0x0][0x2d0], -R0 ;  /* 0x0000b40084047a23 */ /* 0x002fe20000010800 */
[----:B------:R-:W-:Y:S02]  /*12550*/  MOV R132, R196 ;  /* 0x000000c400847202 */ /* 0x000fe40000000f00 */
[----:B------:R-:W-:Y:S03]  /*12560*/  HMMA.16816.F32 R196, R8, R58, R20 ;  /* 0x0000003a08c4723c */ /* 0x000fe60000001814 */
[----:B------:R1:W-:Y:S04]  /*12570*/  MUFU.EX2 R238, R4 ;  /* 0x0000000400ee7308 */ /* 0x0003e80000000800 */
[----:B------:R-:W-:-:S02]  /*12580*/  F2FP.PACK_AB R8, R15, R119 ;  /* 0x000000770f08723e */ /* 0x000fc400000000ff */
[----:B------:R-:W-:Y:S02]  /*12590*/  F2FP.PACK_AB R10, R231, R229 ;  /* 0x000000e5e70a723e */ /* 0x000fe400000000ff */
[----:B--2---:R-:W-:Y:S01]  /*125a0*/  F2FP.PACK_AB R9, R116, R117 ;  /* 0x000000757409723e */ /* 0x004fe200000000ff */
[--C-:B-1----:R-:W-:Y:S02]  /*125b0*/  FFMA.FTZ R4, R131, c[0x0][0x2d0], -R0.reuse ;  /* 0x0000b40083047a23 */ /* 0x102fe40000010800 */
[----:B------:R-:W-:Y:S02]  /*125c0*/  IMAD.MOV.U32 R131, RZ, RZ, R7 ;  /* 0x000000ffff837224 */ /* 0x000fe400078e0007 */
[----:B------:R1:W2:Y:S02]  /*125d0*/  MUFU.EX2 R230, R4 ;  /* 0x0000000400e67308 */ /* 0x0002a40000000800 */
[----:B-1----:R-:W-:Y:S01]  /*125e0*/  FFMA.FTZ R4, R129, c[0x0][0x2d0], -R0 ;  /* 0x0000b40081047a23 */ /* 0x002fe20000010800 */
[----:B--2---:R-:W-:Y:S01]  /*125f0*/  F2FP.PACK_AB R11, R230, R238 ;  /* 0x000000eee60b723e */ /* 0x004fe200000000ff */
[----:B------:R-:W-:Y:S01]  /*12600*/  IMAD.MOV.U32 R129, RZ, RZ, R6 ;  /* 0x000000ffff817224 */ /* 0x000fe200078e0006 */
[----:B------:R-:W-:-:S03]  /*12610*/  F2FP.PACK_AB R6, R118, R81 ;  /* 0x000000517606723e */ /* 0x000fc600000000ff */
[----:B------:R1:W-:Y:S02]  /*12620*/  MUFU.EX2 R252, R4 ;  /* 0x0000000400fc7308 */ /* 0x0003e40000000800 */
[C---:B------:R-:W-:Y:S07]  /*12630*/  HMMA.16816.F32 R16, R8.reuse, R44, RZ ;  /* 0x0000002c0810723c */ /* 0x040fee00000018ff */
[----:B------:R-:W-:Y:S01]  /*12640*/  MOV R45, R80 ;  /* 0x00000050002d7202 */ /* 0x000fe20000000f00 */
[----:B------:R-:W-:Y:S01]  /*12650*/  HMMA.16816.F32 R20, R8, R40, RZ ;  /* 0x000000280814723c */ /* 0x000fe200000018ff */
[----:B------:R-:W-:-:S02]  /*12660*/  IMAD.MOV.U32 R44, RZ, RZ, R133 ;  /* 0x000000ffff2c7224 */ /* 0x000fc400078e0085 */
[----:B-1----:R-:W-:Y:S01]  /*12670*/  FFMA.FTZ R4, R128, c[0x0][0x2d0], -R0 ;  /* 0x0000b40080047a23 */ /* 0x002fe20000010800 */
[----:B------:R-:W-:-:S03]  /*12680*/  MOV R128, R175 ;  /* 0x000000af00807202 */ /* 0x000fc60000000f00 */
[----:B------:R-:W-:Y:S01]  /*12690*/  IMAD.MOV.U32 R40, RZ, RZ, R173 ;  /* 0x000000ffff287224 */ /* 0x000fe200078e00ad */
[----:B------:R1:W2:Y:S01]  /*126a0*/  MUFU.EX2 R210, R4 ;  /* 0x0000000400d27308 */ /* 0x0002a20000000800 */
[----:B------:R-:W-:Y:S01]  /*126b0*/  HMMA.16816.F32 R36, R8, R84, RZ ;  /* 0x000000540824723c */ /* 0x000fe200000018ff */
[----:B------:R-:W-:-:S06]  /*126c0*/  MOV R41, R172 ;  /* 0x000000ac00297202 */ /* 0x000fcc0000000f00 */
[----:B------:R-:W-:Y:S01]  /*126d0*/  IMAD.MOV.U32 R84, RZ, RZ, R112 ;  /* 0x000000ffff547224 */ /* 0x000fe200078e0070 */
[----:B------:R-:W-:Y:S01]  /*126e0*/  HMMA.16816.F32 R32, R8, R88, RZ ;  /* 0x000000580820723c */ /* 0x000fe200000018ff */
[----:B------:R-:W-:Y:S01]  /*126f0*/  MOV R85, R113 ;  /* 0x0000007100557202 */ /* 0x000fe20000000f00 */
[----:B-1----:R-:W-:Y:S01]  /*12700*/  FFMA.FTZ R4, R130, c[0x0][0x2d0], -R0 ;  /* 0x0000b40082047a23 */ /* 0x002fe20000010800 */
[----:B--2---:R-:W-:-:S05]  /*12710*/  F2FP.PACK_AB R5, R210, R252 ;  /* 0x000000fcd205723e */ /* 0x004fca00000000ff */
[C---:B------:R-:W-:Y:S01]  /*12720*/  HMMA.16816.F32 R28, R8.reuse, R92, RZ ;  /* 0x0000005c081c723c */ /* 0x040fe200000018ff */
[----:B------:R-:W-:Y:S01]  /*12730*/  IMAD.MOV.U32 R130, RZ, RZ, R174 ;  /* 0x000000ffff827224 */ /* 0x000fe200078e00ae */
[----:B------:R1:W-:Y:S01]  /*12740*/  MUFU.EX2 R251, R4 ;  /* 0x0000000400fb7308 */ /* 0x0003e20000000800 */
[----:B------:R-:W-:Y:S02]  /*12750*/  IMAD.MOV.U32 R88, RZ, RZ, R114 ;  /* 0x000000ffff587224 */ /* 0x000fe400078e0072 */
[----:B------:R-:W-:Y:S02]  /*12760*/  IMAD.MOV.U32 R89, RZ, RZ, R144 ;  /* 0x000000ffff597224 */ /* 0x000fe400078e0090 */
[----:B------:R-:W-:Y:S01]  /*12770*/  MOV R92, R83 ;  /* 0x00000053005c7202 */ /* 0x000fe20000000f00 */
[----:B------:R-:W-:Y:S01]  /*12780*/  HMMA.16816.F32 R24, R8, R96, RZ ;  /* 0x000000600818723c */ /* 0x000fe200000018ff */
[----:B------:R-:W-:-:S06]  /*12790*/  IMAD.MOV.U32 R93, RZ, RZ, R135 ;  /* 0x000000ffff5d7224 */ /* 0x000fcc00078e0087 */
[----:B------:R-:W-:Y:S02]  /*127a0*/  IMAD.MOV.U32 R96, RZ, RZ, R82 ;  /* 0x000000ffff607224 */ /* 0x000fe400078e0052 */
[----:B------:R-:W-:Y:S02]  /*127b0*/  IMAD.MOV.U32 R97, RZ, RZ, R132 ;  /* 0x000000ffff617224 */ /* 0x000fe400078e0084 */
[----:B-1----:R-:W-:-:S04]  /*127c0*/  FFMA.FTZ R4, R134, c[0x0][0x2d0], -R0 ;  /* 0x0000b40086047a23 */ /* 0x002fc80000010800 */
[----:B------:R1:W2:Y:S02]  /*127d0*/  MUFU.EX2 R211, R4 ;  /* 0x0000000400d37308 */ /* 0x0002a40000000800 */
[----:B-1----:R-:W-:Y:S02]  /*127e0*/  F2FP.PACK_AB R4, R14, R206 ;  /* 0x000000ce0e04723e */ /* 0x002fe400000000ff */
[----:B--2---:R-:W-:-:S07]  /*127f0*/  F2FP.PACK_AB R7, R211, R251 ;  /* 0x000000fbd307723e */ /* 0x004fce00000000ff */
[----:B------:R-:W-:Y:S07]  /*12800*/  HMMA.16816.F32 R108, R4, R48, R16 ;  /* 0x00000030046c723c */ /* 0x000fee0000001810 */
[----:B------:R-:W-:Y:S01]  /*12810*/  IMAD.MOV.U32 R48, RZ, RZ, R81 ;  /* 0x000000ffff307224 */ /* 0x000fe200078e0051 */
[----:B------:R-:W-:Y:S01]  /*12820*/  HMMA.16816.F32 R16, R8, R104, RZ ;  /* 0x000000680810723c */ /* 0x000fe200000018ff */
[----:B------:R-:W-:-:S06]  /*12830*/  MOV R49, R145 ;  /* 0x0000009100317202 */ /* 0x000fcc0000000f00 */
[----:B------:R-:W-:Y:S01]  /*12840*/  MOV R105, R130 ;  /* 0x0000008200697202 */ /* 0x000fe20000000f00 */
[----:B------:R-:W-:Y:S01]  /*12850*/  HMMA.16816.F32 R172, R4, R64, R20 ;  /* 0x0000004004ac723c */ /* 0x000fe20000001814 */
[----:B------:R-:W-:-:S06]  /*12860*/  IMAD.MOV.U32 R104, RZ, RZ, R128 ;  /* 0x000000ffff687224 */ /* 0x000fcc00078e0080 */
[----:B------:R-:W-:Y:S01]  /*12870*/  IMAD.MOV.U32 R65, RZ, RZ, R129 ;  /* 0x000000ffff417224 */ /* 0x000fe200078e0081 */
[----:B------:R-:W-:Y:S01]  /*12880*/  HMMA.16816.F32 R20, R8, R100, RZ ;  /* 0x000000640814723c */ /* 0x000fe200000018ff */
[----:B------:R-:W-:-:S06]  /*12890*/  MOV R64, R131 ;  /* 0x0000008300407202 */ /* 0x000fcc0000000f00 */
[----:B------:R-:W-:Y:S01]  /*128a0*/  IMAD.MOV.U32 R101, RZ, RZ, R40 ;  /* 0x000000ffff657224 */ /* 0x000fe200078e0028 */
[----:B------:R-:W-:Y:S01]  /*128b0*/  HMMA.16816.F32 R80, R4, R76, R36 ;  /* 0x0000004c0450723c */ /* 0x000fe20000001824 */
[----:B------:R-:W-:-:S06]  /*128c0*/  IMAD.MOV.U32 R100, RZ, RZ, R41 ;  /* 0x000000ffff647224 */ /* 0x000fcc00078e0029 */
[----:B------:R-:W-:Y:S01]  /*128d0*/  IMAD.MOV.U32 R77, RZ, RZ, R115 ;  /* 0x000000ffff4d7224 */ /* 0x000fe200078e0073 */
[----:B------:R-:W-:Y:S01]  /*128e0*/  HMMA.16816.F32 R128, R4, R68, R24 ;  /* 0x000000440480723c */ /* 0x000fe20000001818 */
[----:B------:R-:W-:-:S06]  /*128f0*/  IMAD.MOV.U32 R76, RZ, RZ, R146 ;  /* 0x000000ffff4c7224 */ /* 0x000fcc00078e0092 */
[----:B------:R-:W-:Y:S01]  /*12900*/  IMAD.MOV.U32 R69, RZ, RZ, R159 ;  /* 0x000000ffff457224 */ /* 0x000fe200078e009f */
[C---:B------:R-:W-:Y:S07]  /*12910*/  HMMA.16816.F32 R112, R4.reuse, R60, R32 ;  /* 0x0000003c0470723c */ /* 0x040fee0000001820 */
[----:B------:R-:W-:Y:S01]  /*12920*/  MOV R60, R147 ;  /* 0x00000093003c7202 */ /* 0x000fe20000000f00 */
[----:B------:R-:W-:Y:S01]  /*12930*/  IMAD.MOV.U32 R61, RZ, RZ, R156 ;  /* 0x000000ffff3d7224 */ /* 0x000fe200078e009c */
[C---:B------:R-:W-:Y:S07]  /*12940*/  HMMA.16816.F32 R144, R4.reuse, R72, R28 ;  /* 0x000000480490723c */ /* 0x040fee000000181c */
[----:B------:R-:W-:Y:S01]  /*12950*/  IMAD.MOV.U32 R72, RZ, RZ, R157 ;  /* 0x000000ffff487224 */ /* 0x000fe200078e009d */
[----:B------:R-:W-:Y:S01]  /*12960*/  MOV R73, R158 ;  /* 0x0000009e00497202 */ /* 0x000fe20000000f00 */
[C---:B------:R-:W-:Y:S08]  /*12970*/  HMMA.16816.F32 R132, R4.reuse, R52, R20 ;  /* 0x000000340484723c */ /* 0x040ff00000001814 */
[----:B------:R-:W-:Y:S07]  /*12980*/  HMMA.16816.F32 R156, R4, R56, R16 ;  /* 0x00000038049c723c */ /* 0x000fee0000001810 */
[----:B------:R-:W-:Y:S01]  /*12990*/  MOV R57, R73 ;  /* 0x0000004900397202 */ /* 0x000fe20000000f00 */
[----:B------:R-:W-:Y:S01]  /*129a0*/  HMMA.16816.F32 R16, R8, R102, RZ ;  /* 0x000000660810723c */ /* 0x000fe200000018ff */
[----:B------:R-:W-:-:S06]  /*129b0*/  IMAD.MOV.U32 R56, RZ, RZ, R60 ;  /* 0x000000ffff387224 */ /* 0x000fcc00078e003c */
[----:B------:R-:W-:Y:S01]  /*129c0*/  IMAD.MOV.U32 R103, RZ, RZ, R44 ;  /* 0x000000ffff677224 */ /* 0x000fe200078e002c */
[----:B------:R-:W-:Y:S01]  /*129d0*/  HMMA.16816.F32 R36, R8, R46, RZ ;  /* 0x0000002e0824723c */ /* 0x000fe200000018ff */
[----:B------:R-:W-:-:S07]  /*129e0*/  MOV R102, R45 ;  /* 0x0000002d00667202 */ /* 0x000fce0000000f00 */
[C---:B------:R-:W-:Y:S08]  /*129f0*/  HMMA.16816.F32 R40, R8.reuse, R42, RZ ;  /* 0x0000002a0828723c */ /* 0x040ff000000018ff */
[C---:B------:R-:W-:Y:S07]  /*12a00*/  HMMA.16816.F32 R32, R8.reuse, R86, RZ ;  /* 0x000000560820723c */ /* 0x040fee00000018ff */
[----:B------:R-:W-:Y:S01]  /*12a10*/  IMAD.MOV.U32 R86, RZ, RZ, R208 ;  /* 0x000000ffff567224 */ /* 0x000fe200078e00d0 */
[----:B------:R-:W-:Y:S01]  /*12a20*/  HMMA.16816.F32 R28, R8, R90, RZ ;  /* 0x0000005a081c723c */ /* 0x000fe200000018ff */
[----:B------:R-:W-:Y:S01]  /*12a30*/  IMAD.MOV.U32 R87, RZ, RZ, R61 ;  /* 0x000000ffff577224 */ /* 0x000fe200078e003d */
[----:B------:R-:W-:-:S05]  /*12a40*/  MOV R61, R204 ;  /* 0x000000cc003d7202 */ /* 0x000fca0000000f00 */
[----:B------:R-:W-:Y:S01]  /*12a50*/  MOV R90, R64 ;  /* 0x00000040005a7202 */ /* 0x000fe20000000f00 */
[----:B------:R-:W-:Y:S01]  /*12a60*/  HMMA.16816.F32 R24, R8, R94, RZ ;  /* 0x0000005e0818723c */ /* 0x000fe200000018ff */
[----:B------:R-:W-:-:S06]  /*12a70*/  IMAD.MOV.U32 R91, RZ, RZ, R65 ;  /* 0x000000ffff5b7224 */ /* 0x000fcc00078e0041 */
[----:B------:R-:W-:Y:S01]  /*12a80*/  IMAD.MOV.U32 R94, RZ, RZ, R206 ;  /* 0x000000ffff5e7224 */ /* 0x000fe200078e00ce */
[----:B------:R-:W-:Y:S01]  /*12a90*/  HMMA.16816.F32 R20, R8, R98, RZ ;  /* 0x000000620814723c */ /* 0x000fe200000018ff */
[----:B------:R-:W-:-:S06]  /*12aa0*/  MOV R95, R207 ;  /* 0x000000cf005f7202 */ /* 0x000fcc0000000f00 */
[----:B------:R-:W-:Y:S01]  /*12ab0*/  IMAD.MOV.U32 R99, RZ, RZ, R205 ;  /* 0x000000ffff637224 */ /* 0x000fe200078e00cd */
[----:B------:R-:W-:Y:S07]  /*12ac0*/  HMMA.16816.F32 R44, R8, R106, RZ ;  /* 0x0000006a082c723c */ /* 0x000fee00000018ff */
[----:B------:R-:W-:Y:S01]  /*12ad0*/  FFMA.FTZ R8, R170, c[0x0][0x2d0], -R3 ;  /* 0x0000b400aa087a23 */ /* 0x000fe20000010803 */
[----:B------:R-:W-:Y:S01]  /*12ae0*/  HMMA.16816.F32 R40, R4, R66, R40 ;  /* 0x000000420428723c */ /* 0x000fe20000001828 */
[----:B------:R-:W-:-:S02]  /*12af0*/  IMAD.MOV.U32 R107, RZ, RZ, R69 ;  /* 0x000000ffff6b7224 */ /* 0x000fc400078e0045 */
[----:B------:R1:W-:Y:S01]  /*12b00*/  MUFU.EX2 R205, R8 ;  /* 0x0000000800cd7308 */ /* 0x0003e20000000800 */
[----:B------:R-:W-:-:S04]  /*12b10*/  IMAD.MOV.U32 R106, RZ, RZ, R72 ;  /* 0x000000ffff6a7224 */ /* 0x000fc800078e0048 */
[C---:B------:R-:W-:Y:S08]  /*12b20*/  HMMA.16816.F32 R36, R4.reuse, R50, R36 ;  /* 0x000000320424723c */ /* 0x040ff00000001824 */
[----:B------:R-:W-:Y:S01]  /*12b30*/  HMMA.16816.F32 R32, R4, R78, R32 ;  /* 0x0000004e0420723c */ /* 0x000fe20000001820 */
[----:B-1----:R-:W-:-:S04]  /*12b40*/  FFMA.FTZ R8, R169, c[0x0][0x2d0], -R3 ;  /* 0x0000b400a9087a23 */ /* 0x002fc80000010803 */
[----:B------:R1:W-:Y:S03]  /*12b50*/  MUFU.EX2 R206, R8 ;  /* 0x0000000800ce7308 */ /* 0x0003e60000000800 */
[C---:B------:R-:W-:Y:S08]  /*12b60*/  HMMA.16816.F32 R28, R4.reuse, R62, R28 ;  /* 0x0000003e041c723c */ /* 0x040ff0000000181c */
[----:B------:R-:W-:Y:S01]  /*12b70*/  HMMA.16816.F32 R72, R4, R74, R24 ;  /* 0x0000004a0448723c */ /* 0x000fe20000001818 */
[----:B------:R-:W-:Y:S01]  /*12b80*/  LDSM.16.MT88.4 R24, [R233+0x1100] ;  /* 0x00110000e918783b */ /* 0x000fe20000004200 */
[----:B-1----:R-:W-:-:S06]  /*12b90*/  FFMA.FTZ R8, R162, c[0x0][0x2d0], -R3 ;  /* 0x0000b400a2087a23 */ /* 0x002fcc0000010803 */
[C---:B------:R-:W-:Y:S01]  /*12ba0*/  HMMA.16816.F32 R68, R4.reuse, R70, R20 ;  /* 0x000000460444723c */ /* 0x040fe20000001814 */
[----:B------:R-:W-:Y:S01]  /*12bb0*/  LDSM.16.MT88.4 R20, [R235+0x1100] ;  /* 0x00110000eb14783b */ /* 0x000fe20000004200 */
[----:B------:R1:W-:Y:S06]  /*12bc0*/  MUFU.EX2 R207, R8 ;  /* 0x0000000800cf7308 */ /* 0x0003ec0000000800 */
[C---:B------:R-:W-:Y:S01]  /*12bd0*/  HMMA.16816.F32 R52, R4.reuse, R54, R16 ;  /* 0x000000360434723c */ /* 0x040fe20000001810 */
[----:B------:R-:W2:Y:S07]  /*12be0*/  LDSM.16.MT88.4 R16, [R232+0x1100] ;  /* 0x00110000e810783b */ /* 0x000eae0000004200 */
[----:B------:R-:W-:Y:S01]  /*12bf0*/  HMMA.16816.F32 R44, R4, R58, R44 ;  /* 0x0000003a042c723c */ /* 0x000fe2000000182c */
[----:B-1----:R-:W-:-:S04]  /*12c00*/  FFMA.FTZ R8, R161, c[0x0][0x2d0], -R3 ;  /* 0x0000b400a1087a23 */ /* 0x002fc80000010803 */
[----:B------:R1:W3:Y:S02]  /*12c10*/  MUFU.EX2 R208, R8 ;  /* 0x0000000800d07308 */ /* 0x0002e40000000800 */
[----:B------:R-:W-:-:S06]  /*12c20*/  FFMA.FTZ R4, R177, c[0x0][0x2d0], -R13 ;  /* 0x0000b400b1047a23 */ /* 0x000fcc000001080d */
[----:B------:R4:W-:Y:S01]  /*12c30*/  MUFU.EX2 R64, R4 ;  /* 0x0000000400407308 */ /* 0x0009e20000000800 */
[----:B-1----:R-:W-:Y:S01]  /*12c40*/  FFMA.FTZ R8, R176, c[0x0][0x2d0], -R0 ;  /* 0x0000b400b0087a23 */ /* 0x002fe20000010800 */
[----:B---3--:R-:W-:-:S06]  /*12c50*/  F2FP.PACK_AB R10, R208, R207 ;  /* 0x000000cfd00a723e */ /* 0x008fcc00000000ff */
[----:B------:R1:W-:Y:S01]  /*12c60*/  MUFU.EX2 R161, R8 ;  /* 0x0000000800a17308 */ /* 0x0003e20000000800 */
[----:B----4-:R-:W-:-:S07]  /*12c70*/  FFMA.FTZ R4, R178, c[0x0][0x2d0], -R13 ;  /* 0x0000b400b2047a23 */ /* 0x010fce000001080d */
[----:B------:R3:W4:Y:S01]  /*12c80*/  MUFU.EX2 R65, R4 ;  /* 0x0000000400417308 */ /* 0x0007220000000800 */
[----:B-1----:R-:W-:-:S07]  /*12c90*/  FFMA.FTZ R8, R171, c[0x0][0x2d0], -R0 ;  /* 0x0000b400ab087a23 */ /* 0x002fce0000010800 */
[----:B------:R1:W1:Y:S01]  /*12ca0*/  MUFU.EX2 R162, R8 ;  /* 0x0000000800a27308 */ /* 0x0002620000000800 */
[----:B---3--:R-:W-:Y:S01]  /*12cb0*/  FFMA.FTZ R4, R184, c[0x0][0x2d0], -R12 ;  /* 0x0000b400b8047a23 */ /* 0x008fe2000001080c */
[----:B----4-:R-:W-:Y:S01]  /*12cc0*/  F2FP.PACK_AB R6, R65, R64 ;  /* 0x000000404106723e */ /* 0x010fe200000000ff */
[----:B------:R-:W-:-:S05]  /*12cd0*/  IMAD.MOV.U32 R184, RZ, RZ, R57 ;  /* 0x000000ffffb87224 */ /* 0x000fca00078e0039 */
[----:B------:R3:W-:Y:S01]  /*12ce0*/  MUFU.EX2 R60, R4 ;  /* 0x00000004003c7308 */ /* 0x0007e20000000800 */
[----:B-1----:R-:W-:Y:S01]  /*12cf0*/  FFMA.FTZ R8, R168, c[0x0][0x2d0], -R0 ;  /* 0x0000b400a8087a23 */ /* 0x002fe20000010800 */
[----:B------:R-:W-:-:S06]  /*12d00*/  F2FP.PACK_AB R9, R162, R161 ;  /* 0x000000a1a209723e */ /* 0x000fcc00000000ff */
[----:B------:R1:W-:Y:S01]  /*12d10*/  MUFU.EX2 R204, R8 ;  /* 0x0000000800cc7308 */ /* 0x0003e20000000800 */
[----:B---3--:R-:W-:Y:S02]  /*12d20*/  FFMA.FTZ R4, R183, c[0x0][0x2d0], -R12 ;  /* 0x0000b400b7047a23 */ /* 0x008fe4000001080c */
[----:B------:R-:W-:-:S05]  /*12d30*/  IMAD.MOV.U32 R183, RZ, RZ, R61 ;  /* 0x000000ffffb77224 */ /* 0x000fca00078e003d */
        /* <DEDUP_REMOVED lines=8> */
[----:B------:R-:W-:Y:S02]  /*12dc0*/  F2FP.PACK_AB R11, R166, R204 ;  /* 0x000000cca60b723e */ /* 0x000fe400000000ff */
[----:B------:R-:W-:-:S04]  /*12dd0*/  MOV R180, R56 ;  /* 0x0000003800b47202 */ /* 0x000fc80000000f00 */
[----:B------:R1:W-:Y:S01]  /*12de0*/  MUFU.EX2 R66, R8 ;  /* 0x0000000800427308 */ /* 0x0003e20000000800 */
[----:B---3--:R-:W-:Y:S01]  /*12df0*/  FFMA.FTZ R4, R181, c[0x0][0x2d0], -R12 ;  /* 0x0000b400b5047a23 */ /* 0x008fe2000001080c */
[----:B------:R-:W-:-:S06]  /*12e00*/  MOV R181, R94 ;  /* 0x0000005e00b57202 */ /* 0x000fcc0000000f00 */
[----:B------:R-:W3:Y:S01]  /*12e10*/  MUFU.EX2 R63, R4 ;  /* 0x00000004003f7308 */ /* 0x000ee20000000800 */
[----:B-1----:R-:W-:-:S07]  /*12e20*/  FFMA.FTZ R8, R179, c[0x0][0x2d0], -R13 ;  /* 0x0000b400b3087a23 */ /* 0x002fce000001080d */
[----:B------:R1:W4:Y:S01]  /*12e30*/  MUFU.EX2 R67, R8 ;  /* 0x0000000800437308 */ /* 0x0003220000000800 */
[----:B---3--:R-:W-:Y:S02]  /*12e40*/  F2FP.PACK_AB R7, R63, R62 ;  /* 0x0000003e3f07723e */ /* 0x008fe400000000ff */
[----:B-1----:R-:W-:Y:S02]  /*12e50*/  F2FP.PACK_AB R8, R206, R205 ;  /* 0x000000cdce08723e */ /* 0x002fe400000000ff */
[----:B----4-:R-:W-:-:S05]  /*12e60*/  F2FP.PACK_AB R4, R67, R66 ;  /* 0x000000424304723e */ /* 0x010fca00000000ff */
[-C--:B--2---:R-:W-:Y:S08]  /*12e70*/  HMMA.16816.F32 R172, R8, R16.reuse, R172 ;  /* 0x0000001008ac723c */ /* 0x084ff000000018ac */
[C---:B------:R-:W-:Y:S07]  /*12e80*/  HMMA.16816.F32 R168, R4.reuse, R16, R192 ;  /* 0x0000001004a8723c */ /* 0x040fee00000018c0 */
[----:B------:R-:W-:Y:S01]  /*12e90*/  MOV R194, R48 ;  /* 0x0000003000c27202 */ /* 0x000fe20000000f00 */
[----:B------:R-:W-:Y:S01]  /*12ea0*/  HMMA.16816.F32 R176, R4, R18, R120 ;  /* 0x0000001204b0723c */ /* 0x000fe20000001878 */
[----:B------:R-:W-:-:S02]  /*12eb0*/  IMAD.MOV.U32 R193, RZ, RZ, R49 ;  /* 0x000000ffffc17224 */ /* 0x000fc400078e0031 */
[----:B------:R-:W-:Y:S02]  /*12ec0*/  IMAD.MOV.U32 R195, RZ, RZ, R76 ;  /* 0x000000ffffc37224 */ /* 0x000fe400078e004c */
[----:B------:R-:W-:Y:S02]  /*12ed0*/  IMAD.MOV.U32 R192, RZ, RZ, R87 ;  /* 0x000000ffffc07224 */ /* 0x000fe400078e0057 */
[----:B------:R-:W-:Y:S01]  /*12ee0*/  IMAD.MOV.U32 R120, RZ, RZ, R86 ;  /* 0x000000ffff787224 */ /* 0x000fe200078e0056 */
[----:B------:R-:W-:Y:S01]  /*12ef0*/  HMMA.16816.F32 R40, R8, R18, R40 ;  /* 0x000000120828723c */ /* 0x000fe20000001828 */
[----:B------:R-:W1:Y:S01]  /*12f00*/  LDSM.16.MT88.4 R16, [R234+0x1100] ;  /* 0x00110000ea10783b */ /* 0x000e620000004200 */
[----:B------:R-:W-:Y:S01]  /*12f10*/  IMAD.MOV.U32 R121, RZ, RZ, R95 ;  /* 0x000000ffff797224 */ /* 0x000fe200078e005f */
[----:B------:R-:W-:Y:S01]  /*12f20*/  MOV R123, R91 ;  /* 0x0000005b007b7202 */ /* 0x000fe20000000f00 */
[----:B------:R-:W-:-:S04]  /*12f30*/  IMAD.MOV.U32 R122, RZ, RZ, R90 ;  /* 0x000000ffff7a7224 */ /* 0x000fc800078e005a */
[-C--:B------:R-:W-:Y:S07]  /*12f40*/  HMMA.16816.F32 R48, R8, R24.reuse, R108 ;  /* 0x000000180830723c */ /* 0x080fee000000186c */
[----:B------:R-:W-:Y:S01]  /*12f50*/  IMAD.MOV.U32 R108, RZ, RZ, R77 ;  /* 0x000000ffff6c7224 */ /* 0x000fe200078e004d */
[----:B------:R-:W-:Y:S01]  /*12f60*/  HMMA.16816.F32 R56, R4, R24, R148 ;  /* 0x000000180438723c */ /* 0x000fe20000001894 */
[----:B------:R-:W-:Y:S01]  /*12f70*/  MOV R109, R96 ;  /* 0x00000060006d7202 */ /* 0x000fe20000000f00 */
[----:B------:R-:W-:-:S02]  /*12f80*/  IMAD.MOV.U32 R111, RZ, RZ, R93 ;  /* 0x000000ffff6f7224 */ /* 0x000fc400078e005d */
[----:B------:R-:W-:-:S03]  /*12f90*/  IMAD.MOV.U32 R110, RZ, RZ, R92 ;  /* 0x000000ffff6e7224 */ /* 0x000fc600078e005c */
[----:B------:R-:W-:Y:S01]  /*12fa0*/  IMAD.MOV.U32 R150, RZ, RZ, R84 ;  /* 0x000000ffff967224 */ /* 0x000fe200078e0054 */
[----:B------:R-:W-:Y:S01]  /*12fb0*/  MOV R151, R85 ;  /* 0x0000005500977202 */ /* 0x000fe20000000f00 */
[----:B------:R-:W-:Y:S01]  /*12fc0*/  HMMA.16816.F32 R76, R4, R26, R124 ;  /* 0x0000001a044c723c */ /* 0x000fe2000000187c */
[----:B------:R-:W-:Y:S01]  /*12fd0*/  MOV R148, R88 ;  /* 0x0000005800947202 */ /* 0x000fe20000000f00 */
[----:B------:R-:W-:-:S05]  /*12fe0*/  IMAD.MOV.U32 R149, RZ, RZ, R89 ;  /* 0x000000ffff957224 */ /* 0x000fca00078e0059 */
[----:B------:R-:W-:Y:S01]  /*12ff0*/  IMAD.MOV.U32 R125, RZ, RZ, R181 ;  /* 0x000000ffff7d7224 */ /* 0x000fe200078e00b5 */
[C---:B------:R-:W-:Y:S01]  /*13000*/  HMMA.16816.F32 R84, R8.reuse, R20, R80 ;  /* 0x000000140854723c */ /* 0x040fe20000001850 */
[----:B------:R-:W-:Y:S01]  /*13010*/  IMAD.MOV.U32 R181, RZ, RZ, R231 ;  /* 0x000000ffffb57224 */ /* 0x000fe200078e00e7 */
[----:B------:R-:W-:Y:S01]  /*13020*/  MOV R127, R183 ;  /* 0x000000b7007f7202 */ /* 0x000fe20000000f00 */
[----:B------:R-:W-:Y:S02]  /*13030*/  IMAD.MOV.U32 R124, RZ, RZ, R228 ;  /* 0x000000ffff7c7224 */ /* 0x000fe400078e00e4 */
[----:B------:R-:W-:Y:S01]  /*13040*/  IMAD.MOV.U32 R126, RZ, RZ, R182 ;  /* 0x000000ffff7e7224 */ /* 0x000fe200078e00b6 */
[----:B------:R-:W-:Y:S01]  /*13050*/  MOV R182, R105 ;  /* 0x0000006900b67202 */ /* 0x000fe20000000f00 */
[----:B------:R-:W-:Y:S01]  /*13060*/  IMAD.MOV.U32 R82, RZ, RZ, R230 ;  /* 0x000000ffff527224 */ /* 0x000fe200078e00e6 */
[----:B------:R-:W-:Y:S01]  /*13070*/  MOV R83, R229 ;  /* 0x000000e500537202 */ /* 0x000fe20000000f00 */
[----:B------:R-:W-:Y:S01]  /*13080*/  HMMA.16816.F32 R36, R8, R26, R36 ;  /* 0x0000001a0824723c */ /* 0x000fe20000001824 */
[----:B------:R-:W-:Y:S01]  /*13090*/  MOV R81, R102 ;  /* 0x0000006600517202 */ /* 0x000fe20000000f00 */
[----:B------:R-:W2:Y:S01]  /*130a0*/  LDSM.16.MT88.4 R24, [R232+0x3100] ;  /* 0x00310000e818783b */ /* 0x000ea20000004200 */
[----:B------:R-:W-:-:S02]  /*130b0*/  IMAD.MOV.U32 R102, RZ, RZ, R103 ;  /* 0x000000ffff667224 */ /* 0x000fc400078e0067 */
[----:B------:R-:W-:Y:S02]  /*130c0*/  IMAD.MOV.U32 R183, RZ, RZ, R106 ;  /* 0x000000ffffb77224 */ /* 0x000fe400078e006a */
[----:B------:R-:W-:Y:S01]  /*130d0*/  IMAD.MOV.U32 R80, RZ, RZ, R107 ;  /* 0x000000ffff507224 */ /* 0x000fe200078e006b */
[----:B-1----:R-:W-:Y:S01]  /*130e0*/  HMMA.16816.F32 R228, R8, R18, R28 ;  /* 0x0000001208e4723c */ /* 0x002fe2000000181c */
[----:B------:R-:W1:Y:S01]  /*130f0*/  LDSM.16.MT88.4 R28, [R234+0x3100] ;  /* 0x00310000ea1c783b */ /* 0x000e620000004200 */
[----:B------:R-:W-:-:S06]  /*13100*/  IMAD.MOV.U32 R103, RZ, RZ, R104 ;  /* 0x000000ffff677224 */ /* 0x000fcc00078e0068 */
[----:B------:R-:W-:Y:S08]  /*13110*/  HMMA.16816.F32 R112, R8, R16, R112 ;  /* 0x000000100870723c */ /* 0x000ff00000001870 */
[C---:B------:R-:W-:Y:S07]  /*13120*/  HMMA.16816.F32 R88, R4.reuse, R20, R216 ;  /* 0x000000140458723c */ /* 0x040fee00000018d8 */
[----:B------:R-:W-:Y:S01]  /*13130*/  MOV R217, R149 ;  /* 0x0000009500d97202 */ /* 0x000fe20000000f00 */
[----:B------:R-:W-:Y:S01]  /*13140*/  HMMA.16816.F32 R92, R4, R22, R136 ;  /* 0x00000016045c723c */ /* 0x000fe20000001888 */
[----:B------:R-:W-:-:S02]  /*13150*/  IMAD.MOV.U32 R218, RZ, RZ, R150 ;  /* 0x000000ffffda7224 */ /* 0x000fc400078e0096 */
[----:B------:R-:W-:Y:S01]  /*13160*/  IMAD.MOV.U32 R219, RZ, RZ, R151 ;  /* 0x000000ffffdb7224 */ /* 0x000fe200078e0097 */
[----:B------:R-:W-:Y:S01]  /*13170*/  MOV R151, R111 ;  /* 0x0000006f00977202 */ /* 0x000fe20000000f00 */
[----:B------:R-:W-:Y:S02]  /*13180*/  IMAD.MOV.U32 R149, RZ, RZ, R109 ;  /* 0x000000ffff957224 */ /* 0x000fe400078e006d */
[----:B------:R-:W-:Y:S01]  /*13190*/  IMAD.MOV.U32 R139, RZ, RZ, R148 ;  /* 0x000000ffff8b7224 */ /* 0x000fe200078e0094 */
[----:B------:R-:W-:Y:S01]  /*131a0*/  HMMA.16816.F32 R32, R8, R22, R32 ;  /* 0x000000160820723c */ /* 0x000fe20000001820 */
[----:B------:R-:W-:Y:S01]  /*131b0*/  MOV R148, R108 ;  /* 0x0000006c00947202 */ /* 0x000fe20000000f00 */
[----:B------:R-:W-:Y:S01]  /*131c0*/  IMAD.MOV.U32 R150, RZ, RZ, R110 ;  /* 0x000000ffff967224 */ /* 0x000fe200078e006e */
[----:B------:R-:W3:Y:S01]  /*131d0*/  LDSM.16.MT88.4 R20, [R233+0x3100] ;  /* 0x00310000e914783b */ /* 0x000ee20000004200 */
[----:B------:R-:W-:Y:S01]  /*131e0*/  IMAD.MOV.U32 R96, RZ, RZ, R115 ;  /* 0x000000ffff607224 */ /* 0x000fe200078e0073 */
[----:B------:R-:W-:Y:S01]  /*131f0*/  MOV R137, R217 ;  /* 0x000000d900897202 */ /* 0x000fe20000000f00 */
[----:B------:R-:W-:Y:S01]  /*13200*/  IMAD.MOV.U32 R136, RZ, RZ, R139 ;  /* 0x000000ffff887224 */ /* 0x000fe200078e008b */
[----:B------:R-:W-:Y:S01]  /*13210*/  MOV R115, R80 ;  /* 0x0000005000737202 */ /* 0x000fe20000000f00 */
[----:B------:R-:W-:Y:S01]  /*13220*/  HMMA.16816.F32 R104, R4, R16, R220 ;  /* 0x000000100468723c */ /* 0x000fe200000018dc */
[----:B------:R-:W-:Y:S01]  /*13230*/  IMAD.MOV.U32 R138, RZ, RZ, R218 ;  /* 0x000000ffff8a7224 */ /* 0x000fe200078e00da */
[----:B------:R-:W-:Y:S01]  /*13240*/  MOV R218, R83 ;  /* 0x0000005300da7202 */ /* 0x000fe20000000f00 */
[----:B------:R-:W-:Y:S01]  /*13250*/  IMAD.MOV.U32 R139, RZ, RZ, R219 ;  /* 0x000000ffff8b7224 */ /* 0x000fe200078e00db */
[----:B------:R-:W-:Y:S01]  /*13260*/  MOV R98, R114 ;  /* 0x0000007200627202 */ /* 0x000fe20000000f00 */
[----:B------:R-:W-:-:S02]  /*13270*/  IMAD.MOV.U32 R217, RZ, RZ, R81 ;  /* 0x000000ffffd97224 */ /* 0x000fc400078e0051 */
[----:B------:R-:W-:Y:S01]  /*13280*/  IMAD.MOV.U32 R219, RZ, RZ, R124 ;  /* 0x000000ffffdb7224 */ /* 0x000fe200078e007c */
[C---:B------:R-:W-:Y:S01]  /*13290*/  HMMA.16816.F32 R108, R4.reuse, R18, R140 ;  /* 0x00000012046c723c */ /* 0x040fe2000000188c */
[----:B------:R-:W4:Y:S01]  /*132a0*/  LDSM.16.MT88.4 R16, [R235+0x3100] ;  /* 0x00310000eb10783b */ /* 0x000f220000004200 */
        /* <DEDUP_REMOVED lines=13> */
[----:B------:R-:W-:Y:S01]  /*13380*/  IMAD.MOV.U32 R99, RZ, RZ, R113 ;  /* 0x000000ffff637224 */ /* 0x000fe200078e0071 */
[----:B------:R-:W-:Y:S01]  /*13390*/  MOV R113, R218 ;  /* 0x000000da00717202 */ /* 0x000fe20000000f00 */
[----:B------:R-:W-:Y:S02]  /*133a0*/  IMAD.MOV.U32 R223, RZ, RZ, R115 ;  /* 0x000000ffffdf7224 */ /* 0x000fe400078e0073 */
[----:B------:R-:W-:Y:S02]  /*133b0*/  IMAD.MOV.U32 R112, RZ, RZ, R217 ;  /* 0x000000ffff707224 */ /* 0x000fe400078e00d9 */
[----:B------:R-:W-:Y:S01]  /*133c0*/  IMAD.MOV.U32 R114, RZ, RZ, R219 ;  /* 0x000000ffff727224 */ /* 0x000fe200078e00db */
[----:B------:R-:W-:Y:S01]  /*133d0*/  MOV R219, R192 ;  /* 0x000000c000db7202 */ /* 0x000fe20000000f00 */
[----:B------:R-:W-:Y:S01]  /*133e0*/  IMAD.MOV.U32 R115, RZ, RZ, R80 ;  /* 0x000000ffff737224 */ /* 0x000fe200078e0050 */
[----:B------:R-:W-:Y:S01]  /*133f0*/  MOV R80, R82 ;  /* 0x0000005200507202 */ /* 0x000fe20000000f00 */
[----:B------:R-:W-:-:S02]  /*13400*/  IMAD.MOV.U32 R217, RZ, RZ, R83 ;  /* 0x000000ffffd97224 */ /* 0x000fc400078e0053 */
[----:B------:R-:W-:Y:S01]  /*13410*/  IMAD.MOV.U32 R218, RZ, RZ, R124 ;  /* 0x000000ffffda7224 */ /* 0x000fe200078e007c */
[----:B------:R-:W-:Y:S01]  /*13420*/  MOV R124, R195 ;  /* 0x000000c3007c7202 */ /* 0x000fe20000000f00 */
[----:B------:R-:W-:Y:S02]  /*13430*/  IMAD.MOV.U32 R83, RZ, RZ, R194 ;  /* 0x000000ffff537224 */ /* 0x000fe400078e00c2 */
[----:B------:R-:W-:Y:S02]  /*13440*/  IMAD.MOV.U32 R82, RZ, RZ, R193 ;  /* 0x000000ffff527224 */ /* 0x000fe400078e00c1 */
[----:B------:R-:W-:Y:S02]  /*13450*/  IMAD.MOV.U32 R194, RZ, RZ, R167 ;  /* 0x000000ffffc27224 */ /* 0x000fe400078e00a7 */
[----:B------:R-:W-:Y:S02]  /*13460*/  IMAD.MOV.U32 R192, RZ, RZ, R184 ;  /* 0x000000ffffc07224 */ /* 0x000fe400078e00b8 */
[----:B------:R-:W-:-:S02]  /*13470*/  IMAD.MOV.U32 R193, RZ, RZ, R237 ;  /* 0x000000ffffc17224 */ /* 0x000fc400078e00ed */
[----:B------:R-:W-:Y:S01]  /*13480*/  IMAD.MOV.U32 R195, RZ, RZ, R160 ;  /* 0x000000ffffc37224 */ /* 0x000fe200078e00a0 */
[----:B------:R-:W-:Y:S01]  /*13490*/  MOV R142, R223 ;  /* 0x000000df008e7202 */ /* 0x000fe20000000f00 */
[----:B------:R-:W-:Y:S01]  /*134a0*/  IMAD.MOV.U32 R143, RZ, RZ, R112 ;  /* 0x000000ffff8f7224 */ /* 0x000fe200078e0070 */
[----:B------:R-:W-:Y:S01]  /*134b0*/  MOV R221, R218 ;  /* 0x000000da00dd7202 */ /* 0x000fe20000000f00 */
[----:B------:R-:W-:Y:S01]  /*134c0*/  IMAD.MOV.U32 R220, RZ, RZ, R217 ;  /* 0x000000ffffdc7224 */ /* 0x000fe200078e00d9 */
[----:B------:R-:W-:Y:S01]  /*134d0*/  MOV R218, R194 ;  /* 0x000000c200da7202 */ /* 0x000fe20000000f00 */
[----:B------:R-:W-:Y:S02]  /*134e0*/  IMAD.MOV.U32 R222, RZ, RZ, R219 ;  /* 0x000000ffffde7224 */ /* 0x000fe400078e00db */
[----:B------:R-:W-:Y:S02]  /*134f0*/  IMAD.MOV.U32 R223, RZ, RZ, R83 ;  /* 0x000000ffffdf7224 */ /* 0x000fe400078e0053 */
[----:B------:R-:W-:-:S02]  /*13500*/  IMAD.MOV.U32 R217, RZ, RZ, R192 ;  /* 0x000000ffffd97224 */ /* 0x000fc400078e00c0 */
[----:B------:R-:W-:Y:S02]  /*13510*/  IMAD.MOV.U32 R83, RZ, RZ, R193 ;  /* 0x000000ffff537224 */ /* 0x000fe400078e00c1 */
[----:B------:R-:W-:Y:S01]  /*13520*/  IMAD.MOV.U32 R219, RZ, RZ, R195 ;  /* 0x000000ffffdb7224 */ /* 0x000fe200078e00c3 */
[----:B------:R-:W-:Y:S01]  /*13530*/  MOV R112, R124 ;  /* 0x0000007c00707202 */ /* 0x000fe20000000f00 */
[----:B-1----:R-:W-:Y:S01]  /*13540*/  HMMA.16816.F32 R192, R4, R28, R224 ;  /* 0x0000001c04c0723c */ /* 0x002fe200000018e0 */
[----:B------:R-:W-:-:S06]  /*13550*/  IMAD.MOV.U32 R180, RZ, RZ, R97 ;  /* 0x000000ffffb47224 */ /* 0x000fcc00078e0061 */
[----:B------:R-:W-:Y:S01]  /*13560*/  IMAD.MOV.U32 R225, RZ, RZ, R125 ;  /* 0x000000ffffe17224 */ /* 0x000fe200078e007d */
[----:B------:R-:W-:Y:S01]  /*13570*/  MOV R226, R126 ;  /* 0x0000007e00e27202 */ /* 0x000fe20000000f00 */
[----:B------:R-:W-:Y:S02]  /*13580*/  IMAD.MOV.U32 R227, RZ, RZ, R127 ;  /* 0x000000ffffe37224 */ /* 0x000fe400078e007f */
[C---:B------:R-:W-:Y:S07]  /*13590*/  HMMA.16816.F32 R124, R4.reuse, R26, R212 ;  /* 0x0000001a047c723c */ /* 0x040fee00000018d4 */
[----:B------:R-:W-:Y:S01]  /*135a0*/  IMAD.MOV.U32 R212, RZ, RZ, R142 ;  /* 0x000000ffffd47224 */ /* 0x000fe200078e008e */
[----:B------:R-:W-:Y:S01]  /*135b0*/  MOV R213, R143 ;  /* 0x0000008f00d57202 */ /* 0x000fe20000000f00 */
[----:B------:R-:W-:Y:S01]  /*135c0*/  IMAD.MOV.U32 R214, RZ, RZ, R102 ;  /* 0x000000ffffd67224 */ /* 0x000fe200078e0066 */
[----:B---3--:R-:W-:Y:S01]  /*135d0*/  HMMA.16816.F32 R140, R4, R22, R200 ;  /* 0x00000016048c723c */ /* 0x008fe200000018c8 */
[----:B------:R-:W-:-:S06]  /*135e0*/  IMAD.MOV.U32 R215, RZ, RZ, R103 ;  /* 0x000000ffffd77224 */ /* 0x000fcc00078e0067 */
[----:B------:R-:W-:Y:S01]  /*135f0*/  MOV R203, R100 ;  /* 0x0000006400cb7202 */ /* 0x000fe20000000f00 */
[----:B------:R-:W-:Y:S01]  /*13600*/  IMAD.MOV.U32 R200, RZ, RZ, R101 ;  /* 0x000000ffffc87224 */ /* 0x000fe200078e0065 */
[C---:B------:R-:W-:Y:S08]  /*13610*/  HMMA.16816.F32 R136, R4.reuse, R20, R136 ;  /* 0x000000140488723c */ /* 0x040ff00000001888 */
[C---:B----4-:R-:W-:Y:S08]  /*13620*/  HMMA.16816.F32 R148, R4.reuse, R16, R148 ;  /* 0x000000100494723c */ /* 0x050ff00000001894 */
[C---:B------:R-:W-:Y:S08]  /*13630*/  HMMA.16816.F32 R152, R4.reuse, R18, R152 ;  /* 0x000000120498723c */ /* 0x040ff00000001898 */
[----:B------:R-:W-:Y:S07]  /*13640*/  HMMA.16816.F32 R100, R4, R30, R196 ;  /* 0x0000001e0464723c */ /* 0x000fee00000018c4 */
[----:B------:R-:W-:Y:S01]  /*13650*/  FFMA.FTZ R4, R191, c[0x0][0x2d0], -R3 ;  /* 0x0000b400bf047a23 */ /* 0x000fe20000010803 */
[----:B------:R-:W-:Y:S01]  /*13660*/  MOV R6, R226 ;  /* 0x000000e200067202 */ /* 0x000fe20000000f00 */
[----:B------:R-:W-:-:S02]  /*13670*/  IMAD.MOV.U32 R7, RZ, RZ, R225 ;  /* 0x000000ffff077224 */ /* 0x000fc400078e00e1 */
[----:B------:R-:W-:Y:S02]  /*13680*/  IMAD.MOV.U32 R5, RZ, RZ, R227 ;  /* 0x000000ffff057224 */ /* 0x000fe400078e00e3 */
[----:B------:R-:W-:Y:S01]  /*13690*/  HMMA.16816.F32 R224, R8, R24, R144 ;  /* 0x0000001808e0723c */ /* 0x000fe20000001890 */
[----:B------:R1:W-:Y:S01]  /*136a0*/  MUFU.EX2 R24, R4 ;  /* 0x0000000400187308 */ /* 0x0003e20000000800 */
[----:B------:R-:W-:Y:S02]  /*136b0*/  IMAD.MOV.U32 R199, RZ, RZ, R220 ;  /* 0x000000ffffc77224 */ /* 0x000fe400078e00dc */
[----:B------:R-:W-:-:S03]  /*136c0*/  IMAD.MOV.U32 R201, RZ, RZ, R222 ;  /* 0x000000ffffc97224 */ /* 0x000fc600078e00de */
[----:B------:R-:W-:Y:S02]  /*136d0*/  MOV R145, R221 ;  /* 0x000000dd00917202 */ /* 0x000fe40000000f00 */
[----:B------:R-:W-:Y:S01]  /*136e0*/  MOV R144, R223 ;  /* 0x000000df00907202 */ /* 0x000fe20000000f00 */
[----:B-1----:R-:W-:-:S04]  /*136f0*/  FFMA.FTZ R4, R186, c[0x0][0x2d0], -R3 ;  /* 0x0000b400ba047a23 */ /* 0x002fc80000010803 */
[----:B------:R1:W3:Y:S01]  /*13700*/  MUFU.EX2 R25, R4 ;  /* 0x0000000400197308 */ /* 0x0002e20000000800 */
[----:B------:R-:W-:Y:S01]  /*13710*/  HMMA.16816.F32 R220, R8, R26, R72 ;  /* 0x0000001a08dc723c */ /* 0x000fe20000001848 */
[----:B------:R-:W-:Y:S01]  /*13720*/  MOV R147, R203 ;  /* 0x000000cb00937202 */ /* 0x000fe20000000f00 */
[----:B------:R-:W-:Y:S01]  /*13730*/  IMAD.MOV.U32 R203, RZ, RZ, R216 ;  /* 0x000000ffffcb7224 */ /* 0x000fe200078e00d8 */
[----:B------:R-:W-:-:S04]  /*13740*/  MOV R202, R217 ;  /* 0x000000d900ca7202 */ /* 0x000fc80000000f00 */
[----:B------:R-:W-:Y:S02]  /*13750*/  IMAD.MOV.U32 R73, RZ, RZ, R218 ;  /* 0x000000ffff497224 */ /* 0x000fe400078e00da */
[--C-:B-1----:R-:W-:Y:S02]  /*13760*/  FFMA.FTZ R4, R187, c[0x0][0x2d0], -R3.reuse ;  /* 0x0000b400bb047a23 */ /* 0x102fe40000010803 */
[----:B------:R-:W-:Y:S01]  /*13770*/  FFMA.FTZ R3, R185, c[0x0][0x2d0], -R3 ;  /* 0x0000b400b9037a23 */ /* 0x000fe20000010803 */
[----:B------:R-:W-:-:S03]  /*13780*/  MOV R74, R219 ;  /* 0x000000db004a7202 */ /* 0x000fc60000000f00 */
[----:B------:R1:W-:Y:S01]  /*13790*/  MUFU.EX2 R26, R3 ;  /* 0x00000003001a7308 */ /* 0x0003e20000000800 */
[----:B------:R-:W-:Y:S01]  /*137a0*/  HMMA.16816.F32 R216, R8, R20, R128 ;  /* 0x0000001408d8723c */ /* 0x000fe20000001880 */
[----:B------:R-:W-:Y:S01]  /*137b0*/  IMAD.MOV.U32 R146, RZ, RZ, R212 ;  /* 0x000000ffff927224 */ /* 0x000fe200078e00d4 */
[----:B------:R-:W-:Y:S01]  /*137c0*/  MOV R196, R213 ;  /* 0x000000d500c47202 */ /* 0x000fe20000000f00 */
[----:B------:R-:W-:Y:S01]  /*137d0*/  IMAD.MOV.U32 R197, RZ, RZ, R214 ;  /* 0x000000ffffc57224 */ /* 0x000fe200078e00d6 */
[----:B------:R-:W-:Y:S01]  /*137e0*/  MOV R198, R215 ;  /* 0x000000d700c67202 */ /* 0x000fe20000000f00 */
[----:B-1----:R-:W-:-:S04]  /*137f0*/  FFMA.FTZ R3, R209, c[0x0][0x2d0], -R0 ;  /* 0x0000b400d1037a23 */ /* 0x002fc80000010800 */
[----:B------:R1:W-:Y:S01]  /*13800*/  MUFU.EX2 R20, R3 ;  /* 0x0000000300147308 */ /* 0x0003e20000000800 */
[----:B------:R-:W-:Y:S01]  /*13810*/  HMMA.16816.F32 R212, R8, R22, R68 ;  /* 0x0000001608d4723c */ /* 0x000fe20000001844 */
[----:B------:R-:W-:Y:S01]  /*13820*/  MOV R184, R236 ;  /* 0x000000ec00b87202 */ /* 0x000fe20000000f00 */
[----:B-1----:R-:W-:-:S05]  /*13830*/  FFMA.FTZ R3, R190, c[0x0][0x2d0], -R0 ;  /* 0x0000b400be037a23 */ /* 0x002fca0000010800 */
[----:B------:R1:W4:Y:S01]  /*13840*/  MUFU.EX2 R22, R3 ;  /* 0x0000000300167308 */ /* 0x0003220000000800 */
[----:B------:R-:W-:Y:S02]  /*13850*/  IMAD.MOV.U32 R75, RZ, RZ, R184 ;  /* 0x000000ffff4b7224 */ /* 0x000fe400078e00b8 */
[----:B------:R-:W-:Y:S01]  /*13860*/  HMMA.16816.F32 R184, R8, R16, R132 ;  /* 0x0000001008b8723c */ /* 0x000fe20000001884 */
[--C-:B-1----:R-:W-:Y:S02]  /*13870*/  FFMA.FTZ R3, R189, c[0x0][0x2d0], -R0.reuse ;  /* 0x0000b400bd037a23 */ /* 0x102fe40000010800 */
[----:B------:R-:W-:-:S04]  /*13880*/  FFMA.FTZ R0, R188, c[0x0][0x2d0], -R0 ;  /* 0x0000b400bc007a23 */ /* 0x000fc80000010800 */
[----:B------:R1:W-:Y:S01]  /*13890*/  MUFU.EX2 R21, R0 ;  /* 0x0000000000157308 */ /* 0x0003e20000000800 */
[----:B------:R-:W-:Y:S01]  /*138a0*/  HMMA.16816.F32 R52, R8, R18, R52 ;  /* 0x000000120834723c */ /* 0x000fe20000001834 */
[----:B-1----:R-:W-:-:S06]  /*138b0*/  FFMA.FTZ R0, R73, c[0x0][0x2d0], -R13 ;  /* 0x0000b40049007a23 */ /* 0x002fcc000001080d */
[----:B------:R1:W-:Y:S01]  /*138c0*/  MUFU.EX2 R17, R0 ;  /* 0x0000000000117308 */ /* 0x0003e20000000800 */
[----:B------:R-:W-:Y:S01]  /*138d0*/  IMAD.MOV.U32 R72, RZ, RZ, R146 ;  /* 0x000000ffff487224 */ /* 0x000fe200078e0092 */
[----:B------:R-:W-:Y:S01]  /*138e0*/  MOV R73, R147 ;  /* 0x0000009300497202 */ /* 0x000fe20000000f00 */
[----:B-1----:R-:W-:-:S05]  /*138f0*/  FFMA.FTZ R0, R74, c[0x0][0x2d0], -R13 ;  /* 0x0000b4004a007a23 */ /* 0x002fca000001080d */
[----:B------:R1:W-:Y:S01]  /*13900*/  MUFU.EX2 R18, R0 ;  /* 0x0000000000127308 */ /* 0x0003e20000000800 */
[----:B------:R-:W-:Y:S01]  /*13910*/  MOV R131, R145 ;  /* 0x0000009100837202 */ /* 0x000fe20000000f00 */
[----:B------:R-:W-:Y:S01]  /*13920*/  IMAD.MOV.U32 R146, RZ, RZ, R80 ;  /* 0x000000ffff927224 */ /* 0x000fe200078e0050 */
[----:B------:R-:W-:Y:S01]  /*13930*/  MOV R147, R81 ;  /* 0x0000005100937202 */ /* 0x000fe20000000f00 */
[----:B------:R-:W-:Y:S01]  /*13940*/  IMAD.MOV.U32 R74, RZ, RZ, R5 ;  /* 0x000000ffff4a7224 */ /* 0x000fe200078e0005 */
[----:B------:R-:W-:Y:S01]  /*13950*/  MOV R145, R200 ;  /* 0x000000c800917202 */ /* 0x000fe20000000f00 */
[----:B-1----:R-:W-:-:S04]  /*13960*/  FFMA.FTZ R0, R75, c[0x0][0x2d0], -R13 ;  /* 0x0000b4004b007a23 */ /* 0x002fc8000001080d */
[----:B------:R1:W-:Y:S01]  /*13970*/  MUFU.EX2 R19, R0 ;  /* 0x0000000000137308 */ /* 0x0003e20000000800 */
[----:B------:R-:W-:Y:S01]  /*13980*/  MOV R75, R6 ;  /* 0x00000006004b7202 */ /* 0x000fe20000000f00 */
[----:B------:R-:W-:Y:S01]  /*13990*/  IMAD.MOV.U32 R5, RZ, RZ, R181 ;  /* 0x000000ffff057224 */ /* 0x000fe200078e00b5 */
[----:B------:R-:W-:Y:S02]  /*139a0*/  MOV R6, R182 ;  /* 0x000000b600067202 */ /* 0x000fe40000000f00 */
[----:B------:R-:W-:-:S03]  /*139b0*/  MOV R200, R180 ;  /* 0x000000b400c87202 */ /* 0x000fc60000000f00 */
[----:B------:R2:W2:Y:S01]  /*139c0*/  MUFU.EX2 R23, R3 ;  /* 0x0000000300177308 */ /* 0x0004a20000000800 */
[----:B-1----:R-:W-:Y:S02]  /*139d0*/  FFMA.FTZ R0, R144, c[0x0][0x2d0], -R13 ;  /* 0x0000b40090007a23 */ /* 0x002fe4000001080d */
[----:B------:R-:W-:-:S05]  /*139e0*/  IMAD.MOV.U32 R144, RZ, RZ, R7 ;  /* 0x000000ffff907224 */ /* 0x000fca00078e0007 */
[----:B------:R1:W-:Y:S01]  /*139f0*/  MUFU.EX2 R16, R0 ;  /* 0x0000000000107308 */ /* 0x0003e20000000800 */
[----:B------:R-:W-:Y:S02]  /*13a00*/  IMAD.MOV.U32 R7, RZ, RZ, R183 ;  /* 0x000000ffff077224 */ /* 0x000fe400078e00b7 */
[----:B------:R-:W-:Y:S01]  /*13a10*/  LDSM.16.MT88.4 R180, [R232+0x1900] ;  /* 0x00190000e8b4783b */ /* 0x000fe20000004200 */
[----:B--2---:R-:W-:Y:S02]  /*13a20*/  FFMA.FTZ R3, R83, c[0x0][0x2d0], -R12 ;  /* 0x0000b40053037a23 */ /* 0x004fe4000001080c */
[----:B------:R-:W-:Y:S02]  /*13a30*/  IMAD.MOV.U32 R97, RZ, RZ, R240 ;  /* 0x000000ffff617224 */ /* 0x000fe400078e00f0 */
[----:B-1----:R-:W-:Y:S01]  /*13a40*/  FFMA.FTZ R0, R82, c[0x0][0x2d0], -R12 ;  /* 0x0000b40052007a23 */ /* 0x002fe2000001080c */
[----:B------:R-:W1:Y:S01]  /*13a50*/  MUFU.EX2 R27, R4 ;  /* 0x00000004001b7308 */ /* 0x000e620000000800 */
[----:B------:R-:W2:Y:S01]  /*13a60*/  LDSM.16.MT88.4 R80, [R233+0x1900] ;  /* 0x00190000e950783b */ /* 0x000ea20000004200 */
[----:B------:R-:W-:Y:S01]  /*13a70*/  HMMA.16816.F32 R188, R8, R28, R156 ;  /* 0x0000001c08bc723c */ /* 0x000fe2000000189c */
[----:B------:R-:W-:-:S07]  /*13a80*/  MOV R69, R72 ;  /* 0x0000004800457202 */ /* 0x000fce0000000f00 */
[----:B------:R-:W-:Y:S01]  /*13a90*/  HMMA.16816.F32 R44, R8, R30, R44 ;  /* 0x0000001e082c723c */ /* 0x000fe2000000182c */
[----:B------:R1:W-:Y:S01]  /*13aa0*/  MUFU.EX2 R13, R0 ;  /* 0x00000000000d7308 */ /* 0x0003e20000000800 */
[----:B------:R-:W-:Y:S01]  /*13ab0*/  IMAD.MOV.U32 R68, RZ, RZ, R73 ;  /* 0x000000ffff447224 */ /* 0x000fe200078e0049 */
[----:B------:R-:W-:Y:S01]  /*13ac0*/  MOV R128, R5 ;  /* 0x0000000500807202 */ /* 0x000fe20000000f00 */
[----:B------:R-:W-:Y:S01]  /*13ad0*/  IMAD.MOV.U32 R71, RZ, RZ, R147 ;  /* 0x000000ffff477224 */ /* 0x000fe200078e0093 */
[----:B------:R-:W-:Y:S01]  /*13ae0*/  MOV R70, R146 ;  /* 0x0000009200467202 */ /* 0x000fe20000000f00 */
[----:B------:R-:W-:Y:S01]  /*13af0*/  IMAD.MOV.U32 R129, RZ, RZ, R6 ;  /* 0x000000ffff817224 */ /* 0x000fe200078e0006 */
[----:B------:R-:W-:Y:S01]  /*13b00*/  MOV R130, R7 ;  /* 0x0000000700827202 */ /* 0x000fe20000000f00 */
[----:B------:R-:W-:Y:S01]  /*13b10*/  FADD.FTZ R9, R119, R15 ;  /* 0x0000000f77097221 */ /* 0x000fe20000010000 */
[----:B------:R-:W-:Y:S04]  /*13b20*/  LDSM.16.MT88.4 R156, [R235+0x3900] ;  /* 0x00390000eb9c783b */ /* 0x000fe80000004200 */
[----:B------:R2:W5:Y:S01]  /*13b30*/  LDL.LU R240, [R1+0x4c] ;  /* 0x00004c0001f07983 */ /* 0x0005620000300800 */
[----:B-1----:R-:W-:Y:S01]  /*13b40*/  FFMA.FTZ R0, R97, c[0x0][0x2d0], -R12 ;  /* 0x0000b40061007a23 */ /* 0x002fe2000001080c */
[----:B------:R-:W-:Y:S01]  /*13b50*/  MOV R72, R74 ;  /* 0x0000004a00487202 */ /* 0x000fe20000000f00 */
[----:B------:R-:W-:-:S02]  /*13b60*/  IMAD.MOV.U32 R97, RZ, RZ, R14 ;  /* 0x000000ffff617224 */ /* 0x000fc400078e000e */
[----:B------:R-:W-:Y:S01]  /*13b70*/  IMAD.MOV.U32 R73, RZ, RZ, R75 ;  /* 0x000000ffff497224 */ /* 0x000fe200078e004b */
[----:B------:R1:W1:Y:S01]  /*13b80*/  MUFU.EX2 R14, R0 ;  /* 0x00000000000e7308 */ /* 0x0002620000000800 */
        /* <DEDUP_REMOVED lines=12> */
[----:B------:R2:W5:Y:S01]  /*13c50*/  LDL.LU R239, [R1+0x48] ;  /* 0x0000480001ef7983 */ /* 0x0005620000300800 */
[----:B-1----:R-:W-:Y:S01]  /*13c60*/  FFMA.FTZ R0, R131, c[0x0][0x2d0], -R12 ;  /* 0x0000b40083007a23 */ /* 0x002fe2000001080c */
[----:B------:R-:W-:Y:S01]  /*13c70*/  MOV R5, R97 ;  /* 0x0000006100057202 */ /* 0x000fe20000000f00 */
[----:B------:R1:W-:Y:S01]  /*13c80*/  MUFU.EX2 R12, R3 ;  /* 0x00000003000c7308 */ /* 0x0003e20000000800 */
[----:B------:R-:W-:Y:S01]  /*13c90*/  IMAD.MOV.U32 R145, RZ, RZ, R99 ;  /* 0x000000ffff917224 */ /* 0x000fe200078e0063 */
[----:B---3--:R-:W-:Y:S01]  /*13ca0*/  F2FP.PACK_AB R200, R25, R24 ;  /* 0x0000001819c8723e */ /* 0x008fe200000000ff */
[----:B------:R-:W-:Y:S01]  /*13cb0*/  IMAD.MOV.U32 R131, RZ, RZ, R202 ;  /* 0x000000ffff837224 */ /* 0x000fe200078e00ca */
[----:B----4-:R-:W-:Y:S01]  /*13cc0*/  F2FP.PACK_AB R201, R22, R20 ;  /* 0x0000001416c9723e */ /* 0x010fe200000000ff */
[----:B------:R-:W-:Y:S01]  /*13cd0*/  IMAD.MOV.U32 R128, RZ, RZ, R144 ;  /* 0x000000ffff807224 */ /* 0x000fe200078e0090 */
[----:B------:R-:W-:Y:S01]  /*13ce0*/  F2FP.PACK_AB R203, R21, R23 ;  /* 0x0000001715cb723e */ /* 0x000fe200000000ff */
[----:B------:R-:W-:Y:S01]  /*13cf0*/  IMAD.MOV.U32 R130, RZ, RZ, R146 ;  /* 0x000000ffff827224 */ /* 0x000fe200078e0092 */
[----:B------:R-:W3:Y:S01]  /*13d00*/  MUFU.EX2 R15, R0 ;  /* 0x00000000000f7308 */ /* 0x000ee20000000800 */
[----:B------:R-:W-:Y:S01]  /*13d10*/  MOV R4, R131 ;  /* 0x0000008300047202 */ /* 0x000fe20000000f00 */
[----:B------:R-:W-:Y:S01]  /*13d20*/  IMAD.MOV.U32 R144, RZ, RZ, R5 ;  /* 0x000000ffff907224 */ /* 0x000fe200078e0005 */
[----:B------:R-:W-:Y:S01]  /*13d30*/  F2FP.PACK_AB R202, R26, R27 ;  /* 0x0000001b1aca723e */ /* 0x000fe200000000ff */
[----:B------:R-:W-:Y:S01]  /*13d40*/  IMAD.MOV.U32 R146, RZ, RZ, R197 ;  /* 0x000000ffff927224 */ /* 0x000fe200078e00c5 */
[----:B------:R-:W-:Y:S01]  /*13d50*/  MOV R129, R145 ;  /* 0x0000009100817202 */ /* 0x000fe20000000f00 */
[----:B------:R-:W-:Y:S01]  /*13d60*/  IMAD.MOV.U32 R5, RZ, RZ, R199 ;  /* 0x000000ffff057224 */ /* 0x000fe200078e00c7 */
[----:B------:R-:W-:Y:S01]  /*13d70*/  MOV R131, R147 ;  /* 0x0000009300837202 */ /* 0x000fe20000000f00 */
[----:B------:R-:W-:Y:S01]  /*13d80*/  FADD.FTZ R11, R69, R68 ;  /* 0x00000044450b7221 */ /* 0x000fe20000010000 */
[----:B------:R-:W-:Y:S01]  /*13d90*/  MOV R145, R196 ;  /* 0x000000c400917202 */ /* 0x000fe20000000f00 */
[----:B------:R-:W-:Y:S01]  /*13da0*/  IMAD.MOV.U32 R10, RZ, RZ, R134 ;  /* 0x000000ffff0a7224 */ /* 0x000fe200078e0086 */
[----:B------:R-:W-:Y:S01]  /*13db0*/  MOV R147, R198 ;  /* 0x000000c600937202 */ /* 0x000fe20000000f00 */
[----:B-1----:R-:W-:Y:S01]  /*13dc0*/  IMAD.MOV.U32 R3, RZ, RZ, R114 ;  /* 0x000000ffff037224 */ /* 0x002fe200078e0072 */
[----:B------:R-:W-:Y:S01]  /*13dd0*/  F2FP.PACK_AB R196, R18, R17 ;  /* 0x0000001112c4723e */ /* 0x000fe200000000ff */
[----:B------:R-:W1:Y:S01]  /*13de0*/  LDSM.16.MT88.4 R96, [R235+0x1900] ;  /* 0x00190000eb60783b */ /* 0x000e620000004200 */
[----:B------:R-:W-:-:S02]  /*13df0*/  F2FP.PACK_AB R197, R14, R13 ;  /* 0x0000000d0ec5723e */ /* 0x000fc400000000ff */
[----:B------:R-:W-:Y:S01]  /*13e00*/  F2FP.PACK_AB R198, R16, R19 ;  /* 0x0000001310c6723e */ /* 0x000fe200000000ff */
[----:B------:R-:W-:Y:S01]  /*13e10*/  FADD.FTZ R8, R117, R116 ;  /* 0x0000007475087221 */ /* 0x000fe20000010000 */
[----:B---3--:R-:W-:Y:S01]  /*13e20*/  F2FP.PACK_AB R199, R15, R12 ;  /* 0x0000000c0fc7723e */ /* 0x008fe200000000ff */
[C---:B--2---:R-:W-:Y:S01]  /*13e30*/  HMMA.16816.F32 R68, R200.reuse, R80, R48 ;  /* 0x00000050c844723c */ /* 0x044fe20000001830 */
[----:B------:R-:W-:Y:S01]  /*13e40*/  MOV R31, R144 ;  /* 0x00000090001f7202 */ /* 0x000fe20000000f00 */
[----:B------:R-:W-:Y:S01]  /*13e50*/  IMAD.MOV.U32 R29, RZ, RZ, R147 ;  /* 0x000000ffff1d7224 */ /* 0x000fe200078e0093 */
[----:B------:R-:W-:Y:S01]  /*13e60*/  MOV R28, R146 ;  /* 0x00000092001c7202 */ /* 0x000fe20000000f00 */
[----:B------:R2:W5:Y:S03]  /*13e70*/  LDL.LU R238, [R1+0x44] ;  /* 0x0000440001ee7983 */ /* 0x0005660000300800 */
[----:B------:R-:W-:Y:S01]  /*13e80*/  MOV R51, R72 ;  /* 0x0000004800337202 */ /* 0x000fe20000000f00 */
[----:B------:R-:W-:Y:S01]  /*13e90*/  IMAD.MOV.U32 R50, RZ, RZ, R73 ;  /* 0x000000ffff327224 */ /* 0x000fe200078e0049 */
[----:B------:R-:W-:Y:S01]  /*13ea0*/  MOV R49, R74 ;  /* 0x0000004a00317202 */ /* 0x000fe20000000f00 */
[----:B------:R-:W-:Y:S01]  /*13eb0*/  IMAD.MOV.U32 R48, RZ, RZ, R75 ;  /* 0x000000ffff307224 */ /* 0x000fe200078e004b */
[----:B------:R-:W-:Y:S01]  /*13ec0*/  HMMA.16816.F32 R172, R200, R180, R172 ;  /* 0x000000b4c8ac723c */ /* 0x000fe200000018ac */
[----:B------:R-:W-:Y:S01]  /*13ed0*/  MOV R134, R7 ;  /* 0x0000000700867202 */ /* 0x000fe20000000f00 */
[----:B------:R2:W5:Y:S01]  /*13ee0*/  LDL.LU R237, [R1+0x40] ;  /* 0x0000400001ed7983 */ /* 0x0005620000300800 */
[----:B------:R-:W-:-:S05]  /*13ef0*/  MOV R0, R113 ;  /* 0x0000007100007202 */ /* 0x000fca0000000f00 */
[C---:B------:R-:W-:Y:S08]  /*13f00*/  HMMA.16816.F32 R168, R196.reuse, R180, R168 ;  /* 0x000000b4c4a8723c */ /* 0x040ff000000018a8 */
[C---:B------:R-:W-:Y:S08]  /*13f10*/  HMMA.16816.F32 R176, R196.reuse, R182, R176 ;  /* 0x000000b6c4b0723c */ /* 0x040ff000000018b0 */
[C---:B------:R-:W-:Y:S08]  /*13f20*/  HMMA.16816.F32 R72, R196.reuse, R80, R56 ;  /* 0x00000050c448723c */ /* 0x040ff00000001838 */
[----:B------:R-:W-:Y:S01]  /*13f30*/  HMMA.16816.F32 R76, R196, R82, R76 ;  /* 0x00000052c44c723c */ /* 0x000fe2000000184c */
[----:B------:R-:W-:Y:S01]  /*13f40*/  MOV R59, R209 ;  /* 0x000000d1003b7202 */ /* 0x000fe20000000f00 */
[----:B------:R-:W-:Y:S01]  /*13f50*/  IMAD.MOV.U32 R58, RZ, RZ, R132 ;  /* 0x000000ffff3a7224 */ /* 0x000fe200078e0084 */
[----:B------:R-:W-:Y:S01]  /*13f60*/  MOV R57, R133 ;  /* 0x0000008500397202 */ /* 0x000fe20000000f00 */
[----:B------:R-:W-:Y:S01]  /*13f70*/  IMAD.MOV.U32 R209, RZ, RZ, R145 ;  /* 0x000000ffffd17224 */ /* 0x000fe200078e0091 */
[----:B------:R-:W-:Y:S01]  /*13f80*/  MOV R56, R135 ;  /* 0x0000008700387202 */ /* 0x000fe20000000f00 */
[----:B------:R-:W-:Y:S01]  /*13f90*/  IMAD.MOV.U32 R133, RZ, RZ, R6 ;  /* 0x000000ffff857224 */ /* 0x000fe200078e0006 */
[----:B------:R-:W-:Y:S01]  /*13fa0*/  MOV R132, R5 ;  /* 0x0000000500847202 */ /* 0x000fe20000000f00 */
[----:B------:R-:W-:Y:S01]  /*13fb0*/  HMMA.16816.F32 R180, R200, R182, R40 ;  /* 0x000000b6c8b4723c */ /* 0x000fe20000001828 */
[----:B------:R-:W-:Y:S01]  /*13fc0*/  IMAD.MOV.U32 R135, RZ, RZ, R112 ;  /* 0x000000ffff877224 */ /* 0x000fe200078e0070 */
[----:B------:R-:W3:Y:S06]  /*13fd0*/  LDSM.16.MT88.4 R144, [R233+0x3900] ;  /* 0x00390000e990783b */ /* 0x000eec0000004200 */
[----:B-1----:R-:W-:Y:S01]  /*13fe0*/  HMMA.16816.F32 R88, R196, R96, R88 ;  /* 0x00000060c458723c */ /* 0x002fe20000001858 */
[----:B------:R-:W-:Y:S01]  /*13ff0*/  MOV R40, R128 ;  /* 0x0000008000287202 */ /* 0x000fe20000000f00 */
[----:B------:R-:W-:Y:S01]  /*14000*/  IMAD.MOV.U32 R41, RZ, RZ, R129 ;  /* 0x000000ffff297224 */ /* 0x000fe200078e0081 */
[----:B------:R-:W-:Y:S01]  /*14010*/  MOV R42, R130 ;  /* 0x00000082002a7202 */ /* 0x000fe20000000f00 */
[----:B------:R-:W-:-:S04]  /*14020*/  IMAD.MOV.U32 R43, RZ, RZ, R131 ;  /* 0x000000ffff2b7224 */ /* 0x000fc800078e0083 */
[C---:B------:R-:W-:Y:S01]  /*14030*/  HMMA.16816.F32 R92, R196.reuse, R98, R92 ;  /* 0x00000062c45c723c */ /* 0x040fe2000000185c */
[----:B------:R-:W1:Y:S07]  /*14040*/  LDSM.16.MT88.4 R128, [R232+0x3900] ;  /* 0x00390000e880783b */ /* 0x000e6e0000004200 */
[C---:B------:R-:W-:Y:S08]  /*14050*/  HMMA.16816.F32 R148, R196.reuse, R156, R148 ;  /* 0x0000009cc494723c */ /* 0x040ff00000001894 */
[----:B------:R-:W-:Y:S01]  /*14060*/  HMMA.16816.F32 R152, R196, R158, R152 ;  /* 0x0000009ec498723c */ /* 0x000fe20000001898 */
[----:B------:R-:W-:Y:S01]  /*14070*/  MOV R30, R134 ;  /* 0x00000086001e7202 */ /* 0x000fe20000000f00 */
[----:B------:R2:W5:Y:S06]  /*14080*/  LDL.LU R236, [R1+0x3c] ;  /* 0x00003c0001ec7983 */ /* 0x00056c0000300800 */
[----:B------:R-:W-:Y:S01]  /*14090*/  HMMA.16816.F32 R80, R200, R82, R36 ;  /* 0x00000052c850723c */ /* 0x000fe20000001824 */
[----:B------:R-:W-:Y:S01]  /*140a0*/  FADD.FTZ R0, R0, R9 ;  /* 0x0000000900007221 */ /* 0x000fe20000010000 */
[----:B------:R2:W5:Y:S05]  /*140b0*/  LDL.LU R167, [R1+0x38] ;  /* 0x0000380001a77983 */ /* 0x00056a0000300800 */
[----:B------:R-:W-:Y:S01]  /*140c0*/  IMAD.MOV.U32 R39, RZ, RZ, R4 ;  /* 0x000000ffff277224 */ /* 0x000fe200078e0004 */
[----:B------:R-:W-:Y:S01]  /*140d0*/  MOV R38, R115 ;  /* 0x0000007300267202 */ /* 0x000fe20000000f00 */
[----:B------:R-:W4:Y:S04]  /*140e0*/  LDSM.16.MT88.4 R4, [R234+0x3900] ;  /* 0x00390000ea04783b */ /* 0x000f280000004200 */
[----:B------:R-:W2:Y:S01]  /*140f0*/  LDSM.16.MT88.4 R112, [R234+0x1900] ;  /* 0x00190000ea70783b */ /* 0x000ea20000004200 */
[----:B------:R-:W-:Y:S01]  /*14100*/  FADD.FTZ R3, R3, R38 ;  /* 0x0000002603037221 */ /* 0x000fe20000010000 */
[----:B---3--:R-:W-:Y:S01]  /*14110*/  HMMA.16816.F32 R136, R196, R144, R136 ;  /* 0x00000090c488723c */ /* 0x008fe20000001888 */
[----:B------:R-:W-:Y:S01]  /*14120*/  FADD.FTZ R9, R57, R0 ;  /* 0x0000000039097221 */ /* 0x000fe20000010000 */
[----:B------:R3:W5:Y:S01]  /*14130*/  LDL.LU R160, [R1+0x34] ;  /* 0x0000340001a07983 */ /* 0x0007620000300800 */
[----:B------:R-:W-:-:S02]  /*14140*/  FADD.FTZ R10, R10, R3 ;  /* 0x000000030a0a7221 */ /* 0x000fc40000010000 */
[----:B------:R-:W-:-:S03]  /*14150*/  FADD.FTZ R8, R39, R8 ;  /* 0x0000000827087221 */ /* 0x000fc60000010000 */
[----:B-1----:R-:W-:Y:S01]  /*14160*/  HMMA.16816.F32 R120, R196, R128, R120 ;  /* 0x00000080c478723c */ /* 0x002fe20000001878 */
[----:B------:R-:W-:Y:S02]  /*14170*/  FADD.FTZ R11, R56, R11 ;  /* 0x0000000b380b7221 */ /* 0x000fe40000010000 */
[----:B------:R-:W-:Y:S02]  /*14180*/  FADD.FTZ R0, R48, R10 ;  /* 0x0000000a30007221 */ /* 0x000fe40000010000 */
[----:B------:R-:W-:-:S03]  /*14190*/  FADD.FTZ R9, R49, R9 ;  /* 0x0000000931097221 */ /* 0x000fc60000010000 */
[----:B------:R-:W-:Y:S01]  /*141a0*/  HMMA.16816.F32 R124, R196, R130, R124 ;  /* 0x00000082c47c723c */ /* 0x000fe2000000187c */
[----:B------:R-:W-:-:S07]  /*141b0*/  FADD.FTZ R3, R59, R11 ;  /* 0x0000000b3b037221 */ /* 0x000fce0000010000 */
[C---:B------:R-:W-:Y:S08]  /*141c0*/  HMMA.16816.F32 R140, R196.reuse, R146, R140 ;  /* 0x00000092c48c723c */ /* 0x040ff0000000188c */
[C---:B----4-:R-:W-:Y:S08]  /*141d0*/  HMMA.16816.F32 R192, R196.reuse, R4, R192 ;  /* 0x00000004c4c0723c */ /* 0x050ff000000018c0 */
[C---:B--2---:R-:W-:Y:S08]  /*141e0*/  HMMA.16816.F32 R104, R196.reuse, R112, R104 ;  /* 0x00000070c468723c */ /* 0x044ff00000001868 */
[C---:B------:R-:W-:Y:S08]  /*141f0*/  HMMA.16816.F32 R108, R196.reuse, R114, R108 ;  /* 0x00000072c46c723c */ /* 0x040ff0000000186c */
[----:B------:R-:W-:Y:S08]  /*14200*/  HMMA.16816.F32 R196, R196, R6, R100 ;  /* 0x00000006c4c4723c */ /* 0x000ff00000001864 */
[C---:B------:R-:W-:Y:S07]  /*14210*/  HMMA.16816.F32 R100, R200.reuse, R112, R40 ;  /* 0x00000070c864723c */ /* 0x040fee0000001828 */
[----:B------:R-:W-:Y:S01]  /*14220*/  IMAD.MOV.U32 R40, RZ, RZ, R31 ;  /* 0x000000ffff287224 */ /* 0x000fe200078e001f */
[----:B------:R-:W-:Y:S01]  /*14230*/  HMMA.16816.F32 R188, R200, R4, R188 ;  /* 0x00000004c8bc723c */ /* 0x000fe200000018bc */
[----:B------:R-:W-:Y:S01]  /*14240*/  MOV R43, R132 ;  /* 0x00000084002b7202 */ /* 0x000fe20000000f00 */
[----:B------:R-:W-:-:S05]  /*14250*/  IMAD.MOV.U32 R42, RZ, RZ, R29 ;  /* 0x000000ffff2a7224 */ /* 0x000fca00078e001d */
[----:B------:R-:W-:Y:S02]  /*14260*/  FADD.FTZ R4, R58, R8 ;  /* 0x000000083a047221 */ /* 0x000fe40000010000 */
[----:B------:R-:W-:Y:S02]  /*14270*/  FADD.FTZ R5, R51, R0 ;  /* 0x0000000033057221 */ /* 0x000fe40000010000 */
[----:B------:R-:W-:Y:S01]  /*14280*/  FADD.FTZ R0, R40, R9 ;  /* 0x0000000928007221 */ /* 0x000fe20000010000 */
[----:B------:R-:W-:Y:S01]  /*14290*/  MOV R41, R28 ;  /* 0x0000001c00297202 */ /* 0x000fe20000000f00 */
[----:B------:R-:W-:Y:S01]  /*142a0*/  FADD.FTZ R8, R252, R4 ;  /* 0x00000004fc087221 */ /* 0x000fe20000010000 */
[----:B------:R-:W-:Y:S01]  /*142b0*/  MOV R28, R118 ;  /* 0x00000076001c7202 */ /* 0x000fe20000000f00 */
[----:B------:R-:W-:Y:S02]  /*142c0*/  FADD.FTZ R4, R50, R3 ;  /* 0x0000000332047221 */ /* 0x000fe40000010000 */
[----:B------:R-:W-:-:S02]  /*142d0*/  FADD.FTZ R0, R43, R0 ;  /* 0x000000002b007221 */ /* 0x000fc40000010000 */
[----:B------:R-:W-:Y:S02]  /*142e0*/  FADD.FTZ R3, R210, R8 ;  /* 0x00000008d2037221 */ /* 0x000fe40000010000 */
[----:B------:R-:W-:Y:S02]  /*142f0*/  IMAD.MOV.U32 R31, RZ, RZ, R135 ;  /* 0x000000ffff1f7224 */ /* 0x000fe400078e0087 */
[----:B------:R-:W-:Y:S02]  /*14300*/  FADD.FTZ R5, R42, R5 ;  /* 0x000000052a057221 */ /* 0x000fe40000010000 */
[----:B------:R-:W-:Y:S02]  /*14310*/  FADD.FTZ R4, R41, R4 ;  /* 0x0000000429047221 */ /* 0x000fe40000010000 */
        /* <DEDUP_REMOVED lines=33> */
[----:B------:R-:W-:Y:S01]  /*14530*/  FADD.FTZ R0, R26, R0 ;  /* 0x000000001a007221 */ /* 0x000fe20000010000 */
[----:B------:R-:W-:Y:S01]  /*14540*/  HMMA.16816.F32 R84, R200, R96, R84 ;  /* 0x00000060c854723c */ /* 0x000fe20000001854 */
[----:B------:R-:W-:Y:S02]  /*14550*/  FADD.FTZ R3, R23, R3 ;  /* 0x0000000317037221 */ /* 0x000fe40000010000 */
[----:B------:R-:W-:Y:S02]  /*14560*/  FADD.FTZ R5, R12, R5 ;  /* 0x000000050c057221 */ /* 0x000fe40000010000 */
[----:B------:R-:W-:-:S03]  /*14570*/  FADD.FTZ R4, R19, R4 ;  /* 0x0000000413047221 */ /* 0x000fc60000010000 */
[C---:B------:R-:W-:Y:S01]  /*14580*/  HMMA.16816.F32 R116, R200.reuse, R128, R224 ;  /* 0x00000080c874723c */ /* 0x040fe200000018e0 */
[----:B------:R1:W-:Y:S07]  /*14590*/  STL [R1+0x28], R0 ;  /* 0x0000280001007387 */ /* 0x0003ee0000100800 */
        /* <DEDUP_REMOVED lines=14> */
[----:B------:R-:W-:Y:S11]  /*14680*/  PLOP3.LUT P0, PT, PT, PT, UP0, 0x40, 0x0 ;  /* 0x000000000000781c */ /* 0x000ff60003f0e808 */
[----:B------:R-:W-:Y:S02]  /*14690*/  @!UPT UIADD3 URZ, URZ, URZ, URZ ;  /* 0x0000003f3f3ff290 */ /* 0x000fe4000fffe03f */
[----:B------:R-:W-:Y:S05]  /*146a0*/  @P0 BRA `(.L_x_905) ;  /* 0x00003eb000000947 */ /* 0x000fea0003800000 */
[----:B------:R-:W2:Y:S04]  /*146b0*/  LDL.LU R29, [R1+0x18] ;  /* 0x00001800011d7983 */ /* 0x000ea80000300800 */
[----:B------:R-:W4:Y:S04]  /*146c0*/  LDL R209, [R1+0xc] ;  /* 0x00000c0001d17983 */ /* 0x000f280000100800 */
[----:B---3--:R-:W3:Y:S01]  /*146d0*/  LDL.LU R28, [R1+0x30] ;  /* 0x00003000011c7983 */ /* 0x008ee20000300800 */
[----:B-----5:R-:W-:Y:S01]  /*146e0*/  SHF.R.S32.HI R31, RZ, 0x1f, R160 ;  /* 0x0000001fff1f7819 */ /* 0x020fe200000114a0 */
[C---:B------:R-:W-:Y:S01]  /*146f0*/  IMAD.SHL.U32 R3, R160.reuse, 0x2, RZ ;  /* 0x00000002a0037824 */ /* 0x040fe200078e00ff */
[----:B------:R-:W-:Y:S01]  /*14700*/  ULDC UR6, c[0x0][0x210] ;  /* 0x0000840000067ab9 */ /* 0x000fe20000000800 */
[----:B------:R-:W-:Y:S01]  /*14710*/  IMAD.MOV.U32 R166, RZ, RZ, R2 ;  /* 0x000000ffffa67224 */ /* 0x000fe200078e0002 */
[----:B------:R-:W-:Y:S01]  /*14720*/  SHF.L.U64.HI R0, R160, 0x1, R31 ;  /* 0x00000001a0007819 */ /* 0x000fe2000001021f */
[----:B------:R-:W-:Y:S01]  /*14730*/  ULDC UR4, c[0x0][0x1e8] ;  /* 0x00007a0000047ab9 */ /* 0x000fe20000000800 */
[----:B------:R-:W-:Y:S01]  /*14740*/  MOV R160, R163 ;  /* 0x000000a300a07202 */ /* 0x000fe20000000f00 */
[----:B------:R-:W-:-:S02]  /*14750*/  ULEA.HI.SX32 UR8, UR8, 0xfffffffe, 0x1a ;  /* 0xfffffffe08087891 */ /* 0x000fc4000f8fd23f */
[----:B------:R-:W-:Y:S01]  /*14760*/  STL [R1+0x8], R0 ;  /* 0x0000080001007387 */ /* 0x000fe20000100800 */
[----:B------:R-:W-:Y:S02]  /*14770*/  UIMAD UR6, UR16, UR6, URZ ;  /* 0x00000006100672a4 */ /* 0x000fe4000f8e023f */
[----:B------:R-:W-:Y:S01]  /*14780*/  UIMAD UR4, UR16, UR4, URZ ;  /* 0x00000004100472a4 */ /* 0x000fe2000f8e023f */
[----:B------:R1:W-:Y:S01]  /*14790*/  STL [R1+0x4], R3 ;  /* 0x0000040301007387 */ /* 0x0003e20000100800 */
[----:B------:R-:W-:Y:S02]  /*147a0*/  ULDC.64 UR20, c[0x0][0x118] ;  /* 0x0000460000147ab9 */ /* 0x000fe40000000a00 */
[----:B------:R-:W-:Y:S01]  /*147b0*/  ULDC.64 UR14, c[0x0][0x118] ;  /* 0x00004600000e7ab9 */ /* 0x000fe20000000a00 */
[----:B-1----:R-:W-:Y:S02]  /*147c0*/  IMAD.MOV.U32 R3, RZ, RZ, R164 ;  /* 0x000000ffff037224 */ /* 0x002fe400078e00a4 */
[----:B--2---:R-:W-:Y:S01]  /*147d0*/  IMAD.SHL.U32 R252, R29, 0x2, RZ ;  /* 0x000000021dfc7824 */ /* 0x004fe200078e00ff */
[----:B----4-:R-:W-:-:S02]  /*147e0*/  IADD3 R251, R209, 0x100, RZ ;  /* 0x00000100d1fb7810 */ /* 0x010fc40007ffe0ff */
[----:B---3--:R-:W-:-:S05]  /*147f0*/  SHF.L.U64.HI R0, R29, 0x1, R28 ;  /* 0x000000011d007819 */ /* 0x008fca000001021c */
[----:B------:R1:W-:Y:S02]  /*14800*/  STL [R1], R0 ;  /* 0x0000000001007387 */ /* 0x0003e40000100800 */
[----:B-1----:R-:W-:Y:S01]  /*14810*/  MOV R0, R165 ;  /* 0x000000a500007202 */ /* 0x002fe20000000f00 */
[----:B------:R-:W-:Y:S05]  /*14820*/  BRA `(.L_x_906) ;  /* 0x0000045000007947 */ /* 0x000fea0003800000 */
.L_x_908:
[----:B------:R-:W2:Y:S01]  /*14830*/  LDL R162, [R1+0x2c] ;  /* 0x00002c0001a27983 */ /* 0x000ea20000100800 */
[----:B------:R-:W-:Y:S01]  /*14840*/  IMAD.MOV.U32 R161, RZ, RZ, c[0x0][0x2b8] ;  /* 0x0000ae00ffa17624 */ /* 0x000fe200078e00ff */
[----:B------:R-:W-:Y:S01]  /*14850*/  ULEA UR7, UR8, UR19, 0x6 ;  /* 0x0000001308077291 */ /* 0x000fe2000f8e303f */
[----:B------:R-:W-:Y:S01]  /*14860*/  IMAD.MOV.U32 R165, RZ, RZ, RZ ;  /* 0x000000ffffa57224 */ /* 0x000fe200078e00ff */
[----:B------:R-:W3:Y:S02]  /*14870*/  LDL R231, [R1+0x4] ;  /* 0x0000040001e77983 */ /* 0x000ee40000100800 */
[----:B------:R-:W-:Y:S02]  /*14880*/  ISETP.NE.AND P3, PT, R161, 0x1, PT ;  /* 0x00000001a100780c */ /* 0x000fe40003f65270 */
[----:B------:R-:W4:Y:S01]  /*14890*/  LDL R228, [R1+0x8] ;  /* 0x0000080001e47983 */ /* 0x000f220000100800 */
[----:B------:R-:W-:Y:S03]  /*148a0*/  IMAD.U32 R161, RZ, RZ, UR7 ;  /* 0x00000007ffa17e24 */ /* 0x000fe6000f8e00ff */
[----:B------:R-:W5:Y:S04]  /*148b0*/  LDL R229, [R1] ;  /* 0x0000000001e57983 */ /* 0x000f680000100800 */
[----:B------:R-:W3:Y:S01]  /*148c0*/  LDL R211, [R1+0xc] ;  /* 0x00000c0001d37983 */ /* 0x000ee20000100800 */
[----:B--2---:R-:W-:Y:S05]  /*148d0*/  IADD3 R161, R161, -0x40, R162 ;  /* 0xffffffc0a1a17810 */ /* 0x004fea0007ffe0a2 */
[----:B------:R-:W-:Y:S04]  /*148e0*/  @P3 IMAD.HI.U32 R162, R161, c[0x0][0x2bc], RZ ;  /* 0x0000af00a1a23a27 */ /* 0x000fe800078e00ff */
[--C-:B------:R-:W-:Y:S01]  /*148f0*/  IMAD.MOV.U32 R2, RZ, RZ, R161.reuse ;  /* 0x000000ffff027224 */ /* 0x100fe200078e00a1 */
[----:B------:R-:W-:Y:S04]  /*14900*/  @P3 SHF.R.U32.HI R2, RZ, c[0x0][0x2c0], R162 ;  /* 0x0000b000ff023a19 */ /* 0x000fe800000116a2 */
[C---:B------:R-:W-:Y:S04]  /*14910*/  @!P6 IADD3 R163, P0, R2.reuse, UR12, RZ ;  /* 0x0000000c02a3ec10 */ /* 0x040fe8000ff1e0ff */
[----:B------:R-:W-:Y:S01]  /*14920*/  @!P6 LEA.HI.X.SX32 R164, R2, UR10, 0x1, P0 ;  /* 0x0000000a02a4ec11 */ /* 0x000fe200080f0eff */
[----:B------:R-:W-:Y:S01]  /*14930*/  IMAD.MOV R2, RZ, RZ, -R2 ;  /* 0x000000ffff027224 */ /* 0x000fe200078e0a02 */
[C---:B------:R-:W-:Y:S03]  /*14940*/  @!P6 LEA R162, P0, R163.reuse, c[0x0][0x2a0], 0x2 ;  /* 0x0000a800a3a2ea11 */ /* 0x040fe600078010ff */
[----:B------:R-:W-:Y:S01]  /*14950*/  IMAD R204, R2, c[0x0][0x2b8], R161 ;  /* 0x0000ae0002cc7a24 */ /* 0x000fe200078e02a1 */
[----:B------:R-:W-:Y:S04]  /*14960*/  @!P6 LEA.HI.X R163, R163, c[0x0][0x2a4], R164, 0x2, P0 ;  /* 0x0000a900a3a3ea11 */ /* 0x000fe800000f14a4 */
[----:B------:R-:W-:Y:S01]  /*14970*/  STL [R1+0x14], R204 ;  /* 0x000014cc01007387 */ /* 0x000fe20000100800 */
[----:B------:R-:W-:Y:S03]  /*14980*/  SHF.R.S32.HI R2, RZ, 0x1f, R204 ;  /* 0x0000001fff027819 */ /* 0x000fe600000114cc */
[----:B------:R1:W2:Y:S02]  /*14990*/  @!P6 LDG.E R165, [R162.64] ;  /* 0x0000000ea2a5e981 */ /* 0x0002a4000c1e1900 */
[----:B------:R-:W-:Y:S04]  /*149a0*/  IMAD R2, R2, c[0x0][0x1e0], RZ ;  /* 0x0000780002027a24 */ /* 0x000fe800078e02ff */
[C---:B------:R-:W-:Y:S02]  /*149b0*/  IMAD R2, R204.reuse, c[0x0][0x1e4], R2 ;  /* 0x00007900cc027a24 */ /* 0x040fe400078e0202 */
[----:B-1----:R-:W-:Y:S04]  /*149c0*/  IMAD.WIDE.U32 R162, R204, c[0x0][0x1e0], RZ ;  /* 0x00007800cca27a25 */ /* 0x002fe800078e00ff */
        /* <DEDUP_REMOVED lines=10> */
[----:B------:R-:W3:Y:S04]  /*14a70*/  SHFL.IDX PT, R164, R161, RZ, 0x181f ;  /* 0x00181fffa1a47589 */ /* 0x000ee800000e0000 */
[----:B------:R-:W4:Y:S04]  /*14a80*/  SHFL.IDX PT, R163, R2, RZ, 0x181f ;  /* 0x00181fff02a37589 */ /* 0x000f2800000e0000 */
[----:B------:R-:W1:Y:S04]  /*14a90*/  SHFL.IDX PT, R208, R161, 0x1, 0x181f ;  /* 0x00381f00a1d07f89 */ /* 0x000e6800000e0000 */
[----:B------:R-:W2:Y:S04]  /*14aa0*/  SHFL.IDX PT, R209, R2, 0x1, 0x181f ;  /* 0x00381f0002d17f89 */ /* 0x000ea800000e0000 */
[----:B------:R-:W2:Y:S04]  /*14ab0*/  SHFL.IDX PT, R207, R161, 0x2, 0x181f ;  /* 0x00581f00a1cf7f89 */ /* 0x000ea800000e0000 */
[----:B------:R-:W2:Y:S04]  /*14ac0*/  SHFL.IDX PT, R210, R2, 0x2, 0x181f ;  /* 0x00581f0002d27f89 */ /* 0x000ea800000e0000 */
[----:B------:R-:W2:Y:S01]  /*14ad0*/  SHFL.IDX PT, R161, R161, 0x3, 0x181f ;  /* 0x00781f00a1a17f89 */ /* 0x000ea200000e0000 */
[C---:B---3--:R-:W-:Y:S02]  /*14ae0*/  IADD3 R204, P2, R164.reuse, R231, RZ ;  /* 0x000000e7a4cc7210 */ /* 0x048fe40007f5e0ff */
[-C--:B------:R-:W-:Y:S01]  /*14af0*/  IADD3 R164, P1, R164, R252.reuse, RZ ;  /* 0x000000fca4a47210 */ /* 0x080fe20007f3e0ff */
[----:B------:R-:W3:Y:S02]  /*14b00*/  SHFL.IDX PT, R2, R2, 0x3, 0x181f ;  /* 0x00781f0002027f89 */ /* 0x000ee400000e0000 */
[C-C-:B----4-:R-:W-:Y:S01]  /*14b10*/  IMAD.X R205, R163.reuse, 0x1, R228.reuse, P2 ;  /* 0x00000001a3cd7824 */ /* 0x150fe200010e06e4 */
[----:B-----5:R-:W-:Y:S02]  /*14b20*/  IADD3.X R165, R163, R229, RZ, P1, !PT ;  /* 0x000000e5a3a57210 */ /* 0x020fe40000ffe4ff */
[CC--:B-1----:R-:W-:Y:S02]  /*14b30*/  IADD3 R162, P0, R208.reuse, R231.reuse, RZ ;  /* 0x000000e7d0a27210 */ /* 0x0c2fe40007f1e0ff */
[----:B------:R1:W-:Y:S03]  /*14b40*/  LDGSTS.E.BYPASS.LTC128B.128 [R211+0x4100], [R204.64], !P5 ;  /* 0x04100000ccd37fae */ /* 0x0003e6000e901d4e */
[--C-:B--2---:R-:W-:Y:S01]  /*14b50*/  IMAD.X R163, R209, 0x1, R228.reuse, P0 ;  /* 0x00000001d1a37824 */ /* 0x104fe200000e06e4 */
[----:B------:R2:W-:Y:S01]  /*14b60*/  LDGSTS.E.BYPASS.LTC128B.128 [R211+0x6100], [R164.64], !P4 ;  /* 0x06100000a4d37fae */ /* 0x0005e2000e101d4e */
[-C--:B------:R-:W-:Y:S02]  /*14b70*/  IADD3 R208, P0, R208, R252.reuse, RZ ;  /* 0x000000fcd0d07210 */ /* 0x080fe40007f1e0ff */
[-C--:B------:R-:W-:Y:S01]  /*14b80*/  IADD3 R206, P3, R207, R231.reuse, RZ ;  /* 0x000000e7cfce7210 */ /* 0x080fe20007f7e0ff */
[----:B------:R4:W-:Y:S02]  /*14b90*/  LDGSTS.E.BYPASS.LTC128B.128 [R211+0x4900], [R162.64], !P5 ;  /* 0x04900000a2d37fae */ /* 0x0009e4000e901d4e */
[--C-:B------:R-:W-:Y:S05]  /*14ba0*/  IMAD.X R209, R209, 0x1, R229.reuse, P0 ;  /* 0x00000001d1d17824 */ /* 0x100fea00000e06e5 */
[----:B------:R3:W-:Y:S01]  /*14bb0*/  LDGSTS.E.BYPASS.LTC128B.128 [R211+0x6900], [R208.64], !P4 ;  /* 0x06900000d0d37fae */ /* 0x0007e2000e101d4e */
[-C--:B-1----:R-:W-:Y:S01]  /*14bc0*/  IADD3 R204, P2, R207, R252.reuse, RZ ;  /* 0x000000fccfcc7210 */ /* 0x082fe20007f5e0ff */
[C-C-:B------:R-:W-:Y:S01]  /*14bd0*/  IMAD.X R207, R210.reuse, 0x1, R228.reuse, P3 ;  /* 0x00000001d2cf7824 */ /* 0x140fe200018e06e4 */
[C---:B--2---:R-:W-:Y:S04]  /*14be0*/  IADD3 R164, P1, R161.reuse, R231, RZ ;  /* 0x000000e7a1a47210 */ /* 0x044fe80007f3e0ff */
[----:B------:R1:W-:Y:S01]  /*14bf0*/  LDGSTS.E.BYPASS.LTC128B.128 [R211+0x5100], [R206.64], !P5 ;  /* 0x05100000ced37fae */ /* 0x0003e2000e901d4e */
[----:B------:R-:W-:Y:S02]  /*14c00*/  IADD3.X R205, R210, R229, RZ, P2, !PT ;  /* 0x000000e5d2cd7210 */ /* 0x000fe400017fe4ff */
[----:B----4-:R-:W-:Y:S01]  /*14c10*/  IADD3 R162, P0, R161, R252, RZ ;  /* 0x000000fca1a27210 */ /* 0x010fe20007f1e0ff */
[C---:B---3--:R-:W-:Y:S02]  /*14c20*/  IMAD.X R165, R2.reuse, 0x1, R228, P1 ;  /* 0x0000000102a57824 */ /* 0x048fe400008e06e4 */
[----:B------:R1:W-:Y:S02]  /*14c30*/  LDGSTS.E.BYPASS.LTC128B.128 [R211+0x7100], [R204.64], !P4 ;  /* 0x07100000ccd37fae */ /* 0x0003e4000e101d4e */
[----:B------:R-:W-:Y:S02]  /*14c40*/  IMAD.X R163, R2, 0x1, R229, P0 ;  /* 0x0000000102a37824 */ /* 0x000fe400000e06e5 */
[----:B------:R1:W-:Y:S04]  /*14c50*/  LDGSTS.E.BYPASS.LTC128B.128 [R211+0x5900], [R164.64], !P5 ;  /* 0x05900000a4d37fae */ /* 0x0003e8000e901d4e */
[----:B------:R1:W-:Y:S01]  /*14c60*/  LDGSTS.E.BYPASS.LTC128B.128 [R211+0x7900], [R162.64], !P4 ;  /* 0x07900000a2d37fae */ /* 0x0003e2000e101d4e */
[----:B------:R-:W-:-:S05]  /*14c70*/  BRA `(.L_x_907) ;  /* 0x00000ea000007947 */ /* 0x000fca0003800000 */
.L_x_906:
[----:B------:R-:W2:Y:S01]  /*14c80*/  LDL R4, [R1+0x14] ;  /* 0x0000140001047983 */ /* 0x000ea20000100800 */
[----:B------:R-:W-:Y:S04]  /*14c90*/  DEPBAR.LE SB0, 0x0 ;  /* 0x000080000000791a */ /* 0x000fe80000000000 */
[----:B------:R-:W-:Y:S01]  /*14ca0*/  UISETP.GE.AND UP0, UPT, UR8, 0x1, UPT ;  /* 0x000000010800788c */ /* 0x000fe2000bf06270 */
[----:B------:R-:W3:Y:S06]  /*14cb0*/  LDL R10, [R1+0x10] ;  /* 0x00001000010a7983 */ /* 0x000eec0000100800 */
[----:B------:R-:W4:Y:S06]  /*14cc0*/  LDL R57, [R1+0x4] ;  /* 0x0000040001397983 */ /* 0x000f2c0000100800 */
[----:B------:R-:W5:Y:S06]  /*14cd0*/  LDL R56, [R1+0x8] ;  /* 0x0000080001387983 */ /* 0x000f6c0000100800 */
[----:B------:R-:W4:Y:S06]  /*14ce0*/  LDL R55, [R1] ;  /* 0x0000000001377983 */ /* 0x000f2c0000100800 */
[----:B------:R-:W-:Y:S06]  /*14cf0*/  BAR.SYNC.DEFER_BLOCKING 0x0 ;  /* 0x0000000000007b1d */ /* 0x000fec0000010000 */
[----:B------:R-:W-:Y:S06]  /*14d00*/  LDSM.16.M88.4 R64, [R238+0x8100] ;  /* 0x00810000ee40783b */ /* 0x000fec0000000200 */
[----:B------:R-:W1:Y:S06]  /*14d10*/  LDSM.16.M88.4 R16, [R167+0x4100] ;  /* 0x00410000a710783b */ /* 0x000e6c0000000200 */
[----:B------:R-:W1:Y:S06]  /*14d20*/  LDSM.16.M88.4 R60, [R238+0xa100] ;  /* 0x00a10000ee3c783b */ /* 0x000e6c0000000200 */
[----:B------:R-:W1:Y:S06]  /*14d30*/  LDSM.16.M88.4 R32, [R167+0x4900] ;  /* 0x00490000a720783b */ /* 0x000e6c0000000200 */
        /* <DEDUP_REMOVED lines=8> */
[----:B--2---:R-:W-:Y:S01]  /*14dc0*/  SHF.R.S32.HI R2, RZ, 0x1f, R4 ;  /* 0x0000001fff027819 */ /* 0x004fe20000011404 */
[----:B------:R-:W-:Y:S04]  /*14dd0*/  IMAD.WIDE.U32 R8, R4, c[0x0][0x208], RZ ;  /* 0x0000820004087a25 */ /* 0x000fe800078e00ff */
[----:B------:R-:W-:Y:S04]  /*14de0*/  IMAD R2, R2, c[0x0][0x208], RZ ;  /* 0x0000820002027a24 */ /* 0x000fe800078e02ff */
[----:B------:R-:W-:Y:S02]  /*14df0*/  IMAD R2, R4, c[0x0][0x20c], R2 ;  /* 0x0000830004027a24 */ /* 0x000fe400078e0202 */
[-C--:B-1----:R-:W-:Y:S03]  /*14e00*/  HMMA.16816.F32 R4, R64, R16.reuse, RZ ;  /* 0x000000104004723c */ /* 0x082fe600000018ff */
[----:B------:R-:W-:Y:S01]  /*14e10*/  IMAD.IADD R9, R9, 0x1, R2 ;  /* 0x0000000109097824 */ /* 0x000fe200078e0202 */
[----:B---3--:R-:W-:Y:S03]  /*14e20*/  SHF.R.S32.HI R2, RZ, 0x1f, R10 ;  /* 0x0000001fff027819 */ /* 0x008fe6000001140a */
[----:B------:R-:W-:Y:S05]  /*14e30*/  IMAD.WIDE.U32 R12, R10, c[0x0][0x218], R8 ;  /* 0x000086000a0c7a25 */ /* 0x000fea00078e0008 */
[----:B------:R-:W-:Y:S04]  /*14e40*/  IMAD R2, R2, c[0x0][0x218], RZ ;  /* 0x0000860002027a24 */ /* 0x000fe800078e02ff */
[----:B------:R-:W-:Y:S01]  /*14e50*/  IMAD R14, R10, c[0x0][0x21c], R2 ;  /* 0x000087000a0e7a24 */ /* 0x000fe200078e0202 */
[----:B------:R-:W-:Y:S01]  /*14e60*/  IADD3 R2, P0, R12, UR6, RZ ;  /* 0x000000060c027c10 */ /* 0x000fe2000ff1e0ff */
[C---:B------:R-:W-:Y:S07]  /*14e70*/  HMMA.16816.F32 R8, R60.reuse, R16, RZ ;  /* 0x000000103c08723c */ /* 0x040fee00000018ff */
[----:B------:R-:W-:Y:S02]  /*14e80*/  IADD3.X R16, R13, UR5, R14, P0, !PT ;  /* 0x000000050d107c10 */ /* 0x000fe400087fe40e */
[-C--:B------:R-:W-:Y:S03]  /*14e90*/  HMMA.16816.F32 R12, R60, R18.reuse, RZ ;  /* 0x000000123c0c723c */ /* 0x080fe600000018ff */
[C---:B------:R-:W-:Y:S04]  /*14ea0*/  LEA R36, P0, R2.reuse, c[0x0][0x1f8], 0x1 ;  /* 0x00007e0002247a11 */ /* 0x040fe800078008ff */
[----:B------:R-:W-:Y:S01]  /*14eb0*/  LEA.HI.X R2, R2, c[0x0][0x1fc], R16, 0x1, P0 ;  /* 0x00007f0002027a11 */ /* 0x000fe200000f0c10 */
[----:B------:R-:W4:Y:S01]  /*14ec0*/  SHFL.IDX PT, R42, R36, RZ, 0x181f ;  /* 0x00181fff242a7589 */ /* 0x000f2200000e0000 */
[C---:B------:R-:W-:Y:S05]  /*14ed0*/  HMMA.16816.F32 R16, R64.reuse, R18, RZ ;  /* 0x000000124010723c */ /* 0x040fea00000018ff */
[----:B------:R-:W5:Y:S03]  /*14ee0*/  SHFL.IDX PT, R37, R2, RZ, 0x181f ;  /* 0x00181fff02257589 */ /* 0x000f6600000e0000 */
[-C--:B------:R-:W-:Y:S03]  /*14ef0*/  HMMA.16816.F32 R20, R64, R32.reuse, RZ ;  /* 0x000000204014723c */ /* 0x080fe600000018ff */
[----:B------:R-:W1:Y:S05]  /*14f00*/  SHFL.IDX PT, R46, R36, 0x1, 0x181f ;  /* 0x00381f00242e7f89 */ /* 0x000e6a00000e0000 */
[C---:B------:R-:W-:Y:S01]  /*14f10*/  HMMA.16816.F32 R24, R60.reuse, R32, RZ ;  /* 0x000000203c18723c */ /* 0x040fe200000018ff */
[----:B------:R-:W2:Y:S03]  /*14f20*/  SHFL.IDX PT, R45, R2, 0x1, 0x181f ;  /* 0x00381f00022d7f89 */ /* 0x000ea600000e0000 */
[CC--:B----4-:R-:W-:Y:S04]  /*14f30*/  IADD3 R38, P1, R42.reuse, R57.reuse, RZ ;  /* 0x000000392a267210 */ /* 0x0d0fe80007f3e0ff */
[-C--:B------:R-:W-:Y:S01]  /*14f40*/  HMMA.16816.F32 R28, R60, R34.reuse, RZ ;  /* 0x000000223c1c723c */ /* 0x080fe200000018ff */
[----:B------:R-:W3:Y:S03]  /*14f50*/  SHFL.IDX PT, R52, R36, 0x2, 0x181f ;  /* 0x00581f0024347f89 */ /* 0x000ee600000e0000 */
[-C--:B------:R-:W-:Y:S01]  /*14f60*/  IADD3 R42, P0, R42, R252.reuse, RZ ;  /* 0x000000fc2a2a7210 */ /* 0x080fe20007f1e0ff */
[C-C-:B-----5:R-:W-:Y:S02]  /*14f70*/  IMAD.X R39, R37.reuse, 0x1, R56.reuse, P1 ;  /* 0x0000000125277824 */ /* 0x160fe400008e0638 */
[----:B------:R-:W4:Y:S01]  /*14f80*/  SHFL.IDX PT, R53, R2, 0x2, 0x181f ;  /* 0x00581f0002357f89 */ /* 0x000f2200000e0000 */
[C---:B------:R-:W-:Y:S04]  /*14f90*/  HMMA.16816.F32 R32, R64.reuse, R34, RZ ;  /* 0x000000224020723c */ /* 0x040fe800000018ff */
[--C-:B------:R-:W-:Y:S01]  /*14fa0*/  IMAD.X R43, R37, 0x1, R55.reuse, P0 ;  /* 0x00000001252b7824 */ /* 0x100fe200000e0637 */
[----:B------:R5:W-:Y:S01]  /*14fb0*/  LDGSTS.E.BYPASS.LTC128B.128 [R251], [R38.64], !P5 ;  /* 0x0000000026fb7fae */ /* 0x000be2000e901d54 */
[CC--:B-1----:R-:W-:Y:S02]  /*14fc0*/  IADD3 R40, P0, R46.reuse, R57.reuse, RZ ;  /* 0x000000392e287210 */ /* 0x0c2fe40007f1e0ff */
[-C--:B------:R-:W-:Y:S03]  /*14fd0*/  IADD3 R46, P2, R46, R252.reuse, RZ ;  /* 0x000000fc2e2e7210 */ /* 0x080fe60007f5e0ff */
[----:B------:R1:W-:Y:S01]  /*14fe0*/  LDGSTS.E.BYPASS.LTC128B.128 [R251+0x2000], [R42.64], !P4 ;  /* 0x020000002afb7fae */ /* 0x0003e2000e101d54 */
[C-C-:B--2---:R-:W-:Y:S02]  /*14ff0*/  IMAD.X R41, R45.reuse, 0x1, R56.reuse, P0 ;  /* 0x000000012d297824 */ /* 0x144fe400000e0638 */
[--C-:B------:R-:W-:Y:S03]  /*15000*/  IMAD.X R47, R45, 0x1, R55.reuse, P2 ;  /* 0x000000012d2f7824 */ /* 0x100fe600010e0637 */
[----:B------:R5:W2:Y:S01]  /*15010*/  SHFL.IDX PT, R54, R36, 0x3, 0x181f ;  /* 0x00781f0024367f89 */ /* 0x000aa200000e0000 */
[CC--:B---3--:R-:W-:Y:S02]  /*15020*/  IADD3 R44, P1, R52.reuse, R57.reuse, RZ ;  /* 0x00000039342c7210 */ /* 0x0c8fe40007f3e0ff */
[-C--:B------:R-:W-:Y:S03]  /*15030*/  IADD3 R52, P0, R52, R252.reuse, RZ ;  /* 0x000000fc34347210 */ /* 0x080fe60007f1e0ff */
[----:B------:R1:W-:Y:S01]  /*15040*/  LDGSTS.E.BYPASS.LTC128B.128 [R251+0x800], [R40.64], !P5 ;  /* 0x0080000028fb7fae */ /* 0x0003e2000e901d54 */
[C-C-:B----4-:R-:W-:Y:S02]  /*15050*/  IMAD.X R45, R53.reuse, 0x1, R56.reuse, P1 ;  /* 0x00000001352d7824 */ /* 0x150fe400008e0638 */
[--C-:B------:R-:W-:Y:S03]  /*15060*/  IMAD.X R53, R53, 0x1, R55.reuse, P0 ;  /* 0x0000000135357824 */ /* 0x100fe600000e0637 */
[----:B------:R3:W-:Y:S06]  /*15070*/  LDGSTS.E.BYPASS.LTC128B.128 [R251+0x2800], [R46.64], !P4 ;  /* 0x028000002efb7fae */ /* 0x0007ec000e101d54 */
[----:B------:R3:W-:Y:S01]  /*15080*/  LDGSTS.E.BYPASS.LTC128B.128 [R251+0x1000], [R44.64], !P5 ;  /* 0x010000002cfb7fae */ /* 0x0007e2000e901d54 */
[-C--:B-----5:R-:W-:Y:S05]  /*15090*/  HMMA.16816.F32 R36, R64, R48.reuse, RZ ;  /* 0x000000304024723c */ /* 0x0a0fea00000018ff */
[----:B------:R4:W-:Y:S06]  /*150a0*/  LDGSTS.E.BYPASS.LTC128B.128 [R251+0x3000], [R52.64], !P4 ;  /* 0x0300000034fb7fae */ /* 0x0009ec000e101d54 */
[----:B------:R-:W5:Y:S01]  /*150b0*/  SHFL.IDX PT, R2, R2, 0x3, 0x181f ;  /* 0x00781f0002027f89 */ /* 0x000f6200000e0000 */
[C---:B-1----:R-:W-:Y:S07]  /*150c0*/  HMMA.16816.F32 R40, R60.reuse, R48, RZ ;  /* 0x000000303c28723c */ /* 0x042fee00000018ff */
[----:B--2---:R-:W-:Y:S01]  /*150d0*/  IADD3 R48, P0, R54, R57, RZ ;  /* 0x0000003936307210 */ /* 0x004fe20007f1e0ff */
[-C--:B---3--:R-:W-:Y:S04]  /*150e0*/  HMMA.16816.F32 R44, R60, R50.reuse, RZ ;  /* 0x000000323c2c723c */ /* 0x088fe800000018ff */
[----:B-----5:R-:W-:Y:S01]  /*150f0*/  IMAD.X R49, R2, 0x1, R56, P0 ;  /* 0x0000000102317824 */ /* 0x020fe200000e0638 */
[----:B----4-:R-:W-:Y:S04]  /*15100*/  IADD3 R52, P0, R54, R252, RZ ;  /* 0x000000fc36347210 */ /* 0x010fe80007f1e0ff */
[----:B------:R1:W-:Y:S03]  /*15110*/  LDGSTS.E.BYPASS.LTC128B.128 [R251+0x1800], [R48.64], !P5 ;  /* 0x0180000030fb7fae */ /* 0x0003e6000e901d54 */
[----:B------:R-:W-:Y:S01]  /*15120*/  IMAD.X R53, R2, 0x1, R55, P0 ;  /* 0x0000000102357824 */ /* 0x000fe200000e0637 */
[----:B------:R-:W-:Y:S04]  /*15130*/  PLOP3.LUT P0, PT, PT, PT, UP0, 0x80, 0x0 ;  /* 0x000000000000781c */ /* 0x000fe80003f0f008 */
[----:B------:R2:W-:Y:S06]  /*15140*/  LDGSTS.E.BYPASS.LTC128B.128 [R251+0x3800], [R52.64], !P4 ;  /* 0x0380000034fb7fae */ /* 0x0005ec000e101d54 */
[----:B------:R-:W0:Y:S01]  /*15150*/  LDGDEPBAR ;  /* 0x00000000000079af */ /* 0x000e220000000000 */
[C---:B-1----:R-:W-:Y:S08]  /*15160*/  HMMA.16816.F32 R48, R64.reuse, R50, RZ ;  /* 0x000000324030723c */ /* 0x042ff000000018ff */
        /* <DEDUP_REMOVED lines=155> */
.L_x_907:
[----:B------:R-:W-:Y:S01]  /*15b20*/  FMNMX.FTZ R2, R4, R0, !PT ;  /* 0x0000000004027209 */ /* 0x000fe20007810000 */
[----:B------:R-:W-:Y:S01]  /*15b30*/  STL [R1+0x38], R236 ;  /* 0x000038ec01007387 */ /* 0x000fe20000100800 */
[----:B-1----:R-:W-:Y:S02]  /*15b40*/  FMNMX.FTZ R162, R6, R3, !PT ;  /* 0x0000000306a27209 */ /* 0x002fe40007810000 */
[----:B------:R-:W-:Y:S01]  /*15b50*/  FMNMX.FTZ R2, R5, R2, !PT ;  /* 0x0000000205027209 */ /* 0x000fe20007810000 */
        /* <DEDUP_REMOVED lines=40> */
[----:B------:R-:W-:Y:S01]  /*15de0*/  FMNMX.FTZ R163, R10, R166, !PT ;  /* 0x000000a60aa37209 */ /* 0x000fe20007810000 */
[----:B------:R-:W2:Y:S01]  /*15df0*/  SHFL.BFLY PT, R164, R162, 0x2, 0x1f ;  /* 0x0c401f00a2a47f89 */ /* 0x000ea200000e0000 */
        /* <DEDUP_REMOVED lines=14> */
[----:B--2---:R-:W-:Y:S01]  /*15ee0*/  FMNMX.FTZ R162, R162, R164, !PT ;  /* 0x000000a4a2a27209 */ /* 0x004fe20007810000 */
        /* <DEDUP_REMOVED lines=9> */
[----:B------:R-:W3:Y:S01]  /*15f80*/  SHFL.BFLY PT, R204, R161, 0x2, 0x1f ;  /* 0x0c401f00a1cc7f89 */ /* 0x000ee200000e0000 */
[----:B-1----:R-:W-:Y:S02]  /*15f90*/  FMNMX.FTZ R165, R2, R165, !PT ;  /* 0x000000a502a57209 */ /* 0x002fe40007810000 */
[----:B------:R-:W-:Y:S03]  /*15fa0*/  FMNMX.FTZ R2, R47, R163, !PT ;  /* 0x000000a32f027209 */ /* 0x000fe60007810000 */
[C---:B------:R-:W-:Y:S01]  /*15fb0*/  FADD.FTZ R0, -R165.reuse, R0 ;  /* 0x00000000a5007221 */ /* 0x040fe20000010100 */
[----:B------:R-:W-:Y:S01]  /*15fc0*/  FMNMX.FTZ R163, R58, R2, !PT ;  /* 0x000000023aa37209 */ /* 0x000fe20007810000 */
[----:B------:R-:W-:Y:S01]  /*15fd0*/  FMUL.FTZ R208, R165, c[0x0][0x2d0] ;  /* 0x0000b400a5d07a20 */ /* 0x000fe20000410000 */
[----:B--2---:R-:W-:Y:S01]  /*15fe0*/  FMNMX.FTZ R164, R162, R164, !PT ;  /* 0x000000a4a2a47209 */ /* 0x004fe20007810000 */
[----:B------:R-:W-:Y:S01]  /*15ff0*/  FMUL.FTZ R2, R0, c[0x0][0x2d0] ;  /* 0x0000b40000027a20 */ /* 0x000fe20000410000 */
[----:B------:R-:W-:Y:S01]  /*16000*/  FMNMX.FTZ R0, R59, R163, !PT ;  /* 0x000000a33b007209 */ /* 0x000fe20007810000 */
[--C-:B------:R-:W-:Y:S02]  /*16010*/  FFMA.FTZ R17, R17, c[0x0][0x2d0], -R208.reuse ;  /* 0x0000b40011117a23 */ /* 0x100fe400000108d0 */
[----:B------:R1:W2:Y:S01]  /*16020*/  MUFU.EX2 R162, R2 ;  /* 0x0000000200a27308 */ /* 0x0002a20000000800 */
[----:B------:R-:W-:Y:S01]  /*16030*/  FMNMX.FTZ R0, R62, R0, !PT ;  /* 0x000000003e007209 */ /* 0x000fe20007810000 */
[----:B------:R-:W-:Y:S01]  /*16040*/  FMUL.FTZ R209, R164, c[0x0][0x2d0] ;  /* 0x0000b400a4d17a20 */ /* 0x000fe20000410000 */
[----:B---3--:R-:W-:Y:S01]  /*16050*/  FMNMX.FTZ R161, R161, R204, !PT ;  /* 0x000000cca1a17209 */ /* 0x008fe20007810000 */
[--C-:B------:R-:W-:Y:S01]  /*16060*/  FFMA.FTZ R4, R4, c[0x0][0x2d0], -R208.reuse ;  /* 0x0000b40004047a23 */ /* 0x100fe200000108d0 */
[----:B------:R-:W-:Y:S01]  /*16070*/  FMNMX.FTZ R0, R63, R0, !PT ;  /* 0x000000003f007209 */ /* 0x000fe20007810000 */
[--C-:B------:R-:W-:Y:S02]  /*16080*/  FFMA.FTZ R19, R19, c[0x0][0x2d0], -R209.reuse ;  /* 0x0000b40013137a23 */ /* 0x100fe400000108d1 */
[----:B------:R-:W3:Y:S01]  /*16090*/  SHFL.BFLY PT, R204, R161, 0x1, 0x1f ;  /* 0x0c201f00a1cc7f89 */ /* 0x000ee200000e0000 */
[--C-:B------:R-:W-:Y:S01]  /*160a0*/  FFMA.FTZ R5, R5, c[0x0][0x2d0], -R208.reuse ;  /* 0x0000b40005057a23 */ /* 0x100fe200000108d0 */
[----:B------:R4:W-:Y:S01]  /*160b0*/  MUFU.EX2 R236, R17 ;  /* 0x0000001100ec7308 */ /* 0x0009e20000000800 */
[--C-:B------:R-:W-:Y:S02]  /*160c0*/  FFMA.FTZ R16, R16, c[0x0][0x2d0], -R208.reuse ;  /* 0x0000b40010107a23 */ /* 0x100fe400000108d0 */
[--C-:B------:R-:W-:Y:S02]  /*160d0*/  FFMA.FTZ R6, R6, c[0x0][0x2d0], -R209.reuse ;  /* 0x0000b40006067a23 */ /* 0x100fe400000108d1 */
[--C-:B------:R-:W-:Y:S02]  /*160e0*/  FFMA.FTZ R7, R7, c[0x0][0x2d0], -R209.reuse ;  /* 0x0000b40007077a23 */ /* 0x100fe400000108d1 */
[--C-:B------:R-:W-:Y:S02]  /*160f0*/  FFMA.FTZ R18, R18, c[0x0][0x2d0], -R209.reuse ;  /* 0x0000b40012127a23 */ /* 0x100fe400000108d1 */
[--C-:B------:R-:W-:Y:S01]  /*16100*/  FFMA.FTZ R20, R20, c[0x0][0x2d0], -R208.reuse ;  /* 0x0000b40014147a23 */ /* 0x100fe200000108d0 */
[----:B------:R-:W-:Y:S01]  /*16110*/  MUFU.EX2 R167, R19 ;  /* 0x0000001300a77308 */ /* 0x000fe20000000800 */
[----:B------:R-:W-:Y:S02]  /*16120*/  FFMA.FTZ R21, R21, c[0x0][0x2d0], -R208 ;  /* 0x0000b40015157a23 */ /* 0x000fe400000108d0 */
[----:B------:R-:W-:Y:S02]  /*16130*/  FFMA.FTZ R22, R22, c[0x0][0x2d0], -R209 ;  /* 0x0000b40016167a23 */ /* 0x000fe400000108d1 */
[----:B-1----:R-:W-:Y:S02]  /*16140*/  FADD.FTZ R2, -R164, R3 ;  /* 0x00000003a4027221 */ /* 0x002fe40000010100 */
[----:B------:R-:W1:Y:S01]  /*16150*/  SHFL.BFLY PT, R3, R0, 0x2, 0x1f ;  /* 0x0c401f0000037f89 */ /* 0x000e6200000e0000 */
[----:B--2---:R-:W-:Y:S02]  /*16160*/  FMUL.FTZ R68, R162, R68 ;  /* 0x00000044a2447220 */ /* 0x004fe40000410000 */
[----:B------:R-:W-:Y:S01]  /*16170*/  FMUL.FTZ R2, R2, c[0x0][0x2d0] ;  /* 0x0000b40002027a20 */ /* 0x000fe20000410000 */
[----:B------:R2:W-:Y:S01]  /*16180*/  MUFU.EX2 R218, R16 ;  /* 0x0000001000da7308 */ /* 0x0005e20000000800 */
[----:B---3--:R-:W-:Y:S01]  /*16190*/  FMNMX.FTZ R163, R161, R204, !PT ;  /* 0x000000cca1a37209 */ /* 0x008fe20007810000 */
[C---:B------:R-:W-:Y:S02]  /*161a0*/  FMUL.FTZ R69, R162.reuse, R69 ;  /* 0x00000045a2457220 */ /* 0x040fe40000410000 */
[----:B------:R-:W-:Y:S01]  /*161b0*/  LDSM.16.MT88.4 R204, [R232+0x100] ;  /* 0x00010000e8cc783b */ /* 0x000fe20000004200 */
[C---:B----4-:R-:W-:Y:S02]  /*161c0*/  FMUL.FTZ R17, R162.reuse, R181 ;  /* 0x000000b5a2117220 */ /* 0x050fe40000410000 */
[C---:B------:R-:W-:Y:S02]  /*161d0*/  FMUL.FTZ R80, R162.reuse, R80 ;  /* 0x00000050a2507220 */ /* 0x040fe40000410000 */
[C---:B------:R-:W-:Y:S01]  /*161e0*/  FMUL.FTZ R81, R162.reuse, R81 ;  /* 0x00000051a2517220 */ /* 0x040fe20000410000 */
[----:B------:R3:W4:Y:S01]  /*161f0*/  MUFU.EX2 R161, R2 ;  /* 0x0000000200a17308 */ /* 0x0007220000000800 */
[C---:B------:R-:W-:Y:S02]  /*16200*/  FMUL.FTZ R84, R162.reuse, R84 ;  /* 0x00000054a2547220 */ /* 0x040fe40000410000 */
[C---:B------:R-:W-:Y:S02]  /*16210*/  FMUL.FTZ R85, R162.reuse, R85 ;  /* 0x00000055a2557220 */ /* 0x040fe40000410000 */
[C---:B------:R-:W-:Y:S02]  /*16220*/  FMUL.FTZ R96, R162.reuse, R96 ;  /* 0x00000060a2607220 */ /* 0x040fe40000410000 */
[C---:B------:R-:W-:Y:S02]  /*16230*/  FMUL.FTZ R97, R162.reuse, R97 ;  /* 0x00000061a2617220 */ /* 0x040fe40000410000 */
[----:B------:R-:W-:Y:S01]  /*16240*/  FMUL.FTZ R100, R162, R100 ;  /* 0x00000064a2647220 */ /* 0x000fe20000410000 */
[----:B-1----:R-:W-:Y:S01]  /*16250*/  FMNMX.FTZ R0, R0, R3, !PT ;  /* 0x0000000300007209 */ /* 0x002fe20007810000 */
[----:B------:R1:W-:Y:S01]  /*16260*/  MUFU.EX2 R225, R18 ;  /* 0x0000001200e17308 */ /* 0x0003e20000000800 */
[C---:B------:R-:W-:Y:S02]  /*16270*/  FMUL.FTZ R101, R162.reuse, R101 ;  /* 0x00000065a2657220 */ /* 0x040fe40000410000 */
[C---:B--2---:R-:W-:Y:S02]  /*16280*/  FMUL.FTZ R16, R162.reuse, R180 ;  /* 0x000000b4a2107220 */ /* 0x044fe40000410000 */
[C---:B------:R-:W-:Y:S02]  /*16290*/  FMUL.FTZ R112, R162.reuse, R112 ;  /* 0x00000070a2707220 */ /* 0x040fe40000410000 */
[C---:B------:R-:W-:Y:S02]  /*162a0*/  FMUL.FTZ R113, R162.reuse, R113 ;  /* 0x00000071a2717220 */ /* 0x040fe40000410000 */
[C---:B------:R-:W-:Y:S01]  /*162b0*/  FMUL.FTZ R116, R162.reuse, R116 ;  /* 0x00000074a2747220 */ /* 0x040fe20000410000 */
[----:B------:R2:W-:Y:S01]  /*162c0*/  MUFU.EX2 R215, R4 ;  /* 0x0000000400d77308 */ /* 0x0005e20000000800 */
[----:B------:R-:W-:Y:S02]  /*162d0*/  FMUL.FTZ R117, R162, R117 ;  /* 0x00000075a2757220 */ /* 0x000fe40000410000 */
[----:B---3--:R-:W-:Y:S02]  /*162e0*/  FADD.FTZ R2, -R163, R160 ;  /* 0x000000a0a3027221 */ /* 0x008fe40000010100 */
[C---:B----4-:R-:W-:Y:S02]  /*162f0*/  FMUL.FTZ R19, R161.reuse, R183 ;  /* 0x000000b7a1137220 */ /* 0x050fe40000410000 */
[----:B------:R-:W-:Y:S02]  /*16300*/  FMUL.FTZ R2, R2, c[0x0][0x2d0] ;  /* 0x0000b40002027a20 */ /* 0x000fe40000410000 */
[C---:B------:R-:W-:Y:S01]  /*16310*/  FMUL.FTZ R70, R161.reuse, R70 ;  /* 0x00000046a1467220 */ /* 0x040fe20000410000 */
[----:B------:R-:W3:Y:S01]  /*16320*/  MUFU.EX2 R216, R5 ;  /* 0x0000000500d87308 */ /* 0x000ee20000000800 */
[C---:B------:R-:W-:Y:S02]  /*16330*/  FMUL.FTZ R71, R161.reuse, R71 ;  /* 0x00000047a1477220 */ /* 0x040fe40000410000 */
[C---:B------:R-:W-:Y:S02]  /*16340*/  FMUL.FTZ R82, R161.reuse, R82 ;  /* 0x00000052a1527220 */ /* 0x040fe40000410000 */
[C---:B-1----:R-:W-:Y:S02]  /*16350*/  FMUL.FTZ R18, R161.reuse, R182 ;  /* 0x000000b6a1127220 */ /* 0x042fe40000410000 */
[C---:B------:R-:W-:Y:S02]  /*16360*/  FMUL.FTZ R83, R161.reuse, R83 ;  /* 0x00000053a1537220 */ /* 0x040fe40000410000 */
[C---:B------:R-:W-:Y:S01]  /*16370*/  FMUL.FTZ R86, R161.reuse, R86 ;  /* 0x00000056a1567220 */ /* 0x040fe20000410000 */
[----:B------:R1:W4:Y:S01]  /*16380*/  MUFU.EX2 R160, R2 ;  /* 0x0000000200a07308 */ /* 0x0003220000000800 */
[C---:B------:R-:W-:Y:S02]  /*16390*/  FMUL.FTZ R87, R161.reuse, R87 ;  /* 0x00000057a1577220 */ /* 0x040fe40000410000 */
[C---:B------:R-:W-:Y:S02]  /*163a0*/  FMUL.FTZ R98, R161.reuse, R98 ;  /* 0x00000062a1627220 */ /* 0x040fe40000410000 */
[----:B--2---:R-:W-:Y:S02]  /*163b0*/  FMUL.FTZ R4, R162, R172 ;  /* 0x000000aca2047220 */ /* 0x004fe40000410000 */
[C---:B------:R-:W-:Y:S02]  /*163c0*/  FMUL.FTZ R99, R161.reuse, R99 ;  /* 0x00000063a1637220 */ /* 0x040fe40000410000 */
[C---:B------:R-:W-:Y:S01]  /*163d0*/  FMUL.FTZ R102, R161.reuse, R102 ;  /* 0x00000066a1667220 */ /* 0x040fe20000410000 */
[----:B------:R2:W-:Y:S01]  /*163e0*/  MUFU.EX2 R213, R6 ;  /* 0x0000000600d57308 */ /* 0x0005e20000000800 */
[C---:B------:R-:W-:Y:S02]  /*163f0*/  FMUL.FTZ R103, R161.reuse, R103 ;  /* 0x00000067a1677220 */ /* 0x040fe40000410000 */
[C---:B------:R-:W-:Y:S01]  /*16400*/  FMUL.FTZ R114, R161.reuse, R114 ;  /* 0x00000072a1727220 */ /* 0x040fe20000410000 */
[----:B---3--:R-:W-:Y:S01]  /*16410*/  F2FP.PACK_AB R172, R216, R215 ;  /* 0x000000d7d8ac723e */ /* 0x008fe200000000ff */
[C---:B------:R-:W-:Y:S02]  /*16420*/  FMUL.FTZ R5, R162.reuse, R173 ;  /* 0x000000ada2057220 */ /* 0x040fe40000410000 */
[C---:B------:R-:W-:Y:S02]  /*16430*/  FMUL.FTZ R115, R161.reuse, R115 ;  /* 0x00000073a1737220 */ /* 0x040fe40000410000 */
[C---:B------:R-:W-:Y:S01]  /*16440*/  FMUL.FTZ R118, R161.reuse, R118 ;  /* 0x00000076a1767220 */ /* 0x040fe20000410000 */
[----:B------:R-:W3:Y:S01]  /*16450*/  MUFU.EX2 R217, R7 ;  /* 0x0000000700d97308 */ /* 0x000ee20000000800 */
[C---:B------:R-:W-:Y:S02]  /*16460*/  FMUL.FTZ R119, R161.reuse, R119 ;  /* 0x00000077a1777220 */ /* 0x040fe40000410000 */
[----:B------:R-:W-:Y:S01]  /*16470*/  FMUL.FTZ R128, R162, R128 ;  /* 0x00000080a2807220 */ /* 0x000fe20000410000 */
[----:B-1----:R-:W1:Y:S01]  /*16480*/  SHFL.BFLY PT, R2, R0, 0x1, 0x1f ;  /* 0x0c201f0000027f89 */ /* 0x002e6200000e0000 */
[C---:B----4-:R-:W-:Y:S02]  /*16490*/  FMUL.FTZ R72, R160.reuse, R72 ;  /* 0x00000048a0487220 */ /* 0x050fe40000410000 */
[C---:B------:R-:W-:Y:S02]  /*164a0*/  FMUL.FTZ R73, R160.reuse, R73 ;  /* 0x00000049a0497220 */ /* 0x040fe40000410000 */
[C---:B------:R-:W-:Y:S01]  /*164b0*/  FMUL.FTZ R76, R160.reuse, R76 ;  /* 0x0000004ca04c7220 */ /* 0x040fe20000410000 */
[----:B------:R-:W-:Y:S01]  /*164c0*/  MUFU.EX2 R219, R20 ;  /* 0x0000001400db7308 */ /* 0x000fe20000000800 */
[C---:B------:R-:W-:Y:S02]  /*164d0*/  FMUL.FTZ R77, R160.reuse, R77 ;  /* 0x0000004da04d7220 */ /* 0x040fe40000410000 */
[----:B------:R-:W-:Y:S02]  /*164e0*/  FMUL.FTZ R88, R160, R88 ;  /* 0x00000058a0587220 */ /* 0x000fe40000410000 */
[----:B--2---:R-:W-:Y:S01]  /*164f0*/  FMUL.FTZ R6, R161, R174 ;  /* 0x000000aea1067220 */ /* 0x004fe20000410000 */
[----:B------:R-:W-:Y:S01]  /*16500*/  F2FP.PACK_AB R174, R236, R218 ;  /* 0x000000daecae723e */ /* 0x000fe200000000ff */
[C---:B------:R-:W-:Y:S02]  /*16510*/  FMUL.FTZ R89, R160.reuse, R89 ;  /* 0x00000059a0597220 */ /* 0x040fe40000410000 */
[C---:B------:R-:W-:Y:S01]  /*16520*/  FMUL.FTZ R92, R160.reuse, R92 ;  /* 0x0000005ca05c7220 */ /* 0x040fe20000410000 */
[----:B------:R-:W-:Y:S01]  /*16530*/  MUFU.EX2 R180, R21 ;  /* 0x0000001500b47308 */ /* 0x000fe20000000800 */
[C---:B------:R-:W-:Y:S02]  /*16540*/  FMUL.FTZ R93, R160.reuse, R93 ;  /* 0x0000005da05d7220 */ /* 0x040fe40000410000 */
[----:B------:R-:W-:Y:S01]  /*16550*/  FMUL.FTZ R104, R160, R104 ;  /* 0x00000068a0687220 */ /* 0x000fe20000410000 */
[----:B---3--:R-:W-:Y:S01]  /*16560*/  F2FP.PACK_AB R173, R217, R213 ;  /* 0x000000d5d9ad723e */ /* 0x008fe200000000ff */
[----:B------:R-:W-:Y:S01]  /*16570*/  FMUL.FTZ R7, R161, R175 ;  /* 0x000000afa1077220 */ /* 0x000fe20000410000 */
[----:B------:R-:W-:Y:S01]  /*16580*/  F2FP.PACK_AB R175, R167, R225 ;  /* 0x000000e1a7af723e */ /* 0x000fe200000000ff */
[--C-:B------:R-:W-:Y:S01]  /*16590*/  FFMA.FTZ R183, R38, c[0x0][0x2d0], -R209.reuse ;  /* 0x0000b40026b77a23 */ /* 0x100fe200000108d1 */
[----:B-1----:R-:W-:Y:S01]  /*165a0*/  FMNMX.FTZ R2, R2, R0, !PT ;  /* 0x0000000002027209 */ /* 0x002fe20007810000 */
[--C-:B------:R-:W-:Y:S01]  /*165b0*/  FFMA.FTZ R182, R39, c[0x0][0x2d0], -R209.reuse ;  /* 0x0000b40027b67a23 */ /* 0x100fe200000108d1 */
[----:B------:R-:W-:Y:S01]  /*165c0*/  MUFU.EX2 R228, R22 ;  /* 0x0000001600e47308 */ /* 0x000fe20000000800 */
[----:B------:R-:W-:Y:S02]  /*165d0*/  FFMA.FTZ R181, R50, c[0x0][0x2d0], -R209 ;  /* 0x0000b40032b57a23 */ /* 0x000fe400000108d1 */
[-C--:B------:R-:W-:Y:S05]  /*165e0*/  HMMA.16816.F32 R4, R172, R204.reuse, R4 ;  /* 0x000000ccac04723c */ /* 0x080fea0000001804 */
[C---:B------:R-:W-:Y:S02]  /*165f0*/  FADD.FTZ R0, -R2.reuse, R166 ;  /* 0x000000a602007221 */ /* 0x040fe40000010100 */
[----:B------:R-:W-:Y:S02]  /*16600*/  FMUL.FTZ R166, R163, c[0x0][0x2d0] ;  /* 0x0000b400a3a67a20 */ /* 0x000fe40000410000 */
[----:B------:R-:W-:Y:S03]  /*16610*/  FMUL.FTZ R3, R2, c[0x0][0x2d0] ;  /* 0x0000b40002037a20 */ /* 0x000fe60000410000 */
[----:B------:R-:W-:Y:S02]  /*16620*/  FMUL.FTZ R0, R0, c[0x0][0x2d0] ;  /* 0x0000b40000007a20 */ /* 0x000fe40000410000 */
[--C-:B------:R-:W-:Y:S02]  /*16630*/  FFMA.FTZ R12, R12, c[0x0][0x2d0], -R166.reuse ;  /* 0x0000b4000c0c7a23 */ /* 0x100fe400000108a6 */
[--C-:B------:R-:W-:Y:S02]  /*16640*/  FFMA.FTZ R13, R13, c[0x0][0x2d0], -R166.reuse ;  /* 0x0000b4000d0d7a23 */ /* 0x100fe400000108a6 */
[--C-:B------:R-:W-:Y:S01]  /*16650*/  FFMA.FTZ R14, R14, c[0x0][0x2d0], -R3.reuse ;  /* 0x0000b4000e0e7a23 */ /* 0x100fe20000010803 */
[----:B------:R-:W1:Y:S01]  /*16660*/  MUFU.EX2 R0, R0 ;  /* 0x0000000000007308 */ /* 0x000e620000000800 */
[--C-:B------:R-:W-:Y:S02]  /*16670*/  FFMA.FTZ R15, R15, c[0x0][0x2d0], -R3.reuse ;  /* 0x0000b4000f0f7a23 */ /* 0x100fe40000010803 */
[--C-:B------:R-:W-:Y:S02]  /*16680*/  FFMA.FTZ R8, R8, c[0x0][0x2d0], -R166.reuse ;  /* 0x0000b40008087a23 */ /* 0x100fe400000108a6 */
[----:B------:R-:W-:Y:S02]  /*16690*/  FFMA.FTZ R9, R9, c[0x0][0x2d0], -R166 ;  /* 0x0000b40009097a23 */ /* 0x000fe400000108a6 */
[--C-:B------:R-:W-:Y:S02]  /*166a0*/  FFMA.FTZ R10, R10, c[0x0][0x2d0], -R3.reuse ;  /* 0x0000b4000a0a7a23 */ /* 0x100fe40000010803 */
[----:B------:R-:W-:Y:S01]  /*166b0*/  FFMA.FTZ R11, R11, c[0x0][0x2d0], -R3 ;  /* 0x0000b4000b0b7a23 */ /* 0x000fe20000010803 */
[----:B------:R2:W-:Y:S01]  /*166c0*/  MUFU.EX2 R226, R12 ;  /* 0x0000000c00e27308 */ /* 0x0005e20000000800 */
[C---:B------:R-:W-:Y:S02]  /*166d0*/  FMUL.FTZ R105, R160.reuse, R105 ;  /* 0x00000069a0697220 */ /* 0x040fe40000410000 */
[C---:B------:R-:W-:Y:S02]  /*166e0*/  FMUL.FTZ R108, R160.reuse, R108 ;  /* 0x0000006ca06c7220 */ /* 0x040fe40000410000 */
[C---:B------:R-:W-:Y:S02]  /*166f0*/  FMUL.FTZ R109, R160.reuse, R109 ;  /* 0x0000006da06d7220 */ /* 0x040fe40000410000 */
[C---:B------:R-:W-:Y:S02]  /*16700*/  FMUL.FTZ R120, R160.reuse, R120 ;  /* 0x00000078a0787220 */ /* 0x040fe40000410000 */
[C---:B------:R-:W-:Y:S01]  /*16710*/  FMUL.FTZ R121, R160.reuse, R121 ;  /* 0x00000079a0797220 */ /* 0x040fe20000410000 */
[----:B------:R3:W-:Y:S01]  /*16720*/  MUFU.EX2 R221, R13 ;  /* 0x0000000d00dd7308 */ /* 0x0007e20000000800 */
[C---:B------:R-:W-:Y:S02]  /*16730*/  FMUL.FTZ R124, R160.reuse, R124 ;  /* 0x0000007ca07c7220 */ /* 0x040fe40000410000 */
[----:B------:R-:W-:Y:S02]  /*16740*/  FMUL.FTZ R125, R160, R125 ;  /* 0x0000007da07d7220 */ /* 0x000fe40000410000 */
[C---:B-1----:R-:W-:Y:S02]  /*16750*/  FMUL.FTZ R74, R0.reuse, R74 ;  /* 0x0000004a004a7220 */ /* 0x042fe40000410000 */
[C---:B------:R-:W-:Y:S02]  /*16760*/  FMUL.FTZ R75, R0.reuse, R75 ;  /* 0x0000004b004b7220 */ /* 0x040fe40000410000 */
[C---:B------:R-:W-:Y:S01]  /*16770*/  FMUL.FTZ R78, R0.reuse, R78 ;  /* 0x0000004e004e7220 */ /* 0x040fe20000410000 */
[----:B------:R1:W-:Y:S01]  /*16780*/  MUFU.EX2 R220, R14 ;  /* 0x0000000e00dc7308 */ /* 0x0003e20000000800 */
[C---:B------:R-:W-:Y:S02]  /*16790*/  FMUL.FTZ R79, R0.reuse, R79 ;  /* 0x0000004f004f7220 */ /* 0x040fe40000410000 */
[----:B------:R-:W-:Y:S02]  /*167a0*/  FMUL.FTZ R90, R0, R90 ;  /* 0x0000005a005a7220 */ /* 0x000fe40000410000 */
[----:B--2---:R-:W-:Y:S02]  /*167b0*/  FMUL.FTZ R12, R160, R176 ;  /* 0x000000b0a00c7220 */ /* 0x004fe40000410000 */
[C---:B------:R-:W-:Y:S02]  /*167c0*/  FMUL.FTZ R91, R0.reuse, R91 ;  /* 0x0000005b005b7220 */ /* 0x040fe40000410000 */
[C---:B------:R-:W-:Y:S01]  /*167d0*/  FMUL.FTZ R94, R0.reuse, R94 ;  /* 0x0000005e005e7220 */ /* 0x040fe20000410000 */
[----:B------:R2:W-:Y:S01]  /*167e0*/  MUFU.EX2 R222, R15 ;  /* 0x0000000f00de7308 */ /* 0x0005e20000000800 */
[C---:B------:R-:W-:Y:S02]  /*167f0*/  FMUL.FTZ R95, R0.reuse, R95 ;  /* 0x0000005f005f7220 */ /* 0x040fe40000410000 */
[----:B------:R-:W-:Y:S02]  /*16800*/  FMUL.FTZ R106, R0, R106 ;  /* 0x0000006a006a7220 */ /* 0x000fe40000410000 */
[----:B---3--:R-:W-:Y:S02]  /*16810*/  FMUL.FTZ R13, R160, R177 ;  /* 0x000000b1a00d7220 */ /* 0x008fe40000410000 */
[C---:B------:R-:W-:Y:S02]  /*16820*/  FMUL.FTZ R107, R0.reuse, R107 ;  /* 0x0000006b006b7220 */ /* 0x040fe40000410000 */
[C---:B------:R-:W-:Y:S01]  /*16830*/  FMUL.FTZ R110, R0.reuse, R110 ;  /* 0x0000006e006e7220 */ /* 0x040fe20000410000 */
[----:B------:R3:W-:Y:S01]  /*16840*/  MUFU.EX2 R211, R8 ;  /* 0x0000000800d37308 */ /* 0x0007e20000000800 */
[C---:B------:R-:W-:Y:S02]  /*16850*/  FMUL.FTZ R111, R0.reuse, R111 ;  /* 0x0000006f006f7220 */ /* 0x040fe40000410000 */
[C---:B------:R-:W-:Y:S02]  /*16860*/  FMUL.FTZ R122, R0.reuse, R122 ;  /* 0x0000007a007a7220 */ /* 0x040fe40000410000 */
[C---:B-1----:R-:W-:Y:S02]  /*16870*/  FMUL.FTZ R14, R0.reuse, R178 ;  /* 0x000000b2000e7220 */ /* 0x042fe40000410000 */
[C---:B------:R-:W-:Y:S02]  /*16880*/  FMUL.FTZ R123, R0.reuse, R123 ;  /* 0x0000007b007b7220 */ /* 0x040fe40000410000 */
[C---:B------:R-:W-:Y:S01]  /*16890*/  FMUL.FTZ R126, R0.reuse, R126 ;  /* 0x0000007e007e7220 */ /* 0x040fe20000410000 */
[----:B------:R-:W1:Y:S01]  /*168a0*/  MUFU.EX2 R214, R9 ;  /* 0x0000000900d67308 */ /* 0x000e620000000800 */
[----:B------:R-:W-:Y:S02]  /*168b0*/  FMUL.FTZ R127, R0, R127 ;  /* 0x0000007f007f7220 */ /* 0x000fe40000410000 */
[----:B------:R-:W-:Y:S02]  /*168c0*/  FMUL.FTZ R129, R162, R129 ;  /* 0x00000081a2817220 */ /* 0x000fe40000410000 */
[----:B--2---:R-:W-:Y:S02]  /*168d0*/  FMUL.FTZ R15, R0, R179 ;  /* 0x000000b3000f7220 */ /* 0x004fe40000410000 */
[----:B------:R-:W2:Y:S01]  /*168e0*/  LDSM.16.MT88.4 R176, [R233+0x100] ;  /* 0x00010000e9b0783b */ /* 0x000ea20000004200 */
[C---:B------:R-:W-:Y:S02]  /*168f0*/  FMUL.FTZ R130, R161.reuse, R130 ;  /* 0x00000082a1827220 */ /* 0x040fe40000410000 */
[----:B------:R4:W-:Y:S01]  /*16900*/  MUFU.EX2 R210, R10 ;  /* 0x0000000a00d27308 */ /* 0x0009e20000000800 */
[C---:B------:R-:W-:Y:S02]  /*16910*/  FMUL.FTZ R131, R161.reuse, R131 ;  /* 0x00000083a1837220 */ /* 0x040fe40000410000 */
[----:B------:R-:W-:Y:S02]  /*16920*/  FMUL.FTZ R132, R162, R132 ;  /* 0x00000084a2847220 */ /* 0x000fe40000410000 */
[----:B---3--:R-:W-:Y:S02]  /*16930*/  FMUL.FTZ R8, R160, R168 ;  /* 0x000000a8a0087220 */ /* 0x008fe40000410000 */
[----:B------:R-:W-:Y:S02]  /*16940*/  FMUL.FTZ R133, R162, R133 ;  /* 0x00000085a2857220 */ /* 0x000fe40000410000 */
[C---:B------:R-:W-:Y:S01]  /*16950*/  FMUL.FTZ R134, R161.reuse, R134 ;  /* 0x00000086a1867220 */ /* 0x040fe20000410000 */
[----:B------:R-:W3:Y:S01]  /*16960*/  MUFU.EX2 R212, R11 ;  /* 0x0000000b00d47308 */ /* 0x000ee20000000800 */
[----:B------:R-:W-:Y:S02]  /*16970*/  FMUL.FTZ R135, R161, R135 ;  /* 0x00000087a1877220 */ /* 0x000fe40000410000 */
[----:B------:R-:W-:Y:S01]  /*16980*/  FMUL.FTZ R136, R160, R136 ;  /* 0x00000088a0887220 */ /* 0x000fe20000410000 */
[----:B-1----:R-:W-:Y:S01]  /*16990*/  F2FP.PACK_AB R168, R214, R211 ;  /* 0x000000d3d6a8723e */ /* 0x002fe200000000ff */
[C---:B------:R-:W-:Y:S02]  /*169a0*/  FMUL.FTZ R9, R160.reuse, R169 ;  /* 0x000000a9a0097220 */ /* 0x040fe40000410000 */
[----:B------:R-:W-:Y:S02]  /*169b0*/  FMUL.FTZ R137, R160, R137 ;  /* 0x00000089a0897220 */ /* 0x000fe40000410000 */
[C---:B------:R-:W-:Y:S02]  /*169c0*/  FMUL.FTZ R138, R0.reuse, R138 ;  /* 0x0000008a008a7220 */ /* 0x040fe40000410000 */
[----:B------:R-:W-:Y:S02]  /*169d0*/  FMUL.FTZ R139, R0, R139 ;  /* 0x0000008b008b7220 */ /* 0x000fe40000410000 */
[----:B------:R-:W-:Y:S02]  /*169e0*/  FMUL.FTZ R140, R160, R140 ;  /* 0x0000008ca08c7220 */ /* 0x000fe40000410000 */
[----:B----4-:R-:W-:Y:S01]  /*169f0*/  FMUL.FTZ R10, R0, R170 ;  /* 0x000000aa000a7220 */ /* 0x010fe20000410000 */
[----:B------:R-:W-:Y:S01]  /*16a00*/  F2FP.PACK_AB R170, R221, R226 ;  /* 0x000000e2ddaa723e */ /* 0x000fe200000000ff */
[----:B------:R-:W-:Y:S02]  /*16a10*/  FMUL.FTZ R141, R160, R141 ;  /* 0x0000008da08d7220 */ /* 0x000fe40000410000 */
[C---:B------:R-:W-:Y:S02]  /*16a20*/  FMUL.FTZ R142, R0.reuse, R142 ;  /* 0x0000008e008e7220 */ /* 0x040fe40000410000 */
[----:B------:R-:W-:Y:S02]  /*16a30*/  FMUL.FTZ R143, R0, R143 ;  /* 0x0000008f008f7220 */ /* 0x000fe40000410000 */
[----:B------:R-:W-:Y:S01]  /*16a40*/  FMUL.FTZ R144, R162, R144 ;  /* 0x00000090a2907220 */ /* 0x000fe20000410000 */
[----:B---3--:R-:W-:Y:S01]  /*16a50*/  F2FP.PACK_AB R169, R212, R210 ;  /* 0x000000d2d4a9723e */ /* 0x008fe200000000ff */
[----:B------:R-:W-:Y:S01]  /*16a60*/  FMUL.FTZ R11, R0, R171 ;  /* 0x000000ab000b7220 */ /* 0x000fe20000410000 */
[----:B------:R-:W-:Y:S01]  /*16a70*/  F2FP.PACK_AB R171, R222, R220 ;  /* 0x000000dcdeab723e */ /* 0x000fe200000000ff */
[C---:B------:R-:W-:Y:S02]  /*16a80*/  FMUL.FTZ R145, R162.reuse, R145 ;  /* 0x00000091a2917220 */ /* 0x040fe40000410000 */
[C---:B------:R-:W-:Y:S02]  /*16a90*/  FMUL.FTZ R146, R161.reuse, R146 ;  /* 0x00000092a1927220 */ /* 0x040fe40000410000 */
[----:B------:R-:W-:Y:S02]  /*16aa0*/  FMUL.FTZ R147, R161, R147 ;  /* 0x00000093a1937220 */ /* 0x000fe40000410000 */
[C---:B------:R-:W-:Y:S04]  /*16ab0*/  HMMA.16816.F32 R8, R168.reuse, R204, R8 ;  /* 0x000000cca808723c */ /* 0x040fe80000001808 */
[C---:B------:R-:W-:Y:S02]  /*16ac0*/  FMUL.FTZ R20, R162.reuse, R184 ;  /* 0x000000b8a2147220 */ /* 0x040fe40000410000 */
[--C-:B------:R-:W-:Y:S02]  /*16ad0*/  FFMA.FTZ R184, R49, c[0x0][0x2d0], -R208.reuse ;  /* 0x0000b40031b87a23 */ /* 0x100fe400000108d0 */
[-C--:B------:R-:W-:Y:S04]  /*16ae0*/  HMMA.16816.F32 R12, R168, R206.reuse, R12 ;  /* 0x000000cea80c723c */ /* 0x080fe8000000180c */
[----:B------:R-:W-:Y:S02]  /*16af0*/  FMUL.FTZ R21, R162, R185 ;  /* 0x000000b9a2157220 */ /* 0x000fe40000410000 */
[--C-:B------:R-:W-:Y:S02]  /*16b00*/  FFMA.FTZ R185, R48, c[0x0][0x2d0], -R208.reuse ;  /* 0x0000b40030b97a23 */ /* 0x100fe400000108d0 */
        /* <DEDUP_REMOVED lines=10> */
[----:B------:R-:W-:Y:S02]  /*16bb0*/  FMUL.FTZ R153, R160, R153 ;  /* 0x00000099a0997220 */ /* 0x000fe40000410000 */
[C---:B------:R-:W-:Y:S02]  /*16bc0*/  FMUL.FTZ R154, R0.reuse, R154 ;  /* 0x0000009a009a7220 */ /* 0x040fe40000410000 */
[C---:B------:R-:W-:Y:S01]  /*16bd0*/  HMMA.16816.F32 R80, R172.reuse, R178, R80 ;  /* 0x000000b2ac50723c */ /* 0x040fe20000001850 */
[----:B------:R-:W1:Y:S03]  /*16be0*/  LDSM.16.MT88.4 R176, [R235+0x100] ;  /* 0x00010000ebb0783b */ /* 0x000e660000004200 */
[----:B------:R-:W-:Y:S02]  /*16bf0*/  FMUL.FTZ R155, R0, R155 ;  /* 0x0000009b009b7220 */ /* 0x000fe40000410000 */
[C---:B------:R-:W-:Y:S02]  /*16c00*/  FMUL.FTZ R156, R162.reuse, R156 ;  /* 0x0000009ca29c7220 */ /* 0x040fe40000410000 */
[----:B------:R-:W-:Y:S04]  /*16c10*/  FMUL.FTZ R157, R162, R157 ;  /* 0x0000009da29d7220 */ /* 0x000fe80000410000 */
[C---:B------:R-:W-:Y:S02]  /*16c20*/  FMUL.FTZ R158, R161.reuse, R158 ;  /* 0x0000009ea19e7220 */ /* 0x040fe40000410000 */
[----:B------:R-:W-:Y:S02]  /*16c30*/  FMUL.FTZ R159, R161, R159 ;  /* 0x0000009fa19f7220 */ /* 0x000fe40000410000 */
[--C-:B------:R-:W-:Y:S02]  /*16c40*/  FFMA.FTZ R204, R52, c[0x0][0x2d0], -R208.reuse ;  /* 0x0000b40034cc7a23 */ /* 0x100fe400000108d0 */
[----:B------:R-:W-:Y:S02]  /*16c50*/  FFMA.FTZ R206, R64, c[0x0][0x2d0], -R208 ;  /* 0x0000b40040ce7a23 */ /* 0x000fe400000108d0 */
[----:B------:R-:W-:Y:S02]  /*16c60*/  FFMA.FTZ R64, R41, c[0x0][0x2d0], -R166 ;  /* 0x0000b40029407a23 */ /* 0x000fe400000108a6 */
[--C-:B------:R-:W-:Y:S02]  /*16c70*/  FFMA.FTZ R23, R23, c[0x0][0x2d0], -R209.reuse ;  /* 0x0000b40017177a23 */ /* 0x100fe400000108d1 */
[----:B------:R-:W-:Y:S02]  /*16c80*/  FFMA.FTZ R32, R32, c[0x0][0x2d0], -R208 ;  /* 0x0000b40020207a23 */ /* 0x000fe400000108d0 */
[----:B------:R2:W-:Y:S01]  /*16c90*/  MUFU.EX2 R207, R23 ;  /* 0x0000001700cf7308 */ /* 0x0005e20000000800 */
[----:B------:R-:W-:Y:S02]  /*16ca0*/  FFMA.FTZ R34, R34, c[0x0][0x2d0], -R209 ;  /* 0x0000b40022227a23 */ /* 0x000fe400000108d1 */
[--C-:B------:R-:W-:Y:S02]  /*16cb0*/  FFMA.FTZ R24, R24, c[0x0][0x2d0], -R166.reuse ;  /* 0x0000b40018187a23 */ /* 0x100fe400000108a6 */
[----:B------:R-:W-:Y:S02]  /*16cc0*/  FFMA.FTZ R25, R25, c[0x0][0x2d0], -R166 ;  /* 0x0000b40019197a23 */ /* 0x000fe400000108a6 */
[--C-:B------:R-:W-:Y:S02]  /*16cd0*/  FFMA.FTZ R26, R26, c[0x0][0x2d0], -R3.reuse ;  /* 0x0000b4001a1a7a23 */ /* 0x100fe40000010803 */
[----:B------:R-:W-:Y:S01]  /*16ce0*/  FFMA.FTZ R27, R27, c[0x0][0x2d0], -R3 ;  /* 0x0000b4001b1b7a23 */ /* 0x000fe20000010803 */
[----:B------:R-:W3:Y:S01]  /*16cf0*/  MUFU.EX2 R231, R34 ;  /* 0x0000002200e77308 */ /* 0x000ee20000000800 */
[--C-:B------:R-:W-:Y:S02]  /*16d00*/  FFMA.FTZ R186, R37, c[0x0][0x2d0], -R208.reuse ;  /* 0x0000b40025ba7a23 */ /* 0x100fe400000108d0 */
[----:B------:R-:W-:Y:S01]  /*16d10*/  FFMA.FTZ R33, R33, c[0x0][0x2d0], -R208 ;  /* 0x0000b40021217a23 */ /* 0x000fe200000108d0 */
[-C--:B-1----:R-:W-:Y:S03]  /*16d20*/  HMMA.16816.F32 R84, R172, R176.reuse, R84 ;  /* 0x000000b0ac54723c */ /* 0x082fe60000001854 */
[--C-:B------:R-:W-:Y:S03]  /*16d30*/  FFMA.FTZ R28, R28, c[0x0][0x2d0], -R166.reuse ;  /* 0x0000b4001c1c7a23 */ /* 0x100fe600000108a6 */
[----:B------:R1:W-:Y:S01]  /*16d40*/  MUFU.EX2 R227, R24 ;  /* 0x0000001800e37308 */ /* 0x0003e20000000800 */
[----:B------:R-:W-:Y:S01]  /*16d50*/  FFMA.FTZ R35, R35, c[0x0][0x2d0], -R209 ;  /* 0x0000b40023237a23 */ /* 0x000fe200000108d1 */
[C---:B------:R-:W-:Y:S04]  /*16d60*/  HMMA.16816.F32 R88, R168.reuse, R176, R88 ;  /* 0x000000b0a858723c */ /* 0x040fe80000001858 */
[----:B--2---:R-:W-:Y:S02]  /*16d70*/  FMUL.FTZ R23, R161, R187 ;  /* 0x000000bba1177220 */ /* 0x004fe40000410000 */
[----:B------:R-:W-:Y:S02]  /*16d80*/  FFMA.FTZ R29, R29, c[0x0][0x2d0], -R166 ;  /* 0x0000b4001d1d7a23 */ /* 0x000fe400000108a6 */
[----:B------:R2:W-:Y:S01]  /*16d90*/  MUFU.EX2 R223, R25 ;  /* 0x0000001900df7308 */ /* 0x0005e20000000800 */
[-C--:B------:R-:W-:Y:S03]  /*16da0*/  HMMA.16816.F32 R92, R168, R178.reuse, R92 ;  /* 0x000000b2a85c723c */ /* 0x080fe6000000185c */
[----:B---3--:R-:W-:Y:S01]  /*16db0*/  MOV R52, R231 ;  /* 0x000000e700347202 */ /* 0x008fe20000000f00 */
[----:B------:R-:W-:Y:S02]  /*16dc0*/  FMUL.FTZ R34, R0, R194 ;  /* 0x000000c200227220 */ /* 0x000fe40000410000 */
[--C-:B------:R-:W-:Y:S02]  /*16dd0*/  FFMA.FTZ R30, R30, c[0x0][0x2d0], -R3.reuse ;  /* 0x0000b4001e1e7a23 */ /* 0x100fe40000010803 */
[C---:B------:R-:W-:Y:S01]  /*16de0*/  HMMA.16816.F32 R96, R172.reuse, R178, R96 ;  /* 0x000000b2ac60723c */ /* 0x040fe20000001860 */
[----:B------:R-:W3:Y:S01]  /*16df0*/  LDSM.16.MT88.4 R176, [R234+0x100] ;  /* 0x00010000eab0783b */ /* 0x000ee20000004200 */
[----:B------:R-:W4:Y:S02]  /*16e00*/  MUFU.EX2 R205, R26 ;  /* 0x0000001a00cd7308 */ /* 0x000f240000000800 */
[----:B------:R-:W-:Y:S02]  /*16e10*/  FFMA.FTZ R31, R31, c[0x0][0x2d0], -R3 ;  /* 0x0000b4001f1f7a23 */ /* 0x000fe40000010803 */
[----:B-1----:R-:W-:Y:S02]  /*16e20*/  FMUL.FTZ R24, R162, R188 ;  /* 0x000000bca2187220 */ /* 0x002fe40000410000 */
[--C-:B------:R-:W-:Y:S04]  /*16e30*/  FFMA.FTZ R188, R54, c[0x0][0x2d0], -R209.reuse ;  /* 0x0000b40036bc7a23 */ /* 0x100fe800000108d1 */
[----:B------:R1:W-:Y:S01]  /*16e40*/  MUFU.EX2 R229, R35 ;  /* 0x0000002300e57308 */ /* 0x0003e20000000800 */
[----:B------:R-:W-:Y:S02]  /*16e50*/  FMUL.FTZ R38, R0, R198 ;  /* 0x000000c600267220 */ /* 0x000fe40000410000 */
[----:B--2---:R-:W-:Y:S02]  /*16e60*/  FMUL.FTZ R25, R162, R189 ;  /* 0x000000bda2197220 */ /* 0x004fe40000410000 */
[--C-:B------:R-:W-:Y:S02]  /*16e70*/  FFMA.FTZ R189, R55, c[0x0][0x2d0], -R209.reuse ;  /* 0x0000b40037bd7a23 */ /* 0x100fe400000108d1 */
[----:B------:R-:W-:Y:S02]  /*16e80*/  FMUL.FTZ R39, R0, R199 ;  /* 0x000000c700277220 */ /* 0x000fe40000410000 */
[--C-:B------:R-:W-:Y:S01]  /*16e90*/  FFMA.FTZ R187, R36, c[0x0][0x2d0], -R208.reuse ;  /* 0x0000b40024bb7a23 */ /* 0x100fe200000108d0 */
[----:B------:R2:W2:Y:S01]  /*16ea0*/  MUFU.EX2 R224, R32 ;  /* 0x0000002000e07308 */ /* 0x0004a20000000800 */
[----:B----4-:R-:W-:Y:S01]  /*16eb0*/  MOV R36, R205 ;  /* 0x000000cd00247202 */ /* 0x010fe20000000f00 */
[--C-:B------:R-:W-:Y:S02]  /*16ec0*/  FFMA.FTZ R205, R53, c[0x0][0x2d0], -R208.reuse ;  /* 0x0000b40035cd7a23 */ /* 0x100fe400000108d0 */
[----:B------:R-:W-:Y:S02]  /*16ed0*/  FFMA.FTZ R208, R65, c[0x0][0x2d0], -R208 ;  /* 0x0000b40041d07a23 */ /* 0x000fe400000108d0 */
[--C-:B------:R-:W-:Y:S04]  /*16ee0*/  FFMA.FTZ R65, R40, c[0x0][0x2d0], -R166.reuse ;  /* 0x0000b40028417a23 */ /* 0x100fe800000108a6 */
[----:B------:R-:W4:Y:S01]  /*16ef0*/  MUFU.EX2 R230, R33 ;  /* 0x0000002100e67308 */ /* 0x000f220000000800 */
[----:B------:R-:W-:Y:S02]  /*16f00*/  FMUL.FTZ R26, R161, R190 ;  /* 0x000000bea11a7220 */ /* 0x000fe40000410000 */
[--C-:B------:R-:W-:Y:S02]  /*16f10*/  FFMA.FTZ R190, R66, c[0x0][0x2d0], -R209.reuse ;  /* 0x0000b40042be7a23 */ /* 0x100fe400000108d1 */
[--C-:B------:R-:W-:Y:S02]  /*16f20*/  FFMA.FTZ R66, R44, c[0x0][0x2d0], -R166.reuse ;  /* 0x0000b4002c427a23 */ /* 0x100fe400000108a6 */
[----:B-1----:R-:W-:Y:S01]  /*16f30*/  FMUL.FTZ R35, R0, R195 ;  /* 0x000000c300237220 */ /* 0x002fe20000410000 */
[-C--:B---3--:R-:W-:Y:S02]  /*16f40*/  HMMA.16816.F32 R100, R172, R176.reuse, R100 ;  /* 0x000000b0ac64723c */ /* 0x088fe40000001864 */
[----:B------:R-:W-:Y:S01]  /*16f50*/  MUFU.EX2 R195, R64 ;  /* 0x0000004000c37308 */ /* 0x000fe20000000800 */
[C---:B--2---:R-:W-:Y:S01]  /*16f60*/  FMUL.FTZ R32, R160.reuse, R192 ;  /* 0x000000c0a0207220 */ /* 0x044fe20000410000 */
[----:B------:R-:W-:Y:S01]  /*16f70*/  MOV R192, R180 ;  /* 0x000000b400c07202 */ /* 0x000fe20000000f00 */
[--C-:B------:R-:W-:Y:S03]  /*16f80*/  FFMA.FTZ R180, R51, c[0x0][0x2d0], -R209.reuse ;  /* 0x0000b40033b47a23 */ /* 0x100fe600000108d1 */
[C---:B------:R-:W-:Y:S01]  /*16f90*/  HMMA.16816.F32 R104, R168.reuse, R176, R104 ;  /* 0x000000b0a868723c */ /* 0x040fe20000001868 */
[----:B------:R-:W-:Y:S03]  /*16fa0*/  LDSM.16.MT88.4 R48, [R232+0x900] ;  /* 0x00090000e830783b */ /* 0x000fe60000004200 */
[----:B------:R-:W1:Y:S01]  /*16fb0*/  MUFU.EX2 R231, R28 ;  /* 0x0000001c00e77308 */ /* 0x000e620000000800 */
[----:B------:R-:W-:Y:S01]  /*16fc0*/  FFMA.FTZ R209, R67, c[0x0][0x2d0], -R209 ;  /* 0x0000b40043d17a23 */ /* 0x000fe200000108d1 */
[----:B------:R-:W-:Y:S01]  /*16fd0*/  MOV R37, R224 ;  /* 0x000000e000257202 */ /* 0x000fe20000000f00 */
[--C-:B------:R-:W-:Y:S01]  /*16fe0*/  FFMA.FTZ R67, R45, c[0x0][0x2d0], -R166.reuse ;  /* 0x0000b4002d437a23 */ /* 0x100fe200000108a6 */
[----:B----4-:R-:W-:Y:S01]  /*16ff0*/  MOV R199, R230 ;  /* 0x000000e600c77202 */ /* 0x010fe20000000f00 */
[-C--:B------:R-:W-:Y:S03]  /*17000*/  HMMA.16816.F32 R108, R168, R178.reuse, R108 ;  /* 0x000000b2a86c723c */ /* 0x080fe6000000186c */
[----:B------:R-:W-:Y:S02]  /*17010*/  FMUL.FTZ R33, R160, R193 ;  /* 0x000000c1a0217220 */ /* 0x000fe40000410000 */
[----:B------:R2:W-:Y:S03]  /*17020*/  MUFU.EX2 R224, R27 ;  /* 0x0000001b00e07308 */ /* 0x0005e60000000800 */
[C---:B------:R-:W-:Y:S01]  /*17030*/  HMMA.16816.F32 R112, R172.reuse, R178, R112 ;  /* 0x000000b2ac70723c */ /* 0x040fe20000001870 */
[----:B------:R-:W3:Y:S06]  /*17040*/  LDSM.16.MT88.4 R176, [R232+0x2100] ;  /* 0x00210000e8b0783b */ /* 0x000eec0000004200 */
[----:B------:R-:W-:Y:S01]  /*17050*/  MUFU.EX2 R193, R65 ;  /* 0x0000004100c17308 */ /* 0x000fe20000000800 */
[----:B-1----:R-:W-:Y:S01]  /*17060*/  MOV R198, R231 ;  /* 0x000000e700c67202 */ /* 0x002fe20000000f00 */
[C---:B------:R-:W-:Y:S03]  /*17070*/  FMUL.FTZ R28, R162.reuse, R200 ;  /* 0x000000c8a21c7220 */ /* 0x040fe60000410000 */
[----:B------:R-:W-:Y:S05]  /*17080*/  MOV R200, R221 ;  /* 0x000000dd00c87202 */ /* 0x000fea0000000f00 */
[----:B------:R-:W-:Y:S01]  /*17090*/  MUFU.EX2 R221, R67 ;  /* 0x0000004300dd7308 */ /* 0x000fe20000000800 */
[----:B--2---:R-:W-:Y:S09]  /*170a0*/  FMUL.FTZ R27, R161, R191 ;  /* 0x000000bfa11b7220 */ /* 0x004ff20000410000 */
[----:B------:R1:W2:Y:S10]  /*170b0*/  MUFU.EX2 R191, R29 ;  /* 0x0000001d00bf7308 */ /* 0x0002b40000000800 */
[----:B------:R4:W-:Y:S01]  /*170c0*/  MUFU.EX2 R231, R30 ;  /* 0x0000001e00e77308 */ /* 0x0009e20000000800 */
[-C--:B---3--:R-:W-:Y:S09]  /*170d0*/  HMMA.16816.F32 R116, R172, R176.reuse, R116 ;  /* 0x000000b0ac74723c */ /* 0x088ff20000001874 */
[----:B------:R3:W2:Y:S01]  /*170e0*/  MUFU.EX2 R230, R31 ;  /* 0x0000001f00e67308 */ /* 0x0006a20000000800 */
[C---:B------:R-:W-:Y:S04]  /*170f0*/  HMMA.16816.F32 R120, R168.reuse, R176, R120 ;  /* 0x000000b0a878723c */ /* 0x040fe80000001878 */
[----:B-1----:R-:W-:Y:S01]  /*17100*/  FMUL.FTZ R29, R162, R201 ;  /* 0x000000c9a21d7220 */ /* 0x002fe20000410000 */
[----:B------:R-:W-:Y:S03]  /*17110*/  MOV R201, R192 ;  /* 0x000000c000c97202 */ /* 0x000fe60000000f00 */
[-C--:B------:R-:W-:Y:S04]  /*17120*/  HMMA.16816.F32 R124, R168, R178.reuse, R124 ;  /* 0x000000b2a87c723c */ /* 0x080fe8000000187c */
[----:B------:R-:W-:Y:S01]  /*17130*/  F2FP.PACK_AB R40, R201, R219 ;  /* 0x000000dbc928723e */ /* 0x000fe200000000ff */
[C---:B----4-:R-:W-:Y:S01]  /*17140*/  FMUL.FTZ R30, R161.reuse, R202 ;  /* 0x000000caa11e7220 */ /* 0x050fe20000410000 */
[----:B------:R-:W-:Y:S02]  /*17150*/  MOV R202, R207 ;  /* 0x000000cf00ca7202 */ /* 0x000fe40000000f00 */
[C---:B------:R-:W-:Y:S01]  /*17160*/  HMMA.16816.F32 R128, R172.reuse, R178, R128 ;  /* 0x000000b2ac80723c */ /* 0x040fe20000001880 */
[----:B------:R-:W1:Y:S03]  /*17170*/  LDSM.16.MT88.4 R176, [R233+0x2100] ;  /* 0x00210000e9b0783b */ /* 0x000e660000004200 */
[----:B------:R-:W-:Y:S02]  /*17180*/  MOV R207, R226 ;  /* 0x000000e200cf7202 */ /* 0x000fe40000000f00 */
[----:B------:R-:W-:Y:S01]  /*17190*/  MUFU.EX2 R226, R181 ;  /* 0x000000b500e27308 */ /* 0x000fe20000000800 */
[----:B---3--:R-:W-:Y:S01]  /*171a0*/  FMUL.FTZ R31, R161, R203 ;  /* 0x000000cba11f7220 */ /* 0x008fe20000410000 */
[----:B------:R-:W-:Y:S01]  /*171b0*/  MOV R203, R220 ;  /* 0x000000dc00cb7202 */ /* 0x000fe20000000f00 */
[-C--:B-1----:R-:W-:Y:S08]  /*171c0*/  HMMA.16816.F32 R132, R172, R176.reuse, R132 ;  /* 0x000000b0ac84723c */ /* 0x082ff00000001884 */
[C---:B------:R-:W-:Y:S08]  /*171d0*/  HMMA.16816.F32 R136, R168.reuse, R176, R136 ;  /* 0x000000b0a888723c */ /* 0x040ff00000001888 */
[-C--:B------:R-:W-:Y:S08]  /*171e0*/  HMMA.16816.F32 R140, R168, R178.reuse, R140 ;  /* 0x000000b2a88c723c */ /* 0x080ff0000000188c */
[C---:B------:R-:W-:Y:S01]  /*171f0*/  HMMA.16816.F32 R144, R172.reuse, R178, R144 ;  /* 0x000000b2ac90723c */ /* 0x040fe20000001890 */
[----:B------:R-:W1:Y:S07]  /*17200*/  LDSM.16.MT88.4 R176, [R235+0x2100] ;  /* 0x00210000ebb0783b */ /* 0x000e6e0000004200 */
[-C--:B-1----:R-:W-:Y:S08]  /*17210*/  HMMA.16816.F32 R20, R172, R176.reuse, R20 ;  /* 0x000000b0ac14723c */ /* 0x082ff00000001814 */
[C---:B------:R-:W-:Y:S08]  /*17220*/  HMMA.16816.F32 R148, R168.reuse, R176, R148 ;  /* 0x000000b0a894723c */ /* 0x040ff00000001894 */
[-C--:B------:R-:W-:Y:S08]  /*17230*/  HMMA.16816.F32 R152, R168, R178.reuse, R152 ;  /* 0x000000b2a898723c */ /* 0x080ff00000001898 */
[C---:B------:R-:W-:Y:S01]  /*17240*/  HMMA.16816.F32 R156, R172.reuse, R178, R156 ;  /* 0x000000b2ac9c723c */ /* 0x040fe2000000189c */
[----:B------:R-:W1:Y:S07]  /*17250*/  LDSM.16.MT88.4 R176, [R234+0x2100] ;  /* 0x00210000eab0783b */ /* 0x000e6e0000004200 */
[-C--:B-1----:R-:W-:Y:S08]  /*17260*/  HMMA.16816.F32 R24, R172, R176.reuse, R24 ;  /* 0x000000b0ac18723c */ /* 0x082ff00000001818 */
[C---:B------:R-:W-:Y:S07]  /*17270*/  HMMA.16816.F32 R32, R168.reuse, R176, R32 ;  /* 0x000000b0a820723c */ /* 0x040fee0000001820 */
[----:B------:R-:W-:Y:S01]  /*17280*/  MOV R177, R36 ;  /* 0x0000002400b17202 */ /* 0x000fe20000000f00 */
[C---:B------:R-:W-:Y:S01]  /*17290*/  FMUL.FTZ R36, R160.reuse, R196 ;  /* 0x000000c4a0247220 */ /* 0x040fe20000410000 */
[----:B------:R-:W-:Y:S03]  /*172a0*/  MOV R196, R37 ;  /* 0x0000002500c47202 */ /* 0x000fe60000000f00 */
[----:B------:R-:W-:Y:S01]  /*172b0*/  FMUL.FTZ R37, R160, R197 ;  /* 0x000000c5a0257220 */ /* 0x000fe20000410000 */
[----:B------:R-:W-:Y:S01]  /*172c0*/  MOV R197, R52 ;  /* 0x0000003400c57202 */ /* 0x000fe20000000f00 */
[--C-:B------:R-:W-:Y:S01]  /*172d0*/  FFMA.FTZ R176, R60, c[0x0][0x2d0], -R166.reuse ;  /* 0x0000b4003cb07a23 */ /* 0x100fe200000108a6 */
[----:B------:R-:W1:Y:S01]  /*172e0*/  LDSM.16.MT88.4 R52, [R233+0x900] ;  /* 0x00090000e934783b */ /* 0x000e620000004200 */
[--C-:B------:R-:W-:Y:S03]  /*172f0*/  FFMA.FTZ R60, R46, c[0x0][0x2d0], -R3.reuse ;  /* 0x0000b4002e3c7a23 */ /* 0x100fe60000010803 */
[-C--:B------:R-:W-:Y:S01]  /*17300*/  HMMA.16816.F32 R36, R168, R178.reuse, R36 ;  /* 0x000000b2a824723c */ /* 0x080fe20000001824 */
[----:B------:R-:W-:Y:S06]  /*17310*/  MUFU.EX2 R220, R60 ;  /* 0x0000003c00dc7308 */ /* 0x000fec0000000800 */
[--C-:B------:R-:W-:Y:S01]  /*17320*/  FFMA.FTZ R168, R58, c[0x0][0x2d0], -R3.reuse ;  /* 0x0000b4003aa87a23 */ /* 0x100fe20000010803 */
[----:B------:R-:W-:Y:S04]  /*17330*/  HMMA.16816.F32 R28, R172, R178, R28 ;  /* 0x000000b2ac1c723c */ /* 0x000fe8000000181c */
[--C-:B------:R-:W-:Y:S02]  /*17340*/  FFMA.FTZ R170, R56, c[0x0][0x2d0], -R166.reuse ;  /* 0x0000b40038aa7a23 */ /* 0x100fe400000108a6 */
[--C-:B------:R-:W-:Y:S01]  /*17350*/  FFMA.FTZ R56, R43, c[0x0][0x2d0], -R3.reuse ;  /* 0x0000b4002b387a23 */ /* 0x100fe20000010803 */
[----:B------:R-:W-:Y:S01]  /*17360*/  MOV R175, R229 ;  /* 0x000000e500af7202 */ /* 0x000fe20000000f00 */
[--C-:B------:R-:W-:Y:S01]  /*17370*/  FFMA.FTZ R172, R62, c[0x0][0x2d0], -R3.reuse ;  /* 0x0000b4003eac7a23 */ /* 0x100fe20000010803 */
[----:B------:R-:W-:Y:S01]  /*17380*/  MOV R62, R225 ;  /* 0x000000e1003e7202 */ /* 0x000fe20000000f00 */
[----:B------:R-:W-:Y:S02]  /*17390*/  MUFU.EX2 R229, R184 ;  /* 0x000000b800e57308 */ /* 0x000fe40000000800 */
[----:B------:R-:W-:Y:S01]  /*173a0*/  MOV R178, R228 ;  /* 0x000000e400b27202 */ /* 0x000fe20000000f00 */
[--C-:B------:R-:W-:Y:S01]  /*173b0*/  FFMA.FTZ R171, R57, c[0x0][0x2d0], -R166.reuse ;  /* 0x0000b40039ab7a23 */ /* 0x100fe200000108a6 */
[----:B------:R-:W-:Y:S01]  /*173c0*/  F2FP.PACK_AB R43, R175, R197 ;  /* 0x000000c5af2b723e */ /* 0x000fe200000000ff */
[--C-:B------:R-:W-:Y:S01]  /*173d0*/  FFMA.FTZ R57, R42, c[0x0][0x2d0], -R3.reuse ;  /* 0x0000b4002a397a23 */ /* 0x100fe20000010803 */
[----:B------:R-:W-:Y:S01]  /*173e0*/  F2FP.PACK_AB R41, R202, R178 ;  /* 0x000000b2ca29723e */ /* 0x000fe200000000ff */
[--C-:B------:R-:W-:Y:S01]  /*173f0*/  FFMA.FTZ R169, R59, c[0x0][0x2d0], -R3.reuse ;  /* 0x0000b4003ba97a23 */ /* 0x100fe20000010803 */
[----:B------:R-:W-:Y:S01]  /*17400*/  F2FP.PACK_AB R42, R199, R196 ;  /* 0x000000c4c72a723e */ /* 0x000fe200000000ff */
[----:B------:R-:W-:Y:S01]  /*17410*/  FFMA.FTZ R166, R61, c[0x0][0x2d0], -R166 ;  /* 0x0000b4003da67a23 */ /* 0x000fe200000108a6 */
[----:B------:R3:W-:Y:S01]  /*17420*/  MUFU.EX2 R225, R186 ;  /* 0x000000ba00e17308 */ /* 0x0007e20000000800 */
[--C-:B------:R-:W-:Y:S01]  /*17430*/  FFMA.FTZ R61, R47, c[0x0][0x2d0], -R3.reuse ;  /* 0x0000b4002f3d7a23 */ /* 0x100fe20000010803 */
[----:B--2---:R-:W-:Y:S01]  /*17440*/  MOV R174, R191 ;  /* 0x000000bf00ae7202 */ /* 0x004fe20000000f00 */
[----:B------:R-:W-:Y:S01]  /*17450*/  FFMA.FTZ R3, R63, c[0x0][0x2d0], -R3 ;  /* 0x0000b4003f037a23 */ /* 0x000fe20000010803 */
[----:B------:R-:W-:Y:S01]  /*17460*/  MOV R63, R224 ;  /* 0x000000e0003f7202 */ /* 0x000fe20000000f00 */
[-C--:B------:R-:W-:Y:S05]  /*17470*/  HMMA.16816.F32 R4, R40, R48.reuse, R4 ;  /* 0x000000302804723c */ /* 0x080fea0000001804 */
[----:B------:R-:W-:Y:S01]  /*17480*/  MOV R179, R227 ;  /* 0x000000e300b37202 */ /* 0x000fe20000000f00 */
[----:B------:R-:W-:Y:S01]  /*17490*/  MUFU.EX2 R224, R182 ;  /* 0x000000b600e07308 */ /* 0x000fe20000000800 */
[----:B------:R-:W-:Y:S02]  /*174a0*/  F2FP.PACK_AB R45, R63, R177 ;  /* 0x000000b13f2d723e */ /* 0x000fe400000000ff */
[----:B------:R-:W-:Y:S03]  /*174b0*/  F2FP.PACK_AB R44, R223, R179 ;  /* 0x000000b3df2c723e */ /* 0x000fe600000000ff */
[----:B------:R-:W-:Y:S02]  /*174c0*/  F2FP.PACK_AB R46, R174, R198 ;  /* 0x000000c6ae2e723e */ /* 0x000fe400000000ff */
[----:B------:R-:W-:Y:S02]  /*174d0*/  F2FP.PACK_AB R47, R230, R231 ;  /* 0x000000e7e62f723e */ /* 0x000fe400000000ff */
[----:B------:R-:W-:Y:S01]  /*174e0*/  MUFU.EX2 R227, R185 ;  /* 0x000000b900e37308 */ /* 0x000fe20000000800 */
[----:B------:R-:W-:Y:S02]  /*174f0*/  MOV R173, R222 ;  /* 0x000000de00ad7202 */ /* 0x000fe40000000f00 */
[----:B---3--:R-:W-:Y:S02]  /*17500*/  MOV R186, R223 ;  /* 0x000000df00ba7202 */ /* 0x008fe40000000f00 */
[C---:B------:R-:W-:Y:S05]  /*17510*/  HMMA.16816.F32 R8, R44.reuse, R48, R8 ;  /* 0x000000302c08723c */ /* 0x040fea0000001808 */
[----:B------:R2:W-:Y:S03]  /*17520*/  MUFU.EX2 R223, R183 ;  /* 0x000000b700df7308 */ /* 0x0005e60000000800 */
[-C--:B------:R-:W-:Y:S07]  /*17530*/  HMMA.16816.F32 R12, R44, R50.reuse, R12 ;  /* 0x000000322c0c723c */ /* 0x080fee000000180c */
[----:B------:R-:W-:Y:S01]  /*17540*/  MUFU.EX2 R192, R57 ;  /* 0x0000003900c07308 */ /* 0x000fe20000000800 */
[C---:B------:R-:W-:Y:S01]  /*17550*/  HMMA.16816.F32 R16, R40.reuse, R50, R16 ;  /* 0x000000322810723c */ /* 0x040fe20000001810 */
[----:B------:R-:W3:Y:S07]  /*17560*/  LDSM.16.MT88.4 R48, [R235+0x900] ;  /* 0x00090000eb30783b */ /* 0x000eee0000004200 */
[-C--:B-1----:R-:W-:Y:S01]  /*17570*/  HMMA.16816.F32 R68, R40, R52.reuse, R68 ;  /* 0x000000342844723c */ /* 0x082fe20000001844 */
[----:B------:R1:W4:Y:S01]  /*17580*/  MUFU.EX2 R194, R56 ;  /* 0x0000003800c27308 */ /* 0x0003220000000800 */
[----:B--2---:R-:W2:Y:S06]  /*17590*/  LDL.LU R183, [R1+0x1c] ;  /* 0x00001c0001b77983 */ /* 0x004eac0000300800 */
[C---:B------:R-:W-:Y:S01]  /*175a0*/  HMMA.16816.F32 R72, R44.reuse, R52, R72 ;  /* 0x000000342c48723c */ /* 0x040fe20000001848 */
[----:B------:R-:W2:Y:S02]  /*175b0*/  LDL.LU R182, [R1+0x20] ;  /* 0x0000200001b67983 */ /* 0x000ea40000300800 */
[----:B------:R-:W-:Y:S02]  /*175c0*/  MUFU.EX2 R228, R180 ;  /* 0x000000b400e47308 */ /* 0x000fe40000000800 */
[----:B------:R-:W2:Y:S03]  /*175d0*/  LDL.LU R185, [R1+0x24] ;  /* 0x0000240001b97983 */ /* 0x000ea60000300800 */
[-C--:B------:R-:W-:Y:S01]  /*175e0*/  HMMA.16816.F32 R76, R44, R54.reuse, R76 ;  /* 0x000000362c4c723c */ /* 0x080fe2000000184c */
[----:B------:R-:W2:Y:S04]  /*175f0*/  LDL.LU R184, [R1+0x28] ;  /* 0x0000280001b87983 */ /* 0x000ea80000300800 */
[----:B------:R4:W4:Y:S03]  /*17600*/  MUFU.EX2 R222, R66 ;  /* 0x0000004200de7308 */ /* 0x0009260000000800 */
[C---:B------:R-:W-:Y:S01]  /*17610*/  HMMA.16816.F32 R80, R40.reuse, R54, R80 ;  /* 0x000000362850723c */ /* 0x040fe20000001850 */
[----:B------:R-:W4:Y:S06]  /*17620*/  LDSM.16.MT88.4 R52, [R234+0x900] ;  /* 0x00090000ea34783b */ /* 0x000f2c0000004200 */
[----:B------:R4:W4:Y:S01]  /*17630*/  MUFU.EX2 R191, R187 ;  /* 0x000000bb00bf7308 */ /* 0x0009220000000800 */
[-C--:B---3--:R-:W-:Y:S01]  /*17640*/  HMMA.16816.F32 R84, R40, R48.reuse, R84 ;  /* 0x000000302854723c */ /* 0x088fe20000001854 */
[----:B-1----:R-:W-:Y:S07]  /*17650*/  LDSM.16.MT88.4 R56, [R233+0x1100] ;  /* 0x00110000e938783b */ /* 0x002fee0000004200 */
[C---:B------:R-:W-:Y:S01]  /*17660*/  HMMA.16816.F32 R88, R44.reuse, R48, R88 ;  /* 0x000000302c58723c */ /* 0x040fe20000001858 */
[----:B----4-:R-:W-:Y:S07]  /*17670*/  LDSM.16.MT88.4 R64, [R235+0x3100] ;  /* 0x00310000eb40783b */ /* 0x010fee0000004200 */
[-C--:B------:R-:W-:Y:S04]  /*17680*/  HMMA.16816.F32 R92, R44, R50.reuse, R92 ;  /* 0x000000322c5c723c */ /* 0x080fe8000000185c */
[----:B------:R-:W-:Y:S04]  /*17690*/  MOV R187, R219 ;  /* 0x000000db00bb7202 */ /* 0x000fe80000000f00 */
[C---:B------:R-:W-:Y:S01]  /*176a0*/  HMMA.16816.F32 R96, R40.reuse, R50, R96 ;  /* 0x000000322860723c */ /* 0x040fe20000001860 */
[----:B------:R-:W1:Y:S01]  /*176b0*/  LDSM.16.MT88.4 R48, [R232+0x2900] ;  /* 0x00290000e830783b */ /* 0x000e620000004200 */
[----:B------:R-:W3:Y:S06]  /*176c0*/  MUFU.EX2 R219, R61 ;  /* 0x0000003d00db7308 */ /* 0x000eec0000000800 */
[-C--:B------:R-:W-:Y:S08]  /*176d0*/  HMMA.16816.F32 R100, R40, R52.reuse, R100 ;  /* 0x000000342864723c */ /* 0x080ff00000001864 */
        /* <DEDUP_REMOVED lines=29> */
[----:B------:R-:W-:Y:S02]  /*178b0*/  F2FP.PACK_AB R42, R229, R227 ;  /* 0x000000e3e52a723e */ /* 0x000fe400000000ff */
[----:B------:R-:W-:Y:S02]  /*178c0*/  F2FP.PACK_AB R43, R228, R226 ;  /* 0x000000e2e42b723e */ /* 0x000fe400000000ff */
[----:B---3--:R-:W-:Y:S05]  /*178d0*/  F2FP.PACK_AB R47, R219, R220 ;  /* 0x000000dcdb2f723e */ /* 0x008fea00000000ff */
[-C--:B-1----:R-:W-:Y:S08]  /*178e0*/  HMMA.16816.F32 R4, R40, R48.reuse, R4 ;  /* 0x000000302804723c */ /* 0x082ff00000001804 */
        /* <DEDUP_REMOVED lines=8> */
[----:B------:R-:W-:Y:S03]  /*17970*/  LDSM.16.MT88.4 R56, [R233+0x3100] ;  /* 0x00310000e938783b */ /* 0x000fe60000004200 */
[----:B--2---:R-:W-:Y:S04]  /*17980*/  FFMA.FTZ R0, R0, R183, R210 ;  /* 0x000000b700007223 */ /* 0x004fe800000100d2 */
[-C--:B----4-:R-:W-:Y:S01]  /*17990*/  HMMA.16816.F32 R84, R40, R52.reuse, R84 ;  /* 0x000000342854723c */ /* 0x090fe20000001854 */
[----:B------:R-:W-:Y:S03]  /*179a0*/  MUFU.EX2 R210, R170 ;  /* 0x000000aa00d27308 */ /* 0x000fe60000000800 */
[----:B------:R-:W-:Y:S01]  /*179b0*/  MOV R183, R62 ;  /* 0x0000003e00b77202 */ /* 0x000fe20000000f00 */
[----:B------:R-:W-:Y:S02]  /*179c0*/  FFMA.FTZ R160, R160, R182, R211 ;  /* 0x000000b6a0a07223 */ /* 0x000fe400000100d3 */
[----:B------:R-:W-:Y:S01]  /*179d0*/  FFMA.FTZ R161, R161, R185, R213 ;  /* 0x000000b9a1a17223 */ /* 0x000fe200000100d5 */
[C---:B------:R-:W-:Y:S03]  /*179e0*/  HMMA.16816.F32 R88, R44.reuse, R52, R88 ;  /* 0x000000342c58723c */ /* 0x040fe60000001858 */
[----:B------:R-:W-:Y:S01]  /*179f0*/  MUFU.EX2 R211, R209 ;  /* 0x000000d100d37308 */ /* 0x000fe20000000800 */
[----:B------:R-:W-:Y:S01]  /*17a00*/  MOV R185, R63 ;  /* 0x0000003f00b97202 */ /* 0x000fe20000000f00 */
[----:B------:R-:W-:Y:S01]  /*17a10*/  FADD.FTZ R160, R214, R160 ;  /* 0x000000a0d6a07221 */ /* 0x000fe20000010000 */
[----:B------:R-:W2:Y:S01]  /*17a20*/  LDSM.16.MT88.4 R60, [R232+0x3100] ;  /* 0x00310000e83c783b */ /* 0x000ea20000004200 */
[----:B------:R-:W-:Y:S01]  /*17a30*/  FFMA.FTZ R162, R162, R184, R215 ;  /* 0x000000b8a2a27223 */ /* 0x000fe200000100d7 */
[-C--:B------:R-:W-:Y:S04]  /*17a40*/  HMMA.16816.F32 R92, R44, R54.reuse, R92 ;  /* 0x000000362c5c723c */ /* 0x080fe8000000185c */
[----:B------:R-:W-:Y:S01]  /*17a50*/  FADD.FTZ R162, R216, R162 ;  /* 0x000000a2d8a27221 */ /* 0x000fe20000010000 */
[----:B------:R-:W-:Y:S01]  /*17a60*/  MOV R184, R207 ;  /* 0x000000cf00b87202 */ /* 0x000fe20000000f00 */
[----:B------:R3:W-:Y:S01]  /*17a70*/  MUFU.EX2 R216, R188 ;  /* 0x000000bc00d87308 */ /* 0x0007e20000000800 */
[----:B------:R-:W-:Y:S01]  /*17a80*/  MOV R207, R218 ;  /* 0x000000da00cf7202 */ /* 0x000fe20000000f00 */
[C---:B------:R-:W-:Y:S01]  /*17a90*/  HMMA.16816.F32 R96, R40.reuse, R54, R96 ;  /* 0x000000362860723c */ /* 0x040fe20000001860 */
[----:B------:R-:W4:Y:S03]  /*17aa0*/  LDSM.16.MT88.4 R52, [R234+0x3100] ;  /* 0x00310000ea34783b */ /* 0x000f260000004200 */
[----:B------:R-:W-:Y:S02]  /*17ab0*/  FADD.FTZ R161, R217, R161 ;  /* 0x000000a1d9a17221 */ /* 0x000fe40000010000 */
[----:B------:R-:W-:Y:S02]  /*17ac0*/  FADD.FTZ R0, R212, R0 ;  /* 0x00000000d4007221 */ /* 0x000fe40000010000 */
[-C--:B-1----:R-:W-:Y:S01]  /*17ad0*/  HMMA.16816.F32 R100, R40, R48.reuse, R100 ;  /* 0x000000302864723c */ /* 0x082fe20000001864 */
[----:B------:R-:W-:Y:S03]  /*17ae0*/  MUFU.EX2 R214, R208 ;  /* 0x000000d000d67308 */ /* 0x000fe60000000800 */
[----:B------:R-:W-:Y:S04]  /*17af0*/  FADD.FTZ R0, R203, R0 ;  /* 0x00000000cb007221 */ /* 0x000fe80000010000 */
[C---:B------:R-:W-:Y:S03]  /*17b00*/  HMMA.16816.F32 R104, R44.reuse, R48, R104 ;  /* 0x000000302c68723c */ /* 0x040fe60000001868 */
[----:B------:R1:W-:Y:S01]  /*17b10*/  MUFU.EX2 R215, R189 ;  /* 0x000000bd00d77308 */ /* 0x0003e20000000800 */
[----:B---3--:R-:W-:Y:S04]  /*17b20*/  MOV R188, R183 ;  /* 0x000000b700bc7202 */ /* 0x008fe80000000f00 */
[-C--:B------:R-:W-:Y:S01]  /*17b30*/  HMMA.16816.F32 R108, R44, R50.reuse, R108 ;  /* 0x000000322c6c723c */ /* 0x080fe2000000186c */
[----:B------:R-:W3:Y:S04]  /*17b40*/  LDSM.16.MT88.4 R180, [R232+0x1900] ;  /* 0x00190000e8b4783b */ /* 0x000ee80000004200 */
[----:B------:R-:W-:Y:S03]  /*17b50*/  MUFU.EX2 R218, R204 ;  /* 0x000000cc00da7308 */ /* 0x000fe60000000800 */
[C---:B------:R-:W-:Y:S01]  /*17b60*/  HMMA.16816.F32 R112, R40.reuse, R50, R112 ;  /* 0x000000322870723c */ /* 0x040fe20000001870 */
[----:B------:R-:W3:Y:S06]  /*17b70*/  LDSM.16.MT88.4 R48, [R233+0x1900] ;  /* 0x00190000e930783b */ /* 0x000eec0000004200 */
[----:B------:R-:W-:Y:S01]  /*17b80*/  MUFU.EX2 R204, R172 ;  /* 0x000000ac00cc7308 */ /* 0x000fe20000000800 */
[-C--:B--2---:R-:W-:Y:S04]  /*17b90*/  HMMA.16816.F32 R116, R40, R60.reuse, R116 ;  /* 0x0000003c2874723c */ /* 0x084fe80000001874 */
[----:B-1----:R-:W-:Y:S04]  /*17ba0*/  MOV R189, R207 ;  /* 0x000000cf00bd7202 */ /* 0x002fe80000000f00 */
[C---:B------:R-:W-:Y:S01]  /*17bb0*/  HMMA.16816.F32 R120, R44.reuse, R60, R120 ;  /* 0x0000003c2c78723c */ /* 0x040fe20000001878 */
[----:B------:R-:W-:Y:S07]  /*17bc0*/  MUFU.EX2 R217, R205 ;  /* 0x000000cd00d97308 */ /* 0x000fee0000000800 */
[-C--:B------:R-:W-:Y:S03]  /*17bd0*/  HMMA.16816.F32 R124, R44, R62.reuse, R124 ;  /* 0x0000003e2c7c723c */ /* 0x080fe6000000187c */
[----:B------:R-:W-:Y:S05]  /*17be0*/  MUFU.EX2 R205, R166 ;  /* 0x000000a600cd7308 */ /* 0x000fea0000000800 */
[C---:B------:R-:W-:Y:S01]  /*17bf0*/  HMMA.16816.F32 R128, R40.reuse, R62, R128 ;  /* 0x0000003e2880723c */ /* 0x040fe20000001880 */
[----:B------:R-:W-:Y:S04]  /*17c00*/  LDSM.16.MT88.4 R60, [R235+0x3900] ;  /* 0x00390000eb3c783b */ /* 0x000fe80000004200 */
[----:B------:R1:W-:Y:S03]  /*17c10*/  MUFU.EX2 R166, R3 ;  /* 0x0000000300a67308 */ /* 0x0003e60000000800 */
[-C--:B------:R-:W-:Y:S07]  /*17c20*/  HMMA.16816.F32 R132, R40, R56.reuse, R132 ;  /* 0x000000382884723c */ /* 0x080fee0000001884 */
[----:B------:R-:W-:Y:S01]  /*17c30*/  MUFU.EX2 R213, R206 ;  /* 0x000000ce00d57308 */ /* 0x000fe20000000800 */
[C---:B------:R-:W-:Y:S08]  /*17c40*/  HMMA.16816.F32 R136, R44.reuse, R56, R136 ;  /* 0x000000382c88723c */ /* 0x040ff00000001888 */
[-C--:B------:R-:W-:Y:S01]  /*17c50*/  HMMA.16816.F32 R140, R44, R58.reuse, R140 ;  /* 0x0000003a2c8c723c */ /* 0x080fe2000000188c */
[----:B------:R-:W2:Y:S03]  /*17c60*/  MUFU.EX2 R212, R190 ;  /* 0x000000be00d47308 */ /* 0x000ea60000000800 */
[----:B-1----:R-:W-:Y:S01]  /*17c70*/  FADD.FTZ R3, R188, R161 ;  /* 0x000000a1bc037221 */ /* 0x002fe20000010000 */
[----:B------:R-:W-:Y:S03]  /*17c80*/  MOV R188, R174 ;  /* 0x000000ae00bc7202 */ /* 0x000fe60000000f00 */
[C---:B------:R-:W-:Y:S01]  /*17c90*/  HMMA.16816.F32 R144, R40.reuse, R58, R144 ;  /* 0x0000003a2890723c */ /* 0x040fe20000001890 */
[----:B------:R-:W1:Y:S02]  /*17ca0*/  LDSM.16.MT88.4 R56, [R235+0x1900] ;  /* 0x00190000eb38783b */ /* 0x000e640000004200 */
[----:B------:R3:W-:Y:S01]  /*17cb0*/  MUFU.EX2 R206, R176 ;  /* 0x000000b000ce7308 */ /* 0x0007e20000000800 */
[----:B------:R-:W-:Y:S04]  /*17cc0*/  MOV R161, R197 ;  /* 0x000000c500a17202 */ /* 0x000fe80000000f00 */
[-C--:B------:R-:W-:Y:S05]  /*17cd0*/  HMMA.16816.F32 R20, R40, R64.reuse, R20 ;  /* 0x000000402814723c */ /* 0x080fea0000001814 */
[----:B------:R-:W-:Y:S03]  /*17ce0*/  MUFU.EX2 R207, R169 ;  /* 0x000000a900cf7308 */ /* 0x000fe60000000800 */
[C---:B------:R-:W-:Y:S04]  /*17cf0*/  HMMA.16816.F32 R148, R44.reuse, R64, R148 ;  /* 0x000000402c94723c */ /* 0x040fe80000001894 */
[----:B--2---:R-:W-:Y:S02]  /*17d00*/  F2FP.PACK_AB R203, R211, R212 ;  /* 0x000000d4d3cb723e */ /* 0x004fe400000000ff */
[----:B------:R-:W-:Y:S01]  /*17d10*/  MOV R190, R199 ;  /* 0x000000c700be7202 */ /* 0x000fe20000000f00 */
[----:B------:R-:W-:Y:S01]  /*17d20*/  FADD.FTZ R64, R173, R0 ;  /* 0x00000000ad407221 */ /* 0x000fe20000010000 */
[-C--:B------:R-:W-:Y:S01]  /*17d30*/  HMMA.16816.F32 R152, R44, R66.reuse, R152 ;  /* 0x000000422c98723c */ /* 0x080fe20000001898 */
[----:B------:R-:W-:Y:S03]  /*17d40*/  MUFU.EX2 R209, R171 ;  /* 0x000000ab00d17308 */ /* 0x000fe60000000800 */
[----:B------:R-:W-:Y:S02]  /*17d50*/  F2FP.PACK_AB R199, R166, R204 ;  /* 0x000000cca6c7723e */ /* 0x000fe400000000ff */
[----:B---3--:R-:W-:Y:S02]  /*17d60*/  MOV R176, R185 ;  /* 0x000000b900b07202 */ /* 0x008fe40000000f00 */
[C---:B------:R-:W-:Y:S03]  /*17d70*/  HMMA.16816.F32 R156, R40.reuse, R66, R156 ;  /* 0x00000042289c723c */ /* 0x040fe6000000189c */
[----:B------:R-:W2:Y:S01]  /*17d80*/  MUFU.EX2 R208, R168 ;  /* 0x000000a800d07308 */ /* 0x000ea20000000800 */
[----:B------:R-:W-:Y:S02]  /*17d90*/  MOV R185, R187 ;  /* 0x000000bb00b97202 */ /* 0x000fe40000000f00 */
[----:B------:R-:W-:Y:S01]  /*17da0*/  MOV R187, R202 ;  /* 0x000000ca00bb7202 */ /* 0x000fe20000000f00 */
[----:B------:R-:W-:Y:S01]  /*17db0*/  FADD.FTZ R66, R167, R3 ;  /* 0x00000003a7427221 */ /* 0x000fe20000010000 */
[-C--:B----4-:R-:W-:Y:S04]  /*17dc0*/  HMMA.16816.F32 R24, R40, R52.reuse, R24 ;  /* 0x000000342818723c */ /* 0x090fe80000001818 */
[----:B------:R-:W-:Y:S02]  /*17dd0*/  F2FP.PACK_AB R202, R214, R213 ;  /* 0x000000d5d6ca723e */ /* 0x000fe400000000ff */
[----:B------:R-:W-:Y:S02]  /*17de0*/  MOV R0, R178 ;  /* 0x000000b200007202 */ /* 0x000fe40000000f00 */
[C---:B------:R-:W-:Y:S04]  /*17df0*/  HMMA.16816.F32 R32, R44.reuse, R52, R32 ;  /* 0x000000342c20723c */ /* 0x040fe80000001820 */
[----:B------:R-:W-:Y:S01]  /*17e00*/  MOV R3, R185 ;  /* 0x000000b900037202 */ /* 0x000fe20000000f00 */
[----:B------:R-:W-:Y:S02]  /*17e10*/  FADD.FTZ R0, R0, R66 ;  /* 0x0000004200007221 */ /* 0x000fe40000010000 */
[----:B------:R-:W-:Y:S01]  /*17e20*/  FADD.FTZ R52, R184, R160 ;  /* 0x000000a0b8347221 */ /* 0x000fe20000010000 */
[-C--:B------:R-:W-:Y:S01]  /*17e30*/  HMMA.16816.F32 R36, R44, R54.reuse, R36 ;  /* 0x000000362c24723c */ /* 0x080fe20000001824 */
[----:B------:R-:W3:Y:S03]  /*17e40*/  LDSM.16.MT88.4 R44, [R234+0x1900] ;  /* 0x00190000ea2c783b */ /* 0x000ee60000004200 */
[----:B------:R-:W-:Y:S01]  /*17e50*/  FADD.FTZ R65, R200, R52 ;  /* 0x00000034c8417221 */ /* 0x000fe20000010000 */
[----:B------:R-:W-:Y:S01]  /*17e60*/  F2FP.PACK_AB R200, R217, R218 ;  /* 0x000000dad9c8723e */ /* 0x000fe200000000ff */
[----:B------:R-:W-:Y:S01]  /*17e70*/  FADD.FTZ R53, R189, R162 ;  /* 0x000000a2bd357221 */ /* 0x000fe20000010000 */
[----:B------:R-:W-:Y:S01]  /*17e80*/  MOV R189, R175 ;  /* 0x000000af00bd7202 */ /* 0x000fe20000000f00 */
[----:B------:R-:W-:Y:S01]  /*17e90*/  HMMA.16816.F32 R28, R40, R54, R28 ;  /* 0x00000036281c723c */ /* 0x000fe2000000181c */
[----:B------:R-:W4:Y:S03]  /*17ea0*/  LDSM.16.MT88.4 R40, [R232+0x3900] ;  /* 0x00390000e828783b */ /* 0x000f260000004200 */
[----:B------:R-:W-:Y:S01]  /*17eb0*/  MOV R184, R186 ;  /* 0x000000ba00b87202 */ /* 0x000fe20000000f00 */
[----:B------:R-:W-:Y:S01]  /*17ec0*/  FADD.FTZ R67, R236, R53 ;  /* 0x00000035ec437221 */ /* 0x000fe20000010000 */
[----:B------:R-:W-:Y:S02]  /*17ed0*/  MOV R186, R201 ;  /* 0x000000c900ba7202 */ /* 0x000fe40000000f00 */
[----:B------:R-:W-:Y:S01]  /*17ee0*/  F2FP.PACK_AB R201, R215, R216 ;  /* 0x000000d8d7c9723e */ /* 0x000fe200000000ff */
[----:B------:R-:W1:Y:S03]  /*17ef0*/  LDSM.16.MT88.4 R52, [R233+0x3900] ;  /* 0x00390000e934783b */ /* 0x000e660000004200 */
[----:B--2---:R-:W-:Y:S01]  /*17f00*/  F2FP.PACK_AB R197, R207, R208 ;  /* 0x000000d0cfc5723e */ /* 0x004fe200000000ff */
[----:B------:R-:W-:Y:S01]  /*17f10*/  FADD.FTZ R3, R3, R67 ;  /* 0x0000004303037221 */ /* 0x000fe20000010000 */
[----:B------:R-:W-:Y:S01]  /*17f20*/  MOV R162, R198 ;  /* 0x000000c600a27202 */ /* 0x000fe20000000f00 */
[-C--:B------:R-:W-:Y:S02]  /*17f30*/  HMMA.16816.F32 R172, R200, R180.reuse, R4 ;  /* 0x000000b4c8ac723c */ /* 0x080fe40000001804 */
[----:B------:R2:W5:Y:S03]  /*17f40*/  LDL.LU R236, [R1+0x38] ;  /* 0x0000380001ec7983 */ /* 0x0005660000300800 */
[----:B------:R-:W-:Y:S01]  /*17f50*/  F2FP.PACK_AB R198, R205, R206 ;  /* 0x000000cecdc6723e */ /* 0x000fe200000000ff */
[----:B------:R2:W5:Y:S01]  /*17f60*/  LDL.LU R167, [R1+0x34] ;  /* 0x0000340001a77983 */ /* 0x0005620000300800 */
[----:B------:R-:W-:Y:S02]  /*17f70*/  MOV R160, R196 ;  /* 0x000000c400a07202 */ /* 0x000fe40000000f00 */
[----:B------:R-:W-:Y:S01]  /*17f80*/  F2FP.PACK_AB R196, R209, R210 ;  /* 0x000000d2d1c4723e */ /* 0x000fe200000000ff */
[----:B------:R-:W1:Y:S06]  /*17f90*/  LDSM.16.MT88.4 R4, [R234+0x3900] ;  /* 0x00390000ea04783b */ /* 0x000e6c0000004200 */
[C---:B------:R-:W-:Y:S07]  /*17fa0*/  HMMA.16816.F32 R168, R196.reuse, R180, R8 ;  /* 0x000000b4c4a8723c */ /* 0x040fee0000001808 */
[----:B------:R-:W-:Y:S02]  /*17fb0*/  MOV R11, R176 ;  /* 0x000000b0000b7202 */ /* 0x000fe40000000f00 */
[----:B------:R-:W-:Y:S03]  /*17fc0*/  MOV R9, R179 ;  /* 0x000000b300097202 */ /* 0x000fe60000000f00 */
[----:B------:R-:W-:Y:S02]  /*17fd0*/  MOV R8, R177 ;  /* 0x000000b100087202 */ /* 0x000fe40000000f00 */
[-C--:B------:R-:W-:Y:S03]  /*17fe0*/  HMMA.16816.F32 R176, R196, R182.reuse, R12 ;  /* 0x000000b6c4b0723c */ /* 0x080fe6000000180c */
[----:B------:R-:W-:Y:S01]  /*17ff0*/  MOV R10, R184 ;  /* 0x000000b8000a7202 */ /* 0x000fe20000000f00 */
[----:B------:R-:W-:Y:S02]  /*18000*/  FADD.FTZ R9, R9, R65 ;  /* 0x0000004109097221 */ /* 0x000fe40000010000 */
[----:B------:R-:W-:Y:S01]  /*18010*/  FADD.FTZ R8, R8, R64 ;  /* 0x0000004008087221 */ /* 0x000fe20000010000 */
[----:B------:R-:W-:Y:S01]  /*18020*/  MOV R14, R186 ;  /* 0x000000ba000e7202 */ /* 0x000fe20000000f00 */
[C---:B------:R-:W-:Y:S04]  /*18030*/  HMMA.16816.F32 R180, R200.reuse, R182, R16 ;  /* 0x000000b6c8b4723c */ /* 0x040fe80000001810 */
[----:B------:R-:W-:Y:S01]  /*18040*/  MOV R15, R187 ;  /* 0x000000bb000f7202 */ /* 0x000fe20000000f00 */
[----:B------:R-:W-:Y:S02]  /*18050*/  FADD.FTZ R12, R10, R9 ;  /* 0x000000090a0c7221 */ /* 0x000fe40000010000 */
[----:B------:R-:W-:Y:S01]  /*18060*/  FADD.FTZ R11, R11, R8 ;  /* 0x000000080b0b7221 */ /* 0x000fe20000010000 */
        /* <DEDUP_REMOVED lines=8> */
[----:B------:R-:W-:Y:S01]  /*180f0*/  FADD.FTZ R10, R160, R3 ;  /* 0x00000003a00a7221 */ /* 0x000fe20000010000 */
[----:B------:R-:W-:Y:S01]  /*18100*/  MOV R160, R163 ;  /* 0x000000a300a07202 */ /* 0x000fe20000000f00 */
        /* <DEDUP_REMOVED lines=15> */
[-C--:B---3--:R-:W-:Y:S04]  /*18200*/  HMMA.16816.F32 R100, R200, R44.reuse, R100 ;  /* 0x0000002cc864723c */ /* 0x088fe80000001864 */
        /* <DEDUP_REMOVED lines=10> */
[-C--:B----4-:R-:W-:Y:S08]  /*182b0*/  HMMA.16816.F32 R116, R200, R40.reuse, R116 ;  /* 0x00000028c874723c */ /* 0x090ff00000001874 */
        /* <DEDUP_REMOVED lines=37> */
[----:B------:R1:W-:Y:S04]  /*18510*/  STL [R1+0x20], R3 ;  /* 0x0000200301007387 */ /* 0x0003e80000100800 */
[----:B------:R3:W-:Y:S01]  /*18520*/  STL [R1+0x1c], R0 ;  /* 0x00001c0001007387 */ /* 0x0007e20000100800 */
[----:B-1----:R-:W-:Y:S02]  /*18530*/  MOV R3, R164 ;  /* 0x000000a400037202 */ /* 0x002fe40000000f00 */
[----:B---3--:R-:W-:Y:S01]  /*18540*/  MOV R0, R165 ;  /* 0x000000a500007202 */ /* 0x008fe20000000f00 */
[----:B--2--5:R-:W-:-:S05]  /*18550*/  @P0 BRA `(.L_x_906) ;  /* 0xffffc72000000947 */ /* 0x024fca000383ffff */
.L_x_905:
[----:B---3--:R-:W2:Y:S04]  /*18560*/  LDL.LU R6, [R1+0x28] ;  /* 0x0000280001067983 */ /* 0x008ea80000300800 */
[----:B------:R-:W3:Y:S04]  /*18570*/  LDL.LU R4, [R1+0x24] ;  /* 0x0000240001047983 */ /* 0x000ee80000300800 */
[----:B------:R-:W4:Y:S04]  /*18580*/  LDL.LU R8, [R1+0x20] ;  /* 0x0000200001087983 */ /* 0x000f280000300800 */
[----:B------:R-:W4:Y:S01]  /*18590*/  LDL.LU R5, [R1+0x1c] ;  /* 0x00001c0001057983 */ /* 0x000f220000300800 */
[----:B------:R-:W-:-:S02]  /*185a0*/  MOV R61, 0xff800000 ;  /* 0xff800000003d7802 */ /* 0x000fc40000000f00 */
[----:B------:R-:W-:Y:S02]  /*185b0*/  MOV R62, 0xff800000 ;  /* 0xff800000003e7802 */ /* 0x000fe40000000f00 */
[----:B------:R-:W-:Y:S02]  /*185c0*/  MOV R63, 0xff800000 ;  /* 0xff800000003f7802 */ /* 0x000fe40000000f00 */
[----:B------:R-:W-:Y:S02]  /*185d0*/  MOV R64, 0xff800000 ;  /* 0xff80000000407802 */ /* 0x000fe40000000f00 */
[----:B------:R-:W-:Y:S01]  /*185e0*/  PLOP3.LUT P4, PT, PT, PT, PT, 0x8, 0x0 ;  /* 0x000000000000781c */ /* 0x000fe20003f8e170 */
[----:B--2---:R-:W1:Y:S04]  /*185f0*/  SHFL.BFLY PT, R11, R6, 0x2, 0x1f ;  /* 0x0c401f00060b7f89 */ /* 0x004e6800000e0000 */
[----:B---3--:R-:W2:Y:S04]  /*18600*/  SHFL.BFLY PT, R9, R4, 0x2, 0x1f ;  /* 0x0c401f0004097f89 */ /* 0x008ea800000e0000 */
[----:B----4-:R-:W3:Y:S01]  /*18610*/  SHFL.BFLY PT, R7, R8, 0x2, 0x1f ;  /* 0x0c401f0008077f89 */ /* 0x010ee200000e0000 */
[----:B-1----:R-:W-:-:S03]  /*18620*/  FADD.FTZ R11, R11, R6 ;  /* 0x000000060b0b7221 */ /* 0x002fc60000010000 */
[----:B------:R-:W1:Y:S01]  /*18630*/  SHFL.BFLY PT, R6, R5, 0x2, 0x1f ;  /* 0x0c401f0005067f89 */ /* 0x000e6200000e0000 */
[----:B--2---:R-:W-:-:S03]  /*18640*/  FADD.FTZ R9, R9, R4 ;  /* 0x0000000409097221 */ /* 0x004fc60000010000 */
[----:B------:R-:W2:Y:S01]  /*18650*/  SHFL.BFLY PT, R0, R11, 0x1, 0x1f ;  /* 0x0c201f000b007f89 */ /* 0x000ea200000e0000 */
[----:B---3--:R-:W-:-:S03]  /*18660*/  FADD.FTZ R7, R7, R8 ;  /* 0x0000000807077221 */ /* 0x008fc60000010000 */
[----:B------:R-:W3:Y:S04]  /*18670*/  SHFL.BFLY PT, R4, R9, 0x1, 0x1f ;  /* 0x0c201f0009047f89 */ /* 0x000ee800000e0000 */
[----:B------:R-:W4:Y:S01]  /*18680*/  SHFL.BFLY PT, R3, R7, 0x1, 0x1f ;  /* 0x0c201f0007037f89 */ /* 0x000f2200000e0000 */
[----:B-1----:R-:W-:Y:S02]  /*18690*/  FADD.FTZ R6, R6, R5 ;  /* 0x0000000506067221 */ /* 0x002fe40000010000 */
[----:B--2---:R-:W-:-:S03]  /*186a0*/  FADD.FTZ R11, R11, R0 ;  /* 0x000000000b0b7221 */ /* 0x004fc60000010000 */
[----:B------:R-:W1:Y:S01]  /*186b0*/  SHFL.BFLY PT, R5, R6, 0x1, 0x1f ;  /* 0x0c201f0006057f89 */ /* 0x000e6200000e0000 */
[----:B------:R-:W-:Y:S01]  /*186c0*/  MOV R0, RZ ;  /* 0x000000ff00007202 */ /* 0x000fe20000000f00 */
[----:B---3--:R-:W-:Y:S01]  /*186d0*/  FADD.FTZ R9, R9, R4 ;  /* 0x0000000409097221 */ /* 0x008fe20000010000 */
[----:B------:R-:W-:Y:S02]  /*186e0*/  FSETP.NE.FTZ.AND P3, PT, R11, RZ, PT ;  /* 0x000000ff0b00720b */ /* 0x000fe40003f75000 */
[----:B------:R-:W-:Y:S01]  /*186f0*/  MOV R4, RZ ;  /* 0x000000ff00047202 */ /* 0x000fe20000000f00 */
[----:B----4-:R-:W-:Y:S01]  /*18700*/  FADD.FTZ R7, R7, R3 ;  /* 0x0000000307077221 */ /* 0x010fe20000010000 */
[----:B------:R-:W-:Y:S02]  /*18710*/  FSETP.NE.FTZ.AND P2, PT, R9, RZ, PT ;  /* 0x000000ff0900720b */ /* 0x000fe40003f55000 */
[----:B------:R-:W-:Y:S02]  /*18720*/  MOV R3, RZ ;  /* 0x000000ff00037202 */ /* 0x000fe40000000f00 */
[----:B------:R-:W-:-:S05]  /*18730*/  FSETP.NE.FTZ.AND P1, PT, R7, RZ, PT ;  /* 0x000000ff0700720b */ /* 0x000fca0003f35000 */
[----:B------:R-:W2:Y:S01]  /*18740*/  @P3 MUFU.RCP R0, R11 ;  /* 0x0000000b00003308 */ /* 0x000ea20000001000 */
[----:B-1----:R-:W-:-:S07]  /*18750*/  FADD.FTZ R6, R5, R6 ;  /* 0x0000000605067221 */ /* 0x002fce0000010000 */
[----:B------:R-:W1:Y:S01]  /*18760*/  @P1 MUFU.RCP R3, R7 ;  /* 0x0000000700031308 */ /* 0x000e620000001000 */
[----:B------:R-:W-:Y:S01]  /*18770*/  FSETP.NE.FTZ.AND P0, PT, R6, RZ, PT ;  /* 0x000000ff0600720b */ /* 0x000fe20003f15000 */
[----:B--2---:R-:W-:-:S06]  /*18780*/  FMUL.FTZ R172, R0, R172 ;  /* 0x000000ac00ac7220 */ /* 0x004fcc0000410000 */
[----:B------:R-:W2:Y:S01]  /*18790*/  @P2 MUFU.RCP R4, R9 ;  /* 0x0000000900042308 */ /* 0x000ea20000001000 */
[C---:B------:R-:W-:Y:S02]  /*187a0*/  FMUL.FTZ R57, R0.reuse, R173 ;  /* 0x000000ad00397220 */ /* 0x040fe40000410000 */
[C---:B------:R-:W-:Y:S02]  /*187b0*/  FMUL.FTZ R180, R0.reuse, R180 ;  /* 0x000000b400b47220 */ /* 0x040fe40000410000 */
[C---:B------:R-:W-:Y:S02]  /*187c0*/  FMUL.FTZ R181, R0.reuse, R181 ;  /* 0x000000b500b57220 */ /* 0x040fe40000410000 */
[C---:B------:R-:W-:Y:S01]  /*187d0*/  FMUL.FTZ R68, R0.reuse, R68 ;  /* 0x0000004400447220 */ /* 0x040fe20000410000 */
[----:B------:R-:W-:Y:S01]  /*187e0*/  @P3 MUFU.LG2 R11, R11 ;  /* 0x0000000b000b3308 */ /* 0x000fe20000000c00 */
[C---:B------:R-:W-:Y:S01]  /*187f0*/  FMUL.FTZ R51, R0.reuse, R69 ;  /* 0x0000004500337220 */ /* 0x040fe20000410000 */
[----:B------:R-:W-:Y:S01]  /*18800*/  @P0 MOV R8, 0x3f317218 ;  /* 0x3f31721800080802 */ /* 0x000fe20000000f00 */
[----:B------:R-:W-:-:S02]  /*18810*/  FMUL.FTZ R80, R0, R80 ;  /* 0x0000005000507220 */ /* 0x000fc40000410000 */
[C---:B------:R-:W-:Y:S02]  /*18820*/  FMUL.FTZ R81, R0.reuse, R81 ;  /* 0x0000005100517220 */ /* 0x040fe40000410000 */
[C---:B------:R-:W-:Y:S01]  /*18830*/  FMUL.FTZ R84, R0.reuse, R84 ;  /* 0x0000005400547220 */ /* 0x040fe20000410000 */
[----:B------:R-:W-:Y:S01]  /*18840*/  @P2 MUFU.LG2 R9, R9 ;  /* 0x0000000900092308 */ /* 0x000fe20000000c00 */
[C---:B------:R-:W-:Y:S02]  /*18850*/  FMUL.FTZ R49, R0.reuse, R85 ;  /* 0x0000005500317220 */ /* 0x040fe40000410000 */
[C---:B------:R-:W-:Y:S02]  /*18860*/  FMUL.FTZ R96, R0.reuse, R96 ;  /* 0x0000006000607220 */ /* 0x040fe40000410000 */
[C---:B------:R-:W-:Y:S02]  /*18870*/  FMUL.FTZ R45, R0.reuse, R97 ;  /* 0x00000061002d7220 */ /* 0x040fe40000410000 */
[C---:B------:R-:W-:Y:S01]  /*18880*/  FMUL.FTZ R100, R0.reuse, R100 ;  /* 0x0000006400647220 */ /* 0x040fe20000410000 */
[----:B------:R-:W-:Y:S01]  /*18890*/  @P1 MUFU.LG2 R7, R7 ;  /* 0x0000000700071308 */ /* 0x000fe20000000c00 */
        /* <DEDUP_REMOVED lines=19> */
[----:B------:R-:W-:Y:S01]  /*189d0*/  MOV R0, RZ ;  /* 0x000000ff00007202 */ /* 0x000fe20000000f00 */
[----:B-1----:R-:W-:-:S02]  /*189e0*/  FMUL.FTZ R168, R3, R168 ;  /* 0x000000a803a87220 */ /* 0x002fc40000410000 */
[C---:B------:R-:W-:Y:S02]  /*189f0*/  FMUL.FTZ R58, R3.reuse, R169 ;  /* 0x000000a9033a7220 */ /* 0x040fe40000410000 */
[C---:B------:R-:W-:Y:S01]  /*18a00*/  FMUL.FTZ R176, R3.reuse, R176 ;  /* 0x000000b003b07220 */ /* 0x040fe20000410000 */
[----:B------:R-:W1:Y:S01]  /*18a10*/  @P0 MUFU.RCP R0, R6 ;  /* 0x0000000600000308 */ /* 0x000e620000001000 */
[C---:B------:R-:W-:Y:S02]  /*18a20*/  FMUL.FTZ R55, R3.reuse, R177 ;  /* 0x000000b103377220 */ /* 0x040fe40000410000 */
[C---:B------:R-:W-:Y:S02]  /*18a30*/  FMUL.FTZ R72, R3.reuse, R72 ;  /* 0x0000004803487220 */ /* 0x040fe40000410000 */
[C---:B------:R-:W-:Y:S02]  /*18a40*/  FMUL.FTZ R54, R3.reuse, R73 ;  /* 0x0000004903367220 */ /* 0x040fe40000410000 */
[C---:B------:R-:W-:Y:S01]  /*18a50*/  FMUL.FTZ R76, R3.reuse, R76 ;  /* 0x0000004c034c7220 */ /* 0x040fe20000410000 */
[----:B------:R-:W3:Y:S01]  /*18a60*/  @P0 MUFU.LG2 R6, R6 ;  /* 0x0000000600060308 */ /* 0x000ee20000000c00 */
        /* <DEDUP_REMOVED lines=26> */
[----:B--2---:R-:W-:-:S02]  /*18c10*/  FMUL.FTZ R174, R4, R174 ;  /* 0x000000ae04ae7220 */ /* 0x004fc40000410000 */
        /* <DEDUP_REMOVED lines=31> */
[----:B------:R-:W-:Y:S01]  /*18e10*/  @P3 MOV R4, 0x3f317218 ;  /* 0x3f31721800043802 */ /* 0x000fe20000000f00 */
[C---:B-1----:R-:W-:Y:S02]  /*18e20*/  FMUL.FTZ R170, R0.reuse, R170 ;  /* 0x000000aa00aa7220 */ /* 0x042fe40000410000 */
        /* <DEDUP_REMOVED lines=31> */
[----:B------:R-:W-:Y:S01]  /*19020*/  @P1 MOV R0, 0x3f317218 ;  /* 0x3f31721800001802 */ /* 0x000fe20000000f00 */
[----:B------:R-:W-:Y:S02]  /*19030*/  @P2 FMUL.FTZ R5, R3, c[0x0][0x2d0] ;  /* 0x0000b40003052a20 */ /* 0x000fe40000410000 */
[----:B------:R-:W-:Y:S02]  /*19040*/  @P3 FMUL.FTZ R10, R4, c[0x0][0x2d0] ;  /* 0x0000b400040a3a20 */ /* 0x000fe40000410000 */
[----:B------:R-:W-:-:S02]  /*19050*/  @P1 FMUL.FTZ R3, R0, c[0x0][0x2d0] ;  /* 0x0000b40000031a20 */ /* 0x000fc40000410000 */
[----:B------:R-:W-:Y:S02]  /*19060*/  @P3 FMUL.FTZ R11, R11, 0.69314718246459960938 ;  /* 0x3f3172180b0b3820 */ /* 0x000fe40000410000 */
[----:B------:R-:W-:Y:S02]  /*19070*/  @P2 FMUL.FTZ R9, R9, 0.69314718246459960938 ;  /* 0x3f31721809092820 */ /* 0x000fe40000410000 */
[----:B------:R-:W-:Y:S02]  /*19080*/  @P1 FMUL.FTZ R7, R7, 0.69314718246459960938 ;  /* 0x3f31721807071820 */ /* 0x000fe40000410000 */
[----:B---3--:R-:W-:Y:S02]  /*19090*/  @P0 FMUL.FTZ R4, R6, 0.69314718246459960938 ;  /* 0x3f31721806040820 */ /* 0x008fe40000410000 */
[----:B------:R-:W-:Y:S02]  /*190a0*/  @P0 FMUL.FTZ R0, R8, c[0x0][0x2d0] ;  /* 0x0000b40008000a20 */ /* 0x000fe40000410000 */
[----:B------:R-:W-:-:S02]  /*190b0*/  @P3 FFMA.FTZ R61, R10, R165, R11 ;  /* 0x000000a50a3d3223 */ /* 0x000fc4000001000b */
[----:B------:R-:W-:Y:S02]  /*190c0*/  @P2 FFMA.FTZ R62, R5, R164, R9 ;  /* 0x000000a4053e2223 */ /* 0x000fe40000010009 */
[----:B------:R-:W-:Y:S02]  /*190d0*/  @P1 FFMA.FTZ R63, R3, R163, R7 ;  /* 0x000000a3033f1223 */ /* 0x000fe40000010007 */
[----:B------:R-:W-:Y:S02]  /*190e0*/  @P0 FFMA.FTZ R64, R0, R2, R4 ;  /* 0x0000000200400223 */ /* 0x000fe40000010004 */
.L_x_851:
        /* <DEDUP_REMOVED lines=24> */
[CC--:B------:R-:W-:Y:S02]  /*19270*/  LEA.HI R2, R65.reuse, R66.reuse, RZ, 0x2 ;  /* 0x0000004241027211 */ /* 0x0c0fe400078f10ff */
[----:B------:R-:W-:Y:S02]  /*19280*/  LEA.HI R60, R65, R66, RZ, 0x5 ;  /* 0x00000042413c7211 */ /* 0x000fe400078f28ff */
[----:B------:R-:W-:-:S02]  /*19290*/  SHF.R.S32.HI R4, RZ, 0x2, R2 ;  /* 0x00000002ff047819 */ /* 0x000fc40000011402 */
[----:B------:R-:W-:Y:S02]  /*192a0*/  SHF.R.S32.HI R0, RZ, 0x1f, R2 ;  /* 0x0000001fff007819 */ /* 0x000fe40000011402 */
[----:B------:R-:W-:Y:S02]  /*192b0*/  SHF.R.S32.HI R59, RZ, 0x5, R60 ;  /* 0x00000005ff3b7819 */ /* 0x000fe4000001143c */
[----:B------:R-:W-:Y:S02]  /*192c0*/  LEA.HI R0, R0, R4, RZ, 0x3 ;  /* 0x0000000400007211 */ /* 0x000fe400078f18ff */
[----:B------:R-:W-:Y:S02]  /*192d0*/  F2FP.PACK_AB R74, R75, R74 ;  /* 0x0000004a4b4a723e */ /* 0x000fe400000000ff */
[----:B------:R-:W-:Y:S02]  /*192e0*/  LOP3.LUT R0, R0, 0xfffffff8, RZ, 0xc0, !PT ;  /* 0xfffffff800007812 */ /* 0x000fe400078ec0ff */
[----:B------:R-:W-:-:S02]  /*192f0*/  F2FP.PACK_AB R53, R53, R76 ;  /* 0x0000004c3535723e */ /* 0x000fc400000000ff */
[----:B------:R-:W-:Y:S01]  /*19300*/  F2FP.PACK_AB R78, R79, R78 ;  /* 0x0000004e4f4e723e */ /* 0x000fe200000000ff */
[----:B------:R-:W-:Y:S01]  /*19310*/  IMAD.IADD R4, R4, 0x1, -R0 ;  /* 0x0000000104047824 */ /* 0x000fe200078e0a00 */
[----:B------:R-:W-:Y:S02]  /*19320*/  LOP3.LUT R0, R2, 0xfffffffc, RZ, 0xc0, !PT ;  /* 0xfffffffc02007812 */ /* 0x000fe400078ec0ff */
[----:B------:R-:W-:Y:S01]  /*19330*/  F2FP.PACK_AB R49, R49, R84 ;  /* 0x000000543131723e */ /* 0x000fe200000000ff */
[C---:B------:R-:W-:Y:S01]  /*19340*/  IMAD.SHL.U32 R2, R4.reuse, 0x40, RZ ;  /* 0x0000004004027824 */ /* 0x040fe200078e00ff */
[----:B------:R-:W-:Y:S01]  /*19350*/  LOP3.LUT R3, R4, 0x1, RZ, 0xc0, !PT ;  /* 0x0000000104037812 */ /* 0x000fe200078ec0ff */
[----:B------:R-:W-:Y:S01]  /*19360*/  IMAD.IADD R29, R66, 0x1, -R0 ;  /* 0x00000001421d7824 */ /* 0x000fe200078e0a00 */
[----:B------:R-:W-:Y:S02]  /*19370*/  F2FP.PACK_AB R48, R48, R86 ;  /* 0x000000563030723e */ /* 0x000fe400000000ff */
        /* <DEDUP_REMOVED lines=13> */
[----:B------:R-:W-:Y:S02]  /*19450*/  F2FP.PACK_AB R90, R91, R90 ;  /* 0x0000005a5b5a723e */ /* 0x000fe400000000ff */
[C---:B------:R-:W-:Y:S02]  /*19460*/  IADD3 R3, R0.reuse, 0x80, RZ ;  /* 0x0000008000037810 */ /* 0x040fe40007ffe0ff */
[C---:B------:R-:W-:Y:S02]  /*19470*/  IADD3 R2, R0.reuse, 0x70, RZ ;  /* 0x0000007000027810 */ /* 0x040fe40007ffe0ff */
[----:B------:R-:W-:Y:S01]  /*19480*/  @P0 IADD3 R2, R3, 0x10, RZ ;  /* 0x0000001003020810 */ /* 0x000fe20007ffe0ff */
[----:B------:R-:W-:Y:S01]  /*19490*/  IMAD.IADD R3, R0, 0x1, R4 ;  /* 0x0000000100037824 */ /* 0x000fe200078e0204 */
[----:B------:R-:W-:Y:S02]  /*194a0*/  F2FP.PACK_AB R46, R46, R92 ;  /* 0x0000005c2e2e723e */ /* 0x000fe400000000ff */
[----:B------:R-:W-:Y:S01]  /*194b0*/  F2FP.PACK_AB R94, R95, R94 ;  /* 0x0000005e5f5e723e */ /* 0x000fe200000000ff */
[----:B------:R-:W-:Y:S01]  /*194c0*/  IMAD.IADD R4, R4, 0x1, R2 ;  /* 0x0000000104047824 */ /* 0x000fe200078e0202 */
[----:B------:R-:W-:-:S02]  /*194d0*/  F2FP.PACK_AB R44, R44, R100 ;  /* 0x000000642c2c723e */ /* 0x000fc400000000ff */
[----:B------:R-:W-:Y:S02]  /*194e0*/  F2FP.PACK_AB R43, R43, R102 ;  /* 0x000000662b2b723e */ /* 0x000fe400000000ff */
[----:B------:R-:W-:Y:S02]  /*194f0*/  F2FP.PACK_AB R41, R41, R112 ;  /* 0x000000702929723e */ /* 0x000fe400000000ff */
        /* <DEDUP_REMOVED lines=8> */
[----:B------:R1:W-:Y:S01]  /*19580*/  STS [R2], R7 ;  /* 0x0000000702007388 */ /* 0x0003e20000000800 */
        /* <DEDUP_REMOVED lines=18> */
[----:B-1----:R-:W-:Y:S01]  /*196b0*/  IMAD.MOV.U32 R7, RZ, RZ, 0x40 ;  /* 0x00000040ff077424 */ /* 0x002fe200078e00ff */
[----:B------:R-:W-:Y:S02]  /*196c0*/  F2FP.PACK_AB R139, R139, R138 ;  /* 0x0000008a8b8b723e */ /* 0x000fe400000000ff */
[----:B------:R-:W-:Y:S01]  /*196d0*/  STS [R3+0x480], R50 ;  /* 0x0004803203007388 */ /* 0x000fe20000000800 */
[----:B------:R-:W-:Y:S02]  /*196e0*/  F2FP.PACK_AB R26, R26, R140 ;  /* 0x0000008c1a1a723e */ /* 0x000fe400000000ff */
[----:B------:R-:W-:Y:S01]  /*196f0*/  SEL R7, R7, 0xffffffc0, !P2 ;  /* 0xffffffc007077807 */ /* 0x000fe20005000000 */
[----:B------:R1:W-:Y:S01]  /*19700*/  STS [R4+0x400], R6 ;  /* 0x0004000604007388 */ /* 0x0003e20000000800 */
        /* <DEDUP_REMOVED lines=17> */
[----:B-1----:R-:W-:Y:S01]  /*19820*/  IMAD.IADD R6, R0, 0x1, R7 ;  /* 0x0000000100067824 */ /* 0x002fe200078e0207 */
[----:B------:R-:W-:-:S02]  /*19830*/  F2FP.PACK_AB R9, R203, R202 ;  /* 0x000000cacb09723e */ /* 0x000fc400000000ff */
[----:B------:R-:W-:Y:S01]  /*19840*/  F2FP.PACK_AB R11, R193, R192 ;  /* 0x000000c0c10b723e */ /* 0x000fe200000000ff */
[----:B--2---:R-:W-:Y:S01]  /*19850*/  IMAD.IADD R8, R7, 0x1, R2 ;  /* 0x0000000107087824 */ /* 0x004fe200078e0202 */
[----:B------:R-:W-:Y:S01]  /*19860*/  STS [R6+0x80], R49 ;  /* 0x0000803106007388 */ /* 0x000fe20000000800 */
[----:B------:R-:W-:Y:S02]  /*19870*/  F2FP.PACK_AB R16, R16, R194 ;  /* 0x000000c21010723e */ /* 0x000fe400000000ff */
[----:B------:R-:W-:Y:S01]  /*19880*/  F2FP.PACK_AB R15, R15, R196 ;  /* 0x000000c40f0f723e */ /* 0x000fe200000000ff */
[----:B------:R-:W-:Y:S01]  /*19890*/  STS [R6+0x480], R48 ;  /* 0x0004803006007388 */ /* 0x000fe20000000800 */
[----:B------:R-:W-:Y:S02]  /*198a0*/  F2FP.PACK_AB R14, R14, R198 ;  /* 0x000000c60e0e723e */ /* 0x000fe400000000ff */
[----:B------:R-:W-:Y:S01]  /*198b0*/  PLOP3.LUT P0, PT, PT, PT, UP1, 0x80, 0x0 ;  /* 0x000000000000781c */ /* 0x000fe20003f0f018 */
[----:B------:R1:W-:Y:S04]  /*198c0*/  STS [R8+0x400], R5 ;  /* 0x0004000508007388 */ /* 0x0003e80000000800 */
[----:B------:R-:W-:Y:S04]  /*198d0*/  STS [R8], R45 ;  /* 0x0000002d08007388 */ /* 0x000fe80000000800 */
[----:B------:R-:W-:Y:S04]  /*198e0*/  STS [R6+0x2080], R47 ;  /* 0x0020802f06007388 */ /* 0x000fe80000000800 */
[----:B------:R-:W-:Y:S04]  /*198f0*/  STS [R6+0x2480], R90 ;  /* 0x0024805a06007388 */ /* 0x000fe80000000800 */
[----:B------:R-:W-:Y:S04]  /*19900*/  STS [R8+0x2000], R46 ;  /* 0x0020002e08007388 */ /* 0x000fe80000000800 */
[----:B------:R-:W-:Y:S01]  /*19910*/  STS [R8+0x2400], R94 ;  /* 0x0024005e08007388 */ /* 0x000fe20000000800 */
[----:B-1----:R-:W-:-:S02]  /*19920*/  IMAD.IADD R5, R7, 0x1, R3 ;  /* 0x0000000107057824 */ /* 0x002fc400078e0203 */
[----:B------:R-:W-:-:S03]  /*19930*/  IMAD.IADD R7, R4, 0x1, R7 ;  /* 0x0000000104077824 */ /* 0x000fc600078e0207 */
        /* <DEDUP_REMOVED lines=36> */
[----:B------:R3:W-:Y:S04]  /*19b80*/  STS [R5+0x6080], R11 ;  /* 0x0060800b05007388 */ /* 0x0007e80000000800 */
[----:B------:R3:W-:Y:S01]  /*19b90*/  STS [R5+0x6480], R16 ;  /* 0x0064801005007388 */ /* 0x0007e20000000800 */
[----:B-1----:R-:W-:-:S03]  /*19ba0*/  IMAD.U32 R8, RZ, RZ, UR4 ;  /* 0x00000004ff087e24 */ /* 0x002fc6000f8e00ff */
[----:B------:R3:W-:Y:S04]  /*19bb0*/  STS [R7+0x6000], R15 ;  /* 0x0060000f07007388 */ /* 0x0007e80000000800 */
[----:B------:R3:W-:Y:S01]  /*19bc0*/  STS [R7+0x6400], R14 ;  /* 0x0064000e07007388 */ /* 0x0007e20000000800 */
[----:B--2---:R-:W-:-:S03]  /*19bd0*/  IMAD.U32 R9, RZ, RZ, UR5 ;  /* 0x00000005ff097e24 */ /* 0x004fc6000f8e00ff */
[----:B------:R-:W-:Y:S06]  /*19be0*/  BAR.SYNC.DEFER_BLOCKING 0x1, 0x80 ;  /* 0x0042000000007b1d */ /* 0x000fec0000010000 */
[----:B------:R-:W-:Y:S02]  /*19bf0*/  ULDC.64 UR4, c[0x0][0x508] ;  /* 0x0001420000047ab9 */ /* 0x000fe40000000a00 */
[----:B------:R-:W-:Y:S01]  /*19c00*/  UISETP.NE.U32.AND UP0, UPT, URZ, UR4, UPT ;  /* 0x000000043f00728c */ /* 0x000fe2000bf05070 */
[----:B------:R-:W2:Y:S03]  /*19c10*/  @P0 LDG.E R0, [R8.64] ;  /* 0x0000000a08000981 */ /* 0x000ea6000c1e1900 */
        /* <DEDUP_REMOVED lines=10> */
[----:B--2---:R-:W1:Y:S02]  /*19cc0*/  @P0 R2UR UR5, R0 ;  /* 0x00000000000503c2 */ /* 0x004e6400000e0000 */
[----:B-1----:R-:W-:Y:S02]  /*19cd0*/  @UP1 USHF.R.S32.HI UR4, URZ, 0x1f, UR5 ;  /* 0x0000001f3f041899 */ /* 0x002fe40008011405 */
[----:B------:R-:W-:-:S05]  /*19ce0*/  @UP1 UMOV UR12, UR5 ;  /* 0x00000005000c1c82 */ /* 0x000fca0008000000 */
[----:B------:R-:W-:Y:S01]  /*19cf0*/  @UP1 UMOV UR13, UR4 ;  /* 0x00000004000d1c82 */ /* 0x000fe20008000000 */
[----:B------:R-:W-:Y:S05]  /*19d00*/  @P1 BRA `(.L_x_910) ;  /* 0x0000004000001947 */ /* 0x000fea0003800000 */
[----:B---3--:R-:W-:Y:S05]  /*19d10*/  @!P0 BRA `(.L_x_910) ;  /* 0x0000003000008947 */ /* 0x008fea0003800000 */
[----:B------:R-:W2:Y:S04]  /*19d20*/  LDG.E R0, [R8.64] ;  /* 0x0000000a08007981 */ /* 0x000ea8000c1e1900 */
[----:B------:R-:W2:Y:S02]  /*19d30*/  LDG.E R2, [R8.64+0x4] ;  /* 0x0000040a08027981 */ /* 0x000ea4000c1e1900 */
[----:B--2--5:R-:W-:Y:S02]  /*19d40*/  IADD3 R17, -R0, R2, RZ ;  /* 0x0000000200117210 */ /* 0x024fe40007ffe1ff */
.L_x_910:
[----:B---3--:R-:W-:Y:S01]  /*19d50*/  LOP3.LUT R0, R60, 0xffffffe0, RZ, 0xc0, !PT ;  /* 0xffffffe03c007812 */ /* 0x008fe200078ec0ff */
[----:B------:R-:W-:Y:S01]  /*19d60*/  IMAD.MOV.U32 R2, RZ, RZ, c[0x0][0x4e8] ;  /* 0x00013a00ff027624 */ /* 0x000fe200078e00ff */
[----:B------:R-:W-:Y:S01]  /*19d70*/  SHF.R.S32.HI R3, RZ, 0x1f, R59 ;  /* 0x0000001fff037819 */ /* 0x000fe2000001143b */
[----:B------:R-:W1:Y:S01]  /*19d80*/  S2R R76, SR_CTAID.X ;  /* 0x00000000004c7919 */ /* 0x000e620000002500 */
[----:B------:R-:W-:Y:S01]  /*19d90*/  ULDC.64 UR4, c[0x0][0x490] ;  /* 0x0001240000047ab9 */ /* 0x000fe20000000a00 */
[----:B------:R-:W-:Y:S01]  /*19da0*/  IMAD.IADD R5, R66, 0x1, -R0 ;  /* 0x0000000142057824 */ /* 0x000fe200078e0a00 */
[----:B------:R-:W-:Y:S01]  /*19db0*/  LEA.HI R0, R29, R29, RZ, 0x1 ;  /* 0x0000001d1d007211 */ /* 0x000fe200078f08ff */
[----:B------:R-:W-:Y:S01]  /*19dc0*/  USHF.R.S32.HI UR9, URZ, 0x1f, UR24 ;  /* 0x0000001f3f097899 */ /* 0x000fe20008011418 */
[----:B------:R-:W-:Y:S01]  /*19dd0*/  LEA.HI R3, R3, R59, RZ, 0x2 ;  /* 0x0000003b03037211 */ /* 0x000fe200078f10ff */
[----:B------:R-:W-:Y:S01]  /*19de0*/  UIMAD UR6, UR8, UR4, URZ ;  /* 0x00000004080672a4 */ /* 0x000fe2000f8e023f */
[----:B------:R-:W-:Y:S01]  /*19df0*/  SHF.R.S32.HI R6, RZ, 0x1f, R5 ;  /* 0x0000001fff067819 */ /* 0x000fe20000011405 */
[----:B------:R-:W-:Y:S01]  /*19e00*/  UMOV UR18, UR12 ;  /* 0x0000000c00127c82 */ /* 0x000fe20008000000 */
[----:B------:R-:W-:Y:S01]  /*19e10*/  ISETP.NE.AND P1, PT, R2, 0x1, PT ;  /* 0x000000010200780c */ /* 0x000fe20003f25270 */
[C---:B------:R-:W-:Y:S01]  /*19e20*/  IMAD.SHL.U32 R2, R0.reuse, 0x20, RZ ;  /* 0x0000002000027824 */ /* 0x040fe200078e00ff */
[----:B------:R-:W-:Y:S01]  /*19e30*/  LOP3.LUT R4, R0, 0x1ffffffe, RZ, 0xc0, !PT ;  /* 0x1ffffffe00047812 */ /* 0x000fe200078ec0ff */
[----:B------:R-:W-:Y:S01]  /*19e40*/  UMOV UR19, UR13 ;  /* 0x0000000d00137c82 */ /* 0x000fe20008000000 */
[----:B------:R-:W-:Y:S01]  /*19e50*/  LOP3.LUT R3, R3, 0xffffffc, RZ, 0xc0, !PT ;  /* 0x0ffffffc03037812 */ /* 0x000fe200078ec0ff */
[----:B------:R-:W-:Y:S01]  /*19e60*/  USEL UR9, UR9, URZ, !UP1 ;  /* 0x0000003f09097287 */ /* 0x000fe2000c800000 */
[----:B------:R-:W-:Y:S01]  /*19e70*/  LEA.HI R0, R6, R5, RZ, 0x2 ;  /* 0x0000000506007211 */ /* 0x000fe200078f10ff */
[----:B------:R-:W-:Y:S01]  /*19e80*/  IMAD.IADD R4, R29, 0x1, -R4 ;  /* 0x000000011d047824 */ /* 0x000fe200078e0a04 */
[----:B------:R-:W-:Y:S01]  /*19e90*/  LOP3.LUT R2, R2, 0xffffffc0, RZ, 0xc0, !PT ;  /* 0xffffffc002027812 */ /* 0x000fe200078ec0ff */
[----:B------:R-:W-:Y:S01]  /*19ea0*/  IMAD.IADD R3, R59, 0x1, -R3 ;  /* 0x000000013b037824 */ /* 0x000fe200078e0a03 */
[----:B------:R-:W-:Y:S01]  /*19eb0*/  SHF.R.S32.HI R0, RZ, 0x2, R0 ;  /* 0x00000002ff007819 */ /* 0x000fe20000011400 */
[----:B------:R-:W-:Y:S01]  /*19ec0*/  UIMAD.WIDE.U32 UR18, UR16, UR4, UR18 ;  /* 0x00000004101272a5 */ /* 0x000fe2000f8e0012 */
[----:B------:R-:W-:Y:S01]  /*19ed0*/  LOP3.LUT P0, RZ, R5, 0x3, RZ, 0xc0, !PT ;  /* 0x0000000305ff7812 */ /* 0x000fe2000780c0ff */
[----:B------:R-:W-:Y:S01]  /*19ee0*/  IMAD R2, R4, 0x8, R2 ;  /* 0x0000000804027824 */ /* 0x000fe200078e0202 */
[----:B------:R-:W-:Y:S01]  /*19ef0*/  UIMAD UR6, UR16, UR5, UR6 ;  /* 0x00000005100672a4 */ /* 0x000fe2000f8e0206 */
[----:B------:R-:W-:Y:S01]  /*19f00*/  IMAD R15, R3, 0x10, R0 ;  /* 0x00000010030f7824 */ /* 0x000fe200078e0200 */
[----:B------:R-:W-:Y:S01]  /*19f10*/  USEL UR24, UR24, URZ, !UP1 ;  /* 0x0000003f18187287 */ /* 0x000fe2000c800000 */
[-C--:B------:R-:W-:Y:S01]  /*19f20*/  LEA.HI R4, R65, R66.reuse, RZ, 0x3 ;  /* 0x0000004241047211 */ /* 0x080fe200078f18ff */
[----:B------:R-:W-:Y:S01]  /*19f30*/  ULDC.64 UR4, c[0x0][0x498] ;  /* 0x0001260000047ab9 */ /* 0x000fe20000000a00 */
[----:B------:R-:W-:Y:S01]  /*19f40*/  IMAD.IADD R2, R15, 0x1, R2 ;  /* 0x000000010f027824 */ /* 0x000fe200078e0202 */
[----:B------:R-:W-:Y:S01]  /*19f50*/  UIMAD UR14, UR9, UR4, URZ ;  /* 0x00000004090e72a4 */ /* 0x000fe2000f8e023f */
[----:B------:R-:W-:Y:S01]  /*19f60*/  LOP3.LUT R6, R4, 0xfffffff8, RZ, 0xc0, !PT ;  /* 0xfffffff804067812 */ /* 0x000fe200078ec0ff */
[----:B------:R-:W-:Y:S01]  /*19f70*/  UIADD3 UR19, UR19, UR6, URZ ;  /* 0x0000000613137290 */ /* 0x000fe2000fffe03f */
[----:B-1----:R-:W-:Y:S01]  /*19f80*/  IMAD R2, R76, 0x80, R2 ;  /* 0x000000804c027824 */ /* 0x002fe200078e0202 */
[----:B------:R-:W-:Y:S01]  /*19f90*/  UIMAD UR14, UR24, UR5, UR14 ;  /* 0x00000005180e72a4 */ /* 0x000fe2000f8e020e */
[----:B------:R-:W-:Y:S01]  /*19fa0*/  SHF.R.S32.HI R19, RZ, 0x3, R4 ;  /* 0x00000003ff137819 */ /* 0x000fe20000011404 */
[----:B------:R-:W-:Y:S01]  /*19fb0*/  UIMAD.WIDE.U32 UR18, UR24, UR4, UR18 ;  /* 0x00000004181272a5 */ /* 0x000fe2000f8e0012 */
[----:B------:R-:W-:Y:S01]  /*19fc0*/  @P1 IMAD.HI.U32 R3, R2, c[0x0][0x4ec], RZ ;  /* 0x00013b0002031a27 */ /* 0x000fe200078e00ff */
[----:B------:R-:W-:Y:S01]  /*19fd0*/  ULDC.64 UR6, c[0x0][0x3a0] ;  /* 0x0000e80000067ab9 */ /* 0x000fe20000000a00 */
[----:B------:R-:W-:Y:S01]  /*19fe0*/  LEA.HI R21, R65, R66, RZ, 0x6 ;  /* 0x0000004241157211 */ /* 0x000fe200078f30ff */
[----:B------:R-:W-:Y:S01]  /*19ff0*/  ULDC.64 UR4, c[0x0][0x3e8] ;  /* 0x0000fa0000047ab9 */ /* 0x000fe20000000a00 */
[----:B------:R-:W-:Y:S01]  /*1a000*/  IMAD.MOV.U32 R0, RZ, RZ, R2 ;  /* 0x000000ffff007224 */ /* 0x000fe200078e0002 */
[----:B------:R-:W-:Y:S01]  /*1a010*/  @P1 SHF.R.U32.HI R0, RZ, c[0x0][0x4f0], R3 ;  /* 0x00013c00ff001a19 */ /* 0x000fe20000011603 */
[----:B------:R-:W-:Y:S01]  /*1a020*/  IMAD.IADD R6, R66, 0x1, -R6 ;  /* 0x0000000142067824 */ /* 0x000fe200078e0a06 */
[----:B------:R-:W-:Y:S01]  /*1a030*/  UIMAD UR8, UR8, UR4, URZ ;  /* 0x00000004080872a4 */ /* 0x000fe2000f8e023f */
[----:B------:R-:W-:Y:S01]  /*1a040*/  IMAD R15, R76, 0x80, R15 ;  /* 0x000000804c0f7824 */ /* 0x000fe200078e020f */
[----:B------:R-:W-:Y:S01]  /*1a050*/  IADD3 R8, P2, R0, UR18, RZ ;  /* 0x0000001200087c10 */ /* 0x000fe2000ff5e0ff */
[----:B------:R-:W-:Y:S01]  /*1a060*/  IMAD.MOV R3, RZ, RZ, -R0 ;  /* 0x000000ffff037224 */ /* 0x000fe200078e0a00 */
[----:B------:R-:W-:Y:S01]  /*1a070*/  UIMAD UR5, UR16, UR5, UR8 ;  /* 0x00000005100572a4 */ /* 0x000fe2000f8e0208 */
[----:B-----5:R-:W-:Y:S01]  /*1a080*/  IMAD R17, R17, c[0x0][0x4e8], RZ ;  /* 0x00013a0011117a24 */ /* 0x020fe200078e02ff */
[----:B------:R-:W-:Y:S01]  /*1a090*/  BSSY B0, `(.L_x_911) ;  /* 0x0000069000007945 */ /* 0x000fe20003800000 */
[----:B------:R-:W-:Y:S01]  /*1a0a0*/  IMAD R5, R3, c[0x0][0x4e8], R2 ;  /* 0x00013a0003057a24 */ /* 0x000fe200078e0202 */
[----:B------:R-:W-:Y:S01]  /*1a0b0*/  SHF.R.S32.HI R3, RZ, 0x1f, R0 ;  /* 0x0000001fff037819 */ /* 0x000fe20000011400 */
[----:B------:R-:W-:Y:S01]  /*1a0c0*/  IMAD.U32 R2, RZ, RZ, UR14 ;  /* 0x0000000eff027e24 */ /* 0x000fe2000f8e00ff */
[----:B------:R-:W-:Y:S01]  /*1a0d0*/  UIMAD.WIDE.U32 UR14, UR12, UR6, URZ ;  /* 0x000000060c0e72a5 */ /* 0x000fe2000f8e003f */
[----:B------:R-:W-:Y:S01]  /*1a0e0*/  IMAD.SHL.U32 R0, R19, 0x40, RZ ;  /* 0x0000004013007824 */ /* 0x000fe200078e00ff */
[----:B------:R-:W-:-:S02]  /*1a0f0*/  UIMAD UR6, UR13, UR6, URZ ;  /* 0x000000060d0672a4 */ /* 0x000fc4000f8e023f */
[----:B------:R-:W-:Y:S02]  /*1a100*/  IADD3.X R9, R3, UR19, R2, P2, !PT ;  /* 0x0000001303097c10 */ /* 0x000fe400097fe402 */
[C---:B------:R-:W-:Y:S01]  /*1a110*/  LEA R2, R6.reuse, R19, 0x4 ;  /* 0x0000001306027211 */ /* 0x040fe200078e20ff */
[----:B------:R-:W-:Y:S01]  /*1a120*/  IMAD.SHL.U32 R6, R6, 0x8, RZ ;  /* 0x0000000806067824 */ /* 0x000fe200078e00ff */
[----:B------:R-:W-:Y:S01]  /*1a130*/  LOP3.LUT R0, R0, 0x1c0, RZ, 0xc0, !PT ;  /* 0x000001c000007812 */ /* 0x000fe200078ec0ff */
[----:B------:R-:W-:Y:S01]  /*1a140*/  UIMAD UR6, UR12, UR7, UR6 ;  /* 0x000000070c0672a4 */ /* 0x000fe2000f8e0206 */
[----:B------:R-:W-:Y:S01]  /*1a150*/  ISETP.GE.OR P2, PT, R15, R17, P0 ;  /* 0x000000110f00720c */ /* 0x000fe20000746670 */
[----:B------:R-:W-:Y:S01]  /*1a160*/  IMAD R4, R76, 0x80, R2 ;  /* 0x000000804c047824 */ /* 0x000fe200078e0202 */
[----:B------:R-:W-:Y:S01]  /*1a170*/  SHF.R.U32.HI R7, RZ, 0x3, R0 ;  /* 0x00000003ff077819 */ /* 0x000fe20000011600 */
[----:B------:R-:W-:Y:S01]  /*1a180*/  UIADD3 UR7, UR15, UR6, URZ ;  /* 0x000000060f077290 */ /* 0x000fe2000fffe03f */
[----:B------:R-:W-:Y:S01]  /*1a190*/  LOP3.LUT R0, R0, 0x38, R6, 0xf8, !PT ;  /* 0x0000003800007812 */ /* 0x000fe200078ef806 */
[----:B------:R-:W-:Y:S01]  /*1a1a0*/  @P1 IMAD.HI.U32 R3, R4, c[0x0][0x4ec], RZ ;  /* 0x00013b0004031a27 */ /* 0x000fe200078e00ff */
[----:B------:R-:W-:Y:S01]  /*1a1b0*/  SHF.R.S32.HI R2, RZ, 0x1f, R5 ;  /* 0x0000001fff027819 */ /* 0x000fe20000011405 */
[----:B------:R-:W-:Y:S01]  /*1a1c0*/  UMOV UR6, UR14 ;  /* 0x0000000e00067c82 */ /* 0x000fe20008000000 */
[----:B------:R-:W-:Y:S01]  /*1a1d0*/  LOP3.LUT R20, R0, R7, RZ, 0x3c, !PT ;  /* 0x0000000700147212 */ /* 0x000fe200078e3cff */
[----:B------:R-:W-:Y:S01]  /*1a1e0*/  UIMAD.WIDE.U32 UR16, UR16, UR4, UR6 ;  /* 0x00000004101072a5 */ /* 0x000fe2000f8e0006 */
[----:B------:R-:W-:Y:S01]  /*1a1f0*/  IMAD.MOV.U32 R14, RZ, RZ, R4 ;  /* 0x000000ffff0e7224 */ /* 0x000fe200078e0004 */
[----:B------:R-:W-:Y:S01]  /*1a200*/  @P1 SHF.R.U32.HI R14, RZ, c[0x0][0x4f0], R3 ;  /* 0x00013c00ff0e1a19 */ /* 0x000fe20000011603 */
[----:B------:R-:W-:Y:S01]  /*1a210*/  IMAD R0, R2, c[0x0][0x488], RZ ;  /* 0x0001220002007a24 */ /* 0x000fe200078e02ff */
[----:B------:R-:W-:Y:S01]  /*1a220*/  UIADD3 UR17, UR17, UR5, URZ ;  /* 0x0000000511117290 */ /* 0x000fe2000fffe03f */
[----:B------:R-:W-:Y:S01]  /*1a230*/  IMAD.WIDE.U32 R2, R5, c[0x0][0x488], R8 ;  /* 0x0001220005027a25 */ /* 0x000fe200078e0008 */
[----:B------:R-:W-:Y:S01]  /*1a240*/  IADD3 R8, R15, 0x8, RZ ;  /* 0x000000080f087810 */ /* 0x000fe20007ffe0ff */
[----:B------:R-:W-:Y:S01]  /*1a250*/  ULDC.64 UR4, c[0x0][0x3f0] ;  /* 0x0000fc0000047ab9 */ /* 0x000fe20000000a00 */
[----:B------:R-:W-:Y:S01]  /*1a260*/  SHF.R.S32.HI R9, RZ, 0x1f, R14 ;  /* 0x0000001fff097819 */ /* 0x000fe2000001140e */
[----:B------:R-:W-:Y:S01]  /*1a270*/  IMAD R0, R5, c[0x0][0x48c], R0 ;  /* 0x0001230005007a24 */ /* 0x000fe200078e0200 */
[----:B------:R-:W-:Y:S01]  /*1a280*/  UIMAD UR9, UR9, UR4, URZ ;  /* 0x00000004090972a4 */ /* 0x000fe2000f8e023f */
[----:B------:R-:W-:Y:S01]  /*1a290*/  LEA R5, P1, R2, c[0x0][0x450], 0x2 ;  /* 0x0001140002057a11 */ /* 0x000fe200078210ff */
[----:B------:R-:W-:Y:S01]  /*1a2a0*/  UIMAD.WIDE.U32 UR16, UR24, UR4, UR16 ;  /* 0x00000004181072a5 */ /* 0x000fe2000f8e0010 */
[----:B------:R-:W-:Y:S01]  /*1a2b0*/  IMAD.IADD R0, R3, 0x1, R0 ;  /* 0x0000000103007824 */ /* 0x000fe200078e0200 */
[----:B------:R-:W-:Y:S01]  /*1a2c0*/  UIMAD UR5, UR24, UR5, UR9 ;  /* 0x00000005180572a4 */ /* 0x000fe2000f8e0209 */
[----:B------:R-:W-:Y:S01]  /*1a2d0*/  IMAD.MOV R7, RZ, RZ, -R14 ;  /* 0x000000ffff077224 */ /* 0x000fe200078e0a0e */
[----:B------:R-:W-:Y:S01]  /*1a2e0*/  ISETP.GE.OR P3, PT, R8, R17, P0 ;  /* 0x000000110800720c */ /* 0x000fe20000766670 */
[----:B------:R-:W-:Y:S01]  /*1a2f0*/  IMAD R16, R9, c[0x0][0x3e0], RZ ;  /* 0x0000f80009107a24 */ /* 0x000fe200078e02ff */
[----:B------:R-:W-:Y:S01]  /*1a300*/  LEA.HI.X R0, R2, c[0x0][0x454], R0, 0x2, P1 ;  /* 0x0001150002007a11 */ /* 0x000fe200008f1400 */
[----:B------:R-:W-:Y:S01]  /*1a310*/  UIADD3 UR5, UR17, UR5, URZ ;  /* 0x0000000511057290 */ /* 0x000fe2000fffe03f */
[----:B------:R-:W-:Y:S01]  /*1a320*/  SHFL.IDX PT, R10, R5, RZ, 0x1c1f ;  /* 0x001c1fff050a7589 */ /* 0x000fe200000e0000 */
[----:B------:R-:W-:Y:S01]  /*1a330*/  IMAD R7, R7, c[0x0][0x4e8], R4 ;  /* 0x00013a0007077a24 */ /* 0x000fe200078e0204 */
[----:B------:R-:W-:Y:S01]  /*1a340*/  MOV R3, UR17 ;  /* 0x0000001100037c02 */ /* 0x000fe20008000f00 */
[----:B------:R-:W-:Y:S01]  /*1a350*/  IMAD.U32 R2, RZ, RZ, UR16 ;  /* 0x00000010ff027e24 */ /* 0x000fe2000f8e00ff */
[----:B------:R-:W1:Y:S01]  /*1a360*/  SHFL.IDX PT, R11, R0, RZ, 0x1c1f ;  /* 0x001c1fff000b7589 */ /* 0x000e6200000e0000 */
[----:B------:R-:W-:-:S02]  /*1a370*/  IMAD.U32 R3, RZ, RZ, UR5 ;  /* 0x00000005ff037e24 */ /* 0x000fc4000f8e00ff */
[C---:B------:R-:W-:Y:S01]  /*1a380*/  IMAD R18, R14.reuse, c[0x0][0x3e4], R16 ;  /* 0x0000f9000e127a24 */ /* 0x040fe200078e0210 */
[----:B------:R-:W-:Y:S01]  /*1a390*/  SHFL.IDX PT, R8, R5, 0x1, 0x1c1f ;  /* 0x003c1f0005087f89 */ /* 0x000fe200000e0000 */
[----:B------:R-:W-:Y:S01]  /*1a3a0*/  IMAD.WIDE.U32 R2, R14, c[0x0][0x3e0], R2 ;  /* 0x0000f8000e027a25 */ /* 0x000fe200078e0002 */
[C---:B------:R-:W-:Y:S02]  /*1a3b0*/  IADD3 R14, R15.reuse, 0x40, RZ ;  /* 0x000000400f0e7810 */ /* 0x040fe40007ffe0ff */
[----:B------:R-:W2:Y:S01]  /*1a3c0*/  SHFL.IDX PT, R9, R0, 0x1, 0x1c1f ;  /* 0x003c1f0000097f89 */ /* 0x000ea200000e0000 */
[----:B------:R-:W-:Y:S01]  /*1a3d0*/  IADD3 R15, R15, 0x48, RZ ;  /* 0x000000480f0f7810 */ /* 0x000fe20007ffe0ff */
[----:B------:R-:W-:Y:S01]  /*1a3e0*/  IMAD.SHL.U32 R16, R21, 0x8, RZ ;  /* 0x0000000815107824 */ /* 0x000fe200078e00ff */
[-C--:B------:R-:W-:Y:S01]  /*1a3f0*/  ISETP.GE.OR P1, PT, R14, R17.reuse, P0 ;  /* 0x000000110e00720c */ /* 0x080fe20000726670 */
[----:B------:R-:W-:Y:S01]  /*1a400*/  SHFL.IDX PT, R12, R5, 0x2, 0x1c1f ;  /* 0x005c1f00050c7f89 */ /* 0x000fe200000e0000 */
[----:B------:R-:W-:Y:S01]  /*1a410*/  ISETP.GE.OR P0, PT, R15, R17, P0 ;  /* 0x000000110f00720c */ /* 0x000fe20000706670 */
[----:B------:R-:W-:Y:S01]  /*1a420*/  IMAD.IADD R3, R3, 0x1, R18 ;  /* 0x0000000103037824 */ /* 0x000fe200078e0212 */
[----:B------:R-:W-:Y:S01]  /*1a430*/  LOP3.LUT R15, R20, 0x7ffffe00, R16, 0xf8, !PT ;  /* 0x7ffffe00140f7812 */ /* 0x000fe200078ef810 */
[----:B------:R-:W3:Y:S02]  /*1a440*/  SHFL.IDX PT, R13, R0, 0x2, 0x1c1f ;  /* 0x005c1f00000d7f89 */ /* 0x000ee400000e0000 */
[----:B------:R-:W-:-:S02]  /*1a450*/  IMAD.WIDE.U32 R2, R7, c[0x0][0x3d8], R2 ;  /* 0x0000f60007027a25 */ /* 0x000fc400078e0002 */
[----:B------:R-:W-:Y:S04]  /*1a460*/  SHFL.IDX PT, R4, R5, 0x3, 0x1c1f ;  /* 0x007c1f0005047f89 */ /* 0x000fe800000e0000 */
[----:B------:R4:W4:Y:S04]  /*1a470*/  SHFL.IDX PT, R5, R0, 0x3, 0x1c1f ;  /* 0x007c1f0000057f89 */ /* 0x00092800000e0000 */
[----:B-1----:R1:W-:Y:S04]  /*1a480*/  @!P2 ST.E [R10.64], R61 ;  /* 0x0000003d0a00a985 */ /* 0x0023e8000c10190a */
[----:B--2---:R1:W-:Y:S04]  /*1a490*/  @!P3 ST.E [R8.64], R62 ;  /* 0x0000003e0800b985 */ /* 0x0043e8000c10190a */
[----:B---3--:R1:W-:Y:S01]  /*1a4a0*/  @!P1 ST.E [R12.64], R63 ;  /* 0x0000003f0c009985 */ /* 0x0083e2000c10190a */
[----:B----4-:R-:W-:-:S03]  /*1a4b0*/  SHF.R.S32.HI R0, RZ, 0x1f, R7 ;  /* 0x0000001fff007819 */ /* 0x010fc60000011407 */
[----:B------:R1:W-:Y:S01]  /*1a4c0*/  @!P0 ST.E [R4.64], R64 ;  /* 0x0000004004008985 */ /* 0x0003e2000c10190a */
[----:B------:R-:W-:Y:S01]  /*1a4d0*/  LEA R18, P0, R2, c[0x0][0x380], 0x1 ;  /* 0x0000e00002127a11 */ /* 0x000fe200078008ff */
[----:B------:R-:W-:-:S04]  /*1a4e0*/  IMAD R0, R0, c[0x0][0x3d8], RZ ;  /* 0x0000f60000007a24 */ /* 0x000fc800078e02ff */
[----:B------:R-:W-:Y:S02]  /*1a4f0*/  IMAD R14, R7, c[0x0][0x3dc], R0 ;  /* 0x0000f700070e7a24 */ /* 0x000fe400078e0200 */
[----:B------:R-:W-:Y:S02]  /*1a500*/  IMAD.SHL.U32 R0, R15, 0x2, RZ ;  /* 0x000000020f007824 */ /* 0x000fe400078e00ff */
[----:B------:R-:W-:Y:S02]  /*1a510*/  IMAD.IADD R3, R3, 0x1, R14 ;  /* 0x0000000103037824 */ /* 0x000fe400078e020e */
[----:B------:R-:W-:Y:S01]  /*1a520*/  IMAD R7, R76, 0x80, R19 ;  /* 0x000000804c077824 */ /* 0x000fe200078e0213 */
        /* <DEDUP_REMOVED lines=19> */
[----:B-1234-:R-:W1:Y:S01]  /*1a660*/  LDS.128 R12, [R0+0x80] ;  /* 0x00008000000c7984 */ /* 0x01ee620000000c00 */
[----:B------:R-:W-:-:S02]  /*1a670*/  IADD3 R4, R6, 0x40, RZ ;  /* 0x0000004006047810 */ /* 0x000fc40007ffe0ff */
[----:B------:R-:W-:Y:S01]  /*1a680*/  ISETP.GE.AND P1, PT, R6, c[0x0][0x3c8], PT ;  /* 0x0000f20006007a0c */ /* 0x000fe20003f26270 */
[----:B------:R2:W3:Y:S01]  /*1a690*/  LDS.128 R8, [R0+0x4080] ;  /* 0x0040800000087984 */ /* 0x0004e20000000c00 */
[----:B------:R-:W-:-:S13]  /*1a6a0*/  ISETP.GE.AND P0, PT, R4, c[0x0][0x3c8], PT ;  /* 0x0000f20004007a0c */ /* 0x000fda0003f06270 */
[----:B--2---:R-:W-:-:S04]  /*1a6b0*/  @!P0 SHF.R.S32.HI R0, RZ, 0x1f, R4 ;  /* 0x0000001fff008819 */ /* 0x004fc80000011404 */
[----:B------:R-:W-:Y:S01]  /*1a6c0*/  @!P0 LEA.HI R0, R0, R4, RZ, 0x3 ;  /* 0x0000000400008211 */ /* 0x000fe200078f18ff */
[----:B------:R-:W-:-:S03]  /*1a6d0*/  @!P1 IMAD.WIDE R4, R6, 0x2, R2 ;  /* 0x0000000206049825 */ /* 0x000fc600078e0202 */
[----:B------:R-:W-:-:S05]  /*1a6e0*/  @!P0 LOP3.LUT R0, R0, 0xfffffff8, RZ, 0xc0, !PT ;  /* 0xfffffff800008812 */ /* 0x000fca00078ec0ff */
[----:B------:R-:W-:Y:S01]  /*1a6f0*/  @!P0 IMAD.WIDE R2, R0, 0x2, R2 ;  /* 0x0000000200028825 */ /* 0x000fe200078e0202 */
[----:B-1----:R1:W-:Y:S04]  /*1a700*/  @!P1 ST.E.128 [R4.64], R12 ;  /* 0x0000000c04009985 */ /* 0x0023e8000c101d0a */
[----:B---3--:R1:W-:Y:S02]  /*1a710*/  @!P0 ST.E.128 [R2.64], R8 ;  /* 0x0000000802008985 */ /* 0x0083e4000c101d0a */
.L_x_912:
[----:B--234-:R-:W-:Y:S05]  /*1a720*/  BSYNC B0 ;  /* 0x0000000000007941 */ /* 0x01cfea0003800000 */
.L_x_911:
[----:B-1----:R-:W-:Y:S01]  /*1a730*/  IADD3 R0, R7, 0x10, RZ ;  /* 0x0000001007007810 */ /* 0x002fe20007ffe0ff */
[----:B------:R1:W2:Y:S01]  /*1a740*/  SHFL.IDX PT, R3, R16, 0x1, 0x181f ;  /* 0x00381f0010037f89 */ /* 0x0002a200000e0000 */
[----:B------:R-:W-:Y:S02]  /*1a750*/  BSSY B0, `(.L_x_913) ;  /* 0x000000e000007945 */ /* 0x000fe40003800000 */
[----:B------:R-:W-:Y:S01]  /*1a760*/  ISETP.GE.AND P0, PT, R0, R17, PT ;  /* 0x000000110000720c */ /* 0x000fe20003f06270 */
[----:B------:R1:W3:-:S12]  /*1a770*/  SHFL.IDX PT, R2, R18, 0x1, 0x181f ;  /* 0x00381f0012027f89 */ /* 0x0002d800000e0000 */
[----:B------:R-:W-:Y:S05]  /*1a780*/  @P0 BRA `(.L_x_914) ;  /* 0x000000a000000947 */ /* 0x000fea0003800000 */
[C---:B------:R-:W-:Y:S02]  /*1a790*/  IADD3 R4, R6.reuse, 0x40, RZ ;  /* 0x0000004006047810 */ /* 0x040fe40007ffe0ff */
[----:B------:R-:W-:Y:S02]  /*1a7a0*/  ISETP.GE.AND P1, PT, R6, c[0x0][0x3c8], PT ;  /* 0x0000f20006007a0c */ /* 0x000fe40003f26270 */
[----:B------:R-:W-:-:S13]  /*1a7b0*/  ISETP.GE.AND P0, PT, R4, c[0x0][0x3c8], PT ;  /* 0x0000f20004007a0c */ /* 0x000fda0003f06270 */
[----:B------:R-:W-:-:S04]  /*1a7c0*/  @!P0 SHF.R.S32.HI R0, RZ, 0x1f, R4 ;  /* 0x0000001fff008819 */ /* 0x000fc80000011404 */
[----:B------:R-:W-:Y:S01]  /*1a7d0*/  @!P0 LEA.HI R0, R0, R4, RZ, 0x3 ;  /* 0x0000000400008211 */ /* 0x000fe200078f18ff */
[----:B--23--:R-:W-:-:S03]  /*1a7e0*/  @!P1 IMAD.WIDE R4, R6, 0x2, R2 ;  /* 0x0000000206049825 */ /* 0x00cfc600078e0202 */
[----:B------:R-:W-:Y:S02]  /*1a7f0*/  @!P0 LOP3.LUT R0, R0, 0xfffffff8, RZ, 0xc0, !PT ;  /* 0xfffffff800008812 */ /* 0x000fe400078ec0ff */
[----:B------:R2:W-:Y:S03]  /*1a800*/  @!P1 ST.E.128 [R4.64], R24 ;  /* 0x0000001804009985 */ /* 0x0005e6000c101d0a */
[----:B------:R-:W-:-:S05]  /*1a810*/  @!P0 IMAD.WIDE R2, R0, 0x2, R2 ;  /* 0x0000000200028825 */ /* 0x000fca00078e0202 */
[----:B------:R2:W-:Y:S02]  /*1a820*/  @!P0 ST.E.128 [R2.64], R20 ;  /* 0x0000001402008985 */ /* 0x0005e4000c101d0a */
.L_x_914:
[----:B------:R-:W-:Y:S05]  /*1a830*/  BSYNC B0 ;  /* 0x0000000000007941 */ /* 0x000fea0003800000 */
.L_x_913:
[----:B------:R-:W-:Y:S01]  /*1a840*/  IADD3 R0, R7, 0x20, RZ ;  /* 0x0000002007007810 */ /* 0x000fe20007ffe0ff */
[----:B--2---:R2:W4:Y:S01]  /*1a850*/  SHFL.IDX PT, R3, R16, 0x2, 0x181f ;  /* 0x00581f0010037f89 */ /* 0x00452200000e0000 */
[----:B------:R-:W-:Y:S02]  /*1a860*/  BSSY B0, `(.L_x_915) ;  /* 0x000000e000007945 */ /* 0x000fe40003800000 */
[----:B------:R-:W-:Y:S01]  /*1a870*/  ISETP.GE.AND P0, PT, R0, R17, PT ;  /* 0x000000110000720c */ /* 0x000fe20003f06270 */
[----:B---3--:R2:W3:-:S12]  /*1a880*/  SHFL.IDX PT, R2, R18, 0x2, 0x181f ;  /* 0x00581f0012027f89 */ /* 0x0084d800000e0000 */
[----:B------:R-:W-:Y:S05]  /*1a890*/  @P0 BRA `(.L_x_916) ;  /* 0x000000a000000947 */ /* 0x000fea0003800000 */
[C---:B------:R-:W-:Y:S02]  /*1a8a0*/  IADD3 R4, R6.reuse, 0x40, RZ ;  /* 0x0000004006047810 */ /* 0x040fe40007ffe0ff */
        /* <DEDUP_REMOVED lines=9> */
.L_x_916:
[----:B------:R-:W-:Y:S05]  /*1a940*/  BSYNC B0 ;  /* 0x0000000000007941 */ /* 0x000fea0003800000 */
.L_x_915:
[----:B------:R-:W-:Y:S01]  /*1a950*/  IADD3 R0, R7, 0x30, RZ ;  /* 0x0000003007007810 */ /* 0x000fe20007ffe0ff */
[----:B---34-:R3:W4:Y:S01]  /*1a960*/  SHFL.IDX PT, R3, R16, 0x3, 0x181f ;  /* 0x00781f0010037f89 */ /* 0x01872200000e0000 */
[----:B------:R-:W-:Y:S02]  /*1a970*/  BSSY B0, `(.L_x_917) ;  /* 0x000000e000007945 */ /* 0x000fe40003800000 */
[----:B------:R-:W-:Y:S01]  /*1a980*/  ISETP.GE.AND P0, PT, R0, R17, PT ;  /* 0x000000110000720c */ /* 0x000fe20003f06270 */
[----:B------:R3:W1:-:S12]  /*1a990*/  SHFL.IDX PT, R2, R18, 0x3, 0x181f ;  /* 0x00781f0012027f89 */ /* 0x00065800000e0000 */
        /* <DEDUP_REMOVED lines=11> */
.L_x_918:
[----:B------:R-:W-:Y:S05]  /*1aa50*/  BSYNC B0 ;  /* 0x0000000000007941 */ /* 0x000fea0003800000 */
.L_x_917:
[----:B------:R-:W-:Y:S01]  /*1aa60*/  IADD3 R0, R7, 0x40, RZ ;  /* 0x0000004007007810 */ /* 0x000fe20007ffe0ff */
[----:B-1--4-:R1:W4:Y:S01]  /*1aa70*/  SHFL.IDX PT, R3, R16, 0x4, 0x181f ;  /* 0x00981f0010037f89 */ /* 0x01232200000e0000 */
[----:B------:R-:W-:Y:S02]  /*1aa80*/  BSSY B0, `(.L_x_919) ;  /* 0x000000e000007945 */ /* 0x000fe40003800000 */
[----:B------:R-:W-:Y:S01]  /*1aa90*/  ISETP.GE.AND P0, PT, R0, R17, PT ;  /* 0x000000110000720c */ /* 0x000fe20003f06270 */
[----:B------:R1:W2:-:S12]  /*1aaa0*/  SHFL.IDX PT, R2, R18, 0x4, 0x181f ;  /* 0x00981f0012027f89 */ /* 0x00029800000e0000 */
        /* <DEDUP_REMOVED lines=11> */
.L_x_920:
[----:B------:R-:W-:Y:S05]  /*1ab60*/  BSYNC B0 ;  /* 0x0000000000007941 */ /* 0x000fea0003800000 */
.L_x_919:
[----:B------:R-:W-:Y:S01]  /*1ab70*/  IADD3 R0, R7, 0x50, RZ ;  /* 0x0000005007007810 */ /* 0x000fe20007ffe0ff */
[----:B--2-4-:R2:W4:Y:S01]  /*1ab80*/  SHFL.IDX PT, R3, R16, 0x5, 0x181f ;  /* 0x00b81f0010037f89 */ /* 0x01452200000e0000 */
        /* <DEDUP_REMOVED lines=14> */
.L_x_922:
[----:B------:R-:W-:Y:S05]  /*1ac70*/  BSYNC B0 ;  /* 0x0000000000007941 */ /* 0x000fea0003800000 */
.L_x_921:
        /* <DEDUP_REMOVED lines=16> */
.L_x_924:
[----:B------:R-:W-:Y:S05]  /*1ad80*/  BSYNC B0 ;  /* 0x0000000000007941 */ /* 0x000fea0003800000 */
.L_x_923:
[----:B------:R-:W-:Y:S01]  /*1ad90*/  IADD3 R0, R7, 0x70, RZ ;  /* 0x0000007007007810 */ /* 0x000fe20007ffe0ff */
[----:B--2-4-:R2:W4:Y:S03]  /*1ada0*/  SHFL.IDX PT, R3, R16, 0x7, 0x181f ;  /* 0x00f81f0010037f89 */ /* 0x01452600000e0000 */
[----:B------:R-:W-:Y:S01]  /*1adb0*/  ISETP.GE.AND P0, PT, R0, R17, PT ;  /* 0x000000110000720c */ /* 0x000fe20003f06270 */
[----:B------:R2:W1:-:S12]  /*1adc0*/  SHFL.IDX PT, R2, R18, 0x7, 0x181f ;  /* 0x00f81f0012027f89 */ /* 0x00045800000e0000 */
[----:B------:R-:W-:Y:S05]  /*1add0*/  @P0 EXIT ;  /* 0x000000000000094d */ /* 0x000fea0003800000 */
[C---:B------:R-:W-:Y:S02]  /*1ade0*/  ISETP.GE.AND P0, PT, R6.reuse, c[0x0][0x3c8], PT ;  /* 0x0000f20006007a0c */ /* 0x040fe40003f06270 */
[----:B------:R-:W-:-:S11]  /*1adf0*/  IADD3 R0, R6, 0x40, RZ ;  /* 0x0000004006007810 */ /* 0x000fd60007ffe0ff */
        /* <DEDUP_REMOVED lines=10> */
.L_x_909:
        /* <DEDUP_REMOVED lines=28> */
[----:B------:R-:W2:Y:S04]  /*1b060*/  LDG.E R0, [R4.64] ;  /* 0x0000000a04007981 */ /* 0x000ea8000c1e1900 */
[----:B------:R-:W2:Y:S02]  /*1b070*/  LDG.E R2, [R4.64+0x4] ;  /* 0x0000040a04027981 */ /* 0x000ea4000c1e1900 */
[----:B--2--5:R-:W-:Y:S02]  /*1b080*/  IADD3 R10, -R0, R2, RZ ;  /* 0x00000002000a7210 */ /* 0x024fe40007ffe1ff */
.L_x_925:
        /* <DEDUP_REMOVED lines=13> */
[----:B------:R-:W-:Y:S02]  /*1b160*/  ULDC.64 UR4, c[0x0][0x490] ;  /* 0x0001240000047ab9 */ /* 0x000fe40000000a00 */
[----:B------:R-:W-:Y:S02]  /*1b170*/  UIMAD UR7, UR8, UR4, URZ ;  /* 0x00000004080772a4 */ /* 0x000fe4000f8e023f */
[----:B------:R-:W-:Y:S01]  /*1b180*/  ISETP.NE.AND P0, PT, R0, 0x1, PT ;  /* 0x000000010000780c */ /* 0x000fe20003f05270 */
[----:B------:R-:W-:Y:S01]  /*1b190*/  UMOV UR14, UR12 ;  /* 0x0000000c000e7c82 */ /* 0x000fe20008000000 */
[----:B------:R-:W-:Y:S01]  /*1b1a0*/  IMAD.MOV.U32 R0, RZ, RZ, R3 ;  /* 0x000000ffff007224 */ /* 0x000fe200078e0003 */
        /* <DEDUP_REMOVED lines=10> */
[----:B------:R-:W-:-:S03]  /*1b250*/  IADD3 R2, -R0, RZ, RZ ;  /* 0x000000ff00027210 */ /* 0x000fc60007ffe1ff */
[----:B------:R-:W-:Y:S02]  /*1b260*/  IMAD.U32 R5, RZ, RZ, UR5 ;  /* 0x00000005ff057e24 */ /* 0x000fe4000f8e00ff */
[----:B------:R-:W-:Y:S01]  /*1b270*/  IMAD R4, R2, c[0x0][0x4e8], R3 ;  /* 0x00013a0002047a24 */ /* 0x000fe200078e0203 */
[----:B------:R-:W-:Y:S02]  /*1b280*/  SHF.R.S32.HI R3, RZ, 0x1f, R0 ;  /* 0x0000001fff037819 */ /* 0x000fe40000011400 */
[----:B------:R-:W-:Y:S02]  /*1b290*/  IADD3 R2, P0, R0, UR14, RZ ;  /* 0x0000000e00027c10 */ /* 0x000fe4000ff1e0ff */
        /* <DEDUP_REMOVED lines=10> */
.L_x_927:
[----:B------:R-:W-:Y:S05]  /*1b340*/  BSYNC B0 ;  /* 0x0000000000007941 */ /* 0x000fea0003800000 */
.L_x_926:
        /* <DEDUP_REMOVED lines=17> */
[----:B------:R-:W-:Y:S01]  /*1b460*/  LEA R0, R7, R8, 0x4 ;  /* 0x0000000807007211 */ /* 0x000fe200078e20ff */
        /* <DEDUP_REMOVED lines=9> */
[----:B------:R-:W-:-:S02]  /*1b500*/  UIMAD UR5, UR24, UR5, UR6 ;  /* 0x00000005180572a4 */ /* 0x000fc4000f8e0206 */
[----:B------:R-:W-:Y:S01]  /*1b510*/  @P0 SHF.R.U32.HI R4, RZ, c[0x0][0x4f0], R2 ;  /* 0x00013c00ff040a19 */ /* 0x000fe20000011602 */
[----:B------:R-:W-:-:S03]  /*1b520*/  UIMAD.WIDE.U32 UR14, UR24, UR4, UR14 ;  /* 0x00000004180e72a5 */ /* 0x000fc6000f8e000e */
[--C-:B------:R-:W-:Y:S01]  /*1b530*/  SHF.R.S32.HI R3, RZ, 0x1f, R4.reuse ;  /* 0x0000001fff037819 */ /* 0x100fe20000011404 */
[----:B------:R-:W-:Y:S01]  /*1b540*/  IMAD.MOV R2, RZ, RZ, -R4 ;  /* 0x000000ffff027224 */ /* 0x000fe200078e0a04 */
[----:B------:R-:W-:-:S03]  /*1b550*/  UIADD3 UR5, UR15, UR5, URZ ;  /* 0x000000050f057290 */ /* 0x000fc6000fffe03f */
[----:B------:R-:W-:Y:S01]  /*1b560*/  IMAD R5, R2, c[0x0][0x4e8], R0 ;  /* 0x00013a0002057a24 */ /* 0x000fe200078e0200 */
[----:B------:R-:W-:Y:S01]  /*1b570*/  MOV R2, UR14 ;  /* 0x0000000e00027c02 */ /* 0x000fe20008000f00 */
[----:B------:R-:W-:Y:S02]  /*1b580*/  IMAD R0, R3, c[0x0][0x3e0], RZ ;  /* 0x0000f80003007a24 */ /* 0x000fe400078e02ff */
[----:B------:R-:W-:Y:S01]  /*1b590*/  IMAD.U32 R3, RZ, RZ, UR15 ;  /* 0x0000000fff037e24 */ /* 0x000fe2000f8e00ff */
[----:B------:R-:W-:Y:S01]  /*1b5a0*/  MOV R3, UR5 ;  /* 0x0000000500037c02 */ /* 0x000fe20008000f00 */
[----:B------:R-:W-:Y:S01]  /*1b5b0*/  IMAD R6, R4, c[0x0][0x3e4], R0 ;  /* 0x0000f90004067a24 */ /* 0x000fe200078e0200 */
[----:B------:R-:W-:-:S03]  /*1b5c0*/  SHF.R.S32.HI R0, RZ, 0x1f, R5 ;  /* 0x0000001fff007819 */ /* 0x000fc60000011405 */
[----:B------:R-:W-:-:S04]  /*1b5d0*/  IMAD.WIDE.U32 R2, R4, c[0x0][0x3e0], R2 ;  /* 0x0000f80004027a25 */ /* 0x000fc800078e0002 */
[----:B------:R-:W-:Y:S02]  /*1b5e0*/  IMAD R0, R0, c[0x0][0x3d8], RZ ;  /* 0x0000f60000007a24 */ /* 0x000fe400078e02ff */
[----:B------:R-:W-:Y:S01]  /*1b5f0*/  IMAD.IADD R3, R3, 0x1, R6 ;  /* 0x0000000103037824 */ /* 0x000fe200078e0206 */
[----:B------:R-:W-:Y:S01]  /*1b600*/  SHF.L.U32 R6, R7, 0x3, RZ ;  /* 0x0000000307067819 */ /* 0x000fe200000006ff */
[C---:B------:R-:W-:Y:S02]  /*1b610*/  IMAD R0, R5.reuse, c[0x0][0x3dc], R0 ;  /* 0x0000f70005007a24 */ /* 0x040fe400078e0200 */
[----:B------:R-:W-:Y:S01]  /*1b620*/  IMAD.WIDE.U32 R2, R5, c[0x0][0x3d8], R2 ;  /* 0x0000f60005027a25 */ /* 0x000fe200078e0002 */
[----:B------:R-:W-:-:S04]  /*1b630*/  IADD3 R7, R6, 0x40, RZ ;  /* 0x0000004006077810 */ /* 0x000fc80007ffe0ff */
        /* <DEDUP_REMOVED lines=16> */
.L_x_929:
[----:B------:R-:W-:Y:S05]  /*1b740*/  BSYNC B0 ;  /* 0x0000000000007941 */ /* 0x000fea0003800000 */
.L_x_928:
        /* <DEDUP_REMOVED lines=15> */
.L_x_931:
[----:B------:R-:W-:Y:S05]  /*1b840*/  BSYNC B0 ;  /* 0x0000000000007941 */ /* 0x000fea0003800000 */
.L_x_930:
[----:B------:R-:W-:Y:S01]  /*1b850*/  IADD3 R0, R8, 0x20, RZ ;  /* 0x0000002008007810 */ /* 0x000fe20007ffe0ff */
[----:B---3--:R3:W1:Y:S01]  /*1b860*/  SHFL.IDX PT, R3, R9, 0x2, 0x181f ;  /* 0x00581f0009037f89 */ /* 0x00866200000e0000 */
        /* <DEDUP_REMOVED lines=13> */
.L_x_933:
[----:B------:R-:W-:Y:S05]  /*1b940*/  BSYNC B0 ;  /* 0x0000000000007941 */ /* 0x000fea0003800000 */
.L_x_932:
[----:B------:R-:W-:Y:S01]  /*1b950*/  IADD3 R0, R8, 0x30, RZ ;  /* 0x0000003008007810 */ /* 0x000fe20007ffe0ff */
[----:B-1----:R1:W2:Y:S01]  /*1b960*/  SHFL.IDX PT, R3, R9, 0x3, 0x181f ;  /* 0x00781f0009037f89 */ /* 0x0022a200000e0000 */
[----:B------:R-:W-:Y:S02]  /*1b970*/  BSSY B0, `(.L_x_934) ;  /* 0x000000d000007945 */ /* 0x000fe40003800000 */
[----:B------:R-:W-:Y:S01]  /*1b980*/  ISETP.GE.AND P0, PT, R0, R10, PT ;  /* 0x0000000a0000720c */ /* 0x000fe20003f06270 */
[----:B----4-:R1:W4:-:S12]  /*1b990*/  SHFL.IDX PT, R2, R11, 0x3, 0x181f ;  /* 0x00781f000b027f89 */ /* 0x01031800000e0000 */
        /* <DEDUP_REMOVED lines=8> */
[----:B------:R-:W-:-:S05]  /*1ba20*/  @!P0 IMAD.WIDE R2, R0, 0x2, R2 ;  /* 0x0000000200028825 */ /* 0x000fca00078e0202 */
[----:B------:R2:W-:Y:S02]  /*1ba30*/  @!P0 ST.E.128 [R2.64], RZ ;  /* 0x000000ff02008985 */ /* 0x0005e4000c101d0a */
.L_x_935:
[----:B------:R-:W-:Y:S05]  /*1ba40*/  BSYNC B0 ;  /* 0x0000000000007941 */ /* 0x000fea0003800000 */
.L_x_934:
        /* <DEDUP_REMOVED lines=15> */
.L_x_937:
[----:B------:R-:W-:Y:S05]  /*1bb40*/  BSYNC B0 ;  /* 0x0000000000007941 */ /* 0x000fea0003800000 */
.L_x_936:
        /* <DEDUP_REMOVED lines=15> */
.L_x_939:
[----:B------:R-:W-:Y:S05]  /*1bc40*/  BSYNC B0 ;  /* 0x0000000000007941 */ /* 0x000fea0003800000 */
.L_x_938:
        /* <DEDUP_REMOVED lines=15> */
.L_x_941:
[----:B------:R-:W-:Y:S05]  /*1bd40*/  BSYNC B0 ;  /* 0x0000000000007941 */ /* 0x000fea0003800000 */
.L_x_940:
[----:B------:R-:W-:Y:S01]  /*1bd50*/  IADD3 R0, R8, 0x70, RZ ;  /* 0x0000007008007810 */ /* 0x000fe20007ffe0ff */
[----:B-1----:R1:W2:Y:S03]  /*1bd60*/  SHFL.IDX PT, R3, R9, 0x7, 0x181f ;  /* 0x00f81f0009037f89 */ /* 0x0022a600000e0000 */
[----:B------:R-:W-:Y:S01]  /*1bd70*/  ISETP.GE.AND P0, PT, R0, R10, PT ;  /* 0x0000000a0000720c */ /* 0x000fe20003f06270 */
[----:B----4-:R1:W4:-:S12]  /*1bd80*/  SHFL.IDX PT, R2, R11, 0x7, 0x181f ;  /* 0x00f81f000b027f89 */ /* 0x01031800000e0000 */
[----:B------:R-:W-:Y:S05]  /*1bd90*/  @P0 EXIT ;  /* 0x000000000000094d */ /* 0x000fea0003800000 */
[----:B------:R-:W-:-:S13]  /*1bda0*/  ISETP.GE.AND P0, PT, R6, c[0x0][0x3c8], PT ;  /* 0x0000f20006007a0c */ /* 0x000fda0003f06270 */
[----:B--2-4-:R-:W-:-:S05]  /*1bdb0*/  @!P0 IMAD.WIDE R4, R6, 0x2, R2 ;  /* 0x0000000206048825 */ /* 0x014fca00078e0202 */
        /* <DEDUP_REMOVED lines=9> */
.L_x_942:
        /* <DEDUP_REMOVED lines=11> */
.L_x_2036:


//--------------------- .text._ZN7cutlass13device_kernelIN5flash19enable_sm80_to_sm89INS1_16FlashAttnFwdSm80INS1_25CollectiveMainloopFwdSm80ILi4ELi1ELb0EN4cute5tupleIJNS5_1CILi128EEENS7_ILi48EEES8_EEELi128ENS_6half_tEfNS_4arch4Sm80ELb0ELb1ELb0ELb0ELb1ELb0ELb1ELb0EEENS1_21CollectiveEpilogueFwdINS6_IJS8_S8_S9_EEENS6_IJNS7_ILi1EEESH_SH_EEESB_SD_Li128ELb0ELb1ELb0ELb0EEENS1_19SingleTileSchedulerILb0ELb0ELb1ELi128EEEEEEEEEvNT_6ParamsE --------------------------
	.section	.text._ZN7cutlass13device_kernelIN5flash19enable_sm80_to_sm89INS1_16FlashAttnFwdSm80INS1_25CollectiveMainloopFwdSm80ILi4ELi1ELb0EN4cute5tupleIJNS5_1CILi128EEENS7_ILi48EEES8_EEELi128ENS_6half_tEfNS_4arch4Sm80ELb0ELb1ELb0ELb0ELb1ELb0ELb1ELb0EEENS1_21CollectiveEpilogueFwdINS6_IJS8_S8_S9_EEENS6_IJNS7_ILi1EEESH_SH_EEESB_SD_Li128ELb0ELb1ELb0ELb0EEENS1_19SingleTileSchedulerILb0ELb0ELb1ELi128EEEEEEEEEvNT_6ParamsE,"ax",@progbits
	.sectioninfo	@"SHI_REGISTERS=255"
	.align	128
.text._ZN7cutlass13device_kernelIN5flash19enable_sm80_to_sm89INS1_16FlashAttnFwdSm80INS1_25CollectiveMainloopFwdSm80ILi4ELi1ELb0EN4cute5tupleIJNS5_1CILi128EEENS7_ILi48EEES8_EEELi128ENS_6half_tEfNS_4arch4Sm80ELb0ELb1ELb0ELb0ELb1ELb0ELb1ELb0EEENS1_21CollectiveEpilogueFwdINS6_IJS8_S8_S9_EEENS6_IJNS7_ILi1EEESH_SH_EEESB_SD_Li128ELb0ELb1ELb0ELb0EEENS1_19SingleTileSchedulerILb0ELb0ELb1ELi128EEEEEEEEEvNT_6ParamsE:
        .type           _ZN7cutlass13device_kernelIN5flash19enable_sm80_to_sm89INS1_16FlashAttnFwdSm80INS1_25CollectiveMainloopFwdSm80ILi4ELi1ELb0EN4cute5tupleIJNS5_1CILi128EEENS7_ILi48EEES8_EEELi128ENS_6half_tEfNS_4arch4Sm80ELb0ELb1ELb0ELb0ELb1ELb0ELb1ELb0EEENS1_21CollectiveEpilogueFwdINS6_IJS8_S8_S9_EEENS6_IJNS7_ILi1EEESH_SH_EEESB_SD_Li128ELb0ELb1ELb0ELb0EEENS1_19SingleTileSchedulerILb0ELb0ELb1ELi128EEEEEEEEEvNT_6ParamsE,@function
        .size           _ZN7cutlass13device_kernelIN5flash19enable_sm80_to_sm89INS1_16FlashAttnFwdSm80INS1_25CollectiveMainloopFwdSm80ILi4ELi1ELb0EN4cute5tupleIJNS5_1CILi128EEENS7_ILi48EEES8_EEELi128ENS_6half_tEfNS_4arch4Sm80ELb0ELb1ELb0ELb0ELb1ELb0ELb1ELb0EEENS1_21CollectiveEpilogueFwdINS6_IJS8_S8_S9_EEENS6_IJNS7_ILi1EEESH_SH_EEESB_SD_Li128ELb0ELb1ELb0ELb0EEENS1_19SingleTileSchedulerILb0ELb0ELb1ELi128EEEEEEEEEvNT_6ParamsE,(.L_x_2037 - _ZN7cutlass13device_kernelIN5flash19enable_sm80_to_sm89INS1_16FlashAttnFwdSm80INS1_25CollectiveMainloopFwdSm80ILi4ELi1ELb0EN4cute5tupleIJNS5_1CILi128EEENS7_ILi48EEES8_EEELi128ENS_6half_tEfNS_4arch4Sm80ELb0ELb1ELb0ELb0ELb1ELb0ELb1ELb0EEENS1_21CollectiveEpilogueFwdINS6_IJS8_S8_S9_EEENS6_IJNS7_ILi1EEESH_SH_EEESB_SD_Li128ELb0ELb1ELb0ELb0EEENS1_19SingleTileSchedulerILb0ELb0ELb1ELi128EEEEEEEEEvNT_6ParamsE)
        .other          _ZN7cutlass13device_kernelIN5flash19enable_sm80_to_sm89INS1_16FlashAttnFwdSm80INS1_25CollectiveMainloopFwdSm80ILi4ELi1ELb0EN4cute5tupleIJNS5_1CILi128EEENS7_ILi48EEES8_EEELi128ENS_6half_tEfNS_4arch4Sm80ELb0ELb1ELb0ELb0ELb1ELb0ELb1ELb0EEENS1_21CollectiveEpilogueFwdINS6_IJS8_S8_S9_EEENS6_IJNS7_ILi1EEESH_SH_EEESB_SD_Li128ELb0ELb1ELb0ELb0EEENS1_19SingleTileSchedulerILb0ELb0ELb1ELi128EEEEEEEEEvNT_6ParamsE,@"STO_CUDA_ENTRY STV_DEFAULT"
_ZN7cutlass13device_kernelIN5flash19enable_sm80_to_sm89INS1_16FlashAttnFwdSm80INS1_25CollectiveMainloopFwdSm80ILi4ELi1ELb0EN4cute5tupleIJNS5_1CILi128EEENS7_ILi48EEES8_EEELi128ENS_6half_tEfNS_4arch4Sm80ELb0ELb1ELb0ELb0ELb1ELb0ELb1ELb0EEENS1_21CollectiveEpilogueFwdINS6_IJS8_S8_S9_EEENS6_IJNS7_ILi1EEESH_SH_EEESB_SD_Li128ELb0ELb1ELb0ELb0EEENS1_19SingleTileSchedulerILb0ELb0ELb1ELi128EEEEEEEEEvNT_6ParamsE:
[----:B------:R-:W-:-:S03]  /*0000*/  MOV R1, c[0x0][0x28] ;  /* 0x00000a0000017a02 */ /* 0x000fc60000000f00 */
[----:B------:R-:W1:Y:S01]  /*0010*/  S2UR UR6, SR_CTAID.Z ;  /* 0x00000000000679c3 */ /* 0x000e620000002700 */
[----:B------:R-:W-:Y:S02]  /*0020*/  IADD3 R1, R1, -0x70, RZ ;  /* 0xffffff9001017810 */ /* 0x000fe40007ffe0ff */
[----:B-1----:R-:W-:-:S13]  /*0030*/  ISETP.LE.AND P0, PT, RZ, UR6, PT ;  /* 0x00000006ff007c0c */ /* 0x002fda000bf03270 */
[----:B------:R-:W-:Y:S05]  /*0040*/  @!P0 EXIT ;  /* 0x000000000000894d */ /* 0x000fea0003800000 */
[----:B------:R-:W-:Y:S02]  /*0050*/  ULDC.64 UR4, c[0x0][0x370] ;  /* 0x0000dc0000047ab9 */ /* 0x000fe40000000a00 */
[----:B------:R-:W-:Y:S02]  /*0060*/  UISETP.NE.U32.AND UP0, UPT, URZ, UR4, UPT ;  /* 0x000000043f00728c */ /* 0x000fe4000bf05070 */
[----:B------:R-:W-:Y:S02]  /*0070*/  ULDC.64 UR8, c[0x0][0x370] ;  /* 0x0000dc0000087ab9 */ /* 0x000fe40000000a00 */
[----:B------:R-:W-:Y:S02]  /*0080*/  UISETP.NE.AND.EX UP0, UPT, URZ, UR5, UPT, UP0 ;  /* 0x000000053f00728c */ /* 0x000fe4000bf05300 */
[----:B------:R-:W-:-:S04]  /*0090*/  ULDC.64 UR20, c[0x0][0x118] ;  /* 0x0000460000147ab9 */ /* 0x000fc80000000a00 */
[----:B------:R-:W-:-:S05]  /*00a0*/  PLOP3.LUT P0, PT, PT, PT, UP0, 0x80, 0x0 ;  /* 0x000000000000781c */ /* 0x000fca0003f0f008 */
[----:B------:R-:W-:Y:S02]  /*00b0*/  @UP0 UMOV UR4, 0x4 ;  /* 0x0000000400040882 */ /* 0x000fe40000000000 */
[----:B------:R-:W-:-:S06]  /*00c0*/  @UP0 UIMAD.WIDE UR4, UR6, UR4, UR8 ;  /* 0x00000004060402a5 */ /* 0x000fcc000f8e0208 */
[----:B------:R-:W-:Y:S02]  /*00d0*/  IMAD.U32 R2, RZ, RZ, UR4 ;  /* 0x00000004ff027e24 */ /* 0x000fe4000f8e00ff */
[----:B------:R-:W-:Y:S01]  /*00e0*/  IMAD.U32 R3, RZ, RZ, UR5 ;  /* 0x00000005ff037e24 */ /* 0x000fe2000f8e00ff */
[----:B------:R-:W1:Y:S01]  /*00f0*/  S2UR UR27, SR_CTAID.X ;  /* 0x00000000001b79c3 */ /* 0x000e620000002500 */
[----:B------:R-:W-:Y:S02]  /*0100*/  ULDC UR8, c[0x0][0x2c4] ;  /* 0x0000b10000087ab9 */ /* 0x000fe40000000800 */
[----:B------:R-:W-:Y:S01]  /*0110*/  ULDC.64 UR4, c[0x0][0x2c8] ;  /* 0x0000b20000047ab9 */ /* 0x000fe20000000a00 */
[----:B------:R-:W2:Y:S01]  /*0120*/  @P0 LDG.E R2, [R2.64] ;  /* 0x0000001402020981 */ /* 0x000ea2000c1e1900 */
[----:B------:R-:W-:Y:S02]  /*0130*/  UISETP.NE.AND UP1, UPT, UR8, 0x1, UPT ;  /* 0x000000010800788c */ /* 0x000fe4000bf25270 */
[----:B------:R-:W-:Y:S01]  /*0140*/  UMOV UR11, URZ ;  /* 0x0000003f000b7c82 */ /* 0x000fe20008000000 */
[----:B------:R-:W3:Y:S01]  /*0150*/  S2UR UR10, SR_CTAID.Y ;  /* 0x00000000000a79c3 */ /* 0x000ee20000002600 */
[----:B------:R-:W4:Y:S01]  /*0160*/  S2R R129, SR_TID.X ;  /* 0x0000000000817919 */ /* 0x000f220000002100 */
[----:B------:R-:W-:-:S02]  /*0170*/  ULDC UR22, c[0x0][0x2ac] ;  /* 0x0000ab0000167ab9 */ /* 0x000fc40000000800 */
[----:B------:R-:W-:Y:S02]  /*0180*/  ULDC UR12, c[0x0][0x168] ;  /* 0x00005a00000c7ab9 */ /* 0x000fe40000000800 */
[----:B------:R-:W-:Y:S02]  /*0190*/  UP2UR UR13, UPR, URZ, 0x2 ;  /* 0x000000023f0d7883 */ /* 0x000fe40008000000 */
[----:B-1----:R-:W-:-:S04]  /*01a0*/  USHF.L.U32 UR27, UR27, 0x7, URZ ;  /* 0x000000071b1b7899 */ /* 0x002fc8000800063f */
[----:B------:R-:W-:Y:S02]  /*01b0*/  @UP1 UIADD3 UR14, UR27, 0x7f, URZ ;  /* 0x0000007f1b0e1890 */ /* 0x000fe4000fffe03f */
[----:B------:R-:W-:Y:S02]  /*01c0*/  UIADD3 UR7, UR27, 0x7f, URZ ;  /* 0x0000007f1b077890 */ /* 0x000fe4000fffe03f */
[----:B------:R-:W-:Y:S02]  /*01d0*/  UIMAD.WIDE.U32 UR14, UR14, UR4, URZ ;  /* 0x000000040e0e72a5 */ /* 0x000fe4000f8e003f */
[----:B---3--:R-:W-:-:S05]  /*01e0*/  USHF.R.S32.HI UR18, URZ, 0x1f, UR10 ;  /* 0x0000001f3f127899 */ /* 0x008fca000801140a */
[----:B------:R-:W-:Y:S02]  /*01f0*/  @UP1 UMOV UR9, UR15 ;  /* 0x0000000f00091c82 */ /* 0x000fe40008000000 */
[----:B------:R-:W-:Y:S02]  /*0200*/  @UP1 USHF.R.U32.HI UR7, URZ, UR5, UR9 ;  /* 0x000000053f071299 */ /* 0x000fe40008011609 */
[----:B------:R-:W-:Y:S02]  /*0210*/  UMOV UR14, 0x1 ;  /* 0x00000001000e7882 */ /* 0x000fe40000000000 */
[----:B------:R-:W-:Y:S02]  /*0220*/  ULDC.64 UR4, c[0x0][0x328] ;  /* 0x0000ca0000047ab9 */ /* 0x000fe40000000a00 */
[----:B------:R-:W-:Y:S02]  /*0230*/  UISETP.LE.AND UP0, UPT, UR14, UR5, UPT ;  /* 0x000000050e00728c */ /* 0x000fe4000bf03270 */
[----:B------:R-:W-:-:S02]  /*0240*/  ULDC UR9, c[0x0][0x1d0] ;  /* 0x0000740000097ab9 */ /* 0x000fc40000000800 */
[----:B------:R-:W-:-:S04]  /*0250*/  UIMAD UR9, UR22, UR9, URZ ;  /* 0x00000009160972a4 */ /* 0x000fc8000f8e023f */
[----:B------:R-:W-:-:S04]  /*0260*/  UIADD3 UR12, UR9, -UR12, UR14 ;  /* 0x8000000c090c7290 */ /* 0x000fc8000fffe00e */
[----:B------:R-:W-:Y:S02]  /*0270*/  UIADD3 UR5, UR12, UR7, URZ ;  /* 0x000000070c057290 */ /* 0x000fe4000fffe03f */
[----:B------:R-:W-:Y:S02]  /*0280*/  UP2UR UR12, UPR, URZ, 0x1 ;  /* 0x000000013f0c7883 */ /* 0x000fe40008000000 */
[----:B------:R-:W-:Y:S01]  /*0290*/  UIADD3 UR7, UR5, UR4, URZ ;  /* 0x0000000405077290 */ /* 0x000fe2000fffe03f */
[----:B--2---:R1:W2:Y:S01]  /*02a0*/  @P0 R2UR UR11, R2 ;  /* 0x00000000020b03c2 */ /* 0x0042a200000e0000 */
[----:B------:R-:W-:-:S13]  /*02b0*/  PLOP3.LUT P0, PT, PT, PT, UP0, 0x40, 0x0 ;  /* 0x000000000000781c */ /* 0x000fda0003f0e808 */
[----:B------:R-:W-:Y:S05]  /*02c0*/  @P0 BRA `(.L_x_943) ;  /* 0x0000014000000947 */ /* 0x000fea0003800000 */
[----:B----4-:R-:W-:Y:S01]  /*02d0*/  ISETP.LT.AND P0, PT, RZ, UR5, PT ;  /* 0x00000005ff007c0c */ /* 0x010fe2000bf01270 */
[----:B------:R-:W-:-:S12]  /*02e0*/  UIADD3 UR15, UR5, -0x1, URZ ;  /* 0xffffffff050f7890 */ /* 0x000fd8000fffe03f */
[----:B------:R-:W-:Y:S05]  /*02f0*/  @P0 BRA `(.L_x_944) ;  /* 0x0000008000000947 */ /* 0x000fea0003800000 */
[----:B------:R-:W-:Y:S02]  /*0300*/  ULDC UR4, c[0x0][0x32c] ;  /* 0x0000cb0000047ab9 */ /* 0x000fe40000000800 */
[----:B------:R-:W-:Y:S02]  /*0310*/  UISETP.NE.AND UP0, UPT, UR14, UR4, UPT ;  /* 0x000000040e00728c */ /* 0x000fe4000bf05270 */
[----:B------:R-:W-:-:S03]  /*0320*/  UIADD3 UR15, -UR5, URZ, URZ ;  /* 0x0000003f050f7290 */ /* 0x000fc6000fffe13f */
[----:B------:R-:W-:Y:S02]  /*0330*/  ULDC.64 UR4, c[0x0][0x330] ;  /* 0x0000cc0000047ab9 */ /* 0x000fe40000000a00 */
[----:B------:R-:W-:-:S04]  /*0340*/  UIMAD.WIDE.U32 UR16, UR15, UR4, URZ ;  /* 0x000000040f1072a5 */ /* 0x000fc8000f8e003f */
[----:B------:R-:W-:-:S04]  /*0350*/  @UP0 USHF.R.U32.HI UR15, URZ, UR5, UR17 ;  /* 0x000000053f0f0299 */ /* 0x000fc80008011611 */
[----:B------:R-:W-:Y:S01]  /*0360*/  ULOP3.LUT UR15, URZ, UR15, URZ, 0x33, !UPT ;  /* 0x0000000f3f0f7292 */ /* 0x000fe2000f8e333f */
[----:B------:R-:W-:Y:S05]  /*0370*/  BRA `(.L_x_945) ;  /* 0x0000005000007947 */ /* 0x000fea0003800000 */
.L_x_944:
[----:B------:R-:W-:Y:S02]  /*0380*/  ULDC UR4, c[0x0][0x32c] ;  /* 0x0000cb0000047ab9 */ /* 0x000fe40000000800 */
[----:B------:R-:W-:-:S03]  /*0390*/  UISETP.NE.AND UP0, UPT, UR14, UR4, UPT ;  /* 0x000000040e00728c */ /* 0x000fc6000bf05270 */
[----:B------:R-:W-:Y:S02]  /*03a0*/  ULDC.64 UR4, c[0x0][0x330] ;  /* 0x0000cc0000047ab9 */ /* 0x000fe40000000a00 */
[----:B------:R-:W-:-:S06]  /*03b0*/  UIMAD.WIDE.U32 UR16, UR15, UR4, URZ ;  /* 0x000000040f1072a5 */ /* 0x000fcc000f8e003f */
[----:B------:R-:W-:Y:S02]  /*03c0*/  @UP0 USHF.R.U32.HI UR15, URZ, UR5, UR17 ;  /* 0x000000053f0f0299 */ /* 0x000fe40008011611 */
.L_x_945:
[----:B------:R-:W-:Y:S02]  /*03d0*/  ULDC UR4, c[0x0][0x32c] ;  /* 0x0000cb0000047ab9 */ /* 0x000fe40000000800 */
[----:B------:R-:W-:-:S04]  /*03e0*/  UIMAD UR4, UR15, UR4, UR4 ;  /* 0x000000040f0472a4 */ /* 0x000fc8000f8e0204 */
[----:B------:R-:W-:-:S04]  /*03f0*/  UISETP.LT.AND UP0, UPT, UR7, UR4, UPT ;  /* 0x000000040700728c */ /* 0x000fc8000bf01270 */
[----:B------:R-:W-:Y:S02]  /*0400*/  USEL UR7, UR7, UR4, UP0 ;  /* 0x0000000407077287 */ /* 0x000fe40008000000 */
.L_x_943:
[----:B----4-:R-:W-:Y:S02]  /*0410*/  UISETP.NE.AND UP0, UPT, UR8, 0x1, UPT ;  /* 0x000000010800788c */ /* 0x010fe4000bf05270 */
[----:B------:R-:W-:Y:S02]  /*0420*/  UIADD3 UR14, UR9, 0x2f, URZ ;  /* 0x0000002f090e7890 */ /* 0x000fe4000fffe03f */
[----:B------:R-:W-:Y:S02]  /*0430*/  UIADD3 UR24, UR7, 0x2f, URZ ;  /* 0x0000002f07187890 */ /* 0x000fe4000fffe03f */
[----:B------:R-:W-:Y:S02]  /*0440*/  ULDC.64 UR4, c[0x0][0x2c8] ;  /* 0x0000b20000047ab9 */ /* 0x000fe40000000a00 */
[----:B------:R-:W-:Y:S02]  /*0450*/  UIMAD.WIDE.U32 UR16, UR27, UR4, URZ ;  /* 0x000000041b1072a5 */ /* 0x000fe4000f8e003f */
[----:B------:R-:W-:-:S02]  /*0460*/  UIMAD.WIDE UR14, UR14, 0x2aaaaaab, URZ ;  /* 0x2aaaaaab0e0e78a5 */ /* 0x000fc4000f8e023f */
[----:B------:R-:W-:Y:S02]  /*0470*/  UIMAD.WIDE UR24, UR24, 0x2aaaaaab, URZ ;  /* 0x2aaaaaab181878a5 */ /* 0x000fe4000f8e023f */
[----:B------:R-:W-:Y:S02]  /*0480*/  UISETP.NE.AND UP1, UPT, UR12, URZ, UPT ;  /* 0x0000003f0c00728c */ /* 0x000fe4000bf25270 */
[----:B------:R-:W-:Y:S02]  /*0490*/  UMOV UR4, UR27 ;  /* 0x0000001b00047c82 */ /* 0x000fe40008000000 */
[----:B------:R-:W-:Y:S02]  /*04a0*/  @UP0 USHF.R.U32.HI UR4, URZ, UR5, UR17 ;  /* 0x000000053f040299 */ /* 0x000fe40008011611 */
[----:B------:R-:W-:Y:S01]  /*04b0*/  PLOP3.LUT P0, PT, PT, PT, UP1, 0x40, 0x0 ;  /* 0x000000000000781c */ /* 0x000fe20003f0e818 */
[----:B------:R-:W-:Y:S02]  /*04c0*/  UMOV UR17, UR15 ;  /* 0x0000000f00117c82 */ /* 0x000fe40008000000 */
[----:B------:R-:W-:-:S02]  /*04d0*/  UMOV UR15, UR25 ;  /* 0x00000019000f7c82 */ /* 0x000fc40008000000 */
[----:B------:R-:W-:Y:S02]  /*04e0*/  USHF.R.U32.HI UR14, URZ, 0x1f, UR17 ;  /* 0x0000001f3f0e7899 */ /* 0x000fe40008011611 */
[----:B------:R-:W-:Y:S02]  /*04f0*/  USHF.R.U32.HI UR7, URZ, 0x1f, UR15 ;  /* 0x0000001f3f077899 */ /* 0x000fe4000801160f */
[----:B------:R-:W-:Y:S02]  /*0500*/  ULDC UR26, c[0x0][0x168] ;  /* 0x00005a00001a7ab9 */ /* 0x000fe40000000800 */
[----:B------:R-:W-:Y:S02]  /*0510*/  UIADD3 UR26, UR9, -UR26, URZ ;  /* 0x8000001a091a7290 */ /* 0x000fe4000fffe03f */
[----:B------:R-:W-:Y:S02]  /*0520*/  ULEA.HI.SX32 UR14, UR17, UR14, 0x1d ;  /* 0x0000000e110e7291 */ /* 0x000fe4000f8fea3f */
[----:B------:R-:W-:-:S02]  /*0530*/  ULEA.HI.SX32 UR15, UR15, UR7, 0x1d ;  /* 0x000000070f0f7291 */ /* 0x000fc4000f8fea3f */
[----:B------:R-:W-:Y:S02]  /*0540*/  UIADD3 UR4, UR26, UR4, URZ ;  /* 0x000000041a047290 */ /* 0x000fe4000fffe03f */
[----:B------:R-:W-:Y:S02]  /*0550*/  UISETP.LT.AND UP0, UPT, UR14, UR15, UPT ;  /* 0x0000000f0e00728c */ /* 0x000fe4000bf01270 */
[----:B------:R-:W-:Y:S02]  /*0560*/  ULDC UR5, c[0x0][0x324] ;  /* 0x0000c90000057ab9 */ /* 0x000fe40000000800 */
        /* <DEDUP_REMOVED lines=11> */
[----:B------:R-:W-:-:S07]  /*0620*/  UIMAD.WIDE.U32 UR16, UR14, UR4, URZ ;  /* 0x000000040e1072a5 */ /* 0x000fce000f8e003f */
[----:B------:R-:W-:Y:S02]  /*0630*/  @UP0 UMOV UR15, UR17 ;  /* 0x00000011000f0c82 */ /* 0x000fe40008000000 */
[----:B------:R-:W-:-:S04]  /*0640*/  @UP0 USHF.R.U32.HI UR14, URZ, UR5, UR15 ;  /* 0x000000053f0e0299 */ /* 0x000fc8000801160f */
[----:B------:R-:W-:Y:S01]  /*0650*/  ULOP3.LUT UR14, URZ, UR14, URZ, 0x33, !UPT ;  /* 0x0000000e3f0e7292 */ /* 0x000fe2000f8e333f */
[----:B------:R-:W-:Y:S05]  /*0660*/  BRA `(.L_x_948) ;  /* 0x0000006000007947 */ /* 0x000fea0003800000 */
.L_x_947:
[----:B------:R-:W-:Y:S02]  /*0670*/  ULDC UR4, c[0x0][0x32c] ;  /* 0x0000cb0000047ab9 */ /* 0x000fe40000000800 */
[----:B------:R-:W-:-:S03]  /*0680*/  UISETP.NE.AND UP0, UPT, UR4, 0x1, UPT ;  /* 0x000000010400788c */ /* 0x000fc6000bf05270 */
[----:B------:R-:W-:Y:S02]  /*0690*/  ULDC.64 UR4, c[0x0][0x330] ;  /* 0x0000cc0000047ab9 */ /* 0x000fe40000000a00 */
[----:B------:R-:W-:-:S07]  /*06a0*/  UIMAD.WIDE.U32 UR16, UR14, UR4, URZ ;  /* 0x000000040e1072a5 */ /* 0x000fce000f8e003f */
[----:B------:R-:W-:Y:S02]  /*06b0*/  @UP0 UMOV UR15, UR17 ;  /* 0x00000011000f0c82 */ /* 0x000fe40008000000 */
[----:B------:R-:W-:Y:S02]  /*06c0*/  @UP0 USHF.R.U32.HI UR14, URZ, UR5, UR15 ;  /* 0x000000053f0e0299 */ /* 0x000fe4000801160f */
.L_x_948:
[----:B------:R-:W-:Y:S02]  /*06d0*/  ULDC UR4, c[0x0][0x32c] ;  /* 0x0000cb0000047ab9 */ /* 0x000fe40000000800 */
[----:B------:R-:W-:-:S04]  /*06e0*/  UIMAD UR4, UR14, UR4, URZ ;  /* 0x000000040e0472a4 */ /* 0x000fc8000f8e023f */
[----:B------:R-:W-:-:S04]  /*06f0*/  UISETP.LT.AND UP0, UPT, UR7, UR4, UPT ;  /* 0x000000040700728c */ /* 0x000fc8000bf01270 */
[----:B------:R-:W-:-:S04]  /*0700*/  USEL UR7, UR7, UR4, !UP0 ;  /* 0x0000000407077287 */ /* 0x000fc8000c000000 */
.L_x_946:
[----:B------:R-:W-:Y:S01]  /*0710*/  UIMAD.WIDE UR4, UR7, 0x2aaaaaab, URZ ;  /* 0x2aaaaaab070478a5 */ /* 0x000fe2000f8e023f */
[----:B------:R-:W-:Y:S01]  /*0720*/  PLOP3.LUT P4, PT, PT, PT, PT, 0x80, 0x0 ;  /* 0x000000000000781c */ /* 0x000fe20003f8f070 */
[----:B------:R-:W-:Y:S01]  /*0730*/  CS2R R126, SRZ ;  /* 0x00000000007e7805 */ /* 0x000fe2000001ff00 */
[----:B------:R-:W-:Y:S01]  /*0740*/  CS2R R124, SRZ ;  /* 0x00000000007c7805 */ /* 0x000fe2000001ff00 */
[----:B------:R-:W-:Y:S01]  /*0750*/  USHF.R.U32.HI UR4, URZ, 0x1f, UR5 ;  /* 0x0000001f3f047899 */ /* 0x000fe20008011605 */
[----:B------:R-:W-:Y:S01]  /*0760*/  CS2R R22, SRZ ;  /* 0x0000000000167805 */ /* 0x000fe2000001ff00 */
[----:B------:R-:W-:Y:S01]  /*0770*/  IMAD.MOV.U32 R130, RZ, RZ, RZ ;  /* 0x000000ffff827224 */ /* 0x000fe200078e00ff */
[----:B------:R-:W-:Y:S01]  /*0780*/  CS2R R122, SRZ ;  /* 0x00000000007a7805 */ /* 0x000fe2000001ff00 */
[----:B------:R-:W-:Y:S01]  /*0790*/  ULEA.HI.SX32 UR4, UR5, UR4, 0x1d ;  /* 0x0000000405047291 */ /* 0x000fe2000f8fea3f */
[----:B------:R-:W-:Y:S01]  /*07a0*/  IMAD.MOV.U32 R128, RZ, RZ, RZ ;  /* 0x000000ffff807224 */ /* 0x000fe200078e00ff */
[----:B------:R-:W-:Y:S01]  /*07b0*/  CS2R R120, SRZ ;  /* 0x0000000000787805 */ /* 0x000fe2000001ff00 */
[----:B------:R-:W-:Y:S01]  /*07c0*/  CS2R R24, SRZ ;  /* 0x0000000000187805 */ /* 0x000fe2000001ff00 */
[----:B------:R-:W-:Y:S01]  /*07d0*/  UISETP.LT.AND UP0, UPT, URZ, UR4, UPT ;  /* 0x000000043f00728c */ /* 0x000fe2000bf01270 */
[----:B------:R-:W-:Y:S01]  /*07e0*/  MOV R118, RZ ;  /* 0x000000ff00767202 */ /* 0x000fe20000000f00 */
[----:B------:R-:W-:Y:S01]  /*07f0*/  IMAD.MOV.U32 R116, RZ, RZ, RZ ;  /* 0x000000ffff747224 */ /* 0x000fe200078e00ff */
[----:B------:R-:W-:Y:S01]  /*0800*/  CS2R R110, SRZ ;  /* 0x00000000006e7805 */ /* 0x000fe2000001ff00 */
[----:B------:R-:W-:Y:S01]  /*0810*/  USEL UR7, URZ, UR4, !UP0 ;  /* 0x000000043f077287 */ /* 0x000fe2000c000000 */
[----:B------:R-:W-:Y:S01]  /*0820*/  CS2R R108, SRZ ;  /* 0x00000000006c7805 */ /* 0x000fe2000001ff00 */
[----:B------:R-:W-:Y:S01]  /*0830*/  CS2R R26, SRZ ;  /* 0x00000000001a7805 */ /* 0x000fe2000001ff00 */
[----:B------:R-:W-:Y:S01]  /*0840*/  MOV R114, RZ ;  /* 0x000000ff00727202 */ /* 0x000fe20000000f00 */
[----:B------:R-:W-:Y:S01]  /*0850*/  UISETP.GT.AND UP0, UPT, UR23, UR7, UPT ;  /* 0x000000071700728c */ /* 0x000fe2000bf04270 */
[----:B------:R-:W-:Y:S01]  /*0860*/  IMAD.MOV.U32 R112, RZ, RZ, RZ ;  /* 0x000000ffff707224 */ /* 0x000fe200078e00ff */
[----:B------:R-:W-:Y:S01]  /*0870*/  CS2R R106, SRZ ;  /* 0x00000000006a7805 */ /* 0x000fe2000001ff00 */
[----:B------:R-:W-:Y:S01]  /*0880*/  CS2R R104, SRZ ;  /* 0x0000000000687805 */ /* 0x000fe2000001ff00 */
[----:B------:R-:W-:Y:S01]  /*0890*/  CS2R R30, SRZ ;  /* 0x00000000001e7805 */ /* 0x000fe2000001ff00 */
[----:B------:R-:W-:Y:S01]  /*08a0*/  MOV R102, RZ ;  /* 0x000000ff00667202 */ /* 0x000fe20000000f00 */
[----:B------:R-:W-:Y:S01]  /*08b0*/  CS2R R28, SRZ ;  /* 0x00000000001c7805 */ /* 0x000fe2000001ff00 */
[----:B------:R-:W-:Y:S01]  /*08c0*/  PLOP3.LUT P0, PT, PT, PT, UP0, 0x80, 0x0 ;  /* 0x000000000000781c */ /* 0x000fe20003f0f008 */
[----:B------:R-:W-:Y:S01]  /*08d0*/  IMAD.MOV.U32 R100, RZ, RZ, RZ ;  /* 0x000000ffff647224 */ /* 0x000fe200078e00ff */
[----:B------:R-:W-:Y:S01]  /*08e0*/  CS2R R94, SRZ ;  /* 0x00000000005e7805 */ /* 0x000fe2000001ff00 */
[----:B------:R-:W-:Y:S01]  /*08f0*/  CS2R R92, SRZ ;  /* 0x00000000005c7805 */ /* 0x000fe2000001ff00 */
[----:B------:R-:W-:Y:S01]  /*0900*/  MOV R98, RZ ;  /* 0x000000ff00627202 */ /* 0x000fe20000000f00 */
[----:B------:R-:W-:Y:S01]  /*0910*/  IMAD.MOV.U32 R96, RZ, RZ, RZ ;  /* 0x000000ffff607224 */ /* 0x000fe200078e00ff */
[----:B------:R-:W-:Y:S01]  /*0920*/  CS2R R90, SRZ ;  /* 0x00000000005a7805 */ /* 0x000fe2000001ff00 */
        /* <DEDUP_REMOVED lines=52> */
[----:B------:R-:W-:Y:S05]  /*0c70*/  @!P0 BRA `(.L_x_949) ;  /* 0x0001378000008947 */ /* 0x000fea0003800000 */
[----:B------:R-:W-:Y:S02]  /*0c80*/  ULDC.64 UR4, c[0x0][0x340] ;  /* 0x0000d00000047ab9 */ /* 0x000fe40000000a00 */
[----:B------:R-:W-:-:S02]  /*0c90*/  UISETP.NE.U32.AND UP0, UPT, URZ, UR4, UPT ;  /* 0x000000043f00728c */ /* 0x000fc4000bf05070 */
[----:B------:R-:W-:Y:S02]  /*0ca0*/  ULDC.64 UR14, c[0x0][0x340] ;  /* 0x0000d000000e7ab9 */ /* 0x000fe40000000a00 */
[----:B------:R-:W-:Y:S02]  /*0cb0*/  UISETP.NE.AND.EX UP0, UPT, URZ, UR5, UPT, UP0 ;  /* 0x000000053f00728c */ /* 0x000fe4000bf05300 */
[----:B------:R-:W-:-:S04]  /*0cc0*/  UISETP.NE.AND UP1, UPT, UR13, URZ, UPT ;  /* 0x0000003f0d00728c */ /* 0x000fc8000bf25270 */
[----:B------:R-:W-:-:S05]  /*0cd0*/  PLOP3.LUT P1, PT, PT, PT, UP0, 0x80, 0x0 ;  /* 0x000000000000781c */ /* 0x000fca0003f2f008 */
[----:B------:R-:W-:Y:S02]  /*0ce0*/  @UP0 UMOV UR4, 0x4 ;  /* 0x0000000400040882 */ /* 0x000fe40000000000 */
[----:B------:R-:W-:-:S06]  /*0cf0*/  @UP0 UIMAD.WIDE UR4, UR6, UR4, UR14 ;  /* 0x00000004060402a5 */ /* 0x000fcc000f8e020e */
[----:B-1----:R-:W-:Y:S02]  /*0d00*/  IMAD.U32 R2, RZ, RZ, UR4 ;  /* 0x00000004ff027e24 */ /* 0x002fe4000f8e00ff */
[----:B------:R-:W-:Y:S01]  /*0d10*/  IMAD.U32 R3, RZ, RZ, UR5 ;  /* 0x00000005ff037e24 */ /* 0x000fe2000f8e00ff */
[----:B------:R-:W-:Y:S01]  /*0d20*/  SHF.R.S32.HI R124, RZ, 0x1f, R129 ;  /* 0x0000001fff7c7819 */ /* 0x000fe20000011481 */
[----:B------:R-:W-:Y:S02]  /*0d30*/  ULDC.64 UR4, c[0x0][0x1b8] ;  /* 0x00006e0000047ab9 */ /* 0x000fe40000000a00 */
[----:B------:R-:W-:Y:S01]  /*0d40*/  UIMAD UR14, UR18, UR4, URZ ;  /* 0x00000004120e72a4 */ /* 0x000fe2000f8e023f */
[----:B------:R1:W3:Y:S01]  /*0d50*/  @P1 LDG.E R9, [R2.64] ;  /* 0x0000001402091981 */ /* 0x0002e2000c1e1900 */
[----:B------:R-:W-:Y:S01]  /*0d60*/  PLOP3.LUT P2, PT, PT, PT, UP1, 0x80, 0x0 ;  /* 0x000000000000781c */ /* 0x000fe20003f4f018 */
[----:B------:R-:W-:Y:S01]  /*0d70*/  UIMAD.WIDE.U32 UR16, UR10, UR4, URZ ;  /* 0x000000040a1072a5 */ /* 0x000fe2000f8e003f */
[----:B------:R-:W-:Y:S01]  /*0d80*/  PLOP3.LUT P0, PT, PT, PT, UP1, 0x80, 0x0 ;  /* 0x000000000000781c */ /* 0x000fe20003f0f018 */
[----:B------:R-:W-:Y:S01]  /*0d90*/  UIMAD UR14, UR10, UR5, UR14 ;  /* 0x000000050a0e72a4 */ /* 0x000fe2000f8e020e */
[----:B------:R-:W-:Y:S01]  /*0da0*/  IMAD.MOV.U32 R242, RZ, RZ, RZ ;  /* 0x000000fffff27224 */ /* 0x000fe200078e00ff */
[----:B------:R-:W-:-:S02]  /*0db0*/  USHF.R.S32.HI UR15, URZ, 0x1f, UR6 ;  /* 0x0000001f3f0f7899 */ /* 0x000fc40008011406 */
[----:B------:R-:W-:Y:S02]  /*0dc0*/  ULDC.64 UR4, c[0x0][0x1c0] ;  /* 0x0000700000047ab9 */ /* 0x000fe40000000a00 */
[----:B------:R-:W-:Y:S02]  /*0dd0*/  UIADD3 UR17, UR17, UR14, URZ ;  /* 0x0000000e11117290 */ /* 0x000fe4000fffe03f */
[----:B------:R-:W-:Y:S02]  /*0de0*/  UIMAD UR15, UR15, UR4, URZ ;  /* 0x000000040f0f72a4 */ /* 0x000fe4000f8e023f */
[----:B------:R-:W-:Y:S02]  /*0df0*/  UIMAD.WIDE.U32 UR16, UR6, UR4, UR16 ;  /* 0x00000004061072a5 */ /* 0x000fe4000f8e0010 */
[----:B------:R-:W-:Y:S02]  /*0e00*/  UIMAD UR5, UR6, UR5, UR15 ;  /* 0x00000005060572a4 */ /* 0x000fe4000f8e020f */
[----:B------:R-:W-:-:S02]  /*0e10*/  ULDC UR4, c[0x0][0x168] ;  /* 0x00005a0000047ab9 */ /* 0x000fc40000000800 */
[----:B------:R-:W-:Y:S02]  /*0e20*/  UIADD3 UR5, UR17, UR5, URZ ;  /* 0x0000000511057290 */ /* 0x000fe4000fffe03f */
[----:B------:R-:W-:Y:S02]  /*0e30*/  UIMAD UR8, UR8, UR4, URZ ;  /* 0x00000004080872a4 */ /* 0x000fe4000f8e023f */
[----:B------:R-:W-:Y:S01]  /*0e40*/  UMOV UR31, 0x30 ;  /* 0x00000030001f7882 */ /* 0x000fe20000000000 */
[----:B-1----:R-:W-:Y:S01]  /*0e50*/  LEA.HI R2, R124, R129, RZ, 0x3 ;  /* 0x000000817c027211 */ /* 0x002fe200078f18ff */
[----:B------:R-:W-:Y:S01]  /*0e60*/  IMAD.U32 R3, RZ, RZ, UR17 ;  /* 0x00000011ff037e24 */ /* 0x000fe2000f8e00ff */
[----:B------:R-:W-:Y:S01]  /*0e70*/  UIMAD UR19, UR23, UR31, -0x30 ;  /* 0xffffffd0171374a4 */ /* 0x000fe2000f8e021f */
[----:B------:R-:W-:Y:S01]  /*0e80*/  IMAD.U32 R3, RZ, RZ, UR5 ;  /* 0x00000005ff037e24 */ /* 0x000fe2000f8e00ff */
[----:B------:R-:W-:Y:S01]  /*0e90*/  LOP3.LUT R0, R2, 0xfffffff8, RZ, 0xc0, !PT ;  /* 0xfffffff802007812 */ /* 0x000fe200078ec0ff */
[----:B------:R-:W-:Y:S01]  /*0ea0*/  ULDC.64 UR4, c[0x0][0x2b0] ;  /* 0x0000ac0000047ab9 */ /* 0x000fe20000000a00 */
[----:B------:R-:W-:Y:S01]  /*0eb0*/  SHF.R.S32.HI R21, RZ, 0x3, R2 ;  /* 0x00000003ff157819 */ /* 0x000fe20000011402 */
[----:B------:R-:W-:-:S02]  /*0ec0*/  IMAD.U32 R2, RZ, RZ, UR16 ;  /* 0x00000010ff027e24 */ /* 0x000fc4000f8e00ff */
[----:B------:R-:W-:Y:S01]  /*0ed0*/  IMAD.IADD R40, R129, 0x1, -R0 ;  /* 0x0000000181287824 */ /* 0x000fe200078e0a00 */
[----:B------:R-:W-:-:S03]  /*0ee0*/  IADD3 R18, R21, UR27, RZ ;  /* 0x0000001b15127c10 */ /* 0x000fc6000fffe0ff */
[----:B------:R-:W-:Y:S01]  /*0ef0*/  IMAD R131, R40, 0x10, R21 ;  /* 0x0000001028837824 */ /* 0x000fe200078e0215 */
[----:B------:R-:W-:Y:S01]  /*0f00*/  IADD3 R20, R18, 0x30, RZ ;  /* 0x0000003012147810 */ /* 0x000fe20007ffe0ff */
[----:B------:R-:W-:Y:S01]  /*0f10*/  IMAD.SHL.U32 R128, R40, 0x8, RZ ;  /* 0x0000000828807824 */ /* 0x000fe200078e00ff */
[----:B------:R-:W-:Y:S02]  /*0f20*/  IADD3 R19, R18, 0x40, RZ ;  /* 0x0000004012137810 */ /* 0x000fe40007ffe0ff */
[----:B------:R-:W-:Y:S01]  /*0f30*/  IADD3 R5, R131, UR27, RZ ;  /* 0x0000001b83057c10 */ /* 0x000fe2000fffe0ff */
[----:B------:R-:W-:Y:S01]  /*0f40*/  UIMAD UR31, UR23, -0x30, UR31 ;  /* 0xffffffd0171f78a4 */ /* 0x000fe2000f8e021f */
[C---:B------:R-:W-:Y:S01]  /*0f50*/  IADD3 R42, R128.reuse, 0x40, RZ ;  /* 0x00000040802a7810 */ /* 0x040fe20007ffe0ff */
[----:B------:R-:W-:Y:S01]  /*0f60*/  STL [R1+0x4], R131 ;  /* 0x0000048301007387 */ /* 0x000fe20000100800 */
[----:B------:R-:W-:Y:S01]  /*0f70*/  ISETP.GE.AND P5, PT, R128, c[0x0][0x198], PT ;  /* 0x0000660080007a0c */ /* 0x000fe20003fa6270 */
[----:B------:R-:W-:Y:S01]  /*0f80*/  @P2 IMAD.HI.U32 R0, R5, c[0x0][0x2c8], RZ ;  /* 0x0000b20005002a27 */ /* 0x000fe200078e00ff */
[----:B------:R-:W-:-:S02]  /*0f90*/  ISETP.GE.AND P4, PT, R42, c[0x0][0x198], PT ;  /* 0x000066002a007a0c */ /* 0x000fc40003f86270 */
[----:B------:R-:W-:Y:S01]  /*0fa0*/  ISETP.GE.AND P6, PT, R20, UR8, PT ;  /* 0x0000000814007c0c */ /* 0x000fe2000bfc6270 */
[----:B------:R-:W-:Y:S01]  /*0fb0*/  IMAD.MOV.U32 R4, RZ, RZ, R5 ;  /* 0x000000ffff047224 */ /* 0x000fe200078e0005 */
[----:B------:R-:W-:Y:S01]  /*0fc0*/  @P0 SHF.R.U32.HI R4, RZ, c[0x0][0x2cc], R0 ;  /* 0x0000b300ff040a19 */ /* 0x000fe20000011600 */
[----:B---3--:R1:W3:Y:S03]  /*0fd0*/  @P1 R2UR UR16, R9 ;  /* 0x00000000091013c2 */ /* 0x0082e600000e0000 */
[--C-:B------:R-:W-:Y:S01]  /*0fe0*/  SHF.R.S32.HI R6, RZ, 0x1f, R4.reuse ;  /* 0x0000001fff067819 */ /* 0x100fe20000011404 */
[----:B------:R-:W-:Y:S01]  /*0ff0*/  IMAD.MOV R0, RZ, RZ, -R4 ;  /* 0x000000ffff007224 */ /* 0x000fe200078e0a04 */
[----:B------:R-:W-:Y:S01]  /*1000*/  ISETP.GE.AND P1, PT, R18, UR8, PT ;  /* 0x0000000812007c0c */ /* 0x000fe2000bf26270 */
[----:B------:R-:W-:Y:S01]  /*1010*/  IMAD.WIDE.U32 R2, R4, c[0x0][0x1b0], R2 ;  /* 0x00006c0004027a25 */ /* 0x000fe200078e0002 */
[----:B---3--:R-:W-:Y:S01]  /*1020*/  @!UP0 UMOV UR16, UR6 ;  /* 0x0000000600108c82 */ /* 0x008fe20008000000 */
[----:B------:R-:W-:Y:S01]  /*1030*/  LEA.HI R123, R124, R129, RZ, 0x5 ;  /* 0x000000817c7b7211 */ /* 0x000fe200078f28ff */
[----:B------:R-:W-:Y:S01]  /*1040*/  USHF.R.S32.HI UR6, URZ, 0x1f, UR16 ;  /* 0x0000001f3f067899 */ /* 0x000fe20008011410 */
[----:B------:R-:W-:Y:S01]  /*1050*/  IMAD R5, R0, c[0x0][0x2c4], R5 ;  /* 0x0000b10000057a24 */ /* 0x000fe200078e0205 */
[----:B------:R-:W-:Y:S01]  /*1060*/  UIMAD.WIDE.U32 UR14, UR16, UR4, URZ ;  /* 0x00000004100e72a5 */ /* 0x000fe2000f8e003f */
[----:B------:R-:W-:Y:S01]  /*1070*/  IMAD R6, R6, c[0x0][0x1b0], RZ ;  /* 0x00006c0006067a24 */ /* 0x000fe200078e02ff */
[----:B------:R-:W-:Y:S01]  /*1080*/  UIMAD UR6, UR6, UR4, URZ ;  /* 0x00000004060672a4 */ /* 0x000fe2000f8e023f */
[----:B------:R-:W-:Y:S01]  /*1090*/  SHF.R.S32.HI R130, RZ, 0x1f, R128 ;  /* 0x0000001fff827819 */ /* 0x000fe20000011480 */
[----:B------:R-:W-:Y:S01]  /*10a0*/  UIADD3 UR28, UR31, UR9, URZ ;  /* 0x000000091f1c7290 */ /* 0x000fe2000fffe03f */
[----:B------:R-:W-:Y:S01]  /*10b0*/  IMAD R4, R4, c[0x0][0x1b4], R6 ;  /* 0x00006d0004047a24 */ /* 0x000fe200078e0206 */
[----:B------:R-:W-:Y:S01]  /*10c0*/  SHF.R.S32.HI R0, RZ, 0x1f, R5 ;  /* 0x0000001fff007819 */ /* 0x000fe20000011405 */
[----:B------:R-:W-:Y:S01]  /*10d0*/  IMAD.SHL.U32 R6, R21, 0x40, RZ ;  /* 0x0000004015067824 */ /* 0x000fe200078e00ff */
[----:B------:R-:W-:Y:S01]  /*10e0*/  UIMAD UR6, UR16, UR5, UR6 ;  /* 0x00000005100672a4 */ /* 0x000fe2000f8e0206 */
[----:B------:R-:W-:Y:S01]  /*10f0*/  IMAD.IADD R3, R3, 0x1, R4 ;  /* 0x0000000103037824 */ /* 0x000fe200078e0204 */
[----:B------:R-:W-:Y:S01]  /*1100*/  STL [R1], R128 ;  /* 0x0000008001007387 */ /* 0x000fe20000100800 */
[----:B------:R-:W-:Y:S01]  /*1110*/  IMAD R4, R0, c[0x0][0x1a8], RZ ;  /* 0x00006a0000047a24 */ /* 0x000fe200078e02ff */
[----:B------:R-:W-:Y:S01]  /*1120*/  LOP3.LUT R0, R6, 0x1c0, RZ, 0xc0, !PT ;  /* 0x000001c006007812 */ /* 0x000fe200078ec0ff */
[----:B------:R-:W-:Y:S01]  /*1130*/  IMAD.WIDE.U32 R2, R5, c[0x0][0x1a8], R2 ;  /* 0x00006a0005027a25 */ /* 0x000fe200078e0002 */
[----:B------:R-:W-:-:S02]  /*1140*/  UIADD3 UR6, UR15, UR6, URZ ;  /* 0x000000060f067290 */ /* 0x000fc4000fffe03f */
[----:B------:R-:W-:Y:S01]  /*1150*/  ULDC.64 UR4, c[0x0][0x1e8] ;  /* 0x00007a0000047ab9 */ /* 0x000fe20000000a00 */
[----:B------:R-:W-:Y:S01]  /*1160*/  IMAD R6, R5, c[0x0][0x1ac], R4 ;  /* 0x00006b0005067a24 */ /* 0x000fe200078e0204 */
[----:B------:R-:W-:Y:S01]  /*1170*/  SHF.R.U32.HI R4, RZ, 0x3, R0 ;  /* 0x00000003ff047819 */ /* 0x000fe20000011600 */
[----:B------:R-:W-:Y:S01]  /*1180*/  IMAD.MOV.U32 R5, RZ, RZ, c[0x0][0x2b8] ;  /* 0x0000ae00ff057624 */ /* 0x000fe200078e00ff */
[----:B------:R-:W-:Y:S02]  /*1190*/  LOP3.LUT R0, R0, 0x38, R128, 0xf8, !PT ;  /* 0x0000003800007812 */ /* 0x000fe400078ef880 */
[----:B------:R-:W-:Y:S02]  /*11a0*/  LEA R15, P0, R2, c[0x0][0x160], 0x1 ;  /* 0x00005800020f7a11 */ /* 0x000fe400078008ff */
[----:B------:R-:W-:Y:S01]  /*11b0*/  LOP3.LUT R8, R0, R4, RZ, 0x3c, !PT ;  /* 0x0000000400087212 */ /* 0x000fe200078e3cff */
[----:B------:R-:W-:Y:S01]  /*11c0*/  IMAD.IADD R0, R3, 0x1, R6 ;  /* 0x0000000103007824 */ /* 0x000fe200078e0206 */
[----:B------:R-:W-:Y:S01]  /*11d0*/  LEA.HI R3, R124, R129, RZ, 0x6 ;  /* 0x000000817c037211 */ /* 0x000fe200078f30ff */
[----:B------:R-:W-:Y:S01]  /*11e0*/  SHFL.IDX PT, R6, R15, RZ, 0x181f ;  /* 0x00181fff0f067589 */ /* 0x000fe200000e0000 */
[----:B------:R-:W-:-:S02]  /*11f0*/  ISETP.NE.AND P3, PT, R5, 0x1, PT ;  /* 0x000000010500780c */ /* 0x000fc40003f65270 */
[----:B------:R-:W-:Y:S01]  /*1200*/  LEA.HI.X R14, R2, c[0x0][0x164], R0, 0x1, P0 ;  /* 0x00005900020e7a11 */ /* 0x000fe200000f0c00 */
[----:B------:R-:W-:Y:S01]  /*1210*/  IMAD.SHL.U32 R0, R3, 0x8, RZ ;  /* 0x0000000803007824 */ /* 0x000fe200078e00ff */
[----:B------:R-:W-:Y:S01]  /*1220*/  SHFL.IDX PT, R2, R15, 0x1, 0x181f ;  /* 0x00381f000f027f89 */ /* 0x000fe200000e0000 */
[C---:B------:R-:W-:Y:S02]  /*1230*/  IADD3 R5, R18.reuse, 0x10, RZ ;  /* 0x0000001012057810 */ /* 0x040fe40007ffe0ff */
[----:B------:R-:W-:Y:S01]  /*1240*/  IADD3 R4, R18, 0x20, RZ ;  /* 0x0000002012047810 */ /* 0x000fe20007ffe0ff */
[----:B------:R-:W3:Y:S01]  /*1250*/  SHFL.IDX PT, R7, R14, RZ, 0x181f ;  /* 0x00181fff0e077589 */ /* 0x000ee200000e0000 */
[----:B------:R-:W-:Y:S02]  /*1260*/  LOP3.LUT R8, R8, 0xfffffe00, R0, 0xf8, !PT ;  /* 0xfffffe0008087812 */ /* 0x000fe400078ef800 */
[----:B------:R-:W-:Y:S01]  /*1270*/  ISETP.GE.AND P0, PT, R5, UR8, PT ;  /* 0x0000000805007c0c */ /* 0x000fe2000bf06270 */
[----:B------:R-:W4:Y:S01]  /*1280*/  SHFL.IDX PT, R3, R14, 0x1, 0x181f ;  /* 0x00381f000e037f89 */ /* 0x000f2200000e0000 */
[----:B------:R-:W-:Y:S01]  /*1290*/  ISETP.GE.AND P2, PT, R4, UR8, PT ;  /* 0x0000000804007c0c */ /* 0x000fe2000bf46270 */
[----:B------:R-:W-:Y:S01]  /*12a0*/  IMAD.SHL.U32 R245, R8, 0x2, RZ ;  /* 0x0000000208f57824 */ /* 0x000fe200078e00ff */
[----:B------:R-:W-:Y:S01]  /*12b0*/  SHF.R.S32.HI R0, RZ, 0x1f, R42 ;  /* 0x0000001fff007819 */ /* 0x000fe2000001142a */
[----:B------:R-:W-:Y:S03]  /*12c0*/  SHFL.IDX PT, R4, R15, 0x2, 0x181f ;  /* 0x00581f000f047f89 */ /* 0x000fe600000e0000 */
[----:B------:R-:W-:Y:S01]  /*12d0*/  LEA.HI R0, R0, R42, RZ, 0x3 ;  /* 0x0000002a00007211 */ /* 0x000fe200078f18ff */
[----:B------:R-:W-:Y:S03]  /*12e0*/  SHFL.IDX PT, R5, R14, 0x2, 0x181f ;  /* 0x00581f000e057f89 */ /* 0x000fe600000e0000 */
[----:B------:R-:W-:Y:S01]  /*12f0*/  LOP3.LUT R126, R0, 0xfffffff8, RZ, 0xc0, !PT ;  /* 0xfffffff8007e7812 */ /* 0x000fe200078ec0ff */
[----:B------:R-:W-:Y:S01]  /*1300*/  SHFL.IDX PT, R8, R15, 0x3, 0x181f ;  /* 0x00781f000f087f89 */ /* 0x000fe200000e0000 */
[----:B------:R-:W-:-:S03]  /*1310*/  IADD3 R0, R18, 0x50, RZ ;  /* 0x0000005012007810 */ /* 0x000fc60007ffe0ff */
[----:B-1----:R-:W1:Y:S04]  /*1320*/  SHFL.IDX PT, R9, R14, 0x3, 0x181f ;  /* 0x00781f000e097f89 */ /* 0x002e6800000e0000 */
[----:B------:R-:W-:Y:S01]  /*1330*/  SHFL.IDX PT, R12, R15, 0x4, 0x181f ;  /* 0x00981f000f0c7f89 */ /* 0x000fe200000e0000 */
[----:B---3--:R-:W-:-:S03]  /*1340*/  @!P1 IMAD.WIDE R16, R128, 0x2, R6 ;  /* 0x0000000280109825 */ /* 0x008fc600078e0206 */
[----:B------:R-:W3:Y:S01]  /*1350*/  SHFL.IDX PT, R13, R14, 0x4, 0x181f ;  /* 0x00981f000e0d7f89 */ /* 0x000ee200000e0000 */
[----:B------:R-:W-:-:S03]  /*1360*/  @!P1 IMAD.WIDE R10, R126, 0x2, R6 ;  /* 0x000000027e0a9825 */ /* 0x000fc600078e0206 */
[----:B------:R2:W-:Y:S01]  /*1370*/  @!P1 LDGSTS.E.BYPASS.LTC128B.128 [R245+0x8080], [R16.64], !P5 ;  /* 0x0808000010f59fae */ /* 0x0005e2000e901d54 */
[----:B----4-:R-:W-:-:S03]  /*1380*/  @!P0 IMAD.WIDE R6, R128, 0x2, R2 ;  /* 0x0000000280068825 */ /* 0x010fc600078e0202 */
[----:B------:R1:W-:Y:S01]  /*1390*/  @!P1 LDGSTS.E.BYPASS.LTC128B.128 [R245+0xc080], [R10.64], !P4 ;  /* 0x0c0800000af59fae */ /* 0x0003e2000e101d54 */
[----:B------:R-:W-:-:S03]  /*13a0*/  ISETP.GE.AND P1, PT, R19, UR8, PT ;  /* 0x0000000813007c0c */ /* 0x000fc6000bf26270 */
[----:B------:R4:W-:Y:S01]  /*13b0*/  @!P0 LDGSTS.E.BYPASS.LTC128B.128 [R245+0x8880], [R6.64], !P5 ;  /* 0x0888000006f58fae */ /* 0x0009e2000e901d54 */
[----:B------:R-:W-:Y:S01]  /*13c0*/  UIMAD.WIDE.U32 UR16, UR10, UR4, URZ ;  /* 0x000000040a1072a5 */ /* 0x000fe2000f8e003f */
[----:B------:R-:W-:Y:S02]  /*13d0*/  IADD3 R41, -R21, UR28, RZ ;  /* 0x0000001c15297c10 */ /* 0x000fe4000fffe1ff */
[----:B------:R-:W-:Y:S01]  /*13e0*/  SHF.R.S32.HI R122, RZ, 0x5, R123 ;  /* 0x00000005ff7a7819 */ /* 0x000fe2000001147b */
[----:B------:R-:W-:Y:S01]  /*13f0*/  STL [R1+0x20], R126 ;  /* 0x0000207e01007387 */ /* 0x000fe20000100800 */
[----:B-1----:R-:W-:-:S04]  /*1400*/  @!P6 IMAD.WIDE R10, R128, 0x2, R8 ;  /* 0x00000002800ae825 */ /* 0x002fc800078e0208 */
[----:B----4-:R-:W-:-:S04]  /*1410*/  @!P0 IMAD.WIDE R6, R126, 0x2, R2 ;  /* 0x000000027e068825 */ /* 0x010fc800078e0202 */
[--C-:B------:R-:W-:Y:S01]  /*1420*/  @!P2 IMAD.WIDE R2, R128, 0x2, R4.reuse ;  /* 0x000000028002a825 */ /* 0x100fe200078e0204 */
[----:B------:R1:W-:Y:S01]  /*1430*/  @!P0 LDGSTS.E.BYPASS.LTC128B.128 [R245+0xc880], [R6.64], !P4 ;  /* 0x0c88000006f58fae */ /* 0x0003e2000e101d54 */
[----:B------:R-:W-:Y:S02]  /*1440*/  ISETP.GE.AND P0, PT, R0, UR8, PT ;  /* 0x0000000800007c0c */ /* 0x000fe4000bf06270 */
[----:B------:R-:W-:Y:S01]  /*1450*/  @!P2 IMAD.WIDE R4, R126, 0x2, R4 ;  /* 0x000000027e04a825 */ /* 0x000fe200078e0204 */
[----:B------:R4:W-:Y:S01]  /*1460*/  @!P2 LDGSTS.E.BYPASS.LTC128B.128 [R245+0x9080], [R2.64], !P5 ;  /* 0x0908000002f5afae */ /* 0x0009e2000e901d54 */
[----:B------:R-:W-:-:S03]  /*1470*/  IADD3 R0, R18, 0x60, RZ ;  /* 0x0000006012007810 */ /* 0x000fc60007ffe0ff */
[----:B------:R2:W-:Y:S01]  /*1480*/  @!P2 LDGSTS.E.BYPASS.LTC128B.128 [R245+0xd080], [R4.64], !P4 ;  /* 0x0d08000004f5afae */ /* 0x0005e2000e101d54 */
[----:B------:R-:W-:Y:S02]  /*1490*/  ISETP.GE.AND P2, PT, R0, UR8, PT ;  /* 0x0000000800007c0c */ /* 0x000fe4000bf46270 */
[----:B------:R-:W-:Y:S01]  /*14a0*/  IADD3 R0, R131, UR19, RZ ;  /* 0x0000001383007c10 */ /* 0x000fe2000fffe0ff */
[----:B------:R2:W-:Y:S04]  /*14b0*/  @!P6 LDGSTS.E.BYPASS.LTC128B.128 [R245+0x9880], [R10.64], !P5 ;  /* 0x098800000af5efae */ /* 0x0005e8000e901d54 */
[----:B-1----:R-:W-:Y:S01]  /*14c0*/  SHFL.IDX PT, R6, R15, 0x5, 0x181f ;  /* 0x00b81f000f067f89 */ /* 0x002fe200000e0000 */
[----:B----4-:R-:W-:-:S03]  /*14d0*/  @!P6 IMAD.WIDE R2, R126, 0x2, R8 ;  /* 0x000000027e02e825 */ /* 0x010fc600078e0208 */
[----:B------:R-:W1:Y:S01]  /*14e0*/  SHFL.IDX PT, R7, R14, 0x5, 0x181f ;  /* 0x00b81f000e077f89 */ /* 0x000e6200000e0000 */
[----:B---3--:R-:W-:-:S03]  /*14f0*/  @!P1 IMAD.WIDE R8, R128, 0x2, R12 ;  /* 0x0000000280089825 */ /* 0x008fc600078e020c */
[----:B------:R3:W-:Y:S01]  /*1500*/  @!P6 LDGSTS.E.BYPASS.LTC128B.128 [R245+0xd880], [R2.64], !P4 ;  /* 0x0d88000002f5efae */ /* 0x0007e2000e101d54 */
[----:B------:R-:W-:Y:S01]  /*1510*/  ISETP.GE.AND P6, PT, R0, UR9, PT ;  /* 0x0000000900007c0c */ /* 0x000fe2000bfc6270 */
[----:B--2---:R-:W-:Y:S02]  /*1520*/  @!P1 IMAD.WIDE R4, R126, 0x2, R12 ;  /* 0x000000027e049825 */ /* 0x004fe400078e020c */
[----:B------:R1:W-:Y:S01]  /*1530*/  @!P1 LDGSTS.E.BYPASS.LTC128B.128 [R245+0xa080], [R8.64], !P5 ;  /* 0x0a08000008f59fae */ /* 0x0003e2000e901d54 */
[----:B------:R-:W-:Y:S02]  /*1540*/  IADD3 R11, R18, 0x70, RZ ;  /* 0x00000070120b7810 */ /* 0x000fe40007ffe0ff */
[----:B------:R-:W-:Y:S01]  /*1550*/  IADD3 R12, R0, UR11, RZ ;  /* 0x0000000b000c7c10 */ /* 0x000fe2000fffe0ff */
[----:B------:R2:W-:Y:S01]  /*1560*/  @!P1 LDGSTS.E.BYPASS.LTC128B.128 [R245+0xe080], [R4.64], !P4 ;  /* 0x0e08000004f59fae */ /* 0x0005e2000e101d54 */
[----:B------:R-:W-:Y:S02]  /*1570*/  ISETP.GE.AND P1, PT, R11, UR8, PT ;  /* 0x000000080b007c0c */ /* 0x000fe4000bf26270 */
[----:B------:R-:W-:Y:S01]  /*1580*/  ISETP.GT.OR P6, PT, R131, 0x2f, P6 ;  /* 0x0000002f8300780c */ /* 0x000fe200037c4670 */
[----:B------:R-:W-:-:S04]  /*1590*/  @P3 IMAD.HI.U32 R10, R12, c[0x0][0x2bc], RZ ;  /* 0x0000af000c0a3a27 */ /* 0x000fc800078e00ff */
[----:B------:R-:W-:Y:S01]  /*15a0*/  IMAD.MOV.U32 R0, RZ, RZ, R12 ;  /* 0x000000ffff007224 */ /* 0x000fe200078e000c */
[----:B------:R-:W-:Y:S01]  /*15b0*/  @P3 SHF.R.U32.HI R0, RZ, c[0x0][0x2c0], R10 ;  /* 0x0000b000ff003a19 */ /* 0x000fe2000001160a */
[----:B---3--:R-:W-:Y:S04]  /*15c0*/  SHFL.IDX PT, R2, R15, 0x7, 0x181f ;  /* 0x00f81f000f027f89 */ /* 0x008fe800000e0000 */
[----:B------:R-:W-:Y:S01]  /*15d0*/  SHFL.IDX PT, R3, R14, 0x7, 0x181f ;  /* 0x00f81f000e037f89 */ /* 0x000fe200000e0000 */
[----:B-1----:R-:W-:-:S03]  /*15e0*/  @!P0 IMAD.WIDE R8, R128, 0x2, R6 ;  /* 0x0000000280088825 */ /* 0x002fc600078e0206 */
[----:B--2---:R-:W-:Y:S01]  /*15f0*/  SHFL.IDX PT, R4, R15, 0x6, 0x181f ;  /* 0x00d81f000f047f89 */ /* 0x004fe200000e0000 */
[----:B------:R-:W-:-:S03]  /*1600*/  @!P0 IMAD.WIDE R6, R126, 0x2, R6 ;  /* 0x000000027e068825 */ /* 0x000fc600078e0206 */
[----:B------:R-:W1:Y:S04]  /*1610*/  SHFL.IDX PT, R5, R14, 0x6, 0x181f ;  /* 0x00d81f000e057f89 */ /* 0x000e6800000e0000 */
[----:B------:R2:W-:Y:S04]  /*1620*/  @!P0 LDGSTS.E.BYPASS.LTC128B.128 [R245+0xa880], [R8.64], !P5 ;  /* 0x0a88000008f58fae */ /* 0x0005e8000e901d54 */
[----:B------:R3:W-:Y:S01]  /*1630*/  @!P0 LDGSTS.E.BYPASS.LTC128B.128 [R245+0xe880], [R6.64], !P4 ;  /* 0x0e88000006f58fae */ /* 0x0007e2000e101d54 */
[----:B-1----:R-:W-:-:S05]  /*1640*/  @!P2 IMAD.WIDE R10, R128, 0x2, R4 ;  /* 0x00000002800aa825 */ /* 0x002fca00078e0204 */
[----:B------:R1:W-:Y:S01]  /*1650*/  @!P2 LDGSTS.E.BYPASS.LTC128B.128 [R245+0xb080], [R10.64], !P5 ;  /* 0x0b0800000af5afae */ /* 0x0003e2000e901d54 */
[----:B--2---:R-:W-:-:S04]  /*1660*/  @!P2 IMAD.WIDE R8, R126, 0x2, R4 ;  /* 0x000000027e08a825 */ /* 0x004fc800078e0204 */
[--C-:B------:R-:W-:Y:S01]  /*1670*/  @!P1 IMAD.WIDE R4, R128, 0x2, R2.reuse ;  /* 0x0000000280049825 */ /* 0x100fe200078e0202 */
[----:B------:R2:W-:Y:S01]  /*1680*/  @!P2 LDGSTS.E.BYPASS.LTC128B.128 [R245+0xf080], [R8.64], !P4 ;  /* 0x0f08000008f5afae */ /* 0x0005e2000e101d54 */
[----:B---3--:R-:W-:Y:S02]  /*1690*/  @!P6 IADD3 R7, P0, R0, UR14, RZ ;  /* 0x0000000e0007ec10 */ /* 0x008fe4000ff1e0ff */
[----:B------:R-:W-:Y:S01]  /*16a0*/  @!P1 IMAD.WIDE R2, R126, 0x2, R2 ;  /* 0x000000027e029825 */ /* 0x000fe200078e0202 */
[----:B------:R3:W-:Y:S01]  /*16b0*/  @!P1 LDGSTS.E.BYPASS.LTC128B.128 [R245+0xb880], [R4.64], !P5 ;  /* 0x0b88000004f59fae */ /* 0x0007e2000e901d54 */
[----:B------:R-:W-:Y:S02]  /*16c0*/  @!P6 LEA.HI.X.SX32 R13, R0, UR6, 0x1, P0 ;  /* 0x00000006000dec11 */ /* 0x000fe400080f0eff */
[C---:B------:R-:W-:Y:S01]  /*16d0*/  @!P6 LEA R6, P0, R7.reuse, c[0x0][0x2a0], 0x2 ;  /* 0x0000a8000706ea11 */ /* 0x040fe200078010ff */
[----:B------:R4:W-:Y:S03]  /*16e0*/  @!P1 LDGSTS.E.BYPASS.LTC128B.128 [R245+0xf880], [R2.64], !P4 ;  /* 0x0f88000002f59fae */ /* 0x0009e6000e101d54 */
[----:B------:R-:W-:Y:S01]  /*16f0*/  @!P6 LEA.HI.X R7, R7, c[0x0][0x2a4], R13, 0x2, P0 ;  /* 0x0000a9000707ea11 */ /* 0x000fe200000f140d */
[----:B------:R-:W0:Y:S04]  /*1700*/  LDGDEPBAR ;  /* 0x00000000000079af */ /* 0x000e280000000000 */
[----:B------:R-:W-:Y:S06]  /*1710*/  BAR.SYNC.DEFER_BLOCKING 0x0 ;  /* 0x0000000000007b1d */ /* 0x000fec0000010000 */
[----:B------:R1:W5:Y:S01]  /*1720*/  @!P6 LDG.E R242, [R6.64] ;  /* 0x0000001406f2e981 */ /* 0x000362000c1e1900 */
[----:B------:R-:W-:Y:S01]  /*1730*/  IMAD.MOV R0, RZ, RZ, -R0 ;  /* 0x000000ffff007224 */ /* 0x000fe200078e0a00 */
[----:B------:R-:W-:Y:S01]  /*1740*/  UIMAD UR8, UR18, UR4, URZ ;  /* 0x00000004120872a4 */ /* 0x000fe2000f8e023f */
[----:B--2---:R-:W-:Y:S01]  /*1750*/  LEA.HI R8, R124, R129, RZ, 0x4 ;  /* 0x000000817c087211 */ /* 0x004fe200078f20ff */
[C---:B------:R-:W-:Y:S01]  /*1760*/  IMAD.WIDE R18, R128.reuse, 0x2, RZ ;  /* 0x0000000280127825 */ /* 0x040fe200078e02ff */
[C---:B------:R-:W-:Y:S01]  /*1770*/  ISETP.GE.AND P2, PT, R41.reuse, 0x1, PT ;  /* 0x000000012900780c */ /* 0x040fe20003f46270 */
[----:B------:R-:W-:Y:S01]  /*1780*/  UIMAD UR8, UR10, UR5, UR8 ;  /* 0x000000050a0872a4 */ /* 0x000fe2000f8e0208 */
[----:B------:R-:W-:Y:S01]  /*1790*/  ISETP.GE.AND P5, PT, R128, c[0x0][0x1d4], PT ;  /* 0x0000750080007a0c */ /* 0x000fe20003fa6270 */
[----:B------:R-:W-:Y:S01]  /*17a0*/  IMAD R243, R0, c[0x0][0x2b8], R12 ;  /* 0x0000ae0000f37a24 */ /* 0x000fe200078e020c */
[----:B------:R-:W-:Y:S01]  /*17b0*/  LOP3.LUT R12, R8, 0xfffffff0, RZ, 0xc0, !PT ;  /* 0xfffffff0080c7812 */ /* 0x000fe200078ec0ff */
[----:B------:R-:W-:Y:S01]  /*17c0*/  UIADD3 UR8, UR17, UR8, URZ ;  /* 0x0000000811087290 */ /* 0x000fe2000fffe03f */
[----:B------:R-:W-:Y:S01]  /*17d0*/  ISETP.GE.AND P1, PT, R41, 0x11, PT ;  /* 0x000000112900780c */ /* 0x000fe20003f26270 */
[C---:B----4-:R-:W-:Y:S01]  /*17e0*/  IMAD.WIDE.U32 R2, R243.reuse, c[0x0][0x1e0], RZ ;  /* 0x00007800f3027a25 */ /* 0x050fe200078e00ff */
[----:B------:R-:W-:Y:S01]  /*17f0*/  SHF.R.S32.HI R13, RZ, 0x1f, R243 ;  /* 0x0000001fff0d7819 */ /* 0x000fe200000114f3 */
[----:B------:R-:W-:Y:S01]  /*1800*/  ULDC.64 UR4, c[0x0][0x210] ;  /* 0x0000840000047ab9 */ /* 0x000fe20000000a00 */
[----:B------:R-:W-:Y:S01]  /*1810*/  SHF.R.S32.HI R14, RZ, 0x4, R8 ;  /* 0x00000004ff0e7819 */ /* 0x000fe20000011408 */
[----:B---3--:R-:W-:Y:S01]  /*1820*/  IMAD R5, R243, c[0x0][0x1e0], RZ ;  /* 0x00007800f3057a24 */ /* 0x008fe200078e02ff */
[----:B------:R-:W-:Y:S01]  /*1830*/  ISETP.GE.AND P4, PT, R42, c[0x0][0x1d4], PT ;  /* 0x000075002a007a0c */ /* 0x000fe20003f86270 */
[----:B------:R-:W-:Y:S01]  /*1840*/  IMAD R0, R13, c[0x0][0x1e0], RZ ;  /* 0x000078000d007a24 */ /* 0x000fe200078e02ff */
[----:B------:R-:W-:Y:S01]  /*1850*/  UIMAD UR18, UR18, UR4, URZ ;  /* 0x00000004121272a4 */ /* 0x000fe2000f8e023f */
[----:B------:R-:W-:Y:S01]  /*1860*/  IMAD.IADD R12, R129, 0x1, -R12 ;  /* 0x00000001810c7824 */ /* 0x000fe200078e0a0c */
[----:B------:R-:W-:Y:S01]  /*1870*/  UIMAD.WIDE.U32 UR24, UR10, UR4, URZ ;  /* 0x000000040a1872a5 */ /* 0x000fe2000f8e003f */
[----:B------:R-:W-:Y:S01]  /*1880*/  IMAD R0, R243, c[0x0][0x1e4], R0 ;  /* 0x00007900f3007a24 */ /* 0x000fe200078e0200 */
[----:B------:R-:W-:Y:S01]  /*1890*/  UIMAD UR18, UR10, UR5, UR18 ;  /* 0x000000050a1272a4 */ /* 0x000fe2000f8e0212 */
[----:B------:R-:W-:Y:S01]  /*18a0*/  IMAD R13, R13, c[0x0][0x208], RZ ;  /* 0x000082000d0d7a24 */ /* 0x000fe200078e02ff */
[----:B------:R-:W-:Y:S01]  /*18b0*/  SHF.R.S32.HI R16, RZ, 0x1f, R12 ;  /* 0x0000001fff107819 */ /* 0x000fe2000001140c */
[----:B------:R-:W-:Y:S01]  /*18c0*/  IMAD.IADD R3, R3, 0x1, R0 ;  /* 0x0000000103037824 */ /* 0x000fe200078e0200 */
[----:B------:R-:W-:Y:S01]  /*18d0*/  UIADD3 UR18, UR25, UR18, URZ ;  /* 0x0000001219127290 */ /* 0x000fe2000fffe03f */
[----:B-1----:R-:W-:Y:S01]  /*18e0*/  IMAD.U32 R7, RZ, RZ, UR10 ;  /* 0x0000000aff077e24 */ /* 0x002fe2000f8e00ff */
[----:B------:R-:W-:Y:S01]  /*18f0*/  LEA.HI R16, R16, R12, RZ, 0x3 ;  /* 0x0000000c10107211 */ /* 0x000fe200078f18ff */
[----:B------:R-:W-:Y:S01]  /*1900*/  IMAD R13, R243, c[0x0][0x20c], R13 ;  /* 0x00008300f30d7a24 */ /* 0x000fe200078e020d */
[----:B------:R-:W-:Y:S01]  /*1910*/  LOP3.LUT P6, RZ, R40, 0x2, RZ, 0xc0, !PT ;  /* 0x0000000228ff7812 */ /* 0x000fe200078cc0ff */
[----:B------:R-:W-:Y:S01]  /*1920*/  UIADD3 UR4, UR23, -0x1, URZ ;  /* 0xffffffff17047890 */ /* 0x000fe2000fffe03f */
[----:B------:R-:W-:Y:S01]  /*1930*/  LOP3.LUT R15, R16, 0xfffffff8, RZ, 0xc0, !PT ;  /* 0xfffffff8100f7812 */ /* 0x000fe200078ec0ff */
[----:B------:R-:W-:Y:S01]  /*1940*/  STL [R1+0x2c], R130 ;  /* 0x00002c8201007387 */ /* 0x000fe20000100800 */
[----:B------:R-:W-:Y:S01]  /*1950*/  SHF.R.S32.HI R127, RZ, 0x1f, R126 ;  /* 0x0000001fff7f7819 */ /* 0x000fe2000001147e */
[----:B------:R-:W-:Y:S01]  /*1960*/  UISETP.GT.AND UP0, UPT, UR4, UR7, UPT ;  /* 0x000000070400728c */ /* 0x000fe2000bf04270 */
[----:B------:R-:W-:Y:S01]  /*1970*/  SEL R125, RZ, 0x10, P4 ;  /* 0x00000010ff7d7807 */ /* 0x000fe20002000000 */
[----:B------:R-:W-:Y:S01]  /*1980*/  IMAD.IADD R22, R12, 0x1, -R15 ;  /* 0x000000010c167824 */ /* 0x000fe200078e0a0f */
[----:B------:R-:W-:Y:S01]  /*1990*/  IADD3 R244, R245, 0x2080, RZ ;  /* 0x00002080f5f47810 */ /* 0x000fe20007ffe0ff */
[----:B------:R-:W-:Y:S01]  /*19a0*/  STL [R1+0x28], R127 ;  /* 0x0000287f01007387 */ /* 0x000fe20000100800 */
[----:B-----5:R-:W-:Y:S01]  /*19b0*/  SHF.R.S32.HI R17, RZ, 0x1f, R242 ;  /* 0x0000001fff117819 */ /* 0x020fe200000114f2 */
[----:B------:R-:W-:-:S04]  /*19c0*/  IMAD.WIDE.U32 R2, R242, c[0x0][0x1f0], R2 ;  /* 0x00007c00f2027a25 */ /* 0x000fc800078e0002 */
[----:B------:R-:W-:Y:S01]  /*19d0*/  IMAD R0, R17, c[0x0][0x1f0], RZ ;  /* 0x00007c0011007a24 */ /* 0x000fe200078e02ff */
[----:B------:R-:W-:-:S03]  /*19e0*/  IADD3 R4, P0, R2, UR16, RZ ;  /* 0x0000001002047c10 */ /* 0x000fc6000ff1e0ff */
[----:B------:R-:W-:-:S05]  /*19f0*/  IMAD R0, R242, c[0x0][0x1f4], R0 ;  /* 0x00007d00f2007a24 */ /* 0x000fca00078e0200 */
[----:B------:R-:W-:Y:S01]  /*1a00*/  IADD3.X R2, R3, UR8, R0, P0, !PT ;  /* 0x0000000803027c10 */ /* 0x000fe200087fe400 */
[----:B------:R-:W-:Y:S01]  /*1a10*/  IMAD R3, R242, c[0x0][0x1f0], R5 ;  /* 0x00007c00f2037a24 */ /* 0x000fe200078e0205 */
[----:B------:R-:W-:-:S04]  /*1a20*/  LEA R6, P0, R4, c[0x0][0x1c8], 0x1 ;  /* 0x0000720004067a11 */ /* 0x000fc800078008ff */
[----:B------:R-:W-:Y:S01]  /*1a30*/  LEA.HI.X R0, R4, c[0x0][0x1cc], R2, 0x1, P0 ;  /* 0x0000730004007a11 */ /* 0x000fe200000f0c02 */
[----:B------:R-:W-:Y:S01]  /*1a40*/  IMAD R4, R7, c[0x0][0x1e8], R3 ;  /* 0x00007a0007047a24 */ /* 0x000fe200078e0203 */
[----:B------:R-:W-:Y:S01]  /*1a50*/  SHFL.IDX PT, R2, R6, RZ, 0x181f ;  /* 0x00181fff06027589 */ /* 0x000fe200000e0000 */
[----:B------:R-:W-:-:S03]  /*1a60*/  ISETP.GT.AND P0, PT, R41, 0x20, PT ;  /* 0x000000202900780c */ /* 0x000fc60003f04270 */
[----:B------:R-:W1:Y:S01]  /*1a70*/  SHFL.IDX PT, R3, R0, RZ, 0x181f ;  /* 0x00181fff00037589 */ /* 0x000e6200000e0000 */
[----:B------:R-:W-:-:S03]  /*1a80*/  LEA R4, R4, c[0x0][0x1c8], 0x1 ;  /* 0x0000720004047a11 */ /* 0x000fc600078e08ff */
[----:B------:R-:W-:Y:S04]  /*1a90*/  SHFL.IDX PT, R6, R6, 0x1, 0x181f ;  /* 0x00381f0006067f89 */ /* 0x000fe800000e0000 */
[----:B------:R-:W-:Y:S04]  /*1aa0*/  SHFL.IDX PT, R7, R0, 0x1, 0x181f ;  /* 0x00381f0000077f89 */ /* 0x000fe800000e0000 */
[----:B------:R-:W-:Y:S04]  /*1ab0*/  SHFL.IDX PT, R4, R4, 0x2, 0x181f ;  /* 0x00581f0004047f89 */ /* 0x000fe800000e0000 */
[----:B------:R2:W3:Y:S01]  /*1ac0*/  SHFL.IDX PT, R5, R0, 0x2, 0x181f ;  /* 0x00581f0000057f89 */ /* 0x0004e200000e0000 */
[----:B-1----:R-:W-:-:S05]  /*1ad0*/  @P2 IMAD.WIDE R10, R128, 0x2, R2 ;  /* 0x00000002800a2825 */ /* 0x002fca00078e0202 */
[----:B------:R1:W-:Y:S01]  /*1ae0*/  @P2 LDGSTS.E.BYPASS.LTC128B.128 [R245+0x5080], [R10.64], !P5 ;  /* 0x050800000af52fae */ /* 0x0003e2000e901d54 */
[----:B--2---:R-:W-:Y:S01]  /*1af0*/  LEA.HI R0, R8, R14, RZ, 0x1 ;  /* 0x0000000e08007211 */ /* 0x004fe200078f08ff */
[----:B------:R-:W-:-:S03]  /*1b00*/  IMAD.WIDE.U32 R8, R243, c[0x0][0x208], RZ ;  /* 0x00008200f3087a25 */ /* 0x000fc600078e00ff */
[----:B------:R-:W-:Y:S01]  /*1b10*/  LOP3.LUT R0, R0, 0xfffffffe, RZ, 0xc0, !PT ;  /* 0xfffffffe00007812 */ /* 0x000fe200078ec0ff */
[----:B------:R-:W-:Y:S02]  /*1b20*/  IMAD.IADD R13, R9, 0x1, R13 ;  /* 0x00000001090d7824 */ /* 0x000fe400078e020d */
[----:B------:R-:W-:Y:S02]  /*1b30*/  IMAD.MOV.U32 R12, RZ, RZ, R8 ;  /* 0x000000ffff0c7224 */ /* 0x000fe400078e0008 */
[----:B------:R-:W-:-:S04]  /*1b40*/  @P2 IMAD.WIDE R8, R126, 0x2, R2 ;  /* 0x000000027e082825 */ /* 0x000fc800078e0202 */
[C---:B---3--:R-:W-:Y:S01]  /*1b50*/  @P0 IMAD.WIDE R2, R128.reuse, 0x2, R4 ;  /* 0x0000000280020825 */ /* 0x048fe200078e0204 */
[----:B------:R2:W-:Y:S03]  /*1b60*/  @P2 LDGSTS.E.BYPASS.LTC128B.128 [R245+0x6880], [R8.64], !P4 ;  /* 0x0688000008f52fae */ /* 0x0005e6000e101d54 */
[----:B-1----:R-:W-:-:S04]  /*1b70*/  @P1 IMAD.WIDE R10, R128, 0x2, R6 ;  /* 0x00000002800a1825 */ /* 0x002fc800078e0206 */
[----:B------:R-:W-:Y:S01]  /*1b80*/  @P1 IMAD.WIDE R6, R126, 0x2, R6 ;  /* 0x000000027e061825 */ /* 0x000fe200078e0206 */
[----:B------:R1:W-:Y:S03]  /*1b90*/  @P1 LDGSTS.E.BYPASS.LTC128B.128 [R245+0x5880], [R10.64], !P5 ;  /* 0x058800000af51fae */ /* 0x0003e6000e901d54 */
[----:B------:R-:W-:Y:S01]  /*1ba0*/  IMAD.IADD R14, R14, 0x1, -R0 ;  /* 0x000000010e0e7824 */ /* 0x000fe200078e0a00 */
[----:B------:R3:W-:Y:S01]  /*1bb0*/  @P1 LDGSTS.E.BYPASS.LTC128B.128 [R245+0x7080], [R6.64], !P4 ;  /* 0x0708000006f51fae */ /* 0x0007e2000e101d54 */
[----:B------:R-:W-:Y:S02]  /*1bc0*/  IMAD.SHL.U32 R0, R40, 0x40, RZ ;  /* 0x0000004028007824 */ /* 0x000fe400078e00ff */
[----:B------:R-:W-:Y:S01]  /*1bd0*/  @P0 IMAD.WIDE R4, R126, 0x2, R4 ;  /* 0x000000027e040825 */ /* 0x000fe200078e0204 */
[----:B------:R4:W-:Y:S02]  /*1be0*/  @P0 LDGSTS.E.BYPASS.LTC128B.128 [R245+0x6080], [R2.64], !P5 ;  /* 0x0608000002f50fae */ /* 0x0009e4000e901d54 */
[----:B------:R-:W-:-:S02]  /*1bf0*/  LOP3.LUT R0, R0, 0x1c0, RZ, 0xc0, !PT ;  /* 0x000001c000007812 */ /* 0x000fc400078ec0ff */
[----:B------:R5:W-:Y:S04]  /*1c00*/  @P0 LDGSTS.E.BYPASS.LTC128B.128 [R245+0x7880], [R4.64], !P4 ;  /* 0x0788000004f50fae */ /* 0x000be8000e101d54 */
[----:B------:R-:W0:Y:S01]  /*1c10*/  LDGDEPBAR ;  /* 0x00000000000079af */ /* 0x000e220000000000 */
[----:B--2---:R-:W-:Y:S01]  /*1c20*/  SHF.R.U32.HI R8, RZ, 0x3, R0 ;  /* 0x00000003ff087819 */ /* 0x004fe20000011600 */
[----:B---3--:R-:W-:Y:S02]  /*1c30*/  IMAD.SHL.U32 R6, R16, 0x40, RZ ;  /* 0x0000004010067824 */ /* 0x008fe400078e00ff */
[----:B----4-:R-:W-:-:S03]  /*1c40*/  IMAD.SHL.U32 R3, R21, 0x8, RZ ;  /* 0x0000000815037824 */ /* 0x010fc600078e00ff */
[----:B------:R-:W-:Y:S01]  /*1c50*/  LOP3.LUT R121, R6, 0xfffffe00, RZ, 0xc0, !PT ;  /* 0xfffffe0006797812 */ /* 0x000fe200078ec0ff */
[----:B------:R-:W-:Y:S02]  /*1c60*/  IMAD.SHL.U32 R2, R22, 0x40, RZ ;  /* 0x0000004016027824 */ /* 0x000fe400078e00ff */
[----:B-----5:R-:W-:Y:S01]  /*1c70*/  IMAD.SHL.U32 R5, R14, 0x8, RZ ;  /* 0x000000080e057824 */ /* 0x020fe200078e00ff */
[----:B------:R-:W-:Y:S01]  /*1c80*/  LOP3.LUT R9, R0, 0x8, R3, 0xf8, !PT ;  /* 0x0000000800097812 */ /* 0x000fe200078ef803 */
[----:B------:R-:W-:Y:S01]  /*1c90*/  IMAD R4, R17, c[0x0][0x218], RZ ;  /* 0x0000860011047a24 */ /* 0x000fe200078e02ff */
[----:B------:R-:W-:Y:S01]  /*1ca0*/  LOP3.LUT R0, R2, 0x1c0, RZ, 0xc0, !PT ;  /* 0x000001c002007812 */ /* 0x000fe200078ec0ff */
[----:B------:R-:W-:Y:S01]  /*1cb0*/  IMAD.WIDE.U32 R2, R242, c[0x0][0x218], R12 ;  /* 0x00008600f2027a25 */ /* 0x000fe200078e000c */
[----:B------:R-:W-:Y:S01]  /*1cc0*/  LOP3.LUT R8, R9, R8, RZ, 0x3c, !PT ;  /* 0x0000000809087212 */ /* 0x000fe200078e3cff */
[----:B------:R-:W-:-:S04]  /*1cd0*/  DEPBAR.LE SB0, 0x1 ;  /* 0x000080400000791a */ /* 0x000fc80000000000 */
[----:B------:R-:W-:Y:S01]  /*1ce0*/  LOP3.LUT R7, R0, 0x8, R5, 0xf8, !PT ;  /* 0x0000000800077812 */ /* 0x000fe200078ef805 */
[----:B------:R-:W-:-:S04]  /*1cf0*/  DEPBAR.LE SB0, 0x0 ;  /* 0x000080000000791a */ /* 0x000fc80000000000 */
[----:B------:R-:W-:Y:S01]  /*1d00*/  SHF.R.U32.HI R6, RZ, 0x3, R0 ;  /* 0x00000003ff067819 */ /* 0x000fe20000011600 */
[----:B------:R-:W-:Y:S01]  /*1d10*/  IMAD R0, R242, c[0x0][0x21c], R4 ;  /* 0x00008700f2007a24 */ /* 0x000fe200078e0204 */
[----:B------:R-:W-:Y:S01]  /*1d20*/  BAR.SYNC.DEFER_BLOCKING 0x0 ;  /* 0x0000000000007b1d */ /* 0x000fe20000010000 */
[----:B------:R-:W-:Y:S01]  /*1d30*/  IADD3 R5, P0, R2, UR24, RZ ;  /* 0x0000001802057c10 */ /* 0x000fe2000ff1e0ff */
[----:B------:R-:W-:Y:S01]  /*1d40*/  IMAD R2, R122, 0x400, R121 ;  /* 0x000004007a027824 */ /* 0x000fe200078e0279 */
[----:B------:R-:W-:Y:S02]  /*1d50*/  LOP3.LUT R120, R7, R6, RZ, 0x3c, !PT ;  /* 0x0000000607787212 */ /* 0x000fe400078e3cff */
[----:B------:R-:W-:Y:S01]  /*1d60*/  IADD3.X R3, R3, UR18, R0, P0, !PT ;  /* 0x0000001203037c10 */ /* 0x000fe200087fe400 */
[----:B------:R-:W-:Y:S01]  /*1d70*/  IMAD R0, R14, 0x200, R8 ;  /* 0x000002000e007824 */ /* 0x000fe200078e0208 */
[----:B------:R-:W-:Y:S01]  /*1d80*/  LEA R4, P0, R5, c[0x0][0x1f8], 0x1 ;  /* 0x00007e0005047a11 */ /* 0x000fe200078008ff */
[----:B------:R-:W-:-:S02]  /*1d90*/  IMAD.IADD R2, R120, 0x1, R2 ;  /* 0x0000000178027824 */ /* 0x000fc400078e0202 */
[----:B------:R-:W-:Y:S01]  /*1da0*/  IMAD.SHL.U32 R224, R0, 0x2, RZ ;  /* 0x0000000200e07824 */ /* 0x000fe200078e00ff */
[----:B------:R-:W-:Y:S01]  /*1db0*/  LEA.HI.X R3, R5, c[0x0][0x1fc], R3, 0x1, P0 ;  /* 0x00007f0005037a11 */ /* 0x000fe200000f0c03 */
[----:B------:R-:W2:Y:S01]  /*1dc0*/  SHFL.IDX PT, R8, R4, 0x2, 0x181f ;  /* 0x00581f0004087f89 */ /* 0x000ea200000e0000 */
[----:B------:R-:W-:Y:S02]  /*1dd0*/  IMAD.SHL.U32 R231, R2, 0x2, RZ ;  /* 0x0000000202e77824 */ /* 0x000fe400078e00ff */
[C---:B------:R-:W-:Y:S01]  /*1de0*/  IADD3 R17, R224.reuse, 0x5080, RZ ;  /* 0x00005080e0117810 */ /* 0x040fe20007ffe0ff */
[----:B------:R-:W3:Y:S01]  /*1df0*/  SHFL.IDX PT, R16, R4, RZ, 0x181f ;  /* 0x00181fff04107589 */ /* 0x000ee200000e0000 */
[----:B------:R-:W-:Y:S02]  /*1e00*/  IADD3 R235, R224, 0x50a0, RZ ;  /* 0x000050a0e0eb7810 */ /* 0x000fe40007ffe0ff */
[----:B------:R-:W-:Y:S01]  /*1e10*/  @P6 IADD3 R235, R17, -0x20, RZ ;  /* 0xffffffe011eb6810 */ /* 0x000fe20007ffe0ff */
[----:B-1----:R-:W1:Y:S03]  /*1e20*/  SHFL.IDX PT, R11, R4, 0x1, 0x181f ;  /* 0x00381f00040b7f89 */ /* 0x002e6600000e0000 */
[C---:B------:R-:W-:Y:S01]  /*1e30*/  IADD3 R241, R235.reuse, 0x800, RZ ;  /* 0x00000800ebf17810 */ /* 0x040fe20007ffe0ff */
[----:B------:R-:W4:Y:S01]  /*1e40*/  SHFL.IDX PT, R0, R3, 0x2, 0x181f ;  /* 0x00581f0003007f89 */ /* 0x000f2200000e0000 */
[----:B------:R-:W-:-:S02]  /*1e50*/  IADD3 R240, R235, 0x1000, RZ ;  /* 0x00001000ebf07810 */ /* 0x000fc40007ffe0ff */
[C---:B------:R-:W-:Y:S01]  /*1e60*/  IADD3 R239, R235.reuse, 0x1800, RZ ;  /* 0x00001800ebef7810 */ /* 0x040fe20007ffe0ff */
[----:B------:R-:W5:Y:S01]  /*1e70*/  SHFL.IDX PT, R10, R3, RZ, 0x181f ;  /* 0x00181fff030a7589 */ /* 0x000f6200000e0000 */
[C---:B------:R-:W-:Y:S02]  /*1e80*/  IADD3 R238, R235.reuse, 0x2000, RZ ;  /* 0x00002000ebee7810 */ /* 0x040fe40007ffe0ff */
[----:B------:R-:W-:Y:S01]  /*1e90*/  IADD3 R237, R235, 0x2800, RZ ;  /* 0x00002800ebed7810 */ /* 0x000fe20007ffe0ff */
[----:B------:R5:W5:Y:S01]  /*1ea0*/  SHFL.IDX PT, R9, R3, 0x1, 0x181f ;  /* 0x00381f0003097f89 */ /* 0x000b6200000e0000 */
[----:B--2---:R-:W-:-:S03]  /*1eb0*/  IADD3 R30, P0, R18, R8, RZ ;  /* 0x00000008121e7210 */ /* 0x004fc60007f1e0ff */
[----:B------:R-:W-:Y:S01]  /*1ec0*/  LDSM.16.M88.4 R36, [R224+0x5080] ;  /* 0x00508000e024783b */ /* 0x000fe20000000200 */
[----:B---3--:R-:W-:-:S03]  /*1ed0*/  IADD3 R28, P2, R16, R18, RZ ;  /* 0x00000012101c7210 */ /* 0x008fc60007f5e0ff */
[----:B------:R-:W2:Y:S01]  /*1ee0*/  LDSM.16.M88.4 R12, [R231+0x8080] ;  /* 0x00808000e70c783b */ /* 0x000ea20000000200 */
[----:B-1----:R-:W-:-:S03]  /*1ef0*/  IADD3 R26, P1, R18, R11, RZ ;  /* 0x0000000b121a7210 */ /* 0x002fc60007f3e0ff */
[----:B------:R-:W1:Y:S01]  /*1f00*/  LDSM.16.M88.4 R4, [R231+0xa080] ;  /* 0x00a08000e704783b */ /* 0x000e620000000200 */
[----:B----4-:R-:W-:-:S03]  /*1f10*/  IMAD.X R31, R19, 0x1, R0, P0 ;  /* 0x00000001131f7824 */ /* 0x010fc600000e0600 */
[----:B------:R-:W3:Y:S01]  /*1f20*/  LDSM.16.M88.4 R32, [R224+0x6080] ;  /* 0x00608000e020783b */ /* 0x000ee20000000200 */
[----:B-----5:R-:W-:-:S03]  /*1f30*/  IMAD.X R29, R10, 0x1, R19, P2 ;  /* 0x000000010a1d7824 */ /* 0x020fc600010e0613 */
[----:B------:R-:W4:Y:S01]  /*1f40*/  LDSM.16.M88.4 R44, [R224+0x5880] ;  /* 0x00588000e02c783b */ /* 0x000f220000000200 */
[----:B------:R-:W-:-:S03]  /*1f50*/  IMAD.WIDE R2, R126, 0x2, RZ ;  /* 0x000000027e027825 */ /* 0x000fc600078e02ff */
[----:B------:R-:W-:Y:S01]  /*1f60*/  LDSM.16.M88.4 R52, [R235] ;  /* 0x00000000eb34783b */ /* 0x000fe20000000200 */
[----:B------:R-:W-:Y:S01]  /*1f70*/  IMAD.X R27, R19, 0x1, R9, P1 ;  /* 0x00000001131b7824 */ /* 0x000fe200008e0609 */
[----:B------:R-:W-:Y:S02]  /*1f80*/  IADD3 R24, P0, R16, R2, RZ ;  /* 0x0000000210187210 */ /* 0x000fe40007f1e0ff */
[----:B------:R-:W-:Y:S01]  /*1f90*/  LDSM.16.M88.4 R56, [R235+0x800] ;  /* 0x00080000eb38783b */ /* 0x000fe20000000200 */
[----:B------:R-:W-:Y:S02]  /*1fa0*/  IADD3 R20, P6, R2, R11, RZ ;  /* 0x0000000b02147210 */ /* 0x000fe40007fde0ff */
[----:B------:R-:W-:Y:S02]  /*1fb0*/  IMAD.X R25, R10, 0x1, R3, P0 ;  /* 0x000000010a197824 */ /* 0x000fe400000e0603 */
[----:B------:R-:W-:Y:S01]  /*1fc0*/  R2P PR, R22, 0x6 ;  /* 0x0000000616007804 */ /* 0x000fe20000000000 */
[C---:B------:R-:W-:Y:S01]  /*1fd0*/  IMAD.X R21, R3.reuse, 0x1, R9, P6 ;  /* 0x0000000103157824 */ /* 0x040fe200030e0609 */
[----:B------:R-:W-:Y:S01]  /*1fe0*/  IADD3 R22, P0, R2, R8, RZ ;  /* 0x0000000802167210 */ /* 0x000fe20007f1e0ff */
[----:B------:R-:W-:Y:S01]  /*1ff0*/  IMAD.MOV.U32 R2, RZ, RZ, 0x10 ;  /* 0x00000010ff027424 */ /* 0x000fe200078e00ff */
[----:B------:R-:W-:Y:S01]  /*2000*/  ISETP.GE.AND P6, PT, R128, c[0x0][0x1d4], PT ;  /* 0x0000750080007a0c */ /* 0x000fe20003fc6270 */
[----:B------:R-:W-:Y:S02]  /*2010*/  LDSM.16.M88.4 R64, [R235+0x1000] ;  /* 0x00100000eb40783b */ /* 0x000fe40000000200 */
[----:B------:R-:W-:Y:S01]  /*2020*/  IMAD.X R23, R3, 0x1, R0, P0 ;  /* 0x0000000103177824 */ /* 0x000fe200000e0600 */
[----:B------:R-:W-:Y:S01]  /*2030*/  ISETP.LT.OR P0, PT, R41, 0x1, P6 ;  /* 0x000000012900780c */ /* 0x000fe20003701670 */
[----:B------:R-:W-:Y:S01]  /*2040*/  IMAD.MOV.U32 R0, RZ, RZ, 0x40 ;  /* 0x00000040ff007424 */ /* 0x000fe200078e00ff */
[----:B------:R-:W-:Y:S01]  /*2050*/  SEL R3, R2, 0xfffffff0, !P1 ;  /* 0xfffffff002037807 */ /* 0x000fe20004800000 */
[----:B------:R-:W-:Y:S01]  /*2060*/  IMAD.MOV.U32 R2, RZ, RZ, 0x20 ;  /* 0x00000020ff027424 */ /* 0x000fe200078e00ff */
[----:B------:R-:W-:-:S03]  /*2070*/  ISETP.GE.AND P1, PT, R42, c[0x0][0x1d4], PT ;  /* 0x000075002a007a0c */ /* 0x000fc60003f26270 */
[----:B------:R-:W-:Y:S01]  /*2080*/  IMAD R233, R3, 0x2, R231 ;  /* 0x0000000203e97824 */ /* 0x000fe200078e02e7 */
[----:B--2---:R-:W-:Y:S01]  /*2090*/  HMMA.16816.F32 R88, R12, R36, RZ ;  /* 0x000000240c58723c */ /* 0x004fe200000018ff */
[----:B------:R-:W-:-:S03]  /*20a0*/  SEL R2, R2, 0xffffffe0, !P2 ;  /* 0xffffffe002027807 */ /* 0x000fc60005000000 */
[----:B------:R-:W2:Y:S02]  /*20b0*/  LDSM.16.M88.4 R8, [R233+0xa080] ;  /* 0x00a08000e908783b */ /* 0x000ea40000000200 */
[C---:B------:R-:W-:Y:S02]  /*20c0*/  IMAD R232, R2.reuse, 0x2, R231 ;  /* 0x0000000202e87824 */ /* 0x040fe400078e02e7 */
[----:B------:R-:W5:Y:S01]  /*20d0*/  LDSM.16.M88.4 R16, [R233+0x8080] ;  /* 0x00808000e910783b */ /* 0x000f620000000200 */
[----:B-1----:R-:W-:Y:S01]  /*20e0*/  HMMA.16816.F32 R72, R4, R36, RZ ;  /* 0x000000240448723c */ /* 0x002fe200000018ff */
[----:B------:R-:W-:Y:S02]  /*20f0*/  IMAD R234, R2, 0x2, R233 ;  /* 0x0000000202ea7824 */ /* 0x000fe400078e02e9 */
[----:B------:R-:W-:Y:S01]  /*2100*/  @!PT LDS RZ, [RZ] ;  /* 0x00000000fffff984 */ /* 0x000fe20000000800 */
[----:B------:R-:W-:Y:S01]  /*2110*/  @!PT LDS RZ, [RZ] ;  /* 0x00000000fffff984 */ /* 0x000fe20000000800 */
[----:B------:R-:W-:Y:S01]  /*2120*/  @!PT LDS RZ, [RZ] ;  /* 0x00000000fffff984 */ /* 0x000fe20000000800 */
[----:B------:R1:W-:Y:S01]  /*2130*/  LDGSTS.E.BYPASS.LTC128B.128 [R245+0x2080], [R28.64], !P0 ;  /* 0x020800001cf57fae */ /* 0x0003e2000c101d54 */
[----:B------:R-:W-:Y:S01]  /*2140*/  ISETP.LT.OR P0, PT, R41, 0x1, P1 ;  /* 0x000000012900780c */ /* 0x000fe20000f01670 */
[----:B------:R-:W-:-:S03]  /*2150*/  IMAD R236, R3, 0x2, R232 ;  /* 0x0000000203ec7824 */ /* 0x000fc600078e02e8 */
[-C--:B------:R-:W-:Y:S08]  /*2160*/  HMMA.16816.F32 R68, R4, R38.reuse, RZ ;  /* 0x000000260444723c */ /* 0x080ff000000018ff */
[----:B------:R-:W-:Y:S01]  /*2170*/  HMMA.16816.F32 R92, R12, R38, RZ ;  /* 0x000000260c5c723c */ /* 0x000fe200000018ff */
[----:B------:R1:W-:Y:S01]  /*2180*/  LDGSTS.E.BYPASS.LTC128B.128 [R245+0x3880], [R24.64], !P0 ;  /* 0x0388000018f57fae */ /* 0x0003e2000c101d54 */
[----:B------:R-:W-:-:S02]  /*2190*/  ISETP.LT.OR P0, PT, R41, 0x11, P6 ;  /* 0x000000112900780c */ /* 0x000fc40003701670 */
[----:B------:R-:W-:-:S04]  /*21a0*/  ISETP.LT.OR P6, PT, R41, 0x21, P6 ;  /* 0x000000212900780c */ /* 0x000fc800037c1670 */
[C---:B---3--:R-:W-:Y:S07]  /*21b0*/  HMMA.16816.F32 R36, R4.reuse, R32, RZ ;  /* 0x000000200424723c */ /* 0x048fee00000018ff */
[----:B------:R1:W-:Y:S01]  /*21c0*/  LDGSTS.E.BYPASS.LTC128B.128 [R245+0x2880], [R26.64], !P0 ;  /* 0x028800001af57fae */ /* 0x0003e2000c101d54 */
[C---:B------:R-:W-:Y:S01]  /*21d0*/  ISETP.LT.OR P0, PT, R41.reuse, 0x11, P1 ;  /* 0x000000112900780c */ /* 0x040fe20000f01670 */
[----:B----4-:R-:W-:Y:S01]  /*21e0*/  HMMA.16816.F32 R48, R4, R44, RZ ;  /* 0x0000002c0430723c */ /* 0x010fe200000018ff */
[----:B------:R-:W-:-:S07]  /*21f0*/  ISETP.LT.OR P1, PT, R41, 0x21, P1 ;  /* 0x000000212900780c */ /* 0x000fce0000f21670 */
[----:B------:R-:W-:Y:S04]  /*2200*/  HMMA.16816.F32 R60, R4, R46, RZ ;  /* 0x0000002e043c723c */ /* 0x000fe800000018ff */
[----:B------:R3:W-:Y:S01]  /*2210*/  LDGSTS.E.BYPASS.LTC128B.128 [R245+0x4080], [R20.64], !P0 ;  /* 0x0408000014f57fae */ /* 0x0007e2000c101d54 */
[----:B------:R-:W-:-:S03]  /*2220*/  LOP3.LUT P0, RZ, R40, 0x4, RZ, 0xc0, !PT ;  /* 0x0000000428ff7812 */ /* 0x000fc6000780c0ff */
[----:B------:R-:W-:Y:S01]  /*2230*/  HMMA.16816.F32 R4, R4, R34, RZ ;  /* 0x000000220404723c */ /* 0x000fe200000018ff */
[----:B------:R-:W-:Y:S01]  /*2240*/  SEL R0, R0, 0xffffffc0, !P0 ;  /* 0xffffffc000007807 */ /* 0x000fe20004000000 */
[----:B------:R4:W-:Y:S01]  /*2250*/  LDGSTS.E.BYPASS.LTC128B.128 [R245+0x3080], [R30.64], !P6 ;  /* 0x030800001ef57fae */ /* 0x0009e2000f101d54 */
[----:B------:R-:W-:Y:S02]  /*2260*/  PLOP3.LUT P0, PT, PT, PT, UP0, 0x80, 0x0 ;  /* 0x000000000000781c */ /* 0x000fe40003f0f008 */
[----:B------:R-:W-:Y:S01]  /*2270*/  ISETP.GT.AND P6, PT, R131, 0x2f, PT ;  /* 0x0000002f8300780c */ /* 0x000fe20003fc4270 */
[----:B------:R-:W-:Y:S01]  /*2280*/  IMAD.IADD R230, R224, 0x1, R0 ;  /* 0x00000001e0e67824 */ /* 0x000fe200078e0200 */
[----:B------:R3:W-:Y:S01]  /*2290*/  LDGSTS.E.BYPASS.LTC128B.128 [R245+0x4880], [R22.64], !P1 ;  /* 0x0488000016f57fae */ /* 0x0007e2000c901d54 */
[C---:B------:R-:W-:Y:S01]  /*22a0*/  HMMA.16816.F32 R80, R12.reuse, R44, RZ ;  /* 0x0000002c0c50723c */ /* 0x040fe200000018ff */
[----:B------:R-:W-:Y:S02]  /*22b0*/  IMAD.IADD R229, R0, 0x1, R235 ;  /* 0x0000000100e57824 */ /* 0x000fe400078e02eb */
[----:B-1----:R-:W-:Y:S04]  /*22c0*/  LDSM.16.M88.4 R24, [R230+0x5080] ;  /* 0x00508000e618783b */ /* 0x002fe80000000200 */
[----:B------:R-:W-:Y:S01]  /*22d0*/  LDSM.16.M88.4 R40, [R229] ;  /* 0x00000000e528783b */ /* 0x000fe20000000200 */
[C---:B------:R-:W-:Y:S03]  /*22e0*/  HMMA.16816.F32 R100, R12.reuse, R46, RZ ;  /* 0x0000002e0c64723c */ /* 0x040fe600000018ff */
[----:B------:R-:W0:Y:S05]  /*22f0*/  LDGDEPBAR ;  /* 0x00000000000079af */ /* 0x000e2a0000000000 */
[C---:B------:R-:W-:Y:S08]  /*2300*/  HMMA.16816.F32 R76, R12.reuse, R32, RZ ;  /* 0x000000200c4c723c */ /* 0x040ff000000018ff */
[----:B------:R-:W-:Y:S01]  /*2310*/  HMMA.16816.F32 R104, R12, R34, RZ ;  /* 0x000000220c68723c */ /* 0x000fe200000018ff */
[----:B------:R-:W1:Y:S04]  /*2320*/  LDSM.16.M88.4 R12, [R232+0xa080] ;  /* 0x00a08000e80c783b */ /* 0x000e680000000200 */
[----:B---3--:R-:W3:Y:S03]  /*2330*/  LDSM.16.M88.4 R20, [R230+0x5880] ;  /* 0x00588000e614783b */ /* 0x008ee60000000200 */
[C---:B--2---:R-:W-:Y:S01]  /*2340*/  HMMA.16816.F32 R108, R8.reuse, R64, R36 ;  /* 0x00000040086c723c */ /* 0x044fe20000001824 */
[----:B------:R-:W2:Y:S07]  /*2350*/  LDSM.16.M88.4 R36, [R230+0x6080] ;  /* 0x00608000e624783b */ /* 0x000eae0000000200 */
[C---:B------:R-:W-:Y:S08]  /*2360*/  HMMA.16816.F32 R116, R8.reuse, R52, R72 ;  /* 0x000000340874723c */ /* 0x040ff00000001848 */
[C---:B------:R-:W-:Y:S08]  /*2370*/  HMMA.16816.F32 R112, R8.reuse, R56, R48 ;  /* 0x000000380870723c */ /* 0x040ff00000001830 */
[C---:B------:R-:W-:Y:S01]  /*2380*/  HMMA.16816.F32 R96, R8.reuse, R54, R68 ;  /* 0x000000360860723c */ /* 0x040fe20000001844 */
[----:B------:R-:W-:Y:S07]  /*2390*/  LDSM.16.M88.4 R68, [R229+0x1000] ;  /* 0x00100000e544783b */ /* 0x000fee0000000200 */
[C---:B------:R-:W-:Y:S01]  /*23a0*/  HMMA.16816.F32 R84, R8.reuse, R58, R60 ;  /* 0x0000003a0854723c */ /* 0x040fe2000000183c */
[----:B------:R-:W-:Y:S07]  /*23b0*/  LDSM.16.M88.4 R60, [R229+0x800] ;  /* 0x00080000e53c783b */ /* 0x000fee0000000200 */
[----:B------:R-:W-:Y:S01]  /*23c0*/  HMMA.16816.F32 R72, R8, R66, R4 ;  /* 0x000000420848723c */ /* 0x000fe20000001804 */
[----:B------:R-:W1:Y:S04]  /*23d0*/  LDSM.16.M88.4 R8, [R232+0x8080] ;  /* 0x00808000e808783b */ /* 0x000e680000000200 */
[----:B------:R-:W1:Y:S03]  /*23e0*/  LDSM.16.M88.4 R4, [R234+0xa080] ;  /* 0x00a08000ea04783b */ /* 0x000e660000000200 */
[C---:B-----5:R-:W-:Y:S08]  /*23f0*/  HMMA.16816.F32 R48, R16.reuse, R52, R88 ;  /* 0x000000341030723c */ /* 0x060ff00000001858 */
[C---:B------:R-:W-:Y:S08]  /*2400*/  HMMA.16816.F32 R32, R16.reuse, R64, R76 ;  /* 0x000000401020723c */ /* 0x040ff0000000184c */
[C---:B------:R-:W-:Y:S08]  /*2410*/  HMMA.16816.F32 R52, R16.reuse, R54, R92 ;  /* 0x000000361034723c */ /* 0x040ff0000000185c */
[C---:B----4-:R-:W-:Y:S08]  /*2420*/  HMMA.16816.F32 R28, R16.reuse, R58, R100 ;  /* 0x0000003a101c723c */ /* 0x050ff00000001864 */
[C---:B------:R-:W-:Y:S08]  /*2430*/  HMMA.16816.F32 R44, R16.reuse, R56, R80 ;  /* 0x00000038102c723c */ /* 0x040ff00000001850 */
[----:B------:R-:W-:Y:S01]  /*2440*/  HMMA.16816.F32 R64, R16, R66, R104 ;  /* 0x000000421040723c */ /* 0x000fe20000001868 */
[----:B------:R-:W4:Y:S07]  /*2450*/  LDSM.16.M88.4 R16, [R234+0x8080] ;  /* 0x00808000ea10783b */ /* 0x000f2e0000000200 */
[C---:B-1----:R-:W-:Y:S08]  /*2460*/  HMMA.16816.F32 R56, R12.reuse, R24, R116 ;  /* 0x000000180c38723c */ /* 0x042ff00000001874 */
[C---:B------:R-:W-:Y:S08]  /*2470*/  HMMA.16816.F32 R76, R12.reuse, R26, R96 ;  /* 0x0000001a0c4c723c */ /* 0x040ff00000001860 */
[C---:B---3--:R-:W-:Y:S08]  /*2480*/  HMMA.16816.F32 R80, R12.reuse, R20, R112 ;  /* 0x000000140c50723c */ /* 0x048ff00000001870 */
[C---:B--2---:R-:W-:Y:S08]  /*2490*/  HMMA.16816.F32 R88, R12.reuse, R36, R108 ;  /* 0x000000240c58723c */ /* 0x044ff0000000186c */
[C---:B------:R-:W-:Y:S08]  /*24a0*/  HMMA.16816.F32 R84, R12.reuse, R22, R84 ;  /* 0x000000160c54723c */ /* 0x040ff00000001854 */
[----:B------:R-:W-:Y:S01]  /*24b0*/  HMMA.16816.F32 R92, R12, R38, R72 ;  /* 0x000000260c5c723c */ /* 0x000fe20000001848 */
[----:B------:R-:W-:Y:S07]  /*24c0*/  LDSM.16.M88.4 R12, [R231+0xe080] ;  /* 0x00e08000e70c783b */ /* 0x000fee0000000200 */
[C---:B------:R-:W-:Y:S01]  /*24d0*/  HMMA.16816.F32 R104, R8.reuse, R36, R32 ;  /* 0x000000240868723c */ /* 0x040fe20000001820 */
[----:B------:R-:W1:Y:S07]  /*24e0*/  LDSM.16.M88.4 R32, [R224+0x6880] ;  /* 0x00688000e020783b */ /* 0x000e6e0000000200 */
[C---:B------:R-:W-:Y:S08]  /*24f0*/  HMMA.16816.F32 R48, R8.reuse, R24, R48 ;  /* 0x000000180830723c */ /* 0x040ff00000001830 */
[C---:B------:R-:W-:Y:S01]  /*2500*/  HMMA.16816.F32 R96, R8.reuse, R26, R52 ;  /* 0x0000001a0860723c */ /* 0x040fe20000001834 */
[----:B------:R-:W-:Y:S07]  /*2510*/  LDSM.16.M88.4 R24, [R224+0x7880] ;  /* 0x00788000e018783b */ /* 0x000fee0000000200 */
[C---:B------:R-:W-:Y:S01]  /*2520*/  HMMA.16816.F32 R108, R8.reuse, R22, R28 ;  /* 0x00000016086c723c */ /* 0x040fe2000000181c */
[----:B------:R-:W2:Y:S07]  /*2530*/  LDSM.16.M88.4 R28, [R224+0x7080] ;  /* 0x00708000e01c783b */ /* 0x000eae0000000200 */
[C---:B------:R-:W-:Y:S01]  /*2540*/  HMMA.16816.F32 R100, R8.reuse, R20, R44 ;  /* 0x000000140864723c */ /* 0x040fe2000000182c */
[----:B------:R-:W-:Y:S07]  /*2550*/  LDSM.16.M88.4 R44, [R235+0x2000] ;  /* 0x00200000eb2c783b */ /* 0x000fee0000000200 */
[----:B------:R-:W-:Y:S01]  /*2560*/  HMMA.16816.F32 R52, R8, R38, R64 ;  /* 0x000000260834723c */ /* 0x000fe20000001840 */
[----:B------:R-:W3:Y:S07]  /*2570*/  LDSM.16.M88.4 R8, [R231+0xc080] ;  /* 0x00c08000e708783b */ /* 0x000eee0000000200 */
[C---:B------:R-:W-:Y:S01]  /*2580*/  HMMA.16816.F32 R36, R4.reuse, R40, R56 ;  /* 0x000000280424723c */ /* 0x040fe20000001838 */
[----:B------:R-:W-:Y:S07]  /*2590*/  LDSM.16.M88.4 R56, [R235+0x2800] ;  /* 0x00280000eb38783b */ /* 0x000fee0000000200 */
[C---:B------:R-:W-:Y:S08]  /*25a0*/  HMMA.16816.F32 R20, R4.reuse, R42, R76 ;  /* 0x0000002a0414723c */ /* 0x040ff0000000184c */
[C---:B------:R-:W-:Y:S08]  /*25b0*/  HMMA.16816.F32 R64, R4.reuse, R60, R80 ;  /* 0x0000003c0440723c */ /* 0x040ff00000001850 */
[C---:B------:R-:W-:Y:S08]  /*25c0*/  HMMA.16816.F32 R72, R4.reuse, R62, R84 ;  /* 0x0000003e0448723c */ /* 0x040ff00000001854 */
[C---:B------:R-:W-:Y:S08]  /*25d0*/  HMMA.16816.F32 R76, R4.reuse, R68, R88 ;  /* 0x00000044044c723c */ /* 0x040ff00000001858 */
[----:B------:R-:W-:Y:S01]  /*25e0*/  HMMA.16816.F32 R92, R4, R70, R92 ;  /* 0x00000046045c723c */ /* 0x000fe2000000185c */
[----:B------:R-:W-:Y:S07]  /*25f0*/  LDSM.16.M88.4 R4, [R233+0xe080] ;  /* 0x00e08000e904783b */ /* 0x000fee0000000200 */
[C---:B----4-:R-:W-:Y:S01]  /*2600*/  HMMA.16816.F32 R84, R16.reuse, R40, R48 ;  /* 0x000000281054723c */ /* 0x050fe20000001830 */
[----:B------:R-:W4:Y:S07]  /*2610*/  LDSM.16.M88.4 R48, [R235+0x1800] ;  /* 0x00180000eb30783b */ /* 0x000f2e0000000200 */
[C---:B------:R-:W-:Y:S08]  /*2620*/  HMMA.16816.F32 R96, R16.reuse, R42, R96 ;  /* 0x0000002a1060723c */ /* 0x040ff00000001860 */
[C---:B------:R-:W-:Y:S08]  /*2630*/  HMMA.16816.F32 R100, R16.reuse, R60, R100 ;  /* 0x0000003c1064723c */ /* 0x040ff00000001864 */
[C---:B------:R-:W-:Y:S08]  /*2640*/  HMMA.16816.F32 R60, R16.reuse, R62, R108 ;  /* 0x0000003e103c723c */ /* 0x040ff0000000186c */
[C---:B------:R-:W-:Y:S08]  /*2650*/  HMMA.16816.F32 R104, R16.reuse, R68, R104 ;  /* 0x000000441068723c */ /* 0x040ff00000001868 */
[----:B------:R-:W-:Y:S08]  /*2660*/  HMMA.16816.F32 R88, R16, R70, R52 ;  /* 0x000000461058723c */ /* 0x000ff00000001834 */
[C---:B-1----:R-:W-:Y:S08]  /*2670*/  HMMA.16816.F32 R80, R12.reuse, R32, R36 ;  /* 0x000000200c50723c */ /* 0x042ff00000001824 */
[C---:B------:R-:W-:Y:S01]  /*2680*/  HMMA.16816.F32 R52, R12.reuse, R34, R20 ;  /* 0x000000220c34723c */ /* 0x040fe20000001814 */
[----:B------:R-:W1:Y:S07]  /*2690*/  LDSM.16.M88.4 R20, [R233+0xc080] ;  /* 0x00c08000e914783b */ /* 0x000e6e0000000200 */
[C---:B--2---:R-:W-:Y:S08]  /*26a0*/  HMMA.16816.F32 R40, R12.reuse, R28, R64 ;  /* 0x0000001c0c28723c */ /* 0x044ff00000001840 */
[C---:B------:R-:W-:Y:S08]  /*26b0*/  HMMA.16816.F32 R36, R12.reuse, R30, R72 ;  /* 0x0000001e0c24723c */ /* 0x040ff00000001848 */
[C---:B------:R-:W-:Y:S08]  /*26c0*/  HMMA.16816.F32 R16, R12.reuse, R24, R76 ;  /* 0x000000180c10723c */ /* 0x040ff0000000184c */
[----:B------:R-:W-:Y:S08]  /*26d0*/  HMMA.16816.F32 R12, R12, R26, R92 ;  /* 0x0000001a0c0c723c */ /* 0x000ff0000000185c */
[C---:B---3--:R-:W-:Y:S08]  /*26e0*/  HMMA.16816.F32 R72, R8.reuse, R32, R84 ;  /* 0x000000200848723c */ /* 0x048ff00000001854 */
[C---:B------:R-:W-:Y:S01]  /*26f0*/  HMMA.16816.F32 R68, R8.reuse, R34, R96 ;  /* 0x000000220844723c */ /* 0x040fe20000001860 */
[----:B------:R-:W-:Y:S07]  /*2700*/  LDSM.16.M88.4 R32, [R230+0x7880] ;  /* 0x00788000e620783b */ /* 0x000fee0000000200 */
        /* <DEDUP_REMOVED lines=8> */
[C---:B------:R-:W-:Y:S01]  /*2790*/  HMMA.16816.F32 R100, R4.reuse, R56, R16 ;  /* 0x000000380464723c */ /* 0x040fe20000001810 */
[----:B------:R-:W2:Y:S07]  /*27a0*/  LDSM.16.M88.4 R16, [R232+0xe080] ;  /* 0x00e08000e810783b */ /* 0x000eae0000000200 */
[C---:B------:R-:W-:Y:S01]  /*27b0*/  HMMA.16816.F32 R52, R4.reuse, R58, R12 ;  /* 0x0000003a0434723c */ /* 0x040fe2000000180c */
[----:B------:R-:W3:Y:S07]  /*27c0*/  LDSM.16.M88.4 R12, [R232+0xc080] ;  /* 0x00c08000e80c783b */ /* 0x000eee0000000200 */
[C---:B------:R-:W-:Y:S01]  /*27d0*/  HMMA.16816.F32 R104, R4.reuse, R46, R36 ;  /* 0x0000002e0468723c */ /* 0x040fe20000001824 */
[----:B------:R-:W4:Y:S07]  /*27e0*/  LDSM.16.M88.4 R36, [R230+0x7080] ;  /* 0x00708000e624783b */ /* 0x000f2e0000000200 */
[-C--:B------:R-:W-:Y:S01]  /*27f0*/  HMMA.16816.F32 R80, R4, R48.reuse, R80 ;  /* 0x000000300450723c */ /* 0x080fe20000001850 */
[----:B------:R-:W5:Y:S07]  /*2800*/  LDSM.16.M88.4 R4, [R236+0xe080] ;  /* 0x00e08000ec04783b */ /* 0x000f6e0000000200 */
[C---:B-1----:R-:W-:Y:S08]  /*2810*/  HMMA.16816.F32 R96, R20.reuse, R48, R72 ;  /* 0x000000301460723c */ /* 0x042ff00000001848 */
[C---:B------:R-:W-:Y:S08]  /*2820*/  HMMA.16816.F32 R92, R20.reuse, R50, R68 ;  /* 0x00000032145c723c */ /* 0x040ff00000001844 */
[C---:B------:R-:W-:Y:S08]  /*2830*/  HMMA.16816.F32 R88, R20.reuse, R44, R64 ;  /* 0x0000002c1458723c */ /* 0x040ff00000001840 */
[C---:B------:R-:W-:Y:S08]  /*2840*/  HMMA.16816.F32 R84, R20.reuse, R46, R60 ;  /* 0x0000002e1454723c */ /* 0x040ff0000000183c */
[C---:B------:R-:W-:Y:S01]  /*2850*/  HMMA.16816.F32 R60, R20.reuse, R56, R28 ;  /* 0x00000038143c723c */ /* 0x040fe2000000181c */
[----:B------:R-:W-:Y:S07]  /*2860*/  LDSM.16.M88.4 R28, [R229+0x1800] ;  /* 0x00180000e51c783b */ /* 0x000fee0000000200 */
[----:B------:R-:W-:Y:S01]  /*2870*/  HMMA.16816.F32 R56, R20, R58, R8 ;  /* 0x0000003a1438723c */ /* 0x000fe20000001808 */
[----:B------:R-:W1:Y:S04]  /*2880*/  LDSM.16.M88.4 R8, [R234+0xc080] ;  /* 0x00c08000ea08783b */ /* 0x000e680000000200 */
[----:B------:R-:W1:Y:S01]  /*2890*/  LDSM.16.M88.4 R20, [R229+0x2800] ;  /* 0x00280000e514783b */ /* 0x000e620000000200 */
[----:B------:R-:W-:-:S04]  /*28a0*/  DEPBAR.LE SB0, 0x0 ;  /* 0x000080000000791a */ /* 0x000fc80000000000 */
[C---:B--2---:R-:W-:Y:S08]  /*28b0*/  HMMA.16816.F32 R80, R16.reuse, R40, R80 ;  /* 0x000000281050723c */ /* 0x044ff00000001850 */
[----:B------:R-:W-:Y:S08]  /*28c0*/  HMMA.16816.F32 R76, R16, R42, R76 ;  /* 0x0000002a104c723c */ /* 0x000ff0000000184c */
[C---:B---3--:R-:W-:Y:S08]  /*28d0*/  HMMA.16816.F32 R48, R12.reuse, R40, R96 ;  /* 0x000000280c30723c */ /* 0x048ff00000001860 */
[----:B------:R-:W-:Y:S08]  /*28e0*/  HMMA.16816.F32 R44, R12, R42, R92 ;  /* 0x0000002a0c2c723c */ /* 0x000ff0000000185c */
[C---:B----4-:R-:W-:Y:S08]  /*28f0*/  HMMA.16816.F32 R72, R16.reuse, R36, R108 ;  /* 0x000000241048723c */ /* 0x050ff0000000186c */
[----:B------:R-:W-:Y:S08]  /*2900*/  HMMA.16816.F32 R68, R16, R38, R104 ;  /* 0x000000261044723c */ /* 0x000ff00000001868 */
[----:B------:R-:W-:Y:S08]  /*2910*/  HMMA.16816.F32 R40, R12, R36, R88 ;  /* 0x000000240c28723c */ /* 0x000ff00000001858 */
[C---:B------:R-:W-:Y:S08]  /*2920*/  HMMA.16816.F32 R64, R16.reuse, R32, R100 ;  /* 0x000000201040723c */ /* 0x040ff00000001864 */
[----:B------:R-:W-:Y:S08]  /*2930*/  HMMA.16816.F32 R52, R16, R34, R52 ;  /* 0x000000221034723c */ /* 0x000ff00000001834 */
[C---:B------:R-:W-:Y:S08]  /*2940*/  HMMA.16816.F32 R36, R12.reuse, R38, R84 ;  /* 0x000000260c24723c */ /* 0x040ff00000001854 */
[C---:B------:R-:W-:Y:S08]  /*2950*/  HMMA.16816.F32 R16, R12.reuse, R32, R60 ;  /* 0x000000200c10723c */ /* 0x040ff0000000183c */
[----:B------:R-:W-:Y:S08]  /*2960*/  HMMA.16816.F32 R12, R12, R34, R56 ;  /* 0x000000220c0c723c */ /* 0x000ff00000001838 */
[C---:B-----5:R-:W-:Y:S08]  /*2970*/  HMMA.16816.F32 R32, R4.reuse, R24, R72 ;  /* 0x000000180420723c */ /* 0x060ff00000001848 */
[----:B------:R-:W-:Y:S08]  /*2980*/  HMMA.16816.F32 R84, R4, R26, R68 ;  /* 0x0000001a0454723c */ /* 0x000ff00000001844 */
[C---:B-1----:R-:W-:Y:S08]  /*2990*/  HMMA.16816.F32 R40, R8.reuse, R24, R40 ;  /* 0x000000180828723c */ /* 0x042ff00000001828 */
[----:B------:R-:W-:Y:S08]  /*29a0*/  HMMA.16816.F32 R36, R8, R26, R36 ;  /* 0x0000001a0824723c */ /* 0x000ff00000001824 */
[C---:B------:R-:W-:Y:S08]  /*29b0*/  HMMA.16816.F32 R92, R4.reuse, R20, R64 ;  /* 0x00000014045c723c */ /* 0x040ff00000001840 */
[----:B------:R-:W-:Y:S08]  /*29c0*/  HMMA.16816.F32 R96, R4, R22, R52 ;  /* 0x000000160460723c */ /* 0x000ff00000001834 */
[----:B------:R-:W-:Y:S08]  /*29d0*/  HMMA.16816.F32 R24, R8, R20, R16 ;  /* 0x000000140818723c */ /* 0x000ff00000001810 */
[C---:B------:R-:W-:Y:S08]  /*29e0*/  HMMA.16816.F32 R80, R4.reuse, R28, R80 ;  /* 0x0000001c0450723c */ /* 0x040ff00000001850 */
[----:B------:R-:W-:Y:S08]  /*29f0*/  HMMA.16816.F32 R76, R4, R30, R76 ;  /* 0x0000001e044c723c */ /* 0x000ff0000000184c */
[C---:B------:R-:W-:Y:S08]  /*2a00*/  HMMA.16816.F32 R48, R8.reuse, R28, R48 ;  /* 0x0000001c0830723c */ /* 0x040ff00000001830 */
[C---:B------:R-:W-:Y:S08]  /*2a10*/  HMMA.16816.F32 R44, R8.reuse, R30, R44 ;  /* 0x0000001e082c723c */ /* 0x040ff0000000182c */
[----:B------:R-:W-:Y:S01]  /*2a20*/  HMMA.16816.F32 R20, R8, R22, R12 ;  /* 0x000000160814723c */ /* 0x000fe2000000180c */
[----:B------:R-:W-:Y:S06]  /*2a30*/  BAR.SYNC.DEFER_BLOCKING 0x0 ;  /* 0x0000000000007b1d */ /* 0x000fec0000010000 */
[----:B------:R-:W-:Y:S05]  /*2a40*/  @!P0 BRA `(.L_x_950) ;  /* 0x000003e000008947 */ /* 0x000fea0003800000 */
[----:B------:R-:W-:Y:S02]  /*2a50*/  IMAD.U32 R0, RZ, RZ, UR19 ;  /* 0x00000013ff007e24 */ /* 0x000fe4000f8e00ff */
        /* <DEDUP_REMOVED lines=12> */
[----:B------:R-:W-:Y:S01]  /*2b20*/  SEL R19, RZ, 0x10, P5 ;  /* 0x00000010ff137807 */ /* 0x000fe20002800000 */
[----:B------:R-:W-:Y:S01]  /*2b30*/  IMAD.SHL.U32 R15, R128, 0x2, RZ ;  /* 0x00000002800f7824 */ /* 0x000fe200078e00ff */
[----:B------:R-:W-:Y:S01]  /*2b40*/  IADD3 R8, -R125, 0x10, RZ ;  /* 0x000000107d087810 */ /* 0x000fe20007ffe1ff */
[----:B------:R-:W-:-:S04]  /*2b50*/  IMAD R243, R0, c[0x0][0x2b8], R4 ;  /* 0x0000ae0000f37a24 */ /* 0x000fc800078e0204 */
[----:B------:R-:W-:Y:S01]  /*2b60*/  IMAD.WIDE.U32 R4, R243, c[0x0][0x1e0], RZ ;  /* 0x00007800f3047a25 */ /* 0x000fe200078e00ff */
[----:B------:R-:W-:-:S05]  /*2b70*/  SHF.R.S32.HI R0, RZ, 0x1f, R243 ;  /* 0x0000001fff007819 */ /* 0x000fca00000114f3 */
[----:B------:R-:W-:-:S04]  /*2b80*/  IMAD R0, R0, c[0x0][0x1e0], RZ ;  /* 0x0000780000007a24 */ /* 0x000fc800078e02ff */
[----:B------:R-:W-:-:S04]  /*2b90*/  IMAD R0, R243, c[0x0][0x1e4], R0 ;  /* 0x00007900f3007a24 */ /* 0x000fc800078e0200 */
[----:B------:R-:W-:Y:S01]  /*2ba0*/  IMAD.IADD R5, R5, 0x1, R0 ;  /* 0x0000000105057824 */ /* 0x000fe200078e0200 */
[----:B--2---:R-:W-:-:S03]  /*2bb0*/  SHF.R.S32.HI R0, RZ, 0x1f, R242 ;  /* 0x0000001fff007819 */ /* 0x004fc600000114f2 */
[----:B------:R-:W-:-:S04]  /*2bc0*/  IMAD.WIDE.U32 R4, R242, c[0x0][0x1f0], R4 ;  /* 0x00007c00f2047a25 */ /* 0x000fc800078e0004 */
[----:B------:R-:W-:-:S04]  /*2bd0*/  IMAD R0, R0, c[0x0][0x1f0], RZ ;  /* 0x00007c0000007a24 */ /* 0x000fc800078e02ff */
[----:B------:R-:W-:Y:S01]  /*2be0*/  IMAD R6, R242, c[0x0][0x1f4], R0 ;  /* 0x00007d00f2067a24 */ /* 0x000fe200078e0200 */
[----:B------:R-:W-:-:S04]  /*2bf0*/  IADD3 R0, P0, R4, UR16, RZ ;  /* 0x0000001004007c10 */ /* 0x000fc8000ff1e0ff */
[----:B------:R-:W-:Y:S02]  /*2c00*/  IADD3.X R5, R5, UR8, R6, P0, !PT ;  /* 0x0000000805057c10 */ /* 0x000fe400087fe406 */
[----:B------:R-:W-:-:S04]  /*2c10*/  LEA R4, P0, R0, c[0x0][0x1c8], 0x1 ;  /* 0x0000720000047a11 */ /* 0x000fc800078008ff */
[----:B------:R-:W-:Y:S01]  /*2c20*/  LEA.HI.X R0, R0, c[0x0][0x1cc], R5, 0x1, P0 ;  /* 0x0000730000007a11 */ /* 0x000fe200000f0c05 */
[----:B------:R-:W-:Y:S01]  /*2c30*/  SHFL.IDX PT, R6, R4, 0x2, 0x181f ;  /* 0x00581f0004067f89 */ /* 0x000fe200000e0000 */
[----:B------:R-:W-:-:S03]  /*2c40*/  IMAD.SHL.U32 R5, R126, 0x2, RZ ;  /* 0x000000027e057824 */ /* 0x000fc600078e00ff */
[----:B------:R-:W-:Y:S04]  /*2c50*/  SHFL.IDX PT, R7, R0, 0x2, 0x181f ;  /* 0x00581f0000077f89 */ /* 0x000fe800000e0000 */
[----:B------:R-:W1:Y:S04]  /*2c60*/  SHFL.IDX PT, R10, R4, RZ, 0x181f ;  /* 0x00181fff040a7589 */ /* 0x000e6800000e0000 */
[----:B------:R2:W3:Y:S04]  /*2c70*/  SHFL.IDX PT, R11, R4, 0x1, 0x181f ;  /* 0x00381f00040b7f89 */ /* 0x0004e800000e0000 */
[----:B------:R-:W4:Y:S04]  /*2c80*/  SHFL.IDX PT, R13, R0, RZ, 0x181f ;  /* 0x00181fff000d7589 */ /* 0x000f2800000e0000 */
[----:B------:R5:W3:Y:S01]  /*2c90*/  SHFL.IDX PT, R18, R0, 0x1, 0x181f ;  /* 0x00381f0000127f89 */ /* 0x000ae200000e0000 */
[----:B-1----:R-:W-:-:S02]  /*2ca0*/  IADD3 R14, P2, R10, R15, RZ ;  /* 0x0000000f0a0e7210 */ /* 0x002fc40007f5e0ff */
[----:B--2---:R-:W-:-:S04]  /*2cb0*/  IADD3 R4, -R19, 0x10, RZ ;  /* 0x0000001013047810 */ /* 0x004fc80007ffe1ff */
[----:B------:R-:W-:Y:S02]  /*2cc0*/  LOP3.LUT R4, R4, 0xf, RZ, 0xc0, !PT ;  /* 0x0000000f04047812 */ /* 0x000fe400078ec0ff */
[----:B-----5:R-:W-:Y:S02]  /*2cd0*/  SHF.L.U64.HI R0, R128, 0x1, R130 ;  /* 0x0000000180007819 */ /* 0x020fe40000010282 */
[-C--:B------:R-:W-:Y:S02]  /*2ce0*/  IADD3 R16, P1, P0, R4, R6.reuse, R15 ;  /* 0x0000000604107210 */ /* 0x080fe4000783e00f */
[----:B------:R-:W-:Y:S02]  /*2cf0*/  LOP3.LUT R4, R8, 0xf, RZ, 0xc0, !PT ;  /* 0x0000000f08047812 */ /* 0x000fe400078ec0ff */
[----:B------:R-:W-:Y:S02]  /*2d00*/  IADD3.X R17, RZ, R7, R0, P1, P0 ;  /* 0x00000007ff117210 */ /* 0x000fe40000fe0400 */
[----:B------:R-:W-:-:S02]  /*2d10*/  IADD3 R8, P1, P0, R4, R6, R5 ;  /* 0x0000000604087210 */ /* 0x000fc4000783e005 */
[----:B------:R-:W-:-:S04]  /*2d20*/  SHF.L.U64.HI R4, R126, 0x1, R127 ;  /* 0x000000017e047819 */ /* 0x000fc8000001027f */
[----:B------:R-:W-:Y:S02]  /*2d30*/  IADD3.X R9, RZ, R7, R4, P1, P0 ;  /* 0x00000007ff097210 */ /* 0x000fe40000fe0404 */
[----:B------:R-:W-:Y:S02]  /*2d40*/  IADD3 R12, P1, R10, R5, RZ ;  /* 0x000000050a0c7210 */ /* 0x000fe40007f3e0ff */
[----:B---3--:R-:W-:Y:S01]  /*2d50*/  IADD3 R10, P0, R11, R15, RZ ;  /* 0x0000000f0b0a7210 */ /* 0x008fe20007f1e0ff */
[----:B----4-:R-:W-:Y:S01]  /*2d60*/  IMAD.X R15, R13, 0x1, R0, P2 ;  /* 0x000000010d0f7824 */ /* 0x010fe200010e0600 */
[----:B------:R-:W-:Y:S01]  /*2d70*/  IADD3 R6, P2, R11, R5, RZ ;  /* 0x000000050b067210 */ /* 0x000fe20007f5e0ff */
[----:B------:R-:W-:Y:S01]  /*2d80*/  IMAD.X R13, R13, 0x1, R4, P1 ;  /* 0x000000010d0d7824 */ /* 0x000fe200008e0604 */
        /* <DEDUP_REMOVED lines=10> */
.L_x_950:
[----:B------:R-:W-:Y:S01]  /*2e30*/  LOP3.LUT R0, R123, 0xffffffe0, RZ, 0xc0, !PT ;  /* 0xffffffe07b007812 */ /* 0x000fe200078ec0ff */
[----:B------:R-:W-:Y:S01]  /*2e40*/  UISETP.NE.AND UP1, UPT, UR13, URZ, UPT ;  /* 0x0000003f0d00728c */ /* 0x000fe2000bf25270 */
[----:B------:R-:W-:Y:S01]  /*2e50*/  LEA.HI R5, R124, R129, RZ, 0x2 ;  /* 0x000000817c057211 */ /* 0x000fe200078f10ff */
[----:B------:R-:W-:Y:S01]  /*2e60*/  UISETP.NE.AND UP0, UPT, UR12, URZ, UPT ;  /* 0x0000003f0c00728c */ /* 0x000fe2000bf05270 */
[----:B------:R-:W-:Y:S01]  /*2e70*/  SHF.R.S32.HI R4, RZ, 0x1f, R122 ;  /* 0x0000001fff047819 */ /* 0x000fe2000001147a */
[----:B------:R-:W-:Y:S01]  /*2e80*/  IMAD.IADD R0, R129, 0x1, -R0 ;  /* 0x0000000181007824 */ /* 0x000fe200078e0a00 */
[----:B------:R-:W-:Y:S01]  /*2e90*/  LOP3.LUT R5, R5, 0xfffffffc, RZ, 0xc0, !PT ;  /* 0xfffffffc05057812 */ /* 0x000fe200078ec0ff */
[----:B------:R-:W-:Y:S01]  /*2ea0*/  ULDC UR19, c[0x0][0x324] ;  /* 0x0000c90000137ab9 */ /* 0x000fe20000000800 */
[----:B------:R-:W-:Y:S01]  /*2eb0*/  LEA.HI R4, R4, R122, RZ, 0x2 ;  /* 0x0000007a04047211 */ /* 0x000fe200078f10ff */
[----:B------:R-:W-:Y:S01]  /*2ec0*/  ULDC UR4, c[0x0][0x1d0] ;  /* 0x0000740000047ab9 */ /* 0x000fe20000000800 */
[----:B-1----:R-:W-:Y:S01]  /*2ed0*/  SHF.R.S32.HI R6, RZ, 0x1f, R0 ;  /* 0x0000001fff067819 */ /* 0x002fe20000011400 */
[----:B------:R-:W-:Y:S01]  /*2ee0*/  IMAD.IADD R5, R129, 0x1, -R5 ;  /* 0x0000000181057824 */ /* 0x000fe200078e0a05 */
[----:B------:R-:W-:Y:S01]  /*2ef0*/  LOP3.LUT R7, R4, 0xffffffc, RZ, 0xc0, !PT ;  /* 0x0ffffffc04077812 */ /* 0x000fe200078ec0ff */
[----:B------:R-:W-:Y:S01]  /*2f00*/  ULOP3.LUT UR19, URZ, UR19, URZ, 0x33, !UPT ;  /* 0x000000133f137292 */ /* 0x000fe2000f8e333f */
[----:B------:R-:W-:Y:S01]  /*2f10*/  LEA.HI R6, R6, R0, RZ, 0x2 ;  /* 0x0000000006067211 */ /* 0x000fe200078f10ff */
[----:B------:R-:W-:Y:S01]  /*2f20*/  UIMAD UR4, UR22, UR4, UR31 ;  /* 0x00000004160472a4 */ /* 0x000fe2000f8e021f */
[----:B------:R-:W-:Y:S01]  /*2f30*/  LEA.HI R4, R5, R5, RZ, 0x1 ;  /* 0x0000000505047211 */ /* 0x000fe200078f08ff */
[----:B------:R-:W-:Y:S01]  /*2f40*/  IMAD.IADD R8, R122, 0x1, -R7 ;  /* 0x000000017a087824 */ /* 0x000fe200078e0a07 */
[----:B------:R-:W-:Y:S01]  /*2f50*/  LEA.HI.SX32 R7, R6, UR27, 0x1e ;  /* 0x0000001b06077c11 */ /* 0x000fe2000f8ff2ff */
[----:B------:R-:W0:Y:S01]  /*2f60*/  LDGDEPBAR ;  /* 0x00000000000079af */ /* 0x000e220000000000 */
[----:B------:R-:W-:Y:S01]  /*2f70*/  PLOP3.LUT P1, PT, PT, PT, UP1, 0x80, 0x0 ;  /* 0x000000000000781c */ /* 0x000fe20003f2f018 */
[C---:B------:R-:W-:Y:S01]  /*2f80*/  IMAD.SHL.U32 R9, R4.reuse, 0x20, RZ ;  /* 0x0000002004097824 */ /* 0x040fe200078e00ff */
[----:B------:R-:W-:Y:S01]  /*2f90*/  LOP3.LUT R4, R4, 0x1ffffffe, RZ, 0xc0, !PT ;  /* 0x1ffffffe04047812 */ /* 0x000fe200078ec0ff */
[----:B------:R-:W-:Y:S01]  /*2fa0*/  IMAD R8, R8, 0x10, R7 ;  /* 0x0000001008087824 */ /* 0x000fe200078e0207 */
[----:B------:R-:W-:-:S02]  /*2fb0*/  PLOP3.LUT P0, PT, PT, PT, UP1, 0x80, 0x0 ;  /* 0x000000000000781c */ /* 0x000fc40003f0f018 */
[----:B------:R-:W-:Y:S01]  /*2fc0*/  LOP3.LUT R7, R9, 0xffffffc0, RZ, 0xc0, !PT ;  /* 0xffffffc009077812 */ /* 0x000fe200078ec0ff */
[----:B------:R-:W-:-:S04]  /*2fd0*/  IMAD.IADD R5, R5, 0x1, -R4 ;  /* 0x0000000105057824 */ /* 0x000fc800078e0a04 */
[----:B------:R-:W-:-:S04]  /*2fe0*/  IMAD.IADD R4, R7, 0x1, R8 ;  /* 0x0000000107047824 */ /* 0x000fc800078e0208 */
[----:B------:R-:W-:-:S04]  /*2ff0*/  IMAD R10, R5, 0x8, R4 ;  /* 0x00000008050a7824 */ /* 0x000fc800078e0204 */
[----:B------:R-:W-:Y:S01]  /*3000*/  @P1 IMAD.HI.U32 R4, R10, c[0x0][0x2c8], RZ ;  /* 0x0000b2000a041a27 */ /* 0x000fe200078e00ff */
[----:B------:R1:W-:Y:S03]  /*3010*/  STL [R1+0x1c], R10 ;  /* 0x00001c0a01007387 */ /* 0x0003e60000100800 */
[----:B------:R-:W-:Y:S01]  /*3020*/  IMAD.MOV.U32 R9, RZ, RZ, R10 ;  /* 0x000000ffff097224 */ /* 0x000fe200078e000a */
[----:B------:R-:W-:Y:S02]  /*3030*/  @P0 SHF.R.U32.HI R9, RZ, c[0x0][0x2cc], R4 ;  /* 0x0000b300ff090a19 */ /* 0x000fe40000011604 */
[----:B------:R-:W-:Y:S02]  /*3040*/  LOP3.LUT R4, R6, 0x7ffffffc, RZ, 0xc0, !PT ;  /* 0x7ffffffc06047812 */ /* 0x000fe400078ec0ff */
[----:B------:R-:W-:Y:S01]  /*3050*/  PLOP3.LUT P0, PT, PT, PT, UP0, 0x40, 0x0 ;  /* 0x000000000000781c */ /* 0x000fe20003f0e808 */
[----:B------:R-:W2:Y:S02]  /*3060*/  SHFL.IDX PT, R6, R9, RZ, 0x1c1f ;  /* 0x001c1fff09067589 */ /* 0x000ea400000e0000 */
[----:B------:R-:W-:-:S02]  /*3070*/  IMAD.IADD R4, R0, 0x1, -R4 ;  /* 0x0000000100047824 */ /* 0x000fc400078e0a04 */
[----:B------:R-:W-:Y:S02]  /*3080*/  IMAD.U32 R0, RZ, RZ, UR28 ;  /* 0x0000001cff007e24 */ /* 0x000fe4000f8e00ff */
[----:B------:R-:W-:-:S05]  /*3090*/  IMAD.SHL.U32 R7, R4, 0x2, RZ ;  /* 0x0000000204077824 */ /* 0x000fca00078e00ff */
[----:B------:R3:W-:Y:S01]  /*30a0*/  STL [R1+0x8], R7 ;  /* 0x0000080701007387 */ /* 0x0007e20000100800 */
[C---:B------:R-:W-:Y:S02]  /*30b0*/  IADD3 R0, -R7.reuse, 0x1, R0 ;  /* 0x0000000107007810 */ /* 0x040fe40007ffe100 */
[C---:B------:R-:W-:Y:S02]  /*30c0*/  IADD3 R11, -R7.reuse, UR4, RZ ;  /* 0x00000004070b7c10 */ /* 0x040fe4000fffe1ff */
[----:B------:R-:W-:Y:S02]  /*30d0*/  IADD3 R0, R0, -c[0x0][0x168], RZ ;  /* 0x80005a0000007a10 */ /* 0x000fe40007ffe0ff */
[----:B------:R-:W-:Y:S02]  /*30e0*/  IADD3 R13, -R7, UR31, RZ ;  /* 0x0000001f070d7c10 */ /* 0x000fe4000fffe1ff */
[C---:B-1----:R-:W-:Y:S02]  /*30f0*/  IADD3 R10, R0.reuse, c[0x0][0x328], RZ ;  /* 0x0000ca00000a7a10 */ /* 0x042fe40007ffe0ff */
[----:B------:R-:W-:Y:S01]  /*3100*/  IADD3 R12, R0, UR19, RZ ;  /* 0x00000013000c7c10 */ /* 0x000fe2000fffe0ff */
[----:B------:R-:W-:-:S02]  /*3110*/  IMAD.IADD R0, R121, 0x1, R120 ;  /* 0x0000000179007824 */ /* 0x000fc400078e0278 */
[--C-:B--2---:R-:W-:Y:S02]  /*3120*/  IMAD.IADD R5, R10, 0x1, R6.reuse ;  /* 0x000000010a057824 */ /* 0x104fe400078e0206 */
[----:B------:R-:W-:-:S03]  /*3130*/  IMAD.IADD R4, R12, 0x1, R6 ;  /* 0x000000010c047824 */ /* 0x000fc600078e0206 */
[----:B------:R-:W-:Y:S01]  /*3140*/  IMNMX R5, R5, R11, PT ;  /* 0x0000000b05057217 */ /* 0x000fe20003800200 */
[----:B------:R-:W-:Y:S05]  /*3150*/  @P0 BRA `(.L_x_951) ;  /* 0x0000015000000947 */ /* 0x000fea0003800000 */
[----:B---3--:R-:W-:Y:S01]  /*3160*/  IMAD.U32 R7, RZ, RZ, UR9 ;  /* 0x00000009ff077e24 */ /* 0x008fe2000f8e00ff */
        /* <DEDUP_REMOVED lines=11> */
.L_x_953:
[----:B------:R-:W-:-:S04]  /*3220*/  MOV R7, c[0x0][0x32c] ;  /* 0x0000cb0000077a02 */ /* 0x000fc80000000f00 */
[----:B------:R-:W-:-:S13]  /*3230*/  ISETP.NE.AND P0, PT, R7, 0x1, PT ;  /* 0x000000010700780c */ /* 0x000fda0003f05270 */
[----:B------:R-:W-:-:S05]  /*3240*/  @P0 IMAD.HI.U32 R7, R6, c[0x0][0x330], RZ ;  /* 0x0000cc0006070a27 */ /* 0x000fca00078e00ff */
[----:B------:R-:W-:Y:S02]  /*3250*/  @P0 SHF.R.U32.HI R6, RZ, c[0x0][0x334], R7 ;  /* 0x0000cd00ff060a19 */ /* 0x000fe40000011607 */
.L_x_954:
[----:B------:R-:W-:Y:S05]  /*3260*/  BSYNC B0 ;  /* 0x0000000000007941 */ /* 0x000fea0003800000 */
.L_x_952:
[----:B------:R-:W-:-:S05]  /*3270*/  IMAD R6, R6, c[0x0][0x32c], R13 ;  /* 0x0000cb0006067a24 */ /* 0x000fca00078e020d */
[----:B------:R-:W-:Y:S02]  /*3280*/  IADD3 R7, R6, c[0x0][0x32c], RZ ;  /* 0x0000cb0006077a10 */ /* 0x000fe40007ffe0ff */
[----:B------:R-:W-:Y:S02]  /*3290*/  IMNMX R4, R4, R6, !PT ;  /* 0x0000000604047217 */ /* 0x000fe40007800200 */
[----:B------:R-:W-:Y:S02]  /*32a0*/  IMNMX R5, R5, R7, PT ;  /* 0x0000000705057217 */ /* 0x000fe40003800200 */
.L_x_951:
[----:B------:R-:W1:Y:S01]  /*32b0*/  SHFL.IDX PT, R8, R9, 0x1, 0x1c1f ;  /* 0x003c1f0009087f89 */ /* 0x000e6200000e0000 */
[----:B------:R-:W-:-:S06]  /*32c0*/  UISETP.NE.AND UP0, UPT, UR12, URZ, UPT ;  /* 0x0000003f0c00728c */ /* 0x000fcc000bf05270 */
[----:B------:R-:W-:Y:S01]  /*32d0*/  PLOP3.LUT P0, PT, PT, PT, UP0, 0x40, 0x0 ;  /* 0x000000000000781c */ /* 0x000fe20003f0e808 */
[--C-:B-1-3--:R-:W-:Y:S02]  /*32e0*/  IMAD.IADD R7, R10, 0x1, R8.reuse ;  /* 0x000000010a077824 */ /* 0x10afe400078e0208 */
[----:B------:R-:W-:-:S03]  /*32f0*/  IMAD.IADD R6, R12, 0x1, R8 ;  /* 0x000000010c067824 */ /* 0x000fc600078e0208 */
[----:B------:R-:W-:-:S07]  /*3300*/  IMNMX R7, R7, R11, PT ;  /* 0x0000000b07077217 */ /* 0x000fce0003800200 */
        /* <DEDUP_REMOVED lines=13> */
.L_x_957:
[----:B------:R-:W-:-:S04]  /*33e0*/  MOV R14, c[0x0][0x32c] ;  /* 0x0000cb00000e7a02 */ /* 0x000fc80000000f00 */
[----:B------:R-:W-:-:S13]  /*33f0*/  ISETP.NE.AND P0, PT, R14, 0x1, PT ;  /* 0x000000010e00780c */ /* 0x000fda0003f05270 */
[----:B------:R-:W-:-:S05]  /*3400*/  @P0 IMAD.HI.U32 R14, R8, c[0x0][0x330], RZ ;  /* 0x0000cc00080e0a27 */ /* 0x000fca00078e00ff */
[----:B------:R-:W-:Y:S02]  /*3410*/  @P0 SHF.R.U32.HI R8, RZ, c[0x0][0x334], R14 ;  /* 0x0000cd00ff080a19 */ /* 0x000fe4000001160e */
.L_x_958:
[----:B------:R-:W-:Y:S05]  /*3420*/  BSYNC B0 ;  /* 0x0000000000007941 */ /* 0x000fea0003800000 */
.L_x_956:
[----:B------:R-:W-:-:S05]  /*3430*/  IMAD R8, R8, c[0x0][0x32c], R13 ;  /* 0x0000cb0008087a24 */ /* 0x000fca00078e020d */
[----:B------:R-:W-:Y:S02]  /*3440*/  IADD3 R14, R8, c[0x0][0x32c], RZ ;  /* 0x0000cb00080e7a10 */ /* 0x000fe40007ffe0ff */
[----:B------:R-:W-:Y:S02]  /*3450*/  IMNMX R6, R6, R8, !PT ;  /* 0x0000000806067217 */ /* 0x000fe40007800200 */
[----:B------:R-:W-:Y:S02]  /*3460*/  IMNMX R7, R7, R14, PT ;  /* 0x0000000e07077217 */ /* 0x000fe40003800200 */
.L_x_955:
[----:B------:R-:W-:Y:S01]  /*3470*/  UISETP.GE.AND UP2, UPT, UR31, 0x1, UPT ;  /* 0x000000011f00788c */ /* 0x000fe2000bf46270 */
[----:B------:R-:W1:Y:S01]  /*3480*/  SHFL.IDX PT, R8, R9, 0x2, 0x1c1f ;  /* 0x005c1f0009087f89 */ /* 0x000e6200000e0000 */
[----:B------:R-:W-:Y:S02]  /*3490*/  UISETP.GE.AND UP1, UPT, UR31, 0x2, UPT ;  /* 0x000000021f00788c */ /* 0x000fe4000bf26270 */
[----:B------:R-:W-:Y:S02]  /*34a0*/  UISETP.GE.AND UP0, UPT, UR31, 0x9, UPT ;  /* 0x000000091f00788c */ /* 0x000fe4000bf06270 */
[----:B------:R-:W-:Y:S01]  /*34b0*/  PLOP3.LUT P0, PT, PT, PT, UP2, 0x40, 0x0 ;  /* 0x000000000000781c */ /* 0x000fe20003f0e828 */
[----:B------:R-:W-:Y:S01]  /*34c0*/  UP2UR UR29, UPR, URZ, 0x2 ;  /* 0x000000023f1d7883 */ /* 0x000fe20008000000 */
[----:B------:R-:W-:Y:S01]  /*34d0*/  PLOP3.LUT P2, PT, PT, PT, UP1, 0x40, 0x0 ;  /* 0x000000000000781c */ /* 0x000fe20003f4e818 */
[----:B------:R-:W-:Y:S01]  /*34e0*/  UISETP.GE.AND UP1, UPT, UR31, 0xa, UPT ;  /* 0x0000000a1f00788c */ /* 0x000fe2000bf26270 */
[C---:B------:R-:W-:Y:S01]  /*34f0*/  ISETP.GT.AND P0, PT, R4.reuse, RZ, P0 ;  /* 0x000000ff0400720c */ /* 0x040fe20000704270 */
[----:B------:R-:W-:Y:S01]  /*3500*/  UP2UR UR28, UPR, URZ, 0x1 ;  /* 0x000000013f1c7883 */ /* 0x000fe20008000000 */
[----:B------:R-:W-:Y:S01]  /*3510*/  PLOP3.LUT P1, PT, PT, PT, UP0, 0x40, 0x0 ;  /* 0x000000000000781c */ /* 0x000fe20003f2e808 */
[----:B------:R-:W-:Y:S01]  /*3520*/  UISETP.GE.AND UP5, UPT, UR31, 0x19, UPT ;  /* 0x000000191f00788c */ /* 0x000fe2000bfa6270 */
[C---:B------:R-:W-:Y:S01]  /*3530*/  ISETP.LT.OR P0, PT, R5.reuse, 0x1, P0 ;  /* 0x000000010500780c */ /* 0x040fe20000701670 */
[----:B------:R-:W-:Y:S01]  /*3540*/  UISETP.GE.AND UP0, UPT, UR31, 0x11, UPT ;  /* 0x000000111f00788c */ /* 0x000fe2000bf06270 */
[----:B------:R-:W-:Y:S01]  /*3550*/  ISETP.GT.AND P2, PT, R4, 0x1, P2 ;  /* 0x000000010400780c */ /* 0x000fe20001744270 */
[----:B------:R-:W-:Y:S01]  /*3560*/  UISETP.GE.AND UP6, UPT, UR31, 0x12, UPT ;  /* 0x000000121f00788c */ /* 0x000fe2000bfc6270 */
[----:B------:R-:W-:Y:S01]  /*3570*/  FSEL R15, R48, -INF , !P0 ;  /* 0xff800000300f7808 */ /* 0x000fe20004000000 */
[----:B------:R-:W-:Y:S01]  /*3580*/  UP2UR UR30, UPR, URZ, 0x4 ;  /* 0x000000043f1e7883 */ /* 0x000fe20008000000 */
[----:B------:R-:W-:Y:S01]  /*3590*/  PLOP3.LUT P0, PT, PT, PT, UP1, 0x40, 0x0 ;  /* 0x000000000000781c */ /* 0x000fe20003f0e818 */
[----:B------:R-:W-:Y:S01]  /*35a0*/  UISETP.GE.AND UP2, UPT, UR31, 0x22, UPT ;  /* 0x000000221f00788c */ /* 0x000fe2000bf46270 */
[C---:B------:R-:W-:Y:S01]  /*35b0*/  ISETP.GT.AND P1, PT, R4.reuse, 0x8, P1 ;  /* 0x000000080400780c */ /* 0x040fe20000f24270 */
[----:B------:R-:W-:Y:S01]  /*35c0*/  UISETP.GE.AND UP4, UPT, UR31, 0x1a, UPT ;  /* 0x0000001a1f00788c */ /* 0x000fe2000bf86270 */
[----:B------:R-:W-:Y:S01]  /*35d0*/  ISETP.GT.AND P0, PT, R4, 0x9, P0 ;  /* 0x000000090400780c */ /* 0x000fe20000704270 */
[----:B------:R-:W-:Y:S01]  /*35e0*/  UISETP.GE.AND UP3, UPT, UR31, 0x21, UPT ;  /* 0x000000211f00788c */ /* 0x000fe2000bf66270 */
[C---:B------:R-:W-:Y:S01]  /*35f0*/  ISETP.LT.OR P2, PT, R5.reuse, 0x2, P2 ;  /* 0x000000020500780c */ /* 0x040fe20001741670 */
[----:B------:R-:W-:Y:S01]  /*3600*/  UP2UR UR32, UPR, URZ, 0x40 ;  /* 0x000000403f207883 */ /* 0x000fe20008000000 */
[C---:B------:R-:W-:Y:S01]  /*3610*/  ISETP.LT.OR P0, PT, R5.reuse, 0xa, P0 ;  /* 0x0000000a0500780c */ /* 0x040fe20000701670 */
[----:B------:R-:W-:Y:S01]  /*3620*/  UP2UR UR5, UPR, URZ, 0x2 ;  /* 0x000000023f057883 */ /* 0x000fe20008000000 */
[----:B------:R-:W-:Y:S01]  /*3630*/  ISETP.LT.OR P1, PT, R5, 0x9, P1 ;  /* 0x000000090500780c */ /* 0x000fe20000f21670 */
[----:B------:R-:W-:Y:S01]  /*3640*/  UP2UR UR4, UPR, URZ, 0x1 ;  /* 0x000000013f047883 */ /* 0x000fe20008000000 */
[----:B------:R-:W-:Y:S01]  /*3650*/  FSEL R19, R45, -INF , !P0 ;  /* 0xff8000002d137808 */ /* 0x000fe20004000000 */
[----:B------:R-:W-:Y:S01]  /*3660*/  UISETP.GE.AND UP1, UPT, UR31, 0x29, UPT ;  /* 0x000000291f00788c */ /* 0x000fe2000bf26270 */
[----:B------:R-:W-:-:S02]  /*3670*/  FSEL R16, R49, -INF , !P2 ;  /* 0xff80000031107808 */ /* 0x000fc40005000000 */
[----:B------:R-:W-:Y:S02]  /*3680*/  FSEL R18, R44, -INF , !P1 ;  /* 0xff8000002c127808 */ /* 0x000fe40004800000 */
[----:B------:R-:W-:Y:S02]  /*3690*/  PLOP3.LUT P0, PT, PT, PT, UP5, 0x40, 0x0 ;  /* 0x000000000000781c */ /* 0x000fe40003f0e858 */
[----:B------:R-:W-:Y:S01]  /*36a0*/  PLOP3.LUT P2, PT, PT, PT, UP0, 0x40, 0x0 ;  /* 0x000000000000781c */ /* 0x000fe20003f4e808 */
[----:B------:R-:W-:Y:S01]  /*36b0*/  UISETP.GE.AND UP0, UPT, UR31, 0x2a, UPT ;  /* 0x0000002a1f00788c */ /* 0x000fe2000bf06270 */
[----:B------:R-:W-:Y:S01]  /*36c0*/  PLOP3.LUT P1, PT, PT, PT, UP6, 0x40, 0x0 ;  /* 0x000000000000781c */ /* 0x000fe20003f2e868 */
[----:B------:R-:W-:Y:S01]  /*36d0*/  UISETP.NE.AND UP6, UPT, UR12, URZ, UPT ;  /* 0x0000003f0c00728c */ /* 0x000fe2000bfc5270 */
[C---:B------:R-:W-:Y:S02]  /*36e0*/  ISETP.GT.AND P0, PT, R4.reuse, 0x18, P0 ;  /* 0x000000180400780c */ /* 0x040fe40000704270 */
[----:B------:R-:W-:-:S02]  /*36f0*/  ISETP.GT.AND P2, PT, R4, 0x10, P2 ;  /* 0x000000100400780c */ /* 0x000fc40001744270 */
[----:B------:R-:W-:Y:S02]  /*3700*/  ISETP.GT.AND P1, PT, R4, 0x11, P1 ;  /* 0x000000110400780c */ /* 0x000fe40000f24270 */
[C---:B------:R-:W-:Y:S02]  /*3710*/  ISETP.LT.OR P0, PT, R5.reuse, 0x19, P0 ;  /* 0x000000190500780c */ /* 0x040fe40000701670 */
[C---:B------:R-:W-:Y:S02]  /*3720*/  ISETP.LT.OR P2, PT, R5.reuse, 0x11, P2 ;  /* 0x000000110500780c */ /* 0x040fe40001741670 */
[----:B------:R-:W-:Y:S02]  /*3730*/  ISETP.LT.OR P1, PT, R5, 0x12, P1 ;  /* 0x000000120500780c */ /* 0x000fe40000f21670 */
[----:B------:R-:W-:Y:S02]  /*3740*/  FSEL R70, R36, -INF , !P0 ;  /* 0xff80000024467808 */ /* 0x000fe40004000000 */
[----:B------:R-:W-:-:S02]  /*3750*/  FSEL R64, R40, -INF , !P2 ;  /* 0xff80000028407808 */ /* 0x000fc40005000000 */
[----:B------:R-:W-:Y:S02]  /*3760*/  FSEL R69, R41, -INF , !P1 ;  /* 0xff80000029457808 */ /* 0x000fe40004800000 */
[----:B------:R-:W-:Y:S02]  /*3770*/  PLOP3.LUT P0, PT, PT, PT, UP2, 0x40, 0x0 ;  /* 0x000000000000781c */ /* 0x000fe40003f0e828 */
        /* <DEDUP_REMOVED lines=11> */
[----:B------:R-:W-:Y:S01]  /*3830*/  PLOP3.LUT P0, PT, PT, PT, UP6, 0x40, 0x0 ;  /* 0x000000000000781c */ /* 0x000fe20003f0e868 */
[----:B------:R-:W-:Y:S01]  /*3840*/  UISETP.NE.AND UP6, UPT, UR32, URZ, UPT ;  /* 0x0000003f2000728c */ /* 0x000fe2000bfc5270 */
[----:B------:R-:W-:Y:S02]  /*3850*/  PLOP3.LUT P2, PT, PT, PT, UP1, 0x40, 0x0 ;  /* 0x000000000000781c */ /* 0x000fe40003f4e818 */
[----:B------:R-:W-:Y:S02]  /*3860*/  PLOP3.LUT P1, PT, PT, PT, UP0, 0x40, 0x0 ;  /* 0x000000000000781c */ /* 0x000fe40003f2e808 */
[C---:B------:R-:W-:Y:S02]  /*3870*/  ISETP.GT.AND P2, PT, R4.reuse, 0x28, P2 ;  /* 0x000000280400780c */ /* 0x040fe40001744270 */
[----:B------:R-:W-:Y:S01]  /*3880*/  ISETP.GT.AND P1, PT, R4, 0x29, P1 ;  /* 0x000000290400780c */ /* 0x000fe20000f24270 */
[----:B-1----:R-:W-:Y:S01]  /*3890*/  IMAD.IADD R4, R12, 0x1, R8 ;  /* 0x000000010c047824 */ /* 0x002fe200078e0208 */
[----:B------:R-:W-:-:S02]  /*38a0*/  ISETP.LT.OR P2, PT, R5, 0x29, P2 ;  /* 0x000000290500780c */ /* 0x000fc40001741670 */
[----:B------:R-:W-:Y:S01]  /*38b0*/  ISETP.LT.OR P1, PT, R5, 0x2a, P1 ;  /* 0x0000002a0500780c */ /* 0x000fe20000f21670 */
[----:B------:R-:W-:Y:S01]  /*38c0*/  IMAD.IADD R5, R10, 0x1, R8 ;  /* 0x000000010a057824 */ /* 0x000fe200078e0208 */
[----:B------:R-:W-:Y:S02]  /*38d0*/  FSEL R147, R20, -INF , !P2 ;  /* 0xff80000014937808 */ /* 0x000fe40005000000 */
[----:B------:R-:W-:Y:S02]  /*38e0*/  FSEL R146, R21, -INF , !P1 ;  /* 0xff80000015927808 */ /* 0x000fe40004800000 */
        /* <DEDUP_REMOVED lines=14> */
.L_x_961:
[----:B------:R-:W-:-:S04]  /*39d0*/  MOV R14, c[0x0][0x32c] ;  /* 0x0000cb00000e7a02 */ /* 0x000fc80000000f00 */
[----:B------:R-:W-:-:S13]  /*39e0*/  ISETP.NE.AND P0, PT, R14, 0x1, PT ;  /* 0x000000010e00780c */ /* 0x000fda0003f05270 */
[----:B------:R-:W-:-:S05]  /*39f0*/  @P0 IMAD.HI.U32 R14, R8, c[0x0][0x330], RZ ;  /* 0x0000cc00080e0a27 */ /* 0x000fca00078e00ff */
[----:B------:R-:W-:Y:S02]  /*3a00*/  @P0 SHF.R.U32.HI R8, RZ, c[0x0][0x334], R14 ;  /* 0x0000cd00ff080a19 */ /* 0x000fe4000001160e */
.L_x_962:
[----:B------:R-:W-:Y:S05]  /*3a10*/  BSYNC B0 ;  /* 0x0000000000007941 */ /* 0x000fea0003800000 */
.L_x_960:
[----:B------:R-:W-:-:S05]  /*3a20*/  IMAD R8, R8, c[0x0][0x32c], R13 ;  /* 0x0000cb0008087a24 */ /* 0x000fca00078e020d */
[----:B------:R-:W-:Y:S02]  /*3a30*/  IADD3 R14, R8, c[0x0][0x32c], RZ ;  /* 0x0000cb00080e7a10 */ /* 0x000fe40007ffe0ff */
[----:B------:R-:W-:Y:S02]  /*3a40*/  IMNMX R4, R4, R8, !PT ;  /* 0x0000000804047217 */ /* 0x000fe40007800200 */
[----:B------:R-:W-:Y:S02]  /*3a50*/  IMNMX R5, R5, R14, PT ;  /* 0x0000000e05057217 */ /* 0x000fe40003800200 */
.L_x_959:
[----:B------:R-:W-:Y:S01]  /*3a60*/  UP2UR UR34, UPR, URZ, 0x8 ;  /* 0x000000083f227883 */ /* 0x000fe20008000000 */
[----:B------:R-:W1:Y:S01]  /*3a70*/  SHFL.IDX PT, R8, R9, 0x3, 0x1c1f ;  /* 0x007c1f0009087f89 */ /* 0x000e6200000e0000 */
[----:B------:R-:W-:Y:S02]  /*3a80*/  UISETP.NE.AND UP3, UPT, UR29, URZ, UPT ;  /* 0x0000003f1d00728c */ /* 0x000fe4000bf65270 */
[----:B------:R-:W-:Y:S02]  /*3a90*/  UP2UR UR31, UPR, URZ, 0x1 ;  /* 0x000000013f1f7883 */ /* 0x000fe40008000000 */
[----:B------:R-:W-:-:S02]  /*3aa0*/  UP2UR UR33, UPR, URZ, 0x4 ;  /* 0x000000043f217883 */ /* 0x000fc40008000000 */
[----:B------:R-:W-:Y:S01]  /*3ab0*/  PLOP3.LUT P0, PT, PT, PT, UP3, 0x40, 0x0 ;  /* 0x000000000000781c */ /* 0x000fe20003f0e838 */
[----:B------:R-:W-:Y:S02]  /*3ac0*/  UISETP.NE.AND UP0, UPT, UR4, URZ, UPT ;  /* 0x0000003f0400728c */ /* 0x000fe4000bf05270 */
[----:B------:R-:W-:Y:S01]  /*3ad0*/  UISETP.NE.AND UP2, UPT, UR28, URZ, UPT ;  /* 0x0000003f1c00728c */ /* 0x000fe2000bf45270 */
[----:B------:R-:W-:Y:S01]  /*3ae0*/  ISETP.GT.AND P0, PT, R4, 0x1, P0 ;  /* 0x000000010400780c */ /* 0x000fe20000704270 */
[----:B------:R-:W-:Y:S02]  /*3af0*/  UP2UR UR35, UPR, URZ, 0x10 ;  /* 0x000000103f237883 */ /* 0x000fe40008000000 */
[----:B------:R-:W-:Y:S01]  /*3b00*/  UISETP.NE.AND UP4, UPT, UR30, URZ, UPT ;  /* 0x0000003f1e00728c */ /* 0x000fe2000bf85270 */
[----:B------:R-:W-:Y:S01]  /*3b10*/  ISETP.LT.OR P0, PT, R5, 0x2, P0 ;  /* 0x000000020500780c */ /* 0x000fe20000701670 */
[----:B------:R-:W-:Y:S01]  /*3b20*/  UP2UR UR32, UPR, URZ, 0x2 ;  /* 0x000000023f207883 */ /* 0x000fe20008000000 */
[----:B------:R-:W-:Y:S01]  /*3b30*/  PLOP3.LUT P1, PT, PT, PT, UP2, 0x40, 0x0 ;  /* 0x000000000000781c */ /* 0x000fe20003f2e828 */
[----:B------:R-:W-:Y:S01]  /*3b40*/  UISETP.NE.AND UP1, UPT, UR5, URZ, UPT ;  /* 0x0000003f0500728c */ /* 0x000fe2000bf25270 */
[----:B------:R-:W-:-:S02]  /*3b50*/  FSEL R55, R81, -INF , !P0 ;  /* 0xff80000051377808 */ /* 0x000fc40004000000 */
[----:B------:R-:W-:Y:S02]  /*3b60*/  PLOP3.LUT P0, PT, PT, PT, UP0, 0x40, 0x0 ;  /* 0x000000000000781c */ /* 0x000fe40003f0e808 */
[----:B------:R-:W-:Y:S01]  /*3b70*/  PLOP3.LUT P2, PT, PT, PT, UP4, 0x40, 0x0 ;  /* 0x000000000000781c */ /* 0x000fe20003f4e848 */
[----:B------:R-:W-:Y:S01]  /*3b80*/  UISETP.NE.AND UP4, UPT, UR35, URZ, UPT ;  /* 0x0000003f2300728c */ /* 0x000fe2000bf85270 */
[C---:B------:R-:W-:Y:S01]  /*3b90*/  ISETP.GT.AND P0, PT, R4.reuse, 0x10, P0 ;  /* 0x000000100400780c */ /* 0x040fe20000704270 */
[----:B------:R-:W-:Y:S01]  /*3ba0*/  UP2UR UR35, UPR, URZ, 0x8 ;  /* 0x000000083f237883 */ /* 0x000fe20008000000 */
[C---:B------:R-:W-:Y:S01]  /*3bb0*/  ISETP.GT.AND P1, PT, R4.reuse, 0x8, P1 ;  /* 0x000000080400780c */ /* 0x040fe20000f24270 */
[----:B------:R-:W-:Y:S01]  /*3bc0*/  UISETP.NE.AND UP3, UPT, UR30, URZ, UPT ;  /* 0x0000003f1e00728c */ /* 0x000fe2000bf65270 */
[----:B------:R-:W-:Y:S02]  /*3bd0*/  ISETP.GT.AND P2, PT, R4, RZ, P2 ;  /* 0x000000ff0400720c */ /* 0x000fe40001744270 */
[----:B------:R-:W-:-:S02]  /*3be0*/  ISETP.LT.OR P0, PT, R5, 0x11, P0 ;  /* 0x000000110500780c */ /* 0x000fc40000701670 */
[C---:B------:R-:W-:Y:S02]  /*3bf0*/  ISETP.LT.OR P1, PT, R5.reuse, 0x9, P1 ;  /* 0x000000090500780c */ /* 0x040fe40000f21670 */
[----:B------:R-:W-:Y:S02]  /*3c00*/  ISETP.LT.OR P2, PT, R5, 0x1, P2 ;  /* 0x000000010500780c */ /* 0x000fe40001741670 */
[----:B------:R-:W-:Y:S02]  /*3c10*/  FSEL R68, R32, -INF , !P0 ;  /* 0xff80000020447808 */ /* 0x000fe40004000000 */
[----:B------:R-:W-:Y:S02]  /*3c20*/  FSEL R58, R76, -INF , !P1 ;  /* 0xff8000004c3a7808 */ /* 0x000fe40004800000 */
[----:B------:R-:W-:Y:S02]  /*3c30*/  PLOP3.LUT P0, PT, PT, PT, UP4, 0x40, 0x0 ;  /* 0x000000000000781c */ /* 0x000fe40003f0e848 */
[----:B------:R-:W-:-:S02]  /*3c40*/  PLOP3.LUT P1, PT, PT, PT, UP6, 0x40, 0x0 ;  /* 0x000000000000781c */ /* 0x000fc40003f2e868 */
[----:B------:R-:W-:Y:S02]  /*3c50*/  FSEL R54, R80, -INF , !P2 ;  /* 0xff80000050367808 */ /* 0x000fe40005000000 */
[----:B------:R-:W-:Y:S02]  /*3c60*/  PLOP3.LUT P2, PT, PT, PT, UP1, 0x40, 0x0 ;  /* 0x000000000000781c */ /* 0x000fe40003f4e818 */
[C---:B------:R-:W-:Y:S02]  /*3c70*/  ISETP.GT.AND P0, PT, R4.reuse, 0x19, P0 ;  /* 0x000000190400780c */ /* 0x040fe40000704270 */
[C---:B------:R-:W-:Y:S02]  /*3c80*/  ISETP.GT.AND P1, PT, R4.reuse, 0x11, P1 ;  /* 0x000000110400780c */ /* 0x040fe40000f24270 */
[----:B------:R-:W-:Y:S02]  /*3c90*/  ISETP.GT.AND P2, PT, R4, 0x9, P2 ;  /* 0x000000090400780c */ /* 0x000fe40001744270 */
[----:B------:R-:W-:-:S02]  /*3ca0*/  ISETP.LT.OR P0, PT, R5, 0x1a, P0 ;  /* 0x0000001a0500780c */ /* 0x000fc40000701670 */
[C---:B------:R-:W-:Y:S02]  /*3cb0*/  ISETP.LT.OR P1, PT, R5.reuse, 0x12, P1 ;  /* 0x000000120500780c */ /* 0x040fe40000f21670 */
[----:B------:R-:W-:Y:S02]  /*3cc0*/  ISETP.LT.OR P2, PT, R5, 0xa, P2 ;  /* 0x0000000a0500780c */ /* 0x000fe40001741670 */
[----:B------:R-:W-:Y:S02]  /*3cd0*/  FSEL R74, R85, -INF , !P0 ;  /* 0xff800000554a7808 */ /* 0x000fe40004000000 */
[----:B------:R-:W-:Y:S02]  /*3ce0*/  FSEL R72, R33, -INF , !P1 ;  /* 0xff80000021487808 */ /* 0x000fe40004800000 */
[----:B------:R-:W-:Y:S01]  /*3cf0*/  PLOP3.LUT P0, PT, PT, PT, UP2, 0x40, 0x0 ;  /* 0x000000000000781c */ /* 0x000fe20003f0e828 */
[----:B------:R-:W-:Y:S01]  /*3d00*/  UISETP.NE.AND UP2, UPT, UR33, URZ, UPT ;  /* 0x0000003f2100728c */ /* 0x000fe2000bf45270 */
[----:B------:R-:W-:Y:S01]  /*3d10*/  PLOP3.LUT P1, PT, PT, PT, UP3, 0x40, 0x0 ;  /* 0x000000000000781c */ /* 0x000fe20003f2e838 */
[----:B------:R-:W-:Y:S01]  /*3d20*/  UISETP.NE.AND UP3, UPT, UR35, URZ, UPT ;  /* 0x0000003f2300728c */ /* 0x000fe2000bf65270 */
[----:B------:R-:W-:-:S02]  /*3d30*/  FSEL R59, R77, -INF , !P2 ;  /* 0xff8000004d3b7808 */ /* 0x000fc40005000000 */
[----:B------:R-:W-:Y:S02]  /*3d40*/  PLOP3.LUT P2, PT, PT, PT, UP5, 0x40, 0x0 ;  /* 0x000000000000781c */ /* 0x000fe40003f4e858 */
[C---:B------:R-:W-:Y:S02]  /*3d50*/  ISETP.GT.AND P0, PT, R6.reuse, 0x8, P0 ;  /* 0x000000080600780c */ /* 0x040fe40000704270 */
[----:B------:R-:W-:Y:S02]  /*3d60*/  ISETP.GT.AND P1, PT, R6, RZ, P1 ;  /* 0x000000ff0600720c */ /* 0x000fe40000f24270 */
[----:B------:R-:W-:Y:S02]  /*3d70*/  ISETP.GT.AND P2, PT, R4, 0x18, P2 ;  /* 0x000000180400780c */ /* 0x000fe40001744270 */
[C---:B------:R-:W-:Y:S02]  /*3d80*/  ISETP.LT.OR P0, PT, R7.reuse, 0x9, P0 ;  /* 0x000000090700780c */ /* 0x040fe40000701670 */
[----:B------:R-:W-:-:S02]  /*3d90*/  ISETP.LT.OR P1, PT, R7, 0x1, P1 ;  /* 0x000000010700780c */ /* 0x000fc40000f21670 */
[----:B------:R-:W-:Y:S02]  /*3da0*/  ISETP.LT.OR P2, PT, R5, 0x19, P2 ;  /* 0x000000190500780c */ /* 0x000fe40001741670 */
[----:B------:R-:W-:Y:S02]  /*3db0*/  FSEL R20, R46, -INF , !P0 ;  /* 0xff8000002e147808 */ /* 0x000fe40004000000 */
[----:B------:R-:W-:Y:S02]  /*3dc0*/  FSEL R14, R50, -INF , !P1 ;  /* 0xff800000320e7808 */ /* 0x000fe40004800000 */
[----:B------:R-:W-:Y:S02]  /*3dd0*/  PLOP3.LUT P0, PT, PT, PT, UP6, 0x40, 0x0 ;  /* 0x000000000000781c */ /* 0x000fe40003f0e868 */
[----:B------:R-:W-:Y:S01]  /*3de0*/  PLOP3.LUT P1, PT, PT, PT, UP1, 0x40, 0x0 ;  /* 0x000000000000781c */ /* 0x000fe20003f2e818 */
[----:B------:R-:W-:Y:S01]  /*3df0*/  UISETP.NE.AND UP1, UPT, UR32, URZ, UPT ;  /* 0x0000003f2000728c */ /* 0x000fe2000bf25270 */
[----:B------:R-:W-:-:S02]  /*3e00*/  FSEL R73, R84, -INF , !P2 ;  /* 0xff80000054497808 */ /* 0x000fc40005000000 */
[----:B------:R-:W-:Y:S01]  /*3e10*/  PLOP3.LUT P2, PT, PT, PT, UP3, 0x40, 0x0 ;  /* 0x000000000000781c */ /* 0x000fe20003f4e838 */
[----:B------:R-:W-:Y:S01]  /*3e20*/  UISETP.NE.AND UP3, UPT, UR34, URZ, UPT ;  /* 0x0000003f2200728c */ /* 0x000fe2000bf65270 */
[C---:B------:R-:W-:Y:S02]  /*3e30*/  ISETP.GT.AND P0, PT, R6.reuse, 0x11, P0 ;  /* 0x000000110600780c */ /* 0x040fe40000704270 */
[C---:B------:R-:W-:Y:S02]  /*3e40*/  ISETP.GT.AND P1, PT, R6.reuse, 0x9, P1 ;  /* 0x000000090600780c */ /* 0x040fe40000f24270 */
[----:B------:R-:W-:Y:S02]  /*3e50*/  ISETP.GT.AND P2, PT, R6, 0x1, P2 ;  /* 0x000000010600780c */ /* 0x000fe40001744270 */
[C---:B------:R-:W-:Y:S02]  /*3e60*/  ISETP.LT.OR P0, PT, R7.reuse, 0x12, P0 ;  /* 0x000000120700780c */ /* 0x040fe40000701670 */
[----:B------:R-:W-:-:S02]  /*3e70*/  ISETP.LT.OR P1, PT, R7, 0xa, P1 ;  /* 0x0000000a0700780c */ /* 0x000fc40000f21670 */
[----:B------:R-:W-:Y:S02]  /*3e80*/  ISETP.LT.OR P2, PT, R7, 0x2, P2 ;  /* 0x000000020700780c */ /* 0x000fe40001741670 */
[----:B------:R-:W-:Y:S02]  /*3e90*/  FSEL R61, R43, -INF , !P0 ;  /* 0xff8000002b3d7808 */ /* 0x000fe40004000000 */
[----:B------:R-:W-:Y:S02]  /*3ea0*/  FSEL R21, R47, -INF , !P1 ;  /* 0xff8000002f157808 */ /* 0x000fe40004800000 */
[----:B------:R-:W-:Y:S02]  /*3eb0*/  PLOP3.LUT P0, PT, PT, PT, UP3, 0x40, 0x0 ;  /* 0x000000000000781c */ /* 0x000fe40003f0e838 */
[----:B------:R-:W-:Y:S02]  /*3ec0*/  PLOP3.LUT P1, PT, PT, PT, UP5, 0x40, 0x0 ;  /* 0x000000000000781c */ /* 0x000fe40003f2e858 */
[----:B------:R-:W-:-:S02]  /*3ed0*/  FSEL R17, R51, -INF , !P2 ;  /* 0xff80000033117808 */ /* 0x000fc40005000000 */
[----:B------:R-:W-:Y:S01]  /*3ee0*/  PLOP3.LUT P2, PT, PT, PT, UP0, 0x40, 0x0 ;  /* 0x000000000000781c */ /* 0x000fe20003f4e808 */
[----:B------:R-:W-:Y:S01]  /*3ef0*/  UISETP.NE.AND UP0, UPT, UR31, URZ, UPT ;  /* 0x0000003f1f00728c */ /* 0x000fe2000bf05270 */
[----:B------:R-:W-:Y:S01]  /*3f00*/  ISETP.GT.AND P0, PT, R4, 0x20, P0 ;  /* 0x000000200400780c */ /* 0x000fe20000704270 */
[----:B------:R-:W-:Y:S01]  /*3f10*/  UP2UR UR31, UPR, URZ, 0x40 ;  /* 0x000000403f1f7883 */ /* 0x000fe20008000000 */
[C---:B------:R-:W-:Y:S01]  /*3f20*/  ISETP.GT.AND P1, PT, R6.reuse, 0x18, P1 ;  /* 0x000000180600780c */ /* 0x040fe20000f24270 */
[----:B------:R-:W-:Y:S01]  /*3f30*/  UISETP.NE.AND UP6, UPT, UR12, URZ, UPT ;  /* 0x0000003f0c00728c */ /* 0x000fe2000bfc5270 */
[----:B------:R-:W-:Y:S02]  /*3f40*/  ISETP.GT.AND P2, PT, R6, 0x10, P2 ;  /* 0x000000100600780c */ /* 0x000fe40001744270 */
[----:B------:R-:W-:Y:S02]  /*3f50*/  ISETP.LT.OR P0, PT, R5, 0x21, P0 ;  /* 0x000000210500780c */ /* 0x000fe40000701670 */
[----:B------:R-:W-:-:S02]  /*3f60*/  ISETP.LT.OR P1, PT, R7, 0x19, P1 ;  /* 0x000000190700780c */ /* 0x000fc40000f21670 */
[----:B------:R-:W-:Y:S02]  /*3f70*/  ISETP.LT.OR P2, PT, R7, 0x11, P2 ;  /* 0x000000110700780c */ /* 0x000fe40001741670 */
[----:B------:R-:W-:Y:S02]  /*3f80*/  FSEL R126, R92, -INF , !P0 ;  /* 0xff8000005c7e7808 */ /* 0x000fe40004000000 */
[----:B------:R-:W-:Y:S02]  /*3f90*/  FSEL R62, R38, -INF , !P1 ;  /* 0xff800000263e7808 */ /* 0x000fe40004800000 */
[----:B------:R-:W-:Y:S02]  /*3fa0*/  PLOP3.LUT P0, PT, PT, PT, UP2, 0x40, 0x0 ;  /* 0x000000000000781c */ /* 0x000fe40003f0e828 */
[----:B------:R-:W-:Y:S02]  /*3fb0*/  PLOP3.LUT P1, PT, PT, PT, UP3, 0x40, 0x0 ;  /* 0x000000000000781c */ /* 0x000fe40003f2e838 */
[----:B------:R-:W-:-:S02]  /*3fc0*/  FSEL R60, R42, -INF , !P2 ;  /* 0xff8000002a3c7808 */ /* 0x000fc40005000000 */
[----:B------:R-:W-:Y:S02]  /*3fd0*/  PLOP3.LUT P2, PT, PT, PT, UP4, 0x40, 0x0 ;  /* 0x000000000000781c */ /* 0x000fe40003f4e848 */
[----:B------:R-:W-:Y:S02]  /*3fe0*/  ISETP.GT.AND P0, PT, R4, 0x21, P0 ;  /* 0x000000210400780c */ /* 0x000fe40000704270 */
[C---:B------:R-:W-:Y:S02]  /*3ff0*/  ISETP.GT.AND P1, PT, R6.reuse, 0x20, P1 ;  /* 0x000000200600780c */ /* 0x040fe40000f24270 */
        /* <DEDUP_REMOVED lines=11> */
[----:B------:R-:W-:Y:S02]  /*40b0*/  ISETP.GT.AND P1, PT, R4, 0x28, P1 ;  /* 0x000000280400780c */ /* 0x000fe40000f24270 */
[----:B------:R-:W-:Y:S02]  /*40c0*/  ISETP.GT.AND P2, PT, R6, 0x21, P2 ;  /* 0x000000210600780c */ /* 0x000fe40001744270 */
[----:B------:R-:W-:Y:S02]  /*40d0*/  ISETP.LT.OR P0, PT, R7, 0x29, P0 ;  /* 0x000000290700780c */ /* 0x000fe40000701670 */
[----:B------:R-:W-:-:S02]  /*40e0*/  ISETP.LT.OR P1, PT, R5, 0x29, P1 ;  /* 0x000000290500780c */ /* 0x000fc40000f21670 */
[----:B------:R-:W-:Y:S02]  /*40f0*/  ISETP.LT.OR P2, PT, R7, 0x22, P2 ;  /* 0x000000220700780c */ /* 0x000fe40001741670 */
[----:B------:R-:W-:Y:S02]  /*4100*/  FSEL R91, R22, -INF , !P0 ;  /* 0xff800000165b7808 */ /* 0x000fe40004000000 */
[----:B------:R-:W-:Y:S02]  /*4110*/  FSEL R145, R96, -INF , !P1 ;  /* 0xff80000060917808 */ /* 0x000fe40004800000 */
[----:B------:R-:W-:Y:S01]  /*4120*/  PLOP3.LUT P0, PT, PT, PT, UP6, 0x40, 0x0 ;  /* 0x000000000000781c */ /* 0x000fe20003f0e868 */
[----:B------:R-:W-:Y:S01]  /*4130*/  UISETP.NE.AND UP6, UPT, UR31, URZ, UPT ;  /* 0x0000003f1f00728c */ /* 0x000fe2000bfc5270 */
[----:B------:R-:W-:Y:S02]  /*4140*/  PLOP3.LUT P1, PT, PT, PT, UP0, 0x40, 0x0 ;  /* 0x000000000000781c */ /* 0x000fe40003f2e808 */
[----:B------:R-:W-:-:S02]  /*4150*/  FSEL R124, R27, -INF , !P2 ;  /* 0xff8000001b7c7808 */ /* 0x000fc40005000000 */
[----:B------:R-:W-:Y:S02]  /*4160*/  PLOP3.LUT P2, PT, PT, PT, UP0, 0x40, 0x0 ;  /* 0x000000000000781c */ /* 0x000fe40003f4e808 */
[----:B------:R-:W-:Y:S01]  /*4170*/  ISETP.GT.AND P1, PT, R4, 0x29, P1 ;  /* 0x000000290400780c */ /* 0x000fe20000f24270 */
[--C-:B-1----:R-:W-:Y:S01]  /*4180*/  IMAD.IADD R4, R12, 0x1, R8.reuse ;  /* 0x000000010c047824 */ /* 0x102fe200078e0208 */
[----:B------:R-:W-:Y:S02]  /*4190*/  ISETP.GT.AND P2, PT, R6, 0x29, P2 ;  /* 0x000000290600780c */ /* 0x000fe40001744270 */
[----:B------:R-:W-:Y:S01]  /*41a0*/  ISETP.LT.OR P1, PT, R5, 0x2a, P1 ;  /* 0x0000002a0500780c */ /* 0x000fe20000f21670 */
[----:B------:R-:W-:Y:S01]  /*41b0*/  IMAD.IADD R5, R10, 0x1, R8 ;  /* 0x000000010a057824 */ /* 0x000fe200078e0208 */
[----:B------:R-:W-:Y:S02]  /*41c0*/  ISETP.LT.OR P2, PT, R7, 0x2a, P2 ;  /* 0x0000002a0700780c */ /* 0x000fe40001741670 */
[----:B------:R-:W-:-:S02]  /*41d0*/  FSEL R127, R97, -INF , !P1 ;  /* 0xff800000617f7808 */ /* 0x000fc40004800000 */
[----:B------:R-:W-:Y:S02]  /*41e0*/  IMNMX R5, R5, R11, PT ;  /* 0x0000000b05057217 */ /* 0x000fe40003800200 */
        /* <DEDUP_REMOVED lines=14> */
.L_x_965:
[----:B------:R-:W-:-:S04]  /*42d0*/  MOV R7, c[0x0][0x32c] ;  /* 0x0000cb0000077a02 */ /* 0x000fc80000000f00 */
[----:B------:R-:W-:-:S13]  /*42e0*/  ISETP.NE.AND P0, PT, R7, 0x1, PT ;  /* 0x000000010700780c */ /* 0x000fda0003f05270 */
[----:B------:R-:W-:-:S05]  /*42f0*/  @P0 IMAD.HI.U32 R7, R6, c[0x0][0x330], RZ ;  /* 0x0000cc0006070a27 */ /* 0x000fca00078e00ff */
[----:B------:R-:W-:Y:S02]  /*4300*/  @P0 SHF.R.U32.HI R6, RZ, c[0x0][0x334], R7 ;  /* 0x0000cd00ff060a19 */ /* 0x000fe40000011607 */
.L_x_966:
[----:B------:R-:W-:Y:S05]  /*4310*/  BSYNC B0 ;  /* 0x0000000000007941 */ /* 0x000fea0003800000 */
.L_x_964:
[----:B------:R-:W-:-:S05]  /*4320*/  IMAD R6, R6, c[0x0][0x32c], R13 ;  /* 0x0000cb0006067a24 */ /* 0x000fca00078e020d */
[----:B------:R-:W-:Y:S02]  /*4330*/  IADD3 R7, R6, c[0x0][0x32c], RZ ;  /* 0x0000cb0006077a10 */ /* 0x000fe40007ffe0ff */
[----:B------:R-:W-:Y:S02]  /*4340*/  IMNMX R4, R4, R6, !PT ;  /* 0x0000000604047217 */ /* 0x000fe40007800200 */
[----:B------:R-:W-:Y:S02]  /*4350*/  IMNMX R5, R5, R7, PT ;  /* 0x0000000705057217 */ /* 0x000fe40003800200 */
.L_x_963:
[----:B------:R-:W-:Y:S01]  /*4360*/  FMNMX.FTZ R7, R15, R16, !PT ;  /* 0x000000100f077209 */ /* 0x000fe20007810000 */
[----:B------:R-:W-:Y:S01]  /*4370*/  UP2UR UR31, UPR, URZ, 0x10 ;  /* 0x000000103f1f7883 */ /* 0x000fe20008000000 */
[----:B------:R-:W-:Y:S01]  /*4380*/  FMNMX.FTZ R6, R14, R17, !PT ;  /* 0x000000110e067209 */ /* 0x000fe20007810000 */
[----:B------:R-:W-:Y:S01]  /*4390*/  UISETP.NE.AND UP4, UPT, UR30, URZ, UPT ;  /* 0x0000003f1e00728c */ /* 0x000fe2000bf85270 */
        /* <DEDUP_REMOVED lines=17> */
[----:B------:R-:W-:Y:S01]  /*44b0*/  STL [R1+0x68], R242 ;  /* 0x000068f201007387 */ /* 0x000fe20000100800 */
[----:B------:R-:W-:Y:S01]  /*44c0*/  FMNMX.FTZ R6, R62, R6, !PT ;  /* 0x000000063e067209 */ /* 0x000fe20007810000 */
[----:B------:R-:W-:Y:S01]  /*44d0*/  IMAD.SHL.U32 R225, R0, 0x2, RZ ;  /* 0x0000000200e17824 */ /* 0x000fe200078e00ff */
[----:B------:R-:W-:Y:S01]  /*44e0*/  FMNMX.FTZ R169, R71, R169, !PT ;  /* 0x000000a947a97209 */ /* 0x000fe20007810000 */
[----:B------:R-:W-:Y:S01]  /*44f0*/  STL [R1+0x64], R241 ;  /* 0x000064f101007387 */ /* 0x000fe20000100800 */
[----:B------:R-:W-:Y:S01]  /*4500*/  FMNMX.FTZ R6, R63, R6, !PT ;  /* 0x000000063f067209 */ /* 0x000fe20007810000 */
[----:B------:R-:W-:Y:S01]  /*4510*/  IMAD R226, R3, 0x2, R225 ;  /* 0x0000000203e27824 */ /* 0x000fe200078e02e1 */
[----:B------:R-:W-:Y:S01]  /*4520*/  FMNMX.FTZ R169, R161, R169, !PT ;  /* 0x000000a9a1a97209 */ /* 0x000fe20007810000 */
[----:B------:R-:W-:Y:S01]  /*4530*/  STL [R1+0x60], R240 ;  /* 0x000060f001007387 */ /* 0x000fe20000100800 */
[----:B------:R-:W-:Y:S01]  /*4540*/  FMNMX.FTZ R6, R125, R6, !PT ;  /* 0x000000067d067209 */ /* 0x000fe20007810000 */
[----:B------:R-:W-:Y:S01]  /*4550*/  IMAD R227, R2, 0x2, R226 ;  /* 0x0000000202e37824 */ /* 0x000fe200078e02e2 */
[----:B------:R-:W-:Y:S01]  /*4560*/  FMNMX.FTZ R169, R160, R169, !PT ;  /* 0x000000a9a0a97209 */ /* 0x000fe20007810000 */
[----:B------:R-:W-:Y:S01]  /*4570*/  STL [R1+0x5c], R239 ;  /* 0x00005cef01007387 */ /* 0x000fe20000100800 */
[----:B------:R-:W-:-:S02]  /*4580*/  FMNMX.FTZ R6, R124, R6, !PT ;  /* 0x000000067c067209 */ /* 0x000fc40007810000 */
[----:B------:R-:W-:Y:S01]  /*4590*/  FMNMX.FTZ R169, R147, R169, !PT ;  /* 0x000000a993a97209 */ /* 0x000fe20007810000 */
[----:B------:R-:W-:Y:S01]  /*45a0*/  STL [R1+0x58], R238 ;  /* 0x000058ee01007387 */ /* 0x000fe20000100800 */
[----:B------:R-:W-:Y:S02]  /*45b0*/  FMNMX.FTZ R6, R91, R6, !PT ;  /* 0x000000065b067209 */ /* 0x000fe40007810000 */
[----:B------:R-:W-:Y:S01]  /*45c0*/  FMNMX.FTZ R169, R146, R169, !PT ;  /* 0x000000a992a97209 */ /* 0x000fe20007810000 */
[----:B------:R-:W-:Y:S01]  /*45d0*/  STL [R1+0x54], R237 ;  /* 0x000054ed01007387 */ /* 0x000fe20000100800 */
[----:B------:R-:W-:Y:S02]  /*45e0*/  FMNMX.FTZ R168, R90, R6, !PT ;  /* 0x000000065aa87209 */ /* 0x000fe40007810000 */
[----:B------:R-:W-:Y:S01]  /*45f0*/  PLOP3.LUT P0, PT, PT, PT, UP3, 0x40, 0x0 ;  /* 0x000000000000781c */ /* 0x000fe20003f0e838 */
[----:B------:R-:W1:Y:S01]  /*4600*/  SHFL.BFLY PT, R6, R169, 0x2, 0x1f ;  /* 0x0c401f00a9067f89 */ /* 0x000e6200000e0000 */
[----:B------:R-:W-:Y:S01]  /*4610*/  PLOP3.LUT P1, PT, PT, PT, UP4, 0x40, 0x0 ;  /* 0x000000000000781c */ /* 0x000fe20003f2e848 */
[----:B------:R-:W-:Y:S01]  /*4620*/  UISETP.NE.AND UP4, UPT, UR31, URZ, UPT ;  /* 0x0000003f1f00728c */ /* 0x000fe2000bf85270 */
[C---:B------:R-:W-:Y:S01]  /*4630*/  ISETP.GT.AND P0, PT, R4.reuse, 0x1, P0 ;  /* 0x000000010400780c */ /* 0x040fe20000704270 */
[----:B------:R-:W2:Y:S01]  /*4640*/  SHFL.BFLY PT, R7, R168, 0x2, 0x1f ;  /* 0x0c401f00a8077f89 */ /* 0x000ea200000e0000 */
[----:B------:R-:W-:Y:S01]  /*4650*/  ISETP.GT.AND P1, PT, R4, RZ, P1 ;  /* 0x000000ff0400720c */ /* 0x000fe20000f24270 */
[----:B------:R-:W-:Y:S01]  /*4660*/  UISETP.NE.AND UP3, UPT, UR30, URZ, UPT ;  /* 0x0000003f1e00728c */ /* 0x000fe2000bf65270 */
[C---:B------:R-:W-:Y:S01]  /*4670*/  ISETP.LT.OR P0, PT, R5.reuse, 0x2, P0 ;  /* 0x000000020500780c */ /* 0x040fe20000701670 */
[----:B------:R-:W-:Y:S01]  /*4680*/  STL [R1+0x50], R236 ;  /* 0x000050ec01007387 */ /* 0x000fe20000100800 */
[----:B------:R-:W-:-:S02]  /*4690*/  ISETP.LT.OR P1, PT, R5, 0x1, P1 ;  /* 0x000000010500780c */ /* 0x000fc40000f21670 */
[----:B------:R-:W-:Y:S01]  /*46a0*/  FSEL R51, R83, -INF , !P0 ;  /* 0xff80000053337808 */ /* 0x000fe20004000000 */
[----:B------:R-:W-:Y:S01]  /*46b0*/  STL [R1+0x4c], R235 ;  /* 0x00004ceb01007387 */ /* 0x000fe20000100800 */
[----:B------:R-:W-:Y:S01]  /*46c0*/  PLOP3.LUT P0, PT, PT, PT, UP0, 0x40, 0x0 ;  /* 0x000000000000781c */ /* 0x000fe20003f0e808 */
[----:B------:R-:W-:Y:S01]  /*46d0*/  UISETP.NE.AND UP0, UPT, UR5, URZ, UPT ;  /* 0x0000003f0500728c */ /* 0x000fe2000bf05270 */
[----:B------:R-:W-:Y:S01]  /*46e0*/  FSEL R50, R82, -INF , !P1 ;  /* 0xff80000052327808 */ /* 0x000fe20004800000 */
[----:B------:R-:W-:Y:S01]  /*46f0*/  STL [R1+0x48], R234 ;  /* 0x000048ea01007387 */ /* 0x000fe20000100800 */
[----:B------:R-:W-:Y:S01]  /*4700*/  ISETP.GT.AND P0, PT, R4, 0x10, P0 ;  /* 0x000000100400780c */ /* 0x000fe20000704270 */
[----:B------:R-:W-:Y:S01]  /*4710*/  ULDC.64 UR4, c[0x0][0x2c8] ;  /* 0x0000b20000047ab9 */ /* 0x000fe20000000a00 */
[----:B------:R-:W-:Y:S01]  /*4720*/  PLOP3.LUT P1, PT, PT, PT, UP1, 0x40, 0x0 ;  /* 0x000000000000781c */ /* 0x000fe20003f2e818 */
[----:B------:R-:W-:Y:S01]  /*4730*/  UISETP.NE.AND UP1, UPT, UR28, URZ, UPT ;  /* 0x0000003f1c00728c */ /* 0x000fe2000bf25270 */
[----:B------:R-:W-:Y:S01]  /*4740*/  ISETP.LT.OR P0, PT, R5, 0x11, P0 ;  /* 0x000000110500780c */ /* 0x000fe20000701670 */
[----:B------:R-:W-:Y:S01]  /*4750*/  LDSM.16.MT88.4 R28, [R226+0x2080] ;  /* 0x00208000e21c783b */ /* 0x000fe20000004200 */
[----:B------:R-:W-:Y:S01]  /*4760*/  PLOP3.LUT P2, PT, PT, PT, UP2, 0x40, 0x0 ;  /* 0x000000000000781c */ /* 0x000fe20003f4e828 */
[----:B------:R-:W-:Y:S01]  /*4770*/  UISETP.NE.AND UP2, UPT, UR29, URZ, UPT ;  /* 0x0000003f1d00728c */ /* 0x000fe2000bf45270 */
[----:B-1----:R-:W-:Y:S01]  /*4780*/  FMNMX.FTZ R169, R169, R6, !PT ;  /* 0x00000006a9a97209 */ /* 0x002fe20007810000 */
[----:B------:R-:W-:Y:S01]  /*4790*/  LDSM.16.MT88.4 R36, [R226+0x3880] ;  /* 0x00388000e224783b */ /* 0x000fe20000004200 */
[----:B------:R-:W-:-:S02]  /*47a0*/  FSEL R49, R34, -INF , !P0 ;  /* 0xff80000022317808 */ /* 0x000fc40004000000 */
[----:B--2---:R-:W-:Y:S01]  /*47b0*/  FMNMX.FTZ R168, R168, R7, !PT ;  /* 0x00000007a8a87209 */ /* 0x004fe20007810000 */
[----:B------:R-:W1:Y:S01]  /*47c0*/  SHFL.BFLY PT, R6, R169, 0x1, 0x1f ;  /* 0x0c201f00a9067f89 */ /* 0x000e6200000e0000 */
[----:B------:R-:W-:Y:S02]  /*47d0*/  FMNMX.FTZ R7, R54, R55, !PT ;  /* 0x0000003736077209 */ /* 0x000fe40007810000 */
[----:B------:R-:W-:Y:S01]  /*47e0*/  PLOP3.LUT P0, PT, PT, PT, UP4, 0x40, 0x0 ;  /* 0x000000000000781c */ /* 0x000fe20003f0e848 */
[----:B------:R-:W2:Y:S01]  /*47f0*/  SHFL.BFLY PT, R8, R168, 0x1, 0x1f ;  /* 0x0c201f00a8087f89 */ /* 0x000ea200000e0000 */
[C---:B------:R-:W-:Y:S02]  /*4800*/  ISETP.GT.AND P1, PT, R4.reuse, 0x9, P1 ;  /* 0x000000090400780c */ /* 0x040fe40000f24270 */
[C---:B------:R-:W-:Y:S01]  /*4810*/  ISETP.GT.AND P0, PT, R4.reuse, 0x19, P0 ;  /* 0x000000190400780c */ /* 0x040fe20000704270 */
[----:B------:R-:W-:Y:S01]  /*4820*/  LDSM.16.MT88.4 R44, [R227+0x3880] ;  /* 0x00388000e32c783b */ /* 0x000fe20000004200 */
[----:B------:R-:W-:-:S02]  /*4830*/  ISETP.GT.AND P2, PT, R4, 0x8, P2 ;  /* 0x000000080400780c */ /* 0x000fc40001744270 */
[C---:B------:R-:W-:Y:S01]  /*4840*/  ISETP.LT.OR P1, PT, R5.reuse, 0xa, P1 ;  /* 0x0000000a0500780c */ /* 0x040fe20000f21670 */
[----:B------:R3:W-:Y:S01]  /*4850*/  STL [R1+0x44], R233 ;  /* 0x000044e901007387 */ /* 0x0007e20000100800 */
[C---:B------:R-:W-:Y:S02]  /*4860*/  ISETP.LT.OR P0, PT, R5.reuse, 0x1a, P0 ;  /* 0x0000001a0500780c */ /* 0x040fe40000701670 */
[----:B------:R-:W-:Y:S01]  /*4870*/  ISETP.LT.OR P2, PT, R5, 0x9, P2 ;  /* 0x000000090500780c */ /* 0x000fe20001741670 */
[----:B------:R-:W-:Y:S01]  /*4880*/  STL [R1+0x40], R232 ;  /* 0x000040e801007387 */ /* 0x000fe20000100800 */
[----:B------:R-:W-:Y:S02]  /*4890*/  FSEL R53, R79, -INF , !P1 ;  /* 0xff8000004f357808 */ /* 0x000fe40004800000 */
[----:B------:R-:W-:Y:S01]  /*48a0*/  FSEL R56, R87, -INF , !P0 ;  /* 0xff80000057387808 */ /* 0x000fe20004000000 */
[----:B------:R-:W-:Y:S01]  /*48b0*/  STL [R1+0x3c], R231 ;  /* 0x00003ce701007387 */ /* 0x000fe20000100800 */
[----:B------:R-:W-:Y:S01]  /*48c0*/  PLOP3.LUT P1, PT, PT, PT, UP5, 0x40, 0x0 ;  /* 0x000000000000781c */ /* 0x000fe20003f2e858 */
[----:B------:R-:W-:Y:S01]  /*48d0*/  UISETP.NE.AND UP5, UPT, UR13, URZ, UPT ;  /* 0x0000003f0d00728c */ /* 0x000fe2000bfa5270 */
[----:B------:R-:W-:Y:S01]  /*48e0*/  FSEL R52, R78, -INF , !P2 ;  /* 0xff8000004e347808 */ /* 0x000fe20005000000 */
[----:B------:R-:W-:Y:S01]  /*48f0*/  STL [R1+0x38], R230 ;  /* 0x000038e601007387 */ /* 0x000fe20000100800 */
[----:B-1----:R-:W-:-:S02]  /*4900*/  FMNMX.FTZ R169, R169, R6, !PT ;  /* 0x00000006a9a97209 */ /* 0x002fc40007810000 */
[----:B------:R-:W-:Y:S01]  /*4910*/  FMNMX.FTZ R6, R58, R7, !PT ;  /* 0x000000073a067209 */ /* 0x000fe20007810000 */
[----:B------:R-:W-:Y:S01]  /*4920*/  STL [R1+0x34], R229 ;  /* 0x000034e501007387 */ /* 0x000fe20000100800 */
[C---:B------:R-:W-:Y:S01]  /*4930*/  FSETP.NEU.FTZ.AND P0, PT, R169.reuse, -INF , PT ;  /* 0xff800000a900780b */ /* 0x040fe20003f1d000 */
[----:B------:R-:W-:Y:S01]  /*4940*/  FMUL.FTZ R13, R169, c[0x0][0x2d0] ;  /* 0x0000b400a90d7a20 */ /* 0x000fe20000410000 */
[----:B------:R-:W-:Y:S01]  /*4950*/  FMNMX.FTZ R6, R59, R6, !PT ;  /* 0x000000063b067209 */ /* 0x000fe20007810000 */
[----:B------:R-:W-:Y:S01]  /*4960*/  STL [R1+0x30], R224 ;  /* 0x000030e001007387 */ /* 0x000fe20000100800 */
[----:B--2---:R-:W-:Y:S02]  /*4970*/  FMNMX.FTZ R168, R168, R8, !PT ;  /* 0x00000008a8a87209 */ /* 0x004fe40007810000 */
[----:B------:R-:W-:Y:S02]  /*4980*/  FMNMX.FTZ R6, R68, R6, !PT ;  /* 0x0000000644067209 */ /* 0x000fe40007810000 */
[----:B------:R-:W-:Y:S01]  /*4990*/  PLOP3.LUT P2, PT, PT, PT, UP6, 0x40, 0x0 ;  /* 0x000000000000781c */ /* 0x000fe20003f4e868 */
[----:B------:R-:W-:Y:S01]  /*49a0*/  FMUL.FTZ R12, R168, c[0x0][0x2d0] ;  /* 0x0000b400a80c7a20 */ /* 0x000fe20000410000 */
[----:B------:R-:W-:Y:S01]  /*49b0*/  FMNMX.FTZ R6, R72, R6, !PT ;  /* 0x0000000648067209 */ /* 0x000fe20007810000 */
[----:B------:R-:W-:Y:S01]  /*49c0*/  UISETP.NE.AND UP6, UPT, UR12, URZ, UPT ;  /* 0x0000003f0c00728c */ /* 0x000fe2000bfc5270 */
[----:B------:R-:W-:-:S02]  /*49d0*/  FMNMX.FTZ R8, R50, R51, !PT ;  /* 0x0000003332087209 */ /* 0x000fc40007810000 */
[----:B------:R-:W-:Y:S02]  /*49e0*/  FMNMX.FTZ R6, R73, R6, !PT ;  /* 0x0000000649067209 */ /* 0x000fe40007810000 */
[----:B------:R-:W-:Y:S02]  /*49f0*/  ISETP.GT.AND P1, PT, R4, 0x18, P1 ;  /* 0x000000180400780c */ /* 0x000fe40000f24270 */
[----:B------:R-:W-:Y:S02]  /*4a00*/  FMNMX.FTZ R6, R74, R6, !PT ;  /* 0x000000064a067209 */ /* 0x000fe40007810000 */
[----:B------:R-:W-:Y:S02]  /*4a10*/  FSEL R13, R13, RZ, P0 ;  /* 0x000000ff0d0d7208 */ /* 0x000fe40000000000 */
[----:B------:R-:W-:Y:S02]  /*4a20*/  PLOP3.LUT P0, PT, PT, PT, UP3, 0x40, 0x0 ;  /* 0x000000000000781c */ /* 0x000fe40003f0e838 */
[----:B------:R-:W-:Y:S01]  /*4a30*/  ISETP.GT.AND P2, PT, R4, 0x11, P2 ;  /* 0x000000110400780c */ /* 0x000fe20001744270 */
[----:B------:R-:W-:Y:S01]  /*4a40*/  FFMA.FTZ R7, R15, c[0x0][0x2d0], -R13 ;  /* 0x0000b4000f077a23 */ /* 0x000fe2000001080d */
[----:B------:R-:W-:-:S02]  /*4a50*/  FMNMX.FTZ R8, R52, R8, !PT ;  /* 0x0000000834087209 */ /* 0x000fc40007810000 */
[----:B------:R-:W-:Y:S01]  /*4a60*/  FMNMX.FTZ R6, R126, R6, !PT ;  /* 0x000000067e067209 */ /* 0x000fe20007810000 */
[----:B------:R1:W-:Y:S01]  /*4a70*/  MUFU.EX2 R239, R7 ;  /* 0x0000000700ef7308 */ /* 0x0003e20000000800 */
[C---:B------:R-:W-:Y:S02]  /*4a80*/  ISETP.LT.OR P1, PT, R5.reuse, 0x19, P1 ;  /* 0x000000190500780c */ /* 0x040fe40000f21670 */
[----:B------:R-:W-:Y:S02]  /*4a90*/  ISETP.GT.AND P0, PT, R4, 0x20, P0 ;  /* 0x000000200400780c */ /* 0x000fe40000704270 */
[----:B------:R-:W-:Y:S02]  /*4aa0*/  ISETP.LT.OR P2, PT, R5, 0x12, P2 ;  /* 0x000000120500780c */ /* 0x000fe40001741670 */
[----:B------:R-:W-:Y:S02]  /*4ab0*/  FMNMX.FTZ R8, R53, R8, !PT ;  /* 0x0000000835087209 */ /* 0x000fe40007810000 */
[----:B------:R-:W-:-:S02]  /*4ac0*/  FMNMX.FTZ R6, R144, R6, !PT ;  /* 0x0000000690067209 */ /* 0x000fc40007810000 */
[----:B------:R-:W-:Y:S02]  /*4ad0*/  FSEL R48, R86, -INF , !P1 ;  /* 0xff80000056307808 */ /* 0x000fe40004800000 */
[----:B------:R-:W-:Y:S02]  /*4ae0*/  FSETP.NEU.FTZ.AND P1, PT, R168, -INF , PT ;  /* 0xff800000a800780b */ /* 0x000fe40003f3d000 */
[----:B------:R-:W-:Y:S01]  /*4af0*/  ISETP.LT.OR P0, PT, R5, 0x21, P0 ;  /* 0x000000210500780c */ /* 0x000fe20000701670 */
[----:B-1----:R-:W-:Y:S01]  /*4b00*/  FFMA.FTZ R7, R16, c[0x0][0x2d0], -R13 ;  /* 0x0000b40010077a23 */ /* 0x002fe2000001080d */
[----:B------:R-:W-:Y:S02]  /*4b10*/  FSEL R57, R35, -INF , !P2 ;  /* 0xff80000023397808 */ /* 0x000fe40005000000 */
[----:B------:R-:W-:Y:S01]  /*4b20*/  FMNMX.FTZ R8, R49, R8, !PT ;  /* 0x0000000831087209 */ /* 0x000fe20007810000 */
[----:B------:R1:W2:Y:S01]  /*4b30*/  MUFU.EX2 R238, R7 ;  /* 0x0000000700ee7308 */ /* 0x0002a20000000800 */
[----:B------:R-:W-:Y:S01]  /*4b40*/  FMNMX.FTZ R6, R145, R6, !PT ;  /* 0x0000000691067209 */ /* 0x000fe20007810000 */
[----:B------:R-:W-:Y:S01]  /*4b50*/  LDSM.16.MT88.4 R32, [R225+0x2080] ;  /* 0x00208000e120783b */ /* 0x000fe20000004200 */
[----:B------:R-:W-:-:S02]  /*4b60*/  FSEL R12, R12, RZ, P1 ;  /* 0x000000ff0c0c7208 */ /* 0x000fc40000800000 */
[----:B------:R-:W-:Y:S02]  /*4b70*/  FSEL R89, R94, -INF , !P0 ;  /* 0xff8000005e597808 */ /* 0x000fe40004000000 */
[----:B------:R-:W-:Y:S02]  /*4b80*/  PLOP3.LUT P2, PT, PT, PT, UP2, 0x40, 0x0 ;  /* 0x000000000000781c */ /* 0x000fe40003f4e828 */
[----:B------:R-:W-:Y:S02]  /*4b90*/  PLOP3.LUT P1, PT, PT, PT, UP1, 0x40, 0x0 ;  /* 0x000000000000781c */ /* 0x000fe40003f2e818 */
[----:B------:R-:W-:Y:S02]  /*4ba0*/  PLOP3.LUT P0, PT, PT, PT, UP0, 0x40, 0x0 ;  /* 0x000000000000781c */ /* 0x000fe40003f0e808 */
[----:B------:R-:W-:Y:S02]  /*4bb0*/  FMNMX.FTZ R8, R57, R8, !PT ;  /* 0x0000000839087209 */ /* 0x000fe40007810000 */
[----:B------:R-:W-:Y:S01]  /*4bc0*/  FMNMX.FTZ R6, R127, R6, !PT ;  /* 0x000000067f067209 */ /* 0x000fe20007810000 */
[----:B-1----:R-:W-:Y:S01]  /*4bd0*/  FFMA.FTZ R7, R18, c[0x0][0x2d0], -R13 ;  /* 0x0000b40012077a23 */ /* 0x002fe2000001080d */
[----:B------:R-:W-:-:S02]  /*4be0*/  ISETP.GT.AND P2, PT, R4, 0x21, P2 ;  /* 0x000000210400780c */ /* 0x000fc40001744270 */
[C---:B------:R-:W-:Y:S01]  /*4bf0*/  ISETP.GT.AND P1, PT, R4.reuse, 0x28, P1 ;  /* 0x000000280400780c */ /* 0x040fe20000f24270 */
[----:B------:R1:W-:Y:S01]  /*4c00*/  MUFU.EX2 R240, R7 ;  /* 0x0000000700f07308 */ /* 0x0003e20000000800 */
[----:B------:R-:W-:Y:S02]  /*4c10*/  ISETP.GT.AND P0, PT, R4, 0x29, P0 ;  /* 0x000000290400780c */ /* 0x000fe40000704270 */
[----:B------:R-:W-:Y:S02]  /*4c20*/  FMNMX.FTZ R4, R48, R8, !PT ;  /* 0x0000000830047209 */ /* 0x000fe40007810000 */
[----:B------:R-:W4:Y:S01]  /*4c30*/  SHFL.BFLY PT, R8, R6, 0x2, 0x1f ;  /* 0x0c401f0006087f89 */ /* 0x000f2200000e0000 */
[----:B------:R-:W-:Y:S02]  /*4c40*/  ISETP.LT.OR P2, PT, R5, 0x22, P2 ;  /* 0x000000220500780c */ /* 0x000fe40001741670 */
[----:B------:R-:W-:Y:S02]  /*4c50*/  FMNMX.FTZ R4, R56, R4, !PT ;  /* 0x0000000438047209 */ /* 0x000fe40007810000 */
[----:B------:R-:W-:-:S02]  /*4c60*/  FSEL R88, R95, -INF , !P2 ;  /* 0xff8000005f587808 */ /* 0x000fc40005000000 */
[C---:B------:R-:W-:Y:S02]  /*4c70*/  ISETP.LT.OR P1, PT, R5.reuse, 0x29, P1 ;  /* 0x000000290500780c */ /* 0x040fe40000f21670 */
[----:B------:R-:W-:Y:S01]  /*4c80*/  ISETP.LT.OR P0, PT, R5, 0x2a, P0 ;  /* 0x0000002a0500780c */ /* 0x000fe20000701670 */
[----:B-1----:R-:W-:Y:S01]  /*4c90*/  FFMA.FTZ R7, R19, c[0x0][0x2d0], -R13 ;  /* 0x0000b40013077a23 */ /* 0x002fe2000001080d */
[----:B------:R-:W-:Y:S01]  /*4ca0*/  LEA R228, R2, R225, 0x1 ;  /* 0x000000e102e47211 */ /* 0x000fe200078e08ff */
[----:B------:R-:W-:Y:S01]  /*4cb0*/  FFMA.FTZ R2, R21, c[0x0][0x2d0], -R12 ;  /* 0x0000b40015027a23 */ /* 0x000fe2000001080c */
[----:B------:R-:W-:Y:S01]  /*4cc0*/  FSEL R15, R99, -INF , !P0 ;  /* 0xff800000630f7808 */ /* 0x000fe20004000000 */
[----:B------:R1:W1:Y:S02]  /*4cd0*/  MUFU.EX2 R234, R7 ;  /* 0x0000000700ea7308 */ /* 0x0002640000000800 */
[----:B------:R-:W-:Y:S04]  /*4ce0*/  LDSM.16.MT88.4 R24, [R228+0x2080] ;  /* 0x00208000e418783b */ /* 0x000fe80000004200 */
[----:B------:R-:W-:Y:S02]  /*4cf0*/  LDSM.16.MT88.4 R40, [R228+0x3880] ;  /* 0x00388000e428783b */ /* 0x000fe40000004200 */
[----:B---3--:R-:W-:Y:S01]  /*4d00*/  MUFU.EX2 R233, R2 ;  /* 0x0000000200e97308 */ /* 0x008fe20000000800 */
[----:B----4-:R-:W-:-:S02]  /*4d10*/  FMNMX.FTZ R3, R6, R8, !PT ;  /* 0x0000000806037209 */ /* 0x010fc40007810000 */
[----:B--2---:R-:W-:-:S03]  /*4d20*/  F2FP.PACK_AB R8, R238, R239 ;  /* 0x000000efee08723e */ /* 0x004fc600000000ff */
[----:B------:R-:W2:Y:S01]  /*4d30*/  SHFL.BFLY PT, R167, R3, 0x1, 0x1f ;  /* 0x0c201f0003a77f89 */ /* 0x000ea200000e0000 */
[----:B-1----:R-:W-:Y:S01]  /*4d40*/  FMNMX.FTZ R7, R89, R4, !PT ;  /* 0x0000000459077209 */ /* 0x002fe20007810000 */
[----:B------:R-:W-:Y:S01]  /*4d50*/  FFMA.FTZ R4, R14, c[0x0][0x2d0], -R12 ;  /* 0x0000b4000e047a23 */ /* 0x000fe2000001080c */
[----:B------:R-:W-:Y:S02]  /*4d60*/  FSEL R14, R98, -INF , !P1 ;  /* 0xff800000620e7808 */ /* 0x000fe40004800000 */
[----:B------:R-:W-:Y:S01]  /*4d70*/  FMNMX.FTZ R5, R88, R7, !PT ;  /* 0x0000000758057209 */ /* 0x000fe20007810000 */
[----:B------:R1:W-:Y:S01]  /*4d80*/  MUFU.EX2 R212, R4 ;  /* 0x0000000400d47308 */ /* 0x0003e20000000800 */
[----:B------:R-:W-:Y:S02]  /*4d90*/  F2FP.PACK_AB R10, R234, R240 ;  /* 0x000000f0ea0a723e */ /* 0x000fe400000000ff */
[----:B------:R-:W-:-:S04]  /*4da0*/  FMNMX.FTZ R0, R14, R5, !PT ;  /* 0x000000050e007209 */ /* 0x000fc80007810000 */
[----:B------:R-:W-:-:S05]  /*4db0*/  FMNMX.FTZ R0, R15, R0, !PT ;  /* 0x000000000f007209 */ /* 0x000fca0007810000 */
[----:B------:R-:W3:Y:S01]  /*4dc0*/  SHFL.BFLY PT, R5, R0, 0x2, 0x1f ;  /* 0x0c401f0000057f89 */ /* 0x000ee200000e0000 */
[----:B-1----:R-:W-:Y:S01]  /*4dd0*/  FFMA.FTZ R4, R17, c[0x0][0x2d0], -R12 ;  /* 0x0000b40011047a23 */ /* 0x002fe2000001080c */
[----:B--2---:R-:W-:Y:S02]  /*4de0*/  FMNMX.FTZ R167, R3, R167, !PT ;  /* 0x000000a703a77209 */ /* 0x004fe40007810000 */
[----:B------:R-:W-:Y:S01]  /*4df0*/  LDSM.16.MT88.4 R16, [R225+0x3880] ;  /* 0x00388000e110783b */ /* 0x000fe20000004200 */
[----:B------:R1:W2:Y:S01]  /*4e00*/  MUFU.EX2 R237, R4 ;  /* 0x0000000400ed7308 */ /* 0x0002a20000000800 */
[C---:B------:R-:W-:Y:S01]  /*4e10*/  FSETP.NEU.FTZ.AND P0, PT, R167.reuse, -INF , PT ;  /* 0xff800000a700780b */ /* 0x040fe20003f1d000 */
[----:B------:R-:W-:-:S05]  /*4e20*/  FMUL.FTZ R2, R167, c[0x0][0x2d0] ;  /* 0x0000b400a7027a20 */ /* 0x000fca0000410000 */
[----:B------:R-:W-:-:S05]  /*4e30*/  FSEL R2, R2, RZ, P0 ;  /* 0x000000ff02027208 */ /* 0x000fca0000000000 */
[----:B------:R-:W-:Y:S02]  /*4e40*/  FFMA.FTZ R3, R54, c[0x0][0x2d0], -R2 ;  /* 0x0000b40036037a23 */ /* 0x000fe40000010802 */
[----:B-1----:R-:W-:Y:S01]  /*4e50*/  FFMA.FTZ R4, R20, c[0x0][0x2d0], -R12 ;  /* 0x0000b40014047a23 */ /* 0x002fe2000001080c */
[----:B---3--:R-:W-:Y:S01]  /*4e60*/  FMNMX.FTZ R0, R0, R5, !PT ;  /* 0x0000000500007209 */ /* 0x008fe20007810000 */
[----:B------:R-:W-:Y:S01]  /*4e70*/  LDSM.16.MT88.4 R20, [R227+0x2080] ;  /* 0x00208000e314783b */ /* 0x000fe20000004200 */
[----:B------:R1:W-:Y:S01]  /*4e80*/  MUFU.EX2 R207, R3 ;  /* 0x0000000300cf7308 */ /* 0x0003e20000000800 */
[----:B--2---:R-:W-:-:S07]  /*4e90*/  F2FP.PACK_AB R9, R237, R212 ;  /* 0x000000d4ed09723e */ /* 0x004fce00000000ff */
[----:B------:R2:W3:Y:S01]  /*4ea0*/  MUFU.EX2 R162, R4 ;  /* 0x0000000400a27308 */ /* 0x0004e20000000800 */
[----:B-1----:R-:W-:-:S07]  /*4eb0*/  FFMA.FTZ R3, R55, c[0x0][0x2d0], -R2 ;  /* 0x0000b40037037a23 */ /* 0x002fce0000010802 */
[----:B------:R1:W-:Y:S01]  /*4ec0*/  MUFU.EX2 R214, R3 ;  /* 0x0000000300d67308 */ /* 0x0003e20000000800 */
[----:B--2---:R-:W1:Y:S01]  /*4ed0*/  SHFL.BFLY PT, R4, R0, 0x1, 0x1f ;  /* 0x0c201f0000047f89 */ /* 0x004e6200000e0000 */
[----:B---3--:R-:W-:-:S07]  /*4ee0*/  F2FP.PACK_AB R11, R233, R162 ;  /* 0x000000a2e90b723e */ /* 0x008fce00000000ff */
[C---:B------:R-:W-:Y:S08]  /*4ef0*/  HMMA.16816.F32 R176, R8.reuse, R32, RZ ;  /* 0x0000002008b0723c */ /* 0x040ff000000018ff */
[----:B------:R-:W-:Y:S01]  /*4f00*/  HMMA.16816.F32 R196, R8, R28, RZ ;  /* 0x0000001c08c4723c */ /* 0x000fe200000018ff */
[----:B-1----:R-:W-:Y:S01]  /*4f10*/  FMNMX.FTZ R3, R0, R4, !PT ;  /* 0x0000000400037209 */ /* 0x002fe20007810000 */
[----:B------:R-:W-:-:S06]  /*4f20*/  FFMA.FTZ R0, R58, c[0x0][0x2d0], -R2 ;  /* 0x0000b4003a007a23 */ /* 0x000fcc0000010802 */
[C---:B------:R-:W-:Y:S01]  /*4f30*/  HMMA.16816.F32 R192, R8.reuse, R24, RZ ;  /* 0x0000001808c0723c */ /* 0x040fe200000018ff */
[----:B------:R-:W-:Y:S01]  /*4f40*/  FFMA.FTZ R4, R59, c[0x0][0x2d0], -R2 ;  /* 0x0000b4003b047a23 */ /* 0x000fe20000010802 */
[C---:B------:R-:W-:Y:S01]  /*4f50*/  FSETP.NEU.FTZ.AND P0, PT, R3.reuse, -INF , PT ;  /* 0xff8000000300780b */ /* 0x040fe20003f1d000 */
[----:B------:R1:W-:Y:S05]  /*4f60*/  MUFU.EX2 R235, R0 ;  /* 0x0000000000eb7308 */ /* 0x0003ea0000000800 */
[C---:B------:R-:W-:Y:S03]  /*4f70*/  HMMA.16816.F32 R188, R8.reuse, R20, RZ ;  /* 0x0000001408bc723c */ /* 0x040fe600000018ff */
[----:B------:R-:W2:Y:S05]  /*4f80*/  MUFU.EX2 R229, R4 ;  /* 0x0000000400e57308 */ /* 0x000eaa0000000800 */
[----:B------:R-:W-:Y:S01]  /*4f90*/  HMMA.16816.F32 R184, R8, R16, RZ ;  /* 0x0000001008b8723c */ /* 0x000fe200000018ff */
[----:B-1----:R-:W-:-:S07]  /*4fa0*/  FMUL.FTZ R0, R3, c[0x0][0x2d0] ;  /* 0x0000b40003007a20 */ /* 0x002fce0000410000 */
[----:B------:R-:W-:Y:S01]  /*4fb0*/  HMMA.16816.F32 R180, R8, R36, RZ ;  /* 0x0000002408b4723c */ /* 0x000fe200000018ff */
[----:B------:R-:W-:Y:S02]  /*4fc0*/  FSEL R0, R0, RZ, P0 ;  /* 0x000000ff00007208 */ /* 0x000fe40000000000 */
[----:B--2---:R-:W-:-:S03]  /*4fd0*/  F2FP.PACK_AB R6, R229, R235 ;  /* 0x000000ebe506723e */ /* 0x004fc600000000ff */
[--C-:B------:R-:W-:Y:S02]  /*4fe0*/  FFMA.FTZ R4, R50, c[0x0][0x2d0], -R0.reuse ;  /* 0x0000b40032047a23 */ /* 0x100fe40000010800 */
[C---:B------:R-:W-:Y:S02]  /*4ff0*/  HMMA.16816.F32 R172, R8.reuse, R40, RZ ;  /* 0x0000002808ac723c */ /* 0x040fe400000018ff */
[----:B------:R1:W-:Y:S06]  /*5000*/  MUFU.EX2 R247, R4 ;  /* 0x0000000400f77308 */ /* 0x0003ec0000000800 */
[C---:B------:R-:W-:Y:S08]  /*5010*/  HMMA.16816.F32 R156, R8.reuse, R44, RZ ;  /* 0x0000002c089c723c */ /* 0x040ff000000018ff */
[----:B------:R-:W-:Y:S01]  /*5020*/  HMMA.16816.F32 R152, R8, R34, RZ ;  /* 0x000000220898723c */ /* 0x000fe200000018ff */
[----:B-1----:R-:W-:-:S04]  /*5030*/  FFMA.FTZ R4, R51, c[0x0][0x2d0], -R0 ;  /* 0x0000b40033047a23 */ /* 0x002fc80000010800 */
[----:B------:R1:W2:Y:S03]  /*5040*/  MUFU.EX2 R171, R4 ;  /* 0x0000000400ab7308 */ /* 0x0002a60000000800 */
[C---:B------:R-:W-:Y:S08]  /*5050*/  HMMA.16816.F32 R148, R8.reuse, R30, RZ ;  /* 0x0000001e0894723c */ /* 0x040ff000000018ff */
[----:B------:R-:W-:Y:S01]  /*5060*/  HMMA.16816.F32 R140, R8, R26, RZ ;  /* 0x0000001a088c723c */ /* 0x000fe200000018ff */
[----:B-1----:R-:W-:Y:S01]  /*5070*/  FFMA.FTZ R4, R52, c[0x0][0x2d0], -R0 ;  /* 0x0000b40034047a23 */ /* 0x002fe20000010800 */
[----:B--2---:R-:W-:-:S06]  /*5080*/  F2FP.PACK_AB R5, R171, R247 ;  /* 0x000000f7ab05723e */ /* 0x004fcc00000000ff */
[C---:B------:R-:W-:Y:S01]  /*5090*/  HMMA.16816.F32 R136, R8.reuse, R22, RZ ;  /* 0x000000160888723c */ /* 0x040fe200000018ff */
[----:B------:R1:W-:Y:S07]  /*50a0*/  MUFU.EX2 R246, R4 ;  /* 0x0000000400f67308 */ /* 0x0003ee0000000800 */
[C---:B------:R-:W-:Y:S08]  /*50b0*/  HMMA.16816.F32 R132, R8.reuse, R18, RZ ;  /* 0x000000120884723c */ /* 0x040ff000000018ff */
[----:B------:R-:W-:Y:S01]  /*50c0*/  HMMA.16816.F32 R128, R8, R38, RZ ;  /* 0x000000260880723c */ /* 0x000fe200000018ff */
[----:B-1----:R-:W-:-:S04]  /*50d0*/  FFMA.FTZ R4, R53, c[0x0][0x2d0], -R0 ;  /* 0x0000b40035047a23 */ /* 0x002fc80000010800 */
[----:B------:R1:W2:Y:S03]  /*50e0*/  MUFU.EX2 R252, R4 ;  /* 0x0000000400fc7308 */ /* 0x0002a60000000800 */
[C---:B------:R-:W-:Y:S08]  /*50f0*/  HMMA.16816.F32 R120, R8.reuse, R42, RZ ;  /* 0x0000002a0878723c */ /* 0x040ff000000018ff */
[----:B------:R-:W-:Y:S01]  /*5100*/  HMMA.16816.F32 R112, R8, R46, RZ ;  /* 0x0000002e0870723c */ /* 0x000fe200000018ff */
[----:B-1----:R-:W-:-:S06]  /*5110*/  F2FP.PACK_AB R4, R214, R207 ;  /* 0x000000cfd604723e */ /* 0x002fcc00000000ff */
[----:B------:R-:W-:Y:S01]  /*5120*/  FFMA.FTZ R8, R64, c[0x0][0x2d0], -R13 ;  /* 0x0000b40040087a23 */ /* 0x000fe2000001080d */
[----:B--2---:R-:W-:-:S03]  /*5130*/  F2FP.PACK_AB R7, R252, R246 ;  /* 0x000000f6fc07723e */ /* 0x004fc600000000ff */
[----:B------:R1:W-:Y:S04]  /*5140*/  MUFU.EX2 R224, R8 ;  /* 0x0000000800e07308 */ /* 0x0003e80000000800 */
[C---:B------:R-:W-:Y:S08]  /*5150*/  HMMA.16816.F32 R92, R4.reuse, R24, RZ ;  /* 0x00000018045c723c */ /* 0x040ff000000018ff */
[----:B------:R-:W-:Y:S01]  /*5160*/  HMMA.16816.F32 R100, R4, R26, RZ ;  /* 0x0000001a0464723c */ /* 0x000fe200000018ff */
[----:B------:R-:W2:Y:S01]  /*5170*/  LDSM.16.MT88.4 R24, [R226+0x2880] ;  /* 0x00288000e218783b */ /* 0x000ea20000004200 */
[----:B-1----:R-:W-:-:S04]  /*5180*/  FFMA.FTZ R8, R69, c[0x0][0x2d0], -R13 ;  /* 0x0000b40045087a23 */ /* 0x002fc8000001080d */
[----:B------:R1:W-:Y:S02]  /*5190*/  MUFU.EX2 R241, R8 ;  /* 0x0000000800f17308 */ /* 0x0003e40000000800 */
[C---:B------:R-:W-:Y:S08]  /*51a0*/  HMMA.16816.F32 R64, R4.reuse, R32, RZ ;  /* 0x000000200440723c */ /* 0x040ff000000018ff */
[----:B------:R-:W-:Y:S01]  /*51b0*/  HMMA.16816.F32 R116, R4, R34, RZ ;  /* 0x000000220474723c */ /* 0x000fe200000018ff */
[----:B------:R-:W3:Y:S01]  /*51c0*/  LDSM.16.MT88.4 R32, [R225+0x2880] ;  /* 0x00288000e120783b */ /* 0x000ee20000004200 */
[----:B-1----:R-:W-:-:S06]  /*51d0*/  FFMA.FTZ R8, R70, c[0x0][0x2d0], -R13 ;  /* 0x0000b40046087a23 */ /* 0x002fcc000001080d */
[C---:B------:R-:W-:Y:S01]  /*51e0*/  HMMA.16816.F32 R80, R4.reuse, R20, RZ ;  /* 0x000000140450723c */ /* 0x040fe200000018ff */
[----:B------:R1:W-:Y:S07]  /*51f0*/  MUFU.EX2 R163, R8 ;  /* 0x0000000800a37308 */ /* 0x0003ee0000000800 */
[C---:B------:R-:W-:Y:S01]  /*5200*/  HMMA.16816.F32 R96, R4.reuse, R22, RZ ;  /* 0x000000160460723c */ /* 0x040fe200000018ff */
[----:B------:R-:W4:Y:S07]  /*5210*/  LDSM.16.MT88.4 R20, [R228+0x2880] ;  /* 0x00288000e414783b */ /* 0x000f2e0000004200 */
[----:B------:R-:W-:Y:S01]  /*5220*/  HMMA.16816.F32 R76, R4, R38, RZ ;  /* 0x00000026044c723c */ /* 0x000fe200000018ff */
[----:B-1----:R-:W-:-:S04]  /*5230*/  FFMA.FTZ R8, R71, c[0x0][0x2d0], -R13 ;  /* 0x0000b40047087a23 */ /* 0x002fc8000001080d */
[----:B------:R1:W1:Y:S03]  /*5240*/  MUFU.EX2 R213, R8 ;  /* 0x0000000800d57308 */ /* 0x0002660000000800 */
[C---:B------:R-:W-:Y:S08]  /*5250*/  HMMA.16816.F32 R104, R4.reuse, R28, RZ ;  /* 0x0000001c0468723c */ /* 0x040ff000000018ff */
[----:B------:R-:W-:Y:S01]  /*5260*/  HMMA.16816.F32 R108, R4, R30, RZ ;  /* 0x0000001e046c723c */ /* 0x000fe200000018ff */
[----:B------:R-:W-:Y:S01]  /*5270*/  LDSM.16.MT88.4 R28, [R225+0x4080] ;  /* 0x00408000e11c783b */ /* 0x000fe20000004200 */
[----:B-1----:R-:W-:-:S06]  /*5280*/  FFMA.FTZ R8, R60, c[0x0][0x2d0], -R12 ;  /* 0x0000b4003c087a23 */ /* 0x002fcc000001080c */
[C---:B------:R-:W-:Y:S01]  /*5290*/  HMMA.16816.F32 R84, R4.reuse, R18, RZ ;  /* 0x000000120454723c */ /* 0x040fe200000018ff */
[----:B------:R-:W-:Y:S01]  /*52a0*/  F2FP.PACK_AB R10, R213, R163 ;  /* 0x000000a3d50a723e */ /* 0x000fe200000000ff */
[----:B------:R1:W-:Y:S06]  /*52b0*/  MUFU.EX2 R205, R8 ;  /* 0x0000000800cd7308 */ /* 0x0003ec0000000800 */
[----:B------:R-:W-:Y:S01]  /*52c0*/  HMMA.16816.F32 R52, R4, R40, RZ ;  /* 0x000000280434723c */ /* 0x000fe200000018ff */
[----:B-1----:R-:W-:-:S04]  /*52d0*/  FFMA.FTZ R8, R61, c[0x0][0x2d0], -R12 ;  /* 0x0000b4003d087a23 */ /* 0x002fc8000001080c */
[----:B------:R1:W1:Y:S02]  /*52e0*/  MUFU.EX2 R231, R8 ;  /* 0x0000000800e77308 */ /* 0x0002640000000800 */
[----:B-1----:R-:W-:Y:S01]  /*52f0*/  FFMA.FTZ R8, R62, c[0x0][0x2d0], -R12 ;  /* 0x0000b4003e087a23 */ /* 0x002fe2000001080c */
[----:B------:R-:W-:-:S05]  /*5300*/  F2FP.PACK_AB R9, R231, R205 ;  /* 0x000000cde709723e */ /* 0x000fca00000000ff */
[----:B------:R1:W-:Y:S02]  /*5310*/  MUFU.EX2 R236, R8 ;  /* 0x0000000800ec7308 */ /* 0x0003e40000000800 */
[----:B-1----:R-:W-:Y:S02]  /*5320*/  FFMA.FTZ R8, R63, c[0x0][0x2d0], -R12 ;  /* 0x0000b4003f087a23 */ /* 0x002fe4000001080c */
[C---:B------:R-:W-:Y:S01]  /*5330*/  HMMA.16816.F32 R60, R4.reuse, R36, RZ ;  /* 0x00000024043c723c */ /* 0x040fe200000018ff */
[----:B------:R-:W1:Y:S03]  /*5340*/  LDSM.16.MT88.4 R36, [R226+0x4080] ;  /* 0x00408000e224783b */ /* 0x000e660000004200 */
[----:B------:R2:W2:Y:S02]  /*5350*/  MUFU.EX2 R204, R8 ;  /* 0x0000000800cc7308 */ /* 0x0004a40000000800 */
[--C-:B--2---:R-:W-:Y:S01]  /*5360*/  FFMA.FTZ R8, R68, c[0x0][0x2d0], -R2.reuse ;  /* 0x0000b40044087a23 */ /* 0x104fe20000010802 */
[----:B------:R-:W-:Y:S01]  /*5370*/  F2FP.PACK_AB R11, R204, R236 ;  /* 0x000000eccc0b723e */ /* 0x000fe200000000ff */
[----:B------:R-:W-:Y:S01]  /*5380*/  HMMA.16816.F32 R68, R4, R16, RZ ;  /* 0x000000100444723c */ /* 0x000fe200000018ff */
[----:B------:R-:W2:Y:S03]  /*5390*/  LDSM.16.MT88.4 R16, [R227+0x2880] ;  /* 0x00288000e310783b */ /* 0x000ea60000004200 */
[----:B------:R3:W-:Y:S02]  /*53a0*/  MUFU.EX2 R242, R8 ;  /* 0x0000000800f27308 */ /* 0x0007e40000000800 */
[----:B---3--:R-:W-:-:S06]  /*53b0*/  FFMA.FTZ R8, R72, c[0x0][0x2d0], -R2 ;  /* 0x0000b40048087a23 */ /* 0x008fcc0000010802 */
[----:B------:R3:W1:Y:S02]  /*53c0*/  MUFU.EX2 R232, R8 ;  /* 0x0000000800e87308 */ /* 0x0006640000000800 */
[----:B---3--:R-:W-:-:S06]  /*53d0*/  FFMA.FTZ R8, R73, c[0x0][0x2d0], -R2 ;  /* 0x0000b40049087a23 */ /* 0x008fcc0000010802 */
[----:B------:R3:W-:Y:S02]  /*53e0*/  MUFU.EX2 R230, R8 ;  /* 0x0000000800e67308 */ /* 0x0007e40000000800 */
[----:B---3--:R-:W-:Y:S02]  /*53f0*/  FFMA.FTZ R8, R74, c[0x0][0x2d0], -R2 ;  /* 0x0000b4004a087a23 */ /* 0x008fe40000010802 */
[----:B------:R-:W-:Y:S01]  /*5400*/  HMMA.16816.F32 R72, R4, R42, RZ ;  /* 0x0000002a0448723c */ /* 0x000fe200000018ff */
[----:B------:R-:W3:Y:S03]  /*5410*/  LDSM.16.MT88.4 R40, [R228+0x4080] ;  /* 0x00408000e428783b */ /* 0x000ee60000004200 */
[----:B------:R1:W1:Y:S02]  /*5420*/  MUFU.EX2 R206, R8 ;  /* 0x0000000800ce7308 */ /* 0x0002640000000800 */
[----:B-1----:R-:W-:-:S06]  /*5430*/  FFMA.FTZ R8, R49, c[0x0][0x2d0], -R0 ;  /* 0x0000b40031087a23 */ /* 0x002fcc0000010800 */
[----:B------:R1:W-:Y:S02]  /*5440*/  MUFU.EX2 R164, R8 ;  /* 0x0000000800a47308 */ /* 0x0003e40000000800 */
[----:B-1----:R-:W-:-:S06]  /*5450*/  FFMA.FTZ R8, R57, c[0x0][0x2d0], -R0 ;  /* 0x0000b40039087a23 */ /* 0x002fcc0000010800 */
[----:B------:R1:W1:Y:S02]  /*5460*/  MUFU.EX2 R170, R8 ;  /* 0x0000000800aa7308 */ /* 0x0002640000000800 */
[--C-:B-1----:R-:W-:Y:S02]  /*5470*/  FFMA.FTZ R8, R48, c[0x0][0x2d0], -R0.reuse ;  /* 0x0000b40030087a23 */ /* 0x102fe40000010800 */
[----:B------:R-:W-:Y:S04]  /*5480*/  HMMA.16816.F32 R48, R4, R44, RZ ;  /* 0x0000002c0430723c */ /* 0x000fe800000018ff */
[----:B------:R1:W-:Y:S02]  /*5490*/  MUFU.EX2 R166, R8 ;  /* 0x0000000800a67308 */ /* 0x0003e40000000800 */
[----:B-1----:R-:W-:-:S02]  /*54a0*/  FFMA.FTZ R8, R56, c[0x0][0x2d0], -R0 ;  /* 0x0000b40038087a23 */ /* 0x002fc40000010800 */
[----:B------:R-:W-:Y:S01]  /*54b0*/  HMMA.16816.F32 R56, R4, R46, RZ ;  /* 0x0000002e0438723c */ /* 0x000fe200000018ff */
[----:B------:R-:W1:Y:S03]  /*54c0*/  LDSM.16.MT88.4 R44, [R227+0x4080] ;  /* 0x00408000e32c783b */ /* 0x000e660000004200 */
[----:B------:R2:W2:Y:S03]  /*54d0*/  MUFU.EX2 R165, R8 ;  /* 0x0000000800a57308 */ /* 0x0004a60000000800 */
[----:B------:R-:W-:Y:S02]  /*54e0*/  F2FP.PACK_AB R4, R232, R242 ;  /* 0x000000f2e804723e */ /* 0x000fe400000000ff */
[----:B------:R-:W-:Y:S02]  /*54f0*/  F2FP.PACK_AB R6, R206, R230 ;  /* 0x000000e6ce06723e */ /* 0x000fe400000000ff */
[----:B------:R-:W-:-:S02]  /*5500*/  F2FP.PACK_AB R5, R170, R164 ;  /* 0x000000a4aa05723e */ /* 0x000fc400000000ff */
[----:B--2---:R-:W-:Y:S02]  /*5510*/  F2FP.PACK_AB R8, R241, R224 ;  /* 0x000000e0f108723e */ /* 0x004fe400000000ff */
[----:B------:R-:W-:-:S05]  /*5520*/  F2FP.PACK_AB R7, R165, R166 ;  /* 0x000000a6a507723e */ /* 0x000fca00000000ff */
[C---:B------:R-:W-:Y:S08]  /*5530*/  HMMA.16816.F32 R200, R8.reuse, R24, R196 ;  /* 0x0000001808c8723c */ /* 0x040ff000000018c4 */
[C---:B------:R-:W-:Y:S08]  /*5540*/  HMMA.16816.F32 R152, R8.reuse, R34, R152 ;  /* 0x000000220898723c */ /* 0x040ff00000001898 */
[-C--:B------:R-:W-:Y:S08]  /*5550*/  HMMA.16816.F32 R176, R8, R32.reuse, R176 ;  /* 0x0000002008b0723c */ /* 0x080ff000000018b0 */
[----:B------:R-:W-:Y:S01]  /*5560*/  HMMA.16816.F32 R64, R4, R32, R64 ;  /* 0x000000200440723c */ /* 0x000fe20000001840 */
[----:B------:R-:W-:Y:S01]  /*5570*/  MOV R196, R200 ;  /* 0x000000c800c47202 */ /* 0x000fe20000000f00 */
[----:B------:R-:W-:-:S05]  /*5580*/  IMAD.MOV.U32 R197, RZ, RZ, R203 ;  /* 0x000000ffffc57224 */ /* 0x000fca00078e00cb */
[----:B------:R-:W-:Y:S01]  /*5590*/  IMAD.MOV.U32 R32, RZ, RZ, R201 ;  /* 0x000000ffff207224 */ /* 0x000fe200078e00c9 */
[----:B----4-:R-:W-:Y:S01]  /*55a0*/  HMMA.16816.F32 R220, R8, R20, R192 ;  /* 0x0000001408dc723c */ /* 0x010fe200000018c0 */
[----:B------:R-:W-:-:S07]  /*55b0*/  IMAD.MOV.U32 R33, RZ, RZ, R202 ;  /* 0x000000ffff217224 */ /* 0x000fce00078e00ca */
[C---:B------:R-:W-:Y:S07]  /*55c0*/  HMMA.16816.F32 R192, R8.reuse, R36, R180 ;  /* 0x0000002408c0723c */ /* 0x040fee00000018b4 */
[----:B------:R-:W-:Y:S01]  /*55d0*/  IMAD.MOV.U32 R182, RZ, RZ, R32 ;  /* 0x000000ffffb67224 */ /* 0x000fe200078e0020 */
[----:B------:R-:W-:Y:S01]  /*55e0*/  HMMA.16816.F32 R208, R8, R16, R188 ;  /* 0x0000001008d0723c */ /* 0x000fe200000018bc */
[----:B------:R-:W-:Y:S01]  /*55f0*/  IMAD.MOV.U32 R32, RZ, RZ, R207 ;  /* 0x000000ffff207224 */ /* 0x000fe200078e00cf */
[----:B------:R-:W-:Y:S01]  /*5600*/  MOV R180, R205 ;  /* 0x000000cd00b47202 */ /* 0x000fe20000000f00 */
[----:B------:R-:W-:Y:S01]  /*5610*/  IMAD.MOV.U32 R181, RZ, RZ, R213 ;  /* 0x000000ffffb57224 */ /* 0x000fe200078e00d5 */
[----:B------:R-:W-:-:S02]  /*5620*/  MOV R183, R33 ;  /* 0x0000002100b77202 */ /* 0x000fc40000000f00 */
[----:B------:R-:W-:Y:S02]  /*5630*/  MOV R33, R212 ;  /* 0x000000d400217202 */ /* 0x000fe40000000f00 */
[C---:B------:R-:W-:Y:S07]  /*5640*/  HMMA.16816.F32 R200, R8.reuse, R28, R184 ;  /* 0x0000001c08c8723c */ /* 0x040fee00000018b8 */
[----:B------:R-:W-:Y:S01]  /*5650*/  IMAD.MOV.U32 R187, RZ, RZ, R206 ;  /* 0x000000ffffbb7224 */ /* 0x000fe200078e00ce */
[----:B------:R-:W-:Y:S01]  /*5660*/  HMMA.16816.F32 R248, R8, R26, R148 ;  /* 0x0000001a08f8723c */ /* 0x000fe20000001894 */
[----:B------:R-:W-:Y:S01]  /*5670*/  MOV R186, R214 ;  /* 0x000000d600ba7202 */ /* 0x000fe20000000f00 */
[----:B------:R-:W-:-:S02]  /*5680*/  IMAD.MOV.U32 R184, RZ, RZ, R197 ;  /* 0x000000ffffb87224 */ /* 0x000fc400078e00c5 */
[----:B------:R-:W-:-:S03]  /*5690*/  IMAD.MOV.U32 R185, RZ, RZ, R196 ;  /* 0x000000ffffb97224 */ /* 0x000fc600078e00c4 */
[----:B------:R-:W-:Y:S01]  /*56a0*/  IMAD.MOV.U32 R151, RZ, RZ, R204 ;  /* 0x000000ffff977224 */ /* 0x000fe200078e00cc */
[C---:B---3--:R-:W-:Y:S01]  /*56b0*/  HMMA.16816.F32 R188, R8.reuse, R40, R172 ;  /* 0x0000002808bc723c */ /* 0x048fe200000018ac */
[----:B------:R-:W-:Y:S02]  /*56c0*/  IMAD.MOV.U32 R149, RZ, RZ, R181 ;  /* 0x000000ffff957224 */ /* 0x000fe400078e00b5 */
[----:B------:R-:W-:Y:S02]  /*56d0*/  IMAD.MOV.U32 R181, RZ, RZ, R230 ;  /* 0x000000ffffb57224 */ /* 0x000fe400078e00e6 */
[----:B------:R-:W-:Y:S01]  /*56e0*/  IMAD.MOV.U32 R150, RZ, RZ, R151 ;  /* 0x000000ffff967224 */ /* 0x000fe200078e0097 */
[----:B------:R-:W-:Y:S01]  /*56f0*/  MOV R151, R180 ;  /* 0x000000b400977202 */ /* 0x000fe20000000f00 */
[----:B------:R-:W-:Y:S01]  /*5700*/  IMAD.MOV.U32 R148, RZ, RZ, R184 ;  /* 0x000000ffff947224 */ /* 0x000fe200078e00b8 */
[----:B-1----:R-:W-:Y:S01]  /*5710*/  HMMA.16816.F32 R172, R8, R44, R156 ;  /* 0x0000002c08ac723c */ /* 0x002fe2000000189c */
[----:B------:R-:W-:Y:S01]  /*5720*/  MOV R180, R186 ;  /* 0x000000ba00b47202 */ /* 0x000fe20000000f00 */
[----:B------:R-:W-:Y:S01]  /*5730*/  IMAD.MOV.U32 R184, RZ, RZ, R238 ;  /* 0x000000ffffb87224 */ /* 0x000fe200078e00ee */
[----:B------:R-:W-:-:S04]  /*5740*/  MOV R186, R240 ;  /* 0x000000f000ba7202 */ /* 0x000fc80000000f00 */
[----:B------:R-:W-:Y:S01]  /*5750*/  IMAD.MOV.U32 R159, RZ, RZ, R152 ;  /* 0x000000ffff9f7224 */ /* 0x000fe200078e0098 */
[----:B------:R-:W-:Y:S01]  /*5760*/  HMMA.16816.F32 R204, R8, R18, R136 ;  /* 0x0000001208cc723c */ /* 0x000fe20000001888 */
[----:B------:R-:W-:Y:S01]  /*5770*/  IMAD.MOV.U32 R158, RZ, RZ, R153 ;  /* 0x000000ffff9e7224 */ /* 0x000fe200078e0099 */
[----:B------:R-:W-:Y:S01]  /*5780*/  MOV R157, R154 ;  /* 0x0000009a009d7202 */ /* 0x000fe20000000f00 */
[----:B------:R-:W-:-:S05]  /*5790*/  IMAD.MOV.U32 R156, RZ, RZ, R155 ;  /* 0x000000ffff9c7224 */ /* 0x000fca00078e009b */
[C---:B------:R-:W-:Y:S08]  /*57a0*/  HMMA.16816.F32 R136, R8.reuse, R42, R120 ;  /* 0x0000002a0888723c */ /* 0x040ff00000001878 */
[C---:B------:R-:W-:Y:S07]  /*57b0*/  HMMA.16816.F32 R212, R8.reuse, R22, R140 ;  /* 0x0000001608d4723c */ /* 0x040fee000000188c */
[----:B------:R-:W-:Y:S01]  /*57c0*/  IMAD.MOV.U32 R142, RZ, RZ, R182 ;  /* 0x000000ffff8e7224 */ /* 0x000fe200078e00b6 */
[C---:B------:R-:W-:Y:S01]  /*57d0*/  HMMA.16816.F32 R196, R8.reuse, R30, R132 ;  /* 0x0000001e08c4723c */ /* 0x040fe20000001884 */
[----:B------:R-:W-:Y:S01]  /*57e0*/  IMAD.MOV.U32 R182, RZ, RZ, R236 ;  /* 0x000000ffffb67224 */ /* 0x000fe200078e00ec */
[----:B------:R-:W-:Y:S01]  /*57f0*/  MOV R143, R183 ;  /* 0x000000b7008f7202 */ /* 0x000fe20000000f00 */
[----:B------:R-:W-:Y:S01]  /*5800*/  IMAD.MOV.U32 R141, RZ, RZ, R185 ;  /* 0x000000ffff8d7224 */ /* 0x000fe200078e00b9 */
[----:B------:R-:W-:Y:S01]  /*5810*/  MOV R183, R237 ;  /* 0x000000ed00b77202 */ /* 0x000fe20000000f00 */
[----:B------:R-:W-:Y:S01]  /*5820*/  IMAD.MOV.U32 R185, RZ, RZ, R239 ;  /* 0x000000ffffb97224 */ /* 0x000fe200078e00ef */
[----:B------:R-:W-:Y:S01]  /*5830*/  MOV R140, R180 ;  /* 0x000000b4008c7202 */ /* 0x000fe20000000f00 */
[----:B------:R-:W-:Y:S01]  /*5840*/  IMAD.MOV.U32 R134, RZ, RZ, R182 ;  /* 0x000000ffff867224 */ /* 0x000fe200078e00b6 */
[----:B------:R-:W-:Y:S01]  /*5850*/  HMMA.16816.F32 R152, R8, R38, R128 ;  /* 0x000000260898723c */ /* 0x000fe20000001880 */
[----:B------:R-:W-:Y:S01]  /*5860*/  MOV R133, R183 ;  /* 0x000000b700857202 */ /* 0x000fe20000000f00 */
[----:B------:R-:W-:Y:S01]  /*5870*/  IMAD.MOV.U32 R132, RZ, RZ, R184 ;  /* 0x000000ffff847224 */ /* 0x000fe200078e00b8 */
[----:B------:R-:W-:Y:S01]  /*5880*/  MOV R183, R186 ;  /* 0x000000ba00b77202 */ /* 0x000fe20000000f00 */
[----:B------:R-:W-:Y:S01]  /*5890*/  IMAD.MOV.U32 R182, RZ, RZ, R187 ;  /* 0x000000ffffb67224 */ /* 0x000fe200078e00bb */
[----:B------:R-:W-:Y:S01]  /*58a0*/  MOV R180, R33 ;  /* 0x0000002100b47202 */ /* 0x000fe20000000f00 */
[----:B------:R-:W-:-:S02]  /*58b0*/  IMAD.MOV.U32 R135, RZ, RZ, R181 ;  /* 0x000000ffff877224 */ /* 0x000fc400078e00b5 */
[----:B------:R-:W-:Y:S01]  /*58c0*/  HMMA.16816.F32 R120, R8, R46, R112 ;  /* 0x0000002e0878723c */ /* 0x000fe20000001870 */
[----:B------:R-:W-:Y:S02]  /*58d0*/  IMAD.MOV.U32 R130, RZ, RZ, R232 ;  /* 0x000000ffff827224 */ /* 0x000fe400078e00e8 */
[----:B------:R-:W-:Y:S02]  /*58e0*/  IMAD.MOV.U32 R129, RZ, RZ, R231 ;  /* 0x000000ffff817224 */ /* 0x000fe400078e00e7 */
[----:B------:R-:W-:Y:S02]  /*58f0*/  IMAD.MOV.U32 R131, RZ, RZ, R185 ;  /* 0x000000ffff837224 */ /* 0x000fe400078e00b9 */
[----:B------:R-:W-:Y:S01]  /*5900*/  LDSM.16.MT88.4 R184, [R225+0x3080] ;  /* 0x00308000e1b8783b */ /* 0x000fe20000004200 */
[----:B------:R-:W-:Y:S01]  /*5910*/  HMMA.16816.F32 R8, R4, R28, R68 ;  /* 0x0000001c0408723c */ /* 0x000fe20000001844 */
[----:B------:R-:W-:-:S07]  /*5920*/  IMAD.MOV.U32 R181, RZ, RZ, R32 ;  /* 0x000000ffffb57224 */ /* 0x000fce00078e0020 */
[C---:B------:R-:W-:Y:S08]  /*5930*/  HMMA.16816.F32 R80, R4.reuse, R16, R80 ;  /* 0x000000100450723c */ /* 0x040ff00000001850 */
[C---:B------:R-:W-:Y:S08]  /*5940*/  HMMA.16816.F32 R216, R4.reuse, R20, R92 ;  /* 0x0000001404d8723c */ /* 0x040ff0000000185c */
[----:B------:R-:W-:Y:S01]  /*5950*/  IMAD.MOV.U32 R71, RZ, RZ, R8 ;  /* 0x000000ffff477224 */ /* 0x000fe200078e0008 */
[----:B------:R-:W-:Y:S01]  /*5960*/  MOV R69, R10 ;  /* 0x0000000a00457202 */ /* 0x000fe20000000f00 */
[----:B------:R-:W-:Y:S01]  /*5970*/  IMAD.MOV.U32 R70, RZ, RZ, R9 ;  /* 0x000000ffff467224 */ /* 0x000fe200078e0009 */
[----:B------:R-:W-:Y:S01]  /*5980*/  HMMA.16816.F32 R52, R4, R40, R52 ;  /* 0x000000280434723c */ /* 0x000fe20000001834 */
[----:B------:R-:W-:-:S04]  /*5990*/  IMAD.MOV.U32 R68, RZ, RZ, R11 ;  /* 0x000000ffff447224 */ /* 0x000fc800078e000b */
[----:B------:R-:W-:Y:S01]  /*59a0*/  IMAD.MOV.U32 R93, RZ, RZ, R83 ;  /* 0x000000ffff5d7224 */ /* 0x000fe200078e0053 */
[----:B------:R-:W-:Y:S01]  /*59b0*/  MOV R95, R81 ;  /* 0x00000051005f7202 */ /* 0x000fe20000000f00 */
[----:B------:R-:W-:Y:S01]  /*59c0*/  IMAD.MOV.U32 R94, RZ, RZ, R82 ;  /* 0x000000ffff5e7224 */ /* 0x000fe200078e0052 */
[C---:B------:R-:W-:Y:S01]  /*59d0*/  HMMA.16816.F32 R8, R4.reuse, R36, R60 ;  /* 0x000000240408723c */ /* 0x040fe2000000183c */
[----:B------:R-:W-:Y:S01]  /*59e0*/  MOV R92, R80 ;  /* 0x00000050005c7202 */ /* 0x000fe20000000f00 */
[----:B------:R-:W1:Y:S06]  /*59f0*/  LDSM.16.MT88.4 R60, [R227+0x3080] ;  /* 0x00308000e33c783b */ /* 0x000e6c0000004200 */
[C---:B------:R-:W-:Y:S08]  /*5a00*/  HMMA.16816.F32 R48, R4.reuse, R44, R48 ;  /* 0x0000002c0430723c */ /* 0x040ff00000001830 */
[----:B------:R-:W-:Y:S01]  /*5a10*/  IMAD.MOV.U32 R240, RZ, RZ, R52 ;  /* 0x000000fffff07224 */ /* 0x000fe200078e0034 */
[----:B------:R-:W-:Y:S01]  /*5a20*/  HMMA.16816.F32 R44, R4, R46, R56 ;  /* 0x0000002e042c723c */ /* 0x000fe20000001838 */
[----:B------:R-:W-:Y:S01]  /*5a30*/  MOV R239, R53 ;  /* 0x0000003500ef7202 */ /* 0x000fe20000000f00 */
[----:B------:R-:W-:-:S02]  /*5a40*/  IMAD.MOV.U32 R238, RZ, RZ, R54 ;  /* 0x000000ffffee7224 */ /* 0x000fc400078e0036 */
[----:B------:R-:W-:-:S03]  /*5a50*/  IMAD.MOV.U32 R237, RZ, RZ, R55 ;  /* 0x000000ffffed7224 */ /* 0x000fc600078e0037 */
[----:B------:R-:W-:Y:S01]  /*5a60*/  IMAD.MOV.U32 R83, RZ, RZ, R8 ;  /* 0x000000ffff537224 */ /* 0x000fe200078e0008 */
[----:B------:R-:W-:Y:S01]  /*5a70*/  MOV R81, R10 ;  /* 0x0000000a00517202 */ /* 0x000fe20000000f00 */
[----:B------:R-:W-:Y:S01]  /*5a80*/  FFMA.FTZ R8, R161, c[0x0][0x2d0], -R13 ;  /* 0x0000b400a1087a23 */ /* 0x000fe2000001080d */
[----:B------:R-:W-:Y:S01]  /*5a90*/  MOV R59, R150 ;  /* 0x00000096003b7202 */ /* 0x000fe20000000f00 */
[----:B------:R-:W-:Y:S01]  /*5aa0*/  IMAD.MOV.U32 R82, RZ, RZ, R9 ;  /* 0x000000ffff527224 */ /* 0x000fe200078e0009 */
[----:B------:R-:W-:Y:S01]  /*5ab0*/  HMMA.16816.F32 R36, R4, R38, R76 ;  /* 0x000000260424723c */ /* 0x000fe2000000184c */
[----:B------:R2:W-:Y:S01]  /*5ac0*/  MUFU.EX2 R112, R8 ;  /* 0x0000000800707308 */ /* 0x0005e20000000800 */
[----:B------:R-:W-:Y:S01]  /*5ad0*/  IMAD.MOV.U32 R80, RZ, RZ, R11 ;  /* 0x000000ffff507224 */ /* 0x000fe200078e000b */
[----:B------:R-:W3:Y:S01]  /*5ae0*/  LDSM.16.MT88.4 R76, [R225+0x4880] ;  /* 0x00488000e14c783b */ /* 0x000ee20000004200 */
[----:B------:R-:W-:Y:S02]  /*5af0*/  IMAD.MOV.U32 R150, RZ, RZ, R180 ;  /* 0x000000ffff967224 */ /* 0x000fe400078e00b4 */
[----:B------:R-:W-:-:S02]  /*5b00*/  IMAD.MOV.U32 R58, RZ, RZ, R182 ;  /* 0x000000ffff3a7224 */ /* 0x000fc400078e00b6 */
[----:B------:R-:W-:Y:S01]  /*5b10*/  IMAD.MOV.U32 R57, RZ, RZ, R183 ;  /* 0x000000ffff397224 */ /* 0x000fe200078e00b7 */
[----:B------:R-:W-:Y:S01]  /*5b20*/  HMMA.16816.F32 R104, R4, R24, R104 ;  /* 0x000000180468723c */ /* 0x000fe20000001868 */
[----:B------:R-:W-:Y:S01]  /*5b30*/  MOV R115, R150 ;  /* 0x0000009600737202 */ /* 0x000fe20000000f00 */
[----:B--2---:R-:W-:-:S06]  /*5b40*/  FFMA.FTZ R8, R160, c[0x0][0x2d0], -R13 ;  /* 0x0000b400a0087a23 */ /* 0x004fcc000001080d */
[C---:B------:R-:W-:Y:S01]  /*5b50*/  HMMA.16816.F32 R32, R4.reuse, R34, R116 ;  /* 0x000000220420723c */ /* 0x040fe20000001874 */
[----:B------:R-:W-:Y:S01]  /*5b60*/  IMAD.MOV.U32 R160, RZ, RZ, R68 ;  /* 0x000000ffffa07224 */ /* 0x000fe200078e0044 */
[----:B------:R2:W4:Y:S06]  /*5b70*/  MUFU.EX2 R236, R8 ;  /* 0x0000000800ec7308 */ /* 0x00052c0000000800 */
[C---:B------:R-:W-:Y:S01]  /*5b80*/  HMMA.16816.F32 R24, R4.reuse, R26, R108 ;  /* 0x0000001a0418723c */ /* 0x040fe2000000186c */
[----:B------:R-:W-:Y:S07]  /*5b90*/  LDSM.16.MT88.4 R108, [R228+0x4880] ;  /* 0x00488000e46c783b */ /* 0x000fee0000004200 */
[----:B------:R-:W-:Y:S01]  /*5ba0*/  HMMA.16816.F32 R20, R4, R22, R100 ;  /* 0x000000160414723c */ /* 0x000fe20000001864 */
[----:B--2---:R-:W-:Y:S01]  /*5bb0*/  FFMA.FTZ R8, R147, c[0x0][0x2d0], -R13 ;  /* 0x0000b40093087a23 */ /* 0x004fe2000001080d */
[----:B----4-:R-:W-:-:S02]  /*5bc0*/  F2FP.PACK_AB R128, R236, R112 ;  /* 0x00000070ec80723e */ /* 0x010fc400000000ff */
[----:B------:R-:W-:Y:S01]  /*5bd0*/  MOV R147, R69 ;  /* 0x0000004500937202 */ /* 0x000fe20000000f00 */
[----:B------:R2:W-:Y:S03]  /*5be0*/  MUFU.EX2 R230, R8 ;  /* 0x0000000800e67308 */ /* 0x0005e60000000800 */
[----:B------:R-:W-:Y:S01]  /*5bf0*/  HMMA.16816.F32 R28, R4, R30, R84 ;  /* 0x0000001e041c723c */ /* 0x000fe20000001854 */
[----:B--2---:R-:W-:Y:S02]  /*5c00*/  FFMA.FTZ R8, R146, c[0x0][0x2d0], -R13 ;  /* 0x0000b40092087a23 */ /* 0x004fe4000001080d */
[----:B------:R-:W-:Y:S02]  /*5c10*/  IMAD.MOV.U32 R146, RZ, RZ, R70 ;  /* 0x000000ffff927224 */ /* 0x000fe400078e0046 */
[----:B------:R2:W-:Y:S02]  /*5c20*/  MUFU.EX2 R16, R8 ;  /* 0x0000000800107308 */ /* 0x0005e40000000800 */
[----:B--2---:R-:W-:-:S06]  /*5c30*/  FFMA.FTZ R8, R125, c[0x0][0x2d0], -R12 ;  /* 0x0000b4007d087a23 */ /* 0x004fcc000001080c */
[----:B------:R2:W-:Y:S02]  /*5c40*/  MUFU.EX2 R113, R8 ;  /* 0x0000000800717308 */ /* 0x0005e40000000800 */
[----:B--2---:R-:W-:-:S06]  /*5c50*/  FFMA.FTZ R8, R124, c[0x0][0x2d0], -R12 ;  /* 0x0000b4007c087a23 */ /* 0x004fcc000001080c */
[----:B------:R2:W-:Y:S02]  /*5c60*/  MUFU.EX2 R232, R8 ;  /* 0x0000000800e87308 */ /* 0x0005e40000000800 */
[----:B--2---:R-:W-:Y:S02]  /*5c70*/  FFMA.FTZ R8, R91, c[0x0][0x2d0], -R12 ;  /* 0x0000b4005b087a23 */ /* 0x004fe4000001080c */
[----:B------:R-:W-:-:S04]  /*5c80*/  IMAD.MOV.U32 R91, RZ, RZ, R71 ;  /* 0x000000ffff5b7224 */ /* 0x000fc800078e0047 */
[----:B------:R2:W-:Y:S02]  /*5c90*/  MUFU.EX2 R52, R8 ;  /* 0x0000000800347308 */ /* 0x0005e40000000800 */
[----:B--2---:R-:W-:Y:S01]  /*5ca0*/  FFMA.FTZ R8, R90, c[0x0][0x2d0], -R12 ;  /* 0x0000b4005a087a23 */ /* 0x004fe2000001080c */
[----:B------:R-:W-:-:S05]  /*5cb0*/  MOV R90, R93 ;  /* 0x0000005d005a7202 */ /* 0x000fca0000000f00 */
[----:B------:R2:W-:Y:S02]  /*5cc0*/  MUFU.EX2 R13, R8 ;  /* 0x00000008000d7308 */ /* 0x0005e40000000800 */
[----:B--2---:R-:W-:-:S06]  /*5cd0*/  FFMA.FTZ R8, R126, c[0x0][0x2d0], -R2 ;  /* 0x0000b4007e087a23 */ /* 0x004fcc0000010802 */
[----:B------:R2:W-:Y:S02]  /*5ce0*/  MUFU.EX2 R12, R8 ;  /* 0x00000008000c7308 */ /* 0x0005e40000000800 */
[----:B--2---:R-:W-:Y:S02]  /*5cf0*/  FFMA.FTZ R8, R144, c[0x0][0x2d0], -R2 ;  /* 0x0000b40090087a23 */ /* 0x004fe40000010802 */
[----:B------:R-:W-:-:S04]  /*5d00*/  IMAD.MOV.U32 R144, RZ, RZ, R94 ;  /* 0x000000ffff907224 */ /* 0x000fc800078e005e */
[----:B------:R2:W4:Y:S02]  /*5d10*/  MUFU.EX2 R231, R8 ;  /* 0x0000000800e77308 */ /* 0x0005240000000800 */
[--C-:B--2---:R-:W-:Y:S01]  /*5d20*/  FFMA.FTZ R8, R145, c[0x0][0x2d0], -R2.reuse ;  /* 0x0000b40091087a23 */ /* 0x104fe20000010802 */
[----:B----4-:R-:W-:Y:S01]  /*5d30*/  F2FP.PACK_AB R124, R231, R12 ;  /* 0x0000000ce77c723e */ /* 0x010fe200000000ff */
[----:B------:R-:W-:-:S04]  /*5d40*/  FFMA.FTZ R2, R127, c[0x0][0x2d0], -R2 ;  /* 0x0000b4007f027a23 */ /* 0x000fc80000010802 */
[----:B------:R2:W-:Y:S01]  /*5d50*/  MUFU.EX2 R40, R8 ;  /* 0x0000000800287308 */ /* 0x0005e20000000800 */
[----:B------:R-:W-:-:S07]  /*5d60*/  IMAD.MOV.U32 R145, RZ, RZ, R95 ;  /* 0x000000ffff917224 */ /* 0x000fce00078e005f */
[----:B------:R4:W-:Y:S01]  /*5d70*/  MUFU.EX2 R17, R2 ;  /* 0x0000000200117308 */ /* 0x0009e20000000800 */
[----:B--2---:R-:W-:Y:S07]  /*5d80*/  HMMA.16816.F32 R8, R4, R18, R96 ;  /* 0x000000120408723c */ /* 0x004fee0000001860 */
[----:B------:R-:W-:Y:S01]  /*5d90*/  MOV R18, R16 ;  /* 0x0000001000127202 */ /* 0x000fe20000000f00 */
[----:B----4-:R-:W-:Y:S01]  /*5da0*/  FFMA.FTZ R2, R89, c[0x0][0x2d0], -R0 ;  /* 0x0000b40059027a23 */ /* 0x010fe20000010800 */
[----:B------:R-:W-:Y:S01]  /*5db0*/  MOV R97, R130 ;  /* 0x0000008200617202 */ /* 0x000fe20000000f00 */
[----:B------:R-:W-:Y:S01]  /*5dc0*/  IMAD.MOV.U32 R19, RZ, RZ, R13 ;  /* 0x000000ffff137224 */ /* 0x000fe200078e000d */
[----:B------:R-:W-:Y:S01]  /*5dd0*/  F2FP.PACK_AB R130, R18, R230 ;  /* 0x000000e61282723e */ /* 0x000fe200000000ff */
[----:B------:R2:W-:Y:S01]  /*5de0*/  MUFU.EX2 R16, R2 ;  /* 0x0000000200107308 */ /* 0x0005e20000000800 */
[----:B------:R-:W-:-:S02]  /*5df0*/  IMAD.MOV.U32 R89, RZ, RZ, R132 ;  /* 0x000000ffff597224 */ /* 0x000fc400078e0084 */
[----:B------:R-:W-:Y:S02]  /*5e00*/  IMAD.MOV.U32 R132, RZ, RZ, R141 ;  /* 0x000000ffff847224 */ /* 0x000fe400078e008d */
[----:B------:R-:W-:Y:S02]  /*5e10*/  IMAD.MOV.U32 R99, RZ, RZ, R92 ;  /* 0x000000ffff637224 */ /* 0x000fe400078e005c */
[----:B------:R-:W-:Y:S01]  /*5e20*/  LDSM.16.MT88.4 R92, [R226+0x4880] ;  /* 0x00488000e25c783b */ /* 0x000fe20000004200 */
[----:B------:R-:W-:Y:S01]  /*5e30*/  IMAD.MOV.U32 R98, RZ, RZ, R129 ;  /* 0x000000ffff627224 */ /* 0x000fe200078e0081 */
[----:B------:R-:W-:Y:S01]  /*5e40*/  F2FP.PACK_AB R129, R232, R113 ;  /* 0x00000071e881723e */ /* 0x000fe200000000ff */
[----:B------:R-:W-:Y:S02]  /*5e50*/  IMAD.MOV.U32 R96, RZ, RZ, R131 ;  /* 0x000000ffff607224 */ /* 0x000fe400078e0083 */
[----:B------:R-:W-:Y:S02]  /*5e60*/  IMAD.MOV.U32 R56, RZ, RZ, R99 ;  /* 0x000000ffff387224 */ /* 0x000fe400078e0063 */
[----:B--2---:R-:W-:Y:S01]  /*5e70*/  FFMA.FTZ R2, R88, c[0x0][0x2d0], -R0 ;  /* 0x0000b40058027a23 */ /* 0x004fe20000010800 */
[----:B------:R-:W-:Y:S01]  /*5e80*/  MOV R88, R133 ;  /* 0x0000008500587202 */ /* 0x000fe20000000f00 */
[----:B------:R-:W-:-:S02]  /*5e90*/  IMAD.MOV.U32 R133, RZ, RZ, R142 ;  /* 0x000000ffff857224 */ /* 0x000fc400078e008e */
[----:B------:R2:W4:Y:S02]  /*5ea0*/  MUFU.EX2 R13, R2 ;  /* 0x00000002000d7308 */ /* 0x0005240000000800 */
[--C-:B--2---:R-:W-:Y:S01]  /*5eb0*/  FFMA.FTZ R2, R14, c[0x0][0x2d0], -R0.reuse ;  /* 0x0000b4000e027a23 */ /* 0x104fe20000010800 */
[----:B----4-:R-:W-:Y:S01]  /*5ec0*/  F2FP.PACK_AB R125, R13, R16 ;  /* 0x000000100d7d723e */ /* 0x010fe200000000ff */
[----:B------:R-:W-:Y:S01]  /*5ed0*/  FFMA.FTZ R0, R15, c[0x0][0x2d0], -R0 ;  /* 0x0000b4000f007a23 */ /* 0x000fe20000010800 */
[----:B------:R-:W-:Y:S01]  /*5ee0*/  MOV R15, R52 ;  /* 0x00000034000f7202 */ /* 0x000fe20000000f00 */
[----:B------:R-:W-:Y:S02]  /*5ef0*/  IMAD.MOV.U32 R14, RZ, RZ, R40 ;  /* 0x000000ffff0e7224 */ /* 0x000fe400078e0028 */
[----:B------:R-:W-:Y:S01]  /*5f00*/  MUFU.EX2 R2, R2 ;  /* 0x0000000200027308 */ /* 0x000fe20000000800 */
[----:B------:R-:W-:Y:S01]  /*5f10*/  HMMA.16816.F32 R40, R4, R42, R72 ;  /* 0x0000002a0428723c */ /* 0x000fe20000001848 */
[----:B------:R-:W2:Y:S01]  /*5f20*/  LDSM.16.MT88.4 R4, [R227+0x4880] ;  /* 0x00488000e304783b */ /* 0x000ea20000004200 */
[----:B------:R-:W-:-:S02]  /*5f30*/  F2FP.PACK_AB R126, R17, R14 ;  /* 0x0000000e117e723e */ /* 0x000fc400000000ff */
[----:B------:R-:W-:-:S03]  /*5f40*/  F2FP.PACK_AB R131, R19, R15 ;  /* 0x0000000f1383723e */ /* 0x000fc600000000ff */
[----:B------:R-:W4:Y:S01]  /*5f50*/  MUFU.EX2 R0, R0 ;  /* 0x0000000000007308 */ /* 0x000f220000000800 */
[----:B------:R-:W-:Y:S01]  /*5f60*/  IMAD.MOV.U32 R72, RZ, RZ, R149 ;  /* 0x000000ffff487224 */ /* 0x000fe200078e0095 */
[----:B------:R-:W-:Y:S01]  /*5f70*/  MOV R73, R140 ;  /* 0x0000008c00497202 */ /* 0x000fe20000000f00 */
[----:B------:R-:W-:Y:S01]  /*5f80*/  IMAD.MOV.U32 R149, RZ, RZ, R151 ;  /* 0x000000ffff957224 */ /* 0x000fe200078e0097 */
[----:B------:R-:W-:Y:S01]  /*5f90*/  MOV R151, R181 ;  /* 0x000000b500977202 */ /* 0x000fe20000000f00 */
[----:B------:R-:W-:Y:S01]  /*5fa0*/  IMAD.MOV.U32 R75, RZ, RZ, R134 ;  /* 0x000000ffff4b7224 */ /* 0x000fe200078e0086 */
[----:B------:R-:W-:Y:S01]  /*5fb0*/  MOV R134, R143 ;  /* 0x0000008f00867202 */ /* 0x000fe20000000f00 */
[----:B------:R-:W-:Y:S01]  /*5fc0*/  IMAD.MOV.U32 R74, RZ, RZ, R135 ;  /* 0x000000ffff4a7224 */ /* 0x000fe200078e0087 */
[----:B------:R-:W-:Y:S01]  /*5fd0*/  LDSM.16.MT88.4 R140, [R226+0x3080] ;  /* 0x00308000e28c783b */ /* 0x000fe20000004200 */
[----:B------:R-:W-:Y:S01]  /*5fe0*/  IMAD.MOV.U32 R135, RZ, RZ, R148 ;  /* 0x000000ffff877224 */ /* 0x000fe200078e0094 */
[----:B-1----:R-:W-:Y:S01]  /*5ff0*/  HMMA.16816.F32 R52, R128, R60, R208 ;  /* 0x0000003c8034723c */ /* 0x002fe200000018d0 */
[----:B------:R-:W-:-:S02]  /*6000*/  IMAD.MOV.U32 R161, RZ, RZ, R149 ;  /* 0x000000ffffa17224 */ /* 0x000fc400078e0095 */
[----:B------:R-:W-:Y:S01]  /*6010*/  IMAD.MOV.U32 R114, RZ, RZ, R151 ;  /* 0x000000ffff727224 */ /* 0x000fe200078e0097 */
[----:B----4-:R-:W-:-:S03]  /*6020*/  F2FP.PACK_AB R127, R0, R2 ;  /* 0x00000002007f723e */ /* 0x010fc600000000ff */
[----:B------:R-:W-:Y:S01]  /*6030*/  IMAD.MOV.U32 R208, RZ, RZ, R73 ;  /* 0x000000ffffd07224 */ /* 0x000fe200078e0049 */
[----:B---3--:R-:W-:Y:S01]  /*6040*/  HMMA.16816.F32 R68, R128, R76, R200 ;  /* 0x0000004c8044723c */ /* 0x008fe200000018c8 */
[----:B------:R-:W-:Y:S01]  /*6050*/  IMAD.MOV.U32 R73, RZ, RZ, R146 ;  /* 0x000000ffff497224 */ /* 0x000fe200078e0092 */
[----:B------:R-:W-:Y:S01]  /*6060*/  MOV R211, R72 ;  /* 0x0000004800d37202 */ /* 0x000fe20000000f00 */
[----:B------:R-:W-:Y:S01]  /*6070*/  IMAD.MOV.U32 R210, RZ, RZ, R113 ;  /* 0x000000ffffd27224 */ /* 0x000fe200078e0071 */
[----:B------:R-:W-:Y:S02]  /*6080*/  MOV R72, R91 ;  /* 0x0000005b00487202 */ /* 0x000fe40000000f00 */
        /* <DEDUP_REMOVED lines=14> */
[----:B------:R-:W1:Y:S01]  /*6170*/  LDSM.16.MT88.4 R156, [R228+0x3080] ;  /* 0x00308000e49c783b */ /* 0x000e620000004200 */
[----:B------:R-:W-:-:S02]  /*6180*/  MOV R89, R82 ;  /* 0x0000005200597202 */ /* 0x000fc40000000f00 */
[----:B------:R-:W-:-:S03]  /*6190*/  MOV R209, R112 ;  /* 0x0000007000d17202 */ /* 0x000fc60000000f00 */
[----:B------:R-:W-:Y:S01]  /*61a0*/  MOV R174, R96 ;  /* 0x0000006000ae7202 */ /* 0x000fe20000000f00 */
[----:B------:R-:W-:Y:S01]  /*61b0*/  IMAD.MOV.U32 R172, RZ, RZ, R114 ;  /* 0x000000ffffac7224 */ /* 0x000fe200078e0072 */
[----:B------:R-:W-:Y:S01]  /*61c0*/  MOV R173, R115 ;  /* 0x0000007300ad7202 */ /* 0x000fe20000000f00 */
[----:B------:R-:W-:Y:S01]  /*61d0*/  HMMA.16816.F32 R100, R128, R108, R188 ;  /* 0x0000006c8064723c */ /* 0x000fe200000018bc */
[----:B------:R-:W-:-:S07]  /*61e0*/  MOV R175, R161 ;  /* 0x000000a100af7202 */ /* 0x000fce0000000f00 */
[C---:B------:R-:W-:Y:S08]  /*61f0*/  HMMA.16816.F32 R188, R128.reuse, R186, R64 ;  /* 0x000000ba80bc723c */ /* 0x040ff00000001840 */
[C---:B------:R-:W-:Y:S08]  /*6200*/  HMMA.16816.F32 R64, R128.reuse, R62, R204 ;  /* 0x0000003e8040723c */ /* 0x040ff000000018cc */
[C---:B------:R-:W-:Y:S08]  /*6210*/  HMMA.16816.F32 R84, R128.reuse, R92, R192 ;  /* 0x0000005c8054723c */ /* 0x040ff000000018c0 */
[C---:B-1----:R-:W-:Y:S01]  /*6220*/  HMMA.16816.F32 R148, R128.reuse, R156, R220 ;  /* 0x0000009c8094723c */ /* 0x042fe200000018dc */
[----:B------:R-:W-:Y:S01]  /*6230*/  MOV R193, R241 ;  /* 0x000000f100c17202 */ /* 0x000fe20000000f00 */
[----:B------:R-:W-:Y:S01]  /*6240*/  IMAD.MOV.U32 R192, RZ, RZ, R242 ;  /* 0x000000ffffc07224 */ /* 0x000fe200078e00f2 */
[----:B------:R-:W-:Y:S01]  /*6250*/  MOV R194, R98 ;  /* 0x0000006200c27202 */ /* 0x000fe20000000f00 */
[----:B------:R-:W-:Y:S01]  /*6260*/  IMAD.MOV.U32 R195, RZ, RZ, R97 ;  /* 0x000000ffffc37224 */ /* 0x000fe200078e0061 */
[----:B------:R1:W5:Y:S02]  /*6270*/  LDL.LU R242, [R1+0x68] ;  /* 0x0000680001f27983 */ /* 0x0003640000300800 */
[----:B------:R-:W-:Y:S01]  /*6280*/  IMAD.MOV.U32 R222, RZ, RZ, R57 ;  /* 0x000000ffffde7224 */ /* 0x000fe200078e0039 */
[----:B------:R-:W-:Y:S01]  /*6290*/  MOV R221, R58 ;  /* 0x0000003a00dd7202 */ /* 0x000fe20000000f00 */
[----:B------:R-:W-:Y:S01]  /*62a0*/  IMAD.MOV.U32 R58, RZ, RZ, R144 ;  /* 0x000000ffff3a7224 */ /* 0x000fe200078e0090 */
[----:B------:R-:W-:Y:S01]  /*62b0*/  MOV R57, R145 ;  /* 0x0000009100397202 */ /* 0x000fe20000000f00 */
[----:B------:R-:W-:Y:S01]  /*62c0*/  IMAD.MOV.U32 R220, RZ, RZ, R59 ;  /* 0x000000ffffdc7224 */ /* 0x000fe200078e003b */
[C---:B------:R-:W-:Y:S01]  /*62d0*/  HMMA.16816.F32 R144, R128.reuse, R142, R248 ;  /* 0x0000008e8090723c */ /* 0x040fe200000018f8 */
[----:B------:R-:W-:Y:S01]  /*62e0*/  MOV R59, R90 ;  /* 0x0000005a003b7202 */ /* 0x000fe20000000f00 */
[----:B------:R-:W-:Y:S01]  /*62f0*/  IMAD.MOV.U32 R223, RZ, RZ, R12 ;  /* 0x000000ffffdf7224 */ /* 0x000fe200078e000c */
[----:B------:R1:W5:Y:S04]  /*6300*/  LDL.LU R241, [R1+0x64] ;  /* 0x0000640001f17983 */ /* 0x0003680000300800 */
[----:B------:R-:W-:Y:S01]  /*6310*/  MOV R251, R162 ;  /* 0x000000a200fb7202 */ /* 0x000fe20000000f00 */
[----:B------:R-:W-:Y:S01]  /*6320*/  IMAD.MOV.U32 R12, RZ, RZ, R163 ;  /* 0x000000ffff0c7224 */ /* 0x000fe200078e00a3 */
[----:B------:R-:W-:Y:S01]  /*6330*/  MOV R250, R174 ;  /* 0x000000ae00fa7202 */ /* 0x000fe20000000f00 */
[----:B------:R-:W-:Y:S01]  /*6340*/  IMAD.MOV.U32 R90, RZ, RZ, R81 ;  /* 0x000000ffff5a7224 */ /* 0x000fe200078e0051 */
[----:B------:R-:W-:Y:S01]  /*6350*/  HMMA.16816.F32 R176, R128, R184, R176 ;  /* 0x000000b880b0723c */ /* 0x000fe200000018b0 */
[----:B------:R-:W-:-:S02]  /*6360*/  IMAD.MOV.U32 R249, RZ, RZ, R251 ;  /* 0x000000fffff97224 */ /* 0x000fc400078e00fb */
[----:B------:R-:W-:Y:S02]  /*6370*/  IMAD.MOV.U32 R251, RZ, RZ, R200 ;  /* 0x000000fffffb7224 */ /* 0x000fe400078e00c8 */
[----:B------:R-:W-:Y:S02]  /*6380*/  IMAD.MOV.U32 R248, RZ, RZ, R173 ;  /* 0x000000fffff87224 */ /* 0x000fe400078e00ad */
[----:B------:R-:W-:Y:S01]  /*6390*/  IMAD.MOV.U32 R174, RZ, RZ, R222 ;  /* 0x000000ffffae7224 */ /* 0x000fe200078e00de */
[----:B------:R-:W-:Y:S01]  /*63a0*/  HMMA.16816.F32 R160, R128, R158, R212 ;  /* 0x0000009e80a0723c */ /* 0x000fe200000018d4 */
[----:B------:R-:W-:-:S06]  /*63b0*/  IMAD.MOV.U32 R205, RZ, RZ, R248 ;  /* 0x000000ffffcd7224 */ /* 0x000fcc00078e00f8 */
[----:B------:R-:W-:Y:S01]  /*63c0*/  MOV R215, R172 ;  /* 0x000000ac00d77202 */ /* 0x000fe20000000f00 */
[----:B------:R-:W-:Y:S01]  /*63d0*/  HMMA.16816.F32 R80, R128, R78, R196 ;  /* 0x0000004e8050723c */ /* 0x000fe200000018c4 */
[----:B------:R-:W-:Y:S01]  /*63e0*/  MOV R172, R201 ;  /* 0x000000c900ac7202 */ /* 0x000fe20000000f00 */
[----:B------:R-:W-:Y:S01]  /*63f0*/  IMAD.MOV.U32 R173, RZ, RZ, R208 ;  /* 0x000000ffffad7224 */ /* 0x000fe200078e00d0 */
[----:B------:R-:W-:-:S04]  /*6400*/  MOV R248, R174 ;  /* 0x000000ae00f87202 */ /* 0x000fc80000000f00 */
[----:B------:R-:W-:Y:S01]  /*6410*/  MOV R199, R250 ;  /* 0x000000fa00c77202 */ /* 0x000fe20000000f00 */
[----:B------:R-:W-:Y:S01]  /*6420*/  IMAD.MOV.U32 R198, RZ, RZ, R251 ;  /* 0x000000ffffc67224 */ /* 0x000fe200078e00fb */
[----:B------:R-:W-:Y:S01]  /*6430*/  HMMA.16816.F32 R56, R124, R60, R56 ;  /* 0x0000003c7c38723c */ /* 0x000fe20000001838 */
[----:B------:R-:W-:Y:S01]  /*6440*/  MOV R204, R172 ;  /* 0x000000ac00cc7202 */ /* 0x000fe20000000f00 */
[----:B------:R-:W-:Y:S01]  /*6450*/  IMAD.MOV.U32 R206, RZ, RZ, R173 ;  /* 0x000000ffffce7224 */ /* 0x000fe200078e00ad */
[----:B------:R-:W-:-:S05]  /*6460*/  MOV R207, R215 ;  /* 0x000000d700cf7202 */ /* 0x000fca0000000f00 */
[----:B------:R-:W-:Y:S01]  /*6470*/  HMMA.16816.F32 R60, R124, R62, R8 ;  /* 0x0000003e7c3c723c */ /* 0x000fe20000001808 */
[----:B------:R-:W-:-:S06]  /*6480*/  MOV R251, R234 ;  /* 0x000000ea00fb7202 */ /* 0x000fcc0000000f00 */
[----:B------:R-:W-:Y:S01]  /*6490*/  FADD.FTZ R8, R199, R198 ;  /* 0x000000c6c7087221 */ /* 0x000fe20000010000 */
[----:B------:R-:W-:Y:S01]  /*64a0*/  HMMA.16816.F32 R132, R128, R140, R132 ;  /* 0x0000008c8084723c */ /* 0x000fe20000001884 */
[----:B------:R-:W-:Y:S02]  /*64b0*/  FADD.FTZ R10, R205, R204 ;  /* 0x000000cccd0a7221 */ /* 0x000fe40000010000 */
[----:B------:R-:W-:Y:S01]  /*64c0*/  FADD.FTZ R8, R248, R8 ;  /* 0x00000008f8087221 */ /* 0x000fe20000010000 */
[----:B------:R-:W-:Y:S01]  /*64d0*/  MOV R174, R224 ;  /* 0x000000e000ae7202 */ /* 0x000fe20000000f00 */
[----:B------:R-:W-:Y:S02]  /*64e0*/  IMAD.MOV.U32 R250, RZ, RZ, R235 ;  /* 0x000000fffffa7224 */ /* 0x000fe400078e00eb */
[----:B------:R-:W-:Y:S02]  /*64f0*/  FADD.FTZ R11, R207, R206 ;  /* 0x000000cecf0b7221 */ /* 0x000fe40000010000 */
[----:B------:R-:W-:-:S02]  /*6500*/  IMAD.MOV.U32 R172, RZ, RZ, R233 ;  /* 0x000000ffffac7224 */ /* 0x000fc400078e00e9 */
[----:B------:R-:W-:Y:S02]  /*6510*/  FADD.FTZ R10, R249, R10 ;  /* 0x0000000af90a7221 */ /* 0x000fe40000010000 */
[----:B------:R-:W-:Y:S02]  /*6520*/  FADD.FTZ R8, R251, R8 ;  /* 0x00000008fb087221 */ /* 0x000fe40000010000 */
[----:B------:R-:W-:Y:S02]  /*6530*/  IMAD.MOV.U32 R173, RZ, RZ, R229 ;  /* 0x000000ffffad7224 */ /* 0x000fe400078e00e5 */
[----:B------:R-:W-:Y:S02]  /*6540*/  FADD.FTZ R11, R250, R11 ;  /* 0x0000000bfa0b7221 */ /* 0x000fe40000010000 */
[----:B------:R-:W-:Y:S02]  /*6550*/  FADD.FTZ R10, R172, R10 ;  /* 0x0000000aac0a7221 */ /* 0x000fe40000010000 */
[----:B------:R-:W-:-:S02]  /*6560*/  FADD.FTZ R8, R174, R8 ;  /* 0x00000008ae087221 */ /* 0x000fc40000010000 */
[----:B------:R-:W-:Y:S02]  /*6570*/  FADD.FTZ R11, R173, R11 ;  /* 0x0000000bad0b7221 */ /* 0x000fe40000010000 */
[----:B------:R-:W-:Y:S02]  /*6580*/  FADD.FTZ R10, R175, R10 ;  /* 0x0000000aaf0a7221 */ /* 0x000fe40000010000 */
[----:B------:R-:W-:Y:S02]  /*6590*/  FADD.FTZ R8, R193, R8 ;  /* 0x00000008c1087221 */ /* 0x000fe40000010000 */
[----:B------:R-:W-:Y:S01]  /*65a0*/  FADD.FTZ R9, R247, R171 ;  /* 0x000000abf7097221 */ /* 0x000fe20000010000 */
[----:B------:R-:W-:Y:S01]  /*65b0*/  MOV R201, R203 ;  /* 0x000000cb00c97202 */ /* 0x000fe20000000f00 */
[----:B------:R-:W-:Y:S01]  /*65c0*/  IMAD.MOV.U32 R200, RZ, RZ, R202 ;  /* 0x000000ffffc87224 */ /* 0x000fe200078e00ca */
[----:B------:R-:W-:Y:S01]  /*65d0*/  MOV R202, R211 ;  /* 0x000000d300ca7202 */ /* 0x000fe20000000f00 */
[----:B------:R-:W-:Y:S01]  /*65e0*/  FADD.FTZ R11, R192, R11 ;  /* 0x0000000bc00b7221 */ /* 0x000fe20000010000 */
[----:B------:R-:W-:Y:S01]  /*65f0*/  MOV R208, R221 ;  /* 0x000000dd00d07202 */ /* 0x000fe20000000f00 */
[----:B------:R-:W-:Y:S01]  /*6600*/  IMAD.MOV.U32 R203, RZ, RZ, R220 ;  /* 0x000000ffffcb7224 */ /* 0x000fe200078e00dc */
[C---:B------:R-:W-:Y:S01]  /*6610*/  HMMA.16816.F32 R96, R128.reuse, R94, R152 ;  /* 0x0000005e8060723c */ /* 0x040fe20000001898 */
[----:B------:R-:W-:Y:S01]  /*6620*/  FADD.FTZ R10, R194, R10 ;  /* 0x0000000ac20a7221 */ /* 0x000fe20000010000 */
[----:B------:R-:W-:Y:S01]  /*6630*/  MOV R211, R240 ;  /* 0x000000f000d37202 */ /* 0x000fe20000000f00 */
[----:B------:R-:W-:Y:S01]  /*6640*/  FADD.FTZ R12, R12, R8 ;  /* 0x000000080c0c7221 */ /* 0x000fe20000010000 */
[----:B------:R-:W-:Y:S01]  /*6650*/  MOV R221, R238 ;  /* 0x000000ee00dd7202 */ /* 0x000fe20000000f00 */
[----:B------:R-:W-:Y:S01]  /*6660*/  IMAD.MOV.U32 R220, RZ, RZ, R239 ;  /* 0x000000ffffdc7224 */ /* 0x000fe200078e00ef */
[----:B------:R1:W5:Y:S01]  /*6670*/  LDL.LU R240, [R1+0x60] ;  /* 0x0000600001f07983 */ /* 0x0003620000300800 */
[----:B------:R-:W-:Y:S01]  /*6680*/  IMAD.MOV.U32 R222, RZ, RZ, R237 ;  /* 0x000000ffffde7224 */ /* 0x000fe200078e00ed */
[----:B------:R-:W-:Y:S01]  /*6690*/  HMMA.16816.F32 R112, R128, R110, R136 ;  /* 0x0000006e8070723c */ /* 0x000fe20000001888 */
[----:B------:R-:W-:-:S02]  /*66a0*/  FADD.FTZ R8, R246, R9 ;  /* 0x00000009f6087221 */ /* 0x000fc40000010000 */
[----:B------:R-:W-:Y:S01]  /*66b0*/  FADD.FTZ R11, R195, R11 ;  /* 0x0000000bc30b7221 */ /* 0x000fe20000010000 */
[----:B------:R-:W-:Y:S01]  /*66c0*/  MOV R213, R220 ;  /* 0x000000dc00d57202 */ /* 0x000fe20000000f00 */
[----:B------:R-:W-:Y:S01]  /*66d0*/  FADD.FTZ R8, R252, R8 ;  /* 0x00000008fc087221 */ /* 0x000fe20000010000 */
[----:B------:R1:W5:Y:S02]  /*66e0*/  LDL.LU R239, [R1+0x5c] ;  /* 0x00005c0001ef7983 */ /* 0x0003640000300800 */
[----:B------:R-:W-:Y:S01]  /*66f0*/  HMMA.16816.F32 R128, R128, R6, R120 ;  /* 0x000000068080723c */ /* 0x000fe20000001878 */
[----:B------:R-:W-:Y:S01]  /*6700*/  IMAD.MOV.U32 R212, RZ, RZ, R211 ;  /* 0x000000ffffd47224 */ /* 0x000fe200078e00d3 */
[----:B------:R-:W-:Y:S01]  /*6710*/  MOV R215, R222 ;  /* 0x000000de00d77202 */ /* 0x000fe20000000f00 */
[----:B------:R-:W-:Y:S01]  /*6720*/  IMAD.MOV.U32 R214, RZ, RZ, R221 ;  /* 0x000000ffffd67224 */ /* 0x000fe200078e00dd */
[----:B------:R-:W-:Y:S01]  /*6730*/  MOV R220, R236 ;  /* 0x000000ec00dc7202 */ /* 0x000fe20000000f00 */
[----:B------:R1:W5:Y:S03]  /*6740*/  LDL.LU R238, [R1+0x58] ;  /* 0x0000580001ee7983 */ /* 0x0003660000300800 */
[C---:B------:R-:W-:Y:S08]  /*6750*/  HMMA.16816.F32 R120, R124.reuse, R4, R48 ;  /* 0x000000047c78723c */ /* 0x040ff00000001830 */
[----:B------:R-:W-:Y:S01]  /*6760*/  HMMA.16816.F32 R136, R124, R140, R104 ;  /* 0x0000008c7c88723c */ /* 0x000fe20000001868 */
[----:B------:R-:W-:-:S07]  /*6770*/  FADD.FTZ R5, R200, R10 ;  /* 0x0000000ac8057221 */ /* 0x000fce0000010000 */
[----:B------:R-:W-:Y:S01]  /*6780*/  HMMA.16816.F32 R152, R124, R156, R216 ;  /* 0x0000009c7c98723c */ /* 0x000fe200000018d8 */
[----:B------:R-:W-:-:S07]  /*6790*/  FADD.FTZ R4, R201, R11 ;  /* 0x0000000bc9047221 */ /* 0x000fce0000010000 */
[----:B------:R-:W-:Y:S01]  /*67a0*/  HMMA.16816.F32 R72, R124, R76, R72 ;  /* 0x0000004c7c48723c */ /* 0x000fe20000001848 */
[----:B------:R-:W-:-:S07]  /*67b0*/  FADD.FTZ R10, R202, R12 ;  /* 0x0000000cca0a7221 */ /* 0x000fce0000010000 */
[----:B------:R-:W-:Y:S01]  /*67c0*/  HMMA.16816.F32 R88, R124, R92, R88 ;  /* 0x0000005c7c58723c */ /* 0x000fe20000001858 */
[----:B------:R-:W-:-:S07]  /*67d0*/  FADD.FTZ R9, R203, R5 ;  /* 0x00000005cb097221 */ /* 0x000fce0000010000 */
[C---:B------:R-:W-:Y:S01]  /*67e0*/  HMMA.16816.F32 R184, R124.reuse, R186, R32 ;  /* 0x000000ba7cb8723c */ /* 0x040fe20000001820 */
[----:B------:R-:W-:Y:S01]  /*67f0*/  FADD.FTZ R5, R164, R8 ;  /* 0x00000008a4057221 */ /* 0x000fe20000010000 */
[----:B------:R-:W-:Y:S01]  /*6800*/  MOV R221, R232 ;  /* 0x000000e800dd7202 */ /* 0x000fe20000000f00 */
[----:B------:R-:W-:Y:S01]  /*6810*/  FADD.FTZ R11, R208, R4 ;  /* 0x00000004d00b7221 */ /* 0x000fe20000010000 */
[----:B------:R1:W5:Y:S01]  /*6820*/  LDL.LU R237, [R1+0x54] ;  /* 0x0000540001ed7983 */ /* 0x0003620000300800 */
[----:B------:R-:W-:Y:S02]  /*6830*/  FADD.FTZ R4, R209, R10 ;  /* 0x0000000ad1047221 */ /* 0x000fe40000010000 */
[----:B------:R-:W-:Y:S01]  /*6840*/  FADD.FTZ R5, R170, R5 ;  /* 0x00000005aa057221 */ /* 0x000fe20000010000 */
[C---:B------:R-:W-:Y:S01]  /*6850*/  HMMA.16816.F32 R104, R124.reuse, R108, R212 ;  /* 0x0000006c7c68723c */ /* 0x040fe200000018d4 */
[----:B------:R-:W-:Y:S01]  /*6860*/  IMAD.MOV.U32 R211, RZ, RZ, R223 ;  /* 0x000000ffffd37224 */ /* 0x000fe200078e00df */
[----:B------:R1:W5:Y:S06]  /*6870*/  LDL.LU R236, [R1+0x50] ;  /* 0x0000500001ec7983 */ /* 0x00036c0000300800 */
[C---:B------:R-:W-:Y:S08]  /*6880*/  HMMA.16816.F32 R140, R124.reuse, R142, R24 ;  /* 0x0000008e7c8c723c */ /* 0x040ff00000001818 */
[C---:B------:R-:W-:Y:S08]  /*6890*/  HMMA.16816.F32 R156, R124.reuse, R158, R20 ;  /* 0x0000009e7c9c723c */ /* 0x040ff00000001814 */
[C---:B------:R-:W-:Y:S08]  /*68a0*/  HMMA.16816.F32 R76, R124.reuse, R78, R28 ;  /* 0x0000004e7c4c723c */ /* 0x040ff0000000181c */
[C---:B------:R-:W-:Y:S08]  /*68b0*/  HMMA.16816.F32 R92, R124.reuse, R94, R36 ;  /* 0x0000005e7c5c723c */ /* 0x040ff00000001824 */
[C---:B------:R-:W-:Y:S01]  /*68c0*/  HMMA.16816.F32 R108, R124.reuse, R110, R40 ;  /* 0x0000006e7c6c723c */ /* 0x040fe20000001828 */
[----:B------:R-:W-:Y:S01]  /*68d0*/  IMAD.MOV.U32 R222, RZ, RZ, R231 ;  /* 0x000000ffffde7224 */ /* 0x000fe200078e00e7 */
[----:B------:R-:W-:Y:S01]  /*68e0*/  MOV R223, R230 ;  /* 0x000000e600df7202 */ /* 0x000fe20000000f00 */
[----:B------:R-:W-:Y:S01]  /*68f0*/  FADD.FTZ R8, R211, R11 ;  /* 0x0000000bd3087221 */ /* 0x000fe20000010000 */
[----:B------:R1:W5:Y:S04]  /*6900*/  LDL.LU R235, [R1+0x4c] ;  /* 0x00004c0001eb7983 */ /* 0x0003680000300800 */
[----:B------:R-:W-:Y:S01]  /*6910*/  HMMA.16816.F32 R124, R124, R6, R44 ;  /* 0x000000067c7c723c */ /* 0x000fe2000000182c */
[----:B------:R1:W5:Y:S04]  /*6920*/  LDL.LU R234, [R1+0x48] ;  /* 0x0000480001ea7983 */ /* 0x0003680000300800 */
[----:B------:R1:W5:Y:S02]  /*6930*/  LDL.LU R233, [R1+0x44] ;  /* 0x0000440001e97983 */ /* 0x0003640000300800 */
[----:B------:R-:W-:-:S02]  /*6940*/  FADD.FTZ R7, R220, R4 ;  /* 0x00000004dc077221 */ /* 0x000fc40000010000 */
[----:B------:R-:W-:Y:S01]  /*6950*/  FADD.FTZ R4, R166, R5 ;  /* 0x00000005a6047221 */ /* 0x000fe20000010000 */
[----:B------:R1:W5:Y:S03]  /*6960*/  LDL.LU R232, [R1+0x40] ;  /* 0x0000400001e87983 */ /* 0x0003660000300800 */
[----:B------:R-:W-:Y:S01]  /*6970*/  FADD.FTZ R4, R165, R4 ;  /* 0x00000004a5047221 */ /* 0x000fe20000010000 */
[----:B------:R1:W5:Y:S01]  /*6980*/  LDL.LU R231, [R1+0x3c] ;  /* 0x00003c0001e77983 */ /* 0x0003620000300800 */
[----:B------:R-:W-:Y:S02]  /*6990*/  FADD.FTZ R6, R210, R9 ;  /* 0x00000009d2067221 */ /* 0x000fe40000010000 */
[----:B------:R-:W-:Y:S01]  /*69a0*/  FADD.FTZ R4, R16, R4 ;  /* 0x0000000410047221 */ /* 0x000fe20000010000 */
[----:B------:R1:W5:Y:S01]  /*69b0*/  LDL.LU R230, [R1+0x38] ;  /* 0x0000380001e67983 */ /* 0x0003620000300800 */
[----:B------:R-:W-:-:S02]  /*69c0*/  FADD.FTZ R5, R221, R6 ;  /* 0x00000006dd057221 */ /* 0x000fc40000010000 */
[----:B------:R-:W-:Y:S01]  /*69d0*/  FADD.FTZ R4, R13, R4 ;  /* 0x000000040d047221 */ /* 0x000fe20000010000 */
[----:B------:R1:W5:Y:S01]  /*69e0*/  LDL.LU R229, [R1+0x34] ;  /* 0x0000340001e57983 */ /* 0x0003620000300800 */
[----:B------:R-:W-:Y:S02]  /*69f0*/  FADD.FTZ R6, R222, R8 ;  /* 0x00000008de067221 */ /* 0x000fe40000010000 */
[----:B------:R-:W-:Y:S01]  /*6a00*/  FADD.FTZ R7, R223, R7 ;  /* 0x00000007df077221 */ /* 0x000fe20000010000 */
[----:B------:R1:W5:Y:S01]  /*6a10*/  LDL.LU R224, [R1+0x30] ;  /* 0x0000300001e07983 */ /* 0x0003620000300800 */
[----:B------:R-:W-:Y:S02]  /*6a20*/  FADD.FTZ R5, R15, R5 ;  /* 0x000000050f057221 */ /* 0x000fe40000010000 */
[----:B------:R-:W-:Y:S02]  /*6a30*/  FADD.FTZ R4, R2, R4 ;  /* 0x0000000402047221 */ /* 0x000fe40000010000 */
[----:B------:R-:W-:-:S02]  /*6a40*/  FADD.FTZ R6, R14, R6 ;  /* 0x000000060e067221 */ /* 0x000fc40000010000 */
[----:B------:R-:W-:Y:S02]  /*6a50*/  FADD.FTZ R7, R18, R7 ;  /* 0x0000000712077221 */ /* 0x000fe40000010000 */
[----:B------:R-:W-:Y:S02]  /*6a60*/  FADD.FTZ R5, R19, R5 ;  /* 0x0000000513057221 */ /* 0x000fe40000010000 */
[----:B------:R-:W-:Y:S02]  /*6a70*/  FADD.FTZ R0, R0, R4 ;  /* 0x0000000400007221 */ /* 0x000fe40000010000 */
[----:B------:R-:W-:Y:S01]  /*6a80*/  FADD.FTZ R2, R17, R6 ;  /* 0x0000000611027221 */ /* 0x000fe20000010000 */
[----:B------:R1:W-:Y:S04]  /*6a90*/  STL [R1+0x10], R7 ;  /* 0x0000100701007387 */ /* 0x0003e80000100800 */
[----:B------:R1:W-:Y:S04]  /*6aa0*/  STL [R1+0xc], R5 ;  /* 0x00000c0501007387 */ /* 0x0003e80000100800 */
[----:B------:R1:W-:Y:S04]  /*6ab0*/  STL [R1+0x18], R0 ;  /* 0x0000180001007387 */ /* 0x0003e80000100800 */
[----:B------:R1:W-:Y:S01]  /*6ac0*/  STL [R1+0x14], R2 ;  /* 0x0000140201007387 */ /* 0x0003e20000100800 */
[----:B------:R-:W-:Y:S01]  /*6ad0*/  UIMAD.WIDE.U32 UR28, UR27, UR4, URZ ;  /* 0x000000041b1c72a5 */ /* 0x000fe2000f8e003f */
[----:B------:R-:W-:-:S03]  /*6ae0*/  PLOP3.LUT P0, PT, PT, PT, UP6, 0x40, 0x0 ;  /* 0x000000000000781c */ /* 0x000fc60003f0e868 */
[----:B------:R-:W-:-:S04]  /*6af0*/  @UP5 USHF.R.U32.HI UR27, URZ, UR5, UR29 ;  /* 0x000000053f1b5299 */ /* 0x000fc8000801161d */
[----:B------:R-:W-:-:S03]  /*6b00*/  UIADD3 UR4, UR26, UR27, URZ ;  /* 0x0000001b1a047290 */ /* 0x000fc6000fffe03f */
[----:B------:R-:W-:Y:S02]  /*6b10*/  ULDC UR27, c[0x0][0x328] ;  /* 0x0000ca00001b7ab9 */ /* 0x000fe40000000800 */
[----:B------:R-:W-:Y:S02]  /*6b20*/  UIADD3 UR23, UR23, -0x2, URZ ;  /* 0xfffffffe17177890 */ /* 0x000fe4000fffe03f */
[----:B------:R-:W-:Y:S01]  /*6b30*/  UIADD3 UR27, UR4, UR27, URZ ;  /* 0x0000001b041b7290 */ /* 0x000fe2000fffe03f */
[----:B------:R-:W-:Y:S05]  /*6b40*/  @P0 BRA `(.L_x_967) ;  /* 0x0000015000000947 */ /* 0x000fea0003800000 */
[----:B------:R-:W-:Y:S01]  /*6b50*/  ISETP.LT.AND P0, PT, RZ, UR4, PT ;  /* 0x00000004ff007c0c */ /* 0x000fe2000bf01270 */
[----:B------:R-:W-:Y:S02]  /*6b60*/  UIADD3 UR28, UR4, -0x1, URZ ;  /* 0xffffffff041c7890 */ /* 0x000fe4000fffe03f */
        /* <DEDUP_REMOVED lines=10> */
.L_x_968:
[----:B------:R-:W-:Y:S02]  /*6c10*/  UISETP.NE.AND UP0, UPT, UR26, 0x1, UPT ;  /* 0x000000011a00788c */ /* 0x000fe4000bf05270 */
[----:B------:R-:W-:Y:S02]  /*6c20*/  ULDC.64 UR4, c[0x0][0x330] ;  /* 0x0000cc0000047ab9 */ /* 0x000fe40000000a00 */
[----:B------:R-:W-:-:S07]  /*6c30*/  UIMAD.WIDE.U32 UR30, UR28, UR4, URZ ;  /* 0x000000041c1e72a5 */ /* 0x000fce000f8e003f */
[----:B------:R-:W-:Y:S02]  /*6c40*/  @UP0 UMOV UR29, UR31 ;  /* 0x0000001f001d0c82 */ /* 0x000fe40008000000 */
[----:B------:R-:W-:Y:S02]  /*6c50*/  @UP0 USHF.R.U32.HI UR28, URZ, UR5, UR29 ;  /* 0x000000053f1c0299 */ /* 0x000fe4000801161d */
.L_x_969:
[----:B------:R-:W-:Y:S02]  /*6c60*/  ULDC UR4, c[0x0][0x32c] ;  /* 0x0000cb0000047ab9 */ /* 0x000fe40000000800 */
[----:B------:R-:W-:-:S04]  /*6c70*/  UIMAD UR4, UR28, UR26, UR4 ;  /* 0x0000001a1c0472a4 */ /* 0x000fc8000f8e0204 */
[----:B------:R-:W-:-:S04]  /*6c80*/  UISETP.LT.AND UP0, UPT, UR27, UR4, UPT ;  /* 0x000000041b00728c */ /* 0x000fc8000bf01270 */
[----:B------:R-:W-:-:S04]  /*6c90*/  USEL UR27, UR27, UR4, UP0 ;  /* 0x000000041b1b7287 */ /* 0x000fc80008000000 */
.L_x_967:
[----:B------:R-:W-:-:S04]  /*6ca0*/  UIMAD.WIDE UR4, UR27, 0x2aaaaaab, URZ ;  /* 0x2aaaaaab1b0478a5 */ /* 0x000fc8000f8e023f */
[----:B------:R-:W-:-:S04]  /*6cb0*/  USHF.R.U32.HI UR4, URZ, 0x1f, UR5 ;  /* 0x0000001f3f047899 */ /* 0x000fc80008011605 */
[----:B------:R-:W-:-:S04]  /*6cc0*/  ULEA.HI.SX32 UR4, UR5, UR4, 0x1d ;  /* 0x0000000405047291 */ /* 0x000fc8000f8fea3f */
[----:B------:R-:W-:-:S04]  /*6cd0*/  UISETP.LT.AND UP0, UPT, UR7, UR4, UPT ;  /* 0x000000040700728c */ /* 0x000fc8000bf01270 */
[----:B------:R-:W-:-:S04]  /*6ce0*/  USEL UR5, UR7, UR4, !UP0 ;  /* 0x0000000407057287 */ /* 0x000fc8000c000000 */
[----:B------:R-:W-:-:S06]  /*6cf0*/  UISETP.GE.AND UP0, UPT, UR23, UR5, UPT ;  /* 0x000000051700728c */ /* 0x000fcc000bf06270 */
[----:B------:R-:W-:-:S13]  /*6d00*/  PLOP3.LUT P0, PT, PT, PT, UP0, 0x80, 0x0 ;  /* 0x000000000000781c */ /* 0x000fda0003f0f008 */
[----:B------:R-:W-:Y:S05]  /*6d10*/  @!P0 BRA `(.L_x_970) ;  /* 0x00004d4000008947 */ /* 0x000fea0003800000 */
[----:B------:R-:W2:Y:S04]  /*6d20*/  LDL R4, [R1] ;  /* 0x0000000001047983 */ /* 0x000ea80000100800 */
[----:B-1----:R-:W3:Y:S04]  /*6d30*/  LDL R2, [R1+0x28] ;  /* 0x0000280001027983 */ /* 0x002ee80000100800 */
[----:B------:R-:W3:Y:S04]  /*6d40*/  LDL R0, [R1+0x20] ;  /* 0x0000200001007983 */ /* 0x000ee80000100800 */
[----:B------:R-:W4:Y:S01]  /*6d50*/  LDL.LU R5, [R1+0x2c] ;  /* 0x00002c0001057983 */ /* 0x000f220000300800 */
[----:B------:R-:W-:Y:S01]  /*6d60*/  MOV R171, R3 ;  /* 0x0000000300ab7202 */ /* 0x000fe20000000f00 */
[----:B------:R-:W-:-:S02]  /*6d70*/  IMAD.MOV.U32 R166, RZ, RZ, R168 ;  /* 0x000000ffffa67224 */ /* 0x000fc400078e00a8 */
[----:B------:R-:W-:Y:S02]  /*6d80*/  IMAD.MOV.U32 R164, RZ, RZ, R169 ;  /* 0x000000ffffa47224 */ /* 0x000fe400078e00a9 */
[----:B------:R-:W-:Y:S01]  /*6d90*/  IMAD.MOV.U32 R170, RZ, RZ, R167 ;  /* 0x000000ffffaa7224 */ /* 0x000fe200078e00a7 */
[----:B--2---:R-:W-:-:S05]  /*6da0*/  SHF.L.U32 R3, R4, 0x1, RZ ;  /* 0x0000000104037819 */ /* 0x004fca00000006ff */
[----:B------:R1:W-:Y:S01]  /*6db0*/  STL [R1+0x24], R3 ;  /* 0x0000240301007387 */ /* 0x0003e20000100800 */
[C---:B---3--:R-:W-:Y:S01]  /*6dc0*/  SHF.L.U64.HI R249, R0.reuse, 0x1, R2 ;  /* 0x0000000100f97819 */ /* 0x048fe20000010202 */
[----:B------:R-:W-:Y:S01]  /*6dd0*/  IMAD.SHL.U32 R248, R0, 0x2, RZ ;  /* 0x0000000200f87824 */ /* 0x000fe200078e00ff */
[----:B----4-:R-:W-:Y:S02]  /*6de0*/  SHF.L.U64.HI R250, R4, 0x1, R5 ;  /* 0x0000000104fa7819 */ /* 0x010fe40000010205 */
.L_x_989:
[----:B-----5:R2:W5:Y:S01]  /*6df0*/  LDL R221, [R1+0x24] ;  /* 0x0000240001dd7983 */ /* 0x0205620000100800 */
[----:B------:R-:W-:Y:S04]  /*6e00*/  DEPBAR.LE SB0, 0x0 ;  /* 0x000080000000791a */ /* 0x000fe80000000000 */
[----:B------:R-:W-:Y:S01]  /*6e10*/  BAR.SYNC.DEFER_BLOCKING 0x0 ;  /* 0x0000000000007b1d */ /* 0x000fe20000010000 */
[----:B------:R-:W-:Y:S01]  /*6e20*/  UISETP.GT.AND UP0, UPT, UR7, UR23, UPT ;  /* 0x000000170700728c */ /* 0x000fe2000bf04270 */
[----:B------:R-:W-:Y:S05]  /*6e30*/  SEL R220, RZ, 0x10, P4 ;  /* 0x00000010ffdc7807 */ /* 0x000fea0002000000 */
[----:B------:R-:W-:Y:S01]  /*6e40*/  PLOP3.LUT P0, PT, PT, PT, UP0, 0x80, 0x0 ;  /* 0x000000000000781c */ /* 0x000fe20003f0f008 */
[----:B------:R2:W3:Y:S04]  /*6e50*/  LDSM.16.M88.4 R48, [R231+0x8080] ;  /* 0x00808000e730783b */ /* 0x0004e80000000200 */
[----:B------:R2:W4:Y:S04]  /*6e60*/  LDSM.16.M88.4 R44, [R231+0xa080] ;  /* 0x00a08000e72c783b */ /* 0x0005280000000200 */
[----:B-1----:R2:W1:Y:S04]  /*6e70*/  LDSM.16.M88.4 R16, [R224+0x5080] ;  /* 0x00508000e010783b */ /* 0x0024680000000200 */
[----:B------:R2:W1:Y:S04]  /*6e80*/  LDSM.16.M88.4 R32, [R224+0x5880] ;  /* 0x00588000e020783b */ /* 0x0004680000000200 */
[----:B------:R2:W1:Y:S04]  /*6e90*/  LDSM.16.M88.4 R172, [R224+0x6080] ;  /* 0x00608000e0ac783b */ /* 0x0004680000000200 */
[----:B------:R2:W1:Y:S04]  /*6ea0*/  LDSM.16.M88.4 R192, [R233+0x8080] ;  /* 0x00808000e9c0783b */ /* 0x0004680000000200 */
[----:B------:R2:W1:Y:S04]  /*6eb0*/  LDSM.16.M88.4 R200, [R233+0xa080] ;  /* 0x00a08000e9c8783b */ /* 0x0004680000000200 */
[----:B------:R2:W1:Y:S04]  /*6ec0*/  LDSM.16.M88.4 R196, [R235] ;  /* 0x00000000ebc4783b */ /* 0x0004680000000200 */
[----:B------:R2:W1:Y:S04]  /*6ed0*/  LDSM.16.M88.4 R204, [R241] ;  /* 0x00000000f1cc783b */ /* 0x0004680000000200 */
[----:B------:R2:W1:Y:S01]  /*6ee0*/  LDSM.16.M88.4 R208, [R240] ;  /* 0x00000000f0d0783b */ /* 0x0004620000000200 */
[----:B------:R-:W-:-:S05]  /*6ef0*/  @P0 BRA `(.L_x_971) ;  /* 0x0000028000000947 */ /* 0x000fca0003800000 */
[----:B------:R-:W-:Y:S01]  /*6f00*/  SHF.R.S32.HI R0, RZ, 0x1f, R243 ;  /* 0x0000001fff007819 */ /* 0x000fe200000114f3 */
[C---:B-1----:R-:W-:Y:S01]  /*6f10*/  IMAD.WIDE.U32 R2, R243.reuse, c[0x0][0x208], RZ ;  /* 0x00008200f3027a25 */ /* 0x042fe200078e00ff */
[----:B------:R-:W-:Y:S02]  /*6f20*/  SHF.R.S32.HI R4, RZ, 0x1f, R242 ;  /* 0x0000001fff047819 */ /* 0x000fe400000114f2 */
[----:B------:R-:W-:Y:S01]  /*6f30*/  IADD3 R14, -R220, 0x10, RZ ;  /* 0x00000010dc0e7810 */ /* 0x000fe20007ffe1ff */
[----:B------:R-:W-:Y:S02]  /*6f40*/  IMAD R0, R0, c[0x0][0x208], RZ ;  /* 0x0000820000007a24 */ /* 0x000fe400078e02ff */
[----:B------:R-:W-:Y:S01]  /*6f50*/  IMAD R4, R4, c[0x0][0x218], RZ ;  /* 0x0000860004047a24 */ /* 0x000fe200078e02ff */
[----:B------:R-:W-:Y:S01]  /*6f60*/  LOP3.LUT R14, R14, 0xf, RZ, 0xc0, !PT ;  /* 0x0000000f0e0e7812 */ /* 0x000fe200078ec0ff */
[----:B------:R-:W-:Y:S02]  /*6f70*/  IMAD R0, R243, c[0x0][0x20c], R0 ;  /* 0x00008300f3007a24 */ /* 0x000fe400078e0200 */
[C---:B------:R-:W-:Y:S02]  /*6f80*/  IMAD R4, R242.reuse, c[0x0][0x21c], R4 ;  /* 0x00008700f2047a24 */ /* 0x040fe400078e0204 */
[----:B------:R-:W-:Y:S04]  /*6f90*/  IMAD.IADD R3, R3, 0x1, R0 ;  /* 0x0000000103037824 */ /* 0x000fe800078e0200 */
[----:B------:R-:W-:Y:S05]  /*6fa0*/  IMAD.WIDE.U32 R2, R242, c[0x0][0x218], R2 ;  /* 0x00008600f2027a25 */ /* 0x000fea00078e0002 */
[----:B------:R-:W-:Y:S04]  /*6fb0*/  IADD3 R0, P0, R2, UR24, RZ ;  /* 0x0000001802007c10 */ /* 0x000fe8000ff1e0ff */
[----:B------:R-:W-:Y:S02]  /*6fc0*/  IADD3.X R3, R3, UR18, R4, P0, !PT ;  /* 0x0000001203037c10 */ /* 0x000fe400087fe404 */
[C---:B------:R-:W-:Y:S04]  /*6fd0*/  LEA R2, P0, R0.reuse, c[0x0][0x1f8], 0x1 ;  /* 0x00007e0000027a11 */ /* 0x040fe800078008ff */
[----:B------:R-:W-:Y:S01]  /*6fe0*/  LEA.HI.X R0, R0, c[0x0][0x1fc], R3, 0x1, P0 ;  /* 0x00007f0000007a11 */ /* 0x000fe200000f0c03 */
[----:B------:R-:W1:Y:S04]  /*6ff0*/  SHFL.IDX PT, R6, R2, 0x1, 0x181f ;  /* 0x00381f0002067f89 */ /* 0x000e6800000e0000 */
[----:B------:R-:W2:Y:S04]  /*7000*/  SHFL.IDX PT, R3, R2, RZ, 0x181f ;  /* 0x00181fff02037589 */ /* 0x000ea800000e0000 */
[----:B------:R-:W4:Y:S04]  /*7010*/  SHFL.IDX PT, R4, R0, RZ, 0x181f ;  /* 0x00181fff00047589 */ /* 0x000f2800000e0000 */
[----:B------:R-:W3:Y:S04]  /*7020*/  SHFL.IDX PT, R2, R2, 0x2, 0x181f ;  /* 0x00581f0002027f89 */ /* 0x000ee800000e0000 */
[----:B------:R-:W3:Y:S04]  /*7030*/  SHFL.IDX PT, R5, R0, 0x1, 0x181f ;  /* 0x00381f0000057f89 */ /* 0x000ee800000e0000 */
[----:B------:R-:W3:Y:S01]  /*7040*/  SHFL.IDX PT, R0, R0, 0x2, 0x181f ;  /* 0x00581f0000007f89 */ /* 0x000ee200000e0000 */
[-C--:B-1---5:R-:W-:Y:S02]  /*7050*/  IADD3 R8, P2, R6, R221.reuse, RZ ;  /* 0x000000dd06087210 */ /* 0x0a2fe40007f5e0ff */
[CC--:B--2---:R-:W-:Y:S02]  /*7060*/  IADD3 R12, P1, R3.reuse, R221.reuse, RZ ;  /* 0x000000dd030c7210 */ /* 0x0c4fe40007f3e0ff */
[-C--:B------:R-:W-:Y:S03]  /*7070*/  IADD3 R10, P0, R3, R248.reuse, RZ ;  /* 0x000000f8030a7210 */ /* 0x080fe60007f1e0ff */
[--C-:B----4-:R-:W-:Y:S01]  /*7080*/  IMAD.X R13, R4, 0x1, R250.reuse, P1 ;  /* 0x00000001040d7824 */ /* 0x110fe200008e06fa */
[----:B------:R-:W-:Y:S01]  /*7090*/  IADD3 R6, P1, R6, R248, RZ ;  /* 0x000000f806067210 */ /* 0x000fe20007f3e0ff */
[--C-:B------:R-:W-:Y:S01]  /*70a0*/  IMAD.X R11, R4, 0x1, R249.reuse, P0 ;  /* 0x00000001040b7824 */ /* 0x100fe200000e06f9 */
[----:B---3--:R-:W-:Y:S02]  /*70b0*/  IADD3 R4, P0, R2, R221, RZ ;  /* 0x000000dd02047210 */ /* 0x008fe40007f1e0ff */
[----:B------:R1:W-:Y:S01]  /*70c0*/  LDGSTS.E.BYPASS.LTC128B.128 [R244], [R12.64], !P5 ;  /* 0x000000000cf47fae */ /* 0x0003e2000e901d54 */
[C---:B------:R-:W-:Y:S03]  /*70d0*/  IMAD.X R9, R5.reuse, 0x1, R250, P2 ;  /* 0x0000000105097824 */ /* 0x040fe600010e06fa */
[----:B------:R1:W-:Y:S01]  /*70e0*/  LDGSTS.E.BYPASS.LTC128B.128 [R244+0x1800], [R10.64], !P4 ;  /* 0x018000000af47fae */ /* 0x0003e2000e101d54 */
[--C-:B------:R-:W-:Y:S01]  /*70f0*/  IMAD.X R7, R5, 0x1, R249.reuse, P1 ;  /* 0x0000000105077824 */ /* 0x100fe200008e06f9 */
        /* <DEDUP_REMOVED lines=8> */
.L_x_971:
[-C--:B-1-3--:R-:W-:Y:S01]  /*7180*/  HMMA.16816.F32 R4, R48, R16.reuse, RZ ;  /* 0x000000103004723c */ /* 0x08afe200000018ff */
[----:B------:R-:W-:Y:S01]  /*7190*/  LDSM.16.M88.4 R212, [R232+0x8080] ;  /* 0x00808000e8d4783b */ /* 0x000fe20000000200 */
[----:B------:R-:W-:Y:S06]  /*71a0*/  UISETP.GT.AND UP0, UPT, UR23, UR7, UPT ;  /* 0x000000071700728c */ /* 0x000fec000bf04270 */
[C---:B----4-:R-:W-:Y:S01]  /*71b0*/  HMMA.16816.F32 R8, R44.reuse, R16, RZ ;  /* 0x000000102c08723c */ /* 0x050fe200000018ff */
[----:B------:R-:W0:Y:S01]  /*71c0*/  LDGDEPBAR ;  /* 0x00000000000079af */ /* 0x000e220000000000 */
[----:B------:R-:W-:Y:S06]  /*71d0*/  PLOP3.LUT P0, PT, PT, PT, UP0, 0x80, 0x0 ;  /* 0x000000000000781c */ /* 0x000fec0003f0f008 */
[-C--:B------:R-:W-:Y:S01]  /*71e0*/  HMMA.16816.F32 R12, R44, R18.reuse, RZ ;  /* 0x000000122c0c723c */ /* 0x080fe200000018ff */
[----:B------:R-:W1:Y:S07]  /*71f0*/  LDSM.16.M88.4 R216, [R230+0x5080] ;  /* 0x00508000e6d8783b */ /* 0x000e6e0000000200 */
[C---:B------:R-:W-:Y:S08]  /*7200*/  HMMA.16816.F32 R16, R48.reuse, R18, RZ ;  /* 0x000000123010723c */ /* 0x040ff000000018ff */
[-C--:B------:R-:W-:Y:S08]  /*7210*/  HMMA.16816.F32 R20, R48, R32.reuse, RZ ;  /* 0x000000203014723c */ /* 0x080ff000000018ff */
[C---:B------:R-:W-:Y:S08]  /*7220*/  HMMA.16816.F32 R24, R44.reuse, R32, RZ ;  /* 0x000000202c18723c */ /* 0x040ff000000018ff */
[-C--:B------:R-:W-:Y:S08]  /*7230*/  HMMA.16816.F32 R28, R44, R34.reuse, RZ ;  /* 0x000000222c1c723c */ /* 0x080ff000000018ff */
[C---:B------:R-:W-:Y:S08]  /*7240*/  HMMA.16816.F32 R32, R48.reuse, R34, RZ ;  /* 0x000000223020723c */ /* 0x040ff000000018ff */
[-C--:B------:R-:W-:Y:S08]  /*7250*/  HMMA.16816.F32 R36, R48, R172.reuse, RZ ;  /* 0x000000ac3024723c */ /* 0x080ff000000018ff */
[C---:B------:R-:W-:Y:S08]  /*7260*/  HMMA.16816.F32 R40, R44.reuse, R172, RZ ;  /* 0x000000ac2c28723c */ /* 0x040ff000000018ff */
[-C--:B------:R-:W-:Y:S08]  /*7270*/  HMMA.16816.F32 R44, R44, R174.reuse, RZ ;  /* 0x000000ae2c2c723c */ /* 0x080ff000000018ff */
[----:B------:R-:W-:Y:S01]  /*7280*/  HMMA.16816.F32 R48, R48, R174, RZ ;  /* 0x000000ae3030723c */ /* 0x000fe200000018ff */
[----:B------:R-:W3:Y:S07]  /*7290*/  LDSM.16.M88.4 R172, [R232+0xa080] ;  /* 0x00a08000e8ac783b */ /* 0x000eee0000000200 */
[-C--:B------:R-:W-:Y:S08]  /*72a0*/  HMMA.16816.F32 R4, R192, R196.reuse, R4 ;  /* 0x000000c4c004723c */ /* 0x080ff00000001804 */
[C---:B------:R-:W-:Y:S08]  /*72b0*/  HMMA.16816.F32 R8, R200.reuse, R196, R8 ;  /* 0x000000c4c808723c */ /* 0x040ff00000001808 */
[-C--:B------:R-:W-:Y:S08]  /*72c0*/  HMMA.16816.F32 R12, R200, R198.reuse, R12 ;  /* 0x000000c6c80c723c */ /* 0x080ff0000000180c */
[C---:B------:R-:W-:Y:S01]  /*72d0*/  HMMA.16816.F32 R16, R192.reuse, R198, R16 ;  /* 0x000000c6c010723c */ /* 0x040fe20000001810 */
[----:B------:R-:W4:Y:S07]  /*72e0*/  LDSM.16.M88.4 R196, [R230+0x5880] ;  /* 0x00588000e6c4783b */ /* 0x000f2e0000000200 */
[-C--:B------:R-:W-:Y:S08]  /*72f0*/  HMMA.16816.F32 R20, R192, R204.reuse, R20 ;  /* 0x000000ccc014723c */ /* 0x080ff00000001814 */
[C---:B------:R-:W-:Y:S08]  /*7300*/  HMMA.16816.F32 R24, R200.reuse, R204, R24 ;  /* 0x000000ccc818723c */ /* 0x040ff00000001818 */
[-C--:B------:R-:W-:Y:S08]  /*7310*/  HMMA.16816.F32 R28, R200, R206.reuse, R28 ;  /* 0x000000cec81c723c */ /* 0x080ff0000000181c */
[C---:B------:R-:W-:Y:S01]  /*7320*/  HMMA.16816.F32 R32, R192.reuse, R206, R32 ;  /* 0x000000cec020723c */ /* 0x040fe20000001820 */
[----:B------:R-:W-:Y:S07]  /*7330*/  LDSM.16.M88.4 R204, [R229] ;  /* 0x00000000e5cc783b */ /* 0x000fee0000000200 */
[-C--:B------:R-:W-:Y:S08]  /*7340*/  HMMA.16816.F32 R36, R192, R208.reuse, R36 ;  /* 0x000000d0c024723c */ /* 0x080ff00000001824 */
[C---:B------:R-:W-:Y:S08]  /*7350*/  HMMA.16816.F32 R40, R200.reuse, R208, R40 ;  /* 0x000000d0c828723c */ /* 0x040ff00000001828 */
[-C--:B------:R-:W-:Y:S01]  /*7360*/  HMMA.16816.F32 R44, R200, R210.reuse, R44 ;  /* 0x000000d2c82c723c */ /* 0x080fe2000000182c */
[----:B------:R-:W-:Y:S07]  /*7370*/  LDSM.16.M88.4 R200, [R234+0x8080] ;  /* 0x00808000eac8783b */ /* 0x000fee0000000200 */
[----:B------:R-:W-:Y:S01]  /*7380*/  HMMA.16816.F32 R48, R192, R210, R48 ;  /* 0x000000d2c030723c */ /* 0x000fe20000001830 */
[----:B------:R-:W2:Y:S07]  /*7390*/  LDSM.16.M88.4 R192, [R230+0x6080] ;  /* 0x00608000e6c0783b */ /* 0x000eae0000000200 */
[-C--:B-1----:R-:W-:Y:S01]  /*73a0*/  HMMA.16816.F32 R4, R212, R216.reuse, R4 ;  /* 0x000000d8d404723c */ /* 0x082fe20000001804 */
[----:B------:R-:W1:Y:S07]  /*73b0*/  LDSM.16.M88.4 R208, [R234+0xa080] ;  /* 0x00a08000ead0783b */ /* 0x000e6e0000000200 */
[C---:B---3--:R-:W-:Y:S08]  /*73c0*/  HMMA.16816.F32 R8, R172.reuse, R216, R8 ;  /* 0x000000d8ac08723c */ /* 0x048ff00000001808 */
[-C--:B------:R-:W-:Y:S08]  /*73d0*/  HMMA.16816.F32 R12, R172, R218.reuse, R12 ;  /* 0x000000daac0c723c */ /* 0x080ff0000000180c */
[C---:B------:R-:W-:Y:S01]  /*73e0*/  HMMA.16816.F32 R16, R212.reuse, R218, R16 ;  /* 0x000000dad410723c */ /* 0x040fe20000001810 */
[----:B------:R-:W3:Y:S07]  /*73f0*/  LDSM.16.M88.4 R216, [R229+0x800] ;  /* 0x00080000e5d8783b */ /* 0x000eee0000000200 */
[-C--:B----4-:R-:W-:Y:S08]  /*7400*/  HMMA.16816.F32 R20, R212, R196.reuse, R20 ;  /* 0x000000c4d414723c */ /* 0x090ff00000001814 */
[C---:B------:R-:W-:Y:S08]  /*7410*/  HMMA.16816.F32 R24, R172.reuse, R196, R24 ;  /* 0x000000c4ac18723c */ /* 0x040ff00000001818 */
[-C--:B------:R-:W-:Y:S08]  /*7420*/  HMMA.16816.F32 R28, R172, R198.reuse, R28 ;  /* 0x000000c6ac1c723c */ /* 0x080ff0000000181c */
[C---:B------:R-:W-:Y:S01]  /*7430*/  HMMA.16816.F32 R32, R212.reuse, R198, R32 ;  /* 0x000000c6d420723c */ /* 0x040fe20000001820 */
[----:B------:R-:W4:Y:S07]  /*7440*/  LDSM.16.M88.4 R196, [R229+0x1000] ;  /* 0x00100000e5c4783b */ /* 0x000f2e0000000200 */
[-C--:B--2---:R-:W-:Y:S08]  /*7450*/  HMMA.16816.F32 R36, R212, R192.reuse, R36 ;  /* 0x000000c0d424723c */ /* 0x084ff00000001824 */
[C---:B------:R-:W-:Y:S08]  /*7460*/  HMMA.16816.F32 R40, R172.reuse, R192, R40 ;  /* 0x000000c0ac28723c */ /* 0x040ff00000001828 */
[-C--:B------:R-:W-:Y:S01]  /*7470*/  HMMA.16816.F32 R44, R172, R194.reuse, R44 ;  /* 0x000000c2ac2c723c */ /* 0x080fe2000000182c */
[----:B------:R-:W-:Y:S07]  /*7480*/  LDSM.16.M88.4 R172, [R231+0xc080] ;  /* 0x00c08000e7ac783b */ /* 0x000fee0000000200 */
[----:B------:R-:W-:Y:S01]  /*7490*/  HMMA.16816.F32 R48, R212, R194, R48 ;  /* 0x000000c2d430723c */ /* 0x000fe20000001830 */
[----:B------:R-:W2:Y:S07]  /*74a0*/  LDSM.16.M88.4 R192, [R224+0x6880] ;  /* 0x00688000e0c0783b */ /* 0x000eae0000000200 */
[-C--:B------:R-:W-:Y:S01]  /*74b0*/  HMMA.16816.F32 R4, R200, R204.reuse, R4 ;  /* 0x000000ccc804723c */ /* 0x080fe20000001804 */
[----:B------:R-:W-:Y:S07]  /*74c0*/  LDSM.16.M88.4 R212, [R224+0x7080] ;  /* 0x00708000e0d4783b */ /* 0x000fee0000000200 */
[C---:B-1----:R-:W-:Y:S08]  /*74d0*/  HMMA.16816.F32 R8, R208.reuse, R204, R8 ;  /* 0x000000ccd008723c */ /* 0x042ff00000001808 */
[-C--:B------:R-:W-:Y:S08]  /*74e0*/  HMMA.16816.F32 R12, R208, R206.reuse, R12 ;  /* 0x000000ced00c723c */ /* 0x080ff0000000180c */
[C---:B------:R-:W-:Y:S01]  /*74f0*/  HMMA.16816.F32 R16, R200.reuse, R206, R16 ;  /* 0x000000cec810723c */ /* 0x040fe20000001810 */
[----:B------:R-:W1:Y:S07]  /*7500*/  LDSM.16.M88.4 R204, [R231+0xe080] ;  /* 0x00e08000e7cc783b */ /* 0x000e6e0000000200 */
[-C--:B---3--:R-:W-:Y:S08]  /*7510*/  HMMA.16816.F32 R20, R200, R216.reuse, R20 ;  /* 0x000000d8c814723c */ /* 0x088ff00000001814 */
[C---:B------:R-:W-:Y:S08]  /*7520*/  HMMA.16816.F32 R24, R208.reuse, R216, R24 ;  /* 0x000000d8d018723c */ /* 0x040ff00000001818 */
[-C--:B------:R-:W-:Y:S08]  /*7530*/  HMMA.16816.F32 R28, R208, R218.reuse, R28 ;  /* 0x000000dad01c723c */ /* 0x080ff0000000181c */
[C---:B------:R-:W-:Y:S01]  /*7540*/  HMMA.16816.F32 R32, R200.reuse, R218, R32 ;  /* 0x000000dac820723c */ /* 0x040fe20000001820 */
[----:B------:R-:W3:Y:S07]  /*7550*/  LDSM.16.M88.4 R216, [R224+0x7880] ;  /* 0x00788000e0d8783b */ /* 0x000eee0000000200 */
[-C--:B----4-:R-:W-:Y:S08]  /*7560*/  HMMA.16816.F32 R36, R200, R196.reuse, R36 ;  /* 0x000000c4c824723c */ /* 0x090ff00000001824 */
[C---:B------:R-:W-:Y:S08]  /*7570*/  HMMA.16816.F32 R40, R208.reuse, R196, R40 ;  /* 0x000000c4d028723c */ /* 0x040ff00000001828 */
[-C--:B------:R-:W-:Y:S01]  /*7580*/  HMMA.16816.F32 R44, R208, R198.reuse, R44 ;  /* 0x000000c6d02c723c */ /* 0x080fe2000000182c */
[----:B------:R-:W-:Y:S07]  /*7590*/  LDSM.16.M88.4 R208, [R233+0xe080] ;  /* 0x00e08000e9d0783b */ /* 0x000fee0000000200 */
[----:B------:R-:W-:Y:S01]  /*75a0*/  HMMA.16816.F32 R48, R200, R198, R48 ;  /* 0x000000c6c830723c */ /* 0x000fe20000001830 */
[----:B------:R-:W-:Y:S07]  /*75b0*/  LDSM.16.M88.4 R196, [R233+0xc080] ;  /* 0x00c08000e9c4783b */ /* 0x000fee0000000200 */
[-C--:B--2---:R-:W-:Y:S01]  /*75c0*/  HMMA.16816.F32 R4, R172, R192.reuse, R4 ;  /* 0x000000c0ac04723c */ /* 0x084fe20000001804 */
[----:B------:R-:W2:Y:S07]  /*75d0*/  LDSM.16.M88.4 R200, [R239] ;  /* 0x00000000efc8783b */ /* 0x000eae0000000200 */
[C---:B-1----:R-:W-:Y:S08]  /*75e0*/  HMMA.16816.F32 R8, R204.reuse, R192, R8 ;  /* 0x000000c0cc08723c */ /* 0x042ff00000001808 */
[-C--:B------:R-:W-:Y:S08]  /*75f0*/  HMMA.16816.F32 R12, R204, R194.reuse, R12 ;  /* 0x000000c2cc0c723c */ /* 0x080ff0000000180c */
[C---:B------:R-:W-:Y:S01]  /*7600*/  HMMA.16816.F32 R16, R172.reuse, R194, R16 ;  /* 0x000000c2ac10723c */ /* 0x040fe20000001810 */
[----:B------:R-:W1:Y:S07]  /*7610*/  LDSM.16.M88.4 R192, [R238] ;  /* 0x00000000eec0783b */ /* 0x000e6e0000000200 */
[-C--:B------:R-:W-:Y:S08]  /*7620*/  HMMA.16816.F32 R20, R172, R212.reuse, R20 ;  /* 0x000000d4ac14723c */ /* 0x080ff00000001814 */
[C---:B------:R-:W-:Y:S08]  /*7630*/  HMMA.16816.F32 R24, R204.reuse, R212, R24 ;  /* 0x000000d4cc18723c */ /* 0x040ff00000001818 */
[-C--:B------:R-:W-:Y:S08]  /*7640*/  HMMA.16816.F32 R28, R204, R214.reuse, R28 ;  /* 0x000000d6cc1c723c */ /* 0x080ff0000000181c */
[C---:B------:R-:W-:Y:S01]  /*7650*/  HMMA.16816.F32 R32, R172.reuse, R214, R32 ;  /* 0x000000d6ac20723c */ /* 0x040fe20000001820 */
[----:B------:R-:W-:Y:S07]  /*7660*/  LDSM.16.M88.4 R212, [R230+0x6880] ;  /* 0x00688000e6d4783b */ /* 0x000fee0000000200 */
[-C--:B---3--:R-:W-:Y:S08]  /*7670*/  HMMA.16816.F32 R36, R172, R216.reuse, R36 ;  /* 0x000000d8ac24723c */ /* 0x088ff00000001824 */
[C---:B------:R-:W-:Y:S08]  /*7680*/  HMMA.16816.F32 R40, R204.reuse, R216, R40 ;  /* 0x000000d8cc28723c */ /* 0x040ff00000001828 */
[-C--:B------:R-:W-:Y:S01]  /*7690*/  HMMA.16816.F32 R44, R204, R218.reuse, R44 ;  /* 0x000000dacc2c723c */ /* 0x080fe2000000182c */
[----:B------:R-:W-:Y:S07]  /*76a0*/  LDSM.16.M88.4 R204, [R232+0xc080] ;  /* 0x00c08000e8cc783b */ /* 0x000fee0000000200 */
[----:B------:R-:W-:Y:S01]  /*76b0*/  HMMA.16816.F32 R48, R172, R218, R48 ;  /* 0x000000daac30723c */ /* 0x000fe20000001830 */
[----:B------:R-:W3:Y:S07]  /*76c0*/  LDSM.16.M88.4 R172, [R237] ;  /* 0x00000000edac783b */ /* 0x000eee0000000200 */
[-C--:B--2---:R-:W-:Y:S01]  /*76d0*/  HMMA.16816.F32 R4, R196, R200.reuse, R4 ;  /* 0x000000c8c404723c */ /* 0x084fe20000001804 */
[----:B------:R-:W2:Y:S07]  /*76e0*/  LDSM.16.M88.4 R216, [R232+0xe080] ;  /* 0x00e08000e8d8783b */ /* 0x000eae0000000200 */
[C---:B------:R-:W-:Y:S08]  /*76f0*/  HMMA.16816.F32 R8, R208.reuse, R200, R8 ;  /* 0x000000c8d008723c */ /* 0x040ff00000001808 */
[-C--:B------:R-:W-:Y:S08]  /*7700*/  HMMA.16816.F32 R12, R208, R202.reuse, R12 ;  /* 0x000000cad00c723c */ /* 0x080ff0000000180c */
[C---:B------:R-:W-:Y:S01]  /*7710*/  HMMA.16816.F32 R16, R196.reuse, R202, R16 ;  /* 0x000000cac410723c */ /* 0x040fe20000001810 */
[----:B------:R-:W4:Y:S07]  /*7720*/  LDSM.16.M88.4 R200, [R230+0x7080] ;  /* 0x00708000e6c8783b */ /* 0x000f2e0000000200 */
[-C--:B-1----:R-:W-:Y:S08]  /*7730*/  HMMA.16816.F32 R20, R196, R192.reuse, R20 ;  /* 0x000000c0c414723c */ /* 0x082ff00000001814 */
        /* <DEDUP_REMOVED lines=9> */
[----:B------:R-:W1:Y:S07]  /*77d0*/  LDSM.16.M88.4 R172, [R230+0x7880] ;  /* 0x00788000e6ac783b */ /* 0x000e6e0000000200 */
[-C--:B------:R-:W-:Y:S01]  /*77e0*/  HMMA.16816.F32 R4, R204, R212.reuse, R4 ;  /* 0x000000d4cc04723c */ /* 0x080fe20000001804 */
[----:B------:R-:W3:Y:S07]  /*77f0*/  LDSM.16.M88.4 R196, [R229+0x1800] ;  /* 0x00180000e5c4783b */ /* 0x000eee0000000200 */
[C---:B--2---:R-:W-:Y:S08]  /*7800*/  HMMA.16816.F32 R8, R216.reuse, R212, R8 ;  /* 0x000000d4d808723c */ /* 0x044ff00000001808 */
[-C--:B------:R-:W-:Y:S08]  /*7810*/  HMMA.16816.F32 R12, R216, R214.reuse, R12 ;  /* 0x000000d6d80c723c */ /* 0x080ff0000000180c */
[C---:B------:R-:W-:Y:S01]  /*7820*/  HMMA.16816.F32 R16, R204.reuse, R214, R16 ;  /* 0x000000d6cc10723c */ /* 0x040fe20000001810 */
[----:B------:R-:W2:Y:S07]  /*7830*/  LDSM.16.M88.4 R212, [R229+0x2000] ;  /* 0x00200000e5d4783b */ /* 0x000eae0000000200 */
[-C--:B----4-:R-:W-:Y:S08]  /*7840*/  HMMA.16816.F32 R20, R204, R200.reuse, R20 ;  /* 0x000000c8cc14723c */ /* 0x090ff00000001814 */
[C---:B------:R-:W-:Y:S08]  /*7850*/  HMMA.16816.F32 R24, R216.reuse, R200, R24 ;  /* 0x000000c8d818723c */ /* 0x040ff00000001818 */
[-C--:B------:R-:W-:Y:S08]  /*7860*/  HMMA.16816.F32 R28, R216, R202.reuse, R28 ;  /* 0x000000cad81c723c */ /* 0x080ff0000000181c */
[C---:B------:R-:W-:Y:S01]  /*7870*/  HMMA.16816.F32 R32, R204.reuse, R202, R32 ;  /* 0x000000cacc20723c */ /* 0x040fe20000001820 */
[----:B------:R-:W4:Y:S01]  /*7880*/  LDSM.16.M88.4 R200, [R229+0x2800] ;  /* 0x00280000e5c8783b */ /* 0x000f220000000200 */
[----:B------:R-:W-:Y:S06]  /*7890*/  DEPBAR.LE SB0, 0x0 ;  /* 0x000080000000791a */ /* 0x000fec0000000000 */
[-C--:B-1----:R-:W-:Y:S01]  /*78a0*/  HMMA.16816.F32 R36, R204, R172.reuse, R36 ;  /* 0x000000accc24723c */ /* 0x082fe20000001824 */
[----:B------:R-:W-:Y:S07]  /*78b0*/  BAR.SYNC.DEFER_BLOCKING 0x0 ;  /* 0x0000000000007b1d */ /* 0x000fee0000010000 */
[C---:B------:R-:W-:Y:S08]  /*78c0*/  HMMA.16816.F32 R40, R216.reuse, R172, R40 ;  /* 0x000000acd828723c */ /* 0x040ff00000001828 */
[-C--:B------:R-:W-:Y:S08]  /*78d0*/  HMMA.16816.F32 R44, R216, R174.reuse, R44 ;  /* 0x000000aed82c723c */ /* 0x080ff0000000182c */
[----:B------:R-:W-:Y:S08]  /*78e0*/  HMMA.16816.F32 R48, R204, R174, R48 ;  /* 0x000000aecc30723c */ /* 0x000ff00000001830 */
[-C--:B---3--:R-:W-:Y:S08]  /*78f0*/  HMMA.16816.F32 R4, R192, R196.reuse, R4 ;  /* 0x000000c4c004723c */ /* 0x088ff00000001804 */
[C---:B------:R-:W-:Y:S08]  /*7900*/  HMMA.16816.F32 R8, R208.reuse, R196, R8 ;  /* 0x000000c4d008723c */ /* 0x040ff00000001808 */
[-C--:B------:R-:W-:Y:S08]  /*7910*/  HMMA.16816.F32 R12, R208, R198.reuse, R12 ;  /* 0x000000c6d00c723c */ /* 0x080ff0000000180c */
[C---:B------:R-:W-:Y:S08]  /*7920*/  HMMA.16816.F32 R16, R192.reuse, R198, R16 ;  /* 0x000000c6c010723c */ /* 0x040ff00000001810 */
[-C--:B--2---:R-:W-:Y:S08]  /*7930*/  HMMA.16816.F32 R20, R192, R212.reuse, R20 ;  /* 0x000000d4c014723c */ /* 0x084ff00000001814 */
[C---:B------:R-:W-:Y:S08]  /*7940*/  HMMA.16816.F32 R24, R208.reuse, R212, R24 ;  /* 0x000000d4d018723c */ /* 0x040ff00000001818 */
[-C--:B------:R-:W-:Y:S08]  /*7950*/  HMMA.16816.F32 R28, R208, R214.reuse, R28 ;  /* 0x000000d6d01c723c */ /* 0x080ff0000000181c */
[C---:B------:R-:W-:Y:S08]  /*7960*/  HMMA.16816.F32 R32, R192.reuse, R214, R32 ;  /* 0x000000d6c020723c */ /* 0x040ff00000001820 */
[-C--:B----4-:R-:W-:Y:S08]  /*7970*/  HMMA.16816.F32 R36, R192, R200.reuse, R36 ;  /* 0x000000c8c024723c */ /* 0x090ff00000001824 */
[C---:B------:R-:W-:Y:S08]  /*7980*/  HMMA.16816.F32 R40, R208.reuse, R200, R40 ;  /* 0x000000c8d028723c */ /* 0x040ff00000001828 */
[-C--:B------:R-:W-:Y:S08]  /*7990*/  HMMA.16816.F32 R44, R208, R202.reuse, R44 ;  /* 0x000000cad02c723c */ /* 0x080ff0000000182c */
[----:B------:R-:W-:Y:S01]  /*79a0*/  HMMA.16816.F32 R48, R192, R202, R48 ;  /* 0x000000cac030723c */ /* 0x000fe20000001830 */
[----:B------:R-:W-:-:S07]  /*79b0*/  @!P0 BRA `(.L_x_972) ;  /* 0x0000037000008947 */ /* 0x000fce0003800000 */
[----:B------:R-:W2:Y:S01]  /*79c0*/  LDL R0, [R1+0x4] ;  /* 0x0000040001007983 */ /* 0x000ea20000100800 */
[----:B------:R-:W-:Y:S01]  /*79d0*/  UIMAD UR4, UR23, 0x30, UR11 ;  /* 0x00000030170478a4 */ /* 0x000fe2000f8e020b */
[----:B------:R-:W-:Y:S05]  /*79e0*/  IMAD.MOV.U32 R242, RZ, RZ, RZ ;  /* 0x000000fffff27224 */ /* 0x000fea00078e00ff */
[----:B------:R-:W-:Y:S05]  /*79f0*/  IMAD.U32 R2, RZ, RZ, UR4 ;  /* 0x00000004ff027e24 */ /* 0x000fea000f8e00ff */
[----:B--2---:R-:W-:Y:S05]  /*7a00*/  IADD3 R2, R2, -0x30, R0 ;  /* 0xffffffd002027810 */ /* 0x004fea0007ffe000 */
        /* <DEDUP_REMOVED lines=11> */
[----:B------:R1:W2:Y:S04]  /*7ac0*/  @!P6 LDG.E R242, [R168.64] ;  /* 0x00000014a8f2e981 */ /* 0x0002a8000c1e1900 */
        /* <DEDUP_REMOVED lines=8> */
[----:B------:R-:W-:Y:S03]  /*7b50*/  IADD3 R0, P0, R2, UR16, RZ ;  /* 0x0000001002007c10 */ /* 0x000fe6000ff1e0ff */
[----:B------:R-:W-:Y:S05]  /*7b60*/  IMAD R165, R242, c[0x0][0x1f4], R165 ;  /* 0x00007d00f2a57a24 */ /* 0x000fea00078e02a5 */
[----:B------:R-:W-:Y:S02]  /*7b70*/  IADD3.X R3, R3, UR8, R165, P0, !PT ;  /* 0x0000000803037c10 */ /* 0x000fe400087fe4a5 */
[C---:B------:R-:W-:Y:S04]  /*7b80*/  LEA R2, P0, R0.reuse, c[0x0][0x1c8], 0x1 ;  /* 0x0000720000027a11 */ /* 0x040fe800078008ff */
[----:B------:R-:W-:Y:S01]  /*7b90*/  LEA.HI.X R0, R0, c[0x0][0x1cc], R3, 0x1, P0 ;  /* 0x0000730000007a11 */ /* 0x000fe200000f0c03 */
[----:B------:R-:W1:Y:S04]  /*7ba0*/  SHFL.IDX PT, R172, R2, 0x1, 0x181f ;  /* 0x00381f0002ac7f89 */ /* 0x000e6800000e0000 */
[----:B------:R-:W2:Y:S04]  /*7bb0*/  SHFL.IDX PT, R3, R2, RZ, 0x181f ;  /* 0x00181fff02037589 */ /* 0x000ea800000e0000 */
[----:B------:R-:W3:Y:S04]  /*7bc0*/  SHFL.IDX PT, R165, R0, RZ, 0x181f ;  /* 0x00181fff00a57589 */ /* 0x000ee800000e0000 */
[----:B------:R-:W4:Y:S04]  /*7bd0*/  SHFL.IDX PT, R2, R2, 0x2, 0x181f ;  /* 0x00581f0002027f89 */ /* 0x000f2800000e0000 */
[----:B------:R-:W4:Y:S04]  /*7be0*/  SHFL.IDX PT, R167, R0, 0x1, 0x181f ;  /* 0x00381f0000a77f89 */ /* 0x000f2800000e0000 */
[----:B------:R-:W4:Y:S01]  /*7bf0*/  SHFL.IDX PT, R0, R0, 0x2, 0x181f ;  /* 0x00581f0000007f89 */ /* 0x000f2200000e0000 */
[CC--:B-1---5:R-:W-:Y:S02]  /*7c00*/  IADD3 R174, P2, R172.reuse, R221.reuse, RZ ;  /* 0x000000ddacae7210 */ /* 0x0e2fe40007f5e0ff */
[CC--:B--2---:R-:W-:Y:S02]  /*7c10*/  IADD3 R194, P1, R3.reuse, R221.reuse, RZ ;  /* 0x000000dd03c27210 */ /* 0x0c4fe40007f3e0ff */
[-C--:B------:R-:W-:Y:S03]  /*7c20*/  IADD3 R192, P0, R3, R248.reuse, RZ ;  /* 0x000000f803c07210 */ /* 0x080fe60007f1e0ff */
[C-C-:B---3--:R-:W-:Y:S01]  /*7c30*/  IMAD.X R195, R165.reuse, 0x1, R250.reuse, P1 ;  /* 0x00000001a5c37824 */ /* 0x148fe200008e06fa */
[----:B------:R-:W-:Y:S01]  /*7c40*/  IADD3 R172, P1, R172, R248, RZ ;  /* 0x000000f8acac7210 */ /* 0x000fe20007f3e0ff */
[--C-:B------:R-:W-:Y:S01]  /*7c50*/  IMAD.X R193, R165, 0x1, R249.reuse, P0 ;  /* 0x00000001a5c17824 */ /* 0x100fe200000e06f9 */
[----:B----4-:R-:W-:Y:S02]  /*7c60*/  IADD3 R168, P0, R2, R221, RZ ;  /* 0x000000dd02a87210 */ /* 0x010fe40007f1e0ff */
[----:B------:R1:W-:Y:S01]  /*7c70*/  LDGSTS.E.BYPASS.LTC128B.128 [R245+0x5080], [R194.64], !P5 ;  /* 0x05080000c2f57fae */ /* 0x0003e2000e901d54 */
        /* <DEDUP_REMOVED lines=11> */
.L_x_972:
[----:B-1----:R-:W-:Y:S01]  /*7d30*/  IMAD.U32 R3, RZ, RZ, UR22 ;  /* 0x00000016ff037e24 */ /* 0x002fe2000f8e00ff */
[----:B------:R-:W2:Y:S01]  /*7d40*/  LDL R2, [R1+0x1c] ;  /* 0x00001c0001027983 */ /* 0x000ea20000100800 */
[----:B------:R-:W-:Y:S02]  /*7d50*/  UISETP.NE.AND UP1, UPT, UR13, URZ, UPT ;  /* 0x0000003f0d00728c */ /* 0x000fe4000bf25270 */
[----:B------:R-:W-:Y:S01]  /*7d60*/  UIMAD UR4, UR23, -0x30, URZ ;  /* 0xffffffd0170478a4 */ /* 0x000fe2000f8e023f */
[----:B------:R-:W3:Y:S01]  /*7d70*/  LDL R194, [R1+0x8] ;  /* 0x0000080001c27983 */ /* 0x000ee20000100800 */
[----:B------:R-:W-:Y:S02]  /*7d80*/  UISETP.NE.AND UP0, UPT, UR12, URZ, UPT ;  /* 0x0000003f0c00728c */ /* 0x000fe4000bf05270 */
[----:B------:R-:W-:Y:S01]  /*7d90*/  PLOP3.LUT P1, PT, PT, PT, UP1, 0x80, 0x0 ;  /* 0x000000000000781c */ /* 0x000fe20003f2f018 */
[----:B------:R-:W0:Y:S01]  /*7da0*/  LDGDEPBAR ;  /* 0x00000000000079af */ /* 0x000e220000000000 */
[----:B------:R-:W-:Y:S11]  /*7db0*/  PLOP3.LUT P0, PT, PT, PT, UP1, 0x80, 0x0 ;  /* 0x000000000000781c */ /* 0x000ff60003f0f018 */
[----:B--2---:R-:W-:Y:S04]  /*7dc0*/  @P1 IMAD.HI.U32 R0, R2, c[0x0][0x2c8], RZ ;  /* 0x0000b20002001a27 */ /* 0x004fe800078e00ff */
[----:B------:R-:W-:Y:S01]  /*7dd0*/  IMAD.MOV.U32 R172, RZ, RZ, R2 ;  /* 0x000000ffffac7224 */ /* 0x000fe200078e0002 */
[----:B------:R-:W-:Y:S01]  /*7de0*/  @P0 SHF.R.U32.HI R172, RZ, c[0x0][0x2cc], R0 ;  /* 0x0000b300ffac0a19 */ /* 0x000fe20000011600 */
[----:B------:R-:W-:Y:S01]  /*7df0*/  IMAD.U32 R2, RZ, RZ, UR4 ;  /* 0x00000004ff027e24 */ /* 0x000fe2000f8e00ff */
[----:B------:R-:W-:Y:S03]  /*7e00*/  PLOP3.LUT P0, PT, PT, PT, UP0, 0x40, 0x0 ;  /* 0x000000000000781c */ /* 0x000fe60003f0e808 */
[----:B------:R-:W1:Y:S01]  /*7e10*/  SHFL.IDX PT, R0, R172, RZ, 0x1c1f ;  /* 0x001c1fffac007589 */ /* 0x000e6200000e0000 */
[----:B---3--:R-:W-:Y:S05]  /*7e20*/  IADD3 R174, -R194, 0x1, R2 ;  /* 0x00000001c2ae7810 */ /* 0x008fea0007ffe102 */
        /* <DEDUP_REMOVED lines=22> */
.L_x_975:
[----:B------:R-:W-:Y:S04]  /*7f90*/  MOV R2, c[0x0][0x32c] ;  /* 0x0000cb0000027a02 */ /* 0x000fe80000000f00 */
[----:B------:R-:W-:Y:S11]  /*7fa0*/  ISETP.NE.AND P0, PT, R2, 0x1, PT ;  /* 0x000000010200780c */ /* 0x000ff60003f05270 */
[----:B------:R-:W-:Y:S02]  /*7fb0*/  @!UPT UIADD3 URZ, URZ, URZ, URZ ;  /* 0x0000003f3f3ff290 */ /* 0x000fe4000fffe03f */
[----:B------:R-:W-:Y:S05]  /*7fc0*/  @P0 IMAD.HI.U32 R2, R0, c[0x0][0x330], RZ ;  /* 0x0000cc0000020a27 */ /* 0x000fea00078e00ff */
[----:B------:R-:W-:Y:S02]  /*7fd0*/  @P0 SHF.R.U32.HI R0, RZ, c[0x0][0x334], R2 ;  /* 0x0000cd00ff000a19 */ /* 0x000fe40000011602 */
.L_x_976:
[----:B------:R-:W-:Y:S05]  /*7fe0*/  BSYNC B0 ;  /* 0x0000000000007941 */ /* 0x000fea0003800000 */
.L_x_974:
[----:B------:R-:W-:Y:S05]  /*7ff0*/  IADD3 R2, -R194, UR4, RZ ;  /* 0x00000004c2027c10 */ /* 0x000fea000fffe1ff */
[----:B------:R-:W-:Y:S05]  /*8000*/  IMAD R0, R0, c[0x0][0x32c], R2 ;  /* 0x0000cb0000007a24 */ /* 0x000fea00078e0202 */
[----:B------:R-:W-:Y:S02]  /*8010*/  IADD3 R2, R0, c[0x0][0x32c], RZ ;  /* 0x0000cb0000027a10 */ /* 0x000fe40007ffe0ff */
[----:B------:R-:W-:Y:S02]  /*8020*/  IMNMX R167, R167, R0, !PT ;  /* 0x00000000a7a77217 */ /* 0x000fe40007800200 */
[----:B------:R-:W-:Y:S02]  /*8030*/  IMNMX R168, R168, R2, PT ;  /* 0x00000002a8a87217 */ /* 0x000fe40003800200 */
.L_x_973:
[----:B------:R-:W1:Y:S01]  /*8040*/  SHFL.IDX PT, R0, R172, 0x1, 0x1c1f ;  /* 0x003c1f00ac007f89 */ /* 0x000e6200000e0000 */
[----:B------:R-:W-:Y:S06]  /*8050*/  UISETP.NE.AND UP0, UPT, UR12, URZ, UPT ;  /* 0x0000003f0c00728c */ /* 0x000fec000bf05270 */
[----:B------:R-:W-:Y:S02]  /*8060*/  PLOP3.LUT P0, PT, PT, PT, UP0, 0x40, 0x0 ;  /* 0x000000000000781c */ /* 0x000fe40003f0e808 */
[----:B-1----:R-:W-:Y:S01]  /*8070*/  IADD3 R3, R174, R0, RZ ;  /* 0x00000000ae037210 */ /* 0x002fe20007ffe0ff */
[----:B------:R-:W-:Y:S10]  /*8080*/  IMAD.IADD R165, R173, 0x1, R0 ;  /* 0x00000001ada57824 */ /* 0x000ff400078e0200 */
        /* <DEDUP_REMOVED lines=16> */
.L_x_979:
[----:B------:R-:W-:Y:S04]  /*8190*/  MOV R2, c[0x0][0x32c] ;  /* 0x0000cb0000027a02 */ /* 0x000fe80000000f00 */
[----:B------:R-:W-:Y:S11]  /*81a0*/  ISETP.NE.AND P0, PT, R2, 0x1, PT ;  /* 0x000000010200780c */ /* 0x000ff60003f05270 */
[----:B------:R-:W-:Y:S02]  /*81b0*/  @!UPT UIADD3 URZ, URZ, URZ, URZ ;  /* 0x0000003f3f3ff290 */ /* 0x000fe4000fffe03f */
[----:B------:R-:W-:Y:S05]  /*81c0*/  @P0 IMAD.HI.U32 R2, R0, c[0x0][0x330], RZ ;  /* 0x0000cc0000020a27 */ /* 0x000fea00078e00ff */
[----:B------:R-:W-:Y:S02]  /*81d0*/  @P0 SHF.R.U32.HI R0, RZ, c[0x0][0x334], R2 ;  /* 0x0000cd00ff000a19 */ /* 0x000fe40000011602 */
.L_x_980:
[----:B------:R-:W-:Y:S05]  /*81e0*/  BSYNC B0 ;  /* 0x0000000000007941 */ /* 0x000fea0003800000 */
.L_x_978:
[----:B------:R-:W-:Y:S05]  /*81f0*/  IADD3 R2, -R194, UR4, RZ ;  /* 0x00000004c2027c10 */ /* 0x000fea000fffe1ff */
[----:B------:R-:W-:Y:S05]  /*8200*/  IMAD R0, R0, c[0x0][0x32c], R2 ;  /* 0x0000cb0000007a24 */ /* 0x000fea00078e0202 */
[----:B------:R-:W-:Y:S02]  /*8210*/  IADD3 R2, R0, c[0x0][0x32c], RZ ;  /* 0x0000cb0000027a10 */ /* 0x000fe40007ffe0ff */
[----:B------:R-:W-:Y:S02]  /*8220*/  IMNMX R3, R3, R0, !PT ;  /* 0x0000000003037217 */ /* 0x000fe40007800200 */
[----:B------:R-:W-:Y:S02]  /*8230*/  IMNMX R165, R165, R2, PT ;  /* 0x00000002a5a57217 */ /* 0x000fe40003800200 */
.L_x_977:
        /* <DEDUP_REMOVED lines=21> */
.L_x_983:
[----:B------:R-:W-:Y:S04]  /*8390*/  MOV R175, c[0x0][0x32c] ;  /* 0x0000cb0000af7a02 */ /* 0x000fe80000000f00 */
[----:B------:R-:W-:Y:S11]  /*83a0*/  ISETP.NE.AND P0, PT, R175, 0x1, PT ;  /* 0x00000001af00780c */ /* 0x000ff60003f05270 */
[----:B------:R-:W-:Y:S02]  /*83b0*/  @!UPT UIADD3 URZ, URZ, URZ, URZ ;  /* 0x0000003f3f3ff290 */ /* 0x000fe4000fffe03f */
[----:B------:R-:W-:Y:S05]  /*83c0*/  @P0 IMAD.HI.U32 R175, R169, c[0x0][0x330], RZ ;  /* 0x0000cc00a9af0a27 */ /* 0x000fea00078e00ff */
[----:B------:R-:W-:Y:S02]  /*83d0*/  @P0 SHF.R.U32.HI R169, RZ, c[0x0][0x334], R175 ;  /* 0x0000cd00ffa90a19 */ /* 0x000fe400000116af */
.L_x_984:
[----:B------:R-:W-:Y:S05]  /*83e0*/  BSYNC B0 ;  /* 0x0000000000007941 */ /* 0x000fea0003800000 */
.L_x_982:
[----:B------:R-:W-:Y:S05]  /*83f0*/  IADD3 R175, -R194, UR4, RZ ;  /* 0x00000004c2af7c10 */ /* 0x000fea000fffe1ff */
[----:B------:R-:W-:Y:S05]  /*8400*/  IMAD R169, R169, c[0x0][0x32c], R175 ;  /* 0x0000cb00a9a97a24 */ /* 0x000fea00078e02af */
[----:B------:R-:W-:Y:S02]  /*8410*/  IADD3 R175, R169, c[0x0][0x32c], RZ ;  /* 0x0000cb00a9af7a10 */ /* 0x000fe40007ffe0ff */
[----:B------:R-:W-:Y:S02]  /*8420*/  IMNMX R0, R0, R169, !PT ;  /* 0x000000a900007217 */ /* 0x000fe40007800200 */
[----:B------:R-:W-:Y:S02]  /*8430*/  IMNMX R2, R2, R175, PT ;  /* 0x000000af02027217 */ /* 0x000fe40003800200 */
.L_x_981:
[----:B------:R-:W-:Y:S02]  /*8440*/  UISETP.GE.AND UP1, UPT, UR4, 0x1, UPT ;  /* 0x000000010400788c */ /* 0x000fe4000bf26270 */
[----:B------:R-:W-:Y:S02]  /*8450*/  UISETP.GE.AND UP0, UPT, UR4, 0x2, UPT ;  /* 0x000000020400788c */ /* 0x000fe4000bf06270 */
[----:B------:R-:W-:Y:S02]  /*8460*/  UISETP.GE.AND UP2, UPT, UR4, 0x9, UPT ;  /* 0x000000090400788c */ /* 0x000fe4000bf46270 */
[----:B------:R-:W-:Y:S01]  /*8470*/  PLOP3.LUT P0, PT, PT, PT, UP1, 0x40, 0x0 ;  /* 0x000000000000781c */ /* 0x000fe20003f0e818 */
[----:B------:R-:W-:Y:S01]  /*8480*/  UP2UR UR30, UPR, URZ, 0x2 ;  /* 0x000000023f1e7883 */ /* 0x000fe20008000000 */
[----:B------:R-:W-:Y:S01]  /*8490*/  PLOP3.LUT P1, PT, PT, PT, UP0, 0x40, 0x0 ;  /* 0x000000000000781c */ /* 0x000fe20003f2e808 */
[----:B------:R-:W-:Y:S01]  /*84a0*/  UP2UR UR29, UPR, URZ, 0x1 ;  /* 0x000000013f1d7883 */ /* 0x000fe20008000000 */
[C---:B------:R-:W-:Y:S01]  /*84b0*/  ISETP.GT.AND P0, PT, R3.reuse, RZ, P0 ;  /* 0x000000ff0300720c */ /* 0x040fe20000704270 */
[----:B------:R-:W-:Y:S01]  /*84c0*/  UISETP.GE.AND UP6, UPT, UR4, 0x12, UPT ;  /* 0x000000120400788c */ /* 0x000fe2000bfc6270 */
[----:B------:R-:W-:Y:S01]  /*84d0*/  ISETP.GT.AND P1, PT, R3, 0x1, P1 ;  /* 0x000000010300780c */ /* 0x000fe20000f24270 */
[----:B------:R-:W-:Y:S01]  /*84e0*/  UISETP.GE.AND UP4, UPT, UR4, 0x1a, UPT ;  /* 0x0000001a0400788c */ /* 0x000fe2000bf86270 */
[C---:B------:R-:W-:Y:S01]  /*84f0*/  ISETP.LT.OR P0, PT, R165.reuse, 0x1, P0 ;  /* 0x00000001a500780c */ /* 0x040fe20000701670 */
[----:B------:R-:W-:Y:S01]  /*8500*/  UISETP.GE.AND UP5, UPT, UR4, 0x19, UPT ;  /* 0x000000190400788c */ /* 0x000fe2000bfa6270 */
[----:B------:R-:W-:Y:S01]  /*8510*/  ISETP.LT.OR P1, PT, R165, 0x2, P1 ;  /* 0x00000002a500780c */ /* 0x000fe20000f21670 */
[----:B------:R-:W-:Y:S01]  /*8520*/  UISETP.GE.AND UP3, UPT, UR4, 0x21, UPT ;  /* 0x000000210400788c */ /* 0x000fe2000bf66270 */
[----:B------:R-:W-:Y:S01]  /*8530*/  FSEL R175, R6, -INF , !P0 ;  /* 0xff80000006af7808 */ /* 0x000fe20004000000 */
[----:B------:R-:W-:Y:S01]  /*8540*/  UP2UR UR28, UPR, URZ, 0x4 ;  /* 0x000000043f1c7883 */ /* 0x000fe20008000000 */
[----:B------:R-:W-:Y:S01]  /*8550*/  PLOP3.LUT P0, PT, PT, PT, UP0, 0x40, 0x0 ;  /* 0x000000000000781c */ /* 0x000fe20003f0e808 */
[----:B------:R-:W-:Y:S01]  /*8560*/  UISETP.GE.AND UP0, UPT, UR4, 0x11, UPT ;  /* 0x000000110400788c */ /* 0x000fe2000bf06270 */
[----:B------:R-:W-:Y:S01]  /*8570*/  PLOP3.LUT P2, PT, PT, PT, UP1, 0x40, 0x0 ;  /* 0x000000000000781c */ /* 0x000fe20003f4e818 */
[----:B------:R-:W-:Y:S01]  /*8580*/  UISETP.GE.AND UP1, UPT, UR4, 0xa, UPT ;  /* 0x0000000a0400788c */ /* 0x000fe2000bf26270 */
[----:B------:R-:W-:Y:S01]  /*8590*/  ISETP.GT.AND P0, PT, R167, 0x1, P0 ;  /* 0x00000001a700780c */ /* 0x000fe20000704270 */
[----:B------:R-:W-:Y:S01]  /*85a0*/  UP2UR UR26, UPR, URZ, 0x1 ;  /* 0x000000013f1a7883 */ /* 0x000fe20008000000 */
[----:B------:R-:W-:Y:S01]  /*85b0*/  FSEL R192, R7, -INF , !P1 ;  /* 0xff80000007c07808 */ /* 0x000fe20004800000 */
[----:B------:R-:W-:Y:S01]  /*85c0*/  UP2UR UR27, UPR, URZ, 0x2 ;  /* 0x000000023f1b7883 */ /* 0x000fe20008000000 */
[----:B------:R-:W-:Y:S01]  /*85d0*/  PLOP3.LUT P1, PT, PT, PT, UP2, 0x40, 0x0 ;  /* 0x000000000000781c */ /* 0x000fe20003f2e828 */
[----:B------:R-:W-:Y:S01]  /*85e0*/  UP2UR UR31, UPR, URZ, 0x40 ;  /* 0x000000403f1f7883 */ /* 0x000fe20008000000 */
[----:B------:R-:W-:Y:S02]  /*85f0*/  ISETP.LT.OR P0, PT, R168, 0x2, P0 ;  /* 0x00000002a800780c */ /* 0x000fe40000701670 */
[----:B------:R-:W-:Y:S02]  /*8600*/  ISETP.GT.AND P1, PT, R3, 0x8, P1 ;  /* 0x000000080300780c */ /* 0x000fe40000f24270 */
[----:B------:R-:W-:Y:S02]  /*8610*/  FSEL R7, R5, -INF , !P0 ;  /* 0xff80000005077808 */ /* 0x000fe40004000000 */
[----:B------:R-:W-:Y:S02]  /*8620*/  PLOP3.LUT P0, PT, PT, PT, UP1, 0x40, 0x0 ;  /* 0x000000000000781c */ /* 0x000fe40003f0e818 */
[----:B------:R-:W-:Y:S02]  /*8630*/  ISETP.LT.OR P1, PT, R165, 0x9, P1 ;  /* 0x00000009a500780c */ /* 0x000fe40000f21670 */
[----:B------:R-:W-:Y:S02]  /*8640*/  ISETP.GT.AND P0, PT, R3, 0x9, P0 ;  /* 0x000000090300780c */ /* 0x000fe40000704270 */
[----:B------:R-:W-:Y:S02]  /*8650*/  ISETP.GT.AND P2, PT, R167, RZ, P2 ;  /* 0x000000ffa700720c */ /* 0x000fe40001744270 */
[----:B------:R-:W-:Y:S02]  /*8660*/  FSEL R193, R18, -INF , !P1 ;  /* 0xff80000012c17808 */ /* 0x000fe40004800000 */
[----:B------:R-:W-:Y:S01]  /*8670*/  PLOP3.LUT P1, PT, PT, PT, UP1, 0x40, 0x0 ;  /* 0x000000000000781c */ /* 0x000fe20003f2e818 */
[----:B------:R-:W-:Y:S01]  /*8680*/  UISETP.GE.AND UP1, UPT, UR4, 0x29, UPT ;  /* 0x000000290400788c */ /* 0x000fe2000bf26270 */
[----:B------:R-:W-:Y:S02]  /*8690*/  ISETP.LT.OR P0, PT, R165, 0xa, P0 ;  /* 0x0000000aa500780c */ /* 0x000fe40000701670 */
[----:B------:R-:W-:Y:S02]  /*86a0*/  ISETP.LT.OR P2, PT, R168, 0x1, P2 ;  /* 0x00000001a800780c */ /* 0x000fe40001741670 */
[----:B------:R-:W-:Y:S02]  /*86b0*/  ISETP.GT.AND P1, PT, R167, 0x9, P1 ;  /* 0x00000009a700780c */ /* 0x000fe40000f24270 */
[----:B------:R-:W-:Y:S02]  /*86c0*/  FSEL R19, R19, -INF , !P0 ;  /* 0xff80000013137808 */ /* 0x000fe40004000000 */
[----:B------:R-:W-:Y:S02]  /*86d0*/  PLOP3.LUT P0, PT, PT, PT, UP0, 0x40, 0x0 ;  /* 0x000000000000781c */ /* 0x000fe40003f0e808 */
[----:B------:R-:W-:Y:S02]  /*86e0*/  FSEL R6, R4, -INF , !P2 ;  /* 0xff80000004067808 */ /* 0x000fe40005000000 */
[----:B------:R-:W-:Y:S01]  /*86f0*/  PLOP3.LUT P2, PT, PT, PT, UP2, 0x40, 0x0 ;  /* 0x000000000000781c */ /* 0x000fe20003f4e828 */
[----:B------:R-:W-:Y:S01]  /*8700*/  UISETP.GE.AND UP2, UPT, UR4, 0x22, UPT ;  /* 0x000000220400788c */ /* 0x000fe2000bf46270 */
[C---:B------:R-:W-:Y:S02]  /*8710*/  ISETP.LT.OR P1, PT, R168.reuse, 0xa, P1 ;  /* 0x0000000aa800780c */ /* 0x040fe40000f21670 */
[----:B------:R-:W-:Y:S02]  /*8720*/  ISETP.GT.AND P0, PT, R3, 0x10, P0 ;  /* 0x000000100300780c */ /* 0x000fe40000704270 */
[----:B------:R-:W-:Y:S02]  /*8730*/  ISETP.GT.AND P2, PT, R167, 0x8, P2 ;  /* 0x00000008a700780c */ /* 0x000fe40001744270 */
[----:B------:R-:W-:Y:S02]  /*8740*/  FSEL R18, R17, -INF , !P1 ;  /* 0xff80000011127808 */ /* 0x000fe40004800000 */
[----:B------:R-:W-:Y:S01]  /*8750*/  PLOP3.LUT P1, PT, PT, PT, UP0, 0x40, 0x0 ;  /* 0x000000000000781c */ /* 0x000fe20003f2e808 */
[----:B------:R-:W-:Y:S01]  /*8760*/  UISETP.GE.AND UP0, UPT, UR4, 0x2a, UPT ;  /* 0x0000002a0400788c */ /* 0x000fe2000bf06270 */
[----:B------:R-:W-:Y:S02]  /*8770*/  ISETP.LT.OR P0, PT, R165, 0x11, P0 ;  /* 0x00000011a500780c */ /* 0x000fe40000701670 */
[----:B------:R-:W-:Y:S02]  /*8780*/  ISETP.LT.OR P2, PT, R168, 0x9, P2 ;  /* 0x00000009a800780c */ /* 0x000fe40001741670 */
[C---:B------:R-:W-:Y:S02]  /*8790*/  ISETP.GT.AND P1, PT, R167.reuse, 0x10, P1 ;  /* 0x00000010a700780c */ /* 0x040fe40000f24270 */
[----:B------:R-:W-:Y:S02]  /*87a0*/  FSEL R198, R22, -INF , !P0 ;  /* 0xff80000016c67808 */ /* 0x000fe40004000000 */
[----:B------:R-:W-:Y:S02]  /*87b0*/  PLOP3.LUT P0, PT, PT, PT, UP6, 0x40, 0x0 ;  /* 0x000000000000781c */ /* 0x000fe40003f0e868 */
[----:B------:R-:W-:Y:S02]  /*87c0*/  FSEL R16, R16, -INF , !P2 ;  /* 0xff80000010107808 */ /* 0x000fe40005000000 */
[----:B------:R-:W-:Y:S01]  /*87d0*/  PLOP3.LUT P2, PT, PT, PT, UP6, 0x40, 0x0 ;  /* 0x000000000000781c */ /* 0x000fe20003f4e868 */
[----:B------:R-:W-:Y:S01]  /*87e0*/  UISETP.NE.AND UP6, UPT, UR26, URZ, UPT ;  /* 0x0000003f1a00728c */ /* 0x000fe2000bfc5270 */
[----:B------:R-:W-:Y:S02]  /*87f0*/  ISETP.LT.OR P1, PT, R168, 0x11, P1 ;  /* 0x00000011a800780c */ /* 0x000fe40000f21670 */
[----:B------:R-:W-:Y:S01]  /*8800*/  ISETP.GT.AND P0, PT, R167, 0x11, P0 ;  /* 0x00000011a700780c */ /* 0x000fe20000704270 */
[----:B------:R-:W-:Y:S01]  /*8810*/  UP2UR UR32, UPR, URZ, 0x40 ;  /* 0x000000403f207883 */ /* 0x000fe20008000000 */
[----:B------:R-:W-:Y:S01]  /*8820*/  ISETP.GT.AND P2, PT, R3, 0x11, P2 ;  /* 0x000000110300780c */ /* 0x000fe20001744270 */
[----:B------:R-:W-:Y:S01]  /*8830*/  UISETP.NE.AND UP6, UPT, UR27, URZ, UPT ;  /* 0x0000003f1b00728c */ /* 0x000fe2000bfc5270 */
[----:B------:R-:W-:Y:S02]  /*8840*/  FSEL R196, R20, -INF , !P1 ;  /* 0xff80000014c47808 */ /* 0x000fe40004800000 */
[----:B------:R-:W-:Y:S01]  /*8850*/  PLOP3.LUT P1, PT, PT, PT, UP4, 0x40, 0x0 ;  /* 0x000000000000781c */ /* 0x000fe20003f2e848 */
[----:B------:R-:W-:Y:S01]  /*8860*/  UP2UR UR33, UPR, URZ, 0x40 ;  /* 0x000000403f217883 */ /* 0x000fe20008000000 */
[C---:B------:R-:W-:Y:S01]  /*8870*/  ISETP.LT.OR P0, PT, R168.reuse, 0x12, P0 ;  /* 0x00000012a800780c */ /* 0x040fe20000701670 */
[----:B------:R-:W-:Y:S01]  /*8880*/  UISETP.NE.AND UP6, UPT, UR28, URZ, UPT ;  /* 0x0000003f1c00728c */ /* 0x000fe2000bfc5270 */
[----:B------:R-:W-:Y:S02]  /*8890*/  ISETP.LT.OR P2, PT, R165, 0x12, P2 ;  /* 0x00000012a500780c */ /* 0x000fe40001741670 */
[----:B------:R-:W-:Y:S01]  /*88a0*/  ISETP.GT.AND P1, PT, R3, 0x19, P1 ;  /* 0x000000190300780c */ /* 0x000fe20000f24270 */
[----:B------:R-:W-:Y:S01]  /*88b0*/  UP2UR UR34, UPR, URZ, 0x40 ;  /* 0x000000403f227883 */ /* 0x000fe20008000000 */
[----:B------:R-:W-:Y:S01]  /*88c0*/  FSEL R197, R21, -INF , !P0 ;  /* 0xff80000015c57808 */ /* 0x000fe20004000000 */
[----:B------:R-:W-:Y:S01]  /*88d0*/  UISETP.NE.AND UP6, UPT, UR29, URZ, UPT ;  /* 0x0000003f1d00728c */ /* 0x000fe2000bfc5270 */
[----:B------:R-:W-:Y:S02]  /*88e0*/  PLOP3.LUT P0, PT, PT, PT, UP5, 0x40, 0x0 ;  /* 0x000000000000781c */ /* 0x000fe40003f0e858 */
[----:B------:R-:W-:Y:S01]  /*88f0*/  FSEL R199, R23, -INF , !P2 ;  /* 0xff80000017c77808 */ /* 0x000fe20005000000 */
[----:B------:R-:W-:Y:S01]  /*8900*/  UP2UR UR35, UPR, URZ, 0x40 ;  /* 0x000000403f237883 */ /* 0x000fe20008000000 */
[----:B------:R-:W-:Y:S01]  /*8910*/  PLOP3.LUT P2, PT, PT, PT, UP5, 0x40, 0x0 ;  /* 0x000000000000781c */ /* 0x000fe20003f4e858 */
[----:B------:R-:W-:Y:S01]  /*8920*/  UISETP.NE.AND UP6, UPT, UR30, URZ, UPT ;  /* 0x0000003f1e00728c */ /* 0x000fe2000bfc5270 */
[----:B------:R-:W-:Y:S02]  /*8930*/  ISETP.LT.OR P1, PT, R165, 0x1a, P1 ;  /* 0x0000001aa500780c */ /* 0x000fe40000f21670 */
[----:B------:R-:W-:Y:S02]  /*8940*/  ISETP.GT.AND P0, PT, R167, 0x18, P0 ;  /* 0x00000018a700780c */ /* 0x000fe40000704270 */
[----:B------:R-:W-:Y:S02]  /*8950*/  ISETP.GT.AND P2, PT, R3, 0x18, P2 ;  /* 0x000000180300780c */ /* 0x000fe40001744270 */
[----:B------:R-:W-:Y:S02]  /*8960*/  FSEL R209, R35, -INF , !P1 ;  /* 0xff80000023d17808 */ /* 0x000fe40004800000 */
[----:B------:R-:W-:Y:S02]  /*8970*/  PLOP3.LUT P1, PT, PT, PT, UP3, 0x40, 0x0 ;  /* 0x000000000000781c */ /* 0x000fe40003f2e838 */
[----:B------:R-:W-:Y:S02]  /*8980*/  ISETP.LT.OR P0, PT, R168, 0x19, P0 ;  /* 0x00000019a800780c */ /* 0x000fe40000701670 */
[----:B------:R-:W-:Y:S02]  /*8990*/  ISETP.LT.OR P2, PT, R165, 0x19, P2 ;  /* 0x00000019a500780c */ /* 0x000fe40001741670 */
[----:B------:R-:W-:Y:S02]  /*89a0*/  ISETP.GT.AND P1, PT, R3, 0x20, P1 ;  /* 0x000000200300780c */ /* 0x000fe40000f24270 */
[----:B------:R-:W-:Y:S02]  /*89b0*/  FSEL R200, R32, -INF , !P0 ;  /* 0xff80000020c87808 */ /* 0x000fe40004000000 */
[----:B------:R-:W-:Y:S02]  /*89c0*/  PLOP3.LUT P0, PT, PT, PT, UP2, 0x40, 0x0 ;  /* 0x000000000000781c */ /* 0x000fe40003f0e828 */
[----:B------:R-:W-:Y:S02]  /*89d0*/  FSEL R206, R34, -INF , !P2 ;  /* 0xff80000022ce7808 */ /* 0x000fe40005000000 */
[----:B------:R-:W-:Y:S02]  /*89e0*/  PLOP3.LUT P2, PT, PT, PT, UP4, 0x40, 0x0 ;  /* 0x000000000000781c */ /* 0x000fe40003f4e848 */
[----:B------:R-:W-:Y:S02]  /*89f0*/  ISETP.LT.OR P1, PT, R165, 0x21, P1 ;  /* 0x00000021a500780c */ /* 0x000fe40000f21670 */
[----:B------:R-:W-:Y:S02]  /*8a00*/  ISETP.GT.AND P0, PT, R3, 0x21, P0 ;  /* 0x000000210300780c */ /* 0x000fe40000704270 */
[----:B------:R-:W-:Y:S02]  /*8a10*/  ISETP.GT.AND P2, PT, R167, 0x19, P2 ;  /* 0x00000019a700780c */ /* 0x000fe40001744270 */
[----:B------:R-:W-:Y:S02]  /*8a20*/  FSEL R219, R38, -INF , !P1 ;  /* 0xff80000026db7808 */ /* 0x000fe40004800000 */
[----:B------:R-:W-:Y:S02]  /*8a30*/  PLOP3.LUT P1, PT, PT, PT, UP2, 0x40, 0x0 ;  /* 0x000000000000781c */ /* 0x000fe40003f2e828 */
[----:B------:R-:W-:Y:S02]  /*8a40*/  ISETP.LT.OR P0, PT, R165, 0x22, P0 ;  /* 0x00000022a500780c */ /* 0x000fe40000701670 */
[C---:B------:R-:W-:Y:S02]  /*8a50*/  ISETP.LT.OR P2, PT, R168.reuse, 0x1a, P2 ;  /* 0x0000001aa800780c */ /* 0x040fe40001741670 */
[----:B------:R-:W-:Y:S02]  /*8a60*/  ISETP.GT.AND P1, PT, R167, 0x21, P1 ;  /* 0x00000021a700780c */ /* 0x000fe40000f24270 */
[----:B------:R-:W-:Y:S02]  /*8a70*/  FSEL R223, R39, -INF , !P0 ;  /* 0xff80000027df7808 */ /* 0x000fe40004000000 */
[----:B------:R-:W-:Y:S02]  /*8a80*/  PLOP3.LUT P0, PT, PT, PT, UP1, 0x40, 0x0 ;  /* 0x000000000000781c */ /* 0x000fe40003f0e818 */
[----:B------:R-:W-:Y:S02]  /*8a90*/  FSEL R202, R33, -INF , !P2 ;  /* 0xff80000021ca7808 */ /* 0x000fe40005000000 */
[----:B------:R-:W-:Y:S02]  /*8aa0*/  PLOP3.LUT P2, PT, PT, PT, UP3, 0x40, 0x0 ;  /* 0x000000000000781c */ /* 0x000fe40003f4e838 */
[C---:B------:R-:W-:Y:S02]  /*8ab0*/  ISETP.LT.OR P1, PT, R168.reuse, 0x22, P1 ;  /* 0x00000022a800780c */ /* 0x040fe40000f21670 */
[----:B------:R-:W-:Y:S02]  /*8ac0*/  ISETP.GT.AND P0, PT, R3, 0x28, P0 ;  /* 0x000000280300780c */ /* 0x000fe40000704270 */
[----:B------:R-:W-:Y:S02]  /*8ad0*/  ISETP.GT.AND P2, PT, R167, 0x20, P2 ;  /* 0x00000020a700780c */ /* 0x000fe40001744270 */
[----:B------:R-:W-:Y:S02]  /*8ae0*/  FSEL R216, R37, -INF , !P1 ;  /* 0xff80000025d87808 */ /* 0x000fe40004800000 */
[----:B------:R-:W-:Y:S02]  /*8af0*/  ISETP.LT.OR P1, PT, R165, 0x29, P0 ;  /* 0x00000029a500780c */ /* 0x000fe40000721670 */
[----:B------:R-:W-:Y:S02]  /*8b00*/  PLOP3.LUT P0, PT, PT, PT, UP0, 0x40, 0x0 ;  /* 0x000000000000781c */ /* 0x000fe40003f0e808 */
[----:B------:R-:W-:Y:S02]  /*8b10*/  ISETP.LT.OR P2, PT, R168, 0x21, P2 ;  /* 0x00000021a800780c */ /* 0x000fe40001741670 */
[----:B------:R-:W-:Y:S02]  /*8b20*/  ISETP.GT.AND P0, PT, R3, 0x29, P0 ;  /* 0x000000290300780c */ /* 0x000fe40000704270 */
[----:B------:R-:W-:Y:S01]  /*8b30*/  FSEL R215, R36, -INF , !P2 ;  /* 0xff80000024d77808 */ /* 0x000fe20005000000 */
[----:B------:R-:W1:Y:S01]  /*8b40*/  SHFL.IDX PT, R3, R172, 0x3, 0x1c1f ;  /* 0x007c1f00ac037f89 */ /* 0x000e6200000e0000 */
[----:B------:R-:W-:Y:S02]  /*8b50*/  PLOP3.LUT P2, PT, PT, PT, UP1, 0x40, 0x0 ;  /* 0x000000000000781c */ /* 0x000fe40003f4e818 */
[----:B------:R-:W-:Y:S02]  /*8b60*/  ISETP.LT.OR P0, PT, R165, 0x2a, P0 ;  /* 0x0000002aa500780c */ /* 0x000fe40000701670 */
[----:B------:R-:W-:Y:S02]  /*8b70*/  ISETP.GT.AND P2, PT, R167, 0x28, P2 ;  /* 0x00000028a700780c */ /* 0x000fe40001744270 */
[----:B------:R-:W-:Y:S02]  /*8b80*/  FSEL R252, R50, -INF , !P1 ;  /* 0xff80000032fc7808 */ /* 0x000fe40004800000 */
[----:B------:R-:W-:Y:S02]  /*8b90*/  PLOP3.LUT P1, PT, PT, PT, UP0, 0x40, 0x0 ;  /* 0x000000000000781c */ /* 0x000fe40003f2e808 */
[----:B------:R-:W-:Y:S02]  /*8ba0*/  FSEL R51, R51, -INF , !P0 ;  /* 0xff80000033337808 */ /* 0x000fe40004000000 */
[----:B------:R-:W-:Y:S01]  /*8bb0*/  PLOP3.LUT P0, PT, PT, PT, UP6, 0x40, 0x0 ;  /* 0x000000000000781c */ /* 0x000fe20003f0e868 */
[----:B------:R-:W-:Y:S01]  /*8bc0*/  UISETP.NE.AND UP6, UPT, UR35, URZ, UPT ;  /* 0x0000003f2300728c */ /* 0x000fe2000bfc5270 */
[----:B------:R-:W-:Y:S02]  /*8bd0*/  ISETP.LT.OR P2, PT, R168, 0x29, P2 ;  /* 0x00000029a800780c */ /* 0x000fe40001741670 */
[----:B------:R-:W-:Y:S02]  /*8be0*/  ISETP.GT.AND P1, PT, R167, 0x29, P1 ;  /* 0x00000029a700780c */ /* 0x000fe40000f24270 */
[----:B------:R-:W-:Y:S02]  /*8bf0*/  FSEL R222, R48, -INF , !P2 ;  /* 0xff80000030de7808 */ /* 0x000fe40005000000 */
[----:B------:R-:W-:Y:S01]  /*8c00*/  PLOP3.LUT P2, PT, PT, PT, UP6, 0x40, 0x0 ;  /* 0x000000000000781c */ /* 0x000fe20003f4e868 */
[----:B------:R-:W-:Y:S01]  /*8c10*/  UISETP.NE.AND UP6, UPT, UR34, URZ, UPT ;  /* 0x0000003f2200728c */ /* 0x000fe2000bfc5270 */
[----:B------:R-:W-:Y:S02]  /*8c20*/  ISETP.LT.OR P1, PT, R168, 0x2a, P1 ;  /* 0x0000002aa800780c */ /* 0x000fe40000f21670 */
[----:B------:R-:W-:Y:S02]  /*8c30*/  ISETP.GT.AND P0, PT, R0, RZ, P0 ;  /* 0x000000ff0000720c */ /* 0x000fe40000704270 */
        /* <DEDUP_REMOVED lines=9> */
[C---:B------:R-:W-:Y:S02]  /*8cd0*/  ISETP.GT.AND P0, PT, R0.reuse, 0x9, P0 ;  /* 0x000000090000780c */ /* 0x040fe40000704270 */
[----:B------:R-:W-:Y:S02]  /*8ce0*/  ISETP.GT.AND P1, PT, R0, 0x8, P1 ;  /* 0x000000080000780c */ /* 0x000fe40000f24270 */
[C---:B------:R-:W-:Y:S02]  /*8cf0*/  ISETP.LT.OR P0, PT, R2.reuse, 0xa, P0 ;  /* 0x0000000a0200780c */ /* 0x040fe40000701670 */
[----:B------:R-:W-:Y:S02]  /*8d00*/  FSEL R17, R9, -INF , !P2 ;  /* 0xff80000009117808 */ /* 0x000fe40005000000 */
[----:B------:R-:W-:Y:S01]  /*8d10*/  PLOP3.LUT P2, PT, PT, PT, UP6, 0x40, 0x0 ;  /* 0x000000000000781c */ /* 0x000fe20003f4e868 */
[----:B------:R-:W-:Y:S01]  /*8d20*/  UISETP.NE.AND UP6, UPT, UR31, URZ, UPT ;  /* 0x0000003f1f00728c */ /* 0x000fe2000bfc5270 */
[----:B------:R-:W-:Y:S02]  /*8d30*/  ISETP.LT.OR P1, PT, R2, 0x9, P1 ;  /* 0x000000090200780c */ /* 0x000fe40000f21670 */
[----:B------:R-:W-:Y:S01]  /*8d40*/  FSEL R13, R13, -INF , !P0 ;  /* 0xff8000000d0d7808 */ /* 0x000fe20004000000 */
[----:B------:R-:W-:Y:S01]  /*8d50*/  UP2UR UR31, UPR, URZ, 0x40 ;  /* 0x000000403f1f7883 */ /* 0x000fe20008000000 */
[----:B------:R-:W-:Y:S02]  /*8d60*/  PLOP3.LUT P0, PT, PT, PT, UP5, 0x40, 0x0 ;  /* 0x000000000000781c */ /* 0x000fe40003f0e858 */
[----:B------:R-:W-:Y:S02]  /*8d70*/  FSEL R12, R12, -INF , !P1 ;  /* 0xff8000000c0c7808 */ /* 0x000fe40004800000 */
[----:B------:R-:W-:Y:S01]  /*8d80*/  PLOP3.LUT P1, PT, PT, PT, UP6, 0x40, 0x0 ;  /* 0x000000000000781c */ /* 0x000fe20003f2e868 */
[----:B------:R-:W-:Y:S01]  /*8d90*/  UISETP.NE.AND UP6, UPT, UR12, URZ, UPT ;  /* 0x0000003f0c00728c */ /* 0x000fe2000bfc5270 */
[C---:B------:R-:W-:Y:S02]  /*8da0*/  ISETP.GT.AND P0, PT, R0.reuse, 0x18, P0 ;  /* 0x000000180000780c */ /* 0x040fe40000704270 */
[C---:B------:R-:W-:Y:S02]  /*8db0*/  ISETP.GT.AND P2, PT, R0.reuse, 0x10, P2 ;  /* 0x000000100000780c */ /* 0x040fe40001744270 */
[----:B------:R-:W-:Y:S02]  /*8dc0*/  ISETP.GT.AND P1, PT, R0, 0x11, P1 ;  /* 0x000000110000780c */ /* 0x000fe40000f24270 */
[C---:B------:R-:W-:Y:S02]  /*8dd0*/  ISETP.LT.OR P0, PT, R2.reuse, 0x19, P0 ;  /* 0x000000190200780c */ /* 0x040fe40000701670 */
[C---:B------:R-:W-:Y:S02]  /*8de0*/  ISETP.LT.OR P2, PT, R2.reuse, 0x11, P2 ;  /* 0x000000110200780c */ /* 0x040fe40001741670 */
[----:B------:R-:W-:Y:S02]  /*8df0*/  ISETP.LT.OR P1, PT, R2, 0x12, P1 ;  /* 0x000000120200780c */ /* 0x000fe40000f21670 */
[----:B------:R-:W-:Y:S02]  /*8e00*/  FSEL R210, R28, -INF , !P0 ;  /* 0xff8000001cd27808 */ /* 0x000fe40004000000 */
[----:B------:R-:W-:Y:S02]  /*8e10*/  PLOP3.LUT P0, PT, PT, PT, UP2, 0x40, 0x0 ;  /* 0x000000000000781c */ /* 0x000fe40003f0e828 */
[----:B------:R-:W-:Y:S02]  /*8e20*/  FSEL R205, R24, -INF , !P2 ;  /* 0xff80000018cd7808 */ /* 0x000fe40005000000 */
[----:B------:R-:W-:Y:S02]  /*8e30*/  PLOP3.LUT P2, PT, PT, PT, UP4, 0x40, 0x0 ;  /* 0x000000000000781c */ /* 0x000fe40003f4e848 */
[----:B------:R-:W-:Y:S02]  /*8e40*/  FSEL R208, R25, -INF , !P1 ;  /* 0xff80000019d07808 */ /* 0x000fe40004800000 */
[----:B------:R-:W-:Y:S02]  /*8e50*/  PLOP3.LUT P1, PT, PT, PT, UP3, 0x40, 0x0 ;  /* 0x000000000000781c */ /* 0x000fe40003f2e838 */
[C---:B------:R-:W-:Y:S02]  /*8e60*/  ISETP.GT.AND P0, PT, R0.reuse, 0x21, P0 ;  /* 0x000000210000780c */ /* 0x040fe40000704270 */
[C---:B------:R-:W-:Y:S02]  /*8e70*/  ISETP.GT.AND P2, PT, R0.reuse, 0x19, P2 ;  /* 0x000000190000780c */ /* 0x040fe40001744270 */
[----:B------:R-:W-:Y:S02]  /*8e80*/  ISETP.GT.AND P1, PT, R0, 0x20, P1 ;  /* 0x000000200000780c */ /* 0x000fe40000f24270 */
[C---:B------:R-:W-:Y:S02]  /*8e90*/  ISETP.LT.OR P0, PT, R2.reuse, 0x22, P0 ;  /* 0x000000220200780c */ /* 0x040fe40000701670 */
[C---:B------:R-:W-:Y:S02]  /*8ea0*/  ISETP.LT.OR P2, PT, R2.reuse, 0x1a, P2 ;  /* 0x0000001a0200780c */ /* 0x040fe40001741670 */
[----:B------:R-:W-:Y:S02]  /*8eb0*/  ISETP.LT.OR P1, PT, R2, 0x21, P1 ;  /* 0x000000210200780c */ /* 0x000fe40000f21670 */
[----:B------:R-:W-:Y:S02]  /*8ec0*/  FSEL R251, R41, -INF , !P0 ;  /* 0xff80000029fb7808 */ /* 0x000fe40004000000 */
[----:B------:R-:W-:Y:S01]  /*8ed0*/  PLOP3.LUT P0, PT, PT, PT, UP6, 0x40, 0x0 ;  /* 0x000000000000781c */ /* 0x000fe20003f0e868 */
[----:B------:R-:W-:Y:S01]  /*8ee0*/  UISETP.NE.AND UP6, UPT, UR31, URZ, UPT ;  /* 0x0000003f1f00728c */ /* 0x000fe2000bfc5270 */
[----:B------:R-:W-:Y:S02]  /*8ef0*/  FSEL R211, R29, -INF , !P2 ;  /* 0xff8000001dd37808 */ /* 0x000fe40005000000 */
[----:B------:R-:W-:Y:S02]  /*8f00*/  PLOP3.LUT P2, PT, PT, PT, UP1, 0x40, 0x0 ;  /* 0x000000000000781c */ /* 0x000fe40003f4e818 */
[----:B------:R-:W-:Y:S02]  /*8f10*/  FSEL R247, R40, -INF , !P1 ;  /* 0xff80000028f77808 */ /* 0x000fe40004800000 */
[----:B------:R-:W-:Y:S02]  /*8f20*/  PLOP3.LUT P1, PT, PT, PT, UP0, 0x40, 0x0 ;  /* 0x000000000000781c */ /* 0x000fe40003f2e808 */
[C---:B------:R-:W-:Y:S02]  /*8f30*/  ISETP.GT.AND P2, PT, R0.reuse, 0x28, P2 ;  /* 0x000000280000780c */ /* 0x040fe40001744270 */
[----:B------:R-:W-:Y:S01]  /*8f40*/  ISETP.GT.AND P1, PT, R0, 0x29, P1 ;  /* 0x000000290000780c */ /* 0x000fe20000f24270 */
[--C-:B-1----:R-:W-:Y:S01]  /*8f50*/  IMAD.IADD R0, R174, 0x1, R3.reuse ;  /* 0x00000001ae007824 */ /* 0x102fe200078e0203 */
[C---:B------:R-:W-:Y:S02]  /*8f60*/  ISETP.LT.OR P2, PT, R2.reuse, 0x29, P2 ;  /* 0x000000290200780c */ /* 0x040fe40001741670 */
[----:B------:R-:W-:Y:S01]  /*8f70*/  ISETP.LT.OR P1, PT, R2, 0x2a, P1 ;  /* 0x0000002a0200780c */ /* 0x000fe20000f21670 */
[----:B------:R-:W-:Y:S01]  /*8f80*/  IMAD.IADD R2, R173, 0x1, R3 ;  /* 0x00000001ad027824 */ /* 0x000fe200078e0203 */
[----:B------:R-:W-:Y:S02]  /*8f90*/  FSEL R34, R44, -INF , !P2 ;  /* 0xff8000002c227808 */ /* 0x000fe40005000000 */
[----:B------:R-:W-:Y:S01]  /*8fa0*/  FSEL R35, R45, -INF , !P1 ;  /* 0xff8000002d237808 */ /* 0x000fe20004800000 */
        /* <DEDUP_REMOVED lines=16> */
.L_x_987:
[----:B------:R-:W-:Y:S04]  /*90b0*/  MOV R4, c[0x0][0x32c] ;  /* 0x0000cb0000047a02 */ /* 0x000fe80000000f00 */
[----:B------:R-:W-:Y:S11]  /*90c0*/  ISETP.NE.AND P0, PT, R4, 0x1, PT ;  /* 0x000000010400780c */ /* 0x000ff60003f05270 */
[----:B------:R-:W-:Y:S02]  /*90d0*/  @!UPT UIADD3 URZ, URZ, URZ, URZ ;  /* 0x0000003f3f3ff290 */ /* 0x000fe4000fffe03f */
[----:B------:R-:W-:Y:S05]  /*90e0*/  @P0 IMAD.HI.U32 R4, R3, c[0x0][0x330], RZ ;  /* 0x0000cc0003040a27 */ /* 0x000fea00078e00ff */
[----:B------:R-:W-:Y:S02]  /*90f0*/  @P0 SHF.R.U32.HI R3, RZ, c[0x0][0x334], R4 ;  /* 0x0000cd00ff030a19 */ /* 0x000fe40000011604 */
.L_x_988:
[----:B------:R-:W-:Y:S05]  /*9100*/  BSYNC B0 ;  /* 0x0000000000007941 */ /* 0x000fea0003800000 */
.L_x_986:
[----:B------:R-:W-:Y:S05]  /*9110*/  IADD3 R4, -R194, UR4, RZ ;  /* 0x00000004c2047c10 */ /* 0x000fea000fffe1ff */
[----:B------:R-:W-:Y:S05]  /*9120*/  IMAD R3, R3, c[0x0][0x32c], R4 ;  /* 0x0000cb0003037a24 */ /* 0x000fea00078e0204 */
[----:B------:R-:W-:Y:S02]  /*9130*/  IADD3 R4, R3, c[0x0][0x32c], RZ ;  /* 0x0000cb0003047a10 */ /* 0x000fe40007ffe0ff */
[----:B------:R-:W-:Y:S02]  /*9140*/  IMNMX R0, R0, R3, !PT ;  /* 0x0000000300007217 */ /* 0x000fe40007800200 */
[----:B------:R-:W-:Y:S02]  /*9150*/  IMNMX R2, R2, R4, PT ;  /* 0x0000000402027217 */ /* 0x000fe40003800200 */
.L_x_985:
        /* <DEDUP_REMOVED lines=21> */
[----:B------:R-:W-:Y:S01]  /*92b0*/  LDSM.16.MT88.4 R36, [R226+0x2080] ;  /* 0x00208000e224783b */ /* 0x000fe20000004200 */
        /* <DEDUP_REMOVED lines=12> */
[----:B------:R-:W-:Y:S02]  /*9380*/  MOV R41, R51 ;  /* 0x0000003300297202 */ /* 0x000fe40000000f00 */
[----:B------:R-:W-:Y:S01]  /*9390*/  FMNMX.FTZ R3, R252, R3, !PT ;  /* 0x00000003fc037209 */ /* 0x000fe20007810000 */
[----:B------:R-:W1:Y:S01]  /*93a0*/  SHFL.BFLY PT, R5, R169, 0x2, 0x1f ;  /* 0x0c401f00a9057f89 */ /* 0x000e6200000e0000 */
[----:B------:R-:W-:Y:S02]  /*93b0*/  FMNMX.FTZ R4, R17, R4, !PT ;  /* 0x0000000411047209 */ /* 0x000fe40007810000 */
[----:B------:R-:W-:Y:S02]  /*93c0*/  FMNMX.FTZ R3, R41, R3, !PT ;  /* 0x0000000329037209 */ /* 0x000fe40007810000 */
[----:B------:R-:W-:Y:S02]  /*93d0*/  FMNMX.FTZ R4, R12, R4, !PT ;  /* 0x000000040c047209 */ /* 0x000fe40007810000 */
[----:B------:R-:W-:Y:S01]  /*93e0*/  PLOP3.LUT P2, PT, PT, PT, UP3, 0x40, 0x0 ;  /* 0x000000000000781c */ /* 0x000fe20003f4e838 */
[----:B------:R-:W-:Y:S01]  /*93f0*/  UISETP.NE.AND UP3, UPT, UR30, URZ, UPT ;  /* 0x0000003f1e00728c */ /* 0x000fe2000bf65270 */
[----:B------:R-:W-:Y:S02]  /*9400*/  FMNMX.FTZ R4, R13, R4, !PT ;  /* 0x000000040d047209 */ /* 0x000fe40007810000 */
[----:B------:R-:W-:Y:S02]  /*9410*/  ISETP.GT.AND P2, PT, R0, 0x1, P2 ;  /* 0x000000010000780c */ /* 0x000fe40001744270 */
[----:B------:R-:W-:Y:S02]  /*9420*/  FMNMX.FTZ R4, R205, R4, !PT ;  /* 0x00000004cd047209 */ /* 0x000fe40007810000 */
[----:B------:R-:W-:Y:S02]  /*9430*/  ISETP.LT.OR P2, PT, R2, 0x2, P2 ;  /* 0x000000020200780c */ /* 0x000fe40001741670 */
[----:B------:R-:W-:Y:S02]  /*9440*/  FMNMX.FTZ R4, R208, R4, !PT ;  /* 0x00000004d0047209 */ /* 0x000fe40007810000 */
[----:B------:R-:W-:Y:S02]  /*9450*/  FSEL R11, R11, -INF , !P2 ;  /* 0xff8000000b0b7808 */ /* 0x000fe40005000000 */
[----:B------:R-:W-:Y:S01]  /*9460*/  PLOP3.LUT P2, PT, PT, PT, UP0, 0x40, 0x0 ;  /* 0x000000000000781c */ /* 0x000fe20003f4e808 */
[----:B------:R-:W-:Y:S01]  /*9470*/  UISETP.NE.AND UP0, UPT, UR27, URZ, UPT ;  /* 0x0000003f1b00728c */ /* 0x000fe2000bf05270 */
[----:B------:R-:W-:Y:S02]  /*9480*/  FMNMX.FTZ R4, R210, R4, !PT ;  /* 0x00000004d2047209 */ /* 0x000fe40007810000 */
[----:B-1----:R-:W-:Y:S02]  /*9490*/  FMNMX.FTZ R169, R169, R5, !PT ;  /* 0x00000005a9a97209 */ /* 0x002fe40007810000 */
[----:B------:R-:W1:Y:S01]  /*94a0*/  SHFL.BFLY PT, R5, R3, 0x2, 0x1f ;  /* 0x0c401f0003057f89 */ /* 0x000e6200000e0000 */
[----:B------:R-:W-:Y:S02]  /*94b0*/  ISETP.GT.AND P2, PT, R0, 0x10, P2 ;  /* 0x000000100000780c */ /* 0x000fe40001744270 */
[----:B------:R-:W-:Y:S02]  /*94c0*/  FMNMX.FTZ R4, R211, R4, !PT ;  /* 0x00000004d3047209 */ /* 0x000fe40007810000 */
[----:B------:R-:W-:Y:S02]  /*94d0*/  ISETP.LT.OR P2, PT, R2, 0x11, P2 ;  /* 0x000000110200780c */ /* 0x000fe40001741670 */
[----:B------:R-:W-:Y:S01]  /*94e0*/  FMNMX.FTZ R4, R247, R4, !PT ;  /* 0x00000004f7047209 */ /* 0x000fe20007810000 */
[----:B------:R-:W2:Y:S01]  /*94f0*/  SHFL.BFLY PT, R9, R169, 0x1, 0x1f ;  /* 0x0c201f00a9097f89 */ /* 0x000ea200000e0000 */
[----:B------:R-:W-:Y:S02]  /*9500*/  FSEL R201, R26, -INF , !P2 ;  /* 0xff8000001ac97808 */ /* 0x000fe40005000000 */
[----:B------:R-:W-:Y:S02]  /*9510*/  FMNMX.FTZ R4, R251, R4, !PT ;  /* 0x00000004fb047209 */ /* 0x000fe40007810000 */
[----:B------:R-:W-:Y:S01]  /*9520*/  PLOP3.LUT P0, PT, PT, PT, UP2, 0x40, 0x0 ;  /* 0x000000000000781c */ /* 0x000fe20003f0e828 */
[----:B------:R-:W-:Y:S01]  /*9530*/  UISETP.NE.AND UP2, UPT, UR29, URZ, UPT ;  /* 0x0000003f1d00728c */ /* 0x000fe2000bf45270 */
[----:B------:R-:W-:Y:S02]  /*9540*/  FMNMX.FTZ R4, R34, R4, !PT ;  /* 0x0000000422047209 */ /* 0x000fe40007810000 */
[----:B------:R-:W-:Y:S02]  /*9550*/  ISETP.GT.AND P0, PT, R0, 0x8, P0 ;  /* 0x000000080000780c */ /* 0x000fe40000704270 */
[----:B------:R-:W-:Y:S02]  /*9560*/  FMNMX.FTZ R167, R35, R4, !PT ;  /* 0x0000000423a77209 */ /* 0x000fe40007810000 */
[----:B------:R-:W-:Y:S01]  /*9570*/  PLOP3.LUT P1, PT, PT, PT, UP4, 0x40, 0x0 ;  /* 0x000000000000781c */ /* 0x000fe20003f2e848 */
[----:B------:R-:W-:Y:S01]  /*9580*/  UISETP.NE.AND UP4, UPT, UR4, URZ, UPT ;  /* 0x0000003f0400728c */ /* 0x000fe2000bf85270 */
[----:B------:R-:W-:Y:S02]  /*9590*/  ISETP.LT.OR P0, PT, R2, 0x9, P0 ;  /* 0x000000090200780c */ /* 0x000fe40000701670 */
[----:B-1----:R-:W-:Y:S02]  /*95a0*/  FMNMX.FTZ R3, R3, R5, !PT ;  /* 0x0000000503037209 */ /* 0x002fe40007810000 */
[----:B------:R-:W-:Y:S02]  /*95b0*/  ISETP.GT.AND P1, PT, R0, RZ, P1 ;  /* 0x000000ff0000720c */ /* 0x000fe40000f24270 */
[----:B------:R-:W-:Y:S01]  /*95c0*/  FSEL R14, R14, -INF , !P0 ;  /* 0xff8000000e0e7808 */ /* 0x000fe20004000000 */
[----:B------:R-:W1:Y:S01]  /*95d0*/  SHFL.BFLY PT, R168, R3, 0x1, 0x1f ;  /* 0x0c201f0003a87f89 */ /* 0x000e6200000e0000 */
[----:B------:R-:W-:Y:S02]  /*95e0*/  PLOP3.LUT P0, PT, PT, PT, UP6, 0x40, 0x0 ;  /* 0x000000000000781c */ /* 0x000fe40003f0e868 */
[----:B--2---:R-:W-:Y:S02]  /*95f0*/  FMNMX.FTZ R169, R169, R9, !PT ;  /* 0x00000009a9a97209 */ /* 0x004fe40007810000 */
[----:B------:R-:W-:Y:S02]  /*9600*/  ISETP.LT.OR P1, PT, R2, 0x1, P1 ;  /* 0x000000010200780c */ /* 0x000fe40000f21670 */
[C---:B------:R-:W-:Y:S01]  /*9610*/  FSETP.NEU.FTZ.AND P2, PT, R169.reuse, -INF , PT ;  /* 0xff800000a900780b */ /* 0x040fe20003f5d000 */
[----:B------:R-:W-:Y:S01]  /*9620*/  FMUL.FTZ R173, R169, c[0x0][0x2d0] ;  /* 0x0000b400a9ad7a20 */ /* 0x000fe20000410000 */
[----:B------:R-:W-:Y:S02]  /*9630*/  ISETP.GT.AND P0, PT, R0, 0x11, P0 ;  /* 0x000000110000780c */ /* 0x000fe40000704270 */
[----:B------:R-:W-:Y:S02]  /*9640*/  FSEL R10, R10, -INF , !P1 ;  /* 0xff8000000a0a7808 */ /* 0x000fe40004800000 */
[----:B------:R-:W-:Y:S02]  /*9650*/  FSEL R173, R173, RZ, P2 ;  /* 0x000000ffadad7208 */ /* 0x000fe40001000000 */
[----:B------:R-:W-:Y:S01]  /*9660*/  PLOP3.LUT P1, PT, PT, PT, UP1, 0x40, 0x0 ;  /* 0x000000000000781c */ /* 0x000fe20003f2e818 */
[----:B------:R-:W-:Y:S01]  /*9670*/  UISETP.NE.AND UP1, UPT, UR28, URZ, UPT ;  /* 0x0000003f1c00728c */ /* 0x000fe2000bf25270 */
[----:B------:R-:W-:Y:S01]  /*9680*/  ISETP.LT.OR P0, PT, R2, 0x12, P0 ;  /* 0x000000120200780c */ /* 0x000fe20000701670 */
[--C-:B------:R-:W-:Y:S01]  /*9690*/  FFMA.FTZ R4, R6, c[0x0][0x2d0], -R173.reuse ;  /* 0x0000b40006047a23 */ /* 0x100fe200000108ad */
[----:B------:R-:W-:Y:S01]  /*96a0*/  ISETP.GT.AND P1, PT, R0, 0x9, P1 ;  /* 0x000000090000780c */ /* 0x000fe20000f24270 */
[----:B------:R-:W2:Y:S01]  /*96b0*/  SHFL.BFLY PT, R6, R167, 0x2, 0x1f ;  /* 0x0c401f00a7067f89 */ /* 0x000ea200000e0000 */
[----:B------:R-:W-:Y:S01]  /*96c0*/  FSEL R203, R27, -INF , !P0 ;  /* 0xff8000001bcb7808 */ /* 0x000fe20004000000 */
[----:B------:R3:W-:Y:S01]  /*96d0*/  MUFU.EX2 R20, R4 ;  /* 0x0000000400147308 */ /* 0x0007e20000000800 */
[----:B------:R-:W-:Y:S02]  /*96e0*/  PLOP3.LUT P0, PT, PT, PT, UP4, 0x40, 0x0 ;  /* 0x000000000000781c */ /* 0x000fe40003f0e848 */
[----:B-1----:R-:W-:Y:S01]  /*96f0*/  FMNMX.FTZ R168, R3, R168, !PT ;  /* 0x000000a803a87209 */ /* 0x002fe20007810000 */
[--C-:B------:R-:W-:Y:S01]  /*9700*/  FFMA.FTZ R3, R16, c[0x0][0x2d0], -R173.reuse ;  /* 0x0000b40010037a23 */ /* 0x100fe200000108ad */
[----:B------:R-:W-:Y:S02]  /*9710*/  ISETP.LT.OR P1, PT, R2, 0xa, P1 ;  /* 0x0000000a0200780c */ /* 0x000fe40000f21670 */
[----:B------:R-:W-:Y:S01]  /*9720*/  ISETP.GT.AND P0, PT, R0, 0x19, P0 ;  /* 0x000000190000780c */ /* 0x000fe20000704270 */
[----:B------:R-:W-:Y:S01]  /*9730*/  FMUL.FTZ R174, R168, c[0x0][0x2d0] ;  /* 0x0000b400a8ae7a20 */ /* 0x000fe20000410000 */
[----:B------:R-:W-:Y:S01]  /*9740*/  FSEL R15, R15, -INF , !P1 ;  /* 0xff8000000f0f7808 */ /* 0x000fe20004800000 */
[----:B------:R1:W4:Y:S01]  /*9750*/  MUFU.EX2 R21, R3 ;  /* 0x0000000300157308 */ /* 0x0003220000000800 */
[----:B------:R-:W-:Y:S02]  /*9760*/  PLOP3.LUT P1, PT, PT, PT, UP5, 0x40, 0x0 ;  /* 0x000000000000781c */ /* 0x000fe40003f2e858 */
[----:B------:R-:W-:Y:S02]  /*9770*/  ISETP.LT.OR P0, PT, R2, 0x1a, P0 ;  /* 0x0000001a0200780c */ /* 0x000fe40000701670 */
[----:B------:R-:W-:Y:S02]  /*9780*/  FMNMX.FTZ R5, R10, R171, !PT ;  /* 0x000000ab0a057209 */ /* 0x000fe40007810000 */
[----:B------:R-:W-:Y:S02]  /*9790*/  ISETP.GT.AND P1, PT, R0, 0x18, P1 ;  /* 0x000000180000780c */ /* 0x000fe40000f24270 */
[----:B------:R-:W-:Y:S02]  /*97a0*/  FSEL R207, R31, -INF , !P0 ;  /* 0xff8000001fcf7808 */ /* 0x000fe40004000000 */
[----:B------:R-:W-:Y:S02]  /*97b0*/  PLOP3.LUT P0, PT, PT, PT, UP3, 0x40, 0x0 ;  /* 0x000000000000781c */ /* 0x000fe40003f0e838 */
[----:B------:R-:W-:Y:S01]  /*97c0*/  ISETP.LT.OR P1, PT, R2, 0x19, P1 ;  /* 0x000000190200780c */ /* 0x000fe20000f21670 */
[--C-:B---3--:R-:W-:Y:S01]  /*97d0*/  FFMA.FTZ R4, R7, c[0x0][0x2d0], -R173.reuse ;  /* 0x0000b40007047a23 */ /* 0x108fe200000108ad */
[----:B------:R-:W-:Y:S02]  /*97e0*/  ISETP.GT.AND P0, PT, R0, 0x20, P0 ;  /* 0x000000200000780c */ /* 0x000fe40000704270 */
[----:B------:R-:W-:Y:S01]  /*97f0*/  FSEL R204, R30, -INF , !P1 ;  /* 0xff8000001ecc7808 */ /* 0x000fe20004800000 */
[----:B------:R3:W3:Y:S01]  /*9800*/  MUFU.EX2 R24, R4 ;  /* 0x0000000400187308 */ /* 0x0006e20000000800 */
[----:B------:R-:W-:Y:S02]  /*9810*/  PLOP3.LUT P1, PT, PT, PT, UP2, 0x40, 0x0 ;  /* 0x000000000000781c */ /* 0x000fe40003f2e828 */
[----:B------:R-:W-:Y:S02]  /*9820*/  ISETP.LT.OR P0, PT, R2, 0x21, P0 ;  /* 0x000000210200780c */ /* 0x000fe40000701670 */
[----:B------:R-:W-:Y:S01]  /*9830*/  ISETP.GT.AND P1, PT, R0, 0x21, P1 ;  /* 0x000000210000780c */ /* 0x000fe20000f24270 */
[----:B-1----:R-:W-:Y:S01]  /*9840*/  FFMA.FTZ R3, R18, c[0x0][0x2d0], -R173 ;  /* 0x0000b40012037a23 */ /* 0x002fe200000108ad */
[----:B------:R-:W-:Y:S02]  /*9850*/  FSEL R212, R42, -INF , !P0 ;  /* 0xff8000002ad47808 */ /* 0x000fe40004000000 */
[----:B------:R-:W-:Y:S01]  /*9860*/  PLOP3.LUT P0, PT, PT, PT, UP1, 0x40, 0x0 ;  /* 0x000000000000781c */ /* 0x000fe20003f0e818 */
[----:B------:R1:W1:Y:S01]  /*9870*/  MUFU.EX2 R51, R3 ;  /* 0x0000000300337308 */ /* 0x0002620000000800 */
[----:B--2---:R-:W-:Y:S02]  /*9880*/  FMNMX.FTZ R167, R167, R6, !PT ;  /* 0x00000006a7a77209 */ /* 0x004fe40007810000 */
[----:B------:R-:W-:Y:S02]  /*9890*/  ISETP.LT.OR P1, PT, R2, 0x22, P1 ;  /* 0x000000220200780c */ /* 0x000fe40000f21670 */
[----:B------:R-:W-:Y:S02]  /*98a0*/  ISETP.GT.AND P0, PT, R0, 0x28, P0 ;  /* 0x000000280000780c */ /* 0x000fe40000704270 */
[----:B------:R-:W-:Y:S02]  /*98b0*/  FSEL R214, R43, -INF , !P1 ;  /* 0xff8000002bd67808 */ /* 0x000fe40004800000 */
[----:B------:R-:W-:Y:S02]  /*98c0*/  FSETP.NEU.FTZ.AND P1, PT, R168, -INF , PT ;  /* 0xff800000a800780b */ /* 0x000fe40003f3d000 */
[----:B------:R-:W-:Y:S02]  /*98d0*/  ISETP.LT.OR P0, PT, R2, 0x29, P0 ;  /* 0x000000290200780c */ /* 0x000fe40000701670 */
[----:B------:R-:W-:Y:S02]  /*98e0*/  FSEL R174, R174, RZ, P1 ;  /* 0x000000ffaeae7208 */ /* 0x000fe40000800000 */
[----:B---3--:R-:W-:Y:S02]  /*98f0*/  FMNMX.FTZ R4, R11, R5, !PT ;  /* 0x000000050b047209 */ /* 0x008fe40007810000 */
[----:B------:R-:W2:Y:S01]  /*9900*/  SHFL.BFLY PT, R5, R167, 0x1, 0x1f ;  /* 0x0c201f00a7057f89 */ /* 0x000ea200000e0000 */
[----:B------:R-:W-:Y:S02]  /*9910*/  FSEL R213, R46, -INF , !P0 ;  /* 0xff8000002ed57808 */ /* 0x000fe40004000000 */
[----:B------:R-:W-:Y:S02]  /*9920*/  FMNMX.FTZ R4, R14, R4, !PT ;  /* 0x000000040e047209 */ /* 0x000fe40007810000 */
[----:B------:R-:W-:Y:S01]  /*9930*/  PLOP3.LUT P0, PT, PT, PT, UP0, 0x40, 0x0 ;  /* 0x000000000000781c */ /* 0x000fe20003f0e808 */
[----:B------:R-:W-:Y:S01]  /*9940*/  UISETP.GT.AND UP0, UPT, UR23, UR5, UPT ;  /* 0x000000051700728c */ /* 0x000fe2000bf04270 */
[----:B------:R-:W-:Y:S01]  /*9950*/  FMNMX.FTZ R4, R15, R4, !PT ;  /* 0x000000040f047209 */ /* 0x000fe20007810000 */
[----:B------:R-:W-:Y:S01]  /*9960*/  UIADD3 UR23, UR23, -0x1, URZ ;  /* 0xffffffff17177890 */ /* 0x000fe2000fffe03f */
[----:B------:R-:W-:Y:S02]  /*9970*/  ISETP.GT.AND P0, PT, R0, 0x29, P0 ;  /* 0x000000290000780c */ /* 0x000fe40000704270 */
[----:B------:R-:W-:Y:S02]  /*9980*/  FMNMX.FTZ R4, R201, R4, !PT ;  /* 0x00000004c9047209 */ /* 0x000fe40007810000 */
[----:B------:R-:W-:Y:S01]  /*9990*/  ISETP.LT.OR P0, PT, R2, 0x2a, P0 ;  /* 0x0000002a0200780c */ /* 0x000fe20000701670 */
[--C-:B------:R-:W-:Y:S01]  /*99a0*/  FFMA.FTZ R2, R192, c[0x0][0x2d0], -R174.reuse ;  /* 0x0000b400c0027a23 */ /* 0x100fe200000108ae */
[----:B------:R-:W-:Y:S02]  /*99b0*/  FMNMX.FTZ R4, R203, R4, !PT ;  /* 0x00000004cb047209 */ /* 0x000fe40007810000 */
[----:B------:R-:W-:Y:S01]  /*99c0*/  FSEL R172, R47, -INF , !P0 ;  /* 0xff8000002fac7808 */ /* 0x000fe20004000000 */
[----:B------:R3:W-:Y:S01]  /*99d0*/  MUFU.EX2 R6, R2 ;  /* 0x0000000200067308 */ /* 0x0007e20000000800 */
[----:B-1----:R-:W-:Y:S01]  /*99e0*/  FMNMX.FTZ R3, R204, R4, !PT ;  /* 0x00000004cc037209 */ /* 0x002fe20007810000 */
[--C-:B------:R-:W-:Y:S01]  /*99f0*/  FFMA.FTZ R4, R175, c[0x0][0x2d0], -R174.reuse ;  /* 0x0000b400af047a23 */ /* 0x100fe200000108ae */
[----:B----4-:R-:W-:Y:S02]  /*9a00*/  MOV R46, R21 ;  /* 0x00000015002e7202 */ /* 0x010fe40000000f00 */
[----:B------:R-:W-:Y:S02]  /*9a10*/  FMNMX.FTZ R3, R207, R3, !PT ;  /* 0x00000003cf037209 */ /* 0x000fe40007810000 */
[----:B--2---:R-:W-:Y:S02]  /*9a20*/  FMNMX.FTZ R167, R167, R5, !PT ;  /* 0x00000005a7a77209 */ /* 0x004fe40007810000 */
[----:B------:R-:W-:Y:S01]  /*9a30*/  FMNMX.FTZ R0, R212, R3, !PT ;  /* 0x00000003d4007209 */ /* 0x000fe20007810000 */
[--C-:B------:R-:W-:Y:S01]  /*9a40*/  FFMA.FTZ R3, R19, c[0x0][0x2d0], -R174.reuse ;  /* 0x0000b40013037a23 */ /* 0x100fe200000108ae */
[C---:B------:R-:W-:Y:S01]  /*9a50*/  FSETP.NEU.FTZ.AND P0, PT, R167.reuse, -INF , PT ;  /* 0xff800000a700780b */ /* 0x040fe20003f1d000 */
[----:B------:R-:W-:Y:S01]  /*9a60*/  FMUL.FTZ R175, R167, c[0x0][0x2d0] ;  /* 0x0000b400a7af7a20 */ /* 0x000fe20000410000 */
[----:B------:R-:W-:Y:S01]  /*9a70*/  FMNMX.FTZ R0, R214, R0, !PT ;  /* 0x00000000d6007209 */ /* 0x000fe20007810000 */
[----:B------:R1:W-:Y:S01]  /*9a80*/  MUFU.EX2 R49, R3 ;  /* 0x0000000300317308 */ /* 0x0003e20000000800 */
[----:B------:R-:W-:Y:S02]  /*9a90*/  MOV R43, R20 ;  /* 0x00000014002b7202 */ /* 0x000fe40000000f00 */
[----:B------:R-:W-:Y:S01]  /*9aa0*/  FSEL R175, R175, RZ, P0 ;  /* 0x000000ffafaf7208 */ /* 0x000fe20000000000 */
[----:B------:R-:W-:Y:S01]  /*9ab0*/  LDSM.16.MT88.4 R20, [R225+0x2080] ;  /* 0x00208000e114783b */ /* 0x000fe20000004200 */
[----:B------:R-:W-:Y:S02]  /*9ac0*/  FMNMX.FTZ R0, R213, R0, !PT ;  /* 0x00000000d5007209 */ /* 0x000fe40007810000 */
[----:B------:R-:W-:Y:S02]  /*9ad0*/  F2FP.PACK_AB R192, R24, R43 ;  /* 0x0000002b18c0723e */ /* 0x000fe400000000ff */
[----:B------:R-:W-:Y:S01]  /*9ae0*/  FMNMX.FTZ R0, R172, R0, !PT ;  /* 0x00000000ac007209 */ /* 0x000fe20007810000 */
[----:B---3--:R-:W-:Y:S01]  /*9af0*/  FFMA.FTZ R2, R193, c[0x0][0x2d0], -R174 ;  /* 0x0000b400c1027a23 */ /* 0x008fe200000108ae */
[----:B------:R2:W-:Y:S01]  /*9b00*/  MUFU.EX2 R45, R4 ;  /* 0x00000004002d7308 */ /* 0x0005e20000000800 */
[----:B------:R-:W-:Y:S02]  /*9b10*/  F2FP.PACK_AB R194, R51, R46 ;  /* 0x0000002e33c2723e */ /* 0x000fe400000000ff */
[----:B------:R-:W-:Y:S07]  /*9b20*/  MOV R42, R34 ;  /* 0x00000022002a7202 */ /* 0x000fee0000000f00 */
[----:B------:R3:W4:Y:S01]  /*9b30*/  MUFU.EX2 R50, R2 ;  /* 0x0000000200327308 */ /* 0x0007220000000800 */
[--C-:B-1----:R-:W-:Y:S09]  /*9b40*/  FFMA.FTZ R3, R8, c[0x0][0x2d0], -R175.reuse ;  /* 0x0000b40008037a23 */ /* 0x102ff200000108af */
[----:B------:R1:W-:Y:S01]  /*9b50*/  MUFU.EX2 R44, R3 ;  /* 0x00000003002c7308 */ /* 0x0003e20000000800 */
[--C-:B--2---:R-:W-:Y:S09]  /*9b60*/  FFMA.FTZ R4, R12, c[0x0][0x2d0], -R175.reuse ;  /* 0x0000b4000c047a23 */ /* 0x104ff200000108af */
[----:B------:R-:W-:Y:S01]  /*9b70*/  MUFU.EX2 R7, R4 ;  /* 0x0000000400077308 */ /* 0x000fe20000000800 */
[----:B---3--:R-:W2:Y:S01]  /*9b80*/  SHFL.BFLY PT, R2, R0, 0x2, 0x1f ;  /* 0x0c401f0000027f89 */ /* 0x008ea200000e0000 */
[----:B----4-:R-:W-:Y:S01]  /*9b90*/  F2FP.PACK_AB R195, R49, R50 ;  /* 0x0000003231c3723e */ /* 0x010fe200000000ff */
[--C-:B-1----:R-:W-:Y:S07]  /*9ba0*/  FFMA.FTZ R3, R17, c[0x0][0x2d0], -R175.reuse ;  /* 0x0000b40011037a23 */ /* 0x102fee00000108af */
[----:B------:R2:W-:Y:S02]  /*9bb0*/  MUFU.EX2 R47, R3 ;  /* 0x00000003002f7308 */ /* 0x0005e40000000800 */
[----:B--2---:R-:W-:Y:S01]  /*9bc0*/  FMNMX.FTZ R3, R0, R2, !PT ;  /* 0x0000000200037209 */ /* 0x004fe20007810000 */
[----:B------:R-:W-:Y:S01]  /*9bd0*/  FFMA.FTZ R2, R13, c[0x0][0x2d0], -R175 ;  /* 0x0000b4000d027a23 */ /* 0x000fe200000108af */
[----:B------:R-:W-:Y:S06]  /*9be0*/  FSEL R0, R169, RZ, P2 ;  /* 0x000000ffa9007208 */ /* 0x000fec0001000000 */
[----:B------:R1:W-:Y:S01]  /*9bf0*/  MUFU.EX2 R48, R2 ;  /* 0x0000000200307308 */ /* 0x0003e20000000800 */
[----:B------:R-:W2:Y:S01]  /*9c00*/  SHFL.BFLY PT, R4, R3, 0x1, 0x1f ;  /* 0x0c201f0003047f89 */ /* 0x000ea200000e0000 */
[----:B------:R-:W-:Y:S04]  /*9c10*/  FADD.FTZ R0, -R0, R164 ;  /* 0x000000a400007221 */ /* 0x000fe80000010100 */
[----:B------:R-:W-:Y:S04]  /*9c20*/  FMUL.FTZ R0, R0, c[0x0][0x2d0] ;  /* 0x0000b40000007a20 */ /* 0x000fe80000410000 */
[----:B------:R3:W4:Y:S01]  /*9c30*/  MUFU.EX2 R165, R0 ;  /* 0x0000000000a57308 */ /* 0x0007220000000800 */
[----:B-1----:R-:W-:Y:S02]  /*9c40*/  FSEL R2, R168, RZ, P1 ;  /* 0x000000ffa8027208 */ /* 0x002fe40000800000 */
[----:B--2---:R-:W-:Y:S03]  /*9c50*/  FMNMX.FTZ R3, R3, R4, !PT ;  /* 0x0000000403037209 */ /* 0x004fe60007810000 */
[----:B------:R-:W-:Y:S02]  /*9c60*/  FADD.FTZ R2, -R2, R166 ;  /* 0x000000a602027221 */ /* 0x000fe40000010100 */
[----:B------:R-:W-:Y:S02]  /*9c70*/  FMUL.FTZ R166, R3, c[0x0][0x2d0] ;  /* 0x0000b40003a67a20 */ /* 0x000fe40000410000 */
[----:B------:R-:W-:Y:S01]  /*9c80*/  FMUL.FTZ R2, R2, c[0x0][0x2d0] ;  /* 0x0000b40002027a20 */ /* 0x000fe20000410000 */
[----:B---3--:R-:W-:Y:S01]  /*9c90*/  FSEL R0, R167, RZ, P0 ;  /* 0x000000ffa7007208 */ /* 0x008fe20000000000 */
[----:B----4-:R-:W-:Y:S01]  /*9ca0*/  FMUL.FTZ R5, R165, R177 ;  /* 0x000000b1a5057220 */ /* 0x010fe20000410000 */
[----:B------:R-:W-:Y:S01]  /*9cb0*/  FSETP.NEU.FTZ.AND P0, PT, R3, -INF , PT ;  /* 0xff8000000300780b */ /* 0x000fe20003f1d000 */
[----:B------:R-:W1:Y:S01]  /*9cc0*/  MUFU.EX2 R164, R2 ;  /* 0x0000000200a47308 */ /* 0x000e620000000800 */
[C---:B------:R-:W-:Y:S02]  /*9cd0*/  FMUL.FTZ R16, R165.reuse, R188 ;  /* 0x000000bca5107220 */ /* 0x040fe40000410000 */
[----:B------:R-:W-:Y:S01]  /*9ce0*/  FADD.FTZ R0, -R0, R170 ;  /* 0x000000aa00007221 */ /* 0x000fe20000010100 */
[----:B------:R-:W-:Y:S01]  /*9cf0*/  FSEL R166, R166, RZ, P0 ;  /* 0x000000ffa6a67208 */ /* 0x000fe20000000000 */
[C---:B------:R-:W-:Y:S01]  /*9d00*/  FMUL.FTZ R17, R165.reuse, R189 ;  /* 0x000000bda5117220 */ /* 0x040fe20000410000 */
[----:B------:R-:W-:Y:S01]  /*9d10*/  MOV R170, R7 ;  /* 0x0000000700aa7202 */ /* 0x000fe20000000f00 */
[----:B------:R-:W-:Y:S02]  /*9d20*/  FMUL.FTZ R0, R0, c[0x0][0x2d0] ;  /* 0x0000b40000007a20 */ /* 0x000fe40000410000 */
[--C-:B------:R-:W-:Y:S02]  /*9d30*/  FFMA.FTZ R4, R14, c[0x0][0x2d0], -R166.reuse ;  /* 0x0000b4000e047a23 */ /* 0x100fe400000108a6 */
[----:B------:R2:W3:Y:S01]  /*9d40*/  MUFU.EX2 R2, R0 ;  /* 0x0000000000027308 */ /* 0x0004e20000000800 */
[C---:B------:R-:W-:Y:S02]  /*9d50*/  FMUL.FTZ R32, R165.reuse, R144 ;  /* 0x00000090a5207220 */ /* 0x040fe40000410000 */
[C---:B------:R-:W-:Y:S02]  /*9d60*/  FMUL.FTZ R33, R165.reuse, R145 ;  /* 0x00000091a5217220 */ /* 0x040fe40000410000 */
[C---:B------:R-:W-:Y:S02]  /*9d70*/  FMUL.FTZ R52, R165.reuse, R52 ;  /* 0x00000034a5347220 */ /* 0x040fe40000410000 */
[C---:B------:R-:W-:Y:S02]  /*9d80*/  FMUL.FTZ R53, R165.reuse, R53 ;  /* 0x00000035a5357220 */ /* 0x040fe40000410000 */
[C---:B------:R-:W-:Y:S01]  /*9d90*/  FMUL.FTZ R64, R165.reuse, R64 ;  /* 0x00000040a5407220 */ /* 0x040fe20000410000 */
[----:B------:R4:W-:Y:S01]  /*9da0*/  MUFU.EX2 R220, R4 ;  /* 0x0000000400dc7308 */ /* 0x0009e20000000800 */
[----:B------:R-:W-:Y:S02]  /*9db0*/  FMUL.FTZ R65, R165, R65 ;  /* 0x00000041a5417220 */ /* 0x000fe40000410000 */
[C---:B-1----:R-:W-:Y:S02]  /*9dc0*/  FMUL.FTZ R7, R164.reuse, R179 ;  /* 0x000000b3a4077220 */ /* 0x042fe40000410000 */
[C---:B------:R-:W-:Y:S02]  /*9dd0*/  FMUL.FTZ R18, R164.reuse, R190 ;  /* 0x000000bea4127220 */ /* 0x040fe40000410000 */
[C---:B------:R-:W-:Y:S02]  /*9de0*/  FMUL.FTZ R19, R164.reuse, R191 ;  /* 0x000000bfa4137220 */ /* 0x040fe40000410000 */
[C---:B------:R-:W-:Y:S02]  /*9df0*/  FMUL.FTZ R34, R164.reuse, R146 ;  /* 0x00000092a4227220 */ /* 0x040fe40000410000 */
[C---:B------:R-:W-:Y:S02]  /*9e00*/  FMUL.FTZ R54, R164.reuse, R54 ;  /* 0x00000036a4367220 */ /* 0x040fe40000410000 */
[----:B------:R-:W-:Y:S02]  /*9e10*/  FMUL.FTZ R55, R164, R55 ;  /* 0x00000037a4377220 */ /* 0x000fe40000410000 */
[--C-:B--2---:R-:W-:Y:S02]  /*9e20*/  FFMA.FTZ R0, R10, c[0x0][0x2d0], -R166.reuse ;  /* 0x0000b4000a007a23 */ /* 0x104fe400000108a6 */
[C---:B---3--:R-:W-:Y:S01]  /*9e30*/  FMUL.FTZ R8, R2.reuse, R180 ;  /* 0x000000b402087220 */ /* 0x048fe20000410000 */
[----:B------:R-:W-:Y:S01]  /*9e40*/  MOV R180, R24 ;  /* 0x0000001800b47202 */ /* 0x000fe20000000f00 */
[----:B------:R1:W-:Y:S01]  /*9e50*/  MUFU.EX2 R217, R0 ;  /* 0x0000000000d97308 */ /* 0x0003e20000000800 */
[C---:B------:R-:W-:Y:S01]  /*9e60*/  FMUL.FTZ R9, R2.reuse, R181 ;  /* 0x000000b502097220 */ /* 0x040fe20000410000 */
[----:B------:R-:W-:Y:S01]  /*9e70*/  MOV R181, R35 ;  /* 0x0000002300b57202 */ /* 0x000fe20000000f00 */
[C---:B------:R-:W-:Y:S01]  /*9e80*/  FMUL.FTZ R12, R2.reuse, R184 ;  /* 0x000000b8020c7220 */ /* 0x040fe20000410000 */
[----:B------:R-:W-:Y:S01]  /*9e90*/  MOV R184, R51 ;  /* 0x0000003300b87202 */ /* 0x000fe20000000f00 */
[--C-:B----4-:R-:W-:Y:S01]  /*9ea0*/  FFMA.FTZ R4, R15, c[0x0][0x2d0], -R166.reuse ;  /* 0x0000b4000f047a23 */ /* 0x110fe200000108a6 */
[----:B------:R-:W-:Y:S01]  /*9eb0*/  MOV R191, R180 ;  /* 0x000000b400bf7202 */ /* 0x000fe20000000f00 */
[C---:B------:R-:W-:Y:S01]  /*9ec0*/  FMUL.FTZ R13, R2.reuse, R185 ;  /* 0x000000b9020d7220 */ /* 0x040fe20000410000 */
[----:B------:R-:W-:Y:S01]  /*9ed0*/  MOV R185, R46 ;  /* 0x0000002e00b97202 */ /* 0x000fe20000000f00 */
[C---:B------:R-:W-:Y:S01]  /*9ee0*/  FMUL.FTZ R24, R2.reuse, R136 ;  /* 0x0000008802187220 */ /* 0x040fe20000410000 */
[----:B-----5:R2:W3:Y:S01]  /*9ef0*/  MUFU.EX2 R221, R4 ;  /* 0x0000000400dd7308 */ /* 0x0204e20000000800 */
[C---:B------:R-:W-:Y:S02]  /*9f00*/  FMUL.FTZ R25, R2.reuse, R137 ;  /* 0x0000008902197220 */ /* 0x040fe40000410000 */
[C---:B------:R-:W-:Y:S02]  /*9f10*/  FMUL.FTZ R29, R2.reuse, R141 ;  /* 0x0000008d021d7220 */ /* 0x040fe40000410000 */
[----:B------:R-:W-:Y:S02]  /*9f20*/  FMUL.FTZ R28, R2, R140 ;  /* 0x0000008c021c7220 */ /* 0x000fe40000410000 */
[----:B------:R-:W-:Y:S02]  /*9f30*/  FMUL.FTZ R35, R164, R147 ;  /* 0x00000093a4237220 */ /* 0x000fe40000410000 */
[C---:B------:R-:W-:Y:S01]  /*9f40*/  FMUL.FTZ R40, R2.reuse, R152 ;  /* 0x0000009802287220 */ /* 0x040fe20000410000 */
[----:B------:R-:W-:Y:S01]  /*9f50*/  MOV R152, R41 ;  /* 0x0000002900987202 */ /* 0x000fe20000000f00 */
[----:B------:R-:W-:Y:S01]  /*9f60*/  FMUL.FTZ R41, R2, R153 ;  /* 0x0000009902297220 */ /* 0x000fe20000410000 */
[----:B------:R-:W-:Y:S01]  /*9f70*/  MOV R153, R42 ;  /* 0x0000002a00997202 */ /* 0x000fe20000000f00 */
[----:B------:R-:W-:Y:S01]  /*9f80*/  FMUL.FTZ R51, R164, R163 ;  /* 0x000000a3a4337220 */ /* 0x000fe20000410000 */
[----:B------:R-:W-:Y:S01]  /*9f90*/  LDSM.16.MT88.4 R144, [R226+0x2880] ;  /* 0x00288000e290783b */ /* 0x000fe20000004200 */
[----:B-1----:R-:W-:Y:S02]  /*9fa0*/  FFMA.FTZ R0, R11, c[0x0][0x2d0], -R166 ;  /* 0x0000b4000b007a23 */ /* 0x002fe400000108a6 */
[C---:B------:R-:W-:Y:S02]  /*9fb0*/  FMUL.FTZ R56, R2.reuse, R56 ;  /* 0x0000003802387220 */ /* 0x040fe40000410000 */
[----:B------:R1:W4:Y:S01]  /*9fc0*/  MUFU.EX2 R218, R0 ;  /* 0x0000000000da7308 */ /* 0x0003220000000800 */
[C---:B------:R-:W-:Y:S02]  /*9fd0*/  FMUL.FTZ R57, R2.reuse, R57 ;  /* 0x0000003902397220 */ /* 0x040fe40000410000 */
[C---:B------:R-:W-:Y:S02]  /*9fe0*/  FMUL.FTZ R60, R2.reuse, R60 ;  /* 0x0000003c023c7220 */ /* 0x040fe40000410000 */
[----:B--2---:R-:W-:Y:S01]  /*9ff0*/  FMUL.FTZ R4, R165, R176 ;  /* 0x000000b0a5047220 */ /* 0x004fe20000410000 */
[----:B------:R-:W-:Y:S01]  /*a000*/  F2FP.PACK_AB R176, R47, R44 ;  /* 0x0000002c2fb0723e */ /* 0x000fe200000000ff */
[----:B------:R-:W-:Y:S01]  /*a010*/  FMUL.FTZ R61, R2, R61 ;  /* 0x0000003d023d7220 */ /* 0x000fe20000410000 */
[----:B---3--:R-:W-:Y:S01]  /*a020*/  F2FP.PACK_AB R179, R221, R220 ;  /* 0x000000dcddb3723e */ /* 0x008fe200000000ff */
[C---:B------:R-:W-:Y:S02]  /*a030*/  FMUL.FTZ R66, R164.reuse, R66 ;  /* 0x00000042a4427220 */ /* 0x040fe40000410000 */
[C---:B------:R-:W-:Y:S02]  /*a040*/  FMUL.FTZ R67, R164.reuse, R67 ;  /* 0x00000043a4437220 */ /* 0x040fe40000410000 */
[C---:B------:R-:W-:Y:S02]  /*a050*/  FMUL.FTZ R68, R165.reuse, R68 ;  /* 0x00000044a5447220 */ /* 0x040fe40000410000 */
[----:B------:R-:W-:Y:S02]  /*a060*/  FMUL.FTZ R69, R165, R69 ;  /* 0x00000045a5457220 */ /* 0x000fe40000410000 */
[C---:B------:R-:W-:Y:S02]  /*a070*/  FMUL.FTZ R70, R164.reuse, R70 ;  /* 0x00000046a4467220 */ /* 0x040fe40000410000 */
[----:B------:R-:W-:Y:S02]  /*a080*/  FMUL.FTZ R71, R164, R71 ;  /* 0x00000047a4477220 */ /* 0x000fe40000410000 */
[C---:B------:R-:W-:Y:S02]  /*a090*/  FMUL.FTZ R72, R2.reuse, R72 ;  /* 0x0000004802487220 */ /* 0x040fe40000410000 */
[C---:B------:R-:W-:Y:S01]  /*a0a0*/  FMUL.FTZ R73, R2.reuse, R73 ;  /* 0x0000004902497220 */ /* 0x040fe20000410000 */
[----:B-1----:R-:W-:Y:S01]  /*a0b0*/  FSEL R0, R3, RZ, P0 ;  /* 0x000000ff03007208 */ /* 0x002fe20000000000 */
[----:B------:R-:W-:Y:S01]  /*a0c0*/  FMUL.FTZ R76, R2, R76 ;  /* 0x0000004c024c7220 */ /* 0x000fe20000410000 */
[----:B----4-:R-:W-:Y:S01]  /*a0d0*/  F2FP.PACK_AB R177, R218, R217 ;  /* 0x000000d9dab1723e */ /* 0x010fe200000000ff */
[----:B------:R-:W-:Y:S01]  /*a0e0*/  FMUL.FTZ R77, R2, R77 ;  /* 0x0000004d024d7220 */ /* 0x000fe20000410000 */
[----:B------:R-:W-:Y:S01]  /*a0f0*/  PLOP3.LUT P0, PT, PT, PT, UP0, 0x80, 0x0 ;  /* 0x000000000000781c */ /* 0x000fe20003f0f008 */
[----:B------:R-:W-:Y:S01]  /*a100*/  FADD.FTZ R0, -R0, R171 ;  /* 0x000000ab00007221 */ /* 0x000fe20000010100 */
[----:B------:R-:W-:Y:S01]  /*a110*/  MOV R171, R6 ;  /* 0x0000000600ab7202 */ /* 0x000fe20000000f00 */
[----:B------:R-:W-:Y:S01]  /*a120*/  FMUL.FTZ R6, R164, R178 ;  /* 0x000000b2a4067220 */ /* 0x000fe20000410000 */
[----:B------:R-:W-:Y:S01]  /*a130*/  F2FP.PACK_AB R178, R48, R170 ;  /* 0x000000aa30b2723e */ /* 0x000fe200000000ff */
[----:B------:R-:W-:Y:S01]  /*a140*/  FMUL.FTZ R0, R0, c[0x0][0x2d0] ;  /* 0x0000b40000007a20 */ /* 0x000fe20000410000 */
[----:B------:R-:W-:Y:S01]  /*a150*/  F2FP.PACK_AB R193, R171, R45 ;  /* 0x0000002dabc1723e */ /* 0x000fe200000000ff */
[C---:B------:R-:W-:Y:S02]  /*a160*/  FMUL.FTZ R80, R165.reuse, R80 ;  /* 0x00000050a5507220 */ /* 0x040fe40000410000 */
[----:B------:R-:W-:Y:S02]  /*a170*/  FMUL.FTZ R81, R165, R81 ;  /* 0x00000051a5517220 */ /* 0x000fe40000410000 */
[----:B------:R-:W1:Y:S01]  /*a180*/  MUFU.EX2 R0, R0 ;  /* 0x0000000000007308 */ /* 0x000e620000000800 */
[C---:B------:R-:W-:Y:S01]  /*a190*/  FMUL.FTZ R82, R164.reuse, R82 ;  /* 0x00000052a4527220 */ /* 0x040fe20000410000 */
[-C--:B------:R-:W-:Y:S01]  /*a1a0*/  HMMA.16816.F32 R4, R192, R20.reuse, R4 ;  /* 0x00000014c004723c */ /* 0x080fe20000001804 */
[C---:B------:R-:W-:Y:S02]  /*a1b0*/  FMUL.FTZ R83, R164.reuse, R83 ;  /* 0x00000053a4537220 */ /* 0x040fe40000410000 */
[--C-:B------:R-:W-:Y:S02]  /*a1c0*/  FFMA.FTZ R140, R197, c[0x0][0x2d0], -R173.reuse ;  /* 0x0000b400c58c7a23 */ /* 0x100fe400000108ad */
[C---:B------:R-:W-:Y:S02]  /*a1d0*/  FMUL.FTZ R84, R165.reuse, R84 ;  /* 0x00000054a5547220 */ /* 0x040fe40000410000 */
[C---:B------:R-:W-:Y:S02]  /*a1e0*/  FMUL.FTZ R85, R165.reuse, R85 ;  /* 0x00000055a5557220 */ /* 0x040fe40000410000 */
[C---:B------:R-:W-:Y:S03]  /*a1f0*/  FMUL.FTZ R86, R164.reuse, R86 ;  /* 0x00000056a4567220 */ /* 0x040fe60000410000 */
[----:B------:R-:W-:Y:S02]  /*a200*/  FMUL.FTZ R87, R164, R87 ;  /* 0x00000057a4577220 */ /* 0x000fe40000410000 */
[C---:B------:R-:W-:Y:S02]  /*a210*/  FMUL.FTZ R88, R2.reuse, R88 ;  /* 0x0000005802587220 */ /* 0x040fe40000410000 */
[C---:B------:R-:W-:Y:S02]  /*a220*/  FMUL.FTZ R89, R2.reuse, R89 ;  /* 0x0000005902597220 */ /* 0x040fe40000410000 */
[C---:B------:R-:W-:Y:S02]  /*a230*/  FMUL.FTZ R92, R2.reuse, R92 ;  /* 0x0000005c025c7220 */ /* 0x040fe40000410000 */
[----:B------:R-:W-:Y:S02]  /*a240*/  FMUL.FTZ R93, R2, R93 ;  /* 0x0000005d025d7220 */ /* 0x000fe40000410000 */
[C---:B-1----:R-:W-:Y:S01]  /*a250*/  FMUL.FTZ R10, R0.reuse, R182 ;  /* 0x000000b6000a7220 */ /* 0x042fe20000410000 */
[----:B------:R-:W-:Y:S01]  /*a260*/  MOV R182, R48 ;  /* 0x0000003000b67202 */ /* 0x000fe20000000f00 */
[C---:B------:R-:W-:Y:S01]  /*a270*/  FMUL.FTZ R11, R0.reuse, R183 ;  /* 0x000000b7000b7220 */ /* 0x040fe20000410000 */
[----:B------:R-:W-:Y:S01]  /*a280*/  MOV R183, R50 ;  /* 0x0000003200b77202 */ /* 0x000fe20000000f00 */
[C---:B------:R-:W-:Y:S02]  /*a290*/  FMUL.FTZ R26, R0.reuse, R138 ;  /* 0x0000008a001a7220 */ /* 0x040fe40000410000 */
[C---:B------:R-:W-:Y:S02]  /*a2a0*/  FMUL.FTZ R27, R0.reuse, R139 ;  /* 0x0000008b001b7220 */ /* 0x040fe40000410000 */
[----:B------:R-:W-:Y:S01]  /*a2b0*/  LDSM.16.MT88.4 R136, [R227+0x2080] ;  /* 0x00208000e388783b */ /* 0x000fe20000004200 */
[C---:B------:R-:W-:Y:S01]  /*a2c0*/  HMMA.16816.F32 R8, R176.reuse, R20, R8 ;  /* 0x00000014b008723c */ /* 0x040fe20000001808 */
[C---:B------:R-:W-:Y:S01]  /*a2d0*/  FMUL.FTZ R14, R0.reuse, R186 ;  /* 0x000000ba000e7220 */ /* 0x040fe20000410000 */
[----:B------:R-:W-:Y:S01]  /*a2e0*/  MOV R186, R47 ;  /* 0x0000002f00ba7202 */ /* 0x000fe20000000f00 */
[C---:B------:R-:W-:Y:S01]  /*a2f0*/  FMUL.FTZ R15, R0.reuse, R187 ;  /* 0x000000bb000f7220 */ /* 0x040fe20000410000 */
[----:B------:R-:W-:Y:S01]  /*a300*/  MOV R187, R171 ;  /* 0x000000ab00bb7202 */ /* 0x000fe20000000f00 */
[C---:B------:R-:W-:Y:S01]  /*a310*/  FMUL.FTZ R30, R0.reuse, R142 ;  /* 0x0000008e001e7220 */ /* 0x040fe20000410000 */
[----:B------:R1:W-:Y:S01]  /*a320*/  MUFU.EX2 R171, R140 ;  /* 0x0000008c00ab7308 */ /* 0x0003e20000000800 */
[C---:B------:R-:W-:Y:S02]  /*a330*/  FMUL.FTZ R20, R165.reuse, R132 ;  /* 0x00000084a5147220 */ /* 0x040fe40000410000 */
[C---:B------:R-:W-:Y:S01]  /*a340*/  FMUL.FTZ R21, R165.reuse, R133 ;  /* 0x00000085a5157220 */ /* 0x040fe20000410000 */
[-C--:B------:R-:W-:Y:S02]  /*a350*/  HMMA.16816.F32 R12, R176, R22.reuse, R12 ;  /* 0x00000016b00c723c */ /* 0x080fe4000000180c */
[C---:B------:R-:W-:Y:S02]  /*a360*/  FMUL.FTZ R31, R0.reuse, R143 ;  /* 0x0000008f001f7220 */ /* 0x040fe40000410000 */
[C---:B------:R-:W-:Y:S01]  /*a370*/  FMUL.FTZ R42, R0.reuse, R154 ;  /* 0x0000009a002a7220 */ /* 0x040fe20000410000 */
[----:B------:R-:W-:Y:S01]  /*a380*/  MOV R154, R43 ;  /* 0x0000002b009a7202 */ /* 0x000fe20000000f00 */
[----:B------:R-:W-:Y:S01]  /*a390*/  FMUL.FTZ R43, R0, R155 ;  /* 0x0000009b002b7220 */ /* 0x000fe20000410000 */
[----:B------:R-:W-:Y:S01]  /*a3a0*/  MOV R155, R44 ;  /* 0x0000002c009b7202 */ /* 0x000fe20000000f00 */
[C---:B------:R-:W-:Y:S01]  /*a3b0*/  HMMA.16816.F32 R16, R192.reuse, R22, R16 ;  /* 0x00000016c010723c */ /* 0x040fe20000001810 */
[C---:B------:R-:W-:Y:S03]  /*a3c0*/  FMUL.FTZ R44, R2.reuse, R156 ;  /* 0x0000009c022c7220 */ /* 0x040fe60000410000 */
[----:B------:R-:W-:Y:S01]  /*a3d0*/  MOV R156, R45 ;  /* 0x0000002d009c7202 */ /* 0x000fe20000000f00 */
[----:B------:R-:W-:Y:S01]  /*a3e0*/  FMUL.FTZ R45, R2, R157 ;  /* 0x0000009d022d7220 */ /* 0x000fe20000410000 */
[----:B------:R-:W-:Y:S01]  /*a3f0*/  MOV R157, R181 ;  /* 0x000000b5009d7202 */ /* 0x000fe20000000f00 */
[C---:B------:R-:W-:Y:S01]  /*a400*/  FMUL.FTZ R22, R164.reuse, R134 ;  /* 0x00000086a4167220 */ /* 0x040fe20000410000 */
[----:B------:R-:W-:Y:S01]  /*a410*/  MOV R181, R49 ;  /* 0x0000003100b57202 */ /* 0x000fe20000000f00 */
[----:B------:R-:W-:Y:S02]  /*a420*/  FMUL.FTZ R23, R164, R135 ;  /* 0x00000087a4177220 */ /* 0x000fe40000410000 */
[----:B------:R-:W2:Y:S01]  /*a430*/  LDSM.16.MT88.4 R132, [R228+0x2080] ;  /* 0x00208000e484783b */ /* 0x000ea20000004200 */
[C---:B------:R-:W-:Y:S02]  /*a440*/  FMUL.FTZ R46, R0.reuse, R158 ;  /* 0x0000009e002e7220 */ /* 0x040fe40000410000 */
[----:B------:R-:W-:Y:S02]  /*a450*/  FMUL.FTZ R47, R0, R159 ;  /* 0x0000009f002f7220 */ /* 0x000fe40000410000 */
[-C--:B------:R-:W-:Y:S01]  /*a460*/  HMMA.16816.F32 R20, R192, R36.reuse, R20 ;  /* 0x00000024c014723c */ /* 0x080fe20000001814 */
[C---:B------:R-:W-:Y:S02]  /*a470*/  FMUL.FTZ R48, R165.reuse, R160 ;  /* 0x000000a0a5307220 */ /* 0x040fe40000410000 */
[C---:B------:R-:W-:Y:S02]  /*a480*/  FMUL.FTZ R49, R165.reuse, R161 ;  /* 0x000000a1a5317220 */ /* 0x040fe40000410000 */
[----:B------:R-:W-:Y:S02]  /*a490*/  FMUL.FTZ R50, R164, R162 ;  /* 0x000000a2a4327220 */ /* 0x000fe40000410000 */
[C---:B------:R-:W-:Y:S01]  /*a4a0*/  FMUL.FTZ R58, R0.reuse, R58 ;  /* 0x0000003a003a7220 */ /* 0x040fe20000410000 */
[C---:B------:R-:W-:Y:S01]  /*a4b0*/  HMMA.16816.F32 R24, R176.reuse, R36, R24 ;  /* 0x00000024b018723c */ /* 0x040fe20000001818 */
[C---:B------:R-:W-:Y:S03]  /*a4c0*/  FMUL.FTZ R59, R0.reuse, R59 ;  /* 0x0000003b003b7220 */ /* 0x040fe60000410000 */
[C---:B------:R-:W-:Y:S02]  /*a4d0*/  FMUL.FTZ R62, R0.reuse, R62 ;  /* 0x0000003e003e7220 */ /* 0x040fe40000410000 */
[C---:B------:R-:W-:Y:S02]  /*a4e0*/  FMUL.FTZ R63, R0.reuse, R63 ;  /* 0x0000003f003f7220 */ /* 0x040fe40000410000 */
[-C--:B------:R-:W-:Y:S01]  /*a4f0*/  HMMA.16816.F32 R28, R176, R38.reuse, R28 ;  /* 0x00000026b01c723c */ /* 0x080fe2000000181c */
[C---:B------:R-:W-:Y:S03]  /*a500*/  FMUL.FTZ R36, R165.reuse, R148 ;  /* 0x00000094a5247220 */ /* 0x040fe60000410000 */
[C---:B------:R-:W-:Y:S02]  /*a510*/  FMUL.FTZ R37, R165.reuse, R149 ;  /* 0x00000095a5257220 */ /* 0x040fe40000410000 */
[C---:B------:R-:W-:Y:S02]  /*a520*/  FMUL.FTZ R74, R0.reuse, R74 ;  /* 0x0000004a004a7220 */ /* 0x040fe40000410000 */
[C---:B------:R-:W-:Y:S01]  /*a530*/  HMMA.16816.F32 R32, R192.reuse, R38, R32 ;  /* 0x00000026c020723c */ /* 0x040fe20000001820 */
[C---:B------:R-:W-:Y:S03]  /*a540*/  FMUL.FTZ R75, R0.reuse, R75 ;  /* 0x0000004b004b7220 */ /* 0x040fe60000410000 */
[C---:B------:R-:W-:Y:S02]  /*a550*/  FMUL.FTZ R78, R0.reuse, R78 ;  /* 0x0000004e004e7220 */ /* 0x040fe40000410000 */
[----:B------:R-:W-:Y:S02]  /*a560*/  FMUL.FTZ R79, R0, R79 ;  /* 0x0000004f004f7220 */ /* 0x000fe40000410000 */
[C---:B------:R-:W-:Y:S04]  /*a570*/  FMUL.FTZ R38, R164.reuse, R150 ;  /* 0x00000096a4267220 */ /* 0x040fe80000410000 */
[----:B------:R-:W-:Y:S02]  /*a580*/  FMUL.FTZ R39, R164, R151 ;  /* 0x00000097a4277220 */ /* 0x000fe40000410000 */
[----:B------:R-:W-:Y:S01]  /*a590*/  LDSM.16.MT88.4 R148, [R228+0x2880] ;  /* 0x00288000e494783b */ /* 0x000fe20000004200 */
[C---:B------:R-:W-:Y:S02]  /*a5a0*/  FMUL.FTZ R90, R0.reuse, R90 ;  /* 0x0000005a005a7220 */ /* 0x040fe40000410000 */
[C---:B------:R-:W-:Y:S02]  /*a5b0*/  FMUL.FTZ R91, R0.reuse, R91 ;  /* 0x0000005b005b7220 */ /* 0x040fe40000410000 */
[-C--:B--2---:R-:W-:Y:S01]  /*a5c0*/  HMMA.16816.F32 R36, R192, R132.reuse, R36 ;  /* 0x00000084c024723c */ /* 0x084fe20000001824 */
[C---:B------:R-:W-:Y:S02]  /*a5d0*/  FMUL.FTZ R94, R0.reuse, R94 ;  /* 0x0000005e005e7220 */ /* 0x040fe40000410000 */
[----:B------:R-:W-:Y:S02]  /*a5e0*/  FMUL.FTZ R95, R0, R95 ;  /* 0x0000005f005f7220 */ /* 0x000fe40000410000 */
[C---:B------:R-:W-:Y:S02]  /*a5f0*/  FMUL.FTZ R96, R165.reuse, R96 ;  /* 0x00000060a5607220 */ /* 0x040fe40000410000 */
[C---:B------:R-:W-:Y:S01]  /*a600*/  FMUL.FTZ R97, R165.reuse, R97 ;  /* 0x00000061a5617220 */ /* 0x040fe20000410000 */
[C---:B------:R-:W-:Y:S01]  /*a610*/  HMMA.16816.F32 R40, R176.reuse, R132, R40 ;  /* 0x00000084b028723c */ /* 0x040fe20000001828 */
[C---:B------:R-:W-:Y:S03]  /*a620*/  FMUL.FTZ R98, R164.reuse, R98 ;  /* 0x00000062a4627220 */ /* 0x040fe60000410000 */
[----:B------:R-:W-:Y:S02]  /*a630*/  FMUL.FTZ R99, R164, R99 ;  /* 0x00000063a4637220 */ /* 0x000fe40000410000 */
[--C-:B-1----:R-:W-:Y:S02]  /*a640*/  FFMA.FTZ R140, R198, c[0x0][0x2d0], -R174.reuse ;  /* 0x0000b400c68c7a23 */ /* 0x102fe400000108ae */
[-C--:B------:R-:W-:Y:S01]  /*a650*/  HMMA.16816.F32 R44, R176, R134.reuse, R44 ;  /* 0x00000086b02c723c */ /* 0x080fe2000000182c */
[C---:B------:R-:W-:Y:S01]  /*a660*/  FMUL.FTZ R100, R165.reuse, R100 ;  /* 0x00000064a5647220 */ /* 0x040fe20000410000 */
[----:B------:R1:W-:Y:S02]  /*a670*/  MUFU.EX2 R160, R140 ;  /* 0x0000008c00a07308 */ /* 0x0003e40000000800 */
[C---:B------:R-:W-:Y:S02]  /*a680*/  FMUL.FTZ R101, R165.reuse, R101 ;  /* 0x00000065a5657220 */ /* 0x040fe40000410000 */
[C---:B------:R-:W-:Y:S02]  /*a690*/  FMUL.FTZ R102, R164.reuse, R102 ;  /* 0x00000066a4667220 */ /* 0x040fe40000410000 */
[C---:B------:R-:W-:Y:S01]  /*a6a0*/  HMMA.16816.F32 R48, R192.reuse, R134, R48 ;  /* 0x00000086c030723c */ /* 0x040fe20000001830 */
[----:B------:R-:W2:Y:S03]  /*a6b0*/  LDSM.16.MT88.4 R132, [R225+0x3880] ;  /* 0x00388000e184783b */ /* 0x000ea60000004200 */
[----:B------:R-:W-:Y:S02]  /*a6c0*/  FMUL.FTZ R103, R164, R103 ;  /* 0x00000067a4677220 */ /* 0x000fe40000410000 */
[C---:B------:R-:W-:Y:S02]  /*a6d0*/  FMUL.FTZ R104, R2.reuse, R104 ;  /* 0x0000006802687220 */ /* 0x040fe40000410000 */
[-C--:B------:R-:W-:Y:S01]  /*a6e0*/  HMMA.16816.F32 R52, R192, R136.reuse, R52 ;  /* 0x00000088c034723c */ /* 0x080fe20000001834 */
[----:B------:R-:W-:Y:S03]  /*a6f0*/  FMUL.FTZ R105, R2, R105 ;  /* 0x0000006902697220 */ /* 0x000fe60000410000 */
[C---:B------:R-:W-:Y:S02]  /*a700*/  FMUL.FTZ R106, R0.reuse, R106 ;  /* 0x0000006a006a7220 */ /* 0x040fe40000410000 */
[----:B------:R-:W-:Y:S02]  /*a710*/  FMUL.FTZ R107, R0, R107 ;  /* 0x0000006b006b7220 */ /* 0x000fe40000410000 */
[C---:B------:R-:W-:Y:S01]  /*a720*/  HMMA.16816.F32 R56, R176.reuse, R136, R56 ;  /* 0x00000088b038723c */ /* 0x040fe20000001838 */
[----:B------:R-:W-:Y:S03]  /*a730*/  FMUL.FTZ R108, R2, R108 ;  /* 0x0000006c026c7220 */ /* 0x000fe60000410000 */
[--C-:B-1----:R-:W-:Y:S01]  /*a740*/  FFMA.FTZ R140, R202, c[0x0][0x2d0], -R173.reuse ;  /* 0x0000b400ca8c7a23 */ /* 0x102fe200000108ad */
[----:B------:R-:W-:Y:S01]  /*a750*/  MOV R202, R153 ;  /* 0x0000009900ca7202 */ /* 0x000fe20000000f00 */
[----:B------:R-:W-:Y:S02]  /*a760*/  FMUL.FTZ R109, R2, R109 ;  /* 0x0000006d026d7220 */ /* 0x000fe40000410000 */
[-C--:B------:R-:W-:Y:S01]  /*a770*/  HMMA.16816.F32 R60, R176, R138.reuse, R60 ;  /* 0x0000008ab03c723c */ /* 0x080fe2000000183c */
[----:B------:R-:W-:Y:S01]  /*a780*/  FFMA.FTZ R136, R196, c[0x0][0x2d0], -R173 ;  /* 0x0000b400c4887a23 */ /* 0x000fe200000108ad */
[----:B------:R1:W-:Y:S02]  /*a790*/  MUFU.EX2 R161, R140 ;  /* 0x0000008c00a17308 */ /* 0x0003e40000000800 */
[C---:B------:R-:W-:Y:S02]  /*a7a0*/  FMUL.FTZ R110, R0.reuse, R110 ;  /* 0x0000006e006e7220 */ /* 0x040fe40000410000 */
[----:B------:R-:W-:Y:S02]  /*a7b0*/  FMUL.FTZ R111, R0, R111 ;  /* 0x0000006f006f7220 */ /* 0x000fe40000410000 */
[C---:B------:R-:W-:Y:S01]  /*a7c0*/  HMMA.16816.F32 R64, R192.reuse, R138, R64 ;  /* 0x0000008ac040723c */ /* 0x040fe20000001840 */
[C---:B------:R-:W-:Y:S03]  /*a7d0*/  FMUL.FTZ R112, R165.reuse, R112 ;  /* 0x00000070a5707220 */ /* 0x040fe60000410000 */
[----:B------:R3:W-:Y:S01]  /*a7e0*/  MUFU.EX2 R180, R136 ;  /* 0x0000008800b47308 */ /* 0x0007e20000000800 */
[C---:B------:R-:W-:Y:S02]  /*a7f0*/  FMUL.FTZ R113, R165.reuse, R113 ;  /* 0x00000071a5717220 */ /* 0x040fe40000410000 */
[C---:B------:R-:W-:Y:S01]  /*a800*/  FMUL.FTZ R114, R164.reuse, R114 ;  /* 0x00000072a4727220 */ /* 0x040fe20000410000 */
[-C--:B--2---:R-:W-:Y:S01]  /*a810*/  HMMA.16816.F32 R68, R192, R132.reuse, R68 ;  /* 0x00000084c044723c */ /* 0x084fe20000001844 */
[----:B------:R-:W-:Y:S03]  /*a820*/  FMUL.FTZ R115, R164, R115 ;  /* 0x00000073a4737220 */ /* 0x000fe60000410000 */
[C---:B------:R-:W-:Y:S02]  /*a830*/  FMUL.FTZ R116, R165.reuse, R116 ;  /* 0x00000074a5747220 */ /* 0x040fe40000410000 */
[----:B------:R-:W-:Y:S02]  /*a840*/  FMUL.FTZ R117, R165, R117 ;  /* 0x00000075a5757220 */ /* 0x000fe40000410000 */
[C---:B------:R-:W-:Y:S01]  /*a850*/  HMMA.16816.F32 R72, R176.reuse, R132, R72 ;  /* 0x00000084b048723c */ /* 0x040fe20000001848 */
[--C-:B-1----:R-:W-:Y:S03]  /*a860*/  FFMA.FTZ R140, R206, c[0x0][0x2d0], -R174.reuse ;  /* 0x0000b400ce8c7a23 */ /* 0x102fe600000108ae */
[C---:B------:R-:W-:Y:S01]  /*a870*/  FMUL.FTZ R118, R164.reuse, R118 ;  /* 0x00000076a4767220 */ /* 0x040fe20000410000 */
[----:B------:R1:W-:Y:S01]  /*a880*/  MUFU.EX2 R163, R140 ;  /* 0x0000008c00a37308 */ /* 0x0003e20000000800 */
[----:B------:R-:W-:Y:S02]  /*a890*/  FMUL.FTZ R119, R164, R119 ;  /* 0x00000077a4777220 */ /* 0x000fe40000410000 */
[-C--:B------:R-:W-:Y:S01]  /*a8a0*/  HMMA.16816.F32 R76, R176, R134.reuse, R76 ;  /* 0x00000086b04c723c */ /* 0x080fe2000000184c */
[--C-:B------:R-:W-:Y:S01]  /*a8b0*/  FFMA.FTZ R132, R199, c[0x0][0x2d0], -R174.reuse ;  /* 0x0000b400c7847a23 */ /* 0x100fe200000108ae */
[----:B---3--:R-:W2:Y:S02]  /*a8c0*/  LDSM.16.MT88.4 R136, [R226+0x3880] ;  /* 0x00388000e288783b */ /* 0x008ea40000004200 */
[C---:B------:R-:W-:Y:S02]  /*a8d0*/  FMUL.FTZ R120, R2.reuse, R120 ;  /* 0x0000007802787220 */ /* 0x040fe40000410000 */
[----:B------:R-:W-:Y:S01]  /*a8e0*/  FMUL.FTZ R121, R2, R121 ;  /* 0x0000007902797220 */ /* 0x000fe20000410000 */
[----:B------:R3:W-:Y:S01]  /*a8f0*/  MUFU.EX2 R188, R132 ;  /* 0x0000008400bc7308 */ /* 0x0007e20000000800 */
[C---:B------:R-:W-:Y:S01]  /*a900*/  HMMA.16816.F32 R80, R192.reuse, R134, R80 ;  /* 0x00000086c050723c */ /* 0x040fe20000001850 */
[C---:B------:R-:W-:Y:S03]  /*a910*/  FMUL.FTZ R122, R0.reuse, R122 ;  /* 0x0000007a007a7220 */ /* 0x040fe60000410000 */
[----:B------:R-:W-:Y:S02]  /*a920*/  FMUL.FTZ R123, R0, R123 ;  /* 0x0000007b007b7220 */ /* 0x000fe40000410000 */
[C---:B------:R-:W-:Y:S02]  /*a930*/  FMUL.FTZ R124, R2.reuse, R124 ;  /* 0x0000007c027c7220 */ /* 0x040fe40000410000 */
[----:B------:R-:W-:Y:S04]  /*a940*/  FMUL.FTZ R125, R2, R125 ;  /* 0x0000007d027d7220 */ /* 0x000fe80000410000 */
[----:B------:R-:W-:Y:S02]  /*a950*/  FMUL.FTZ R126, R0, R126 ;  /* 0x0000007e007e7220 */ /* 0x000fe40000410000 */
[----:B-1----:R-:W-:Y:S02]  /*a960*/  FFMA.FTZ R140, R208, c[0x0][0x2d0], -R175 ;  /* 0x0000b400d08c7a23 */ /* 0x002fe400000108af */
[----:B------:R-:W-:Y:S02]  /*a970*/  FMUL.FTZ R127, R0, R127 ;  /* 0x0000007f007f7220 */ /* 0x000fe40000410000 */
[----:B------:R1:W-:Y:S01]  /*a980*/  MUFU.EX2 R189, R140 ;  /* 0x0000008c00bd7308 */ /* 0x0003e20000000800 */
[C---:B------:R-:W-:Y:S02]  /*a990*/  FMUL.FTZ R128, R165.reuse, R128 ;  /* 0x00000080a5807220 */ /* 0x040fe40000410000 */
[----:B------:R-:W-:Y:S02]  /*a9a0*/  FMUL.FTZ R129, R165, R129 ;  /* 0x00000081a5817220 */ /* 0x000fe40000410000 */
[----:B---3--:R-:W-:Y:S02]  /*a9b0*/  FFMA.FTZ R132, R200, c[0x0][0x2d0], -R173 ;  /* 0x0000b400c8847a23 */ /* 0x008fe400000108ad */
[C---:B------:R-:W-:Y:S02]  /*a9c0*/  FMUL.FTZ R130, R164.reuse, R130 ;  /* 0x00000082a4827220 */ /* 0x040fe40000410000 */
[----:B------:R-:W-:Y:S01]  /*a9d0*/  FMUL.FTZ R131, R164, R131 ;  /* 0x00000083a4837220 */ /* 0x000fe20000410000 */
[----:B------:R3:W4:Y:S01]  /*a9e0*/  MUFU.EX2 R190, R132 ;  /* 0x0000008400be7308 */ /* 0x0007220000000800 */
[-C--:B--2---:R-:W-:Y:S01]  /*a9f0*/  HMMA.16816.F32 R84, R192, R136.reuse, R84 ;  /* 0x00000088c054723c */ /* 0x084fe20000001854 */
[--C-:B-1----:R-:W-:Y:S07]  /*aa00*/  FFMA.FTZ R140, R210, c[0x0][0x2d0], -R175.reuse ;  /* 0x0000b400d28c7a23 */ /* 0x102fee00000108af */
[C---:B------:R-:W-:Y:S01]  /*aa10*/  HMMA.16816.F32 R88, R176.reuse, R136, R88 ;  /* 0x00000088b058723c */ /* 0x040fe20000001858 */
[----:B------:R1:W-:Y:S06]  /*aa20*/  MUFU.EX2 R162, R140 ;  /* 0x0000008c00a27308 */ /* 0x0003ec0000000800 */
[----:B------:R-:W-:Y:S01]  /*aa30*/  FFMA.FTZ R136, R209, c[0x0][0x2d0], -R174 ;  /* 0x0000b400d1887a23 */ /* 0x000fe200000108ae */
[-C--:B------:R-:W-:Y:S01]  /*aa40*/  HMMA.16816.F32 R92, R176, R138.reuse, R92 ;  /* 0x0000008ab05c723c */ /* 0x080fe2000000185c */
[----:B---3--:R-:W2:Y:S02]  /*aa50*/  LDSM.16.MT88.4 R132, [R228+0x3880] ;  /* 0x00388000e484783b */ /* 0x008ea40000004200 */
[----:B------:R3:W-:Y:S05]  /*aa60*/  MUFU.EX2 R158, R136 ;  /* 0x00000088009e7308 */ /* 0x0007ea0000000800 */
[C---:B------:R-:W-:Y:S01]  /*aa70*/  HMMA.16816.F32 R96, R192.reuse, R138, R96 ;  /* 0x0000008ac060723c */ /* 0x040fe20000001860 */
[----:B-1----:R-:W-:Y:S03]  /*aa80*/  LDSM.16.MT88.4 R140, [R225+0x2880] ;  /* 0x00288000e18c783b */ /* 0x002fe60000004200 */
[--C-:B---3--:R-:W-:Y:S01]  /*aa90*/  FFMA.FTZ R136, R205, c[0x0][0x2d0], -R175.reuse ;  /* 0x0000b400cd887a23 */ /* 0x108fe200000108af */
[----:B------:R-:W-:Y:S03]  /*aaa0*/  MOV R205, R152 ;  /* 0x0000009800cd7202 */ /* 0x000fe60000000f00 */
[----:B------:R1:W3:Y:S01]  /*aab0*/  MUFU.EX2 R196, R136 ;  /* 0x0000008800c47308 */ /* 0x0002e20000000800 */
[-C--:B--2---:R-:W-:Y:S08]  /*aac0*/  HMMA.16816.F32 R100, R192, R132.reuse, R100 ;  /* 0x00000084c064723c */ /* 0x084ff00000001864 */
[C---:B------:R-:W-:Y:S07]  /*aad0*/  HMMA.16816.F32 R104, R176.reuse, R132, R104 ;  /* 0x00000084b068723c */ /* 0x040fee0000001868 */
[----:B------:R-:W-:Y:S01]  /*aae0*/  FFMA.FTZ R132, R211, c[0x0][0x2d0], -R175 ;  /* 0x0000b400d3847a23 */ /* 0x000fe200000108af */
[-C--:B------:R-:W-:Y:S01]  /*aaf0*/  HMMA.16816.F32 R108, R176, R134.reuse, R108 ;  /* 0x00000086b06c723c */ /* 0x080fe2000000186c */
[----:B-1----:R-:W1:Y:S02]  /*ab00*/  LDSM.16.MT88.4 R136, [R227+0x3880] ;  /* 0x00388000e388783b */ /* 0x002e640000004200 */
[----:B------:R2:W1:Y:S05]  /*ab10*/  MUFU.EX2 R159, R132 ;  /* 0x00000084009f7308 */ /* 0x00046a0000000800 */
[C---:B------:R-:W-:Y:S07]  /*ab20*/  HMMA.16816.F32 R112, R192.reuse, R134, R112 ;  /* 0x00000086c070723c */ /* 0x040fee0000001870 */
[----:B----4-:R-:W-:Y:S01]  /*ab30*/  F2FP.PACK_AB R134, R161, R190 ;  /* 0x000000bea186723e */ /* 0x010fe200000000ff */
[--C-:B--2---:R-:W-:Y:S04]  /*ab40*/  FFMA.FTZ R132, R201, c[0x0][0x2d0], -R166.reuse ;  /* 0x0000b400c9847a23 */ /* 0x104fe800000108a6 */
[----:B------:R2:W-:Y:S01]  /*ab50*/  MUFU.EX2 R200, R132 ;  /* 0x0000008400c87308 */ /* 0x0005e20000000800 */
[-C--:B-1----:R-:W-:Y:S08]  /*ab60*/  HMMA.16816.F32 R116, R192, R136.reuse, R116 ;  /* 0x00000088c074723c */ /* 0x082ff00000001874 */
[C---:B------:R-:W-:Y:S01]  /*ab70*/  HMMA.16816.F32 R120, R176.reuse, R136, R120 ;  /* 0x00000088b078723c */ /* 0x040fe20000001878 */
[--C-:B--2---:R-:W-:Y:S06]  /*ab80*/  FFMA.FTZ R132, R203, c[0x0][0x2d0], -R166.reuse ;  /* 0x0000b400cb847a23 */ /* 0x104fec00000108a6 */
[----:B---3--:R-:W-:Y:S01]  /*ab90*/  F2FP.PACK_AB R136, R189, R196 ;  /* 0x000000c4bd88723e */ /* 0x008fe200000000ff */
[-C--:B------:R-:W-:Y:S01]  /*aba0*/  HMMA.16816.F32 R124, R176, R138.reuse, R124 ;  /* 0x0000008ab07c723c */ /* 0x080fe2000000187c */
[----:B------:R1:W2:Y:S06]  /*abb0*/  MUFU.EX2 R199, R132 ;  /* 0x0000008400c77308 */ /* 0x0002ac0000000800 */
[----:B------:R-:W-:Y:S01]  /*abc0*/  MOV R178, R160 ;  /* 0x000000a000b27202 */ /* 0x000fe20000000f00 */
[----:B------:R-:W-:Y:S01]  /*abd0*/  HMMA.16816.F32 R128, R192, R138, R128 ;  /* 0x0000008ac080723c */ /* 0x000fe20000001880 */
[----:B------:R-:W-:Y:S03]  /*abe0*/  MOV R179, R158 ;  /* 0x0000009e00b37202 */ /* 0x000fe60000000f00 */
[----:B------:R-:W-:Y:S02]  /*abf0*/  F2FP.PACK_AB R133, R188, R178 ;  /* 0x000000b2bc85723e */ /* 0x000fe400000000ff */
[----:B------:R-:W-:Y:S02]  /*ac00*/  F2FP.PACK_AB R135, R179, R163 ;  /* 0x000000a3b387723e */ /* 0x000fe400000000ff */
[----:B------:R-:W-:Y:S04]  /*ac10*/  F2FP.PACK_AB R138, R159, R162 ;  /* 0x000000a29f8a723e */ /* 0x000fe800000000ff */
[----:B------:R-:W-:Y:S02]  /*ac20*/  MOV R160, R157 ;  /* 0x0000009d00a07202 */ /* 0x000fe40000000f00 */
[----:B------:R-:W-:Y:S02]  /*ac30*/  MOV R157, R155 ;  /* 0x0000009b009d7202 */ /* 0x000fe40000000f00 */
[----:B------:R-:W-:Y:S01]  /*ac40*/  MOV R158, R156 ;  /* 0x0000009c009e7202 */ /* 0x000fe20000000f00 */
[--C-:B-1----:R-:W-:Y:S01]  /*ac50*/  FFMA.FTZ R132, R204, c[0x0][0x2d0], -R166.reuse ;  /* 0x0000b400cc847a23 */ /* 0x102fe200000108a6 */
[----:B--2---:R-:W-:Y:S02]  /*ac60*/  F2FP.PACK_AB R137, R199, R200 ;  /* 0x000000c8c789723e */ /* 0x004fe400000000ff */
[----:B------:R-:W-:Y:S01]  /*ac70*/  MOV R156, R154 ;  /* 0x0000009a009c7202 */ /* 0x000fe20000000f00 */
[----:B------:R1:W-:Y:S01]  /*ac80*/  MUFU.EX2 R198, R132 ;  /* 0x0000008400c67308 */ /* 0x0003e20000000800 */
[----:B------:R-:W2:Y:S01]  /*ac90*/  LDSM.16.MT88.4 R152, [R227+0x2880] ;  /* 0x00288000e398783b */ /* 0x000ea20000004200 */
[----:B-1----:R-:W-:Y:S08]  /*aca0*/  FFMA.FTZ R132, R207, c[0x0][0x2d0], -R166 ;  /* 0x0000b400cf847a23 */ /* 0x002ff000000108a6 */
[----:B------:R1:W3:Y:S02]  /*acb0*/  MUFU.EX2 R197, R132 ;  /* 0x0000008400c57308 */ /* 0x0002e40000000800 */
[----:B-1----:R-:W-:Y:S02]  /*acc0*/  F2FP.PACK_AB R132, R171, R180 ;  /* 0x000000b4ab84723e */ /* 0x002fe400000000ff */
[----:B---3--:R-:W-:Y:S05]  /*acd0*/  F2FP.PACK_AB R139, R197, R198 ;  /* 0x000000c6c58b723e */ /* 0x008fea00000000ff */
[-C--:B------:R-:W-:Y:S08]  /*ace0*/  HMMA.16816.F32 R4, R132, R140.reuse, R4 ;  /* 0x0000008c8404723c */ /* 0x080ff00000001804 */
[C---:B------:R-:W-:Y:S08]  /*acf0*/  HMMA.16816.F32 R8, R136.reuse, R140, R8 ;  /* 0x0000008c8808723c */ /* 0x040ff00000001808 */
[-C--:B------:R-:W-:Y:S08]  /*ad00*/  HMMA.16816.F32 R12, R136, R142.reuse, R12 ;  /* 0x0000008e880c723c */ /* 0x080ff0000000180c */
[C---:B------:R-:W-:Y:S01]  /*ad10*/  HMMA.16816.F32 R16, R132.reuse, R142, R16 ;  /* 0x0000008e8410723c */ /* 0x040fe20000001810 */
[----:B------:R-:W1:Y:S07]  /*ad20*/  LDSM.16.MT88.4 R140, [R225+0x4080] ;  /* 0x00408000e18c783b */ /* 0x000e6e0000004200 */
[-C--:B------:R-:W-:Y:S08]  /*ad30*/  HMMA.16816.F32 R20, R132, R144.reuse, R20 ;  /* 0x000000908414723c */ /* 0x080ff00000001814 */
[C---:B------:R-:W-:Y:S07]  /*ad40*/  HMMA.16816.F32 R24, R136.reuse, R144, R24 ;  /* 0x000000908818723c */ /* 0x040fee0000001818 */
[--C-:B------:R-:W-:Y:S01]  /*ad50*/  FFMA.FTZ R144, R215, c[0x0][0x2d0], -R173.reuse ;  /* 0x0000b400d7907a23 */ /* 0x100fe200000108ad */
[-C--:B------:R-:W-:Y:S03]  /*ad60*/  HMMA.16816.F32 R28, R136, R146.reuse, R28 ;  /* 0x00000092881c723c */ /* 0x080fe6000000181c */
[----:B------:R3:W-:Y:S05]  /*ad70*/  MUFU.EX2 R211, R144 ;  /* 0x0000009000d37308 */ /* 0x0007ea0000000800 */
[C---:B------:R-:W-:Y:S08]  /*ad80*/  HMMA.16816.F32 R32, R132.reuse, R146, R32 ;  /* 0x000000928420723c */ /* 0x040ff00000001820 */
[-C--:B------:R-:W-:Y:S08]  /*ad90*/  HMMA.16816.F32 R36, R132, R148.reuse, R36 ;  /* 0x000000948424723c */ /* 0x080ff00000001824 */
[C---:B------:R-:W-:Y:S01]  /*ada0*/  HMMA.16816.F32 R40, R136.reuse, R148, R40 ;  /* 0x000000948828723c */ /* 0x040fe20000001828 */
[--C-:B---3--:R-:W-:Y:S03]  /*adb0*/  FFMA.FTZ R144, R216, c[0x0][0x2d0], -R173.reuse ;  /* 0x0000b400d8907a23 */ /* 0x108fe600000108ad */
[----:B------:R-:W-:Y:S03]  /*adc0*/  MOV R216, R179 ;  /* 0x000000b300d87202 */ /* 0x000fe60000000f00 */
[--C-:B------:R-:W-:Y:S01]  /*add0*/  FFMA.FTZ R148, R223, c[0x0][0x2d0], -R174.reuse ;  /* 0x0000b400df947a23 */ /* 0x100fe200000108ae */
[-C--:B------:R-:W-:Y:S01]  /*ade0*/  HMMA.16816.F32 R44, R136, R150.reuse, R44 ;  /* 0x00000096882c723c */ /* 0x080fe2000000182c */
[----:B------:R3:W-:Y:S07]  /*adf0*/  MUFU.EX2 R215, R144 ;  /* 0x0000009000d77308 */ /* 0x0007ee0000000800 */
[C---:B------:R-:W-:Y:S03]  /*ae00*/  HMMA.16816.F32 R48, R132.reuse, R150, R48 ;  /* 0x000000968430723c */ /* 0x040fe60000001830 */
[----:B------:R4:W-:Y:S05]  /*ae10*/  MUFU.EX2 R209, R148 ;  /* 0x0000009400d17308 */ /* 0x0009ea0000000800 */
[-C--:B--2---:R-:W-:Y:S08]  /*ae20*/  HMMA.16816.F32 R52, R132, R152.reuse, R52 ;  /* 0x000000988434723c */ /* 0x084ff00000001834 */
[C---:B------:R-:W-:Y:S01]  /*ae30*/  HMMA.16816.F32 R56, R136.reuse, R152, R56 ;  /* 0x000000988838723c */ /* 0x040fe20000001838 */
[--C-:B---3--:R-:W-:Y:S03]  /*ae40*/  FFMA.FTZ R144, R219, c[0x0][0x2d0], -R174.reuse ;  /* 0x0000b400db907a23 */ /* 0x108fe600000108ae */
[----:B------:R-:W-:Y:S01]  /*ae50*/  MOV R219, R161 ;  /* 0x000000a100db7202 */ /* 0x000fe20000000f00 */
[----:B------:R2:W3:Y:S02]  /*ae60*/  MUFU.EX2 R210, R144 ;  /* 0x0000009000d27308 */ /* 0x0004e40000000800 */
[----:B------:R-:W-:Y:S01]  /*ae70*/  MOV R153, R163 ;  /* 0x000000a300997202 */ /* 0x000fe20000000f00 */
[-C--:B------:R-:W-:Y:S01]  /*ae80*/  HMMA.16816.F32 R60, R136, R154.reuse, R60 ;  /* 0x0000009a883c723c */ /* 0x080fe2000000183c */
[----:B------:R-:W-:Y:S03]  /*ae90*/  MOV R152, R162 ;  /* 0x000000a200987202 */ /* 0x000fe60000000f00 */
[--C-:B----4-:R-:W-:Y:S01]  /*aea0*/  FFMA.FTZ R148, R222, c[0x0][0x2d0], -R173.reuse ;  /* 0x0000b400de947a23 */ /* 0x110fe200000108ad */
[----:B------:R-:W-:Y:S01]  /*aeb0*/  MOV R222, R185 ;  /* 0x000000b900de7202 */ /* 0x000fe20000000f00 */
[----:B------:R-:W-:Y:S01]  /*aec0*/  FFMA.FTZ R173, R246, c[0x0][0x2d0], -R173 ;  /* 0x0000b400f6ad7a23 */ /* 0x000fe200000108ad */
[----:B------:R-:W-:Y:S01]  /*aed0*/  MOV R246, R183 ;  /* 0x000000b700f67202 */ /* 0x000fe20000000f00 */
[C---:B------:R-:W-:Y:S01]  /*aee0*/  HMMA.16816.F32 R64, R132.reuse, R154, R64 ;  /* 0x0000009a8440723c */ /* 0x040fe20000001840 */
[----:B------:R4:W-:Y:S06]  /*aef0*/  MUFU.EX2 R208, R148 ;  /* 0x0000009400d07308 */ /* 0x0009ec0000000800 */
[----:B------:R-:W-:Y:S01]  /*af00*/  MOV R155, R187 ;  /* 0x000000bb009b7202 */ /* 0x000fe20000000f00 */
[-C--:B-1----:R-:W-:Y:S01]  /*af10*/  HMMA.16816.F32 R68, R132, R140.reuse, R68 ;  /* 0x0000008c8444723c */ /* 0x082fe20000001844 */
[----:B------:R-:W-:Y:S02]  /*af20*/  MOV R154, R186 ;  /* 0x000000ba009a7202 */ /* 0x000fe40000000f00 */
[----:B------:R3:W1:Y:S01]  /*af30*/  MUFU.EX2 R207, R173 ;  /* 0x000000ad00cf7308 */ /* 0x0006620000000800 */
[----:B--2---:R-:W2:Y:S04]  /*af40*/  LDSM.16.MT88.4 R144, [R226+0x4080] ;  /* 0x00408000e290783b */ /* 0x004ea80000004200 */
[C---:B------:R-:W-:Y:S07]  /*af50*/  HMMA.16816.F32 R72, R136.reuse, R140, R72 ;  /* 0x0000008c8848723c */ /* 0x040fee0000001848 */
[--C-:B------:R-:W-:Y:S01]  /*af60*/  FFMA.FTZ R140, R252, c[0x0][0x2d0], -R174.reuse ;  /* 0x0000b400fc8c7a23 */ /* 0x100fe200000108ae */
[-C--:B------:R-:W-:Y:S01]  /*af70*/  HMMA.16816.F32 R76, R136, R142.reuse, R76 ;  /* 0x0000008e884c723c */ /* 0x080fe2000000184c */
[----:B----4-:R-:W4:Y:S02]  /*af80*/  LDSM.16.MT88.4 R148, [R228+0x4080] ;  /* 0x00408000e494783b */ /* 0x010f240000004200 */
[----:B------:R1:W-:Y:S01]  /*af90*/  MUFU.EX2 R206, R140 ;  /* 0x0000008c00ce7308 */ /* 0x0003e20000000800 */
[----:B------:R-:W-:Y:S01]  /*afa0*/  MOV R252, R190 ;  /* 0x000000be00fc7202 */ /* 0x000fe20000000f00 */
[----:B------:R-:W-:Y:S03]  /*afb0*/  FFMA.FTZ R174, R205, c[0x0][0x2d0], -R174 ;  /* 0x0000b400cdae7a23 */ /* 0x000fe600000108ae */
[C---:B------:R-:W-:Y:S01]  /*afc0*/  HMMA.16816.F32 R80, R132.reuse, R142, R80 ;  /* 0x0000008e8450723c */ /* 0x040fe20000001850 */
[----:B---3--:R-:W-:Y:S04]  /*afd0*/  F2FP.PACK_AB R173, R209, R210 ;  /* 0x000000d2d1ad723e */ /* 0x008fe800000000ff */
[----:B------:R3:W-:Y:S01]  /*afe0*/  MUFU.EX2 R205, R174 ;  /* 0x000000ae00cd7308 */ /* 0x0007e20000000800 */
[--C-:B-1----:R-:W-:Y:S01]  /*aff0*/  FFMA.FTZ R140, R247, c[0x0][0x2d0], -R175.reuse ;  /* 0x0000b400f78c7a23 */ /* 0x102fe200000108af */
[----:B------:R-:W-:Y:S01]  /*b000*/  MOV R247, R189 ;  /* 0x000000bd00f77202 */ /* 0x000fe20000000f00 */
[-C--:B--2---:R-:W-:Y:S07]  /*b010*/  HMMA.16816.F32 R84, R132, R144.reuse, R84 ;  /* 0x000000908454723c */ /* 0x084fee0000001854 */
[----:B------:R1:W-:Y:S01]  /*b020*/  MUFU.EX2 R204, R140 ;  /* 0x0000008c00cc7308 */ /* 0x0003e20000000800 */
[C---:B------:R-:W-:Y:S01]  /*b030*/  HMMA.16816.F32 R88, R136.reuse, R144, R88 ;  /* 0x000000908858723c */ /* 0x040fe20000001858 */
[----:B---3--:R-:W-:Y:S06]  /*b040*/  F2FP.PACK_AB R174, R207, R208 ;  /* 0x000000d0cfae723e */ /* 0x008fec00000000ff */
[--C-:B------:R-:W-:Y:S01]  /*b050*/  FFMA.FTZ R144, R212, c[0x0][0x2d0], -R166.reuse ;  /* 0x0000b400d4907a23 */ /* 0x100fe200000108a6 */
[-C--:B------:R-:W-:Y:S01]  /*b060*/  HMMA.16816.F32 R92, R136, R146.reuse, R92 ;  /* 0x00000092885c723c */ /* 0x080fe2000000185c */
[----:B------:R-:W-:Y:S02]  /*b070*/  MOV R212, R171 ;  /* 0x000000ab00d47202 */ /* 0x000fe40000000f00 */
[----:B------:R2:W-:Y:S05]  /*b080*/  MUFU.EX2 R171, R144 ;  /* 0x0000009000ab7308 */ /* 0x0005ea0000000800 */
[C---:B------:R-:W-:Y:S01]  /*b090*/  HMMA.16816.F32 R96, R132.reuse, R146, R96 ;  /* 0x000000928460723c */ /* 0x040fe20000001860 */
[--C-:B-1----:R-:W-:Y:S03]  /*b0a0*/  FFMA.FTZ R140, R251, c[0x0][0x2d0], -R175.reuse ;  /* 0x0000b400fb8c7a23 */ /* 0x102fe600000108af */
[----:B------:R-:W-:Y:S04]  /*b0b0*/  MOV R251, R188 ;  /* 0x000000bc00fb7202 */ /* 0x000fe80000000f00 */
[-C--:B----4-:R-:W-:Y:S01]  /*b0c0*/  HMMA.16816.F32 R100, R132, R148.reuse, R100 ;  /* 0x000000948464723c */ /* 0x090fe20000001864 */
[----:B------:R1:W3:Y:S07]  /*b0d0*/  MUFU.EX2 R203, R140 ;  /* 0x0000008c00cb7308 */ /* 0x0002ee0000000800 */
[C---:B------:R-:W-:Y:S01]  /*b0e0*/  HMMA.16816.F32 R104, R136.reuse, R148, R104 ;  /* 0x000000948868723c */ /* 0x040fe20000001868 */
[--C-:B--2---:R-:W-:Y:S03]  /*b0f0*/  FFMA.FTZ R144, R214, c[0x0][0x2d0], -R166.reuse ;  /* 0x0000b400d6907a23 */ /* 0x104fe600000108a6 */
[----:B------:R-:W-:Y:S03]  /*b100*/  MOV R214, R196 ;  /* 0x000000c400d67202 */ /* 0x000fe60000000f00 */
[----:B------:R-:W-:Y:S01]  /*b110*/  MOV R149, R170 ;  /* 0x000000aa00957202 */ /* 0x000fe20000000f00 */
[-C--:B------:R-:W-:Y:S01]  /*b120*/  HMMA.16816.F32 R108, R136, R150.reuse, R108 ;  /* 0x00000096886c723c */ /* 0x080fe2000000186c */
[----:B------:R2:W4:Y:S03]  /*b130*/  MUFU.EX2 R196, R144 ;  /* 0x0000009000c47308 */ /* 0x0005260000000800 */
[----:B------:R-:W-:Y:S04]  /*b140*/  MOV R148, R184 ;  /* 0x000000b800947202 */ /* 0x000fe80000000f00 */
[C---:B------:R-:W-:Y:S01]  /*b150*/  HMMA.16816.F32 R112, R132.reuse, R150, R112 ;  /* 0x000000968470723c */ /* 0x040fe20000001870 */
[--C-:B-1----:R-:W-:Y:S03]  /*b160*/  FFMA.FTZ R140, R202, c[0x0][0x2d0], -R175.reuse ;  /* 0x0000b400ca8c7a23 */ /* 0x102fe600000108af */
[----:B------:R-:W-:Y:S01]  /*b170*/  FFMA.FTZ R175, R160, c[0x0][0x2d0], -R175 ;  /* 0x0000b400a0af7a23 */ /* 0x000fe200000108af */
[----:B------:R1:W-:Y:S01]  /*b180*/  MUFU.EX2 R202, R140 ;  /* 0x0000008c00ca7308 */ /* 0x0003e20000000800 */
[----:B------:R-:W-:Y:S02]  /*b190*/  MOV R160, R191 ;  /* 0x000000bf00a07202 */ /* 0x000fe40000000f00 */
[----:B------:R-:W-:Y:S01]  /*b1a0*/  LDSM.16.MT88.4 R188, [R225+0x3080] ;  /* 0x00308000e1bc783b */ /* 0x000fe20000004200 */
[----:B---3--:R-:W-:Y:S03]  /*b1b0*/  F2FP.PACK_AB R192, R203, R204 ;  /* 0x000000cccbc0723e */ /* 0x008fe600000000ff */
[----:B------:R-:W-:Y:S02]  /*b1c0*/  MOV R150, R182 ;  /* 0x000000b600967202 */ /* 0x000fe40000000f00 */
[----:B------:R-:W-:Y:S01]  /*b1d0*/  MOV R151, R181 ;  /* 0x000000b500977202 */ /* 0x000fe20000000f00 */
[----:B------:R3:W3:Y:S01]  /*b1e0*/  MUFU.EX2 R201, R175 ;  /* 0x000000af00c97308 */ /* 0x0006e20000000800 */
[----:B------:R-:W-:Y:S01]  /*b1f0*/  MOV R223, R160 ;  /* 0x000000a000df7202 */ /* 0x000fe20000000f00 */
[--C-:B--2---:R-:W-:Y:S01]  /*b200*/  FFMA.FTZ R144, R213, c[0x0][0x2d0], -R166.reuse ;  /* 0x0000b400d5907a23 */ /* 0x104fe200000108a6 */
[----:B------:R-:W-:Y:S01]  /*b210*/  MOV R213, R178 ;  /* 0x000000b200d57202 */ /* 0x000fe20000000f00 */
[----:B------:R-:W-:Y:S01]  /*b220*/  FFMA.FTZ R166, R172, c[0x0][0x2d0], -R166 ;  /* 0x0000b400aca67a23 */ /* 0x000fe200000108a6 */
[----:B------:R-:W-:Y:S01]  /*b230*/  F2FP.PACK_AB R172, R215, R211 ;  /* 0x000000d3d7ac723e */ /* 0x000fe200000000ff */
[----:B------:R-:W-:Y:S01]  /*b240*/  LDSM.16.MT88.4 R160, [R228+0x3080] ;  /* 0x00308000e4a0783b */ /* 0x000fe20000004200 */
[----:B----4-:R-:W-:Y:S03]  /*b250*/  F2FP.PACK_AB R193, R196, R171 ;  /* 0x000000abc4c1723e */ /* 0x010fe600000000ff */
[----:B------:R2:W-:Y:S04]  /*b260*/  MUFU.EX2 R170, R144 ;  /* 0x0000009000aa7308 */ /* 0x0005e80000000800 */
[----:B-1----:R-:W1:Y:S06]  /*b270*/  LDSM.16.MT88.4 R140, [R227+0x4080] ;  /* 0x00408000e38c783b */ /* 0x002e6c0000004200 */
[----:B------:R-:W4:Y:S01]  /*b280*/  MUFU.EX2 R166, R166 ;  /* 0x000000a600a67308 */ /* 0x000f220000000800 */
[----:B---3--:R-:W-:Y:S02]  /*b290*/  F2FP.PACK_AB R175, R205, R206 ;  /* 0x000000cecdaf723e */ /* 0x008fe400000000ff */
[----:B------:R-:W-:Y:S01]  /*b2a0*/  F2FP.PACK_AB R194, R201, R202 ;  /* 0x000000cac9c2723e */ /* 0x000fe200000000ff */
[----:B--2---:R-:W2:Y:S01]  /*b2b0*/  LDSM.16.MT88.4 R144, [R226+0x3080] ;  /* 0x00308000e290783b */ /* 0x004ea20000004200 */
[----:B----4-:R-:W-:Y:S01]  /*b2c0*/  F2FP.PACK_AB R195, R166, R170 ;  /* 0x000000aaa6c3723e */ /* 0x010fe200000000ff */
[-C--:B-1----:R-:W-:Y:S08]  /*b2d0*/  HMMA.16816.F32 R116, R132, R140.reuse, R116 ;  /* 0x0000008c8474723c */ /* 0x082ff00000001874 */
[C---:B------:R-:W-:Y:S07]  /*b2e0*/  HMMA.16816.F32 R120, R136.reuse, R140, R120 ;  /* 0x0000008c8878723c */ /* 0x040fee0000001878 */
[----:B------:R-:W-:Y:S01]  /*b2f0*/  MOV R141, R180 ;  /* 0x000000b4008d7202 */ /* 0x000fe20000000f00 */
[-C--:B------:R-:W-:Y:S08]  /*b300*/  HMMA.16816.F32 R124, R136, R142.reuse, R124 ;  /* 0x0000008e887c723c */ /* 0x080ff0000000187c */
[----:B------:R-:W-:Y:S08]  /*b310*/  HMMA.16816.F32 R128, R132, R142, R128 ;  /* 0x0000008e8480723c */ /* 0x000ff00000001880 */
[-C--:B------:R-:W-:Y:S01]  /*b320*/  HMMA.16816.F32 R176, R172, R188.reuse, R4 ;  /* 0x000000bcacb0723c */ /* 0x080fe20000001804 */
[----:B------:R-:W1:Y:S07]  /*b330*/  LDSM.16.MT88.4 R4, [R227+0x3080] ;  /* 0x00308000e304783b */ /* 0x000e6e0000004200 */
[C---:B------:R-:W-:Y:S01]  /*b340*/  HMMA.16816.F32 R180, R192.reuse, R188, R8 ;  /* 0x000000bcc0b4723c */ /* 0x040fe20000001808 */
[----:B------:R-:W3:Y:S07]  /*b350*/  LDSM.16.MT88.4 R8, [R225+0x4880] ;  /* 0x00488000e108783b */ /* 0x000eee0000004200 */
[-C--:B------:R-:W-:Y:S01]  /*b360*/  HMMA.16816.F32 R184, R192, R190.reuse, R12 ;  /* 0x000000bec0b8723c */ /* 0x080fe2000000180c */
[----:B------:R-:W4:Y:S07]  /*b370*/  LDSM.16.MT88.4 R12, [R226+0x4880] ;  /* 0x00488000e20c783b */ /* 0x000f2e0000004200 */
[C---:B------:R-:W-:Y:S01]  /*b380*/  HMMA.16816.F32 R188, R172.reuse, R190, R16 ;  /* 0x000000beacbc723c */ /* 0x040fe20000001810 */
[----:B------:R-:W1:Y:S07]  /*b390*/  LDSM.16.MT88.4 R16, [R228+0x4880] ;  /* 0x00488000e410783b */ /* 0x000e6e0000004200 */
[-C--:B--2---:R-:W-:Y:S07]  /*b3a0*/  HMMA.16816.F32 R132, R172, R144.reuse, R20 ;  /* 0x00000090ac84723c */ /* 0x084fee0000001814 */
[----:B------:R-:W-:Y:S01]  /*b3b0*/  MOV R23, R141 ;  /* 0x0000008d00177202 */ /* 0x000fe20000000f00 */
[C---:B------:R-:W-:Y:S01]  /*b3c0*/  HMMA.16816.F32 R136, R192.reuse, R144, R24 ;  /* 0x00000090c088723c */ /* 0x040fe20000001818 */
[----:B------:R-:W2:Y:S03]  /*b3d0*/  LDL.LU R27, [R1+0x18] ;  /* 0x00001800011b7983 */ /* 0x000ea60000300800 */
[----:B------:R-:W-:Y:S02]  /*b3e0*/  MOV R22, R150 ;  /* 0x0000009600167202 */ /* 0x000fe40000000f00 */
[----:B------:R-:W-:Y:S02]  /*b3f0*/  MOV R21, R151 ;  /* 0x0000009700157202 */ /* 0x000fe40000000f00 */
[-C--:B------:R-:W-:Y:S01]  /*b400*/  HMMA.16816.F32 R140, R192, R146.reuse, R28 ;  /* 0x00000092c08c723c */ /* 0x080fe2000000181c */
[----:B------:R-:W2:Y:S03]  /*b410*/  LDL.LU R28, [R1+0x14] ;  /* 0x00001400011c7983 */ /* 0x000ea60000300800 */
[----:B------:R-:W-:Y:S02]  /*b420*/  MOV R20, R148 ;  /* 0x0000009400147202 */ /* 0x000fe40000000f00 */
[----:B------:R-:W-:Y:S02]  /*b430*/  MOV R26, R149 ;  /* 0x00000095001a7202 */ /* 0x000fe40000000f00 */
[C---:B------:R-:W-:Y:S01]  /*b440*/  HMMA.16816.F32 R144, R172.reuse, R146, R32 ;  /* 0x00000092ac90723c */ /* 0x040fe20000001820 */
[----:B------:R-:W2:Y:S03]  /*b450*/  LDL.LU R33, [R1+0x10] ;  /* 0x0000100001217983 */ /* 0x000ea60000300800 */
[----:B------:R-:W-:Y:S01]  /*b460*/  MOV R31, R154 ;  /* 0x0000009a001f7202 */ /* 0x000fe20000000f00 */
[----:B------:R-:W2:Y:S01]  /*b470*/  LDL.LU R32, [R1+0xc] ;  /* 0x00000c0001207983 */ /* 0x000ea20000300800 */
[----:B------:R-:W-:Y:S02]  /*b480*/  MOV R30, R155 ;  /* 0x0000009b001e7202 */ /* 0x000fe40000000f00 */
[-C--:B------:R-:W-:Y:S01]  /*b490*/  HMMA.16816.F32 R148, R172, R160.reuse, R36 ;  /* 0x000000a0ac94723c */ /* 0x080fe20000001824 */
[----:B------:R-:W-:Y:S03]  /*b4a0*/  MOV R25, R246 ;  /* 0x000000f600197202 */ /* 0x000fe60000000f00 */
[----:B------:R-:W-:Y:S02]  /*b4b0*/  MOV R246, R153 ;  /* 0x0000009900f67202 */ /* 0x000fe40000000f00 */
[----:B------:R-:W-:Y:S02]  /*b4c0*/  MOV R24, R222 ;  /* 0x000000de00187202 */ /* 0x000fe40000000f00 */
[----:B------:R-:W-:Y:S02]  /*b4d0*/  MOV R222, R152 ;  /* 0x0000009800de7202 */ /* 0x000fe40000000f00 */
[C---:B------:R-:W-:Y:S02]  /*b4e0*/  HMMA.16816.F32 R152, R192.reuse, R160, R40 ;  /* 0x000000a0c098723c */ /* 0x040fe40000001828 */
[----:B------:R-:W-:Y:S02]  /*b4f0*/  MOV R34, R158 ;  /* 0x0000009e00227202 */ /* 0x000fe40000000f00 */
[----:B------:R-:W-:Y:S02]  /*b500*/  MOV R35, R157 ;  /* 0x0000009d00237202 */ /* 0x000fe40000000f00 */
[----:B------:R-:W-:Y:S02]  /*b510*/  MOV R39, R156 ;  /* 0x0000009c00277202 */ /* 0x000fe40000000f00 */
[----:B------:R-:W-:Y:S04]  /*b520*/  MOV R29, R223 ;  /* 0x000000df001d7202 */ /* 0x000fe80000000f00 */
[----:B------:R-:W-:Y:S02]  /*b530*/  MOV R223, R219 ;  /* 0x000000db00df7202 */ /* 0x000fe40000000f00 */
[----:B------:R-:W-:Y:S02]  /*b540*/  MOV R219, R216 ;  /* 0x000000d800db7202 */ /* 0x000fe40000000f00 */
[----:B------:R-:W-:Y:S02]  /*b550*/  MOV R216, R159 ;  /* 0x0000009f00d87202 */ /* 0x000fe40000000f00 */
[-C--:B------:R-:W-:Y:S08]  /*b560*/  HMMA.16816.F32 R156, R192, R162.reuse, R44 ;  /* 0x000000a2c09c723c */ /* 0x080ff0000000182c */
[C---:B------:R-:W-:Y:S08]  /*b570*/  HMMA.16816.F32 R160, R172.reuse, R162, R48 ;  /* 0x000000a2aca0723c */ /* 0x040ff00000001830 */
[-C--:B-1----:R-:W-:Y:S08]  /*b580*/  HMMA.16816.F32 R52, R172, R4.reuse, R52 ;  /* 0x00000004ac34723c */ /* 0x082ff00000001834 */
[C---:B------:R-:W-:Y:S08]  /*b590*/  HMMA.16816.F32 R56, R192.reuse, R4, R56 ;  /* 0x00000004c038723c */ /* 0x040ff00000001838 */
[-C--:B------:R-:W-:Y:S08]  /*b5a0*/  HMMA.16816.F32 R60, R192, R6.reuse, R60 ;  /* 0x00000006c03c723c */ /* 0x080ff0000000183c */
[C---:B------:R-:W-:Y:S01]  /*b5b0*/  HMMA.16816.F32 R64, R172.reuse, R6, R64 ;  /* 0x00000006ac40723c */ /* 0x040fe20000001840 */
[----:B------:R-:W1:Y:S07]  /*b5c0*/  LDSM.16.MT88.4 R4, [R227+0x4880] ;  /* 0x00488000e304783b */ /* 0x000e6e0000004200 */
[-C--:B---3--:R-:W-:Y:S08]  /*b5d0*/  HMMA.16816.F32 R68, R172, R8.reuse, R68 ;  /* 0x00000008ac44723c */ /* 0x088ff00000001844 */
[C---:B------:R-:W-:Y:S08]  /*b5e0*/  HMMA.16816.F32 R72, R192.reuse, R8, R72 ;  /* 0x00000008c048723c */ /* 0x040ff00000001848 */
[-C--:B------:R-:W-:Y:S08]  /*b5f0*/  HMMA.16816.F32 R76, R192, R10.reuse, R76 ;  /* 0x0000000ac04c723c */ /* 0x080ff0000000184c */
[C---:B------:R-:W-:Y:S08]  /*b600*/  HMMA.16816.F32 R80, R172.reuse, R10, R80 ;  /* 0x0000000aac50723c */ /* 0x040ff00000001850 */
        /* <DEDUP_REMOVED lines=8> */
[-C--:B-1----:R-:W-:Y:S08]  /*b690*/  HMMA.16816.F32 R116, R172, R4.reuse, R116 ;  /* 0x00000004ac74723c */ /* 0x082ff00000001874 */
[C---:B------:R-:W-:Y:S08]  /*b6a0*/  HMMA.16816.F32 R120, R192.reuse, R4, R120 ;  /* 0x00000004c078723c */ /* 0x040ff00000001878 */
[-C--:B------:R-:W-:Y:S08]  /*b6b0*/  HMMA.16816.F32 R124, R192, R6.reuse, R124 ;  /* 0x00000006c07c723c */ /* 0x080ff0000000187c */
[----:B------:R-:W-:Y:S01]  /*b6c0*/  HMMA.16816.F32 R128, R172, R6, R128 ;  /* 0x00000006ac80723c */ /* 0x000fe20000001880 */
[----:B--2---:R-:W-:Y:S04]  /*b6d0*/  FFMA.FTZ R8, R2, R28, R35 ;  /* 0x0000001c02087223 */ /* 0x004fe80000010023 */
[----:B------:R-:W-:Y:S02]  /*b6e0*/  FADD.FTZ R8, R31, R8 ;  /* 0x000000081f087221 */ /* 0x000fe40000010000 */
[----:B------:R-:W-:Y:S02]  /*b6f0*/  FFMA.FTZ R165, R165, R33, R39 ;  /* 0x00000021a5a57223 */ /* 0x000fe40000010027 */
[----:B------:R-:W-:Y:S03]  /*b700*/  FADD.FTZ R9, R26, R8 ;  /* 0x000000081a097221 */ /* 0x000fe60000010000 */
[----:B------:R-:W-:Y:S02]  /*b710*/  FFMA.FTZ R164, R164, R32, R34 ;  /* 0x00000020a4a47223 */ /* 0x000fe40000010022 */
[----:B------:R-:W-:Y:S02]  /*b720*/  FADD.FTZ R2, R29, R165 ;  /* 0x000000a51d027221 */ /* 0x000fe40000010000 */
[----:B------:R-:W-:Y:S02]  /*b730*/  FADD.FTZ R164, R30, R164 ;  /* 0x000000a41ea47221 */ /* 0x000fe40000010000 */
[----:B------:R-:W-:Y:S02]  /*b740*/  FADD.FTZ R2, R24, R2 ;  /* 0x0000000218027221 */ /* 0x000fe40000010000 */
[----:B------:R-:W-:Y:S02]  /*b750*/  FFMA.FTZ R8, R0, R27, R217 ;  /* 0x0000001b00087223 */ /* 0x000fe400000100d9 */
[----:B------:R-:W-:Y:S02]  /*b760*/  FADD.FTZ R164, R25, R164 ;  /* 0x000000a419a47221 */ /* 0x000fe40000010000 */
[----:B------:R-:W-:Y:S02]  /*b770*/  FADD.FTZ R10, R20, R2 ;  /* 0x00000002140a7221 */ /* 0x000fe40000010000 */
[----:B------:R-:W-:Y:S02]  /*b780*/  FADD.FTZ R8, R218, R8 ;  /* 0x00000008da087221 */ /* 0x000fe40000010000 */
[----:B------:R-:W-:Y:S01]  /*b790*/  FADD.FTZ R2, R21, R164 ;  /* 0x000000a415027221 */ /* 0x000fe20000010000 */
[----:B------:R-:W-:Y:S01]  /*b7a0*/  MOV R164, R169 ;  /* 0x000000a900a47202 */ /* 0x000fe20000000f00 */
[----:B------:R-:W-:Y:S02]  /*b7b0*/  FADD.FTZ R10, R23, R10 ;  /* 0x0000000a170a7221 */ /* 0x000fe40000010000 */
        /* <DEDUP_REMOVED lines=29> */
[----:B------:R-:W-:Y:S01]  /*b990*/  FADD.FTZ R4, R206, R8 ;  /* 0x00000008ce047221 */ /* 0x000fe20000010000 */
[----:B------:R1:W-:Y:S01]  /*b9a0*/  STL [R1+0x10], R5 ;  /* 0x0000100501007387 */ /* 0x0003e20000100800 */
[----:B------:R-:W-:Y:S02]  /*b9b0*/  FADD.FTZ R2, R202, R2 ;  /* 0x00000002ca027221 */ /* 0x000fe40000010000 */
[----:B------:R-:W-:Y:S02]  /*b9c0*/  FADD.FTZ R4, R205, R4 ;  /* 0x00000004cd047221 */ /* 0x000fe40000010000 */
[----:B------:R-:W-:Y:S02]  /*b9d0*/  FADD.FTZ R2, R201, R2 ;  /* 0x00000002c9027221 */ /* 0x000fe40000010000 */
[----:B------:R-:W-:Y:S01]  /*b9e0*/  FADD.FTZ R0, R170, R0 ;  /* 0x00000000aa007221 */ /* 0x000fe20000010000 */
[----:B------:R1:W-:Y:S01]  /*b9f0*/  STL [R1+0xc], R4 ;  /* 0x00000c0401007387 */ /* 0x0003e20000100800 */
[----:B------:R-:W-:Y:S02]  /*ba00*/  MOV R170, R167 ;  /* 0x000000a700aa7202 */ /* 0x000fe40000000f00 */
[----:B------:R-:W-:Y:S01]  /*ba10*/  FADD.FTZ R0, R166, R0 ;  /* 0x00000000a6007221 */ /* 0x000fe20000010000 */
[----:B------:R1:W-:Y:S01]  /*ba20*/  STL [R1+0x14], R2 ;  /* 0x0000140201007387 */ /* 0x0003e20000100800 */
[----:B------:R-:W-:Y:S03]  /*ba30*/  MOV R166, R168 ;  /* 0x000000a800a67202 */ /* 0x000fe60000000f00 */
[----:B------:R1:W-:Y:S01]  /*ba40*/  STL [R1+0x18], R0 ;  /* 0x0000180001007387 */ /* 0x0003e20000100800 */
[----:B------:R-:W-:-:S05]  /*ba50*/  @P0 BRA `(.L_x_989) ;  /* 0xffffb39000000947 */ /* 0x000fca000383ffff */
.L_x_970:
[----:B------:R-:W2:Y:S01]  /*ba60*/  S2UR UR26, SR_CTAID.X ;  /* 0x00000000001a79c3 */ /* 0x000ea20000002500 */
[----:B------:R-:W-:-:S02]  /*ba70*/  UISETP.NE.AND UP1, UPT, UR13, URZ, UPT ;  /* 0x0000003f0d00728c */ /* 0x000fc4000bf25270 */
[----:B------:R-:W-:Y:S02]  /*ba80*/  UISETP.NE.AND UP0, UPT, UR12, URZ, UPT ;  /* 0x0000003f0c00728c */ /* 0x000fe4000bf05270 */
[----:B------:R-:W-:Y:S02]  /*ba90*/  ULDC UR27, c[0x0][0x168] ;  /* 0x00005a00001b7ab9 */ /* 0x000fe40000000800 */
[----:B------:R-:W-:Y:S02]  /*baa0*/  ULDC.64 UR4, c[0x0][0x2c8] ;  /* 0x0000b20000047ab9 */ /* 0x000fe40000000a00 */
[----:B------:R-:W-:Y:S01]  /*bab0*/  UIADD3 UR27, -UR27, 0x1, URZ ;  /* 0x000000011b1b7890 */ /* 0x000fe2000fffe13f */
[----:B------:R-:W-:Y:S01]  /*bac0*/  PLOP3.LUT P0, PT, PT, PT, UP0, 0x40, 0x0 ;  /* 0x000000000000781c */ /* 0x000fe20003f0e808 */
[----:B--2---:R-:W-:-:S04]  /*bad0*/  ULEA UR26, UR26, 0x7f, 0x7 ;  /* 0x0000007f1a1a7891 */ /* 0x004fc8000f8e383f */
[----:B------:R-:W-:-:S03]  /*bae0*/  UIMAD.WIDE.U32 UR28, UR26, UR4, URZ ;  /* 0x000000041a1c72a5 */ /* 0x000fc6000f8e003f */
[----:B------:R-:W-:Y:S02]  /*baf0*/  ULDC UR4, c[0x0][0x1d0] ;  /* 0x0000740000047ab9 */ /* 0x000fe40000000800 */
[----:B------:R-:W-:Y:S02]  /*bb00*/  UIMAD UR4, UR22, UR4, UR27 ;  /* 0x00000004160472a4 */ /* 0x000fe4000f8e021b */
[----:B------:R-:W-:Y:S02]  /*bb10*/  @UP1 USHF.R.U32.HI UR26, URZ, UR5, UR29 ;  /* 0x000000053f1a1299 */ /* 0x000fe4000801161d */
[----:B------:R-:W-:Y:S02]  /*bb20*/  ULDC UR22, c[0x0][0x324] ;  /* 0x0000c90000167ab9 */ /* 0x000fe40000000800 */
[----:B------:R-:W-:-:S04]  /*bb30*/  UIADD3 UR26, UR4, UR26, URZ ;  /* 0x0000001a041a7290 */ /* 0x000fc8000fffe03f */
        /* <DEDUP_REMOVED lines=14> */
.L_x_991:
[----:B------:R-:W-:Y:S02]  /*bc20*/  ULDC UR4, c[0x0][0x32c] ;  /* 0x0000cb0000047ab9 */ /* 0x000fe40000000800 */
[----:B------:R-:W-:-:S03]  /*bc30*/  UISETP.NE.AND UP0, UPT, UR4, 0x1, UPT ;  /* 0x000000010400788c */ /* 0x000fc6000bf05270 */
[----:B------:R-:W-:Y:S02]  /*bc40*/  ULDC.64 UR4, c[0x0][0x330] ;  /* 0x0000cc0000047ab9 */ /* 0x000fe40000000a00 */
[----:B------:R-:W-:-:S07]  /*bc50*/  UIMAD.WIDE.U32 UR28, UR26, UR4, URZ ;  /* 0x000000041a1c72a5 */ /* 0x000fce000f8e003f */
[----:B------:R-:W-:Y:S02]  /*bc60*/  @UP0 UMOV UR27, UR29 ;  /* 0x0000001d001b0c82 */ /* 0x000fe40008000000 */
[----:B------:R-:W-:Y:S02]  /*bc70*/  @UP0 USHF.R.U32.HI UR26, URZ, UR5, UR27 ;  /* 0x000000053f1a0299 */ /* 0x000fe4000801161b */
.L_x_992:
[----:B------:R-:W-:Y:S02]  /*bc80*/  ULDC UR4, c[0x0][0x32c] ;  /* 0x0000cb0000047ab9 */ /* 0x000fe40000000800 */
[----:B------:R-:W-:-:S04]  /*bc90*/  UIMAD UR4, UR26, UR4, URZ ;  /* 0x000000041a0472a4 */ /* 0x000fc8000f8e023f */
[----:B------:R-:W-:-:S04]  /*bca0*/  UISETP.LT.AND UP0, UPT, UR22, UR4, UPT ;  /* 0x000000041600728c */ /* 0x000fc8000bf01270 */
[----:B------:R-:W-:-:S04]  /*bcb0*/  USEL UR22, UR22, UR4, !UP0 ;  /* 0x0000000416167287 */ /* 0x000fc8000c000000 */
.L_x_990:
[----:B------:R-:W-:-:S04]  /*bcc0*/  UIADD3 UR22, UR22, 0x2f, URZ ;  /* 0x0000002f16167890 */ /* 0x000fc8000fffe03f */
        /* <DEDUP_REMOVED lines=8> */
[----:B-1----:R-:W2:Y:S04]  /*bd50*/  LDL R2, [R1] ;  /* 0x0000000001027983 */ /* 0x002ea80000100800 */
[----:B------:R-:W3:Y:S04]  /*bd60*/  LDL R5, [R1+0x28] ;  /* 0x0000280001057983 */ /* 0x000ee80000100800 */
[----:B------:R-:W3:Y:S01]  /*bd70*/  LDL R4, [R1+0x20] ;  /* 0x0000200001047983 */ /* 0x000ee20000100800 */
[----:B------:R-:W-:Y:S01]  /*bd80*/  IMAD.MOV.U32 R164, RZ, RZ, R168 ;  /* 0x000000ffffa47224 */ /* 0x000fe200078e00a8 */
[----:B------:R-:W-:Y:S01]  /*bd90*/  MOV R171, R3 ;  /* 0x0000000300ab7202 */ /* 0x000fe20000000f00 */
[----:B------:R-:W-:-:S02]  /*bda0*/  IMAD.MOV.U32 R0, RZ, RZ, R169 ;  /* 0x000000ffff007224 */ /* 0x000fc400078e00a9 */
[----:B------:R-:W-:Y:S01]  /*bdb0*/  IMAD.MOV.U32 R170, RZ, RZ, R167 ;  /* 0x000000ffffaa7224 */ /* 0x000fe200078e00a7 */
[----:B--2---:R-:W-:Y:S02]  /*bdc0*/  SHF.R.S32.HI R222, RZ, 0x1f, R2 ;  /* 0x0000001fffde7819 */ /* 0x004fe40000011402 */
[C---:B------:R-:W-:Y:S02]  /*bdd0*/  SHF.L.U32 R251, R2.reuse, 0x1, RZ ;  /* 0x0000000102fb7819 */ /* 0x040fe400000006ff */
[----:B------:R-:W-:Y:S02]  /*bde0*/  SHF.L.U64.HI R222, R2, 0x1, R222 ;  /* 0x0000000102de7819 */ /* 0x000fe400000102de */
[C---:B---3--:R-:W-:Y:S01]  /*bdf0*/  SHF.L.U64.HI R221, R4.reuse, 0x1, R5 ;  /* 0x0000000104dd7819 */ /* 0x048fe20000010205 */
[----:B------:R-:W-:Y:S02]  /*be00*/  IMAD.SHL.U32 R220, R4, 0x2, RZ ;  /* 0x0000000204dc7824 */ /* 0x000fe400078e00ff */
.L_x_996:
[----:B------:R-:W-:Y:S04]  /*be10*/  DEPBAR.LE SB0, 0x0 ;  /* 0x000080000000791a */ /* 0x000fe80000000000 */
[----:B------:R-:W-:Y:S01]  /*be20*/  BAR.SYNC.DEFER_BLOCKING 0x0 ;  /* 0x0000000000007b1d */ /* 0x000fe20000010000 */
[----:B------:R-:W-:Y:S01]  /*be30*/  UISETP.GT.AND UP0, UPT, UR7, UR23, UPT ;  /* 0x000000170700728c */ /* 0x000fe2000bf04270 */
[----:B------:R-:W-:Y:S05]  /*be40*/  SEL R223, RZ, 0x10, P4 ;  /* 0x00000010ffdf7807 */ /* 0x000fea0002000000 */
[----:B------:R-:W-:Y:S01]  /*be50*/  PLOP3.LUT P0, PT, PT, PT, UP0, 0x80, 0x0 ;  /* 0x000000000000781c */ /* 0x000fe20003f0f008 */
[----:B-----5:R1:W2:Y:S04]  /*be60*/  LDSM.16.M88.4 R48, [R231+0x8080] ;  /* 0x00808000e730783b */ /* 0x0202a80000000200 */
[----:B------:R1:W3:Y:S04]  /*be70*/  LDSM.16.M88.4 R44, [R231+0xa080] ;  /* 0x00a08000e72c783b */ /* 0x0002e80000000200 */
[----:B------:R1:W4:Y:S04]  /*be80*/  LDSM.16.M88.4 R16, [R224+0x5080] ;  /* 0x00508000e010783b */ /* 0x0003280000000200 */
        /* <DEDUP_REMOVED lines=8> */
[----:B------:R-:W-:Y:S02]  /*bf10*/  SHF.R.S32.HI R2, RZ, 0x1f, R243 ;  /* 0x0000001fff027819 */ /* 0x000fe400000114f3 */
[----:B------:R-:W-:Y:S03]  /*bf20*/  SHF.R.S32.HI R5, RZ, 0x1f, R242 ;  /* 0x0000001fff057819 */ /* 0x000fe600000114f2 */
[----:B------:R-:W-:Y:S02]  /*bf30*/  IMAD R4, R2, c[0x0][0x208], RZ ;  /* 0x0000820002047a24 */ /* 0x000fe400078e02ff */
[C---:B------:R-:W-:Y:S04]  /*bf40*/  IMAD.WIDE.U32 R2, R243.reuse, c[0x0][0x208], RZ ;  /* 0x00008200f3027a25 */ /* 0x040fe800078e00ff */
[----:B------:R-:W-:Y:S04]  /*bf50*/  IMAD R4, R243, c[0x0][0x20c], R4 ;  /* 0x00008300f3047a24 */ /* 0x000fe800078e0204 */
[----:B------:R-:W-:Y:S02]  /*bf60*/  IMAD.IADD R3, R3, 0x1, R4 ;  /* 0x0000000103037824 */ /* 0x000fe400078e0204 */
[----:B------:R-:W-:Y:S02]  /*bf70*/  IMAD R4, R5, c[0x0][0x218], RZ ;  /* 0x0000860005047a24 */ /* 0x000fe400078e02ff */
[C---:B------:R-:W-:Y:S04]  /*bf80*/  IMAD.WIDE.U32 R2, R242.reuse, c[0x0][0x218], R2 ;  /* 0x00008600f2027a25 */ /* 0x040fe800078e0002 */
[----:B------:R-:W-:Y:S01]  /*bf90*/  IMAD R4, R242, c[0x0][0x21c], R4 ;  /* 0x00008700f2047a24 */ /* 0x000fe200078e0204 */
[----:B------:R-:W-:Y:S04]  /*bfa0*/  IADD3 R2, P0, R2, UR24, RZ ;  /* 0x0000001802027c10 */ /* 0x000fe8000ff1e0ff */
[----:B------:R-:W-:Y:S02]  /*bfb0*/  IADD3.X R4, R3, UR18, R4, P0, !PT ;  /* 0x0000001203047c10 */ /* 0x000fe400087fe404 */
[C---:B------:R-:W-:Y:S04]  /*bfc0*/  LEA R3, P0, R2.reuse, c[0x0][0x1f8], 0x1 ;  /* 0x00007e0002037a11 */ /* 0x040fe800078008ff */
[----:B------:R-:W-:Y:S01]  /*bfd0*/  LEA.HI.X R2, R2, c[0x0][0x1fc], R4, 0x1, P0 ;  /* 0x00007f0002027a11 */ /* 0x000fe200000f0c04 */
[----:B------:R-:W-:Y:S04]  /*bfe0*/  SHFL.IDX PT, R6, R3, 0x1, 0x181f ;  /* 0x00381f0003067f89 */ /* 0x000fe800000e0000 */
[----:B------:R-:W5:Y:S04]  /*bff0*/  SHFL.IDX PT, R4, R3, RZ, 0x181f ;  /* 0x00181fff03047589 */ /* 0x000f6800000e0000 */
[----:B------:R-:W4:Y:S04]  /*c000*/  SHFL.IDX PT, R5, R2, RZ, 0x181f ;  /* 0x00181fff02057589 */ /* 0x000f2800000e0000 */
[----:B------:R-:W3:Y:S04]  /*c010*/  SHFL.IDX PT, R3, R3, 0x2, 0x181f ;  /* 0x00581f0003037f89 */ /* 0x000ee800000e0000 */
[----:B------:R-:W2:Y:S04]  /*c020*/  SHFL.IDX PT, R7, R2, 0x1, 0x181f ;  /* 0x00381f0002077f89 */ /* 0x000ea800000e0000 */
[----:B------:R1:W2:Y:S02]  /*c030*/  SHFL.IDX PT, R14, R2, 0x2, 0x181f ;  /* 0x00581f00020e7f89 */ /* 0x0002a400000e0000 */
[----:B-1----:R-:W-:Y:S02]  /*c040*/  IADD3 R2, -R223, 0x10, RZ ;  /* 0x00000010df027810 */ /* 0x002fe40007ffe1ff */
[CC--:B-----5:R-:W-:Y:S02]  /*c050*/  IADD3 R12, P1, R4.reuse, R251.reuse, RZ ;  /* 0x000000fb040c7210 */ /* 0x0e0fe40007f3e0ff */
[-C--:B------:R-:W-:Y:S02]  /*c060*/  IADD3 R10, P0, R4, R220.reuse, RZ ;  /* 0x000000dc040a7210 */ /* 0x080fe40007f1e0ff */
[CC--:B------:R-:W-:Y:S01]  /*c070*/  IADD3 R8, P2, R6.reuse, R251.reuse, RZ ;  /* 0x000000fb06087210 */ /* 0x0c0fe20007f5e0ff */
[C-C-:B----4-:R-:W-:Y:S01]  /*c080*/  IMAD.X R13, R5.reuse, 0x1, R222.reuse, P1 ;  /* 0x00000001050d7824 */ /* 0x150fe200008e06de */
[----:B------:R-:W-:Y:S01]  /*c090*/  IADD3 R6, P1, R6, R220, RZ ;  /* 0x000000dc06067210 */ /* 0x000fe20007f3e0ff */
[--C-:B------:R-:W-:Y:S01]  /*c0a0*/  IMAD.X R11, R5, 0x1, R221.reuse, P0 ;  /* 0x00000001050b7824 */ /* 0x100fe200000e06dd */
[----:B---3--:R-:W-:Y:S01]  /*c0b0*/  IADD3 R4, P0, R3, R251, RZ ;  /* 0x000000fb03047210 */ /* 0x008fe20007f1e0ff */
[C-C-:B--2---:R-:W-:Y:S01]  /*c0c0*/  IMAD.X R9, R7.reuse, 0x1, R222.reuse, P2 ;  /* 0x0000000107097824 */ /* 0x144fe200010e06de */
[----:B------:R1:W-:Y:S01]  /*c0d0*/  LDGSTS.E.BYPASS.LTC128B.128 [R244], [R12.64], !P5 ;  /* 0x000000000cf47fae */ /* 0x0003e2000e901d54 */
[--C-:B------:R-:W-:Y:S01]  /*c0e0*/  IMAD.X R7, R7, 0x1, R221.reuse, P1 ;  /* 0x0000000107077824 */ /* 0x100fe200008e06dd */
[----:B------:R-:W-:Y:S01]  /*c0f0*/  LOP3.LUT R2, R2, 0xf, RZ, 0xc0, !PT ;  /* 0x0000000f02027812 */ /* 0x000fe200078ec0ff */
[----:B------:R-:W-:Y:S01]  /*c100*/  IMAD.X R5, R14, 0x1, R222, P0 ;  /* 0x000000010e057824 */ /* 0x000fe200000e06de */
[----:B------:R1:W-:Y:S01]  /*c110*/  LDGSTS.E.BYPASS.LTC128B.128 [R244+0x1800], [R10.64], !P4 ;  /* 0x018000000af47fae */ /* 0x0003e2000e101d54 */
[----:B------:R-:W-:Y:S02]  /*c120*/  ISETP.NE.U32.AND P0, PT, R223, RZ, PT ;  /* 0x000000ffdf00720c */ /* 0x000fe40003f05070 */
[----:B------:R-:W-:Y:S01]  /*c130*/  IADD3 R2, P2, P1, R2, R3, R220 ;  /* 0x0000000302027210 */ /* 0x000fe2000795e0dc */
[----:B------:R1:W-:Y:S03]  /*c140*/  LDGSTS.E.BYPASS.LTC128B.128 [R244+0x800], [R8.64], !P5 ;  /* 0x0080000008f47fae */ /* 0x0003e6000e901d54 */
[----:B------:R-:W-:Y:S01]  /*c150*/  IADD3.X R3, RZ, R14, R221, P2, P1 ;  /* 0x0000000eff037210 */ /* 0x000fe200017e24dd */
[----:B------:R1:W-:Y:S04]  /*c160*/  LDGSTS.E.BYPASS.LTC128B.128 [R244+0x2000], [R6.64], !P4 ;  /* 0x0200000006f47fae */ /* 0x0003e8000e101d54 */
[----:B------:R1:W-:Y:S04]  /*c170*/  LDGSTS.E.BYPASS.LTC128B.128 [R244+0x1000], [R4.64], !P5 ;  /* 0x0100000004f47fae */ /* 0x0003e8000e901d54 */
[----:B------:R1:W-:Y:S02]  /*c180*/  LDGSTS.E.BYPASS.LTC128B.128.ZFILL [R244+0x2800], [R2.64], P0 ;  /* 0x0280000002f47fae */ /* 0x0003e40008141d54 */
.L_x_994:
[-C--:B-12-4-:R-:W-:Y:S01]  /*c190*/  HMMA.16816.F32 R4, R48, R16.reuse, RZ ;  /* 0x000000103004723c */ /* 0x096fe200000018ff */
[----:B------:R-:W-:Y:S01]  /*c1a0*/  LDSM.16.M88.4 R212, [R232+0x8080] ;  /* 0x00808000e8d4783b */ /* 0x000fe20000000200 */
[----:B------:R-:W-:Y:S06]  /*c1b0*/  UISETP.GT.AND UP0, UPT, UR23, UR7, UPT ;  /* 0x000000071700728c */ /* 0x000fec000bf04270 */
[C---:B---3--:R-:W-:Y:S01]  /*c1c0*/  HMMA.16816.F32 R8, R44.reuse, R16, RZ ;  /* 0x000000102c08723c */ /* 0x048fe200000018ff */
        /* <DEDUP_REMOVED lines=29> */
[----:B------:R-:W4:Y:S07]  /*c3a0*/  LDSM.16.M88.4 R192, [R230+0x6080] ;  /* 0x00608000e6c0783b */ /* 0x000f2e0000000200 */
[-C--:B-1----:R-:W-:Y:S01]  /*c3b0*/  HMMA.16816.F32 R4, R212, R216.reuse, R4 ;  /* 0x000000d8d404723c */ /* 0x082fe20000001804 */
[----:B------:R-:W1:Y:S07]  /*c3c0*/  LDSM.16.M88.4 R208, [R234+0xa080] ;  /* 0x00a08000ead0783b */ /* 0x000e6e0000000200 */
[C---:B--2---:R-:W-:Y:S08]  /*c3d0*/  HMMA.16816.F32 R8, R172.reuse, R216, R8 ;  /* 0x000000d8ac08723c */ /* 0x044ff00000001808 */
[-C--:B------:R-:W-:Y:S08]  /*c3e0*/  HMMA.16816.F32 R12, R172, R218.reuse, R12 ;  /* 0x000000daac0c723c */ /* 0x080ff0000000180c */
[C---:B------:R-:W-:Y:S01]  /*c3f0*/  HMMA.16816.F32 R16, R212.reuse, R218, R16 ;  /* 0x000000dad410723c */ /* 0x040fe20000001810 */
[----:B------:R-:W2:Y:S07]  /*c400*/  LDSM.16.M88.4 R216, [R229+0x800] ;  /* 0x00080000e5d8783b */ /* 0x000eae0000000200 */
        /* <DEDUP_REMOVED lines=10> */
[----:B------:R-:W4:Y:S07]  /*c4b0*/  LDSM.16.M88.4 R192, [R224+0x6880] ;  /* 0x00688000e0c0783b */ /* 0x000f2e0000000200 */
[-C--:B------:R-:W-:Y:S01]  /*c4c0*/  HMMA.16816.F32 R4, R200, R204.reuse, R4 ;  /* 0x000000ccc804723c */ /* 0x080fe20000001804 */
[----:B------:R-:W-:Y:S07]  /*c4d0*/  LDSM.16.M88.4 R212, [R224+0x7080] ;  /* 0x00708000e0d4783b */ /* 0x000fee0000000200 */
[C---:B-1----:R-:W-:Y:S08]  /*c4e0*/  HMMA.16816.F32 R8, R208.reuse, R204, R8 ;  /* 0x000000ccd008723c */ /* 0x042ff00000001808 */
[-C--:B------:R-:W-:Y:S08]  /*c4f0*/  HMMA.16816.F32 R12, R208, R206.reuse, R12 ;  /* 0x000000ced00c723c */ /* 0x080ff0000000180c */
[C---:B------:R-:W-:Y:S01]  /*c500*/  HMMA.16816.F32 R16, R200.reuse, R206, R16 ;  /* 0x000000cec810723c */ /* 0x040fe20000001810 */
[----:B------:R-:W1:Y:S07]  /*c510*/  LDSM.16.M88.4 R204, [R231+0xe080] ;  /* 0x00e08000e7cc783b */ /* 0x000e6e0000000200 */
[-C--:B--2---:R-:W-:Y:S08]  /*c520*/  HMMA.16816.F32 R20, R200, R216.reuse, R20 ;  /* 0x000000d8c814723c */ /* 0x084ff00000001814 */
[C---:B------:R-:W-:Y:S08]  /*c530*/  HMMA.16816.F32 R24, R208.reuse, R216, R24 ;  /* 0x000000d8d018723c */ /* 0x040ff00000001818 */
[-C--:B------:R-:W-:Y:S08]  /*c540*/  HMMA.16816.F32 R28, R208, R218.reuse, R28 ;  /* 0x000000dad01c723c */ /* 0x080ff0000000181c */
[C---:B------:R-:W-:Y:S01]  /*c550*/  HMMA.16816.F32 R32, R200.reuse, R218, R32 ;  /* 0x000000dac820723c */ /* 0x040fe20000001820 */
[----:B------:R-:W2:Y:S07]  /*c560*/  LDSM.16.M88.4 R216, [R224+0x7880] ;  /* 0x00788000e0d8783b */ /* 0x000eae0000000200 */
[-C--:B---3--:R-:W-:Y:S08]  /*c570*/  HMMA.16816.F32 R36, R200, R196.reuse, R36 ;  /* 0x000000c4c824723c */ /* 0x088ff00000001824 */
[C---:B------:R-:W-:Y:S08]  /*c580*/  HMMA.16816.F32 R40, R208.reuse, R196, R40 ;  /* 0x000000c4d028723c */ /* 0x040ff00000001828 */
[-C--:B------:R-:W-:Y:S01]  /*c590*/  HMMA.16816.F32 R44, R208, R198.reuse, R44 ;  /* 0x000000c6d02c723c */ /* 0x080fe2000000182c */
[----:B------:R-:W-:Y:S07]  /*c5a0*/  LDSM.16.M88.4 R208, [R233+0xe080] ;  /* 0x00e08000e9d0783b */ /* 0x000fee0000000200 */
[----:B------:R-:W-:Y:S01]  /*c5b0*/  HMMA.16816.F32 R48, R200, R198, R48 ;  /* 0x000000c6c830723c */ /* 0x000fe20000001830 */
[----:B------:R-:W-:Y:S07]  /*c5c0*/  LDSM.16.M88.4 R196, [R233+0xc080] ;  /* 0x00c08000e9c4783b */ /* 0x000fee0000000200 */
[-C--:B----4-:R-:W-:Y:S01]  /*c5d0*/  HMMA.16816.F32 R4, R172, R192.reuse, R4 ;  /* 0x000000c0ac04723c */ /* 0x090fe20000001804 */
[----:B------:R-:W3:Y:S07]  /*c5e0*/  LDSM.16.M88.4 R200, [R239] ;  /* 0x00000000efc8783b */ /* 0x000eee0000000200 */
        /* <DEDUP_REMOVED lines=9> */
[-C--:B--2---:R-:W-:Y:S08]  /*c680*/  HMMA.16816.F32 R36, R172, R216.reuse, R36 ;  /* 0x000000d8ac24723c */ /* 0x084ff00000001824 */
[C---:B------:R-:W-:Y:S08]  /*c690*/  HMMA.16816.F32 R40, R204.reuse, R216, R40 ;  /* 0x000000d8cc28723c */ /* 0x040ff00000001828 */
[-C--:B------:R-:W-:Y:S01]  /*c6a0*/  HMMA.16816.F32 R44, R204, R218.reuse, R44 ;  /* 0x000000dacc2c723c */ /* 0x080fe2000000182c */
[----:B------:R-:W-:Y:S07]  /*c6b0*/  LDSM.16.M88.4 R204, [R232+0xc080] ;  /* 0x00c08000e8cc783b */ /* 0x000fee0000000200 */
[----:B------:R-:W-:Y:S01]  /*c6c0*/  HMMA.16816.F32 R48, R172, R218, R48 ;  /* 0x000000daac30723c */ /* 0x000fe20000001830 */
[----:B------:R-:W2:Y:S07]  /*c6d0*/  LDSM.16.M88.4 R172, [R237] ;  /* 0x00000000edac783b */ /* 0x000eae0000000200 */
[-C--:B---3--:R-:W-:Y:S01]  /*c6e0*/  HMMA.16816.F32 R4, R196, R200.reuse, R4 ;  /* 0x000000c8c404723c */ /* 0x088fe20000001804 */
[----:B------:R-:W3:Y:S07]  /*c6f0*/  LDSM.16.M88.4 R216, [R232+0xe080] ;  /* 0x00e08000e8d8783b */ /* 0x000eee0000000200 */
        /* <DEDUP_REMOVED lines=14> */
[----:B------:R-:W1:Y:S07]  /*c7e0*/  LDSM.16.M88.4 R172, [R230+0x7880] ;  /* 0x00788000e6ac783b */ /* 0x000e6e0000000200 */
[-C--:B------:R-:W-:Y:S01]  /*c7f0*/  HMMA.16816.F32 R4, R204, R212.reuse, R4 ;  /* 0x000000d4cc04723c */ /* 0x080fe20000001804 */
[----:B------:R-:W2:Y:S07]  /*c800*/  LDSM.16.M88.4 R196, [R229+0x1800] ;  /* 0x00180000e5c4783b */ /* 0x000eae0000000200 */
        /* <DEDUP_REMOVED lines=15> */
[-C--:B--2---:R-:W-:Y:S08]  /*c900*/  HMMA.16816.F32 R4, R192, R196.reuse, R4 ;  /* 0x000000c4c004723c */ /* 0x084ff00000001804 */
[C---:B------:R-:W-:Y:S08]  /*c910*/  HMMA.16816.F32 R8, R208.reuse, R196, R8 ;  /* 0x000000c4d008723c */ /* 0x040ff00000001808 */
[-C--:B------:R-:W-:Y:S08]  /*c920*/  HMMA.16816.F32 R12, R208, R198.reuse, R12 ;  /* 0x000000c6d00c723c */ /* 0x080ff0000000180c */
[C---:B------:R-:W-:Y:S08]  /*c930*/  HMMA.16816.F32 R16, R192.reuse, R198, R16 ;  /* 0x000000c6c010723c */ /* 0x040ff00000001810 */
[-C--:B---3--:R-:W-:Y:S08]  /*c940*/  HMMA.16816.F32 R20, R192, R212.reuse, R20 ;  /* 0x000000d4c014723c */ /* 0x088ff00000001814 */
        /* <DEDUP_REMOVED lines=21> */
[----:B------:R-:W-:Y:S04]  /*caa0*/  @!P6 LEA.HI.X R167, R165, c[0x0][0x2a4], R167, 0x2, P0 ;  /* 0x0000a900a5a7ea11 */ /* 0x000fe800000f14a7 */
[----:B------:R-:W-:Y:S01]  /*cab0*/  SHF.R.S32.HI R2, RZ, 0x1f, R243 ;  /* 0x0000001fff027819 */ /* 0x000fe200000114f3 */
[----:B------:R-:W2:Y:S04]  /*cac0*/  @!P6 LDG.E R242, [R166.64] ;  /* 0x00000014a6f2e981 */ /* 0x000ea8000c1e1900 */
[----:B------:R-:W-:Y:S02]  /*cad0*/  IMAD R165, R2, c[0x0][0x1e0], RZ ;  /* 0x0000780002a57a24 */ /* 0x000fe400078e02ff */
[C---:B------:R-:W-:Y:S04]  /*cae0*/  IMAD.WIDE.U32 R2, R243.reuse, c[0x0][0x1e0], RZ ;  /* 0x00007800f3027a25 */ /* 0x040fe800078e00ff */
        /* <DEDUP_REMOVED lines=14> */
[----:B------:R-:W5:Y:S04]  /*cbd0*/  SHFL.IDX PT, R167, R2, 0x1, 0x181f ;  /* 0x00381f0002a77f89 */ /* 0x000f6800000e0000 */
[----:B------:R5:W5:Y:S01]  /*cbe0*/  SHFL.IDX PT, R194, R2, 0x2, 0x181f ;  /* 0x00581f0002c27f89 */ /* 0x000b6200000e0000 */
[-C--:B-1----:R-:W-:Y:S02]  /*cbf0*/  IADD3 R172, P2, R168, R251.reuse, RZ ;  /* 0x000000fba8ac7210 */ /* 0x082fe40007f5e0ff */
[CC--:B--2---:R-:W-:Y:S02]  /*cc00*/  IADD3 R192, P1, R165.reuse, R251.reuse, RZ ;  /* 0x000000fba5c07210 */ /* 0x0c4fe40007f3e0ff */
[-C--:B------:R-:W-:Y:S03]  /*cc10*/  IADD3 R174, P0, R165, R220.reuse, RZ ;  /* 0x000000dca5ae7210 */ /* 0x080fe60007f1e0ff */
[--C-:B---3--:R-:W-:Y:S01]  /*cc20*/  IMAD.X R193, R166, 0x1, R222.reuse, P1 ;  /* 0x00000001a6c17824 */ /* 0x108fe200008e06de */
[----:B------:R-:W-:Y:S01]  /*cc30*/  IADD3 R168, P1, R168, R220, RZ ;  /* 0x000000dca8a87210 */ /* 0x000fe20007f3e0ff */
[--C-:B------:R-:W-:Y:S01]  /*cc40*/  IMAD.X R175, R166, 0x1, R221.reuse, P0 ;  /* 0x00000001a6af7824 */ /* 0x100fe200000e06dd */
[----:B----4-:R-:W-:Y:S02]  /*cc50*/  IADD3 R166, P0, R3, R251, RZ ;  /* 0x000000fb03a67210 */ /* 0x010fe40007f1e0ff */
[----:B------:R1:W-:Y:S01]  /*cc60*/  LDGSTS.E.BYPASS.LTC128B.128 [R245+0x5080], [R192.64], !P5 ;  /* 0x05080000c0f57fae */ /* 0x0003e2000e901d54 */
[--C-:B-----5:R-:W-:Y:S03]  /*cc70*/  IMAD.X R173, R167, 0x1, R222.reuse, P2 ;  /* 0x00000001a7ad7824 */ /* 0x120fe600010e06de */
[----:B------:R1:W-:Y:S01]  /*cc80*/  LDGSTS.E.BYPASS.LTC128B.128 [R245+0x6880], [R174.64], !P4 ;  /* 0x06880000aef57fae */ /* 0x0003e2000e101d54 */
[----:B------:R-:W-:Y:S01]  /*cc90*/  IADD3 R2, -R223, 0x10, RZ ;  /* 0x00000010df027810 */ /* 0x000fe20007ffe1ff */
[--C-:B------:R-:W-:Y:S02]  /*cca0*/  IMAD.X R169, R167, 0x1, R221.reuse, P1 ;  /* 0x00000001a7a97824 */ /* 0x100fe400008e06dd */
[----:B------:R1:W-:Y:S01]  /*ccb0*/  LDGSTS.E.BYPASS.LTC128B.128 [R245+0x5880], [R172.64], !P5 ;  /* 0x05880000acf57fae */ /* 0x0003e2000e901d54 */
[----:B------:R-:W-:Y:S01]  /*ccc0*/  IMAD.X R167, R194, 0x1, R222, P0 ;  /* 0x00000001c2a77824 */ /* 0x000fe200000e06de */
[----:B------:R-:W-:Y:S02]  /*ccd0*/  ISETP.NE.U32.AND P0, PT, R223, RZ, PT ;  /* 0x000000ffdf00720c */ /* 0x000fe40003f05070 */
[----:B------:R1:W-:Y:S01]  /*cce0*/  LDGSTS.E.BYPASS.LTC128B.128 [R245+0x7080], [R168.64], !P4 ;  /* 0x07080000a8f57fae */ /* 0x0003e2000e101d54 */
[----:B------:R-:W-:Y:S03]  /*ccf0*/  LOP3.LUT R2, R2, 0xf, RZ, 0xc0, !PT ;  /* 0x0000000f02027812 */ /* 0x000fe600078ec0ff */
[----:B------:R1:W-:Y:S01]  /*cd00*/  LDGSTS.E.BYPASS.LTC128B.128 [R245+0x6080], [R166.64], !P5 ;  /* 0x06080000a6f57fae */ /* 0x0003e2000e901d54 */
[----:B------:R-:W-:Y:S04]  /*cd10*/  IADD3 R2, P2, P1, R2, R3, R220 ;  /* 0x0000000302027210 */ /* 0x000fe8000795e0dc */
[----:B------:R-:W-:Y:S05]  /*cd20*/  IADD3.X R3, RZ, R194, R221, P2, P1 ;  /* 0x000000c2ff037210 */ /* 0x000fea00017e24dd */
[----:B------:R1:W-:Y:S04]  /*cd30*/  LDGSTS.E.BYPASS.LTC128B.128.ZFILL [R245+0x7880], [R2.64], P0 ;  /* 0x0788000002f57fae */ /* 0x0003e80008141d54 */
.L_x_995:
[----:B-1----:R-:W-:Y:S01]  /*cd40*/  FMNMX.FTZ R169, R4, R0, !PT ;  /* 0x0000000004a97209 */ /* 0x002fe20007810000 */
[----:B------:R-:W-:Y:S01]  /*cd50*/  LDSM.16.MT88.4 R192, [R225+0x2080] ;  /* 0x00208000e1c0783b */ /* 0x000fe20000004200 */
[----:B------:R-:W-:Y:S01]  /*cd60*/  FMNMX.FTZ R2, R6, R164, !PT ;  /* 0x000000a406027209 */ /* 0x000fe20007810000 */
[----:B------:R-:W-:Y:S01]  /*cd70*/  UISETP.GT.AND UP0, UPT, UR23, UR4, UPT ;  /* 0x000000041700728c */ /* 0x000fe2000bf04270 */
[----:B------:R-:W-:Y:S01]  /*cd80*/  FMNMX.FTZ R169, R5, R169, !PT ;  /* 0x000000a905a97209 */ /* 0x000fe20007810000 */
[----:B------:R-:W-:Y:S01]  /*cd90*/  UIADD3 UR23, UR23, -0x1, URZ ;  /* 0xffffffff17177890 */ /* 0x000fe2000fffe03f */
[----:B------:R-:W-:Y:S02]  /*cda0*/  FMNMX.FTZ R2, R7, R2, !PT ;  /* 0x0000000207027209 */ /* 0x000fe40007810000 */
[----:B------:R-:W-:Y:S01]  /*cdb0*/  FMNMX.FTZ R169, R16, R169, !PT ;  /* 0x000000a910a97209 */ /* 0x000fe20007810000 */
[----:B------:R-:W-:Y:S01]  /*cdc0*/  LDSM.16.MT88.4 R196, [R226+0x2080] ;  /* 0x00208000e2c4783b */ /* 0x000fe20000004200 */
[----:B------:R-:W-:Y:S02]  /*cdd0*/  FMNMX.FTZ R2, R18, R2, !PT ;  /* 0x0000000212027209 */ /* 0x000fe40007810000 */
[----:B------:R-:W-:Y:S02]  /*cde0*/  FMNMX.FTZ R169, R17, R169, !PT ;  /* 0x000000a911a97209 */ /* 0x000fe40007810000 */
[----:B------:R-:W-:Y:S02]  /*cdf0*/  FMNMX.FTZ R2, R19, R2, !PT ;  /* 0x0000000213027209 */ /* 0x000fe40007810000 */
[----:B------:R-:W-:Y:S01]  /*ce00*/  FMNMX.FTZ R169, R20, R169, !PT ;  /* 0x000000a914a97209 */ /* 0x000fe20007810000 */
[----:B------:R-:W2:Y:S01]  /*ce10*/  LDL.LU R252, [R1+0x18] ;  /* 0x0000180001fc7983 */ /* 0x000ea20000300800 */
        /* <DEDUP_REMOVED lines=18> */
[----:B------:R-:W-:Y:S02]  /*cf40*/  PLOP3.LUT P0, PT, PT, PT, UP0, 0x80, 0x0 ;  /* 0x000000000000781c */ /* 0x000fe40003f0f008 */
[----:B------:R-:W-:Y:S04]  /*cf50*/  FMNMX.FTZ R3, R9, R3, !PT ;  /* 0x0000000309037209 */ /* 0x000fe80007810000 */
[----:B------:R-:W-:Y:S01]  /*cf60*/  FMNMX.FTZ R3, R12, R3, !PT ;  /* 0x000000030c037209 */ /* 0x000fe20007810000 */
[----:B------:R-:W3:Y:S03]  /*cf70*/  SHFL.BFLY PT, R166, R2, 0x2, 0x1f ;  /* 0x0c401f0002a67f89 */ /* 0x000ee600000e0000 */
[----:B------:R-:W-:Y:S04]  /*cf80*/  FMNMX.FTZ R3, R13, R3, !PT ;  /* 0x000000030d037209 */ /* 0x000fe80007810000 */
[----:B------:R-:W-:Y:S04]  /*cf90*/  FMNMX.FTZ R3, R24, R3, !PT ;  /* 0x0000000318037209 */ /* 0x000fe80007810000 */
[----:B------:R-:W-:Y:S04]  /*cfa0*/  FMNMX.FTZ R3, R25, R3, !PT ;  /* 0x0000000319037209 */ /* 0x000fe80007810000 */
[----:B------:R-:W-:Y:S04]  /*cfb0*/  FMNMX.FTZ R3, R28, R3, !PT ;  /* 0x000000031c037209 */ /* 0x000fe80007810000 */
[----:B------:R-:W-:Y:S04]  /*cfc0*/  FMNMX.FTZ R3, R29, R3, !PT ;  /* 0x000000031d037209 */ /* 0x000fe80007810000 */
[----:B------:R-:W-:Y:S04]  /*cfd0*/  FMNMX.FTZ R3, R40, R3, !PT ;  /* 0x0000000328037209 */ /* 0x000fe80007810000 */
[----:B------:R-:W-:Y:S04]  /*cfe0*/  FMNMX.FTZ R3, R41, R3, !PT ;  /* 0x0000000329037209 */ /* 0x000fe80007810000 */
[----:B------:R-:W-:Y:S04]  /*cff0*/  FMNMX.FTZ R3, R44, R3, !PT ;  /* 0x000000032c037209 */ /* 0x000fe80007810000 */
[----:B------:R-:W-:Y:S05]  /*d000*/  FMNMX.FTZ R3, R45, R3, !PT ;  /* 0x000000032d037209 */ /* 0x000fea0007810000 */
[----:B------:R-:W4:Y:S01]  /*d010*/  SHFL.BFLY PT, R167, R3, 0x2, 0x1f ;  /* 0x0c401f0003a77f89 */ /* 0x000f2200000e0000 */
[----:B-1----:R-:W-:Y:S02]  /*d020*/  FMNMX.FTZ R169, R169, R165, !PT ;  /* 0x000000a5a9a97209 */ /* 0x002fe40007810000 */
[----:B---3--:R-:W-:Y:S02]  /*d030*/  FMNMX.FTZ R2, R2, R166, !PT ;  /* 0x000000a602027209 */ /* 0x008fe40007810000 */
[----:B------:R-:W-:Y:S03]  /*d040*/  FMNMX.FTZ R165, R10, R171, !PT ;  /* 0x000000ab0aa57209 */ /* 0x000fe60007810000 */
[----:B------:R-:W1:Y:S01]  /*d050*/  SHFL.BFLY PT, R172, R169, 0x1, 0x1f ;  /* 0x0c201f00a9ac7f89 */ /* 0x000e6200000e0000 */
[----:B------:R-:W-:Y:S04]  /*d060*/  FMNMX.FTZ R165, R11, R165, !PT ;  /* 0x000000a50ba57209 */ /* 0x000fe80007810000 */
[----:B------:R-:W-:Y:S03]  /*d070*/  FMNMX.FTZ R165, R14, R165, !PT ;  /* 0x000000a50ea57209 */ /* 0x000fe60007810000 */
[----:B------:R-:W3:Y:S01]  /*d080*/  SHFL.BFLY PT, R168, R2, 0x1, 0x1f ;  /* 0x0c201f0002a87f89 */ /* 0x000ee200000e0000 */
[----:B------:R-:W-:Y:S04]  /*d090*/  FMNMX.FTZ R165, R15, R165, !PT ;  /* 0x000000a50fa57209 */ /* 0x000fe80007810000 */
[----:B------:R-:W-:Y:S02]  /*d0a0*/  FMNMX.FTZ R165, R26, R165, !PT ;  /* 0x000000a51aa57209 */ /* 0x000fe40007810000 */
[----:B----4-:R-:W-:Y:S02]  /*d0b0*/  FMNMX.FTZ R3, R3, R167, !PT ;  /* 0x000000a703037209 */ /* 0x010fe40007810000 */
[----:B------:R-:W-:Y:S03]  /*d0c0*/  FMNMX.FTZ R165, R27, R165, !PT ;  /* 0x000000a51ba57209 */ /* 0x000fe60007810000 */
[----:B------:R-:W4:Y:S01]  /*d0d0*/  SHFL.BFLY PT, R167, R3, 0x1, 0x1f ;  /* 0x0c201f0003a77f89 */ /* 0x000f2200000e0000 */
[----:B------:R-:W-:Y:S02]  /*d0e0*/  FMNMX.FTZ R165, R30, R165, !PT ;  /* 0x000000a51ea57209 */ /* 0x000fe40007810000 */
[----:B-1----:R-:W-:Y:S02]  /*d0f0*/  FMNMX.FTZ R169, R169, R172, !PT ;  /* 0x000000aca9a97209 */ /* 0x002fe40007810000 */
[----:B------:R-:W-:Y:S03]  /*d100*/  FMNMX.FTZ R165, R31, R165, !PT ;  /* 0x000000a51fa57209 */ /* 0x000fe60007810000 */
[----:B------:R-:W-:Y:S01]  /*d110*/  FADD.FTZ R0, -R169, R0 ;  /* 0x00000000a9007221 */ /* 0x000fe20000010100 */
[----:B------:R-:W-:Y:S02]  /*d120*/  FMNMX.FTZ R165, R42, R165, !PT ;  /* 0x000000a52aa57209 */ /* 0x000fe40007810000 */
[----:B---3--:R-:W-:Y:S01]  /*d130*/  FMNMX.FTZ R168, R2, R168, !PT ;  /* 0x000000a802a87209 */ /* 0x008fe20007810000 */
[----:B------:R-:W-:Y:S01]  /*d140*/  FMUL.FTZ R2, R0, c[0x0][0x2d0] ;  /* 0x0000b40000027a20 */ /* 0x000fe20000410000 */
[----:B------:R-:W-:Y:S03]  /*d150*/  FMNMX.FTZ R0, R43, R165, !PT ;  /* 0x000000a52b007209 */ /* 0x000fe60007810000 */
[----:B------:R1:W3:Y:S01]  /*d160*/  MUFU.EX2 R166, R2 ;  /* 0x0000000200a67308 */ /* 0x0002e20000000800 */
[----:B------:R-:W-:Y:S01]  /*d170*/  FMNMX.FTZ R0, R46, R0, !PT ;  /* 0x000000002e007209 */ /* 0x000fe20007810000 */
[----:B------:R-:W-:Y:S03]  /*d180*/  FMUL.FTZ R200, R168, c[0x0][0x2d0] ;  /* 0x0000b400a8c87a20 */ /* 0x000fe60000410000 */
[----:B------:R-:W-:Y:S01]  /*d190*/  FMNMX.FTZ R0, R47, R0, !PT ;  /* 0x000000002f007209 */ /* 0x000fe20007810000 */
[--C-:B------:R-:W-:Y:S01]  /*d1a0*/  FFMA.FTZ R6, R6, c[0x0][0x2d0], -R200.reuse ;  /* 0x0000b40006067a23 */ /* 0x100fe200000108c8 */
[----:B----4-:R-:W-:Y:S01]  /*d1b0*/  FMNMX.FTZ R167, R3, R167, !PT ;  /* 0x000000a703a77209 */ /* 0x010fe20007810000 */
[--C-:B------:R-:W-:Y:S02]  /*d1c0*/  FFMA.FTZ R7, R7, c[0x0][0x2d0], -R200.reuse ;  /* 0x0000b40007077a23 */ /* 0x100fe400000108c8 */
[----:B------:R-:W4:Y:S01]  /*d1d0*/  SHFL.BFLY PT, R3, R0, 0x2, 0x1f ;  /* 0x0c401f0000037f89 */ /* 0x000f2200000e0000 */
[--C-:B------:R-:W-:Y:S01]  /*d1e0*/  FFMA.FTZ R18, R18, c[0x0][0x2d0], -R200.reuse ;  /* 0x0000b40012127a23 */ /* 0x100fe200000108c8 */
[----:B------:R-:W-:Y:S01]  /*d1f0*/  MUFU.EX2 R218, R6 ;  /* 0x0000000600da7308 */ /* 0x000fe20000000800 */
[--C-:B------:R-:W-:Y:S02]  /*d200*/  FFMA.FTZ R19, R19, c[0x0][0x2d0], -R200.reuse ;  /* 0x0000b40013137a23 */ /* 0x100fe400000108c8 */
[--C-:B------:R-:W-:Y:S02]  /*d210*/  FFMA.FTZ R22, R22, c[0x0][0x2d0], -R200.reuse ;  /* 0x0000b40016167a23 */ /* 0x100fe400000108c8 */
[--C-:B------:R-:W-:Y:S02]  /*d220*/  FFMA.FTZ R23, R23, c[0x0][0x2d0], -R200.reuse ;  /* 0x0000b40017177a23 */ /* 0x100fe400000108c8 */
[--C-:B------:R-:W-:Y:S02]  /*d230*/  FFMA.FTZ R34, R34, c[0x0][0x2d0], -R200.reuse ;  /* 0x0000b40022227a23 */ /* 0x100fe400000108c8 */
[--C-:B------:R-:W-:Y:S01]  /*d240*/  FFMA.FTZ R35, R35, c[0x0][0x2d0], -R200.reuse ;  /* 0x0000b40023237a23 */ /* 0x100fe200000108c8 */
[----:B------:R-:W5:Y:S01]  /*d250*/  MUFU.EX2 R219, R7 ;  /* 0x0000000700db7308 */ /* 0x000f620000000800 */
[----:B------:R-:W-:Y:S02]  /*d260*/  FFMA.FTZ R38, R38, c[0x0][0x2d0], -R200 ;  /* 0x0000b40026267a23 */ /* 0x000fe400000108c8 */
[----:B-1----:R-:W-:Y:S02]  /*d270*/  FADD.FTZ R2, -R168, R164 ;  /* 0x000000a4a8027221 */ /* 0x002fe40000010100 */
[----:B---3--:R-:W-:Y:S02]  /*d280*/  FMUL.FTZ R132, R166, R132 ;  /* 0x00000084a6847220 */ /* 0x008fe40000410000 */
[----:B------:R-:W-:Y:S02]  /*d290*/  FMUL.FTZ R2, R2, c[0x0][0x2d0] ;  /* 0x0000b40002027a20 */ /* 0x000fe40000410000 */
[C---:B------:R-:W-:Y:S01]  /*d2a0*/  FMUL.FTZ R133, R166.reuse, R133 ;  /* 0x00000085a6857220 */ /* 0x040fe20000410000 */
[----:B------:R-:W-:Y:S01]  /*d2b0*/  MUFU.EX2 R246, R18 ;  /* 0x0000001200f67308 */ /* 0x000fe20000000800 */
[----:B------:R-:W-:Y:S01]  /*d2c0*/  FMUL.FTZ R144, R166, R144 ;  /* 0x00000090a6907220 */ /* 0x000fe20000410000 */
[----:B----4-:R-:W-:Y:S01]  /*d2d0*/  FMNMX.FTZ R0, R0, R3, !PT ;  /* 0x0000000300007209 */ /* 0x010fe20007810000 */
[----:B------:R-:W-:Y:S02]  /*d2e0*/  FMUL.FTZ R145, R166, R145 ;  /* 0x00000091a6917220 */ /* 0x000fe40000410000 */
[--C-:B------:R-:W-:Y:S02]  /*d2f0*/  FFMA.FTZ R39, R39, c[0x0][0x2d0], -R200.reuse ;  /* 0x0000b40027277a23 */ /* 0x100fe400000108c8 */
[--C-:B------:R-:W-:Y:S02]  /*d300*/  FFMA.FTZ R50, R50, c[0x0][0x2d0], -R200.reuse ;  /* 0x0000b40032327a23 */ /* 0x100fe400000108c8 */
[----:B------:R-:W-:Y:S01]  /*d310*/  FFMA.FTZ R51, R51, c[0x0][0x2d0], -R200 ;  /* 0x0000b40033337a23 */ /* 0x000fe200000108c8 */
[----:B------:R1:W-:Y:S01]  /*d320*/  MUFU.EX2 R165, R2 ;  /* 0x0000000200a57308 */ /* 0x0003e20000000800 */
[C---:B------:R-:W-:Y:S02]  /*d330*/  FMUL.FTZ R148, R166.reuse, R148 ;  /* 0x00000094a6947220 */ /* 0x040fe40000410000 */
[C---:B------:R-:W-:Y:S01]  /*d340*/  FMUL.FTZ R149, R166.reuse, R149 ;  /* 0x00000095a6957220 */ /* 0x040fe20000410000 */
[----:B-----5:R-:W-:Y:S01]  /*d350*/  F2FP.PACK_AB R173, R219, R218 ;  /* 0x000000dadbad723e */ /* 0x020fe200000000ff */
        /* <DEDUP_REMOVED lines=11> */
[----:B------:R-:W-:Y:S02]  /*d410*/  FMUL.FTZ R81, R166, R81 ;  /* 0x00000051a6517220 */ /* 0x000fe40000410000 */
[----:B-1----:R-:W-:Y:S02]  /*d420*/  FADD.FTZ R2, -R167, R170 ;  /* 0x000000aaa7027221 */ /* 0x002fe40000010100 */
[----:B------:R-:W-:Y:S02]  /*d430*/  FMUL.FTZ R170, R169, c[0x0][0x2d0] ;  /* 0x0000b400a9aa7a20 */ /* 0x000fe40000410000 */
[----:B------:R-:W-:Y:S01]  /*d440*/  FMUL.FTZ R2, R2, c[0x0][0x2d0] ;  /* 0x0000b40002027a20 */ /* 0x000fe20000410000 */
[----:B------:R-:W-:Y:S01]  /*d450*/  MUFU.EX2 R206, R23 ;  /* 0x0000001700ce7308 */ /* 0x000fe20000000800 */
[--C-:B------:R-:W-:Y:S02]  /*d460*/  FFMA.FTZ R4, R4, c[0x0][0x2d0], -R170.reuse ;  /* 0x0000b40004047a23 */ /* 0x100fe400000108aa */
[--C-:B------:R-:W-:Y:S01]  /*d470*/  FFMA.FTZ R5, R5, c[0x0][0x2d0], -R170.reuse ;  /* 0x0000b40005057a23 */ /* 0x100fe200000108aa */
[----:B---3--:R-:W-:Y:S01]  /*d480*/  F2FP.PACK_AB R175, R223, R246 ;  /* 0x000000f6dfaf723e */ /* 0x008fe200000000ff */
[--C-:B------:R-:W-:Y:S02]  /*d490*/  FFMA.FTZ R16, R16, c[0x0][0x2d0], -R170.reuse ;  /* 0x0000b40010107a23 */ /* 0x100fe400000108aa */
[--C-:B------:R-:W-:Y:S02]  /*d4a0*/  FFMA.FTZ R17, R17, c[0x0][0x2d0], -R170.reuse ;  /* 0x0000b40011117a23 */ /* 0x100fe400000108aa */
[C---:B------:R-:W-:Y:S01]  /*d4b0*/  FMUL.FTZ R6, R165.reuse, R178 ;  /* 0x000000b2a5067220 */ /* 0x040fe20000410000 */
[----:B------:R1:W3:Y:S01]  /*d4c0*/  MUFU.EX2 R164, R2 ;  /* 0x0000000200a47308 */ /* 0x0002e20000000800 */
        /* <DEDUP_REMOVED lines=8> */
[--C-:B------:R-:W-:Y:S02]  /*d550*/  FFMA.FTZ R20, R20, c[0x0][0x2d0], -R170.reuse ;  /* 0x0000b40014147a23 */ /* 0x100fe400000108aa */
[--C-:B------:R-:W-:Y:S02]  /*d560*/  FFMA.FTZ R21, R21, c[0x0][0x2d0], -R170.reuse ;  /* 0x0000b40015157a23 */ /* 0x100fe400000108aa */
[--C-:B------:R-:W-:Y:S01]  /*d570*/  FFMA.FTZ R32, R32, c[0x0][0x2d0], -R170.reuse ;  /* 0x0000b40020207a23 */ /* 0x100fe200000108aa */
[----:B------:R-:W5:Y:S01]  /*d580*/  MUFU.EX2 R249, R5 ;  /* 0x0000000500f97308 */ /* 0x000f620000000800 */
[--C-:B------:R-:W-:Y:S02]  /*d590*/  FFMA.FTZ R33, R33, c[0x0][0x2d0], -R170.reuse ;  /* 0x0000b40021217a23 */ /* 0x100fe400000108aa */
[--C-:B------:R-:W-:Y:S01]  /*d5a0*/  FFMA.FTZ R36, R36, c[0x0][0x2d0], -R170.reuse ;  /* 0x0000b40024247a23 */ /* 0x100fe200000108aa */
[----:B-1----:R-:W1:Y:S01]  /*d5b0*/  SHFL.BFLY PT, R2, R0, 0x1, 0x1f ;  /* 0x0c201f0000027f89 */ /* 0x002e6200000e0000 */
[C---:B---3--:R-:W-:Y:S02]  /*d5c0*/  FMUL.FTZ R136, R164.reuse, R136 ;  /* 0x00000088a4887220 */ /* 0x048fe40000410000 */
[C---:B------:R-:W-:Y:S02]  /*d5d0*/  FMUL.FTZ R137, R164.reuse, R137 ;  /* 0x00000089a4897220 */ /* 0x040fe40000410000 */
[C---:B------:R-:W-:Y:S01]  /*d5e0*/  FMUL.FTZ R140, R164.reuse, R140 ;  /* 0x0000008ca48c7220 */ /* 0x040fe20000410000 */
[----:B------:R-:W-:Y:S01]  /*d5f0*/  MUFU.EX2 R248, R16 ;  /* 0x0000001000f87308 */ /* 0x000fe20000000800 */
[----:B------:R-:W-:Y:S02]  /*d600*/  FMUL.FTZ R141, R164, R141 ;  /* 0x0000008da48d7220 */ /* 0x000fe40000410000 */
[--C-:B------:R-:W-:Y:S02]  /*d610*/  FFMA.FTZ R37, R37, c[0x0][0x2d0], -R170.reuse ;  /* 0x0000b40025257a23 */ /* 0x100fe400000108aa */
[----:B----4-:R-:W-:Y:S02]  /*d620*/  FMUL.FTZ R4, R166, R176 ;  /* 0x000000b0a6047220 */ /* 0x010fe40000410000 */
[--C-:B------:R-:W-:Y:S02]  /*d630*/  FFMA.FTZ R48, R48, c[0x0][0x2d0], -R170.reuse ;  /* 0x0000b40030307a23 */ /* 0x100fe400000108aa */
[----:B------:R-:W-:Y:S01]  /*d640*/  FFMA.FTZ R49, R49, c[0x0][0x2d0], -R170 ;  /* 0x0000b40031317a23 */ /* 0x000fe200000108aa */
[----:B------:R-:W3:Y:S01]  /*d650*/  MUFU.EX2 R250, R17 ;  /* 0x0000001100fa7308 */ /* 0x000ee20000000800 */
[----:B------:R-:W4:Y:S01]  /*d660*/  LDL.LU R170, [R1+0x14] ;  /* 0x0000140001aa7983 */ /* 0x000f220000300800 */
[----:B------:R-:W-:Y:S01]  /*d670*/  FMUL.FTZ R150, R165, R150 ;  /* 0x00000096a5967220 */ /* 0x000fe20000410000 */
[----:B-----5:R-:W-:Y:S01]  /*d680*/  F2FP.PACK_AB R172, R249, R247 ;  /* 0x000000f7f9ac723e */ /* 0x020fe200000000ff */
[----:B------:R-:W-:Y:S01]  /*d690*/  FMUL.FTZ R5, R166, R177 ;  /* 0x000000b1a6057220 */ /* 0x000fe20000410000 */
[----:B------:R-:W5:Y:S01]  /*d6a0*/  LDL.LU R200, [R1+0xc] ;  /* 0x00000c0001c87983 */ /* 0x000f620000300800 */
[----:B------:R-:W-:Y:S01]  /*d6b0*/  FMUL.FTZ R151, R165, R151 ;  /* 0x00000097a5977220 */ /* 0x000fe20000410000 */
[----:B-1----:R-:W-:Y:S01]  /*d6c0*/  FMNMX.FTZ R3, R0, R2, !PT ;  /* 0x0000000200037209 */ /* 0x002fe20007810000 */
[C---:B------:R-:W-:Y:S02]  /*d6d0*/  FMUL.FTZ R152, R164.reuse, R152 ;  /* 0x00000098a4987220 */ /* 0x040fe40000410000 */
[----:B------:R-:W-:Y:S01]  /*d6e0*/  MUFU.EX2 R209, R20 ;  /* 0x0000001400d17308 */ /* 0x000fe20000000800 */
[----:B------:R-:W-:Y:S02]  /*d6f0*/  FMUL.FTZ R153, R164, R153 ;  /* 0x00000099a4997220 */ /* 0x000fe40000410000 */
[----:B------:R-:W-:Y:S02]  /*d700*/  FADD.FTZ R0, -R3, R171 ;  /* 0x000000ab03007221 */ /* 0x000fe40000010100 */
[----:B------:R-:W-:Y:S02]  /*d710*/  FMUL.FTZ R171, R167, c[0x0][0x2d0] ;  /* 0x0000b400a7ab7a20 */ /* 0x000fe40000410000 */
[----:B------:R-:W-:Y:S02]  /*d720*/  FMUL.FTZ R2, R3, c[0x0][0x2d0] ;  /* 0x0000b40003027a20 */ /* 0x000fe40000410000 */
[----:B------:R-:W-:Y:S01]  /*d730*/  FMUL.FTZ R0, R0, c[0x0][0x2d0] ;  /* 0x0000b40000007a20 */ /* 0x000fe20000410000 */
[----:B------:R1:W-:Y:S01]  /*d740*/  MUFU.EX2 R208, R21 ;  /* 0x0000001500d07308 */ /* 0x0003e20000000800 */
[--C-:B------:R-:W-:Y:S02]  /*d750*/  FFMA.FTZ R8, R8, c[0x0][0x2d0], -R171.reuse ;  /* 0x0000b40008087a23 */ /* 0x100fe400000108ab */
[--C-:B------:R-:W-:Y:S01]  /*d760*/  FFMA.FTZ R9, R9, c[0x0][0x2d0], -R171.reuse ;  /* 0x0000b40009097a23 */ /* 0x100fe200000108ab */
[----:B---3--:R-:W-:Y:S01]  /*d770*/  F2FP.PACK_AB R174, R250, R248 ;  /* 0x000000f8faae723e */ /* 0x008fe200000000ff */
[--C-:B------:R-:W-:Y:S02]  /*d780*/  FFMA.FTZ R12, R12, c[0x0][0x2d0], -R171.reuse ;  /* 0x0000b4000c0c7a23 */ /* 0x100fe400000108ab */
[--C-:B------:R-:W-:Y:S02]  /*d790*/  FFMA.FTZ R13, R13, c[0x0][0x2d0], -R171.reuse ;  /* 0x0000b4000d0d7a23 */ /* 0x100fe400000108ab */
[--C-:B------:R-:W-:Y:S01]  /*d7a0*/  FFMA.FTZ R10, R10, c[0x0][0x2d0], -R2.reuse ;  /* 0x0000b4000a0a7a23 */ /* 0x100fe20000010802 */
[----:B------:R-:W3:Y:S01]  /*d7b0*/  MUFU.EX2 R0, R0 ;  /* 0x0000000000007308 */ /* 0x000ee20000000800 */
[-C--:B------:R-:W-:Y:S05]  /*d7c0*/  HMMA.16816.F32 R4, R172, R192.reuse, R4 ;  /* 0x000000c0ac04723c */ /* 0x080fea0000001804 */
[--C-:B------:R-:W-:Y:S02]  /*d7d0*/  FFMA.FTZ R11, R11, c[0x0][0x2d0], -R2.reuse ;  /* 0x0000b4000b0b7a23 */ /* 0x100fe40000010802 */
[--C-:B------:R-:W-:Y:S02]  /*d7e0*/  FFMA.FTZ R14, R14, c[0x0][0x2d0], -R2.reuse ;  /* 0x0000b4000e0e7a23 */ /* 0x100fe40000010802 */
[--C-:B------:R-:W-:Y:S01]  /*d7f0*/  FFMA.FTZ R15, R15, c[0x0][0x2d0], -R2.reuse ;  /* 0x0000b4000f0f7a23 */ /* 0x100fe20000010802 */
[----:B------:R2:W-:Y:S02]  /*d800*/  MUFU.EX2 R214, R8 ;  /* 0x0000000800d67308 */ /* 0x0005e40000000800 */
[C---:B------:R-:W-:Y:S01]  /*d810*/  FMUL.FTZ R16, R166.reuse, R188 ;  /* 0x000000bca6107220 */ /* 0x040fe20000410000 */
[----:B-1----:R-:W-:Y:S01]  /*d820*/  LDSM.16.MT88.4 R20, [R228+0x3880] ;  /* 0x00388000e414783b */ /* 0x002fe20000004200 */
[----:B------:R-:W-:Y:S02]  /*d830*/  FMUL.FTZ R17, R166, R189 ;  /* 0x000000bda6117220 */ /* 0x000fe40000410000 */
[--C-:B------:R-:W-:Y:S02]  /*d840*/  FFMA.FTZ R24, R24, c[0x0][0x2d0], -R171.reuse ;  /* 0x0000b40018187a23 */ /* 0x100fe400000108ab */
[--C-:B------:R-:W-:Y:S02]  /*d850*/  FFMA.FTZ R25, R25, c[0x0][0x2d0], -R171.reuse ;  /* 0x0000b40019197a23 */ /* 0x100fe400000108ab */
[----:B------:R-:W1:Y:S01]  /*d860*/  MUFU.EX2 R215, R9 ;  /* 0x0000000900d77308 */ /* 0x000e620000000800 */
[----:B------:R-:W-:Y:S01]  /*d870*/  LDSM.16.MT88.4 R188, [R225+0x3080] ;  /* 0x00308000e1bc783b */ /* 0x000fe20000004200 */
[--C-:B------:R-:W-:Y:S02]  /*d880*/  FFMA.FTZ R26, R26, c[0x0][0x2d0], -R2.reuse ;  /* 0x0000b4001a1a7a23 */ /* 0x100fe40000010802 */
[C---:B---3--:R-:W-:Y:S02]  /*d890*/  FMUL.FTZ R138, R0.reuse, R138 ;  /* 0x0000008a008a7220 */ /* 0x048fe40000410000 */
[C---:B------:R-:W-:Y:S02]  /*d8a0*/  FMUL.FTZ R139, R0.reuse, R139 ;  /* 0x0000008b008b7220 */ /* 0x040fe40000410000 */
[C---:B------:R-:W-:Y:S02]  /*d8b0*/  FMUL.FTZ R142, R0.reuse, R142 ;  /* 0x0000008e008e7220 */ /* 0x040fe40000410000 */
[----:B------:R3:W-:Y:S01]  /*d8c0*/  MUFU.EX2 R216, R12 ;  /* 0x0000000c00d87308 */ /* 0x0007e20000000800 */
[----:B------:R-:W-:Y:S02]  /*d8d0*/  FMUL.FTZ R143, R0, R143 ;  /* 0x0000008f008f7220 */ /* 0x000fe40000410000 */
[--C-:B------:R-:W-:Y:S02]  /*d8e0*/  FFMA.FTZ R27, R27, c[0x0][0x2d0], -R2.reuse ;  /* 0x0000b4001b1b7a23 */ /* 0x100fe40000010802 */
[----:B--2---:R-:W-:Y:S02]  /*d8f0*/  FMUL.FTZ R8, R164, R180 ;  /* 0x000000b4a4087220 */ /* 0x004fe40000410000 */
[C---:B------:R-:W-:Y:S02]  /*d900*/  FMUL.FTZ R154, R0.reuse, R154 ;  /* 0x0000009a009a7220 */ /* 0x040fe40000410000 */
[----:B------:R-:W-:Y:S01]  /*d910*/  FMUL.FTZ R155, R0, R155 ;  /* 0x0000009b009b7220 */ /* 0x000fe20000410000 */
[----:B------:R-:W2:Y:S01]  /*d920*/  MUFU.EX2 R217, R13 ;  /* 0x0000000d00d97308 */ /* 0x000ea20000000800 */
[C---:B------:R-:W-:Y:S02]  /*d930*/  FMUL.FTZ R156, R164.reuse, R156 ;  /* 0x0000009ca49c7220 */ /* 0x040fe40000410000 */
[C---:B------:R-:W-:Y:S01]  /*d940*/  FMUL.FTZ R157, R164.reuse, R157 ;  /* 0x0000009da49d7220 */ /* 0x040fe20000410000 */
[----:B-1----:R-:W-:Y:S01]  /*d950*/  F2FP.PACK_AB R176, R215, R214 ;  /* 0x000000d6d7b0723e */ /* 0x002fe200000000ff */
[----:B------:R-:W-:Y:S02]  /*d960*/  FMUL.FTZ R9, R164, R181 ;  /* 0x000000b5a4097220 */ /* 0x000fe40000410000 */
[C---:B------:R-:W-:Y:S02]  /*d970*/  FMUL.FTZ R158, R0.reuse, R158 ;  /* 0x0000009e009e7220 */ /* 0x040fe40000410000 */
[----:B------:R-:W-:Y:S01]  /*d980*/  FMUL.FTZ R159, R0, R159 ;  /* 0x0000009f009f7220 */ /* 0x000fe20000410000 */
[----:B------:R1:W-:Y:S01]  /*d990*/  MUFU.EX2 R210, R10 ;  /* 0x0000000a00d27308 */ /* 0x0003e20000000800 */
[C---:B------:R-:W-:Y:S02]  /*d9a0*/  FMUL.FTZ R162, R165.reuse, R162 ;  /* 0x000000a2a5a27220 */ /* 0x040fe40000410000 */
[C---:B------:R-:W-:Y:S02]  /*d9b0*/  FMUL.FTZ R163, R165.reuse, R163 ;  /* 0x000000a3a5a37220 */ /* 0x040fe40000410000 */
[C---:B---3--:R-:W-:Y:S02]  /*d9c0*/  FMUL.FTZ R12, R164.reuse, R184 ;  /* 0x000000b8a40c7220 */ /* 0x048fe40000410000 */
[C---:B------:R-:W-:Y:S02]  /*d9d0*/  FMUL.FTZ R54, R165.reuse, R54 ;  /* 0x00000036a5367220 */ /* 0x040fe40000410000 */
[----:B------:R-:W-:Y:S01]  /*d9e0*/  FMUL.FTZ R55, R165, R55 ;  /* 0x00000037a5377220 */ /* 0x000fe20000410000 */
[----:B------:R-:W3:Y:S01]  /*d9f0*/  MUFU.EX2 R211, R11 ;  /* 0x0000000b00d37308 */ /* 0x000ee20000000800 */
[C---:B------:R-:W-:Y:S02]  /*da00*/  FMUL.FTZ R56, R164.reuse, R56 ;  /* 0x00000038a4387220 */ /* 0x040fe40000410000 */
[C---:B------:R-:W-:Y:S01]  /*da10*/  FMUL.FTZ R57, R164.reuse, R57 ;  /* 0x00000039a4397220 */ /* 0x040fe20000410000 */
[----:B--2---:R-:W-:Y:S01]  /*da20*/  F2FP.PACK_AB R178, R217, R216 ;  /* 0x000000d8d9b2723e */ /* 0x004fe200000000ff */
[----:B------:R-:W-:Y:S02]  /*da30*/  FMUL.FTZ R13, R164, R185 ;  /* 0x000000b9a40d7220 */ /* 0x000fe40000410000 */
[C---:B------:R-:W-:Y:S02]  /*da40*/  FMUL.FTZ R58, R0.reuse, R58 ;  /* 0x0000003a003a7220 */ /* 0x040fe40000410000 */
[----:B------:R-:W-:Y:S01]  /*da50*/  FMUL.FTZ R59, R0, R59 ;  /* 0x0000003b003b7220 */ /* 0x000fe20000410000 */
[----:B------:R2:W-:Y:S01]  /*da60*/  MUFU.EX2 R212, R14 ;  /* 0x0000000e00d47308 */ /* 0x0005e20000000800 */
[C---:B------:R-:W-:Y:S02]  /*da70*/  FMUL.FTZ R60, R164.reuse, R60 ;  /* 0x0000003ca43c7220 */ /* 0x040fe40000410000 */
[----:B------:R-:W-:Y:S02]  /*da80*/  FMUL.FTZ R61, R164, R61 ;  /* 0x0000003da43d7220 */ /* 0x000fe40000410000 */
[C---:B-1----:R-:W-:Y:S02]  /*da90*/  FMUL.FTZ R10, R0.reuse, R182 ;  /* 0x000000b6000a7220 */ /* 0x042fe40000410000 */
[C---:B------:R-:W-:Y:S02]  /*daa0*/  FMUL.FTZ R62, R0.reuse, R62 ;  /* 0x0000003e003e7220 */ /* 0x040fe40000410000 */
[C---:B------:R-:W-:Y:S01]  /*dab0*/  FMUL.FTZ R63, R0.reuse, R63 ;  /* 0x0000003f003f7220 */ /* 0x040fe20000410000 */
[----:B------:R-:W1:Y:S01]  /*dac0*/  MUFU.EX2 R213, R15 ;  /* 0x0000000f00d57308 */ /* 0x000e620000000800 */
[C---:B------:R-:W-:Y:S02]  /*dad0*/  FMUL.FTZ R66, R165.reuse, R66 ;  /* 0x00000042a5427220 */ /* 0x040fe40000410000 */
[----:B------:R-:W-:Y:S01]  /*dae0*/  FMUL.FTZ R67, R165, R67 ;  /* 0x00000043a5437220 */ /* 0x000fe20000410000 */
[----:B---3--:R-:W-:Y:S01]  /*daf0*/  F2FP.PACK_AB R177, R211, R210 ;  /* 0x000000d2d3b1723e */ /* 0x008fe200000000ff */
[----:B------:R-:W-:Y:S02]  /*db00*/  FMUL.FTZ R11, R0, R183 ;  /* 0x000000b7000b7220 */ /* 0x000fe40000410000 */
[----:B------:R-:W3:Y:S01]  /*db10*/  LDSM.16.MT88.4 R180, [R228+0x2080] ;  /* 0x00208000e4b4783b */ /* 0x000ee20000004200 */
[C---:B------:R-:W-:Y:S02]  /*db20*/  FMUL.FTZ R70, R165.reuse, R70 ;  /* 0x00000046a5467220 */ /* 0x040fe40000410000 */
[----:B------:R-:W-:Y:S01]  /*db30*/  MUFU.EX2 R205, R32 ;  /* 0x0000002000cd7308 */ /* 0x000fe20000000800 */
[----:B------:R-:W-:Y:S02]  /*db40*/  FMUL.FTZ R71, R165, R71 ;  /* 0x00000047a5477220 */ /* 0x000fe40000410000 */
[----:B------:R-:W-:Y:S02]  /*db50*/  FMUL.FTZ R72, R164, R72 ;  /* 0x00000048a4487220 */ /* 0x000fe40000410000 */
[----:B--2---:R-:W-:Y:S02]  /*db60*/  FMUL.FTZ R14, R0, R186 ;  /* 0x000000ba000e7220 */ /* 0x004fe40000410000 */
[----:B------:R-:W-:Y:S02]  /*db70*/  FMUL.FTZ R73, R164, R73 ;  /* 0x00000049a4497220 */ /* 0x000fe40000410000 */
[C---:B------:R-:W-:Y:S01]  /*db80*/  FMUL.FTZ R74, R0.reuse, R74 ;  /* 0x0000004a004a7220 */ /* 0x040fe20000410000 */
[----:B------:R-:W-:Y:S01]  /*db90*/  MUFU.EX2 R204, R33 ;  /* 0x0000002100cc7308 */ /* 0x000fe20000000800 */
[----:B------:R-:W-:Y:S02]  /*dba0*/  FMUL.FTZ R75, R0, R75 ;  /* 0x0000004b004b7220 */ /* 0x000fe40000410000 */
[----:B------:R-:W-:Y:S01]  /*dbb0*/  FMUL.FTZ R76, R164, R76 ;  /* 0x0000004ca44c7220 */ /* 0x000fe20000410000 */
[----:B-1----:R-:W-:Y:S01]  /*dbc0*/  F2FP.PACK_AB R179, R213, R212 ;  /* 0x000000d4d5b3723e */ /* 0x002fe200000000ff */
[----:B------:R-:W-:Y:S02]  /*dbd0*/  FMUL.FTZ R15, R0, R187 ;  /* 0x000000bb000f7220 */ /* 0x000fe40000410000 */
[----:B------:R-:W1:Y:S01]  /*dbe0*/  LDSM.16.MT88.4 R184, [R227+0x2080] ;  /* 0x00208000e3b8783b */ /* 0x000e620000004200 */
[----:B------:R-:W-:Y:S02]  /*dbf0*/  FMUL.FTZ R77, R164, R77 ;  /* 0x0000004da44d7220 */ /* 0x000fe40000410000 */
[----:B------:R-:W-:Y:S01]  /*dc00*/  MUFU.EX2 R203, R34 ;  /* 0x0000002200cb7308 */ /* 0x000fe20000000800 */
[C---:B------:R-:W-:Y:S04]  /*dc10*/  HMMA.16816.F32 R8, R176.reuse, R192, R8 ;  /* 0x000000c0b008723c */ /* 0x040fe80000001808 */
[C---:B------:R-:W-:Y:S02]  /*dc20*/  FMUL.FTZ R78, R0.reuse, R78 ;  /* 0x0000004e004e7220 */ /* 0x040fe40000410000 */
[----:B------:R-:W-:Y:S02]  /*dc30*/  FMUL.FTZ R79, R0, R79 ;  /* 0x0000004f004f7220 */ /* 0x000fe40000410000 */
[-C--:B------:R-:W-:Y:S01]  /*dc40*/  HMMA.16816.F32 R12, R176, R194.reuse, R12 ;  /* 0x000000c2b00c723c */ /* 0x080fe2000000180c */
[----:B------:R2:W-:Y:S03]  /*dc50*/  MUFU.EX2 R202, R35 ;  /* 0x0000002300ca7308 */ /* 0x0005e60000000800 */
[C---:B------:R-:W-:Y:S02]  /*dc60*/  FMUL.FTZ R82, R165.reuse, R82 ;  /* 0x00000052a5527220 */ /* 0x040fe40000410000 */
[C---:B------:R-:W-:Y:S02]  /*dc70*/  FMUL.FTZ R83, R165.reuse, R83 ;  /* 0x00000053a5537220 */ /* 0x040fe40000410000 */
[C---:B------:R-:W-:Y:S03]  /*dc80*/  HMMA.16816.F32 R16, R172.reuse, R194, R16 ;  /* 0x000000c2ac10723c */ /* 0x040fe60000001810 */
[----:B------:R-:W-:Y:S01]  /*dc90*/  MUFU.EX2 R201, R24 ;  /* 0x0000001800c97308 */ /* 0x000fe20000000800 */
[C---:B------:R-:W-:Y:S02]  /*dca0*/  FMUL.FTZ R84, R166.reuse, R84 ;  /* 0x00000054a6547220 */ /* 0x040fe40000410000 */
[----:B------:R-:W-:Y:S02]  /*dcb0*/  FMUL.FTZ R85, R166, R85 ;  /* 0x00000055a6557220 */ /* 0x000fe40000410000 */
[-C--:B------:R-:W-:Y:S04]  /*dcc0*/  HMMA.16816.F32 R132, R172, R196.reuse, R132 ;  /* 0x000000c4ac84723c */ /* 0x080fe80000001884 */
[C---:B------:R-:W-:Y:S01]  /*dcd0*/  FMUL.FTZ R86, R165.reuse, R86 ;  /* 0x00000056a5567220 */ /* 0x040fe20000410000 */
[----:B------:R-:W-:Y:S01]  /*dce0*/  MUFU.EX2 R49, R49 ;  /* 0x0000003100317308 */ /* 0x000fe20000000800 */
[C---:B------:R-:W-:Y:S02]  /*dcf0*/  FMUL.FTZ R87, R165.reuse, R87 ;  /* 0x00000057a5577220 */ /* 0x040fe40000410000 */
[C---:B------:R-:W-:Y:S01]  /*dd00*/  HMMA.16816.F32 R136, R176.reuse, R196, R136 ;  /* 0x000000c4b088723c */ /* 0x040fe20000001888 */
[----:B--2---:R-:W-:Y:S03]  /*dd10*/  LDSM.16.MT88.4 R32, [R227+0x3880] ;  /* 0x00388000e320783b */ /* 0x004fe60000004200 */
[C---:B------:R-:W-:Y:S02]  /*dd20*/  FMUL.FTZ R88, R164.reuse, R88 ;  /* 0x00000058a4587220 */ /* 0x040fe40000410000 */
[----:B------:R-:W-:Y:S01]  /*dd30*/  FMUL.FTZ R89, R164, R89 ;  /* 0x00000059a4597220 */ /* 0x000fe20000410000 */
[----:B------:R-:W-:Y:S01]  /*dd40*/  MUFU.EX2 R197, R27 ;  /* 0x0000001b00c57308 */ /* 0x000fe20000000800 */
[-C--:B------:R-:W-:Y:S04]  /*dd50*/  HMMA.16816.F32 R140, R176, R198.reuse, R140 ;  /* 0x000000c6b08c723c */ /* 0x080fe8000000188c */
[C---:B------:R-:W-:Y:S02]  /*dd60*/  FMUL.FTZ R90, R0.reuse, R90 ;  /* 0x0000005a005a7220 */ /* 0x040fe40000410000 */
[----:B------:R-:W-:Y:S02]  /*dd70*/  FMUL.FTZ R91, R0, R91 ;  /* 0x0000005b005b7220 */ /* 0x000fe40000410000 */
[C---:B------:R-:W-:Y:S01]  /*dd80*/  HMMA.16816.F32 R144, R172.reuse, R198, R144 ;  /* 0x000000c6ac90723c */ /* 0x040fe20000001890 */
[----:B------:R-:W2:Y:S03]  /*dd90*/  MUFU.EX2 R199, R25 ;  /* 0x0000001900c77308 */ /* 0x000ea60000000800 */
[C---:B------:R-:W-:Y:S02]  /*dda0*/  FMUL.FTZ R92, R164.reuse, R92 ;  /* 0x0000005ca45c7220 */ /* 0x040fe40000410000 */
[----:B------:R-:W-:Y:S02]  /*ddb0*/  FMUL.FTZ R93, R164, R93 ;  /* 0x0000005da45d7220 */ /* 0x000fe40000410000 */
[-C--:B---3--:R-:W-:Y:S03]  /*ddc0*/  HMMA.16816.F32 R148, R172, R180.reuse, R148 ;  /* 0x000000b4ac94723c */ /* 0x088fe60000001894 */
[----:B------:R3:W1:Y:S01]  /*ddd0*/  MUFU.EX2 R198, R26 ;  /* 0x0000001a00c67308 */ /* 0x0006620000000800 */
[C---:B------:R-:W-:Y:S02]  /*dde0*/  FMUL.FTZ R94, R0.reuse, R94 ;  /* 0x0000005e005e7220 */ /* 0x040fe40000410000 */
[----:B------:R-:W-:Y:S02]  /*ddf0*/  FMUL.FTZ R95, R0, R95 ;  /* 0x0000005f005f7220 */ /* 0x000fe40000410000 */
[C---:B------:R-:W-:Y:S04]  /*de00*/  HMMA.16816.F32 R152, R176.reuse, R180, R152 ;  /* 0x000000b4b098723c */ /* 0x040fe80000001898 */
[C---:B------:R-:W-:Y:S01]  /*de10*/  FMUL.FTZ R96, R166.reuse, R96 ;  /* 0x00000060a6607220 */ /* 0x040fe20000410000 */
[----:B------:R-:W-:Y:S01]  /*de20*/  MUFU.EX2 R51, R51 ;  /* 0x0000003300337308 */ /* 0x000fe20000000800 */
[C---:B------:R-:W-:Y:S02]  /*de30*/  FMUL.FTZ R97, R166.reuse, R97 ;  /* 0x00000061a6617220 */ /* 0x040fe40000410000 */
[-C--:B------:R-:W-:Y:S04]  /*de40*/  HMMA.16816.F32 R156, R176, R182.reuse, R156 ;  /* 0x000000b6b09c723c */ /* 0x080fe8000000189c */
[C---:B------:R-:W-:Y:S02]  /*de50*/  FMUL.FTZ R98, R165.reuse, R98 ;  /* 0x00000062a5627220 */ /* 0x040fe40000410000 */
[C---:B------:R-:W-:Y:S01]  /*de60*/  FMUL.FTZ R99, R165.reuse, R99 ;  /* 0x00000063a5637220 */ /* 0x040fe20000410000 */
[----:B------:R-:W-:Y:S01]  /*de70*/  MUFU.EX2 R192, R36 ;  /* 0x0000002400c07308 */ /* 0x000fe20000000800 */
[C---:B------:R-:W-:Y:S01]  /*de80*/  HMMA.16816.F32 R160, R172.reuse, R182, R160 ;  /* 0x000000b6aca0723c */ /* 0x040fe200000018a0 */
[----:B------:R-:W2:Y:S03]  /*de90*/  LDSM.16.MT88.4 R180, [R225+0x3880] ;  /* 0x00388000e1b4783b */ /* 0x000ea60000004200 */
[C---:B------:R-:W-:Y:S02]  /*dea0*/  FMUL.FTZ R100, R166.reuse, R100 ;  /* 0x00000064a6647220 */ /* 0x040fe40000410000 */
[C---:B------:R-:W-:Y:S02]  /*deb0*/  FMUL.FTZ R101, R166.reuse, R101 ;  /* 0x00000065a6657220 */ /* 0x040fe40000410000 */
[-C--:B-1----:R-:W-:Y:S01]  /*dec0*/  HMMA.16816.F32 R52, R172, R184.reuse, R52 ;  /* 0x000000b8ac34723c */ /* 0x082fe20000001834 */
[----:B---3--:R-:W-:Y:S01]  /*ded0*/  LDSM.16.MT88.4 R24, [R225+0x2880] ;  /* 0x00288000e118783b */ /* 0x008fe20000004200 */
[----:B------:R-:W-:Y:S02]  /*dee0*/  MUFU.EX2 R37, R37 ;  /* 0x0000002500257308 */ /* 0x000fe40000000800 */
[C---:B------:R-:W-:Y:S02]  /*def0*/  FMUL.FTZ R102, R165.reuse, R102 ;  /* 0x00000066a5667220 */ /* 0x040fe40000410000 */
[C---:B------:R-:W-:Y:S02]  /*df00*/  FMUL.FTZ R103, R165.reuse, R103 ;  /* 0x00000067a5677220 */ /* 0x040fe40000410000 */
        /* <DEDUP_REMOVED lines=9> */
[----:B------:R-:W1:Y:S03]  /*dfa0*/  LDSM.16.MT88.4 R184, [R226+0x3880] ;  /* 0x00388000e2b8783b */ /* 0x000e660000004200 */
[C---:B------:R-:W-:Y:S02]  /*dfb0*/  FMUL.FTZ R116, R166.reuse, R116 ;  /* 0x00000074a6747220 */ /* 0x040fe40000410000 */
[----:B------:R-:W-:Y:S02]  /*dfc0*/  FMUL.FTZ R117, R166, R117 ;  /* 0x00000075a6757220 */ /* 0x000fe40000410000 */
[C---:B------:R-:W-:Y:S01]  /*dfd0*/  FMUL.FTZ R118, R165.reuse, R118 ;  /* 0x00000076a5767220 */ /* 0x040fe20000410000 */
[-C--:B--2---:R-:W-:Y:S01]  /*dfe0*/  HMMA.16816.F32 R68, R172, R180.reuse, R68 ;  /* 0x000000b4ac44723c */ /* 0x084fe20000001844 */
[----:B------:R-:W-:Y:S02]  /*dff0*/  MUFU.EX2 R48, R48 ;  /* 0x0000003000307308 */ /* 0x000fe40000000800 */
[----:B------:R-:W-:Y:S02]  /*e000*/  FMUL.FTZ R119, R165, R119 ;  /* 0x00000077a5777220 */ /* 0x000fe40000410000 */
[C---:B------:R-:W-:Y:S02]  /*e010*/  FMUL.FTZ R120, R164.reuse, R120 ;  /* 0x00000078a4787220 */ /* 0x040fe40000410000 */
[----:B------:R-:W-:Y:S01]  /*e020*/  FMUL.FTZ R121, R164, R121 ;  /* 0x00000079a4797220 */ /* 0x000fe20000410000 */
[C---:B------:R-:W-:Y:S03]  /*e030*/  HMMA.16816.F32 R72, R176.reuse, R180, R72 ;  /* 0x000000b4b048723c */ /* 0x040fe60000001848 */
[----:B------:R-:W-:Y:S01]  /*e040*/  MUFU.EX2 R50, R50 ;  /* 0x0000003200327308 */ /* 0x000fe20000000800 */
[C---:B------:R-:W-:Y:S02]  /*e050*/  FMUL.FTZ R122, R0.reuse, R122 ;  /* 0x0000007a007a7220 */ /* 0x040fe40000410000 */
[----:B------:R-:W-:Y:S02]  /*e060*/  FMUL.FTZ R123, R0, R123 ;  /* 0x0000007b007b7220 */ /* 0x000fe40000410000 */
[-C--:B------:R-:W-:Y:S04]  /*e070*/  HMMA.16816.F32 R76, R176, R182.reuse, R76 ;  /* 0x000000b6b04c723c */ /* 0x080fe8000000184c */
[--C-:B------:R-:W-:Y:S02]  /*e080*/  FFMA.FTZ R28, R28, c[0x0][0x2d0], -R171.reuse ;  /* 0x0000b4001c1c7a23 */ /* 0x100fe400000108ab */
[--C-:B------:R-:W-:Y:S02]  /*e090*/  FFMA.FTZ R29, R29, c[0x0][0x2d0], -R171.reuse ;  /* 0x0000b4001d1d7a23 */ /* 0x100fe400000108ab */
[C---:B------:R-:W-:Y:S01]  /*e0a0*/  HMMA.16816.F32 R80, R172.reuse, R182, R80 ;  /* 0x000000b6ac50723c */ /* 0x040fe20000001850 */
[----:B------:R-:W2:Y:S01]  /*e0b0*/  LDSM.16.MT88.4 R180, [R226+0x2880] ;  /* 0x00288000e2b4783b */ /* 0x000ea20000004200 */
[----:B------:R3:W-:Y:S02]  /*e0c0*/  MUFU.EX2 R196, R28 ;  /* 0x0000001c00c47308 */ /* 0x0007e40000000800 */
[--C-:B------:R-:W-:Y:S02]  /*e0d0*/  FFMA.FTZ R30, R30, c[0x0][0x2d0], -R2.reuse ;  /* 0x0000b4001e1e7a23 */ /* 0x100fe40000010802 */
[--C-:B------:R-:W-:Y:S02]  /*e0e0*/  FFMA.FTZ R31, R31, c[0x0][0x2d0], -R2.reuse ;  /* 0x0000b4001f1f7a23 */ /* 0x100fe40000010802 */
[-C--:B-1----:R-:W-:Y:S04]  /*e0f0*/  HMMA.16816.F32 R84, R172, R184.reuse, R84 ;  /* 0x000000b8ac54723c */ /* 0x082fe80000001854 */
[----:B------:R1:W1:Y:S01]  /*e100*/  MUFU.EX2 R195, R29 ;  /* 0x0000001d00c37308 */ /* 0x0002620000000800 */
[C---:B------:R-:W-:Y:S02]  /*e110*/  FMUL.FTZ R124, R164.reuse, R124 ;  /* 0x0000007ca47c7220 */ /* 0x040fe40000410000 */
[----:B------:R-:W-:Y:S01]  /*e120*/  FMUL.FTZ R125, R164, R125 ;  /* 0x0000007da47d7220 */ /* 0x000fe20000410000 */
[C---:B------:R-:W-:Y:S04]  /*e130*/  HMMA.16816.F32 R88, R176.reuse, R184, R88 ;  /* 0x000000b8b058723c */ /* 0x040fe80000001858 */
[C---:B------:R-:W-:Y:S02]  /*e140*/  FMUL.FTZ R126, R0.reuse, R126 ;  /* 0x0000007e007e7220 */ /* 0x040fe40000410000 */
[----:B------:R2:W-:Y:S01]  /*e150*/  MUFU.EX2 R194, R30 ;  /* 0x0000001e00c27308 */ /* 0x0005e20000000800 */
[----:B------:R-:W-:Y:S01]  /*e160*/  FMUL.FTZ R127, R0, R127 ;  /* 0x0000007f007f7220 */ /* 0x000fe20000410000 */
[-C--:B------:R-:W-:Y:S04]  /*e170*/  HMMA.16816.F32 R92, R176, R186.reuse, R92 ;  /* 0x000000bab05c723c */ /* 0x080fe8000000185c */
[----:B---3--:R-:W-:Y:S01]  /*e180*/  F2FP.PACK_AB R28, R199, R201 ;  /* 0x000000c9c71c723e */ /* 0x008fe200000000ff */
[C---:B------:R-:W-:Y:S02]  /*e190*/  FMUL.FTZ R128, R166.reuse, R128 ;  /* 0x00000080a6807220 */ /* 0x040fe40000410000 */
[----:B------:R-:W-:Y:S01]  /*e1a0*/  FMUL.FTZ R129, R166, R129 ;  /* 0x00000081a6817220 */ /* 0x000fe20000410000 */
[C---:B------:R-:W-:Y:S01]  /*e1b0*/  HMMA.16816.F32 R96, R172.reuse, R186, R96 ;  /* 0x000000baac60723c */ /* 0x040fe20000001860 */
[----:B------:R-:W3:Y:S01]  /*e1c0*/  LDSM.16.MT88.4 R184, [R228+0x2880] ;  /* 0x00288000e4b8783b */ /* 0x000ee20000004200 */
[----:B------:R-:W4:Y:S02]  /*e1d0*/  MUFU.EX2 R193, R31 ;  /* 0x0000001f00c17308 */ /* 0x000f240000000800 */
[----:B-1----:R-:W-:Y:S01]  /*e1e0*/  F2FP.PACK_AB R29, R197, R198 ;  /* 0x000000c6c51d723e */ /* 0x002fe200000000ff */
[C---:B------:R-:W-:Y:S02]  /*e1f0*/  FMUL.FTZ R130, R165.reuse, R130 ;  /* 0x00000082a5827220 */ /* 0x040fe40000410000 */
[----:B------:R-:W-:Y:S01]  /*e200*/  FMUL.FTZ R131, R165, R131 ;  /* 0x00000083a5837220 */ /* 0x000fe20000410000 */
[-C--:B------:R-:W-:Y:S04]  /*e210*/  HMMA.16816.F32 R100, R172, R20.reuse, R100 ;  /* 0x00000014ac64723c */ /* 0x080fe80000001864 */
[C---:B------:R-:W-:Y:S02]  /*e220*/  FMUL.FTZ R104, R164.reuse, R104 ;  /* 0x00000068a4687220 */ /* 0x040fe40000410000 */
[----:B------:R-:W-:Y:S01]  /*e230*/  FMUL.FTZ R105, R164, R105 ;  /* 0x00000069a4697220 */ /* 0x000fe20000410000 */
[----:B--2---:R-:W-:Y:S01]  /*e240*/  F2FP.PACK_AB R30, R195, R196 ;  /* 0x000000c4c31e723e */ /* 0x004fe200000000ff */
[C---:B------:R-:W-:Y:S04]  /*e250*/  FMUL.FTZ R106, R0.reuse, R106 ;  /* 0x0000006a006a7220 */ /* 0x040fe80000410000 */
[----:B------:R-:W-:Y:S02]  /*e260*/  FMUL.FTZ R107, R0, R107 ;  /* 0x0000006b006b7220 */ /* 0x000fe40000410000 */
[C---:B------:R-:W-:Y:S02]  /*e270*/  FMUL.FTZ R108, R164.reuse, R108 ;  /* 0x0000006ca46c7220 */ /* 0x040fe40000410000 */
[----:B------:R-:W-:Y:S01]  /*e280*/  FMUL.FTZ R109, R164, R109 ;  /* 0x0000006da46d7220 */ /* 0x000fe20000410000 */
[----:B----4-:R-:W-:Y:S02]  /*e290*/  F2FP.PACK_AB R31, R193, R194 ;  /* 0x000000c2c11f723e */ /* 0x010fe400000000ff */
[C---:B------:R-:W-:Y:S04]  /*e2a0*/  HMMA.16816.F32 R104, R176.reuse, R20, R104 ;  /* 0x00000014b068723c */ /* 0x040fe80000001868 */
[C---:B------:R-:W-:Y:S02]  /*e2b0*/  FMUL.FTZ R110, R0.reuse, R110 ;  /* 0x0000006e006e7220 */ /* 0x040fe40000410000 */
[----:B------:R-:W-:Y:S01]  /*e2c0*/  FMUL.FTZ R111, R0, R111 ;  /* 0x0000006f006f7220 */ /* 0x000fe20000410000 */
[----:B------:R-:W-:Y:S01]  /*e2d0*/  F2FP.PACK_AB R20, R208, R209 ;  /* 0x000000d1d014723e */ /* 0x000fe200000000ff */
[--C-:B------:R-:W-:Y:S01]  /*e2e0*/  FFMA.FTZ R45, R45, c[0x0][0x2d0], -R171.reuse ;  /* 0x0000b4002d2d7a23 */ /* 0x100fe200000108ab */
[----:B------:R-:W-:Y:S03]  /*e2f0*/  F2FP.PACK_AB R21, R206, R207 ;  /* 0x000000cfce15723e */ /* 0x000fe600000000ff */
[--C-:B------:R-:W-:Y:S01]  /*e300*/  FFMA.FTZ R40, R40, c[0x0][0x2d0], -R171.reuse ;  /* 0x0000b40028287a23 */ /* 0x100fe200000108ab */
[-C--:B------:R-:W-:Y:S01]  /*e310*/  HMMA.16816.F32 R108, R176, R22.reuse, R108 ;  /* 0x00000016b06c723c */ /* 0x080fe2000000186c */
[----:B------:R-:W-:Y:S02]  /*e320*/  MUFU.EX2 R45, R45 ;  /* 0x0000002d002d7308 */ /* 0x000fe40000000800 */
[--C-:B------:R-:W-:Y:S02]  /*e330*/  FFMA.FTZ R41, R41, c[0x0][0x2d0], -R171.reuse ;  /* 0x0000b40029297a23 */ /* 0x100fe400000108ab */
[--C-:B------:R-:W-:Y:S02]  /*e340*/  FFMA.FTZ R42, R42, c[0x0][0x2d0], -R2.reuse ;  /* 0x0000b4002a2a7a23 */ /* 0x100fe40000010802 */
[--C-:B------:R-:W-:Y:S01]  /*e350*/  FFMA.FTZ R43, R43, c[0x0][0x2d0], -R2.reuse ;  /* 0x0000b4002b2b7a23 */ /* 0x100fe20000010802 */
[C---:B------:R-:W-:Y:S03]  /*e360*/  HMMA.16816.F32 R112, R172.reuse, R22, R112 ;  /* 0x00000016ac70723c */ /* 0x040fe60000001870 */
[----:B------:R-:W-:Y:S01]  /*e370*/  MUFU.EX2 R40, R40 ;  /* 0x0000002800287308 */ /* 0x000fe20000000800 */
[----:B------:R-:W-:Y:S01]  /*e380*/  FFMA.FTZ R44, R44, c[0x0][0x2d0], -R171 ;  /* 0x0000b4002c2c7a23 */ /* 0x000fe200000108ab */
[----:B------:R-:W-:Y:S01]  /*e390*/  MOV R171, R3 ;  /* 0x0000000300ab7202 */ /* 0x000fe20000000f00 */
[--C-:B------:R-:W-:Y:S01]  /*e3a0*/  FFMA.FTZ R46, R46, c[0x0][0x2d0], -R2.reuse ;  /* 0x0000b4002e2e7a23 */ /* 0x100fe20000010802 */
[----:B------:R-:W-:Y:S01]  /*e3b0*/  F2FP.PACK_AB R22, R204, R205 ;  /* 0x000000cdcc16723e */ /* 0x000fe200000000ff */
[-C--:B------:R-:W-:Y:S04]  /*e3c0*/  HMMA.16816.F32 R116, R172, R32.reuse, R116 ;  /* 0x00000020ac74723c */ /* 0x080fe80000001874 */
[----:B------:R-:W-:Y:S01]  /*e3d0*/  F2FP.PACK_AB R23, R202, R203 ;  /* 0x000000cbca17723e */ /* 0x000fe200000000ff */
[----:B------:R-:W-:Y:S01]  /*e3e0*/  FFMA.FTZ R2, R47, c[0x0][0x2d0], -R2 ;  /* 0x0000b4002f027a23 */ /* 0x000fe20000010802 */
[----:B------:R-:W1:Y:S01]  /*e3f0*/  MUFU.EX2 R41, R41 ;  /* 0x0000002900297308 */ /* 0x000e620000000800 */
[----:B------:R-:W-:Y:S01]  /*e400*/  FFMA.FTZ R0, R0, R252, R210 ;  /* 0x000000fc00007223 */ /* 0x000fe200000100d2 */
[C---:B------:R-:W-:Y:S04]  /*e410*/  HMMA.16816.F32 R120, R176.reuse, R32, R120 ;  /* 0x00000020b078723c */ /* 0x040fe80000001878 */
[----:B------:R-:W-:Y:S02]  /*e420*/  FADD.FTZ R0, R211, R0 ;  /* 0x00000000d3007221 */ /* 0x000fe40000010000 */
[----:B-----5:R-:W-:Y:S02]  /*e430*/  FFMA.FTZ R165, R165, R200, R218 ;  /* 0x000000c8a5a57223 */ /* 0x020fe400000100da */
[-C--:B------:R-:W-:Y:S01]  /*e440*/  HMMA.16816.F32 R124, R176, R34.reuse, R124 ;  /* 0x00000022b07c723c */ /* 0x080fe2000000187c */
[----:B------:R2:W-:Y:S03]  /*e450*/  MUFU.EX2 R36, R2 ;  /* 0x0000000200247308 */ /* 0x0005e60000000800 */
[----:B------:R-:W-:Y:S02]  /*e460*/  FADD.FTZ R0, R212, R0 ;  /* 0x00000000d4007221 */ /* 0x000fe40000010000 */
[----:B------:R-:W-:Y:S01]  /*e470*/  FFMA.FTZ R164, R164, R170, R214 ;  /* 0x000000aaa4a47223 */ /* 0x000fe200000100d6 */
[----:B------:R-:W-:Y:S01]  /*e480*/  MOV R170, R167 ;  /* 0x000000a700aa7202 */ /* 0x000fe20000000f00 */
[----:B------:R-:W-:Y:S01]  /*e490*/  HMMA.16816.F32 R128, R172, R34, R128 ;  /* 0x00000022ac80723c */ /* 0x000fe20000001880 */
[----:B------:R-:W4:Y:S02]  /*e4a0*/  LDSM.16.MT88.4 R32, [R227+0x2880] ;  /* 0x00288000e320783b */ /* 0x000f240000004200 */
[----:B------:R-:W-:Y:S01]  /*e4b0*/  MUFU.EX2 R42, R42 ;  /* 0x0000002a002a7308 */ /* 0x000fe20000000800 */
[----:B------:R-:W-:Y:S04]  /*e4c0*/  FADD.FTZ R0, R213, R0 ;  /* 0x00000000d5007221 */ /* 0x000fe80000010000 */
[-C--:B------:R-:W-:Y:S01]  /*e4d0*/  HMMA.16816.F32 R4, R20, R24.reuse, R4 ;  /* 0x000000181404723c */ /* 0x080fe20000001804 */
[----:B------:R-:W-:Y:S04]  /*e4e0*/  LDSM.16.MT88.4 R172, [R226+0x4080] ;  /* 0x00408000e2ac783b */ /* 0x000fe80000004200 */
[----:B------:R-:W5:Y:S03]  /*e4f0*/  MUFU.EX2 R43, R43 ;  /* 0x0000002b002b7308 */ /* 0x000f660000000800 */
[C---:B------:R-:W-:Y:S04]  /*e500*/  HMMA.16816.F32 R8, R28.reuse, R24, R8 ;  /* 0x000000181c08723c */ /* 0x040fe80000001808 */
[----:B--2---:R-:W-:Y:S03]  /*e510*/  FADD.FTZ R2, R198, R0 ;  /* 0x00000000c6027221 */ /* 0x004fe60000010000 */
[----:B------:R-:W2:Y:S01]  /*e520*/  MUFU.EX2 R44, R44 ;  /* 0x0000002c002c7308 */ /* 0x000ea20000000800 */
[-C--:B------:R-:W-:Y:S08]  /*e530*/  HMMA.16816.F32 R12, R28, R26.reuse, R12 ;  /* 0x0000001a1c0c723c */ /* 0x080ff0000000180c */
[C---:B------:R-:W-:Y:S01]  /*e540*/  HMMA.16816.F32 R16, R20.reuse, R26, R16 ;  /* 0x0000001a1410723c */ /* 0x040fe20000001810 */
[----:B------:R-:W1:Y:S01]  /*e550*/  LDSM.16.MT88.4 R24, [R225+0x4080] ;  /* 0x00408000e118783b */ /* 0x000e620000004200 */
[----:B------:R-:W1:Y:S06]  /*e560*/  MUFU.EX2 R46, R46 ;  /* 0x0000002e002e7308 */ /* 0x000e6c0000000800 */
[-C--:B------:R-:W-:Y:S08]  /*e570*/  HMMA.16816.F32 R132, R20, R180.reuse, R132 ;  /* 0x000000b41484723c */ /* 0x080ff00000001884 */
        /* <DEDUP_REMOVED lines=10> */
[C---:B------:R-:W-:Y:S01]  /*e620*/  HMMA.16816.F32 R64, R20.reuse, R34, R64 ;  /* 0x000000221440723c */ /* 0x040fe20000001840 */
[----:B------:R-:W3:Y:S07]  /*e630*/  LDSM.16.MT88.4 R32, [R228+0x4080] ;  /* 0x00408000e420783b */ /* 0x000eee0000004200 */
[-C--:B-1----:R-:W-:Y:S08]  /*e640*/  HMMA.16816.F32 R68, R20, R24.reuse, R68 ;  /* 0x000000181444723c */ /* 0x082ff00000001844 */
[C---:B------:R-:W-:Y:S08]  /*e650*/  HMMA.16816.F32 R72, R28.reuse, R24, R72 ;  /* 0x000000181c48723c */ /* 0x040ff00000001848 */
[-C--:B------:R-:W-:Y:S08]  /*e660*/  HMMA.16816.F32 R76, R28, R26.reuse, R76 ;  /* 0x0000001a1c4c723c */ /* 0x080ff0000000184c */
[C---:B------:R-:W-:Y:S01]  /*e670*/  HMMA.16816.F32 R80, R20.reuse, R26, R80 ;  /* 0x0000001a1450723c */ /* 0x040fe20000001850 */
[----:B------:R-:W1:Y:S07]  /*e680*/  LDSM.16.MT88.4 R24, [R227+0x4080] ;  /* 0x00408000e318783b */ /* 0x000e6e0000004200 */
[-C--:B------:R-:W-:Y:S08]  /*e690*/  HMMA.16816.F32 R84, R20, R172.reuse, R84 ;  /* 0x000000ac1454723c */ /* 0x080ff00000001854 */
[C---:B------:R-:W-:Y:S01]  /*e6a0*/  HMMA.16816.F32 R88, R28.reuse, R172, R88 ;  /* 0x000000ac1c58723c */ /* 0x040fe20000001858 */
[----:B------:R-:W4:Y:S07]  /*e6b0*/  LDL.LU R173, [R1+0x10] ;  /* 0x0000100001ad7983 */ /* 0x000f2e0000300800 */
[-C--:B------:R-:W-:Y:S08]  /*e6c0*/  HMMA.16816.F32 R92, R28, R174.reuse, R92 ;  /* 0x000000ae1c5c723c */ /* 0x080ff0000000185c */
[C---:B------:R-:W-:Y:S08]  /*e6d0*/  HMMA.16816.F32 R96, R20.reuse, R174, R96 ;  /* 0x000000ae1460723c */ /* 0x040ff00000001860 */
[-C--:B---3--:R-:W-:Y:S08]  /*e6e0*/  HMMA.16816.F32 R100, R20, R32.reuse, R100 ;  /* 0x000000201464723c */ /* 0x088ff00000001864 */
[C---:B------:R-:W-:Y:S08]  /*e6f0*/  HMMA.16816.F32 R104, R28.reuse, R32, R104 ;  /* 0x000000201c68723c */ /* 0x040ff00000001868 */
[-C--:B------:R-:W-:Y:S08]  /*e700*/  HMMA.16816.F32 R108, R28, R34.reuse, R108 ;  /* 0x000000221c6c723c */ /* 0x080ff0000000186c */
[C---:B------:R-:W-:Y:S01]  /*e710*/  HMMA.16816.F32 R112, R20.reuse, R34, R112 ;  /* 0x000000221470723c */ /* 0x040fe20000001870 */
[----:B------:R-:W3:Y:S07]  /*e720*/  LDSM.16.MT88.4 R32, [R226+0x3080] ;  /* 0x00308000e220783b */ /* 0x000eee0000004200 */
[-C--:B-1----:R-:W-:Y:S08]  /*e730*/  HMMA.16816.F32 R116, R20, R24.reuse, R116 ;  /* 0x000000181474723c */ /* 0x082ff00000001874 */
[C---:B------:R-:W-:Y:S07]  /*e740*/  HMMA.16816.F32 R120, R28.reuse, R24, R120 ;  /* 0x000000181c78723c */ /* 0x040fee0000001878 */
[----:B------:R-:W-:Y:S01]  /*e750*/  F2FP.PACK_AB R24, R41, R40 ;  /* 0x000000282918723e */ /* 0x000fe200000000ff */
[-C--:B------:R-:W-:Y:S01]  /*e760*/  HMMA.16816.F32 R124, R28, R26.reuse, R124 ;  /* 0x0000001a1c7c723c */ /* 0x080fe2000000187c */
[----:B------:R-:W-:Y:S03]  /*e770*/  LDSM.16.MT88.4 R28, [R228+0x4880] ;  /* 0x00488000e41c783b */ /* 0x000fe60000004200 */
[----:B-----5:R-:W-:Y:S04]  /*e780*/  F2FP.PACK_AB R25, R43, R42 ;  /* 0x0000002a2b19723e */ /* 0x020fe800000000ff */
[----:B------:R-:W-:Y:S07]  /*e790*/  HMMA.16816.F32 R128, R20, R26, R128 ;  /* 0x0000001a1480723c */ /* 0x000fee0000001880 */
[----:B------:R-:W-:Y:S02]  /*e7a0*/  F2FP.PACK_AB R20, R37, R192 ;  /* 0x000000c02514723e */ /* 0x000fe400000000ff */
[----:B------:R-:W-:Y:S03]  /*e7b0*/  F2FP.PACK_AB R21, R39, R38 ;  /* 0x000000262715723e */ /* 0x000fe600000000ff */
[----:B------:R-:W-:Y:S02]  /*e7c0*/  F2FP.PACK_AB R22, R49, R48 ;  /* 0x000000303116723e */ /* 0x000fe400000000ff */
[----:B------:R-:W-:Y:S02]  /*e7d0*/  F2FP.PACK_AB R23, R51, R50 ;  /* 0x000000323317723e */ /* 0x000fe400000000ff */
[----:B--2---:R-:W-:Y:S02]  /*e7e0*/  F2FP.PACK_AB R26, R45, R44 ;  /* 0x0000002c2d1a723e */ /* 0x004fe400000000ff */
[----:B------:R-:W-:Y:S03]  /*e7f0*/  F2FP.PACK_AB R27, R36, R46 ;  /* 0x0000002e241b723e */ /* 0x000fe600000000ff */
[-C--:B------:R-:W-:Y:S01]  /*e800*/  HMMA.16816.F32 R176, R20, R188.reuse, R4 ;  /* 0x000000bc14b0723c */ /* 0x080fe20000001804 */
[----:B------:R-:W1:Y:S07]  /*e810*/  LDSM.16.MT88.4 R4, [R228+0x3080] ;  /* 0x00308000e404783b */ /* 0x000e6e0000004200 */
[C---:B------:R-:W-:Y:S01]  /*e820*/  HMMA.16816.F32 R180, R24.reuse, R188, R8 ;  /* 0x000000bc18b4723c */ /* 0x040fe20000001808 */
[----:B------:R-:W2:Y:S07]  /*e830*/  LDSM.16.MT88.4 R8, [R227+0x3080] ;  /* 0x00308000e308783b */ /* 0x000eae0000004200 */
[-C--:B------:R-:W-:Y:S01]  /*e840*/  HMMA.16816.F32 R184, R24, R190.reuse, R12 ;  /* 0x000000be18b8723c */ /* 0x080fe2000000180c */
[----:B------:R-:W5:Y:S07]  /*e850*/  LDSM.16.MT88.4 R12, [R225+0x4880] ;  /* 0x00488000e10c783b */ /* 0x000f6e0000004200 */
[C---:B------:R-:W-:Y:S01]  /*e860*/  HMMA.16816.F32 R188, R20.reuse, R190, R16 ;  /* 0x000000be14bc723c */ /* 0x040fe20000001810 */
[----:B------:R-:W2:Y:S07]  /*e870*/  LDSM.16.MT88.4 R16, [R226+0x4880] ;  /* 0x00488000e210783b */ /* 0x000eae0000004200 */
[-C--:B---3--:R-:W-:Y:S08]  /*e880*/  HMMA.16816.F32 R132, R20, R32.reuse, R132 ;  /* 0x000000201484723c */ /* 0x088ff00000001884 */
[C---:B------:R-:W-:Y:S08]  /*e890*/  HMMA.16816.F32 R136, R24.reuse, R32, R136 ;  /* 0x000000201888723c */ /* 0x040ff00000001888 */
[-C--:B------:R-:W-:Y:S08]  /*e8a0*/  HMMA.16816.F32 R140, R24, R34.reuse, R140 ;  /* 0x00000022188c723c */ /* 0x080ff0000000188c */
[C---:B------:R-:W-:Y:S08]  /*e8b0*/  HMMA.16816.F32 R144, R20.reuse, R34, R144 ;  /* 0x000000221490723c */ /* 0x040ff00000001890 */
[-C--:B-1----:R-:W-:Y:S08]  /*e8c0*/  HMMA.16816.F32 R148, R20, R4.reuse, R148 ;  /* 0x000000041494723c */ /* 0x082ff00000001894 */
[C---:B------:R-:W-:Y:S08]  /*e8d0*/  HMMA.16816.F32 R152, R24.reuse, R4, R152 ;  /* 0x000000041898723c */ /* 0x040ff00000001898 */
[-C--:B------:R-:W-:Y:S08]  /*e8e0*/  HMMA.16816.F32 R156, R24, R6.reuse, R156 ;  /* 0x00000006189c723c */ /* 0x080ff0000000189c */
[C---:B------:R-:W-:Y:S01]  /*e8f0*/  HMMA.16816.F32 R160, R20.reuse, R6, R160 ;  /* 0x0000000614a0723c */ /* 0x040fe200000018a0 */
[----:B------:R-:W1:Y:S07]  /*e900*/  LDSM.16.MT88.4 R4, [R227+0x4880] ;  /* 0x00488000e304783b */ /* 0x000e6e0000004200 */
[-C--:B--2---:R-:W-:Y:S08]  /*e910*/  HMMA.16816.F32 R52, R20, R8.reuse, R52 ;  /* 0x000000081434723c */ /* 0x084ff00000001834 */
[C---:B------:R-:W-:Y:S07]  /*e920*/  HMMA.16816.F32 R56, R24.reuse, R8, R56 ;  /* 0x000000081838723c */ /* 0x040fee0000001838 */
[----:B------:R-:W-:Y:S01]  /*e930*/  FADD.FTZ R8, R215, R164 ;  /* 0x000000a4d7087221 */ /* 0x000fe20000010000 */
[-C--:B------:R-:W-:Y:S04]  /*e940*/  HMMA.16816.F32 R60, R24, R10.reuse, R60 ;  /* 0x0000000a183c723c */ /* 0x080fe8000000183c */
[----:B------:R-:W-:Y:S01]  /*e950*/  FADD.FTZ R8, R216, R8 ;  /* 0x00000008d8087221 */ /* 0x000fe20000010000 */
[----:B------:R-:W-:Y:S03]  /*e960*/  MOV R164, R168 ;  /* 0x000000a800a47202 */ /* 0x000fe60000000f00 */
[C---:B------:R-:W-:Y:S04]  /*e970*/  HMMA.16816.F32 R64, R20.reuse, R10, R64 ;  /* 0x0000000a1440723c */ /* 0x040fe80000001840 */
[----:B------:R-:W-:Y:S03]  /*e980*/  FADD.FTZ R8, R217, R8 ;  /* 0x00000008d9087221 */ /* 0x000fe60000010000 */
[----:B------:R-:W-:Y:S01]  /*e990*/  FADD.FTZ R10, R219, R165 ;  /* 0x000000a5db0a7221 */ /* 0x000fe20000010000 */
[-C--:B-----5:R-:W-:Y:S04]  /*e9a0*/  HMMA.16816.F32 R68, R20, R12.reuse, R68 ;  /* 0x0000000c1444723c */ /* 0x0a0fe80000001844 */
[----:B------:R-:W-:Y:S02]  /*e9b0*/  FADD.FTZ R8, R201, R8 ;  /* 0x00000008c9087221 */ /* 0x000fe40000010000 */
[----:B------:R-:W-:Y:S02]  /*e9c0*/  FADD.FTZ R10, R246, R10 ;  /* 0x0000000af60a7221 */ /* 0x000fe40000010000 */
[C---:B------:R-:W-:Y:S04]  /*e9d0*/  HMMA.16816.F32 R72, R24.reuse, R12, R72 ;  /* 0x0000000c1848723c */ /* 0x040fe80000001848 */
[----:B------:R-:W-:Y:S04]  /*e9e0*/  FADD.FTZ R10, R223, R10 ;  /* 0x0000000adf0a7221 */ /* 0x000fe80000010000 */
[-C--:B------:R-:W-:Y:S04]  /*e9f0*/  HMMA.16816.F32 R76, R24, R14.reuse, R76 ;  /* 0x0000000e184c723c */ /* 0x080fe8000000184c */
[----:B------:R-:W-:Y:S04]  /*ea00*/  FADD.FTZ R10, R207, R10 ;  /* 0x0000000acf0a7221 */ /* 0x000fe80000010000 */
[C---:B------:R-:W-:Y:S04]  /*ea10*/  HMMA.16816.F32 R80, R20.reuse, R14, R80 ;  /* 0x0000000e1450723c */ /* 0x040fe80000001850 */
[----:B------:R-:W-:Y:S02]  /*ea20*/  FADD.FTZ R11, R206, R10 ;  /* 0x0000000ace0b7221 */ /* 0x000fe40000010000 */
[----:B------:R-:W-:Y:S02]  /*ea30*/  FADD.FTZ R10, R199, R8 ;  /* 0x00000008c70a7221 */ /* 0x000fe40000010000 */
[-C--:B------:R-:W-:Y:S08]  /*ea40*/  HMMA.16816.F32 R84, R20, R16.reuse, R84 ;  /* 0x000000101454723c */ /* 0x080ff00000001854 */
[C---:B------:R-:W-:Y:S08]  /*ea50*/  HMMA.16816.F32 R88, R24.reuse, R16, R88 ;  /* 0x000000101858723c */ /* 0x040ff00000001858 */
[-C--:B------:R-:W-:Y:S08]  /*ea60*/  HMMA.16816.F32 R92, R24, R18.reuse, R92 ;  /* 0x00000012185c723c */ /* 0x080ff0000000185c */
[C---:B------:R-:W-:Y:S08]  /*ea70*/  HMMA.16816.F32 R96, R20.reuse, R18, R96 ;  /* 0x000000121460723c */ /* 0x040ff00000001860 */
[-C--:B------:R-:W-:Y:S04]  /*ea80*/  HMMA.16816.F32 R100, R20, R28.reuse, R100 ;  /* 0x0000001c1464723c */ /* 0x080fe80000001864 */
[----:B----4-:R-:W-:Y:S04]  /*ea90*/  FFMA.FTZ R166, R166, R173, R247 ;  /* 0x000000ada6a67223 */ /* 0x010fe800000100f7 */
[C---:B------:R-:W-:Y:S04]  /*eaa0*/  HMMA.16816.F32 R104, R24.reuse, R28, R104 ;  /* 0x0000001c1868723c */ /* 0x040fe80000001868 */
[----:B------:R-:W-:Y:S04]  /*eab0*/  FADD.FTZ R9, R249, R166 ;  /* 0x000000a6f9097221 */ /* 0x000fe80000010000 */
[----:B------:R-:W-:Y:S01]  /*eac0*/  FADD.FTZ R9, R248, R9 ;  /* 0x00000009f8097221 */ /* 0x000fe20000010000 */
[-C--:B------:R-:W-:Y:S03]  /*ead0*/  HMMA.16816.F32 R108, R24, R30.reuse, R108 ;  /* 0x0000001e186c723c */ /* 0x080fe6000000186c */
[----:B------:R-:W-:Y:S04]  /*eae0*/  FADD.FTZ R9, R250, R9 ;  /* 0x00000009fa097221 */ /* 0x000fe80000010000 */
[----:B------:R-:W-:Y:S01]  /*eaf0*/  FADD.FTZ R9, R209, R9 ;  /* 0x00000009d1097221 */ /* 0x000fe20000010000 */
[C---:B------:R-:W-:Y:S04]  /*eb00*/  HMMA.16816.F32 R112, R20.reuse, R30, R112 ;  /* 0x0000001e1470723c */ /* 0x040fe80000001870 */
[----:B------:R-:W-:Y:S02]  /*eb10*/  FADD.FTZ R0, R208, R9 ;  /* 0x00000009d0007221 */ /* 0x000fe40000010000 */
[----:B------:R-:W-:Y:S02]  /*eb20*/  FADD.FTZ R9, R197, R2 ;  /* 0x00000002c5097221 */ /* 0x000fe40000010000 */
[----:B------:R-:W-:Y:S01]  /*eb30*/  FADD.FTZ R8, R205, R0 ;  /* 0x00000000cd087221 */ /* 0x000fe20000010000 */
[-C--:B-1----:R-:W-:Y:S03]  /*eb40*/  HMMA.16816.F32 R116, R20, R4.reuse, R116 ;  /* 0x000000041474723c */ /* 0x082fe60000001874 */
[----:B------:R-:W-:Y:S02]  /*eb50*/  FADD.FTZ R2, R196, R10 ;  /* 0x0000000ac4027221 */ /* 0x000fe40000010000 */
[----:B------:R-:W-:Y:S02]  /*eb60*/  FADD.FTZ R10, R204, R8 ;  /* 0x00000008cc0a7221 */ /* 0x000fe40000010000 */
[----:B------:R-:W-:Y:S01]  /*eb70*/  FADD.FTZ R0, R194, R9 ;  /* 0x00000009c2007221 */ /* 0x000fe20000010000 */
[C---:B------:R-:W-:Y:S04]  /*eb80*/  HMMA.16816.F32 R120, R24.reuse, R4, R120 ;  /* 0x000000041878723c */ /* 0x040fe80000001878 */
[----:B------:R-:W-:Y:S03]  /*eb90*/  FADD.FTZ R8, R193, R0 ;  /* 0x00000000c1087221 */ /* 0x000fe60000010000 */
        /* <DEDUP_REMOVED lines=19> */
[----:B------:R-:W-:Y:S01]  /*ecd0*/  FADD.FTZ R2, R45, R2 ;  /* 0x000000022d027221 */ /* 0x000fe20000010000 */
[----:B------:R-:W-:Y:S01]  /*ece0*/  STL [R1+0xc], R4 ;  /* 0x00000c0401007387 */ /* 0x000fe20000100800 */
[----:B------:R-:W-:Y:S03]  /*ecf0*/  FADD.FTZ R0, R46, R0 ;  /* 0x000000002e007221 */ /* 0x000fe60000010000 */
[----:B------:R-:W-:Y:S01]  /*ed00*/  STL [R1+0x14], R2 ;  /* 0x0000140201007387 */ /* 0x000fe20000100800 */
[----:B------:R-:W-:Y:S05]  /*ed10*/  FADD.FTZ R0, R36, R0 ;  /* 0x0000000024007221 */ /* 0x000fea0000010000 */
[----:B------:R1:W-:Y:S02]  /*ed20*/  STL [R1+0x18], R0 ;  /* 0x0000180001007387 */ /* 0x0003e40000100800 */
[----:B-1----:R-:W-:Y:S01]  /*ed30*/  MOV R0, R169 ;  /* 0x000000a900007202 */ /* 0x002fe20000000f00 */
[----:B------:R-:W-:-:S05]  /*ed40*/  @P0 BRA `(.L_x_996) ;  /* 0xffffd0c000000947 */ /* 0x000fca000383ffff */
.L_x_993:
[----:B------:R-:W-:-:S06]  /*ed50*/  UISETP.GE.AND UP0, UPT, UR23, UR7, UPT ;  /* 0x000000071700728c */ /* 0x000fcc000bf06270 */
[----:B------:R-:W-:-:S13]  /*ed60*/  PLOP3.LUT P0, PT, PT, PT, UP0, 0x80, 0x0 ;  /* 0x000000000000781c */ /* 0x000fda0003f0f008 */
[----:B------:R-:W-:Y:S05]  /*ed70*/  @!P0 BRA `(.L_x_997) ;  /* 0x00004af000008947 */ /* 0x000fea0003800000 */
[----:B-1----:R-:W2:Y:S01]  /*ed80*/  LDL.LU R2, [R1] ;  /* 0x0000000001027983 */ /* 0x002ea20000300800 */
[----:B------:R-:W-:Y:S01]  /*ed90*/  IMAD.MOV.U32 R165, RZ, RZ, R168 ;  /* 0x000000ffffa57224 */ /* 0x000fe200078e00a8 */
[----:B------:R-:W-:Y:S01]  /*eda0*/  MOV R170, R3 ;  /* 0x0000000300aa7202 */ /* 0x000fe20000000f00 */
[----:B------:R-:W-:Y:S01]  /*edb0*/  IMAD.MOV.U32 R164, RZ, RZ, R169 ;  /* 0x000000ffffa47224 */ /* 0x000fe200078e00a9 */
[----:B------:R-:W3:Y:S01]  /*edc0*/  LDL.LU R4, [R1+0x28] ;  /* 0x0000280001047983 */ /* 0x000ee20000300800 */
[----:B------:R-:W-:Y:S01]  /*edd0*/  IMAD.MOV.U32 R166, RZ, RZ, R167 ;  /* 0x000000ffffa67224 */ /* 0x000fe200078e00a7 */
[----:B--2---:R-:W-:Y:S02]  /*ede0*/  SHF.R.S32.HI R249, RZ, 0x1f, R2 ;  /* 0x0000001ffff97819 */ /* 0x004fe40000011402 */
[C---:B------:R-:W-:Y:S02]  /*edf0*/  SHF.L.U32 R248, R2.reuse, 0x1, RZ ;  /* 0x0000000102f87819 */ /* 0x040fe400000006ff */
[----:B------:R-:W-:-:S02]  /*ee00*/  SHF.L.U64.HI R249, R2, 0x1, R249 ;  /* 0x0000000102f97819 */ /* 0x000fc400000102f9 */
[----:B------:R-:W3:Y:S02]  /*ee10*/  LDL.LU R2, [R1+0x20] ;  /* 0x0000200001027983 */ /* 0x000ee40000300800 */
[C---:B---3--:R-:W-:Y:S01]  /*ee20*/  SHF.L.U64.HI R247, R2.reuse, 0x1, R4 ;  /* 0x0000000102f77819 */ /* 0x048fe20000010204 */
[----:B------:R-:W-:Y:S02]  /*ee30*/  IMAD.SHL.U32 R246, R2, 0x2, RZ ;  /* 0x0000000202f67824 */ /* 0x000fe400078e00ff */
.L_x_1015:
[----:B------:R-:W-:Y:S04]  /*ee40*/  DEPBAR.LE SB0, 0x0 ;  /* 0x000080000000791a */ /* 0x000fe80000000000 */
[----:B------:R-:W-:Y:S01]  /*ee50*/  BAR.SYNC.DEFER_BLOCKING 0x0 ;  /* 0x0000000000007b1d */ /* 0x000fe20000010000 */
[----:B-1----:R-:W-:Y:S01]  /*ee60*/  SHF.R.S32.HI R0, RZ, 0x1f, R243 ;  /* 0x0000001fff007819 */ /* 0x002fe200000114f3 */
[C---:B------:R-:W-:Y:S01]  /*ee70*/  IMAD.WIDE.U32 R2, R243.reuse, c[0x0][0x208], RZ ;  /* 0x00008200f3027a25 */ /* 0x040fe200078e00ff */
[----:B------:R-:W-:Y:S03]  /*ee80*/  UISETP.GT.AND UP0, UPT, UR23, UR7, UPT ;  /* 0x000000071700728c */ /* 0x000fe6000bf04270 */
[----:B------:R-:W-:Y:S04]  /*ee90*/  IMAD R0, R0, c[0x0][0x208], RZ ;  /* 0x0000820000007a24 */ /* 0x000fe800078e02ff */
[----:B------:R-:W-:Y:S04]  /*eea0*/  IMAD R0, R243, c[0x0][0x20c], R0 ;  /* 0x00008300f3007a24 */ /* 0x000fe800078e0200 */
[----:B------:R-:W-:Y:S01]  /*eeb0*/  IMAD.IADD R3, R3, 0x1, R0 ;  /* 0x0000000103037824 */ /* 0x000fe200078e0200 */
[----:B-----5:R-:W-:Y:S03]  /*eec0*/  SHF.R.S32.HI R0, RZ, 0x1f, R242 ;  /* 0x0000001fff007819 */ /* 0x020fe600000114f2 */
[----:B------:R-:W-:Y:S04]  /*eed0*/  IMAD.WIDE.U32 R2, R242, c[0x0][0x218], R2 ;  /* 0x00008600f2027a25 */ /* 0x000fe800078e0002 */
[----:B------:R-:W-:Y:S01]  /*eee0*/  IMAD R0, R0, c[0x0][0x218], RZ ;  /* 0x0000860000007a24 */ /* 0x000fe200078e02ff */
[----:B------:R-:W-:Y:S01]  /*eef0*/  IADD3 R2, P0, R2, UR24, RZ ;  /* 0x0000001802027c10 */ /* 0x000fe2000ff1e0ff */
[----:B------:R-:W-:Y:S02]  /*ef00*/  LDSM.16.M88.4 R48, [R231+0x8080] ;  /* 0x00808000e730783b */ /* 0x000fe40000000200 */
[----:B------:R-:W-:Y:S04]  /*ef10*/  IMAD R0, R242, c[0x0][0x21c], R0 ;  /* 0x00008700f2007a24 */ /* 0x000fe800078e0200 */
[----:B------:R-:W1:Y:S01]  /*ef20*/  LDSM.16.M88.4 R16, [R224+0x5080] ;  /* 0x00508000e010783b */ /* 0x000e620000000200 */
[----:B------:R-:W-:Y:S02]  /*ef30*/  IADD3.X R3, R3, UR18, R0, P0, !PT ;  /* 0x0000001203037c10 */ /* 0x000fe400087fe400 */
[C---:B------:R-:W-:Y:S03]  /*ef40*/  LEA R0, P0, R2.reuse, c[0x0][0x1f8], 0x1 ;  /* 0x00007e0002007a11 */ /* 0x040fe600078008ff */
[----:B------:R-:W-:Y:S01]  /*ef50*/  LDSM.16.M88.4 R44, [R231+0xa080] ;  /* 0x00a08000e72c783b */ /* 0x000fe20000000200 */
[----:B------:R-:W-:Y:S05]  /*ef60*/  LEA.HI.X R2, R2, c[0x0][0x1fc], R3, 0x1, P0 ;  /* 0x00007f0002027a11 */ /* 0x000fea00000f0c03 */
[----:B------:R-:W-:Y:S06]  /*ef70*/  LDSM.16.M88.4 R32, [R224+0x5880] ;  /* 0x00588000e020783b */ /* 0x000fec0000000200 */
[----:B------:R-:W2:Y:S06]  /*ef80*/  SHFL.IDX PT, R3, R0, RZ, 0x181f ;  /* 0x00181fff00037589 */ /* 0x000eac00000e0000 */
[----:B------:R-:W3:Y:S06]  /*ef90*/  SHFL.IDX PT, R37, R2, RZ, 0x181f ;  /* 0x00181fff02257589 */ /* 0x000eec00000e0000 */
[----:B------:R-:W-:Y:S06]  /*efa0*/  SHFL.IDX PT, R39, R2, 0x1, 0x181f ;  /* 0x00381f0002277f89 */ /* 0x000fec00000e0000 */
[----:B------:R4:W-:Y:S01]  /*efb0*/  SHFL.IDX PT, R42, R2, 0x2, 0x181f ;  /* 0x00581f00022a7f89 */ /* 0x0009e200000e0000 */
[-C--:B-1----:R-:W-:Y:S05]  /*efc0*/  HMMA.16816.F32 R4, R48, R16.reuse, RZ ;  /* 0x000000103004723c */ /* 0x082fea00000018ff */
[----:B------:R-:W-:Y:S01]  /*efd0*/  LDSM.16.M88.4 R172, [R224+0x6080] ;  /* 0x00608000e0ac783b */ /* 0x000fe20000000200 */
[C---:B--2---:R-:W-:Y:S02]  /*efe0*/  IADD3 R36, P0, R3.reuse, R246, RZ ;  /* 0x000000f603247210 */ /* 0x044fe40007f1e0ff */
[C---:B------:R-:W-:Y:S03]  /*eff0*/  HMMA.16816.F32 R8, R44.reuse, R16, RZ ;  /* 0x000000102c08723c */ /* 0x040fe600000018ff */
[----:B------:R-:W1:Y:S06]  /*f000*/  SHFL.IDX PT, R38, R0, 0x1, 0x181f ;  /* 0x00381f0000267f89 */ /* 0x000e6c00000e0000 */
[----:B------:R-:W-:Y:S01]  /*f010*/  LDSM.16.M88.4 R192, [R233+0x8080] ;  /* 0x00808000e9c0783b */ /* 0x000fe20000000200 */
[-C--:B------:R-:W-:Y:S02]  /*f020*/  HMMA.16816.F32 R12, R44, R18.reuse, RZ ;  /* 0x000000122c0c723c */ /* 0x080fe400000018ff */
[-C--:B----4-:R-:W-:Y:S03]  /*f030*/  IADD3 R2, P1, R3, R248.reuse, RZ ;  /* 0x000000f803027210 */ /* 0x090fe60007f3e0ff */
[----:B------:R-:W-:Y:S03]  /*f040*/  LDSM.16.M88.4 R196, [R235] ;  /* 0x00000000ebc4783b */ /* 0x000fe60000000200 */
[C---:B------:R-:W-:Y:S03]  /*f050*/  HMMA.16816.F32 R16, R48.reuse, R18, RZ ;  /* 0x000000123010723c */ /* 0x040fe600000018ff */
[----:B------:R-:W-:Y:S01]  /*f060*/  LDSM.16.M88.4 R200, [R233+0xa080] ;  /* 0x00a08000e9c8783b */ /* 0x000fe20000000200 */
[C---:B---3--:R-:W-:Y:S02]  /*f070*/  IMAD.X R3, R37.reuse, 0x1, R249, P1 ;  /* 0x0000000125037824 */ /* 0x048fe400008e06f9 */
[----:B------:R-:W-:Y:S02]  /*f080*/  IMAD.X R37, R37, 0x1, R247, P0 ;  /* 0x0000000125257824 */ /* 0x000fe400000e06f7 */
[-C--:B------:R-:W-:Y:S01]  /*f090*/  HMMA.16816.F32 R20, R48, R32.reuse, RZ ;  /* 0x000000203014723c */ /* 0x080fe200000018ff */
[----:B------:R-:W-:Y:S03]  /*f0a0*/  LDSM.16.M88.4 R204, [R241] ;  /* 0x00000000f1cc783b */ /* 0x000fe60000000200 */
[C---:B-1----:R-:W-:Y:S03]  /*f0b0*/  IADD3 R40, P0, R38.reuse, R248, RZ ;  /* 0x000000f826287210 */ /* 0x042fe60007f1e0ff */
[----:B------:R-:W-:Y:S01]  /*f0c0*/  LDSM.16.M88.4 R208, [R240] ;  /* 0x00000000f0d0783b */ /* 0x000fe20000000200 */
[C---:B------:R-:W-:Y:S04]  /*f0d0*/  HMMA.16816.F32 R24, R44.reuse, R32, RZ ;  /* 0x000000202c18723c */ /* 0x040fe800000018ff */
[C---:B------:R-:W-:Y:S01]  /*f0e0*/  IMAD.X R41, R39.reuse, 0x1, R249, P0 ;  /* 0x0000000127297824 */ /* 0x040fe200000e06f9 */
[----:B------:R-:W-:Y:S01]  /*f0f0*/  @!PT LDS RZ, [RZ] ;  /* 0x00000000fffff984 */ /* 0x000fe20000000800 */
[----:B------:R-:W-:Y:S01]  /*f100*/  @!PT LDS RZ, [RZ] ;  /* 0x00000000fffff984 */ /* 0x000fe20000000800 */
[----:B------:R-:W-:Y:S01]  /*f110*/  @!PT LDS RZ, [RZ] ;  /* 0x00000000fffff984 */ /* 0x000fe20000000800 */
[----:B------:R1:W-:Y:S03]  /*f120*/  LDGSTS.E.BYPASS.LTC128B.128 [R244], [R2.64], !P5 ;  /* 0x0000000002f47fae */ /* 0x0003e6000e901d54 */
[-C--:B------:R-:W-:Y:S03]  /*f130*/  HMMA.16816.F32 R28, R44, R34.reuse, RZ ;  /* 0x000000222c1c723c */ /* 0x080fe600000018ff */
[----:B------:R2:W-:Y:S05]  /*f140*/  LDGSTS.E.BYPASS.LTC128B.128 [R244+0x1800], [R36.64], !P4 ;  /* 0x0180000024f47fae */ /* 0x0005ea000e101d54 */
[C---:B------:R-:W-:Y:S01]  /*f150*/  HMMA.16816.F32 R32, R48.reuse, R34, RZ ;  /* 0x000000223020723c */ /* 0x040fe200000018ff */
[----:B------:R-:W3:Y:S06]  /*f160*/  SHFL.IDX PT, R0, R0, 0x2, 0x181f ;  /* 0x00581f0000007f89 */ /* 0x000eec00000e0000 */
[----:B------:R4:W-:Y:S01]  /*f170*/  LDGSTS.E.BYPASS.LTC128B.128 [R244+0x800], [R40.64], !P5 ;  /* 0x0080000028f47fae */ /* 0x0009e2000e901d54 */
[----:B-1----:R-:W-:Y:S05]  /*f180*/  IADD3 R2, P2, R38, R246, RZ ;  /* 0x000000f626027210 */ /* 0x002fea0007f5e0ff */
[----:B------:R-:W-:Y:S02]  /*f190*/  IMAD.X R3, R39, 0x1, R247, P2 ;  /* 0x0000000127037824 */ /* 0x000fe400010e06f7 */
[-C--:B--2---:R-:W-:Y:S01]  /*f1a0*/  HMMA.16816.F32 R36, R48, R172.reuse, RZ ;  /* 0x000000ac3024723c */ /* 0x084fe200000018ff */
[C---:B---3--:R-:W-:Y:S02]  /*f1b0*/  IADD3 R212, P1, R0.reuse, R248, RZ ;  /* 0x000000f800d47210 */ /* 0x048fe40007f3e0ff */
[----:B------:R1:W-:Y:S01]  /*f1c0*/  LDGSTS.E.BYPASS.LTC128B.128 [R244+0x2000], [R2.64], !P4 ;  /* 0x0200000002f47fae */ /* 0x0003e2000e101d54 */
[----:B------:R-:W-:Y:S02]  /*f1d0*/  IADD3 R168, P0, R0, R246, RZ ;  /* 0x000000f600a87210 */ /* 0x000fe40007f1e0ff */
[C---:B------:R-:W-:Y:S03]  /*f1e0*/  IMAD.X R213, R42.reuse, 0x1, R249, P1 ;  /* 0x000000012ad57824 */ /* 0x040fe600008e06f9 */
[----:B------:R-:W-:Y:S01]  /*f1f0*/  IMAD.X R169, R42, 0x1, R247, P0 ;  /* 0x000000012aa97824 */ /* 0x000fe200000e06f7 */
[----:B------:R-:W-:Y:S01]  /*f200*/  PLOP3.LUT P0, PT, PT, PT, UP0, 0x80, 0x0 ;  /* 0x000000000000781c */ /* 0x000fe20003f0f008 */
[C---:B----4-:R-:W-:Y:S01]  /*f210*/  HMMA.16816.F32 R40, R44.reuse, R172, RZ ;  /* 0x000000ac2c28723c */ /* 0x050fe200000018ff */
[----:B------:R2:W-:Y:S06]  /*f220*/  LDGSTS.E.BYPASS.LTC128B.128 [R244+0x1000], [R212.64], !P5 ;  /* 0x01000000d4f47fae */ /* 0x0005ec000e901d54 */
[----:B------:R1:W-:Y:S01]  /*f230*/  LDGSTS.E.BYPASS.LTC128B.128 [R244+0x2800], [R168.64], !P4 ;  /* 0x02800000a8f47fae */ /* 0x0003e2000e101d54 */
[-C--:B------:R-:W-:Y:S05]  /*f240*/  HMMA.16816.F32 R44, R44, R174.reuse, RZ ;  /* 0x000000ae2c2c723c */ /* 0x080fea00000018ff */
[----:B------:R-:W-:Y:S03]  /*f250*/  LDSM.16.M88.4 R216, [R230+0x5080] ;  /* 0x00508000e6d8783b */ /* 0x000fe60000000200 */
[----:B------:R-:W-:Y:S03]  /*f260*/  HMMA.16816.F32 R48, R48, R174, RZ ;  /* 0x000000ae3030723c */ /* 0x000fe600000018ff */
[----:B------:R-:W0:Y:S05]  /*f270*/  LDGDEPBAR ;  /* 0x00000000000079af */ /* 0x000e2a0000000000 */
[-C--:B------:R-:W-:Y:S01]  /*f280*/  HMMA.16816.F32 R4, R192, R196.reuse, R4 ;  /* 0x000000c4c004723c */ /* 0x080fe20000001804 */
[----:B------:R-:W-:Y:S06]  /*f290*/  LDSM.16.M88.4 R220, [R232+0xa080] ;  /* 0x00a08000e8dc783b */ /* 0x000fec0000000200 */
[----:B--2---:R-:W2:Y:S01]  /*f2a0*/  LDSM.16.M88.4 R212, [R232+0x8080] ;  /* 0x00808000e8d4783b */ /* 0x004ea20000000200 */
[C---:B------:R-:W-:Y:S05]  /*f2b0*/  HMMA.16816.F32 R8, R200.reuse, R196, R8 ;  /* 0x000000c4c808723c */ /* 0x040fea0000001808 */
[----:B------:R-:W3:Y:S03]  /*f2c0*/  LDSM.16.M88.4 R172, [R230+0x5880] ;  /* 0x00588000e6ac783b */ /* 0x000ee60000000200 */
[-C--:B------:R-:W-:Y:S08]  /*f2d0*/  HMMA.16816.F32 R12, R200, R198.reuse, R12 ;  /* 0x000000c6c80c723c */ /* 0x080ff0000000180c */
[C---:B------:R-:W-:Y:S01]  /*f2e0*/  HMMA.16816.F32 R16, R192.reuse, R198, R16 ;  /* 0x000000c6c010723c */ /* 0x040fe20000001810 */
[----:B------:R-:W4:Y:S07]  /*f2f0*/  LDSM.16.M88.4 R196, [R230+0x6080] ;  /* 0x00608000e6c4783b */ /* 0x000f2e0000000200 */
        /* <DEDUP_REMOVED lines=8> */
[----:B------:R-:W-:Y:S07]  /*f380*/  LDSM.16.M88.4 R200, [R229] ;  /* 0x00000000e5c8783b */ /* 0x000fee0000000200 */
[----:B------:R-:W-:Y:S01]  /*f390*/  HMMA.16816.F32 R48, R192, R210, R48 ;  /* 0x000000d2c030723c */ /* 0x000fe20000001830 */
[----:B------:R-:W1:Y:S06]  /*f3a0*/  LDSM.16.M88.4 R192, [R234+0x8080] ;  /* 0x00808000eac0783b */ /* 0x000e6c0000000200 */
[----:B------:R-:W-:Y:S01]  /*f3b0*/  LDSM.16.M88.4 R208, [R229+0x1000] ;  /* 0x00100000e5d0783b */ /* 0x000fe20000000200 */
[-C--:B--2---:R-:W-:Y:S08]  /*f3c0*/  HMMA.16816.F32 R4, R212, R216.reuse, R4 ;  /* 0x000000d8d404723c */ /* 0x084ff00000001804 */
[C---:B------:R-:W-:Y:S08]  /*f3d0*/  HMMA.16816.F32 R8, R220.reuse, R216, R8 ;  /* 0x000000d8dc08723c */ /* 0x040ff00000001808 */
[-C--:B------:R-:W-:Y:S08]  /*f3e0*/  HMMA.16816.F32 R12, R220, R218.reuse, R12 ;  /* 0x000000dadc0c723c */ /* 0x080ff0000000180c */
[C---:B------:R-:W-:Y:S01]  /*f3f0*/  HMMA.16816.F32 R16, R212.reuse, R218, R16 ;  /* 0x000000dad410723c */ /* 0x040fe20000001810 */
[----:B------:R-:W-:Y:S07]  /*f400*/  LDSM.16.M88.4 R216, [R231+0xe080] ;  /* 0x00e08000e7d8783b */ /* 0x000fee0000000200 */
[-C--:B---3--:R-:W-:Y:S08]  /*f410*/  HMMA.16816.F32 R20, R212, R172.reuse, R20 ;  /* 0x000000acd414723c */ /* 0x088ff00000001814 */
        /* <DEDUP_REMOVED lines=9> */
[----:B------:R-:W-:Y:S06]  /*f4b0*/  LDSM.16.M88.4 R196, [R231+0xc080] ;  /* 0x00c08000e7c4783b */ /* 0x000fec0000000200 */
[----:B------:R-:W3:Y:S01]  /*f4c0*/  LDSM.16.M88.4 R212, [R224+0x6880] ;  /* 0x00688000e0d4783b */ /* 0x000ee20000000200 */
[-C--:B-1----:R-:W-:Y:S08]  /*f4d0*/  HMMA.16816.F32 R4, R192, R200.reuse, R4 ;  /* 0x000000c8c004723c */ /* 0x082ff00000001804 */
[C---:B------:R-:W-:Y:S08]  /*f4e0*/  HMMA.16816.F32 R8, R204.reuse, R200, R8 ;  /* 0x000000c8cc08723c */ /* 0x040ff00000001808 */
[-C--:B------:R-:W-:Y:S08]  /*f4f0*/  HMMA.16816.F32 R12, R204, R202.reuse, R12 ;  /* 0x000000cacc0c723c */ /* 0x080ff0000000180c */
[C---:B------:R-:W-:Y:S01]  /*f500*/  HMMA.16816.F32 R16, R192.reuse, R202, R16 ;  /* 0x000000cac010723c */ /* 0x040fe20000001810 */
[----:B------:R-:W1:Y:S07]  /*f510*/  LDSM.16.M88.4 R200, [R224+0x7880] ;  /* 0x00788000e0c8783b */ /* 0x000e6e0000000200 */
[-C--:B--2---:R-:W-:Y:S08]  /*f520*/  HMMA.16816.F32 R20, R192, R172.reuse, R20 ;  /* 0x000000acc014723c */ /* 0x084ff00000001814 */
        /* <DEDUP_REMOVED lines=9> */
[----:B------:R-:W2:Y:S06]  /*f5c0*/  LDSM.16.M88.4 R192, [R239] ;  /* 0x00000000efc0783b */ /* 0x000eac0000000200 */
[----:B------:R-:W4:Y:S01]  /*f5d0*/  LDSM.16.M88.4 R208, [R238] ;  /* 0x00000000eed0783b */ /* 0x000f220000000200 */
[-C--:B---3--:R-:W-:Y:S08]  /*f5e0*/  HMMA.16816.F32 R4, R196, R212.reuse, R4 ;  /* 0x000000d4c404723c */ /* 0x088ff00000001804 */
[C---:B------:R-:W-:Y:S08]  /*f5f0*/  HMMA.16816.F32 R8, R216.reuse, R212, R8 ;  /* 0x000000d4d808723c */ /* 0x040ff00000001808 */
[-C--:B------:R-:W-:Y:S08]  /*f600*/  HMMA.16816.F32 R12, R216, R214.reuse, R12 ;  /* 0x000000d6d80c723c */ /* 0x080ff0000000180c */
[C---:B------:R-:W-:Y:S01]  /*f610*/  HMMA.16816.F32 R16, R196.reuse, R214, R16 ;  /* 0x000000d6c410723c */ /* 0x040fe20000001810 */
[----:B------:R-:W3:Y:S07]  /*f620*/  LDSM.16.M88.4 R212, [R237] ;  /* 0x00000000edd4783b */ /* 0x000eee0000000200 */
[-C--:B------:R-:W-:Y:S08]  /*f630*/  HMMA.16816.F32 R20, R196, R220.reuse, R20 ;  /* 0x000000dcc414723c */ /* 0x080ff00000001814 */
[C---:B------:R-:W-:Y:S08]  /*f640*/  HMMA.16816.F32 R24, R216.reuse, R220, R24 ;  /* 0x000000dcd818723c */ /* 0x040ff00000001818 */
[-C--:B------:R-:W-:Y:S08]  /*f650*/  HMMA.16816.F32 R28, R216, R222.reuse, R28 ;  /* 0x000000ded81c723c */ /* 0x080ff0000000181c */
[C---:B------:R-:W-:Y:S01]  /*f660*/  HMMA.16816.F32 R32, R196.reuse, R222, R32 ;  /* 0x000000dec420723c */ /* 0x040fe20000001820 */
[----:B------:R-:W-:Y:S07]  /*f670*/  LDSM.16.M88.4 R220, [R229+0x2000] ;  /* 0x00200000e5dc783b */ /* 0x000fee0000000200 */
[-C--:B-1----:R-:W-:Y:S08]  /*f680*/  HMMA.16816.F32 R36, R196, R200.reuse, R36 ;  /* 0x000000c8c424723c */ /* 0x082ff00000001824 */
[C---:B------:R-:W-:Y:S08]  /*f690*/  HMMA.16816.F32 R40, R216.reuse, R200, R40 ;  /* 0x000000c8d828723c */ /* 0x040ff00000001828 */
[-C--:B------:R-:W-:Y:S01]  /*f6a0*/  HMMA.16816.F32 R44, R216, R202.reuse, R44 ;  /* 0x000000cad82c723c */ /* 0x080fe2000000182c */
[----:B------:R-:W-:Y:S07]  /*f6b0*/  LDSM.16.M88.4 R216, [R232+0xe080] ;  /* 0x00e08000e8d8783b */ /* 0x000fee0000000200 */
[----:B------:R-:W-:Y:S01]  /*f6c0*/  HMMA.16816.F32 R48, R196, R202, R48 ;  /* 0x000000cac430723c */ /* 0x000fe20000001830 */
[----:B------:R-:W-:Y:S06]  /*f6d0*/  LDSM.16.M88.4 R196, [R232+0xc080] ;  /* 0x00c08000e8c4783b */ /* 0x000fec0000000200 */
[----:B------:R-:W1:Y:S01]  /*f6e0*/  LDSM.16.M88.4 R200, [R230+0x6880] ;  /* 0x00688000e6c8783b */ /* 0x000e620000000200 */
[-C--:B--2---:R-:W-:Y:S08]  /*f6f0*/  HMMA.16816.F32 R4, R172, R192.reuse, R4 ;  /* 0x000000c0ac04723c */ /* 0x084ff00000001804 */
[C---:B------:R-:W-:Y:S08]  /*f700*/  HMMA.16816.F32 R8, R204.reuse, R192, R8 ;  /* 0x000000c0cc08723c */ /* 0x040ff00000001808 */
[-C--:B------:R-:W-:Y:S08]  /*f710*/  HMMA.16816.F32 R12, R204, R194.reuse, R12 ;  /* 0x000000c2cc0c723c */ /* 0x080ff0000000180c */
[C---:B------:R-:W-:Y:S01]  /*f720*/  HMMA.16816.F32 R16, R172.reuse, R194, R16 ;  /* 0x000000c2ac10723c */ /* 0x040fe20000001810 */
[----:B------:R-:W2:Y:S07]  /*f730*/  LDSM.16.M88.4 R192, [R230+0x7080] ;  /* 0x00708000e6c0783b */ /* 0x000eae0000000200 */
[-C--:B----4-:R-:W-:Y:S08]  /*f740*/  HMMA.16816.F32 R20, R172, R208.reuse, R20 ;  /* 0x000000d0ac14723c */ /* 0x090ff00000001814 */
[C---:B------:R-:W-:Y:S08]  /*f750*/  HMMA.16816.F32 R24, R204.reuse, R208, R24 ;  /* 0x000000d0cc18723c */ /* 0x040ff00000001818 */
[-C--:B------:R-:W-:Y:S08]  /*f760*/  HMMA.16816.F32 R28, R204, R210.reuse, R28 ;  /* 0x000000d2cc1c723c */ /* 0x080ff0000000181c */
[C---:B------:R-:W-:Y:S01]  /*f770*/  HMMA.16816.F32 R32, R172.reuse, R210, R32 ;  /* 0x000000d2ac20723c */ /* 0x040fe20000001820 */
[----:B------:R-:W4:Y:S07]  /*f780*/  LDSM.16.M88.4 R208, [R230+0x7880] ;  /* 0x00788000e6d0783b */ /* 0x000f2e0000000200 */
[-C--:B---3--:R-:W-:Y:S08]  /*f790*/  HMMA.16816.F32 R36, R172, R212.reuse, R36 ;  /* 0x000000d4ac24723c */ /* 0x088ff00000001824 */
[C---:B------:R-:W-:Y:S08]  /*f7a0*/  HMMA.16816.F32 R40, R204.reuse, R212, R40 ;  /* 0x000000d4cc28723c */ /* 0x040ff00000001828 */
[-C--:B------:R-:W-:Y:S01]  /*f7b0*/  HMMA.16816.F32 R44, R204, R214.reuse, R44 ;  /* 0x000000d6cc2c723c */ /* 0x080fe2000000182c */
[----:B------:R-:W-:Y:S07]  /*f7c0*/  LDSM.16.M88.4 R204, [R229+0x1800] ;  /* 0x00180000e5cc783b */ /* 0x000fee0000000200 */
[----:B------:R-:W-:Y:S01]  /*f7d0*/  HMMA.16816.F32 R48, R172, R214, R48 ;  /* 0x000000d6ac30723c */ /* 0x000fe20000001830 */
[----:B------:R-:W3:Y:S06]  /*f7e0*/  LDSM.16.M88.4 R172, [R234+0xc080] ;  /* 0x00c08000eaac783b */ /* 0x000eec0000000200 */
[----:B------:R-:W3:Y:S01]  /*f7f0*/  LDSM.16.M88.4 R212, [R236+0xe080] ;  /* 0x00e08000ecd4783b */ /* 0x000ee20000000200 */
[-C--:B-1----:R-:W-:Y:S08]  /*f800*/  HMMA.16816.F32 R4, R196, R200.reuse, R4 ;  /* 0x000000c8c404723c */ /* 0x082ff00000001804 */
[C---:B------:R-:W-:Y:S08]  /*f810*/  HMMA.16816.F32 R8, R216.reuse, R200, R8 ;  /* 0x000000c8d808723c */ /* 0x040ff00000001808 */
[-C--:B------:R-:W-:Y:S08]  /*f820*/  HMMA.16816.F32 R12, R216, R202.reuse, R12 ;  /* 0x000000cad80c723c */ /* 0x080ff0000000180c */
[C---:B------:R-:W-:Y:S01]  /*f830*/  HMMA.16816.F32 R16, R196.reuse, R202, R16 ;  /* 0x000000cac410723c */ /* 0x040fe20000001810 */
[----:B------:R-:W1:Y:S01]  /*f840*/  LDSM.16.M88.4 R200, [R229+0x2800] ;  /* 0x00280000e5c8783b */ /* 0x000e620000000200 */
[----:B------:R-:W-:Y:S05]  /*f850*/  DEPBAR.LE SB0, 0x0 ;  /* 0x000080000000791a */ /* 0x000fea0000000000 */
[----:B------:R-:W-:Y:S01]  /*f860*/  BAR.SYNC.DEFER_BLOCKING 0x0 ;  /* 0x0000000000007b1d */ /* 0x000fe20000010000 */
[-C--:B--2---:R-:W-:Y:S08]  /*f870*/  HMMA.16816.F32 R20, R196, R192.reuse, R20 ;  /* 0x000000c0c414723c */ /* 0x084ff00000001814 */
[C---:B------:R-:W-:Y:S08]  /*f880*/  HMMA.16816.F32 R24, R216.reuse, R192, R24 ;  /* 0x000000c0d818723c */ /* 0x040ff00000001818 */
[-C--:B------:R-:W-:Y:S08]  /*f890*/  HMMA.16816.F32 R28, R216, R194.reuse, R28 ;  /* 0x000000c2d81c723c */ /* 0x080ff0000000181c */
[C---:B------:R-:W-:Y:S08]  /*f8a0*/  HMMA.16816.F32 R32, R196.reuse, R194, R32 ;  /* 0x000000c2c420723c */ /* 0x040ff00000001820 */
[-C--:B----4-:R-:W-:Y:S08]  /*f8b0*/  HMMA.16816.F32 R36, R196, R208.reuse, R36 ;  /* 0x000000d0c424723c */ /* 0x090ff00000001824 */
[C---:B------:R-:W-:Y:S08]  /*f8c0*/  HMMA.16816.F32 R40, R216.reuse, R208, R40 ;  /* 0x000000d0d828723c */ /* 0x040ff00000001828 */
[-C--:B------:R-:W-:Y:S08]  /*f8d0*/  HMMA.16816.F32 R44, R216, R210.reuse, R44 ;  /* 0x000000d2d82c723c */ /* 0x080ff0000000182c */
[----:B------:R-:W-:Y:S08]  /*f8e0*/  HMMA.16816.F32 R48, R196, R210, R48 ;  /* 0x000000d2c430723c */ /* 0x000ff00000001830 */
        /* <DEDUP_REMOVED lines=42> */
[----:B------:R-:W-:Y:S04]  /*fb90*/  SHFL.IDX PT, R172, R2, 0x1, 0x181f ;  /* 0x00381f0002ac7f89 */ /* 0x000fe800000e0000 */
[----:B------:R2:W-:Y:S04]  /*fba0*/  SHFL.IDX PT, R169, R2, 0x2, 0x181f ;  /* 0x00581f0002a97f89 */ /* 0x0005e800000e0000 */
[----:B------:R-:W3:Y:S04]  /*fbb0*/  SHFL.IDX PT, R168, R0, RZ, 0x181f ;  /* 0x00181fff00a87589 */ /* 0x000ee800000e0000 */
[----:B------:R-:W4:Y:S04]  /*fbc0*/  SHFL.IDX PT, R171, R0, 0x1, 0x181f ;  /* 0x00381f0000ab7f89 */ /* 0x000f2800000e0000 */
[----:B------:R-:W5:Y:S01]  /*fbd0*/  SHFL.IDX PT, R0, R0, 0x2, 0x181f ;  /* 0x00581f0000007f89 */ /* 0x000f6200000e0000 */
[C---:B-1----:R-:W-:Y:S02]  /*fbe0*/  IADD3 R192, P1, R167.reuse, R246, RZ ;  /* 0x000000f6a7c07210 */ /* 0x042fe40007f3e0ff */
[-C--:B--2---:R-:W-:Y:S04]  /*fbf0*/  IADD3 R2, P0, R167, R248.reuse, RZ ;  /* 0x000000f8a7027210 */ /* 0x084fe80007f1e0ff */
[CC--:B---3--:R-:W-:Y:S01]  /*fc00*/  IADD3.X R3, R168.reuse, R249.reuse, RZ, P0, !PT ;  /* 0x000000f9a8037210 */ /* 0x0c8fe200007fe4ff */
[----:B------:R-:W-:Y:S01]  /*fc10*/  IMAD.X R193, R168, 0x1, R247, P1 ;  /* 0x00000001a8c17824 */ /* 0x000fe200008e06f7 */
[C---:B------:R-:W-:Y:S02]  /*fc20*/  IADD3 R174, P0, R172.reuse, R248, RZ ;  /* 0x000000f8acae7210 */ /* 0x040fe40007f1e0ff */
[----:B------:R-:W-:Y:S01]  /*fc30*/  IADD3 R172, P2, R172, R246, RZ ;  /* 0x000000f6acac7210 */ /* 0x000fe20007f5e0ff */
[----:B------:R1:W-:Y:S01]  /*fc40*/  LDGSTS.E.BYPASS.LTC128B.128 [R245+0x5080], [R2.64], !P5 ;  /* 0x0508000002f57fae */ /* 0x0003e2000e901d54 */
[----:B------:R-:W-:Y:S01]  /*fc50*/  IADD3 R168, P1, R169, R248, RZ ;  /* 0x000000f8a9a87210 */ /* 0x000fe20007f3e0ff */
[C---:B----4-:R-:W-:Y:S02]  /*fc60*/  IMAD.X R175, R171.reuse, 0x1, R249, P0 ;  /* 0x00000001abaf7824 */ /* 0x050fe400000e06f9 */
[----:B------:R2:W-:Y:S01]  /*fc70*/  LDGSTS.E.BYPASS.LTC128B.128 [R245+0x6880], [R192.64], !P4 ;  /* 0x06880000c0f57fae */ /* 0x0005e2000e101d54 */
[--C-:B------:R-:W-:Y:S03]  /*fc80*/  IMAD.X R173, R171, 0x1, R247.reuse, P2 ;  /* 0x00000001abad7824 */ /* 0x100fe600010e06f7 */
[----:B------:R2:W-:Y:S04]  /*fc90*/  LDGSTS.E.BYPASS.LTC128B.128 [R245+0x5880], [R174.64], !P5 ;  /* 0x05880000aef57fae */ /* 0x0005e8000e901d54 */
[----:B------:R2:W-:Y:S01]  /*fca0*/  LDGSTS.E.BYPASS.LTC128B.128 [R245+0x7080], [R172.64], !P4 ;  /* 0x07080000acf57fae */ /* 0x0005e2000e101d54 */
[----:B-1----:R-:W-:Y:S02]  /*fcb0*/  IADD3 R2, P0, R169, R246, RZ ;  /* 0x000000f6a9027210 */ /* 0x002fe40007f1e0ff */
[C---:B-----5:R-:W-:Y:S03]  /*fcc0*/  IADD3.X R169, R0.reuse, R249, RZ, P1, !PT ;  /* 0x000000f900a97210 */ /* 0x060fe60000ffe4ff */
[----:B------:R-:W-:Y:S02]  /*fcd0*/  IMAD.X R3, R0, 0x1, R247, P0 ;  /* 0x0000000100037824 */ /* 0x000fe400000e06f7 */
[----:B------:R2:W-:Y:S04]  /*fce0*/  LDGSTS.E.BYPASS.LTC128B.128 [R245+0x6080], [R168.64], !P5 ;  /* 0x06080000a8f57fae */ /* 0x0005e8000e901d54 */
[----:B------:R2:W-:Y:S02]  /*fcf0*/  LDGSTS.E.BYPASS.LTC128B.128 [R245+0x7880], [R2.64], !P4 ;  /* 0x0788000002f57fae */ /* 0x0005e4000e101d54 */
.L_x_998:
[----:B--2---:R-:W2:Y:S01]  /*fd00*/  LDL R3, [R1+0x1c] ;  /* 0x00001c0001037983 */ /* 0x004ea20000100800 */
[----:B------:R-:W-:Y:S01]  /*fd10*/  UISETP.NE.AND UP1, UPT, UR13, URZ, UPT ;  /* 0x0000003f0d00728c */ /* 0x000fe2000bf25270 */
[----:B------:R-:W-:Y:S01]  /*fd20*/  IMAD.U32 R172, RZ, RZ, UR9 ;  /* 0x00000009ffac7e24 */ /* 0x000fe2000f8e00ff */
[----:B------:R-:W-:Y:S01]  /*fd30*/  UIMAD UR28, UR23, -0x30, URZ ;  /* 0xffffffd0171c78a4 */ /* 0x000fe2000f8e023f */
[----:B------:R-:W3:Y:S01]  /*fd40*/  LDL R2, [R1+0x8] ;  /* 0x0000080001027983 */ /* 0x000ee20000100800 */
[----:B------:R-:W-:Y:S02]  /*fd50*/  UISETP.NE.AND UP0, UPT, UR12, URZ, UPT ;  /* 0x0000003f0c00728c */ /* 0x000fe4000bf05270 */
[----:B------:R-:W-:Y:S01]  /*fd60*/  PLOP3.LUT P1, PT, PT, PT, UP1, 0x80, 0x0 ;  /* 0x000000000000781c */ /* 0x000fe20003f2f018 */
[----:B------:R-:W0:Y:S01]  /*fd70*/  LDGDEPBAR ;  /* 0x00000000000079af */ /* 0x000e220000000000 */
[----:B------:R-:W-:Y:S02]  /*fd80*/  PLOP3.LUT P0, PT, PT, PT, UP1, 0x80, 0x0 ;  /* 0x000000000000781c */ /* 0x000fe40003f0f018 */
[C---:B---3--:R-:W-:Y:S09]  /*fd90*/  IADD3 R173, -R2.reuse, UR28, RZ ;  /* 0x0000001c02ad7c10 */ /* 0x048ff2000fffe1ff */
[----:B--2---:R-:W-:Y:S04]  /*fda0*/  @P1 IMAD.HI.U32 R0, R3, c[0x0][0x2c8], RZ ;  /* 0x0000b20003001a27 */ /* 0x004fe800078e00ff */
[----:B------:R-:W-:Y:S01]  /*fdb0*/  IMAD.MOV.U32 R169, RZ, RZ, R3 ;  /* 0x000000ffffa97224 */ /* 0x000fe200078e0003 */
[----:B------:R-:W-:Y:S01]  /*fdc0*/  @P0 SHF.R.U32.HI R169, RZ, c[0x0][0x2cc], R0 ;  /* 0x0000b300ffa90a19 */ /* 0x000fe20000011600 */
[----:B------:R-:W-:Y:S01]  /*fdd0*/  IMAD.U32 R0, RZ, RZ, UR28 ;  /* 0x0000001cff007e24 */ /* 0x000fe2000f8e00ff */
[----:B------:R-:W-:Y:S03]  /*fde0*/  PLOP3.LUT P0, PT, PT, PT, UP0, 0x40, 0x0 ;  /* 0x000000000000781c */ /* 0x000fe60003f0e808 */
[----:B------:R-:W1:Y:S01]  /*fdf0*/  SHFL.IDX PT, R3, R169, RZ, 0x1c1f ;  /* 0x001c1fffa9037589 */ /* 0x000e6200000e0000 */
[----:B------:R-:W-:Y:S04]  /*fe00*/  IADD3 R0, -R2, 0x1, R0 ;  /* 0x0000000102007810 */ /* 0x000fe80007ffe100 */
[----:B------:R-:W-:Y:S04]  /*fe10*/  IADD3 R172, R0, -c[0x0][0x168], R172 ;  /* 0x80005a0000ac7a10 */ /* 0x000fe80007ffe0ac */
[C---:B------:R-:W-:Y:S02]  /*fe20*/  IADD3 R171, R172.reuse, c[0x0][0x328], RZ ;  /* 0x0000ca00acab7a10 */ /* 0x040fe40007ffe0ff */
[----:B------:R-:W-:Y:S03]  /*fe30*/  IADD3 R172, R172, UR19, RZ ;  /* 0x00000013acac7c10 */ /* 0x000fe6000fffe0ff */
[--C-:B-1----:R-:W-:Y:S02]  /*fe40*/  IMAD.IADD R2, R171, 0x1, R3.reuse ;  /* 0x00000001ab027824 */ /* 0x102fe400078e0203 */
[----:B------:R-:W-:Y:S01]  /*fe50*/  IMAD.IADD R0, R172, 0x1, R3 ;  /* 0x00000001ac007824 */ /* 0x000fe200078e0203 */
        /* <DEDUP_REMOVED lines=16> */
.L_x_1001:
[----:B------:R-:W-:Y:S04]  /*ff60*/  MOV R167, c[0x0][0x32c] ;  /* 0x0000cb0000a77a02 */ /* 0x000fe80000000f00 */
[----:B------:R-:W-:Y:S11]  /*ff70*/  ISETP.NE.AND P0, PT, R167, 0x1, PT ;  /* 0x00000001a700780c */ /* 0x000ff60003f05270 */
[----:B------:R-:W-:Y:S02]  /*ff80*/  @!UPT UIADD3 URZ, URZ, URZ, URZ ;  /* 0x0000003f3f3ff290 */ /* 0x000fe4000fffe03f */
[----:B------:R-:W-:Y:S05]  /*ff90*/  @P0 IMAD.HI.U32 R167, R3, c[0x0][0x330], RZ ;  /* 0x0000cc0003a70a27 */ /* 0x000fea00078e00ff */
[----:B------:R-:W-:Y:S02]  /*ffa0*/  @P0 SHF.R.U32.HI R3, RZ, c[0x0][0x334], R167 ;  /* 0x0000cd00ff030a19 */ /* 0x000fe400000116a7 */
.L_x_1002:
[----:B------:R-:W-:Y:S05]  /*ffb0*/  BSYNC B0 ;  /* 0x0000000000007941 */ /* 0x000fea0003800000 */
.L_x_1000:
[----:B------:R-:W-:Y:S05]  /*ffc0*/  IMAD R3, R3, c[0x0][0x32c], R173 ;  /* 0x0000cb0003037a24 */ /* 0x000fea00078e02ad */
[----:B------:R-:W-:Y:S02]  /*ffd0*/  IADD3 R167, R3, c[0x0][0x32c], RZ ;  /* 0x0000cb0003a77a10 */ /* 0x000fe40007ffe0ff */
[----:B------:R-:W-:Y:S02]  /*ffe0*/  IMNMX R0, R0, R3, !PT ;  /* 0x0000000300007217 */ /* 0x000fe40007800200 */
[----:B------:R-:W-:Y:S02]  /*fff0*/  IMNMX R2, R2, R167, PT ;  /* 0x000000a702027217 */ /* 0x000fe40003800200 */
.L_x_999:
[----:B------:R-:W1:Y:S01]  /*10000*/  SHFL.IDX PT, R168, R169, 0x1, 0x1c1f ;  /* 0x003c1f00a9a87f89 */ /* 0x000e6200000e0000 */
[----:B------:R-:W-:Y:S06]  /*10010*/  UISETP.NE.AND UP0, UPT, UR12, URZ, UPT ;  /* 0x0000003f0c00728c */ /* 0x000fec000bf05270 */
[----:B------:R-:W-:Y:S02]  /*10020*/  PLOP3.LUT P0, PT, PT, PT, UP0, 0x40, 0x0 ;  /* 0x000000000000781c */ /* 0x000fe40003f0e808 */
[----:B-1----:R-:W-:Y:S01]  /*10030*/  IADD3 R3, R172, R168, RZ ;  /* 0x000000a8ac037210 */ /* 0x002fe20007ffe0ff */
[----:B------:R-:W-:Y:S10]  /*10040*/  IMAD.IADD R167, R171, 0x1, R168 ;  /* 0x00000001aba77824 */ /* 0x000ff400078e02a8 */
        /* <DEDUP_REMOVED lines=16> */
.L_x_1005:
[----:B------:R-:W-:Y:S04]  /*10150*/  MOV R174, c[0x0][0x32c] ;  /* 0x0000cb0000ae7a02 */ /* 0x000fe80000000f00 */
[----:B------:R-:W-:Y:S11]  /*10160*/  ISETP.NE.AND P0, PT, R174, 0x1, PT ;  /* 0x00000001ae00780c */ /* 0x000ff60003f05270 */
[----:B------:R-:W-:Y:S02]  /*10170*/  @!UPT UIADD3 URZ, URZ, URZ, URZ ;  /* 0x0000003f3f3ff290 */ /* 0x000fe4000fffe03f */
[----:B------:R-:W-:Y:S05]  /*10180*/  @P0 IMAD.HI.U32 R174, R168, c[0x0][0x330], RZ ;  /* 0x0000cc00a8ae0a27 */ /* 0x000fea00078e00ff */
[----:B------:R-:W-:Y:S02]  /*10190*/  @P0 SHF.R.U32.HI R168, RZ, c[0x0][0x334], R174 ;  /* 0x0000cd00ffa80a19 */ /* 0x000fe400000116ae */
.L_x_1006:
[----:B------:R-:W-:Y:S05]  /*101a0*/  BSYNC B0 ;  /* 0x0000000000007941 */ /* 0x000fea0003800000 */
.L_x_1004:
[----:B------:R-:W-:Y:S05]  /*101b0*/  IMAD R168, R168, c[0x0][0x32c], R173 ;  /* 0x0000cb00a8a87a24 */ /* 0x000fea00078e02ad */
[----:B------:R-:W-:Y:S02]  /*101c0*/  IADD3 R174, R168, c[0x0][0x32c], RZ ;  /* 0x0000cb00a8ae7a10 */ /* 0x000fe40007ffe0ff */
[----:B------:R-:W-:Y:S02]  /*101d0*/  IMNMX R3, R3, R168, !PT ;  /* 0x000000a803037217 */ /* 0x000fe40007800200 */
[----:B------:R-:W-:Y:S02]  /*101e0*/  IMNMX R167, R167, R174, PT ;  /* 0x000000aea7a77217 */ /* 0x000fe40003800200 */
.L_x_1003:
[----:B------:R-:W-:Y:S02]  /*101f0*/  UISETP.GE.AND UP2, UPT, UR28, 0x1, UPT ;  /* 0x000000011c00788c */ /* 0x000fe4000bf46270 */
[----:B------:R-:W-:Y:S02]  /*10200*/  UISETP.GE.AND UP1, UPT, UR28, 0x2, UPT ;  /* 0x000000021c00788c */ /* 0x000fe4000bf26270 */
[----:B------:R-:W-:Y:S02]  /*10210*/  UISETP.GE.AND UP0, UPT, UR28, 0x9, UPT ;  /* 0x000000091c00788c */ /* 0x000fe4000bf06270 */
[----:B------:R-:W-:Y:S01]  /*10220*/  PLOP3.LUT P0, PT, PT, PT, UP2, 0x40, 0x0 ;  /* 0x000000000000781c */ /* 0x000fe20003f0e828 */
[----:B------:R-:W-:Y:S01]  /*10230*/  UP2UR UR26, UPR, URZ, 0x2 ;  /* 0x000000023f1a7883 */ /* 0x000fe20008000000 */
[----:B------:R-:W-:Y:S01]  /*10240*/  PLOP3.LUT P2, PT, PT, PT, UP1, 0x40, 0x0 ;  /* 0x000000000000781c */ /* 0x000fe20003f4e818 */
[----:B------:R-:W-:Y:S01]  /*10250*/  UISETP.GE.AND UP1, UPT, UR28, 0xa, UPT ;  /* 0x0000000a1c00788c */ /* 0x000fe2000bf26270 */
[----:B------:R-:W-:Y:S01]  /*10260*/  ISETP.GT.AND P0, PT, R0, RZ, P0 ;  /* 0x000000ff0000720c */ /* 0x000fe20000704270 */
[----:B------:R-:W-:Y:S01]  /*10270*/  UISETP.GE.AND UP5, UPT, UR28, 0x19, UPT ;  /* 0x000000191c00788c */ /* 0x000fe2000bfa6270 */
[----:B------:R-:W-:Y:S01]  /*10280*/  PLOP3.LUT P1, PT, PT, PT, UP0, 0x40, 0x0 ;  /* 0x000000000000781c */ /* 0x000fe20003f2e808 */
[----:B------:R-:W-:Y:S01]  /*10290*/  UP2UR UR22, UPR, URZ, 0x1 ;  /* 0x000000013f167883 */ /* 0x000fe20008000000 */
[----:B------:R-:W-:Y:S01]  /*102a0*/  ISETP.LT.OR P0, PT, R2, 0x1, P0 ;  /* 0x000000010200780c */ /* 0x000fe20000701670 */
        /* <DEDUP_REMOVED lines=12> */
[----:B------:R-:W1:Y:S01]  /*10370*/  SHFL.IDX PT, R4, R169, 0x2, 0x1c1f ;  /* 0x005c1f00a9047f89 */ /* 0x000e6200000e0000 */
[C---:B------:R-:W-:Y:S01]  /*10380*/  ISETP.LT.OR P0, PT, R2.reuse, 0xa, P0 ;  /* 0x0000000a0200780c */ /* 0x040fe20000701670 */
[----:B------:R-:W-:Y:S01]  /*10390*/  UP2UR UR29, UPR, URZ, 0x40 ;  /* 0x000000403f1d7883 */ /* 0x000fe20008000000 */
[----:B------:R-:W-:Y:S01]  /*103a0*/  ISETP.LT.OR P1, PT, R2, 0x9, P1 ;  /* 0x000000090200780c */ /* 0x000fe20000f21670 */
[----:B------:R-:W-:Y:S01]  /*103b0*/  UP2UR UR5, UPR, URZ, 0x2 ;  /* 0x000000023f057883 */ /* 0x000fe20008000000 */
[----:B------:R-:W-:Y:S01]  /*103c0*/  FSEL R192, R17, -INF , !P0 ;  /* 0xff80000011c07808 */ /* 0x000fe20004000000 */
[----:B------:R-:W-:Y:S01]  /*103d0*/  UP2UR UR4, UPR, URZ, 0x1 ;  /* 0x000000013f047883 */ /* 0x000fe20008000000 */
[----:B------:R-:W-:Y:S01]  /*103e0*/  PLOP3.LUT P0, PT, PT, PT, UP5, 0x40, 0x0 ;  /* 0x000000000000781c */ /* 0x000fe20003f0e858 */
[----:B------:R-:W-:Y:S01]  /*103f0*/  UISETP.GE.AND UP1, UPT, UR28, 0x29, UPT ;  /* 0x000000291c00788c */ /* 0x000fe2000bf26270 */
[----:B------:R-:W-:Y:S02]  /*10400*/  FSEL R174, R5, -INF , !P2 ;  /* 0xff80000005ae7808 */ /* 0x000fe40005000000 */
[----:B------:R-:W-:Y:S01]  /*10410*/  PLOP3.LUT P2, PT, PT, PT, UP0, 0x40, 0x0 ;  /* 0x000000000000781c */ /* 0x000fe20003f4e808 */
[----:B------:R-:W-:Y:S01]  /*10420*/  UISETP.GE.AND UP0, UPT, UR28, 0x2a, UPT ;  /* 0x0000002a1c00788c */ /* 0x000fe2000bf06270 */
        /* <DEDUP_REMOVED lines=52> */
.L_x_1009:
[----:B------:R-:W-:Y:S04]  /*10770*/  MOV R5, c[0x0][0x32c] ;  /* 0x0000cb0000057a02 */ /* 0x000fe80000000f00 */
[----:B------:R-:W-:Y:S11]  /*10780*/  ISETP.NE.AND P0, PT, R5, 0x1, PT ;  /* 0x000000010500780c */ /* 0x000ff60003f05270 */
[----:B------:R-:W-:Y:S02]  /*10790*/  @!UPT UIADD3 URZ, URZ, URZ, URZ ;  /* 0x0000003f3f3ff290 */ /* 0x000fe4000fffe03f */
[----:B------:R-:W-:Y:S05]  /*107a0*/  @P0 IMAD.HI.U32 R5, R4, c[0x0][0x330], RZ ;  /* 0x0000cc0004050a27 */ /* 0x000fea00078e00ff */
[----:B------:R-:W-:Y:S02]  /*107b0*/  @P0 SHF.R.U32.HI R4, RZ, c[0x0][0x334], R5 ;  /* 0x0000cd00ff040a19 */ /* 0x000fe40000011605 */
.L_x_1010:
[----:B------:R-:W-:Y:S05]  /*107c0*/  BSYNC B0 ;  /* 0x0000000000007941 */ /* 0x000fea0003800000 */
.L_x_1008:
[----:B------:R-:W-:Y:S05]  /*107d0*/  IMAD R4, R4, c[0x0][0x32c], R173 ;  /* 0x0000cb0004047a24 */ /* 0x000fea00078e02ad */
[----:B------:R-:W-:Y:S02]  /*107e0*/  IADD3 R5, R4, c[0x0][0x32c], RZ ;  /* 0x0000cb0004057a10 */ /* 0x000fe40007ffe0ff */
[----:B------:R-:W-:Y:S02]  /*107f0*/  IMNMX R0, R0, R4, !PT ;  /* 0x0000000400007217 */ /* 0x000fe40007800200 */
[----:B------:R-:W-:Y:S02]  /*10800*/  IMNMX R2, R2, R5, PT ;  /* 0x0000000502027217 */ /* 0x000fe40003800200 */
.L_x_1007:
[----:B------:R-:W-:Y:S02]  /*10810*/  UP2UR UR31, UPR, URZ, 0x8 ;  /* 0x000000083f1f7883 */ /* 0x000fe40008000000 */
[----:B------:R-:W-:Y:S02]  /*10820*/  UISETP.NE.AND UP3, UPT, UR26, URZ, UPT ;  /* 0x0000003f1a00728c */ /* 0x000fe4000bf65270 */
[----:B------:R-:W-:Y:S02]  /*10830*/  UP2UR UR32, UPR, URZ, 0x10 ;  /* 0x000000103f207883 */ /* 0x000fe40008000000 */
[----:B------:R-:W-:Y:S02]  /*10840*/  UISETP.NE.AND UP4, UPT, UR27, URZ, UPT ;  /* 0x0000003f1b00728c */ /* 0x000fe4000bf85270 */
[----:B------:R-:W-:Y:S01]  /*10850*/  PLOP3.LUT P0, PT, PT, PT, UP3, 0x40, 0x0 ;  /* 0x000000000000781c */ /* 0x000fe20003f0e838 */
[----:B------:R-:W-:Y:S02]  /*10860*/  UP2UR UR30, UPR, URZ, 0x4 ;  /* 0x000000043f1e7883 */ /* 0x000fe40008000000 */
[----:B------:R-:W-:Y:S01]  /*10870*/  UISETP.NE.AND UP2, UPT, UR22, URZ, UPT ;  /* 0x0000003f1600728c */ /* 0x000fe2000bf45270 */
[----:B------:R-:W-:Y:S01]  /*10880*/  ISETP.GT.AND P0, PT, R3, 0x1, P0 ;  /* 0x000000010300780c */ /* 0x000fe20000704270 */
[----:B------:R-:W-:Y:S01]  /*10890*/  UP2UR UR28, UPR, URZ, 0x1 ;  /* 0x000000013f1c7883 */ /* 0x000fe20008000000 */
[----:B------:R-:W-:Y:S01]  /*108a0*/  PLOP3.LUT P2, PT, PT, PT, UP4, 0x40, 0x0 ;  /* 0x000000000000781c */ /* 0x000fe20003f4e848 */
[----:B------:R-:W-:Y:S01]  /*108b0*/  UISETP.NE.AND UP0, UPT, UR4, URZ, UPT ;  /* 0x0000003f0400728c */ /* 0x000fe2000bf05270 */
[----:B------:R-:W-:Y:S01]  /*108c0*/  ISETP.LT.OR P0, PT, R167, 0x2, P0 ;  /* 0x00000002a700780c */ /* 0x000fe20000701670 */
[----:B------:R-:W-:Y:S01]  /*108d0*/  UP2UR UR29, UPR, URZ, 0x2 ;  /* 0x000000023f1d7883 */ /* 0x000fe20008000000 */
[----:B------:R-:W-:Y:S01]  /*108e0*/  ISETP.GT.AND P2, PT, R3, RZ, P2 ;  /* 0x000000ff0300720c */ /* 0x000fe20001744270 */
[----:B------:R-:W-:Y:S01]  /*108f0*/  UISETP.NE.AND UP1, UPT, UR5, URZ, UPT ;  /* 0x0000003f0500728c */ /* 0x000fe2000bf25270 */
[----:B------:R-:W-:Y:S01]  /*10900*/  PLOP3.LUT P1, PT, PT, PT, UP2, 0x40, 0x0 ;  /* 0x000000000000781c */ /* 0x000fe20003f2e828 */
[----:B------:R-:W-:Y:S01]  /*10910*/  UISETP.NE.AND UP4, UPT, UR32, URZ, UPT ;  /* 0x0000003f2000728c */ /* 0x000fe2000bf85270 */
[----:B------:R-:W-:Y:S01]  /*10920*/  FSEL R17, R7, -INF , !P0 ;  /* 0xff80000007117808 */ /* 0x000fe20004000000 */
[----:B------:R-:W-:Y:S01]  /*10930*/  UISETP.NE.AND UP3, UPT, UR31, URZ, UPT ;  /* 0x0000003f1f00728c */ /* 0x000fe2000bf65270 */
[----:B------:R-:W-:Y:S01]  /*10940*/  PLOP3.LUT P0, PT, PT, PT, UP0, 0x40, 0x0 ;  /* 0x000000000000781c */ /* 0x000fe20003f0e808 */
[----:B------:R-:W-:Y:S01]  /*10950*/  UISETP.NE.AND UP0, UPT, UR28, URZ, UPT ;  /* 0x0000003f1c00728c */ /* 0x000fe2000bf05270 */
[----:B------:R-:W-:Y:S01]  /*10960*/  ISETP.LT.OR P2, PT, R167, 0x1, P2 ;  /* 0x00000001a700780c */ /* 0x000fe20001741670 */
[----:B------:R-:W-:Y:S01]  /*10970*/  UP2UR UR28, UPR, URZ, 0x40 ;  /* 0x000000403f1c7883 */ /* 0x000fe20008000000 */
[C---:B------:R-:W-:Y:S01]  /*10980*/  ISETP.GT.AND P1, PT, R3.reuse, 0x8, P1 ;  /* 0x000000080300780c */ /* 0x040fe20000f24270 */
[----:B------:R-:W-:Y:S01]  /*10990*/  UISETP.NE.AND UP2, UPT, UR30, URZ, UPT ;  /* 0x0000003f1e00728c */ /* 0x000fe2000bf45270 */
[----:B------:R-:W-:Y:S02]  /*109a0*/  ISETP.GT.AND P0, PT, R3, 0x10, P0 ;  /* 0x000000100300780c */ /* 0x000fe40000704270 */
[----:B------:R-:W-:Y:S02]  /*109b0*/  FSEL R6, R6, -INF , !P2 ;  /* 0xff80000006067808 */ /* 0x000fe40005000000 */
[----:B------:R-:W-:Y:S01]  /*109c0*/  PLOP3.LUT P2, PT, PT, PT, UP1, 0x40, 0x0 ;  /* 0x000000000000781c */ /* 0x000fe20003f4e818 */
[----:B------:R-:W-:Y:S01]  /*109d0*/  UISETP.NE.AND UP1, UPT, UR29, URZ, UPT ;  /* 0x0000003f1d00728c */ /* 0x000fe2000bf25270 */
[C---:B------:R-:W-:Y:S02]  /*109e0*/  ISETP.LT.OR P1, PT, R167.reuse, 0x9, P1 ;  /* 0x00000009a700780c */ /* 0x040fe40000f21670 */
[----:B------:R-:W-:Y:S02]  /*109f0*/  ISETP.LT.OR P0, PT, R167, 0x11, P0 ;  /* 0x00000011a700780c */ /* 0x000fe40000701670 */
[----:B------:R-:W-:Y:S02]  /*10a00*/  ISETP.GT.AND P2, PT, R3, 0x9, P2 ;  /* 0x000000090300780c */ /* 0x000fe40001744270 */
[----:B------:R-:W-:Y:S02]  /*10a10*/  FSEL R18, R18, -INF , !P1 ;  /* 0xff80000012127808 */ /* 0x000fe40004800000 */
[----:B------:R-:W-:Y:S01]  /*10a20*/  PLOP3.LUT P1, PT, PT, PT, UP6, 0x40, 0x0 ;  /* 0x000000000000781c */ /* 0x000fe20003f2e868 */
[----:B------:R-:W-:Y:S01]  /*10a30*/  UISETP.NE.AND UP6, UPT, UR4, URZ, UPT ;  /* 0x0000003f0400728c */ /* 0x000fe2000bfc5270 */
[----:B------:R-:W-:Y:S02]  /*10a40*/  FSEL R194, R22, -INF , !P0 ;  /* 0xff80000016c27808 */ /* 0x000fe40004000000 */
[----:B------:R-:W-:Y:S01]  /*10a50*/  PLOP3.LUT P0, PT, PT, PT, UP4, 0x40, 0x0 ;  /* 0x000000000000781c */ /* 0x000fe20003f0e848 */
[----:B------:R-:W-:Y:S01]  /*10a60*/  UP2UR UR29, UPR, URZ, 0x40 ;  /* 0x000000403f1d7883 */ /* 0x000fe20008000000 */
[----:B------:R-:W-:Y:S01]  /*10a70*/  ISETP.LT.OR P2, PT, R167, 0xa, P2 ;  /* 0x0000000aa700780c */ /* 0x000fe20001741670 */
[----:B------:R-:W-:Y:S01]  /*10a80*/  UISETP.NE.AND UP6, UPT, UR5, URZ, UPT ;  /* 0x0000003f0500728c */ /* 0x000fe2000bfc5270 */
[C---:B------:R-:W-:Y:S02]  /*10a90*/  ISETP.GT.AND P1, PT, R3.reuse, 0x11, P1 ;  /* 0x000000110300780c */ /* 0x040fe40000f24270 */
[----:B------:R-:W-:Y:S01]  /*10aa0*/  ISETP.GT.AND P0, PT, R3, 0x19, P0 ;  /* 0x000000190300780c */ /* 0x000fe20000704270 */
[----:B------:R-:W-:Y:S01]  /*10ab0*/  UP2UR UR30, UPR, URZ, 0x40 ;  /* 0x000000403f1e7883 */ /* 0x000fe20008000000 */
[----:B------:R-:W-:Y:S01]  /*10ac0*/  FSEL R19, R19, -INF , !P2 ;  /* 0xff80000013137808 */ /* 0x000fe20005000000 */
[----:B------:R-:W-:Y:S01]  /*10ad0*/  UISETP.NE.AND UP6, UPT, UR22, URZ, UPT ;  /* 0x0000003f1600728c */ /* 0x000fe2000bfc5270 */
[----:B------:R-:W-:Y:S02]  /*10ae0*/  PLOP3.LUT P2, PT, PT, PT, UP5, 0x40, 0x0 ;  /* 0x000000000000781c */ /* 0x000fe40003f4e858 */
[C---:B------:R-:W-:Y:S01]  /*10af0*/  ISETP.LT.OR P1, PT, R167.reuse, 0x12, P1 ;  /* 0x00000012a700780c */ /* 0x040fe20000f21670 */
[----:B------:R-:W-:Y:S01]  /*10b00*/  UP2UR UR31, UPR, URZ, 0x40 ;  /* 0x000000403f1f7883 */ /* 0x000fe20008000000 */
[----:B------:R-:W-:Y:S01]  /*10b10*/  ISETP.LT.OR P0, PT, R167, 0x1a, P0 ;  /* 0x0000001aa700780c */ /* 0x000fe20000701670 */
[----:B------:R-:W-:Y:S01]  /*10b20*/  UISETP.NE.AND UP6, UPT, UR26, URZ, UPT ;  /* 0x0000003f1a00728c */ /* 0x000fe2000bfc5270 */
[----:B------:R-:W-:Y:S02]  /*10b30*/  ISETP.GT.AND P2, PT, R3, 0x18, P2 ;  /* 0x000000180300780c */ /* 0x000fe40001744270 */
[----:B------:R-:W-:Y:S01]  /*10b40*/  FSEL R196, R23, -INF , !P1 ;  /* 0xff80000017c47808 */ /* 0x000fe20004800000 */
[----:B------:R-:W-:Y:S01]  /*10b50*/  UP2UR UR32, UPR, URZ, 0x40 ;  /* 0x000000403f207883 */ /* 0x000fe20008000000 */
[----:B------:R-:W-:Y:S01]  /*10b60*/  PLOP3.LUT P1, PT, PT, PT, UP3, 0x40, 0x0 ;  /* 0x000000000000781c */ /* 0x000fe20003f2e838 */
[----:B------:R-:W-:Y:S01]  /*10b70*/  UISETP.NE.AND UP6, UPT, UR27, URZ, UPT ;  /* 0x0000003f1b00728c */ /* 0x000fe2000bfc5270 */
[----:B------:R-:W-:Y:S02]  /*10b80*/  FSEL R199, R35, -INF , !P0 ;  /* 0xff80000023c77808 */ /* 0x000fe40004000000 */
[----:B------:R-:W-:Y:S02]  /*10b90*/  PLOP3.LUT P0, PT, PT, PT, UP2, 0x40, 0x0 ;  /* 0x000000000000781c */ /* 0x000fe40003f0e828 */
[----:B------:R-:W-:Y:S02]  /*10ba0*/  ISETP.LT.OR P2, PT, R167, 0x19, P2 ;  /* 0x00000019a700780c */ /* 0x000fe40001741670 */
[C---:B------:R-:W-:Y:S02]  /*10bb0*/  ISETP.GT.AND P1, PT, R3.reuse, 0x20, P1 ;  /* 0x000000200300780c */ /* 0x040fe40000f24270 */
[----:B------:R-:W-:Y:S02]  /*10bc0*/  ISETP.GT.AND P0, PT, R3, 0x21, P0 ;  /* 0x000000210300780c */ /* 0x000fe40000704270 */
[----:B------:R-:W-:Y:S02]  /*10bd0*/  FSEL R197, R34, -INF , !P2 ;  /* 0xff80000022c57808 */ /* 0x000fe40005000000 */
[----:B------:R-:W-:Y:S02]  /*10be0*/  PLOP3.LUT P2, PT, PT, PT, UP1, 0x40, 0x0 ;  /* 0x000000000000781c */ /* 0x000fe40003f4e818 */
[C---:B------:R-:W-:Y:S02]  /*10bf0*/  ISETP.LT.OR P1, PT, R167.reuse, 0x21, P1 ;  /* 0x00000021a700780c */ /* 0x040fe40000f21670 */
        /* <DEDUP_REMOVED lines=9> */
[----:B------:R-:W-:Y:S01]  /*10c90*/  FSEL R210, R50, -INF , !P2 ;  /* 0xff80000032d27808 */ /* 0x000fe20005000000 */
[----:B------:R-:W1:Y:S01]  /*10ca0*/  SHFL.IDX PT, R3, R169, 0x3, 0x1c1f ;  /* 0x007c1f00a9037f89 */ /* 0x000e6200000e0000 */
        /* <DEDUP_REMOVED lines=75> */
.L_x_1013:
[----:B------:R-:W-:Y:S04]  /*11160*/  MOV R4, c[0x0][0x32c] ;  /* 0x0000cb0000047a02 */ /* 0x000fe80000000f00 */
[----:B------:R-:W-:Y:S11]  /*11170*/  ISETP.NE.AND P0, PT, R4, 0x1, PT ;  /* 0x000000010400780c */ /* 0x000ff60003f05270 */
[----:B------:R-:W-:Y:S02]  /*11180*/  @!UPT UIADD3 URZ, URZ, URZ, URZ ;  /* 0x0000003f3f3ff290 */ /* 0x000fe4000fffe03f */
[----:B------:R-:W-:Y:S05]  /*11190*/  @P0 IMAD.HI.U32 R4, R3, c[0x0][0x330], RZ ;  /* 0x0000cc0003040a27 */ /* 0x000fea00078e00ff */
[----:B------:R-:W-:Y:S02]  /*111a0*/  @P0 SHF.R.U32.HI R3, RZ, c[0x0][0x334], R4 ;  /* 0x0000cd00ff030a19 */ /* 0x000fe40000011604 */
.L_x_1014:
[----:B------:R-:W-:Y:S05]  /*111b0*/  BSYNC B0 ;  /* 0x0000000000007941 */ /* 0x000fea0003800000 */
.L_x_1012:
[----:B------:R-:W-:Y:S05]  /*111c0*/  IMAD R173, R3, c[0x0][0x32c], R173 ;  /* 0x0000cb0003ad7a24 */ /* 0x000fea00078e02ad */
[----:B------:R-:W-:Y:S02]  /*111d0*/  IADD3 R3, R173, c[0x0][0x32c], RZ ;  /* 0x0000cb00ad037a10 */ /* 0x000fe40007ffe0ff */
[----:B------:R-:W-:Y:S02]  /*111e0*/  IMNMX R0, R0, R173, !PT ;  /* 0x000000ad00007217 */ /* 0x000fe40007800200 */
[----:B------:R-:W-:Y:S02]  /*111f0*/  IMNMX R2, R2, R3, PT ;  /* 0x0000000302027217 */ /* 0x000fe40003800200 */
.L_x_1011:
        /* <DEDUP_REMOVED lines=50> */
[----:B------:R-:W-:Y:S02]  /*11520*/  ISETP.GT.AND P2, PT, R0, 0x10, P2 ;  /* 0x000000100000780c */ /* 0x000fe40001744270 */
[----:B-1----:R-:W-:Y:S02]  /*11530*/  FMNMX.FTZ R169, R169, R5, !PT ;  /* 0x00000005a9a97209 */ /* 0x002fe40007810000 */
[----:B------:R-:W1:Y:S01]  /*11540*/  SHFL.BFLY PT, R5, R3, 0x2, 0x1f ;  /* 0x0c401f0003057f89 */ /* 0x000e6200000e0000 */
[----:B------:R-:W-:Y:S02]  /*11550*/  FMNMX.FTZ R4, R203, R4, !PT ;  /* 0x00000004cb047209 */ /* 0x000fe40007810000 */
[----:B------:R-:W-:Y:S02]  /*11560*/  ISETP.LT.OR P2, PT, R2, 0x11, P2 ;  /* 0x000000110200780c */ /* 0x000fe40001741670 */
[----:B------:R-:W-:Y:S02]  /*11570*/  FMNMX.FTZ R4, R211, R4, !PT ;  /* 0x00000004d3047209 */ /* 0x000fe40007810000 */
[----:B------:R-:W-:Y:S01]  /*11580*/  FSEL R41, R26, -INF , !P2 ;  /* 0xff8000001a297808 */ /* 0x000fe20005000000 */
[----:B------:R-:W2:Y:S01]  /*11590*/  SHFL.BFLY PT, R7, R169, 0x1, 0x1f ;  /* 0x0c201f00a9077f89 */ /* 0x000ea200000e0000 */
[----:B------:R-:W-:Y:S02]  /*115a0*/  FMNMX.FTZ R4, R212, R4, !PT ;  /* 0x00000004d4047209 */ /* 0x000fe40007810000 */
[----:B------:R-:W-:Y:S01]  /*115b0*/  PLOP3.LUT P0, PT, PT, PT, UP2, 0x40, 0x0 ;  /* 0x000000000000781c */ /* 0x000fe20003f0e828 */
[----:B------:R-:W-:Y:S01]  /*115c0*/  UISETP.NE.AND UP2, UPT, UR26, URZ, UPT ;  /* 0x0000003f1a00728c */ /* 0x000fe2000bf45270 */
[----:B------:R-:W-:Y:S02]  /*115d0*/  FMNMX.FTZ R4, R213, R4, !PT ;  /* 0x00000004d5047209 */ /* 0x000fe40007810000 */
[----:B------:R-:W-:Y:S02]  /*115e0*/  ISETP.GT.AND P0, PT, R0, 0x8, P0 ;  /* 0x000000080000780c */ /* 0x000fe40000704270 */
[----:B------:R-:W-:Y:S02]  /*115f0*/  FMNMX.FTZ R167, R216, R4, !PT ;  /* 0x00000004d8a77209 */ /* 0x000fe40007810000 */
[----:B------:R-:W-:Y:S02]  /*11600*/  ISETP.LT.OR P0, PT, R2, 0x9, P0 ;  /* 0x000000090200780c */ /* 0x000fe40000701670 */
[----:B------:R-:W-:Y:S01]  /*11610*/  PLOP3.LUT P1, PT, PT, PT, UP4, 0x40, 0x0 ;  /* 0x000000000000781c */ /* 0x000fe20003f2e848 */
[----:B------:R-:W-:Y:S01]  /*11620*/  UISETP.NE.AND UP4, UPT, UR28, URZ, UPT ;  /* 0x0000003f1c00728c */ /* 0x000fe2000bf85270 */
[----:B------:R-:W-:Y:S02]  /*11630*/  FSEL R14, R14, -INF , !P0 ;  /* 0xff8000000e0e7808 */ /* 0x000fe40004000000 */
[----:B-1----:R-:W-:Y:S02]  /*11640*/  FMNMX.FTZ R3, R3, R5, !PT ;  /* 0x0000000503037209 */ /* 0x002fe40007810000 */
[----:B------:R-:W-:Y:S02]  /*11650*/  PLOP3.LUT P0, PT, PT, PT, UP6, 0x40, 0x0 ;  /* 0x000000000000781c */ /* 0x000fe40003f0e868 */
[C---:B------:R-:W-:Y:S01]  /*11660*/  ISETP.GT.AND P1, PT, R0.reuse, RZ, P1 ;  /* 0x000000ff0000720c */ /* 0x040fe20000f24270 */
[----:B------:R-:W1:Y:S01]  /*11670*/  SHFL.BFLY PT, R9, R3, 0x1, 0x1f ;  /* 0x0c201f0003097f89 */ /* 0x000e6200000e0000 */
[----:B------:R-:W-:Y:S02]  /*11680*/  ISETP.GT.AND P0, PT, R0, 0x11, P0 ;  /* 0x000000110000780c */ /* 0x000fe40000704270 */
[----:B--2---:R-:W-:Y:S02]  /*11690*/  FMNMX.FTZ R169, R169, R7, !PT ;  /* 0x00000007a9a97209 */ /* 0x004fe40007810000 */
[----:B------:R-:W-:Y:S02]  /*116a0*/  ISETP.LT.OR P0, PT, R2, 0x12, P0 ;  /* 0x000000120200780c */ /* 0x000fe40000701670 */
[C---:B------:R-:W-:Y:S01]  /*116b0*/  FSETP.NEU.FTZ.AND P2, PT, R169.reuse, -INF , PT ;  /* 0xff800000a900780b */ /* 0x040fe20003f5d000 */
[----:B------:R-:W-:Y:S01]  /*116c0*/  FMUL.FTZ R23, R169, c[0x0][0x2d0] ;  /* 0x0000b400a9177a20 */ /* 0x000fe20000410000 */
[----:B------:R-:W-:Y:S01]  /*116d0*/  FSEL R44, R27, -INF , !P0 ;  /* 0xff8000001b2c7808 */ /* 0x000fe20004000000 */
[----:B------:R-:W2:Y:S01]  /*116e0*/  SHFL.BFLY PT, R7, R167, 0x2, 0x1f ;  /* 0x0c401f00a7077f89 */ /* 0x000ea200000e0000 */
[----:B------:R-:W-:Y:S02]  /*116f0*/  PLOP3.LUT P0, PT, PT, PT, UP4, 0x40, 0x0 ;  /* 0x000000000000781c */ /* 0x000fe40003f0e848 */
[----:B------:R-:W-:Y:S02]  /*11700*/  FSEL R23, R23, RZ, P2 ;  /* 0x000000ff17177208 */ /* 0x000fe40001000000 */
[----:B------:R-:W-:Y:S02]  /*11710*/  ISETP.GT.AND P0, PT, R0, 0x19, P0 ;  /* 0x000000190000780c */ /* 0x000fe40000704270 */
[----:B------:R-:W-:Y:S01]  /*11720*/  ISETP.LT.OR P1, PT, R2, 0x1, P1 ;  /* 0x000000010200780c */ /* 0x000fe20000f21670 */
[--C-:B------:R-:W-:Y:S01]  /*11730*/  FFMA.FTZ R4, R168, c[0x0][0x2d0], -R23.reuse ;  /* 0x0000b400a8047a23 */ /* 0x100fe20000010817 */
[----:B------:R-:W-:Y:S01]  /*11740*/  ISETP.LT.OR P0, PT, R2, 0x1a, P0 ;  /* 0x0000001a0200780c */ /* 0x000fe20000701670 */
[--C-:B------:R-:W-:Y:S01]  /*11750*/  FFMA.FTZ R40, R195, c[0x0][0x2d0], -R23.reuse ;  /* 0x0000b400c3287a23 */ /* 0x100fe20000010817 */
[----:B------:R-:W-:Y:S01]  /*11760*/  FSEL R10, R10, -INF , !P1 ;  /* 0xff8000000a0a7808 */ /* 0x000fe20004800000 */
[----:B------:R3:W-:Y:S01]  /*11770*/  MUFU.EX2 R32, R4 ;  /* 0x0000000400207308 */ /* 0x0007e20000000800 */
[----:B------:R-:W-:Y:S02]  /*11780*/  FSEL R171, R31, -INF , !P0 ;  /* 0xff8000001fab7808 */ /* 0x000fe40004000000 */
[----:B-1----:R-:W-:Y:S01]  /*11790*/  FMNMX.FTZ R168, R3, R9, !PT ;  /* 0x0000000903a87209 */ /* 0x002fe20007810000 */
[--C-:B------:R-:W-:Y:S01]  /*117a0*/  FFMA.FTZ R3, R175, c[0x0][0x2d0], -R23.reuse ;  /* 0x0000b400af037a23 */ /* 0x100fe20000010817 */
[----:B------:R-:W-:Y:S02]  /*117b0*/  PLOP3.LUT P0, PT, PT, PT, UP3, 0x40, 0x0 ;  /* 0x000000000000781c */ /* 0x000fe40003f0e838 */
[----:B------:R-:W-:Y:S01]  /*117c0*/  PLOP3.LUT P1, PT, PT, PT, UP1, 0x40, 0x0 ;  /* 0x000000000000781c */ /* 0x000fe20003f2e818 */
[----:B------:R-:W-:Y:S01]  /*117d0*/  UISETP.NE.AND UP1, UPT, UR22, URZ, UPT ;  /* 0x0000003f1600728c */ /* 0x000fe2000bf25270 */
[C---:B------:R-:W-:Y:S01]  /*117e0*/  ISETP.GT.AND P0, PT, R0.reuse, 0x20, P0 ;  /* 0x000000200000780c */ /* 0x040fe20000704270 */
[----:B------:R1:W4:Y:S01]  /*117f0*/  MUFU.EX2 R20, R3 ;  /* 0x0000000300147308 */ /* 0x0003220000000800 */
[----:B------:R-:W-:Y:S01]  /*11800*/  ISETP.GT.AND P1, PT, R0, 0x9, P1 ;  /* 0x000000090000780c */ /* 0x000fe20000f24270 */
[----:B------:R-:W-:Y:S01]  /*11810*/  FMUL.FTZ R48, R168, c[0x0][0x2d0] ;  /* 0x0000b400a8307a20 */ /* 0x000fe20000410000 */
[C---:B------:R-:W-:Y:S02]  /*11820*/  ISETP.LT.OR P0, PT, R2.reuse, 0x21, P0 ;  /* 0x000000210200780c */ /* 0x040fe40000701670 */
[----:B------:R-:W-:Y:S02]  /*11830*/  ISETP.LT.OR P1, PT, R2, 0xa, P1 ;  /* 0x0000000a0200780c */ /* 0x000fe40000f21670 */
[----:B------:R-:W-:Y:S02]  /*11840*/  FSEL R172, R42, -INF , !P0 ;  /* 0xff8000002aac7808 */ /* 0x000fe40004000000 */
[----:B------:R-:W-:Y:S01]  /*11850*/  FSEL R15, R15, -INF , !P1 ;  /* 0xff8000000f0f7808 */ /* 0x000fe20004800000 */
[----:B------:R-:W-:Y:S01]  /*11860*/  MUFU.EX2 R251, R40 ;  /* 0x0000002800fb7308 */ /* 0x000fe20000000800 */
[----:B------:R-:W-:Y:S02]  /*11870*/  PLOP3.LUT P1, PT, PT, PT, UP5, 0x40, 0x0 ;  /* 0x000000000000781c */ /* 0x000fe40003f2e858 */
[----:B------:R-:W-:Y:S01]  /*11880*/  FMNMX.FTZ R5, R10, R170, !PT ;  /* 0x000000aa0a057209 */ /* 0x000fe20007810000 */
[--C-:B---3--:R-:W-:Y:S01]  /*11890*/  FFMA.FTZ R4, R174, c[0x0][0x2d0], -R23.reuse ;  /* 0x0000b400ae047a23 */ /* 0x108fe20000010817 */
[----:B------:R-:W-:Y:S02]  /*118a0*/  ISETP.GT.AND P1, PT, R0, 0x18, P1 ;  /* 0x000000180000780c */ /* 0x000fe40000f24270 */
[----:B------:R-:W-:Y:S02]  /*118b0*/  PLOP3.LUT P0, PT, PT, PT, UP1, 0x40, 0x0 ;  /* 0x000000000000781c */ /* 0x000fe40003f0e818 */
[----:B------:R-:W-:Y:S01]  /*118c0*/  ISETP.LT.OR P1, PT, R2, 0x19, P1 ;  /* 0x000000190200780c */ /* 0x000fe20000f21670 */
[----:B------:R3:W-:Y:S01]  /*118d0*/  MUFU.EX2 R24, R4 ;  /* 0x0000000400187308 */ /* 0x0007e20000000800 */
[----:B--2---:R-:W-:Y:S02]  /*118e0*/  FMNMX.FTZ R167, R167, R7, !PT ;  /* 0x00000007a7a77209 */ /* 0x004fe40007810000 */
[----:B------:R-:W-:Y:S01]  /*118f0*/  FSEL R45, R30, -INF , !P1 ;  /* 0xff8000001e2d7808 */ /* 0x000fe20004800000 */
[--C-:B-1----:R-:W-:Y:S01]  /*11900*/  FFMA.FTZ R3, R192, c[0x0][0x2d0], -R23.reuse ;  /* 0x0000b400c0037a23 */ /* 0x102fe20000010817 */
[----:B------:R-:W-:Y:S01]  /*11910*/  PLOP3.LUT P1, PT, PT, PT, UP2, 0x40, 0x0 ;  /* 0x000000000000781c */ /* 0x000fe20003f2e828 */
[----:B------:R-:W-:Y:S01]  /*11920*/  LDSM.16.MT88.4 R28, [R225+0x2080] ;  /* 0x00208000e11c783b */ /* 0x000fe20000004200 */
[C---:B------:R-:W-:Y:S02]  /*11930*/  ISETP.GT.AND P0, PT, R0.reuse, 0x28, P0 ;  /* 0x000000280000780c */ /* 0x040fe40000704270 */
[----:B------:R-:W-:Y:S01]  /*11940*/  ISETP.GT.AND P1, PT, R0, 0x21, P1 ;  /* 0x000000210000780c */ /* 0x000fe20000f24270 */
[----:B------:R-:W1:Y:S01]  /*11950*/  MUFU.EX2 R42, R3 ;  /* 0x00000003002a7308 */ /* 0x000e620000000800 */
[C---:B------:R-:W-:Y:S02]  /*11960*/  ISETP.LT.OR P0, PT, R2.reuse, 0x29, P0 ;  /* 0x000000290200780c */ /* 0x040fe40000701670 */
[----:B------:R-:W-:Y:S02]  /*11970*/  ISETP.LT.OR P1, PT, R2, 0x22, P1 ;  /* 0x000000220200780c */ /* 0x000fe40000f21670 */
[----:B------:R-:W-:Y:S02]  /*11980*/  FSEL R173, R46, -INF , !P0 ;  /* 0xff8000002ead7808 */ /* 0x000fe40004000000 */
[----:B------:R-:W-:Y:S02]  /*11990*/  FSEL R174, R43, -INF , !P1 ;  /* 0xff8000002bae7808 */ /* 0x000fe40004800000 */
[----:B------:R-:W-:Y:S02]  /*119a0*/  FSETP.NEU.FTZ.AND P1, PT, R168, -INF , PT ;  /* 0xff800000a800780b */ /* 0x000fe40003f3d000 */
[----:B------:R-:W-:Y:S01]  /*119b0*/  PLOP3.LUT P0, PT, PT, PT, UP0, 0x40, 0x0 ;  /* 0x000000000000781c */ /* 0x000fe20003f0e808 */
[----:B------:R-:W-:Y:S01]  /*119c0*/  UISETP.GT.AND UP0, UPT, UR23, UR7, UPT ;  /* 0x000000071700728c */ /* 0x000fe2000bf04270 */
[----:B------:R-:W-:Y:S01]  /*119d0*/  FSEL R48, R48, RZ, P1 ;  /* 0x000000ff30307208 */ /* 0x000fe20000800000 */
[----:B------:R-:W-:Y:S01]  /*119e0*/  UIADD3 UR23, UR23, -0x1, URZ ;  /* 0xffffffff17177890 */ /* 0x000fe2000fffe03f */
[----:B---3--:R-:W-:Y:S02]  /*119f0*/  FMNMX.FTZ R4, R11, R5, !PT ;  /* 0x000000050b047209 */ /* 0x008fe40007810000 */
[----:B------:R-:W2:Y:S01]  /*11a00*/  SHFL.BFLY PT, R5, R167, 0x1, 0x1f ;  /* 0x0c201f00a7057f89 */ /* 0x000ea200000e0000 */
[----:B------:R-:W-:Y:S01]  /*11a10*/  ISETP.GT.AND P0, PT, R0, 0x29, P0 ;  /* 0x000000290000780c */ /* 0x000fe20000704270 */
[--C-:B------:R-:W-:Y:S01]  /*11a20*/  FFMA.FTZ R40, R194, c[0x0][0x2d0], -R48.reuse ;  /* 0x0000b400c2287a23 */ /* 0x100fe20000010830 */
[----:B------:R-:W-:Y:S02]  /*11a30*/  FMNMX.FTZ R4, R14, R4, !PT ;  /* 0x000000040e047209 */ /* 0x000fe40007810000 */
[----:B------:R-:W-:Y:S01]  /*11a40*/  ISETP.LT.OR P0, PT, R2, 0x2a, P0 ;  /* 0x0000002a0200780c */ /* 0x000fe20000701670 */
[--C-:B------:R-:W-:Y:S01]  /*11a50*/  FFMA.FTZ R2, R17, c[0x0][0x2d0], -R48.reuse ;  /* 0x0000b40011027a23 */ /* 0x100fe20000010830 */
[----:B------:R-:W-:Y:S01]  /*11a60*/  FMNMX.FTZ R4, R15, R4, !PT ;  /* 0x000000040f047209 */ /* 0x000fe20007810000 */
[----:B------:R3:W-:Y:S01]  /*11a70*/  MUFU.EX2 R250, R40 ;  /* 0x0000002800fa7308 */ /* 0x0007e20000000800 */
[----:B------:R-:W-:Y:S02]  /*11a80*/  FSEL R22, R47, -INF , !P0 ;  /* 0xff8000002f167808 */ /* 0x000fe40004000000 */
[----:B------:R-:W-:Y:S02]  /*11a90*/  FMNMX.FTZ R4, R41, R4, !PT ;  /* 0x0000000429047209 */ /* 0x000fe40007810000 */
[----:B----4-:R-:W-:Y:S02]  /*11aa0*/  MOV R47, R20 ;  /* 0x00000014002f7202 */ /* 0x010fe40000000f00 */
[----:B------:R-:W-:Y:S02]  /*11ab0*/  FMNMX.FTZ R4, R44, R4, !PT ;  /* 0x000000042c047209 */ /* 0x000fe40007810000 */
[----:B-1----:R-:W-:Y:S02]  /*11ac0*/  F2FP.PACK_AB R26, R42, R47 ;  /* 0x0000002f2a1a723e */ /* 0x002fe400000000ff */
[----:B------:R-:W-:Y:S01]  /*11ad0*/  FMNMX.FTZ R3, R45, R4, !PT ;  /* 0x000000042d037209 */ /* 0x000fe20007810000 */
[--C-:B------:R-:W-:Y:S02]  /*11ae0*/  FFMA.FTZ R4, R6, c[0x0][0x2d0], -R48.reuse ;  /* 0x0000b40006047a23 */ /* 0x100fe40000010830 */
[----:B------:R1:W-:Y:S01]  /*11af0*/  MUFU.EX2 R6, R2 ;  /* 0x0000000200067308 */ /* 0x0003e20000000800 */
        /* <DEDUP_REMOVED lines=8> */
[----:B---3--:R-:W-:Y:S02]  /*11b80*/  FFMA.FTZ R40, R200, c[0x0][0x2d0], -R23 ;  /* 0x0000b400c8287a23 */ /* 0x008fe40000010817 */
[----:B------:R-:W-:Y:S02]  /*11b90*/  FSEL R49, R49, RZ, P0 ;  /* 0x000000ff31317208 */ /* 0x000fe40000000000 */
[----:B------:R-:W-:Y:S04]  /*11ba0*/  FMNMX.FTZ R0, R173, R0, !PT ;  /* 0x00000000ad007209 */ /* 0x000fe80007810000 */
[----:B------:R-:W-:Y:S01]  /*11bb0*/  FMNMX.FTZ R0, R22, R0, !PT ;  /* 0x0000000016007209 */ /* 0x000fe20007810000 */
[----:B------:R3:W-:Y:S01]  /*11bc0*/  MUFU.EX2 R21, R4 ;  /* 0x0000000400157308 */ /* 0x0007e20000000800 */
[--C-:B-1----:R-:W-:Y:S09]  /*11bd0*/  FFMA.FTZ R2, R18, c[0x0][0x2d0], -R48.reuse ;  /* 0x0000b40012027a23 */ /* 0x102ff20000010830 */
[----:B------:R1:W4:Y:S01]  /*11be0*/  MUFU.EX2 R46, R2 ;  /* 0x00000002002e7308 */ /* 0x0003220000000800 */
[--C-:B--2---:R-:W-:Y:S09]  /*11bf0*/  FFMA.FTZ R3, R8, c[0x0][0x2d0], -R49.reuse ;  /* 0x0000b40008037a23 */ /* 0x104ff20000010831 */
[----:B------:R2:W-:Y:S01]  /*11c00*/  MUFU.EX2 R17, R3 ;  /* 0x0000000300117308 */ /* 0x0005e20000000800 */
[--C-:B---3--:R-:W-:Y:S09]  /*11c10*/  FFMA.FTZ R4, R12, c[0x0][0x2d0], -R49.reuse ;  /* 0x0000b4000c047a23 */ /* 0x108ff20000010831 */
[----:B------:R-:W-:Y:S01]  /*11c20*/  MUFU.EX2 R43, R4 ;  /* 0x00000004002b7308 */ /* 0x000fe20000000800 */
[----:B-1----:R-:W1:Y:S01]  /*11c30*/  SHFL.BFLY PT, R2, R0, 0x2, 0x1f ;  /* 0x0c401f0000027f89 */ /* 0x002e6200000e0000 */
[----:B----4-:R-:W-:Y:S08]  /*11c40*/  F2FP.PACK_AB R27, R7, R46 ;  /* 0x0000002e071b723e */ /* 0x010ff000000000ff */
[----:B------:R3:W-:Y:S01]  /*11c50*/  MUFU.EX2 R221, R40 ;  /* 0x0000002800dd7308 */ /* 0x0007e20000000800 */
[--C-:B--2---:R-:W-:Y:S09]  /*11c60*/  FFMA.FTZ R3, R16, c[0x0][0x2d0], -R49.reuse ;  /* 0x0000b40010037a23 */ /* 0x104ff20000010831 */
[----:B------:R1:W2:Y:S01]  /*11c70*/  MUFU.EX2 R20, R3 ;  /* 0x0000000300147308 */ /* 0x0002a20000000800 */
[----:B---3--:R-:W-:Y:S09]  /*11c80*/  FFMA.FTZ R40, R197, c[0x0][0x2d0], -R48 ;  /* 0x0000b400c5287a23 */ /* 0x008ff20000010830 */
[----:B------:R3:W-:Y:S01]  /*11c90*/  MUFU.EX2 R220, R40 ;  /* 0x0000002800dc7308 */ /* 0x0007e20000000800 */
[----:B-1----:R-:W-:Y:S01]  /*11ca0*/  FMNMX.FTZ R3, R0, R2, !PT ;  /* 0x0000000200037209 */ /* 0x002fe20007810000 */
[--C-:B------:R-:W-:Y:S01]  /*11cb0*/  FFMA.FTZ R2, R13, c[0x0][0x2d0], -R49.reuse ;  /* 0x0000b4000d027a23 */ /* 0x100fe20000010831 */
[----:B------:R-:W-:Y:S07]  /*11cc0*/  FSEL R0, R169, RZ, P2 ;  /* 0x000000ffa9007208 */ /* 0x000fee0001000000 */
[----:B------:R1:W-:Y:S01]  /*11cd0*/  MUFU.EX2 R9, R2 ;  /* 0x0000000200097308 */ /* 0x0003e20000000800 */
[----:B------:R-:W4:Y:S01]  /*11ce0*/  SHFL.BFLY PT, R4, R3, 0x1, 0x1f ;  /* 0x0c201f0003047f89 */ /* 0x000f2200000e0000 */
[----:B------:R-:W-:Y:S01]  /*11cf0*/  FADD.FTZ R0, -R0, R164 ;  /* 0x000000a400007221 */ /* 0x000fe20000010100 */
[----:B------:R-:W-:Y:S03]  /*11d00*/  MOV R164, R21 ;  /* 0x0000001500a47202 */ /* 0x000fe60000000f00 */
[----:B------:R-:W-:Y:S04]  /*11d10*/  FMUL.FTZ R0, R0, c[0x0][0x2d0] ;  /* 0x0000b40000007a20 */ /* 0x000fe80000410000 */
[----:B------:R5:W5:Y:S01]  /*11d20*/  MUFU.EX2 R21, R0 ;  /* 0x0000000000157308 */ /* 0x000b620000000800 */
[----:B---3--:R-:W-:Y:S09]  /*11d30*/  FFMA.FTZ R40, R201, c[0x0][0x2d0], -R49 ;  /* 0x0000b400c9287a23 */ /* 0x008ff20000010831 */
[----:B------:R-:W-:Y:S01]  /*11d40*/  MUFU.EX2 R201, R40 ;  /* 0x0000002800c97308 */ /* 0x000fe20000000800 */
[----:B-1----:R-:W-:Y:S02]  /*11d50*/  FSEL R2, R168, RZ, P1 ;  /* 0x000000ffa8027208 */ /* 0x002fe40000800000 */
[----:B----4-:R-:W-:Y:S03]  /*11d60*/  FMNMX.FTZ R3, R3, R4, !PT ;  /* 0x0000000403037209 */ /* 0x010fe60007810000 */
[----:B------:R-:W-:Y:S01]  /*11d70*/  FADD.FTZ R2, -R2, R165 ;  /* 0x000000a502027221 */ /* 0x000fe20000010100 */
[----:B--2---:R-:W-:Y:S01]  /*11d80*/  MOV R165, R20 ;  /* 0x0000001400a57202 */ /* 0x004fe20000000f00 */
[----:B------:R-:W-:Y:S02]  /*11d90*/  FMUL.FTZ R50, R3, c[0x0][0x2d0] ;  /* 0x0000b40003327a20 */ /* 0x000fe40000410000 */
[----:B------:R-:W-:Y:S01]  /*11da0*/  FMUL.FTZ R2, R2, c[0x0][0x2d0] ;  /* 0x0000b40002027a20 */ /* 0x000fe20000410000 */
[----:B-----5:R-:W-:Y:S01]  /*11db0*/  FSEL R0, R167, RZ, P0 ;  /* 0x000000ffa7007208 */ /* 0x020fe20000000000 */
[----:B------:R-:W-:Y:S01]  /*11dc0*/  FMUL.FTZ R5, R21, R177 ;  /* 0x000000b115057220 */ /* 0x000fe20000410000 */
[----:B------:R-:W-:Y:S01]  /*11dd0*/  FSETP.NEU.FTZ.AND P0, PT, R3, -INF , PT ;  /* 0xff8000000300780b */ /* 0x000fe20003f1d000 */
[----:B------:R-:W1:Y:S01]  /*11de0*/  MUFU.EX2 R20, R2 ;  /* 0x0000000200147308 */ /* 0x000e620000000800 */
[----:B------:R-:W-:Y:S01]  /*11df0*/  MOV R177, R7 ;  /* 0x0000000700b17202 */ /* 0x000fe20000000f00 */
[----:B------:R-:W-:Y:S01]  /*11e00*/  FADD.FTZ R0, -R0, R166 ;  /* 0x000000a600007221 */ /* 0x000fe20000010100 */
[----:B------:R-:W-:Y:S01]  /*11e10*/  FSEL R50, R50, RZ, P0 ;  /* 0x000000ff32327208 */ /* 0x000fe20000000000 */
[C---:B------:R-:W-:Y:S01]  /*11e20*/  FMUL.FTZ R16, R21.reuse, R188 ;  /* 0x000000bc15107220 */ /* 0x040fe20000410000 */
[----:B------:R-:W-:Y:S01]  /*11e30*/  MOV R166, R6 ;  /* 0x0000000600a67202 */ /* 0x000fe20000000f00 */
[----:B------:R-:W-:Y:S02]  /*11e40*/  FMUL.FTZ R0, R0, c[0x0][0x2d0] ;  /* 0x0000b40000007a20 */ /* 0x000fe40000410000 */
[--C-:B------:R-:W-:Y:S01]  /*11e50*/  FFMA.FTZ R4, R14, c[0x0][0x2d0], -R50.reuse ;  /* 0x0000b4000e047a23 */ /* 0x100fe20000010832 */
[----:B------:R-:W-:Y:S01]  /*11e60*/  F2FP.PACK_AB R25, R166, R164 ;  /* 0x000000a4a619723e */ /* 0x000fe200000000ff */
        /* <DEDUP_REMOVED lines=8> */
[C---:B------:R-:W-:Y:S02]  /*11ef0*/  FMUL.FTZ R160, R21.reuse, R160 ;  /* 0x000000a015a07220 */ /* 0x040fe40000410000 */
[C---:B-1----:R-:W-:Y:S01]  /*11f00*/  FMUL.FTZ R6, R20.reuse, R178 ;  /* 0x000000b214067220 */ /* 0x042fe20000410000 */
[----:B------:R-:W-:Y:S01]  /*11f10*/  MOV R178, R17 ;  /* 0x0000001100b27202 */ /* 0x000fe20000000f00 */
[C---:B------:R-:W-:Y:S01]  /*11f20*/  FMUL.FTZ R7, R20.reuse, R179 ;  /* 0x000000b314077220 */ /* 0x040fe20000410000 */
[----:B------:R-:W-:Y:S01]  /*11f30*/  MOV R179, R9 ;  /* 0x0000000900b37202 */ /* 0x000fe20000000f00 */
[----:B------:R-:W-:Y:S02]  /*11f40*/  FMUL.FTZ R17, R21, R189 ;  /* 0x000000bd15117220 */ /* 0x000fe40000410000 */
[C---:B------:R-:W-:Y:S01]  /*11f50*/  FMUL.FTZ R18, R20.reuse, R190 ;  /* 0x000000be14127220 */ /* 0x040fe20000410000 */
[----:B------:R-:W-:Y:S01]  /*11f60*/  F2FP.PACK_AB R34, R179, R43 ;  /* 0x0000002bb322723e */ /* 0x000fe200000000ff */
[----:B------:R-:W-:Y:S02]  /*11f70*/  FMUL.FTZ R19, R20, R191 ;  /* 0x000000bf14137220 */ /* 0x000fe40000410000 */
[--C-:B--2---:R-:W-:Y:S01]  /*11f80*/  FFMA.FTZ R0, R10, c[0x0][0x2d0], -R50.reuse ;  /* 0x0000b4000a007a23 */ /* 0x104fe20000010832 */
[----:B------:R-:W-:Y:S01]  /*11f90*/  LDSM.16.MT88.4 R188, [R225+0x3080] ;  /* 0x00308000e1bc783b */ /* 0x000fe20000004200 */
[C---:B---3--:R-:W-:Y:S01]  /*11fa0*/  FMUL.FTZ R8, R2.reuse, R180 ;  /* 0x000000b402087220 */ /* 0x048fe20000410000 */
[----:B------:R-:W-:Y:S01]  /*11fb0*/  MOV R180, R165 ;  /* 0x000000a500b47202 */ /* 0x000fe20000000f00 */
[----:B------:R1:W-:Y:S01]  /*11fc0*/  MUFU.EX2 R175, R0 ;  /* 0x0000000000af7308 */ /* 0x0003e20000000800 */
[C---:B------:R-:W-:Y:S01]  /*11fd0*/  FMUL.FTZ R9, R2.reuse, R181 ;  /* 0x000000b502097220 */ /* 0x040fe20000410000 */
[----:B------:R-:W-:Y:S01]  /*11fe0*/  MOV R181, R47 ;  /* 0x0000002f00b57202 */ /* 0x000fe20000000f00 */
[C---:B------:R-:W-:Y:S01]  /*11ff0*/  FMUL.FTZ R12, R2.reuse, R184 ;  /* 0x000000b8020c7220 */ /* 0x040fe20000410000 */
[----:B------:R-:W-:Y:S01]  /*12000*/  MOV R184, R42 ;  /* 0x0000002a00b87202 */ /* 0x000fe20000000f00 */
[--C-:B----4-:R-:W-:Y:S02]  /*12010*/  FFMA.FTZ R4, R15, c[0x0][0x2d0], -R50.reuse ;  /* 0x0000b4000f047a23 */ /* 0x110fe40000010832 */
[----:B------:R-:W-:Y:S02]  /*12020*/  FMUL.FTZ R13, R2, R185 ;  /* 0x000000b9020d7220 */ /* 0x000fe40000410000 */
[C---:B------:R-:W-:Y:S01]  /*12030*/  FMUL.FTZ R134, R20.reuse, R134 ;  /* 0x0000008614867220 */ /* 0x040fe20000410000 */
[----:B------:R2:W3:Y:S01]  /*12040*/  MUFU.EX2 R207, R4 ;  /* 0x0000000400cf7308 */ /* 0x0004e20000000800 */
[----:B------:R-:W-:Y:S02]  /*12050*/  FMUL.FTZ R135, R20, R135 ;  /* 0x0000008714877220 */ /* 0x000fe40000410000 */
[C---:B------:R-:W-:Y:S02]  /*12060*/  FMUL.FTZ R136, R2.reuse, R136 ;  /* 0x0000008802887220 */ /* 0x040fe40000410000 */
[C---:B------:R-:W-:Y:S02]  /*12070*/  FMUL.FTZ R137, R2.reuse, R137 ;  /* 0x0000008902897220 */ /* 0x040fe40000410000 */
[C---:B------:R-:W-:Y:S02]  /*12080*/  FMUL.FTZ R140, R2.reuse, R140 ;  /* 0x0000008c028c7220 */ /* 0x040fe40000410000 */
[----:B------:R-:W-:Y:S02]  /*12090*/  FMUL.FTZ R141, R2, R141 ;  /* 0x0000008d028d7220 */ /* 0x000fe40000410000 */
[C---:B------:R-:W-:Y:S02]  /*120a0*/  FMUL.FTZ R146, R20.reuse, R146 ;  /* 0x0000009214927220 */ /* 0x040fe40000410000 */
[C---:B------:R-:W-:Y:S02]  /*120b0*/  FMUL.FTZ R147, R20.reuse, R147 ;  /* 0x0000009314937220 */ /* 0x040fe40000410000 */
[----:B-1----:R-:W-:Y:S02]  /*120c0*/  FFMA.FTZ R0, R11, c[0x0][0x2d0], -R50 ;  /* 0x0000b4000b007a23 */ /* 0x002fe40000010832 */
[C---:B------:R-:W-:Y:S02]  /*120d0*/  FMUL.FTZ R150, R20.reuse, R150 ;  /* 0x0000009614967220 */ /* 0x040fe40000410000 */
[----:B------:R1:W4:Y:S01]  /*120e0*/  MUFU.EX2 R192, R0 ;  /* 0x0000000000c07308 */ /* 0x0003220000000800 */
[----:B------:R-:W-:Y:S02]  /*120f0*/  FMUL.FTZ R151, R20, R151 ;  /* 0x0000009714977220 */ /* 0x000fe40000410000 */
[C---:B------:R-:W-:Y:S02]  /*12100*/  FMUL.FTZ R152, R2.reuse, R152 ;  /* 0x0000009802987220 */ /* 0x040fe40000410000 */
[----:B--2---:R-:W-:Y:S01]  /*12110*/  FMUL.FTZ R4, R21, R176 ;  /* 0x000000b015047220 */ /* 0x004fe20000410000 */
[----:B------:R-:W-:Y:S01]  /*12120*/  MOV R176, R32 ;  /* 0x0000002000b07202 */ /* 0x000fe20000000f00 */
[C---:B------:R-:W-:Y:S01]  /*12130*/  FMUL.FTZ R153, R2.reuse, R153 ;  /* 0x0000009902997220 */ /* 0x040fe20000410000 */
[----:B---3--:R-:W-:Y:S01]  /*12140*/  F2FP.PACK_AB R35, R207, R206 ;  /* 0x000000cecf23723e */ /* 0x008fe200000000ff */
[C---:B------:R-:W-:Y:S02]  /*12150*/  FMUL.FTZ R156, R2.reuse, R156 ;  /* 0x0000009c029c7220 */ /* 0x040fe40000410000 */
[----:B------:R-:W-:Y:S02]  /*12160*/  FMUL.FTZ R157, R2, R157 ;  /* 0x0000009d029d7220 */ /* 0x000fe40000410000 */
[C---:B------:R-:W-:Y:S02]  /*12170*/  FMUL.FTZ R161, R21.reuse, R161 ;  /* 0x000000a115a17220 */ /* 0x040fe40000410000 */
[C---:B------:R-:W-:Y:S02]  /*12180*/  FMUL.FTZ R162, R20.reuse, R162 ;  /* 0x000000a214a27220 */ /* 0x040fe40000410000 */
[C---:B------:R-:W-:Y:S02]  /*12190*/  FMUL.FTZ R163, R20.reuse, R163 ;  /* 0x000000a314a37220 */ /* 0x040fe40000410000 */
[C---:B------:R-:W-:Y:S02]  /*121a0*/  FMUL.FTZ R52, R21.reuse, R52 ;  /* 0x0000003415347220 */ /* 0x040fe40000410000 */
[----:B------:R-:W-:Y:S02]  /*121b0*/  FMUL.FTZ R53, R21, R53 ;  /* 0x0000003515357220 */ /* 0x000fe40000410000 */
        /* <DEDUP_REMOVED lines=8> */
[----:B------:R-:W-:Y:S02]  /*12240*/  FMUL.FTZ R57, R2, R57 ;  /* 0x0000003902397220 */ /* 0x000fe40000410000 */
[----:B------:R-:W-:Y:S01]  /*12250*/  FMUL.FTZ R0, R0, c[0x0][0x2d0] ;  /* 0x0000b40000007a20 */ /* 0x000fe20000410000 */
[----:B------:R-:W-:Y:S01]  /*12260*/  F2FP.PACK_AB R24, R170, R32 ;  /* 0x00000020aa18723e */ /* 0x000fe200000000ff */
[C---:B------:R-:W-:Y:S01]  /*12270*/  FMUL.FTZ R60, R2.reuse, R60 ;  /* 0x0000003c023c7220 */ /* 0x040fe20000410000 */
[----:B------:R-:W-:Y:S01]  /*12280*/  F2FP.PACK_AB R32, R165, R178 ;  /* 0x000000b2a520723e */ /* 0x000fe200000000ff */
[----:B------:R-:W-:Y:S02]  /*12290*/  FMUL.FTZ R61, R2, R61 ;  /* 0x0000003d023d7220 */ /* 0x000fe40000410000 */
[----:B------:R-:W1:Y:S01]  /*122a0*/  MUFU.EX2 R0, R0 ;  /* 0x0000000000007308 */ /* 0x000e620000000800 */
[C---:B------:R-:W-:Y:S01]  /*122b0*/  FMUL.FTZ R64, R21.reuse, R64 ;  /* 0x0000004015407220 */ /* 0x040fe20000410000 */
[-C--:B------:R-:W-:Y:S05]  /*122c0*/  HMMA.16816.F32 R4, R24, R28.reuse, R4 ;  /* 0x0000001c1804723c */ /* 0x080fea0000001804 */
[C---:B------:R-:W-:Y:S02]  /*122d0*/  FMUL.FTZ R65, R21.reuse, R65 ;  /* 0x0000004115417220 */ /* 0x040fe40000410000 */
[C---:B------:R-:W-:Y:S02]  /*122e0*/  FMUL.FTZ R66, R20.reuse, R66 ;  /* 0x0000004214427220 */ /* 0x040fe40000410000 */
[C---:B------:R-:W-:Y:S03]  /*122f0*/  FMUL.FTZ R67, R20.reuse, R67 ;  /* 0x0000004314437220 */ /* 0x040fe60000410000 */
[C---:B------:R-:W-:Y:S02]  /*12300*/  FMUL.FTZ R68, R21.reuse, R68 ;  /* 0x0000004415447220 */ /* 0x040fe40000410000 */
[C---:B------:R-:W-:Y:S02]  /*12310*/  FMUL.FTZ R69, R21.reuse, R69 ;  /* 0x0000004515457220 */ /* 0x040fe40000410000 */
[C---:B------:R-:W-:Y:S02]  /*12320*/  FMUL.FTZ R70, R20.reuse, R70 ;  /* 0x0000004614467220 */ /* 0x040fe40000410000 */
[----:B------:R-:W-:Y:S02]  /*12330*/  FMUL.FTZ R71, R20, R71 ;  /* 0x0000004714477220 */ /* 0x000fe40000410000 */
[----:B------:R-:W-:Y:S02]  /*12340*/  FMUL.FTZ R72, R2, R72 ;  /* 0x0000004802487220 */ /* 0x000fe40000410000 */
[C---:B-1----:R-:W-:Y:S01]  /*12350*/  FMUL.FTZ R10, R0.reuse, R182 ;  /* 0x000000b6000a7220 */ /* 0x042fe20000410000 */
[----:B------:R-:W-:Y:S01]  /*12360*/  MOV R182, R46 ;  /* 0x0000002e00b67202 */ /* 0x000fe20000000f00 */
[C---:B------:R-:W-:Y:S01]  /*12370*/  FMUL.FTZ R11, R0.reuse, R183 ;  /* 0x000000b7000b7220 */ /* 0x040fe20000410000 */
[----:B------:R-:W-:Y:S01]  /*12380*/  MOV R183, R43 ;  /* 0x0000002b00b77202 */ /* 0x000fe20000000f00 */
[C---:B------:R-:W-:Y:S02]  /*12390*/  FMUL.FTZ R14, R0.reuse, R186 ;  /* 0x000000ba000e7220 */ /* 0x040fe40000410000 */
[C---:B------:R-:W-:Y:S02]  /*123a0*/  FMUL.FTZ R15, R0.reuse, R187 ;  /* 0x000000bb000f7220 */ /* 0x040fe40000410000 */
[C---:B------:R-:W-:Y:S01]  /*123b0*/  FMUL.FTZ R138, R0.reuse, R138 ;  /* 0x0000008a008a7220 */ /* 0x040fe20000410000 */
[C---:B------:R-:W-:Y:S04]  /*123c0*/  HMMA.16816.F32 R8, R32.reuse, R28, R8 ;  /* 0x0000001c2008723c */ /* 0x040fe80000001808 */
[C---:B------:R-:W-:Y:S02]  /*123d0*/  FMUL.FTZ R139, R0.reuse, R139 ;  /* 0x0000008b008b7220 */ /* 0x040fe40000410000 */
        /* <DEDUP_REMOVED lines=8> */
[-C--:B------:R-:W-:Y:S04]  /*12460*/  HMMA.16816.F32 R132, R24, R36.reuse, R132 ;  /* 0x000000241884723c */ /* 0x080fe80000001884 */
[C---:B------:R-:W-:Y:S02]  /*12470*/  FMUL.FTZ R159, R0.reuse, R159 ;  /* 0x0000009f009f7220 */ /* 0x040fe40000410000 */
[C---:B------:R-:W-:Y:S02]  /*12480*/  FMUL.FTZ R58, R0.reuse, R58 ;  /* 0x0000003a003a7220 */ /* 0x040fe40000410000 */
[C---:B------:R-:W-:Y:S04]  /*12490*/  HMMA.16816.F32 R136, R32.reuse, R36, R136 ;  /* 0x000000242088723c */ /* 0x040fe80000001888 */
[C---:B------:R-:W-:Y:S02]  /*124a0*/  FMUL.FTZ R59, R0.reuse, R59 ;  /* 0x0000003b003b7220 */ /* 0x040fe40000410000 */
[C---:B------:R-:W-:Y:S02]  /*124b0*/  FMUL.FTZ R62, R0.reuse, R62 ;  /* 0x0000003e003e7220 */ /* 0x040fe40000410000 */
[-C--:B------:R-:W-:Y:S04]  /*124c0*/  HMMA.16816.F32 R140, R32, R38.reuse, R140 ;  /* 0x00000026208c723c */ /* 0x080fe8000000188c */
[----:B------:R-:W-:Y:S02]  /*124d0*/  FMUL.FTZ R63, R0, R63 ;  /* 0x0000003f003f7220 */ /* 0x000fe40000410000 */
[----:B------:R-:W-:Y:S02]  /*124e0*/  FMUL.FTZ R73, R2, R73 ;  /* 0x0000004902497220 */ /* 0x000fe40000410000 */
[C---:B------:R-:W-:Y:S01]  /*124f0*/  HMMA.16816.F32 R144, R24.reuse, R38, R144 ;  /* 0x000000261890723c */ /* 0x040fe20000001890 */
[----:B------:R-:W2:Y:S03]  /*12500*/  LDSM.16.MT88.4 R36, [R227+0x2080] ;  /* 0x00208000e324783b */ /* 0x000ea60000004200 */
[C---:B------:R-:W-:Y:S02]  /*12510*/  FMUL.FTZ R74, R0.reuse, R74 ;  /* 0x0000004a004a7220 */ /* 0x040fe40000410000 */
[----:B------:R-:W-:Y:S02]  /*12520*/  FMUL.FTZ R75, R0, R75 ;  /* 0x0000004b004b7220 */ /* 0x000fe40000410000 */
[C---:B------:R-:W-:Y:S01]  /*12530*/  FMUL.FTZ R76, R2.reuse, R76 ;  /* 0x0000004c024c7220 */ /* 0x040fe20000410000 */
[-C--:B-1----:R-:W-:Y:S03]  /*12540*/  HMMA.16816.F32 R148, R24, R28.reuse, R148 ;  /* 0x0000001c1894723c */ /* 0x082fe60000001894 */
[----:B------:R-:W-:Y:S02]  /*12550*/  FMUL.FTZ R77, R2, R77 ;  /* 0x0000004d024d7220 */ /* 0x000fe40000410000 */
[C---:B------:R-:W-:Y:S02]  /*12560*/  FMUL.FTZ R78, R0.reuse, R78 ;  /* 0x0000004e004e7220 */ /* 0x040fe40000410000 */
[----:B------:R-:W-:Y:S01]  /*12570*/  FMUL.FTZ R79, R0, R79 ;  /* 0x0000004f004f7220 */ /* 0x000fe20000410000 */
        /* <DEDUP_REMOVED lines=9> */
[----:B------:R-:W-:Y:S02]  /*12610*/  FMUL.FTZ R85, R21, R85 ;  /* 0x0000005515557220 */ /* 0x000fe40000410000 */
[-C--:B--2---:R-:W-:Y:S04]  /*12620*/  HMMA.16816.F32 R52, R24, R36.reuse, R52 ;  /* 0x000000241834723c */ /* 0x084fe80000001834 */
[C---:B------:R-:W-:Y:S02]  /*12630*/  FMUL.FTZ R86, R20.reuse, R86 ;  /* 0x0000005614567220 */ /* 0x040fe40000410000 */
[----:B------:R-:W-:Y:S02]  /*12640*/  FMUL.FTZ R87, R20, R87 ;  /* 0x0000005714577220 */ /* 0x000fe40000410000 */
[C---:B------:R-:W-:Y:S04]  /*12650*/  HMMA.16816.F32 R56, R32.reuse, R36, R56 ;  /* 0x000000242038723c */ /* 0x040fe80000001838 */
[C---:B------:R-:W-:Y:S02]  /*12660*/  FMUL.FTZ R88, R2.reuse, R88 ;  /* 0x0000005802587220 */ /* 0x040fe40000410000 */
[----:B------:R-:W-:Y:S02]  /*12670*/  FMUL.FTZ R89, R2, R89 ;  /* 0x0000005902597220 */ /* 0x000fe40000410000 */
[-C--:B------:R-:W-:Y:S04]  /*12680*/  HMMA.16816.F32 R60, R32, R38.reuse, R60 ;  /* 0x00000026203c723c */ /* 0x080fe8000000183c */
[----:B------:R-:W-:Y:S02]  /*12690*/  FFMA.FTZ R36, R193, c[0x0][0x2d0], -R23 ;  /* 0x0000b400c1247a23 */ /* 0x000fe40000010817 */
[C---:B------:R-:W-:Y:S02]  /*126a0*/  FMUL.FTZ R90, R0.reuse, R90 ;  /* 0x0000005a005a7220 */ /* 0x040fe40000410000 */
[C---:B------:R-:W-:Y:S01]  /*126b0*/  HMMA.16816.F32 R64, R24.reuse, R38, R64 ;  /* 0x000000261840723c */ /* 0x040fe20000001840 */
[----:B------:R2:W-:Y:S03]  /*126c0*/  MUFU.EX2 R252, R36 ;  /* 0x0000002400fc7308 */ /* 0x0005e60000000800 */
[----:B------:R-:W-:Y:S02]  /*126d0*/  FMUL.FTZ R91, R0, R91 ;  /* 0x0000005b005b7220 */ /* 0x000fe40000410000 */
[C---:B------:R-:W-:Y:S02]  /*126e0*/  FMUL.FTZ R92, R2.reuse, R92 ;  /* 0x0000005c025c7220 */ /* 0x040fe40000410000 */
[----:B------:R-:W-:Y:S01]  /*126f0*/  FMUL.FTZ R93, R2, R93 ;  /* 0x0000005d025d7220 */ /* 0x000fe20000410000 */
[-C--:B-1----:R-:W-:Y:S03]  /*12700*/  HMMA.16816.F32 R68, R24, R28.reuse, R68 ;  /* 0x0000001c1844723c */ /* 0x082fe60000001844 */
[C---:B------:R-:W-:Y:S02]  /*12710*/  FMUL.FTZ R94, R0.reuse, R94 ;  /* 0x0000005e005e7220 */ /* 0x040fe40000410000 */
[----:B------:R-:W-:Y:S02]  /*12720*/  FMUL.FTZ R95, R0, R95 ;  /* 0x0000005f005f7220 */ /* 0x000fe40000410000 */
[C---:B------:R-:W-:Y:S01]  /*12730*/  FMUL.FTZ R96, R21.reuse, R96 ;  /* 0x0000006015607220 */ /* 0x040fe20000410000 */
[C---:B------:R-:W-:Y:S04]  /*12740*/  HMMA.16816.F32 R72, R32.reuse, R28, R72 ;  /* 0x0000001c2048723c */ /* 0x040fe80000001848 */
[C---:B------:R-:W-:Y:S02]  /*12750*/  FMUL.FTZ R97, R21.reuse, R97 ;  /* 0x0000006115617220 */ /* 0x040fe40000410000 */
[----:B------:R-:W-:Y:S02]  /*12760*/  FMUL.FTZ R98, R20, R98 ;  /* 0x0000006214627220 */ /* 0x000fe40000410000 */
[-C--:B------:R-:W-:Y:S01]  /*12770*/  HMMA.16816.F32 R76, R32, R30.reuse, R76 ;  /* 0x0000001e204c723c */ /* 0x080fe2000000184c */
[----:B--2---:R-:W1:Y:S03]  /*12780*/  LDSM.16.MT88.4 R36, [R226+0x3880] ;  /* 0x00388000e224783b */ /* 0x004e660000004200 */
[----:B------:R-:W-:Y:S02]  /*12790*/  FFMA.FTZ R28, R196, c[0x0][0x2d0], -R48 ;  /* 0x0000b400c41c7a23 */ /* 0x000fe40000010830 */
[C---:B------:R-:W-:Y:S02]  /*127a0*/  FMUL.FTZ R99, R20.reuse, R99 ;  /* 0x0000006314637220 */ /* 0x040fe40000410000 */
[C---:B------:R-:W-:Y:S01]  /*127b0*/  HMMA.16816.F32 R80, R24.reuse, R30, R80 ;  /* 0x0000001e1850723c */ /* 0x040fe20000001850 */
[----:B------:R2:W-:Y:S03]  /*127c0*/  MUFU.EX2 R223, R28 ;  /* 0x0000001c00df7308 */ /* 0x0005e60000000800 */
[C---:B------:R-:W-:Y:S02]  /*127d0*/  FMUL.FTZ R100, R21.reuse, R100 ;  /* 0x0000006415647220 */ /* 0x040fe40000410000 */
[C---:B------:R-:W-:Y:S02]  /*127e0*/  FMUL.FTZ R101, R21.reuse, R101 ;  /* 0x0000006515657220 */ /* 0x040fe40000410000 */
[C---:B------:R-:W-:Y:S04]  /*127f0*/  FMUL.FTZ R102, R20.reuse, R102 ;  /* 0x0000006614667220 */ /* 0x040fe80000410000 */
[----:B------:R-:W-:Y:S02]  /*12800*/  FMUL.FTZ R103, R20, R103 ;  /* 0x0000006714677220 */ /* 0x000fe40000410000 */
[C---:B------:R-:W-:Y:S02]  /*12810*/  FMUL.FTZ R104, R2.reuse, R104 ;  /* 0x0000006802687220 */ /* 0x040fe40000410000 */
[----:B------:R-:W-:Y:S02]  /*12820*/  FMUL.FTZ R105, R2, R105 ;  /* 0x0000006902697220 */ /* 0x000fe40000410000 */
[C---:B------:R-:W-:Y:S02]  /*12830*/  FMUL.FTZ R106, R0.reuse, R106 ;  /* 0x0000006a006a7220 */ /* 0x040fe40000410000 */
[----:B------:R-:W-:Y:S02]  /*12840*/  FMUL.FTZ R107, R0, R107 ;  /* 0x0000006b006b7220 */ /* 0x000fe40000410000 */
[----:B------:R-:W-:Y:S01]  /*12850*/  FFMA.FTZ R40, R202, c[0x0][0x2d0], -R49 ;  /* 0x0000b400ca287a23 */ /* 0x000fe20000010831 */
[----:B------:R-:W-:Y:S01]  /*12860*/  MOV R202, R179 ;  /* 0x000000b300ca7202 */ /* 0x000fe20000000f00 */
[----:B------:R-:W-:Y:S01]  /*12870*/  FMUL.FTZ R108, R2, R108 ;  /* 0x0000006c026c7220 */ /* 0x000fe20000410000 */
[----:B------:R-:W-:Y:S01]  /*12880*/  MOV R179, R166 ;  /* 0x000000a600b37202 */ /* 0x000fe20000000f00 */
[----:B--2---:R-:W-:Y:S01]  /*12890*/  FFMA.FTZ R28, R198, c[0x0][0x2d0], -R23 ;  /* 0x0000b400c61c7a23 */ /* 0x004fe20000010817 */
[----:B------:R2:W-:Y:S01]  /*128a0*/  MUFU.EX2 R200, R40 ;  /* 0x0000002800c87308 */ /* 0x0005e20000000800 */
[----:B------:R-:W-:Y:S02]  /*128b0*/  FMUL.FTZ R109, R2, R109 ;  /* 0x0000006d026d7220 */ /* 0x000fe40000410000 */
[C---:B------:R-:W-:Y:S02]  /*128c0*/  FMUL.FTZ R110, R0.reuse, R110 ;  /* 0x0000006e006e7220 */ /* 0x040fe40000410000 */
[----:B------:R-:W-:Y:S01]  /*128d0*/  FMUL.FTZ R111, R0, R111 ;  /* 0x0000006f006f7220 */ /* 0x000fe20000410000 */
[-C--:B-1----:R-:W-:Y:S03]  /*128e0*/  HMMA.16816.F32 R84, R24, R36.reuse, R84 ;  /* 0x000000241854723c */ /* 0x082fe60000001854 */
[C---:B------:R-:W-:Y:S01]  /*128f0*/  FMUL.FTZ R112, R21.reuse, R112 ;  /* 0x0000007015707220 */ /* 0x040fe20000410000 */
[----:B------:R1:W-:Y:S01]  /*12900*/  MUFU.EX2 R222, R28 ;  /* 0x0000001c00de7308 */ /* 0x0003e20000000800 */
[C---:B------:R-:W-:Y:S02]  /*12910*/  FMUL.FTZ R113, R21.reuse, R113 ;  /* 0x0000007115717220 */ /* 0x040fe40000410000 */
[C---:B------:R-:W-:Y:S01]  /*12920*/  FMUL.FTZ R114, R20.reuse, R114 ;  /* 0x0000007214727220 */ /* 0x040fe20000410000 */
[C---:B------:R-:W-:Y:S04]  /*12930*/  HMMA.16816.F32 R88, R32.reuse, R36, R88 ;  /* 0x000000242058723c */ /* 0x040fe80000001858 */
[C---:B------:R-:W-:Y:S02]  /*12940*/  FMUL.FTZ R115, R20.reuse, R115 ;  /* 0x0000007314737220 */ /* 0x040fe40000410000 */
[----:B------:R-:W-:Y:S02]  /*12950*/  FMUL.FTZ R116, R21, R116 ;  /* 0x0000007415747220 */ /* 0x000fe40000410000 */
[-C--:B------:R-:W-:Y:S04]  /*12960*/  HMMA.16816.F32 R92, R32, R38.reuse, R92 ;  /* 0x00000026205c723c */ /* 0x080fe8000000185c */
[----:B--2---:R-:W-:Y:S02]  /*12970*/  FFMA.FTZ R40, R45, c[0x0][0x2d0], -R50 ;  /* 0x0000b4002d287a23 */ /* 0x004fe40000010832 */
[----:B------:R-:W-:Y:S02]  /*12980*/  FFMA.FTZ R36, R199, c[0x0][0x2d0], -R48 ;  /* 0x0000b400c7247a23 */ /* 0x000fe40000010830 */
[C---:B------:R-:W-:Y:S02]  /*12990*/  HMMA.16816.F32 R96, R24.reuse, R38, R96 ;  /* 0x000000261860723c */ /* 0x040fe40000001860 */
[----:B------:R2:W-:Y:S01]  /*129a0*/  MUFU.EX2 R219, R36 ;  /* 0x0000002400db7308 */ /* 0x0005e20000000800 */
[----:B-1----:R-:W1:Y:S01]  /*129b0*/  LDSM.16.MT88.4 R28, [R228+0x3880] ;  /* 0x00388000e41c783b */ /* 0x002e620000004200 */
[----:B------:R-:W-:Y:S02]  /*129c0*/  FMUL.FTZ R117, R21, R117 ;  /* 0x0000007515757220 */ /* 0x000fe40000410000 */
[C---:B------:R-:W-:Y:S02]  /*129d0*/  FMUL.FTZ R118, R20.reuse, R118 ;  /* 0x0000007614767220 */ /* 0x040fe40000410000 */
[----:B------:R-:W-:Y:S04]  /*129e0*/  FMUL.FTZ R119, R20, R119 ;  /* 0x0000007714777220 */ /* 0x000fe80000410000 */
[C---:B------:R-:W-:Y:S02]  /*129f0*/  FMUL.FTZ R120, R2.reuse, R120 ;  /* 0x0000007802787220 */ /* 0x040fe40000410000 */
[----:B------:R-:W-:Y:S02]  /*12a00*/  FMUL.FTZ R121, R2, R121 ;  /* 0x0000007902797220 */ /* 0x000fe40000410000 */
[C---:B------:R-:W-:Y:S02]  /*12a10*/  FMUL.FTZ R122, R0.reuse, R122 ;  /* 0x0000007a007a7220 */ /* 0x040fe40000410000 */
[----:B------:R-:W-:Y:S02]  /*12a20*/  FMUL.FTZ R123, R0, R123 ;  /* 0x0000007b007b7220 */ /* 0x000fe40000410000 */
[C---:B------:R-:W-:Y:S02]  /*12a30*/  FMUL.FTZ R124, R2.reuse, R124 ;  /* 0x0000007c027c7220 */ /* 0x040fe40000410000 */
[----:B------:R-:W-:Y:S02]  /*12a40*/  FMUL.FTZ R125, R2, R125 ;  /* 0x0000007d027d7220 */ /* 0x000fe40000410000 */
[C---:B------:R-:W-:Y:S02]  /*12a50*/  FMUL.FTZ R126, R0.reuse, R126 ;  /* 0x0000007e007e7220 */ /* 0x040fe40000410000 */
[--C-:B--2---:R-:W-:Y:S02]  /*12a60*/  FFMA.FTZ R36, R51, c[0x0][0x2d0], -R49.reuse ;  /* 0x0000b40033247a23 */ /* 0x104fe40000010831 */
[----:B------:R-:W-:Y:S02]  /*12a70*/  FMUL.FTZ R127, R0, R127 ;  /* 0x0000007f007f7220 */ /* 0x000fe40000410000 */
[----:B------:R2:W3:Y:S01]  /*12a80*/  MUFU.EX2 R218, R36 ;  /* 0x0000002400da7308 */ /* 0x0004e20000000800 */
[C---:B------:R-:W-:Y:S02]  /*12a90*/  FMUL.FTZ R128, R21.reuse, R128 ;  /* 0x0000008015807220 */ /* 0x040fe40000410000 */
[----:B------:R-:W-:Y:S02]  /*12aa0*/  FMUL.FTZ R129, R21, R129 ;  /* 0x0000008115817220 */ /* 0x000fe40000410000 */
[C---:B------:R-:W-:Y:S02]  /*12ab0*/  FMUL.FTZ R130, R20.reuse, R130 ;  /* 0x0000008214827220 */ /* 0x040fe40000410000 */
[----:B------:R-:W-:Y:S01]  /*12ac0*/  FMUL.FTZ R131, R20, R131 ;  /* 0x0000008314837220 */ /* 0x000fe20000410000 */
[-C--:B-1----:R-:W-:Y:S08]  /*12ad0*/  HMMA.16816.F32 R100, R24, R28.reuse, R100 ;  /* 0x0000001c1864723c */ /* 0x082ff00000001864 */
[C---:B------:R-:W-:Y:S01]  /*12ae0*/  HMMA.16816.F32 R104, R32.reuse, R28, R104 ;  /* 0x0000001c2068723c */ /* 0x040fe20000001868 */
[----:B--2---:R-:W1:Y:S06]  /*12af0*/  LDSM.16.MT88.4 R36, [R227+0x3880] ;  /* 0x00388000e324783b */ /* 0x004e6c0000004200 */
[----:B------:R-:W-:Y:S01]  /*12b00*/  FFMA.FTZ R28, R203, c[0x0][0x2d0], -R49 ;  /* 0x0000b400cb1c7a23 */ /* 0x000fe20000010831 */
[-C--:B------:R-:W-:Y:S03]  /*12b10*/  HMMA.16816.F32 R108, R32, R30.reuse, R108 ;  /* 0x0000001e206c723c */ /* 0x080fe6000000186c */
[----:B------:R2:W4:Y:S01]  /*12b20*/  MUFU.EX2 R199, R28 ;  /* 0x0000001c00c77308 */ /* 0x0005220000000800 */
[----:B------:R-:W-:Y:S02]  /*12b30*/  MOV R203, R177 ;  /* 0x000000b100cb7202 */ /* 0x000fe40000000f00 */
[----:B------:R-:W-:Y:S02]  /*12b40*/  MOV R177, R164 ;  /* 0x000000a400b17202 */ /* 0x000fe40000000f00 */
[C---:B------:R-:W-:Y:S05]  /*12b50*/  HMMA.16816.F32 R112, R24.reuse, R30, R112 ;  /* 0x0000001e1870723c */ /* 0x040fea0000001870 */
[----:B------:R5:W-:Y:S01]  /*12b60*/  MUFU.EX2 R164, R40 ;  /* 0x0000002800a47308 */ /* 0x000be20000000800 */
[--C-:B--2---:R-:W-:Y:S09]  /*12b70*/  FFMA.FTZ R28, R41, c[0x0][0x2d0], -R50.reuse ;  /* 0x0000b400291c7a23 */ /* 0x104ff20000010832 */
[----:B------:R2:W-:Y:S01]  /*12b80*/  MUFU.EX2 R166, R28 ;  /* 0x0000001c00a67308 */ /* 0x0005e20000000800 */
[-C--:B-1----:R-:W-:Y:S01]  /*12b90*/  HMMA.16816.F32 R116, R24, R36.reuse, R116 ;  /* 0x000000241874723c */ /* 0x082fe20000001874 */
[----:B-----5:R-:W-:Y:S07]  /*12ba0*/  LDSM.16.MT88.4 R40, [R226+0x2880] ;  /* 0x00288000e228783b */ /* 0x020fee0000004200 */
[C---:B------:R-:W-:Y:S07]  /*12bb0*/  HMMA.16816.F32 R120, R32.reuse, R36, R120 ;  /* 0x000000242078723c */ /* 0x040fee0000001878 */
[--C-:B------:R-:W-:Y:S01]  /*12bc0*/  FFMA.FTZ R36, R171, c[0x0][0x2d0], -R50.reuse ;  /* 0x0000b400ab247a23 */ /* 0x100fe20000010832 */
[-C--:B------:R-:W-:Y:S03]  /*12bd0*/  HMMA.16816.F32 R124, R32, R38.reuse, R124 ;  /* 0x00000026207c723c */ /* 0x080fe6000000187c */
[----:B------:R-:W1:Y:S01]  /*12be0*/  MUFU.EX2 R51, R36 ;  /* 0x0000002400337308 */ /* 0x000e620000000800 */
[----:B--2---:R-:W-:Y:S02]  /*12bf0*/  FFMA.FTZ R28, R44, c[0x0][0x2d0], -R50 ;  /* 0x0000b4002c1c7a23 */ /* 0x004fe40000010832 */
[----:B------:R-:W-:Y:S02]  /*12c00*/  LDSM.16.MT88.4 R44, [R228+0x2880] ;  /* 0x00288000e42c783b */ /* 0x000fe40000004200 */
[----:B------:R-:W-:Y:S04]  /*12c10*/  HMMA.16816.F32 R128, R24, R38, R128 ;  /* 0x000000261880723c */ /* 0x000fe80000001880 */
[----:B---3--:R-:W-:Y:S01]  /*12c20*/  F2FP.PACK_AB R32, R201, R218 ;  /* 0x000000dac920723e */ /* 0x008fe200000000ff */
[----:B------:R2:W3:Y:S01]  /*12c30*/  MUFU.EX2 R165, R28 ;  /* 0x0000001c00a57308 */ /* 0x0004e20000000800 */
[----:B----4-:R-:W-:Y:S02]  /*12c40*/  F2FP.PACK_AB R34, R199, R200 ;  /* 0x000000c8c722723e */ /* 0x010fe400000000ff */
[----:B------:R-:W-:Y:S04]  /*12c50*/  F2FP.PACK_AB R24, R251, R252 ;  /* 0x000000fcfb18723e */ /* 0x000fe800000000ff */
[----:B------:R-:W-:Y:S02]  /*12c60*/  F2FP.PACK_AB R25, R223, R250 ;  /* 0x000000fadf19723e */ /* 0x000fe400000000ff */
[----:B------:R-:W-:Y:S02]  /*12c70*/  F2FP.PACK_AB R26, R221, R222 ;  /* 0x000000dedd1a723e */ /* 0x000fe400000000ff */
[----:B------:R-:W-:Y:S02]  /*12c80*/  F2FP.PACK_AB R27, R219, R220 ;  /* 0x000000dcdb1b723e */ /* 0x000fe400000000ff */
[----:B-1----:R-:W-:Y:S01]  /*12c90*/  F2FP.PACK_AB R35, R51, R164 ;  /* 0x000000a43323723e */ /* 0x002fe200000000ff */
[----:B------:R-:W-:Y:S08]  /*12ca0*/  LDSM.16.MT88.4 R36, [R227+0x2880] ;  /* 0x00288000e324783b */ /* 0x000ff00000004200 */
[----:B--2---:R-:W1:Y:S01]  /*12cb0*/  LDSM.16.MT88.4 R28, [R225+0x2880] ;  /* 0x00288000e11c783b */ /* 0x004e620000004200 */
[----:B---3--:R-:W-:Y:S01]  /*12cc0*/  F2FP.PACK_AB R33, R165, R166 ;  /* 0x000000a6a521723e */ /* 0x008fe200000000ff */
[-C--:B-1----:R-:W-:Y:S08]  /*12cd0*/  HMMA.16816.F32 R4, R24, R28.reuse, R4 ;  /* 0x0000001c1804723c */ /* 0x082ff00000001804 */
        /* <DEDUP_REMOVED lines=8> */
[----:B------:R2:W-:Y:S01]  /*12d60*/  MUFU.EX2 R197, R40 ;  /* 0x0000002800c57308 */ /* 0x0005e20000000800 */
[----:B------:R-:W-:Y:S04]  /*12d70*/  MOV R208, R184 ;  /* 0x000000b800d07202 */ /* 0x000fe80000000f00 */
[C---:B------:R-:W-:Y:S08]  /*12d80*/  HMMA.16816.F32 R144, R24.reuse, R42, R144 ;  /* 0x0000002a1890723c */ /* 0x040ff00000001890 */
[-C--:B------:R-:W-:Y:S08]  /*12d90*/  HMMA.16816.F32 R148, R24, R44.reuse, R148 ;  /* 0x0000002c1894723c */ /* 0x080ff00000001894 */
[C---:B------:R-:W-:Y:S04]  /*12da0*/  HMMA.16816.F32 R152, R32.reuse, R44, R152 ;  /* 0x0000002c2098723c */ /* 0x040fe80000001898 */
[--C-:B--2---:R-:W-:Y:S02]  /*12db0*/  FFMA.FTZ R40, R209, c[0x0][0x2d0], -R23.reuse ;  /* 0x0000b400d1287a23 */ /* 0x104fe40000010817 */
[----:B------:R-:W2:Y:S02]  /*12dc0*/  LDL.LU R209, [R1+0x18] ;  /* 0x0000180001d17983 */ /* 0x000ea40000300800 */
[-C--:B------:R-:W-:Y:S01]  /*12dd0*/  HMMA.16816.F32 R156, R32, R46.reuse, R156 ;  /* 0x0000002e209c723c */ /* 0x080fe2000000189c */
[----:B------:R3:W-:Y:S07]  /*12de0*/  MUFU.EX2 R198, R40 ;  /* 0x0000002800c67308 */ /* 0x0007ee0000000800 */
[C---:B------:R-:W-:Y:S08]  /*12df0*/  HMMA.16816.F32 R160, R24.reuse, R46, R160 ;  /* 0x0000002e18a0723c */ /* 0x040ff000000018a0 */
[-C--:B------:R-:W-:Y:S08]  /*12e00*/  HMMA.16816.F32 R52, R24, R36.reuse, R52 ;  /* 0x000000241834723c */ /* 0x080ff00000001834 */
[C---:B------:R-:W-:Y:S01]  /*12e10*/  HMMA.16816.F32 R56, R32.reuse, R36, R56 ;  /* 0x000000242038723c */ /* 0x040fe20000001838 */
[----:B---3--:R-:W3:Y:S06]  /*12e20*/  LDSM.16.MT88.4 R40, [R226+0x4080] ;  /* 0x00408000e228783b */ /* 0x008eec0000004200 */
[--C-:B------:R-:W-:Y:S01]  /*12e30*/  FFMA.FTZ R36, R204, c[0x0][0x2d0], -R48.reuse ;  /* 0x0000b400cc247a23 */ /* 0x100fe20000010830 */
[-C--:B------:R-:W-:Y:S03]  /*12e40*/  HMMA.16816.F32 R60, R32, R38.reuse, R60 ;  /* 0x00000026203c723c */ /* 0x080fe6000000183c */
[----:B------:R4:W-:Y:S01]  /*12e50*/  MUFU.EX2 R196, R36 ;  /* 0x0000002400c47308 */ /* 0x0009e20000000800 */
[----:B------:R-:W-:Y:S04]  /*12e60*/  MOV R204, R183 ;  /* 0x000000b700cc7202 */ /* 0x000fe80000000f00 */
[C---:B------:R-:W-:Y:S08]  /*12e70*/  HMMA.16816.F32 R64, R24.reuse, R38, R64 ;  /* 0x000000261840723c */ /* 0x040ff00000001840 */
[-C--:B-1----:R-:W-:Y:S08]  /*12e80*/  HMMA.16816.F32 R68, R24, R28.reuse, R68 ;  /* 0x0000001c1844723c */ /* 0x082ff00000001844 */
[C---:B------:R-:W-:Y:S04]  /*12e90*/  HMMA.16816.F32 R72, R32.reuse, R28, R72 ;  /* 0x0000001c2048723c */ /* 0x040fe80000001848 */
[--C-:B----4-:R-:W-:Y:S01]  /*12ea0*/  FFMA.FTZ R36, R205, c[0x0][0x2d0], -R48.reuse ;  /* 0x0000b400cd247a23 */ /* 0x110fe20000010830 */
[----:B------:R-:W-:Y:S03]  /*12eb0*/  MOV R205, R182 ;  /* 0x000000b600cd7202 */ /* 0x000fe60000000f00 */
[-C--:B------:R-:W-:Y:S01]  /*12ec0*/  HMMA.16816.F32 R76, R32, R30.reuse, R76 ;  /* 0x0000001e204c723c */ /* 0x080fe2000000184c */
[----:B------:R1:W-:Y:S07]  /*12ed0*/  MUFU.EX2 R195, R36 ;  /* 0x0000002400c37308 */ /* 0x0003ee0000000800 */
[C---:B------:R-:W-:Y:S01]  /*12ee0*/  HMMA.16816.F32 R80, R24.reuse, R30, R80 ;  /* 0x0000001e1850723c */ /* 0x040fe20000001850 */
[----:B------:R-:W-:Y:S07]  /*12ef0*/  LDSM.16.MT88.4 R28, [R227+0x4080] ;  /* 0x00408000e31c783b */ /* 0x000fee0000004200 */
[-C--:B---3--:R-:W-:Y:S08]  /*12f00*/  HMMA.16816.F32 R84, R24, R40.reuse, R84 ;  /* 0x000000281854723c */ /* 0x088ff00000001854 */
[C---:B------:R-:W-:Y:S04]  /*12f10*/  HMMA.16816.F32 R88, R32.reuse, R40, R88 ;  /* 0x000000282058723c */ /* 0x040fe80000001858 */
[--C-:B-1----:R-:W-:Y:S01]  /*12f20*/  FFMA.FTZ R36, R215, c[0x0][0x2d0], -R23.reuse ;  /* 0x0000b400d7247a23 */ /* 0x102fe20000010817 */
[----:B------:R-:W-:Y:S01]  /*12f30*/  MOV R215, R181 ;  /* 0x000000b500d77202 */ /* 0x000fe20000000f00 */
[----:B------:R-:W-:Y:S01]  /*12f40*/  FFMA.FTZ R23, R217, c[0x0][0x2d0], -R23 ;  /* 0x0000b400d9177a23 */ /* 0x000fe20000010817 */
[----:B------:R-:W-:Y:S01]  /*12f50*/  MOV R217, R180 ;  /* 0x000000b400d97202 */ /* 0x000fe20000000f00 */
[-C--:B------:R-:W-:Y:S01]  /*12f60*/  HMMA.16816.F32 R92, R32, R42.reuse, R92 ;  /* 0x0000002a205c723c */ /* 0x080fe2000000185c */
[----:B------:R1:W-:Y:S07]  /*12f70*/  MUFU.EX2 R194, R36 ;  /* 0x0000002400c27308 */ /* 0x0003ee0000000800 */
[C---:B------:R-:W-:Y:S01]  /*12f80*/  HMMA.16816.F32 R96, R24.reuse, R42, R96 ;  /* 0x0000002a1860723c */ /* 0x040fe20000001860 */
[----:B------:R-:W-:Y:S02]  /*12f90*/  LDSM.16.MT88.4 R40, [R227+0x3080] ;  /* 0x00308000e328783b */ /* 0x000fe40000004200 */
[----:B------:R3:W-:Y:S06]  /*12fa0*/  MUFU.EX2 R193, R23 ;  /* 0x0000001700c17308 */ /* 0x0007ec0000000800 */
[----:B-1----:R-:W1:Y:S03]  /*12fb0*/  LDSM.16.MT88.4 R36, [R228+0x4080] ;  /* 0x00408000e424783b */ /* 0x002e660000004200 */
[--C-:B---3--:R-:W-:Y:S01]  /*12fc0*/  FFMA.FTZ R23, R210, c[0x0][0x2d0], -R48.reuse ;  /* 0x0000b400d2177a23 */ /* 0x108fe20000010830 */
[----:B------:R-:W-:Y:S01]  /*12fd0*/  MOV R210, R179 ;  /* 0x000000b300d27202 */ /* 0x000fe20000000f00 */
[----:B------:R-:W-:Y:S01]  /*12fe0*/  FFMA.FTZ R48, R214, c[0x0][0x2d0], -R48 ;  /* 0x0000b400d6307a23 */ /* 0x000fe20000010830 */
[----:B------:R-:W-:Y:S01]  /*12ff0*/  MOV R214, R170 ;  /* 0x000000aa00d67202 */ /* 0x000fe20000000f00 */
[----:B------:R3:W-:Y:S10]  /*13000*/  MUFU.EX2 R171, R23 ;  /* 0x0000001700ab7308 */ /* 0x0007f40000000800 */
[----:B------:R-:W-:Y:S01]  /*13010*/  MUFU.EX2 R170, R48 ;  /* 0x0000003000aa7308 */ /* 0x000fe20000000800 */
[--C-:B---3--:R-:W-:Y:S01]  /*13020*/  FFMA.FTZ R23, R211, c[0x0][0x2d0], -R49.reuse ;  /* 0x0000b400d3177a23 */ /* 0x108fe20000010831 */
[-C--:B-1----:R-:W-:Y:S01]  /*13030*/  HMMA.16816.F32 R100, R24, R36.reuse, R100 ;  /* 0x000000241864723c */ /* 0x082fe20000001864 */
[----:B------:R-:W3:Y:S07]  /*13040*/  LDL.LU R211, [R1+0x14] ;  /* 0x0000140001d37983 */ /* 0x000eee0000300800 */
[----:B------:R1:W-:Y:S01]  /*13050*/  MUFU.EX2 R48, R23 ;  /* 0x0000001700307308 */ /* 0x0003e20000000800 */
[C---:B------:R-:W-:Y:S08]  /*13060*/  HMMA.16816.F32 R104, R32.reuse, R36, R104 ;  /* 0x000000242068723c */ /* 0x040ff00000001868 */
[-C--:B------:R-:W-:Y:S08]  /*13070*/  HMMA.16816.F32 R108, R32, R38.reuse, R108 ;  /* 0x00000026206c723c */ /* 0x080ff0000000186c */
[C---:B------:R-:W-:Y:S01]  /*13080*/  HMMA.16816.F32 R112, R24.reuse, R38, R112 ;  /* 0x000000261870723c */ /* 0x040fe20000001870 */
[----:B------:R-:W-:Y:S03]  /*13090*/  LDSM.16.MT88.4 R36, [R228+0x3080] ;  /* 0x00308000e424783b */ /* 0x000fe60000004200 */
[--C-:B-1----:R-:W-:Y:S01]  /*130a0*/  FFMA.FTZ R23, R212, c[0x0][0x2d0], -R49.reuse ;  /* 0x0000b400d4177a23 */ /* 0x102fe20000010831 */
[----:B------:R-:W-:Y:S03]  /*130b0*/  MOV R212, R178 ;  /* 0x000000b200d47202 */ /* 0x000fe60000000f00 */
[-C--:B------:R-:W-:Y:S01]  /*130c0*/  HMMA.16816.F32 R116, R24, R28.reuse, R116 ;  /* 0x0000001c1874723c */ /* 0x080fe20000001874 */
[----:B------:R1:W4:Y:S07]  /*130d0*/  MUFU.EX2 R47, R23 ;  /* 0x00000017002f7308 */ /* 0x00032e0000000800 */
[C---:B------:R-:W-:Y:S08]  /*130e0*/  HMMA.16816.F32 R120, R32.reuse, R28, R120 ;  /* 0x0000001c2078723c */ /* 0x040ff00000001878 */
[-C--:B------:R-:W-:Y:S01]  /*130f0*/  HMMA.16816.F32 R124, R32, R30.reuse, R124 ;  /* 0x0000001e207c723c */ /* 0x080fe2000000187c */
[----:B------:R-:W5:Y:S07]  /*13100*/  LDSM.16.MT88.4 R32, [R226+0x3080] ;  /* 0x00308000e220783b */ /* 0x000f6e0000004200 */
[----:B------:R-:W-:Y:S04]  /*13110*/  HMMA.16816.F32 R128, R24, R30, R128 ;  /* 0x0000001e1880723c */ /* 0x000fe80000001880 */
[--C-:B-1----:R-:W-:Y:S01]  /*13120*/  FFMA.FTZ R23, R213, c[0x0][0x2d0], -R49.reuse ;  /* 0x0000b400d5177a23 */ /* 0x102fe20000010831 */
[----:B----4-:R-:W-:Y:S01]  /*13130*/  F2FP.PACK_AB R28, R47, R48 ;  /* 0x000000302f1c723e */ /* 0x010fe200000000ff */
[----:B------:R-:W4:Y:S01]  /*13140*/  LDL.LU R213, [R1+0xc] ;  /* 0x00000c0001d57983 */ /* 0x000f220000300800 */
[----:B------:R-:W-:Y:S01]  /*13150*/  FFMA.FTZ R49, R216, c[0x0][0x2d0], -R49 ;  /* 0x0000b400d8317a23 */ /* 0x000fe20000010831 */
[----:B------:R1:W-:Y:S01]  /*13160*/  MUFU.EX2 R46, R23 ;  /* 0x00000017002e7308 */ /* 0x0003e20000000800 */
[----:B------:R-:W-:Y:S03]  /*13170*/  F2FP.PACK_AB R24, R198, R197 ;  /* 0x000000c5c618723e */ /* 0x000fe600000000ff */
[----:B------:R-:W-:Y:S02]  /*13180*/  F2FP.PACK_AB R25, R195, R196 ;  /* 0x000000c4c319723e */ /* 0x000fe400000000ff */
[----:B------:R-:W-:Y:S02]  /*13190*/  F2FP.PACK_AB R26, R193, R194 ;  /* 0x000000c2c11a723e */ /* 0x000fe400000000ff */
[----:B------:R-:W-:Y:S02]  /*131a0*/  F2FP.PACK_AB R27, R170, R171 ;  /* 0x000000abaa1b723e */ /* 0x000fe400000000ff */
[----:B------:R-:W5:Y:S01]  /*131b0*/  MUFU.EX2 R49, R49 ;  /* 0x0000003100317308 */ /* 0x000f620000000800 */
[----:B------:R-:W-:Y:S01]  /*131c0*/  MOV R216, R177 ;  /* 0x000000b100d87202 */ /* 0x000fe20000000f00 */
[--C-:B-1----:R-:W-:Y:S02]  /*131d0*/  FFMA.FTZ R23, R172, c[0x0][0x2d0], -R50.reuse ;  /* 0x0000b400ac177a23 */ /* 0x102fe40000010832 */
[----:B------:R-:W4:Y:S06]  /*131e0*/  LDL.LU R172, [R1+0x10] ;  /* 0x0000100001ac7983 */ /* 0x000f2c0000300800 */
[----:B------:R1:W-:Y:S01]  /*131f0*/  MUFU.EX2 R44, R23 ;  /* 0x00000017002c7308 */ /* 0x0003e20000000800 */
[----:B-----5:R-:W-:Y:S01]  /*13200*/  F2FP.PACK_AB R30, R49, R46 ;  /* 0x0000002e311e723e */ /* 0x020fe200000000ff */
[--C-:B-1----:R-:W-:Y:S01]  /*13210*/  FFMA.FTZ R23, R174, c[0x0][0x2d0], -R50.reuse ;  /* 0x0000b400ae177a23 */ /* 0x102fe20000010832 */
[----:B------:R-:W-:Y:S02]  /*13220*/  MOV R174, R176 ;  /* 0x000000b000ae7202 */ /* 0x000fe40000000f00 */
[-C--:B------:R-:W-:Y:S05]  /*13230*/  HMMA.16816.F32 R176, R24, R188.reuse, R4 ;  /* 0x000000bc18b0723c */ /* 0x080fea0000001804 */
[----:B------:R1:W5:Y:S01]  /*13240*/  MUFU.EX2 R45, R23 ;  /* 0x00000017002d7308 */ /* 0x0003620000000800 */
[----:B------:R-:W2:Y:S01]  /*13250*/  LDSM.16.MT88.4 R4, [R225+0x4880] ;  /* 0x00488000e104783b */ /* 0x000ea20000004200 */
[--C-:B-1----:R-:W-:Y:S01]  /*13260*/  FFMA.FTZ R23, R173, c[0x0][0x2d0], -R50.reuse ;  /* 0x0000b400ad177a23 */ /* 0x102fe20000010832 */
[----:B-----5:R-:W-:Y:S01]  /*13270*/  F2FP.PACK_AB R29, R45, R44 ;  /* 0x0000002c2d1d723e */ /* 0x020fe200000000ff */
[----:B------:R-:W-:Y:S06]  /*13280*/  FFMA.FTZ R50, R22, c[0x0][0x2d0], -R50 ;  /* 0x0000b40016327a23 */ /* 0x000fec0000010832 */
[----:B------:R-:W-:Y:S10]  /*13290*/  MUFU.EX2 R23, R23 ;  /* 0x0000001700177308 */ /* 0x000ff40000000800 */
[----:B------:R-:W1:Y:S02]  /*132a0*/  MUFU.EX2 R50, R50 ;  /* 0x0000003200327308 */ /* 0x000e640000000800 */
[----:B-1----:R-:W-:Y:S07]  /*132b0*/  F2FP.PACK_AB R31, R50, R23 ;  /* 0x00000017321f723e */ /* 0x002fee00000000ff */
[C---:B------:R-:W-:Y:S01]  /*132c0*/  HMMA.16816.F32 R180, R28.reuse, R188, R8 ;  /* 0x000000bc1cb4723c */ /* 0x040fe20000001808 */
[----:B------:R-:W1:Y:S07]  /*132d0*/  LDSM.16.MT88.4 R8, [R226+0x4880] ;  /* 0x00488000e208783b */ /* 0x000e6e0000004200 */
[-C--:B------:R-:W-:Y:S01]  /*132e0*/  HMMA.16816.F32 R184, R28, R190.reuse, R12 ;  /* 0x000000be1cb8723c */ /* 0x080fe2000000180c */
[----:B------:R-:W5:Y:S07]  /*132f0*/  LDSM.16.MT88.4 R12, [R228+0x4880] ;  /* 0x00488000e40c783b */ /* 0x000f6e0000004200 */
[C---:B------:R-:W-:Y:S01]  /*13300*/  HMMA.16816.F32 R188, R24.reuse, R190, R16 ;  /* 0x000000be18bc723c */ /* 0x040fe20000001810 */
[----:B------:R-:W1:Y:S07]  /*13310*/  LDSM.16.MT88.4 R16, [R227+0x4880] ;  /* 0x00488000e310783b */ /* 0x000e6e0000004200 */
        /* <DEDUP_REMOVED lines=12> */
[-C--:B--2---:R-:W-:Y:S08]  /*133e0*/  HMMA.16816.F32 R68, R24, R4.reuse, R68 ;  /* 0x000000041844723c */ /* 0x084ff00000001844 */
[C---:B------:R-:W-:Y:S07]  /*133f0*/  HMMA.16816.F32 R72, R28.reuse, R4, R72 ;  /* 0x000000041c48723c */ /* 0x040fee0000001848 */
[----:B---3--:R-:W-:Y:S01]  /*13400*/  FFMA.FTZ R4, R2, R211, R212 ;  /* 0x000000d302047223 */ /* 0x008fe200000100d4 */
[-C--:B------:R-:W-:Y:S04]  /*13410*/  HMMA.16816.F32 R76, R28, R6.reuse, R76 ;  /* 0x000000061c4c723c */ /* 0x080fe8000000184c */
[----:B------:R-:W-:Y:S04]  /*13420*/  FADD.FTZ R4, R217, R4 ;  /* 0x00000004d9047221 */ /* 0x000fe80000010000 */
[C---:B------:R-:W-:Y:S04]  /*13430*/  HMMA.16816.F32 R80, R24.reuse, R6, R80 ;  /* 0x000000061850723c */ /* 0x040fe80000001850 */
[----:B------:R-:W-:Y:S02]  /*13440*/  FADD.FTZ R5, R204, R4 ;  /* 0x00000004cc057221 */ /* 0x000fe40000010000 */
[----:B------:R-:W-:Y:S02]  /*13450*/  FFMA.FTZ R4, R0, R209, R175 ;  /* 0x000000d100047223 */ /* 0x000fe400000100af */
[-C--:B-1----:R-:W-:Y:S04]  /*13460*/  HMMA.16816.F32 R84, R24, R8.reuse, R84 ;  /* 0x000000081854723c */ /* 0x082fe80000001854 */
[----:B------:R-:W-:Y:S02]  /*13470*/  FADD.FTZ R0, R202, R5 ;  /* 0x00000005ca007221 */ /* 0x000fe40000010000 */
[----:B------:R-:W-:Y:S02]  /*13480*/  FADD.FTZ R4, R192, R4 ;  /* 0x00000004c0047221 */ /* 0x000fe40000010000 */
[C---:B------:R-:W-:Y:S04]  /*13490*/  HMMA.16816.F32 R88, R28.reuse, R8, R88 ;  /* 0x000000081c58723c */ /* 0x040fe80000001858 */
[----:B------:R-:W-:Y:S02]  /*134a0*/  FADD.FTZ R4, R206, R4 ;  /* 0x00000004ce047221 */ /* 0x000fe40000010000 */
[----:B------:R-:W-:Y:S02]  /*134b0*/  FADD.FTZ R5, R218, R0 ;  /* 0x00000000da057221 */ /* 0x000fe40000010000 */
[-C--:B------:R-:W-:Y:S04]  /*134c0*/  HMMA.16816.F32 R92, R28, R10.reuse, R92 ;  /* 0x0000000a1c5c723c */ /* 0x080fe8000000185c */
[----:B----4-:R-:W-:Y:S02]  /*134d0*/  FFMA.FTZ R20, R20, R213, R216 ;  /* 0x000000d514147223 */ /* 0x010fe400000100d8 */
[----:B------:R-:W-:Y:S02]  /*134e0*/  FADD.FTZ R4, R207, R4 ;  /* 0x00000004cf047221 */ /* 0x000fe40000010000 */
[----:B------:R-:W-:Y:S01]  /*134f0*/  FADD.FTZ R20, R210, R20 ;  /* 0x00000014d2147221 */ /* 0x000fe20000010000 */
[C---:B------:R-:W-:Y:S04]  /*13500*/  HMMA.16816.F32 R96, R24.reuse, R10, R96 ;  /* 0x0000000a1860723c */ /* 0x040fe80000001860 */
[----:B------:R-:W-:Y:S02]  /*13510*/  FADD.FTZ R20, R205, R20 ;  /* 0x00000014cd147221 */ /* 0x000fe40000010000 */
[----:B------:R-:W-:Y:S01]  /*13520*/  FADD.FTZ R4, R166, R4 ;  /* 0x00000004a6047221 */ /* 0x000fe20000010000 */
[----:B------:R-:W-:Y:S01]  /*13530*/  MOV R166, R167 ;  /* 0x000000a700a67202 */ /* 0x000fe20000000f00 */
[----:B------:R-:W-:Y:S01]  /*13540*/  FADD.FTZ R5, R201, R5 ;  /* 0x00000005c9057221 */ /* 0x000fe20000010000 */
[-C--:B-----5:R-:W-:Y:S03]  /*13550*/  HMMA.16816.F32 R100, R24, R12.reuse, R100 ;  /* 0x0000000c1864723c */ /* 0x0a0fe60000001864 */
[----:B------:R-:W-:Y:S01]  /*13560*/  FADD.FTZ R4, R165, R4 ;  /* 0x00000004a5047221 */ /* 0x000fe20000010000 */
[----:B------:R-:W-:Y:S03]  /*13570*/  MOV R165, R168 ;  /* 0x000000a800a57202 */ /* 0x000fe60000000f00 */
[----:B------:R-:W-:Y:S01]  /*13580*/  FADD.FTZ R4, R164, R4 ;  /* 0x00000004a4047221 */ /* 0x000fe20000010000 */
[C---:B------:R-:W-:Y:S04]  /*13590*/  HMMA.16816.F32 R104, R28.reuse, R12, R104 ;  /* 0x0000000c1c68723c */ /* 0x040fe80000001868 */
[----:B------:R-:W-:Y:S01]  /*135a0*/  FADD.FTZ R4, R51, R4 ;  /* 0x0000000433047221 */ /* 0x000fe20000010000 */
[----:B------:R-:W-:Y:S01]  /*135b0*/  MOV R164, R169 ;  /* 0x000000a900a47202 */ /* 0x000fe20000000f00 */
[----:B------:R-:W-:Y:S02]  /*135c0*/  FFMA.FTZ R21, R21, R172, R174 ;  /* 0x000000ac15157223 */ /* 0x000fe400000100ae */
        /* <DEDUP_REMOVED lines=8> */
[-C--:B------:R-:W-:Y:S03]  /*13650*/  HMMA.16816.F32 R116, R24, R16.reuse, R116 ;  /* 0x000000101874723c */ /* 0x080fe60000001874 */
[----:B------:R-:W-:Y:S02]  /*13660*/  FADD.FTZ R7, R250, R2 ;  /* 0x00000002fa077221 */ /* 0x000fe40000010000 */
[----:B------:R-:W-:Y:S02]  /*13670*/  FADD.FTZ R2, R251, R6 ;  /* 0x00000006fb027221 */ /* 0x000fe40000010000 */
        /* <DEDUP_REMOVED lines=20> */
[----:B------:R1:W-:Y:S01]  /*137c0*/  STL [R1+0x10], R5 ;  /* 0x0000100501007387 */ /* 0x0003e20000100800 */
[----:B------:R-:W-:Y:S02]  /*137d0*/  FADD.FTZ R2, R46, R2 ;  /* 0x000000022e027221 */ /* 0x000fe40000010000 */
[----:B------:R-:W-:Y:S01]  /*137e0*/  FADD.FTZ R4, R170, R4 ;  /* 0x00000004aa047221 */ /* 0x000fe20000010000 */
[----:B------:R-:W-:Y:S01]  /*137f0*/  MOV R170, R3 ;  /* 0x0000000300aa7202 */ /* 0x000fe20000000f00 */
[----:B------:R-:W-:Y:S02]  /*13800*/  FADD.FTZ R2, R49, R2 ;  /* 0x0000000231027221 */ /* 0x000fe40000010000 */
[----:B------:R-:W-:Y:S01]  /*13810*/  FADD.FTZ R0, R23, R0 ;  /* 0x0000000017007221 */ /* 0x000fe20000010000 */
[----:B------:R1:W-:Y:S03]  /*13820*/  STL [R1+0xc], R4 ;  /* 0x00000c0401007387 */ /* 0x0003e60000100800 */
[----:B------:R-:W-:Y:S01]  /*13830*/  FADD.FTZ R0, R50, R0 ;  /* 0x0000000032007221 */ /* 0x000fe20000010000 */
[----:B------:R1:W-:Y:S04]  /*13840*/  STL [R1+0x14], R2 ;  /* 0x0000140201007387 */ /* 0x0003e80000100800 */
[----:B------:R1:W-:Y:S01]  /*13850*/  STL [R1+0x18], R0 ;  /* 0x0000180001007387 */ /* 0x0003e20000100800 */
[----:B------:R-:W-:-:S05]  /*13860*/  @P0 BRA `(.L_x_1015) ;  /* 0xffffb5d000000947 */ /* 0x000fca000383ffff */
.L_x_997:
[----:B-1----:R-:W2:Y:S04]  /*13870*/  LDL.LU R0, [R1+0x10] ;  /* 0x0000100001007983 */ /* 0x002ea80000300800 */
        /* <DEDUP_REMOVED lines=10> */
[----:B----4-:R-:W3:Y:S04]  /*13920*/  SHFL.BFLY PT, R6, R8, 0x2, 0x1f ;  /* 0x0c401f0008067f89 */ /* 0x010ee800000e0000 */
[----:B------:R-:W4:Y:S01]  /*13930*/  SHFL.BFLY PT, R2, R7, 0x2, 0x1f ;  /* 0x0c401f0007027f89 */ /* 0x000f2200000e0000 */
[----:B-1----:R-:W-:-:S02]  /*13940*/  FADD.FTZ R5, R5, R0 ;  /* 0x0000000005057221 */ /* 0x002fc40000010000 */
[----:B--2---:R-:W-:-:S03]  /*13950*/  FADD.FTZ R9, R9, R4 ;  /* 0x0000000409097221 */ /* 0x004fc60000010000 */
[----:B------:R-:W1:Y:S01]  /*13960*/  SHFL.BFLY PT, R0, R5, 0x1, 0x1f ;  /* 0x0c201f0005007f89 */ /* 0x000e6200000e0000 */
[----:B---3--:R-:W-:-:S03]  /*13970*/  FADD.FTZ R6, R6, R8 ;  /* 0x0000000806067221 */ /* 0x008fc60000010000 */
[----:B------:R-:W2:Y:S01]  /*13980*/  SHFL.BFLY PT, R4, R9, 0x1, 0x1f ;  /* 0x0c201f0009047f89 */ /* 0x000ea200000e0000 */
[----:B----4-:R-:W-:-:S03]  /*13990*/  FADD.FTZ R2, R2, R7 ;  /* 0x0000000702027221 */ /* 0x010fc60000010000 */
[----:B------:R-:W3:Y:S04]  /*139a0*/  SHFL.BFLY PT, R7, R6, 0x1, 0x1f ;  /* 0x0c201f0006077f89 */ /* 0x000ee800000e0000 */
[----:B------:R-:W4:Y:S01]  /*139b0*/  SHFL.BFLY PT, R8, R2, 0x1, 0x1f ;  /* 0x0c201f0002087f89 */ /* 0x000f2200000e0000 */
[----:B-1----:R-:W-:Y:S01]  /*139c0*/  FADD.FTZ R5, R5, R0 ;  /* 0x0000000005057221 */ /* 0x002fe20000010000 */
[----:B------:R-:W-:Y:S01]  /*139d0*/  MOV R0, RZ ;  /* 0x000000ff00007202 */ /* 0x000fe20000000f00 */
[----:B--2---:R-:W-:-:S03]  /*139e0*/  FADD.FTZ R9, R9, R4 ;  /* 0x0000000409097221 */ /* 0x004fc60000010000 */
[----:B------:R-:W-:Y:S02]  /*139f0*/  FSETP.NE.FTZ.AND P3, PT, R5, RZ, PT ;  /* 0x000000ff0500720b */ /* 0x000fe40003f75000 */
[----:B------:R-:W-:Y:S01]  /*13a00*/  MOV R4, RZ ;  /* 0x000000ff00047202 */ /* 0x000fe20000000f00 */
[----:B---3--:R-:W-:Y:S01]  /*13a10*/  FADD.FTZ R6, R6, R7 ;  /* 0x0000000706067221 */ /* 0x008fe20000010000 */
[----:B------:R-:W-:Y:S01]  /*13a20*/  FSETP.NE.FTZ.AND P2, PT, R9, RZ, PT ;  /* 0x000000ff0900720b */ /* 0x000fe20003f55000 */
[----:B----4-:R-:W-:-:S03]  /*13a30*/  FADD.FTZ R8, R2, R8 ;  /* 0x0000000802087221 */ /* 0x010fc60000010000 */
[----:B------:R-:W-:Y:S02]  /*13a40*/  FSETP.NE.FTZ.AND P1, PT, R6, RZ, PT ;  /* 0x000000ff0600720b */ /* 0x000fe40003f35000 */
[----:B------:R-:W-:-:S03]  /*13a50*/  MOV R2, RZ ;  /* 0x000000ff00027202 */ /* 0x000fc60000000f00 */
[----:B------:R-:W1:Y:S01]  /*13a60*/  @P3 MUFU.RCP R0, R5 ;  /* 0x0000000500003308 */ /* 0x000e620000001000 */
[----:B------:R-:W-:-:S07]  /*13a70*/  FSETP.NE.FTZ.AND P0, PT, R8, RZ, PT ;  /* 0x000000ff0800720b */ /* 0x000fce0003f15000 */
[----:B------:R-:W-:Y:S01]  /*13a80*/  @P2 MUFU.RCP R4, R9 ;  /* 0x0000000900042308 */ /* 0x000fe20000001000 */
[----:B-1----:R-:W-:-:S07]  /*13a90*/  FMUL.FTZ R176, R0, R176 ;  /* 0x000000b000b07220 */ /* 0x002fce0000410000 */
[----:B------:R-:W1:Y:S01]  /*13aa0*/  @P1 MUFU.RCP R2, R6 ;  /* 0x0000000600021308 */ /* 0x000e620000001000 */
[C---:B------:R-:W-:Y:S02]  /*13ab0*/  FMUL.FTZ R46, R0.reuse, R177 ;  /* 0x000000b1002e7220 */ /* 0x040fe40000410000 */
[C---:B------:R-:W-:Y:S02]  /*13ac0*/  FMUL.FTZ R188, R0.reuse, R188 ;  /* 0x000000bc00bc7220 */ /* 0x040fe40000410000 */
[C---:B------:R-:W-:Y:S02]  /*13ad0*/  FMUL.FTZ R44, R0.reuse, R189 ;  /* 0x000000bd002c7220 */ /* 0x040fe40000410000 */
[C---:B------:R-:W-:Y:S01]  /*13ae0*/  FMUL.FTZ R132, R0.reuse, R132 ;  /* 0x0000008400847220 */ /* 0x040fe20000410000 */
[----:B------:R-:W-:Y:S01]  /*13af0*/  @P1 MUFU.LG2 R7, R6 ;  /* 0x0000000600071308 */ /* 0x000fe20000000c00 */
[C---:B------:R-:W-:Y:S02]  /*13b00*/  FMUL.FTZ R48, R0.reuse, R133 ;  /* 0x0000008500307220 */ /* 0x040fe40000410000 */
        /* <DEDUP_REMOVED lines=12> */
[C---:B------:R-:W-:Y:S01]  /*13bd0*/  FMUL.FTZ R68, R0.reuse, R68 ;  /* 0x0000004400447220 */ /* 0x040fe20000410000 */
[----:B------:R-:W-:Y:S01]  /*13be0*/  @P0 MUFU.LG2 R6, R8 ;  /* 0x0000000800060308 */ /* 0x000fe20000000c00 */
        /* <DEDUP_REMOVED lines=19> */
[----:B------:R1:W2:Y:S01]  /*13d20*/  @P0 MUFU.RCP R0, R8 ;  /* 0x0000000800000308 */ /* 0x0002a20000001000 */
[C---:B------:R-:W-:Y:S02]  /*13d30*/  FMUL.FTZ R185, R2.reuse, R185 ;  /* 0x000000b902b97220 */ /* 0x040fe40000410000 */
[C---:B------:R-:W-:Y:S02]  /*13d40*/  FMUL.FTZ R136, R2.reuse, R136 ;  /* 0x0000008802887220 */ /* 0x040fe40000410000 */
[C---:B------:R-:W-:Y:S02]  /*13d50*/  FMUL.FTZ R137, R2.reuse, R137 ;  /* 0x0000008902897220 */ /* 0x040fe40000410000 */
[----:B------:R-:W-:-:S02]  /*13d60*/  FMUL.FTZ R140, R2, R140 ;  /* 0x0000008c028c7220 */ /* 0x000fc40000410000 */
[C---:B------:R-:W-:Y:S02]  /*13d70*/  FMUL.FTZ R141, R2.reuse, R141 ;  /* 0x0000008d028d7220 */ /* 0x040fe40000410000 */
[C---:B------:R-:W-:Y:S02]  /*13d80*/  FMUL.FTZ R152, R2.reuse, R152 ;  /* 0x0000009802987220 */ /* 0x040fe40000410000 */
[C---:B------:R-:W-:Y:S02]  /*13d90*/  FMUL.FTZ R153, R2.reuse, R153 ;  /* 0x0000009902997220 */ /* 0x040fe40000410000 */
[C---:B------:R-:W-:Y:S01]  /*13da0*/  FMUL.FTZ R156, R2.reuse, R156 ;  /* 0x0000009c029c7220 */ /* 0x040fe20000410000 */
[----:B-1----:R-:W-:Y:S01]  /*13db0*/  @P0 MOV R8, 0x3f317218 ;  /* 0x3f31721800080802 */ /* 0x002fe20000000f00 */
        /* <DEDUP_REMOVED lines=55> */
[C---:B--2---:R-:W-:Y:S02]  /*14130*/  FMUL.FTZ R182, R0.reuse, R182 ;  /* 0x000000b600b67220 */ /* 0x044fe40000410000 */
        /* <DEDUP_REMOVED lines=30> */
[----:B------:R-:W-:Y:S01]  /*14320*/  FMUL.FTZ R127, R0, R127 ;  /* 0x0000007f007f7220 */ /* 0x000fe20000410000 */
[----:B------:R-:W-:Y:S01]  /*14330*/  @P1 MOV R0, 0x3f317218 ;  /* 0x3f31721800001802 */ /* 0x000fe20000000f00 */
[----:B------:R-:W-:-:S02]  /*14340*/  @P2 FMUL.FTZ R5, R2, c[0x0][0x2d0] ;  /* 0x0000b40002052a20 */ /* 0x000fc40000410000 */
[----:B------:R-:W-:Y:S02]  /*14350*/  @P3 FMUL.FTZ R10, R4, c[0x0][0x2d0] ;  /* 0x0000b400040a3a20 */ /* 0x000fe40000410000 */
[----:B------:R-:W-:Y:S02]  /*14360*/  @P1 FMUL.FTZ R2, R0, c[0x0][0x2d0] ;  /* 0x0000b40000021a20 */ /* 0x000fe40000410000 */
[----:B------:R-:W-:Y:S02]  /*14370*/  @P3 FMUL.FTZ R11, R11, 0.69314718246459960938 ;  /* 0x3f3172180b0b3820 */ /* 0x000fe40000410000 */
[----:B------:R-:W-:Y:S02]  /*14380*/  @P2 FMUL.FTZ R9, R9, 0.69314718246459960938 ;  /* 0x3f31721809092820 */ /* 0x000fe40000410000 */
[----:B------:R-:W-:Y:S02]  /*14390*/  @P1 FMUL.FTZ R7, R7, 0.69314718246459960938 ;  /* 0x3f31721807071820 */ /* 0x000fe40000410000 */
[----:B------:R-:W-:-:S02]  /*143a0*/  @P0 FMUL.FTZ R4, R6, 0.69314718246459960938 ;  /* 0x3f31721806040820 */ /* 0x000fc40000410000 */
[----:B------:R-:W-:Y:S02]  /*143b0*/  @P0 FMUL.FTZ R0, R8, c[0x0][0x2d0] ;  /* 0x0000b40008000a20 */ /* 0x000fe40000410000 */
[----:B------:R-:W-:Y:S02]  /*143c0*/  @P3 FFMA.FTZ R37, R10, R169, R11 ;  /* 0x000000a90a253223 */ /* 0x000fe4000001000b */
[----:B------:R-:W-:Y:S02]  /*143d0*/  @P2 FFMA.FTZ R38, R5, R168, R9 ;  /* 0x000000a805262223 */ /* 0x000fe40000010009 */
[----:B------:R-:W-:Y:S02]  /*143e0*/  @P1 FFMA.FTZ R39, R2, R167, R7 ;  /* 0x000000a702271223 */ /* 0x000fe40000010007 */
[----:B------:R-:W-:Y:S02]  /*143f0*/  @P0 FFMA.FTZ R40, R0, R3, R4 ;  /* 0x0000000300280223 */ /* 0x000fe40000010004 */
.L_x_949:
[----:B------:R-:W-:Y:S01]  /*14400*/  USHF.R.S32.HI UR6, URZ, 0x1f, UR10 ;  /* 0x0000001f3f067899 */ /* 0x000fe2000801140a */
[----:B------:R-:W-:Y:S05]  /*14410*/  @P4 BRA `(.L_x_1016) ;  /* 0x00001b4000004947 */ /* 0x000fea0003800000 */
[----:B------:R-:W3:Y:S01]  /*14420*/  S2R R12, SR_TID.X ;  /* 0x00000000000c7919 */ /* 0x000ee20000002100 */
[----:B------:R-:W-:Y:S01]  /*14430*/  ULDC.64 UR4, c[0x0][0x490] ;  /* 0x0001240000047ab9 */ /* 0x000fe20000000a00 */
[----:B------:R-:W-:Y:S01]  /*14440*/  F2FP.PACK_AB R42, R42, R52 ;  /* 0x000000342a2a723e */ /* 0x000fe200000000ff */
[----:B------:R-:W-:Y:S01]  /*14450*/  UIMAD UR7, UR6, UR4, URZ ;  /* 0x00000004060772a4 */ /* 0x000fe2000f8e023f */
[----:B------:R-:W4:Y:S01]  /*14460*/  S2R R14, SR_CTAID.Z ;  /* 0x00000000000e7919 */ /* 0x000f220000002700 */
[----:B------:R-:W-:Y:S01]  /*14470*/  UIMAD.WIDE.U32 UR8, UR10, UR4, URZ ;  /* 0x000000040a0872a5 */ /* 0x000fe2000f8e003f */
[----:B------:R-:W-:Y:S01]  /*14480*/  F2FP.PACK_AB R35, R35, R80 ;  /* 0x000000502323723e */ /* 0x000fe200000000ff */
[----:B------:R-:W-:Y:S01]  /*14490*/  UIMAD UR7, UR10, UR5, UR7 ;  /* 0x000000050a0772a4 */ /* 0x000fe2000f8e0207 */
[----:B------:R-:W1:Y:S01]  /*144a0*/  S2R R80, SR_CTAID.X ;  /* 0x0000000000507919 */ /* 0x000e620000002500 */
[----:B------:R-:W-:Y:S01]  /*144b0*/  F2FP.PACK_AB R54, R55, R54 ;  /* 0x000000363736723e */ /* 0x000fe200000000ff */
[----:B------:R-:W-:Y:S01]  /*144c0*/  ULDC.64 UR4, c[0x0][0x3e8] ;  /* 0x0000fa0000047ab9 */ /* 0x000fe20000000a00 */
[----:B------:R-:W-:Y:S01]  /*144d0*/  IMAD.U32 R3, RZ, RZ, UR9 ;  /* 0x00000009ff037e24 */ /* 0x000fe2000f8e00ff */
[----:B------:R-:W-:Y:S01]  /*144e0*/  UIMAD.WIDE.U32 UR12, UR10, UR4, URZ ;  /* 0x000000040a0c72a5 */ /* 0x000fe2000f8e003f */
[----:B-1----:R-:W-:Y:S01]  /*144f0*/  IMAD.U32 R2, RZ, RZ, UR8 ;  /* 0x00000008ff027e24 */ /* 0x002fe2000f8e00ff */
[----:B------:R-:W-:Y:S01]  /*14500*/  UIMAD UR6, UR6, UR4, URZ ;  /* 0x00000004060672a4 */ /* 0x000fe2000f8e023f */
[----:B------:R-:W-:Y:S01]  /*14510*/  IMAD.MOV.U32 R55, RZ, RZ, c[0x0][0x4e8] ;  /* 0x00013a00ff377624 */ /* 0x000fe200078e00ff */
[----:B------:R-:W-:Y:S01]  /*14520*/  UIADD3 UR7, UR9, UR7, URZ ;  /* 0x0000000709077290 */ /* 0x000fe2000fffe03f */
[----:B------:R-:W-:Y:S01]  /*14530*/  F2FP.PACK_AB R46, R46, R176 ;  /* 0x000000b02e2e723e */ /* 0x000fe200000000ff */
[----:B------:R-:W-:Y:S01]  /*14540*/  IMAD.U32 R7, RZ, RZ, UR13 ;  /* 0x0000000dff077e24 */ /* 0x000fe2000f8e00ff */
[----:B------:R-:W-:Y:S01]  /*14550*/  UIMAD UR5, UR10, UR5, UR6 ;  /* 0x000000050a0572a4 */ /* 0x000fe2000f8e0206 */
[----:B------:R-:W-:Y:S01]  /*14560*/  IMAD.U32 R6, RZ, RZ, UR12 ;  /* 0x0000000cff067e24 */ /* 0x000fe2000f8e00ff */
[C---:B------:R-:W-:Y:S01]  /*14570*/  ISETP.NE.AND P0, PT, R55.reuse, 0x1, PT ;  /* 0x000000013700780c */ /* 0x040fe20003f05270 */
[----:B------:R-:W-:Y:S01]  /*14580*/  IMAD.U32 R5, RZ, RZ, UR7 ;  /* 0x00000007ff057e24 */ /* 0x000fe2000f8e00ff */
[----:B------:R-:W-:Y:S01]  /*14590*/  UIADD3 UR5, UR13, UR5, URZ ;  /* 0x000000050d057290 */ /* 0x000fe2000fffe03f */
[----:B---3--:R-:W-:Y:S01]  /*145a0*/  SHF.R.S32.HI R18, RZ, 0x1f, R12 ;  /* 0x0000001fff127819 */ /* 0x008fe2000001140c */
[----:B------:R-:W-:Y:S01]  /*145b0*/  IMAD R55, R55, c[0x0][0x388], RZ ;  /* 0x0000e20037377a24 */ /* 0x000fe200078e02ff */
[----:B------:R-:W-:Y:S01]  /*145c0*/  F2FP.PACK_AB R178, R179, R178 ;  /* 0x000000b2b3b2723e */ /* 0x000fe200000000ff */
[----:B------:R-:W-:Y:S01]  /*145d0*/  BSSY B0, `(.L_x_1017) ;  /* 0x0000121000007945 */ /* 0x000fe20003800000 */
[----:B------:R-:W-:-:S02]  /*145e0*/  LEA.HI R4, R18, R12, RZ, 0x2 ;  /* 0x0000000c12047211 */ /* 0x000fc400078f10ff */
[-C--:B------:R-:W-:Y:S02]  /*145f0*/  LEA.HI R8, R18, R12.reuse, RZ, 0x5 ;  /* 0x0000000c12087211 */ /* 0x080fe400078f28ff */
[--C-:B------:R-:W-:Y:S02]  /*14600*/  SHF.R.S32.HI R7, RZ, 0x2, R4.reuse ;  /* 0x00000002ff077819 */ /* 0x100fe40000011404 */
[----:B------:R-:W-:Y:S02]  /*14610*/  SHF.R.S32.HI R0, RZ, 0x1f, R4 ;  /* 0x0000001fff007819 */ /* 0x000fe40000011404 */
[----:B------:R-:W-:Y:S02]  /*14620*/  LOP3.LUT R3, R4, 0xfffffffc, RZ, 0xc0, !PT ;  /* 0xfffffffc04037812 */ /* 0x000fe400078ec0ff */
[----:B------:R-:W-:Y:S02]  /*14630*/  LOP3.LUT R4, R8, 0xffffffe0, RZ, 0xc0, !PT ;  /* 0xffffffe008047812 */ /* 0x000fe400078ec0ff */
[-C--:B------:R-:W-:Y:S01]  /*14640*/  LEA.HI R11, R18, R12.reuse, RZ, 0x3 ;  /* 0x0000000c120b7211 */ /* 0x080fe200078f18ff */
[----:B------:R-:W-:Y:S01]  /*14650*/  IMAD.IADD R10, R12, 0x1, -R3 ;  /* 0x000000010c0a7824 */ /* 0x000fe200078e0a03 */
[----:B------:R-:W-:Y:S01]  /*14660*/  LEA.HI R9, R0, R7, RZ, 0x3 ;  /* 0x0000000700097211 */ /* 0x000fe200078f18ff */
[----:B------:R-:W-:Y:S01]  /*14670*/  IMAD.IADD R0, R12, 0x1, -R4 ;  /* 0x000000010c007824 */ /* 0x000fe200078e0a04 */
[----:B------:R-:W-:Y:S01]  /*14680*/  LOP3.LUT R13, R11, 0xfffffff8, RZ, 0xc0, !PT ;  /* 0xfffffff80b0d7812 */ /* 0x000fe200078ec0ff */
[----:B------:R-:W-:Y:S01]  /*14690*/  IMAD.MOV.U32 R4, RZ, RZ, R2 ;  /* 0x000000ffff047224 */ /* 0x000fe200078e0002 */
[----:B------:R-:W-:Y:S01]  /*146a0*/  LEA.HI R18, R18, R12, RZ, 0x6 ;  /* 0x0000000c12127211 */ /* 0x000fe200078f30ff */
[----:B------:R-:W-:Y:S01]  /*146b0*/  IMAD.MOV.U32 R2, RZ, RZ, R6 ;  /* 0x000000ffff027224 */ /* 0x000fe200078e0006 */
[----:B------:R-:W-:Y:S01]  /*146c0*/  SHF.R.S32.HI R6, RZ, 0x1f, R0 ;  /* 0x0000001fff067819 */ /* 0x000fe20000011400 */
[----:B------:R-:W-:Y:S01]  /*146d0*/  IMAD.IADD R13, R12, 0x1, -R13 ;  /* 0x000000010c0d7824 */ /* 0x000fe200078e0a0d */
[----:B----4-:R-:W-:Y:S01]  /*146e0*/  SHF.R.S32.HI R12, RZ, 0x1f, R14 ;  /* 0x0000001fff0c7819 */ /* 0x010fe2000001140e */
[----:B------:R-:W-:Y:S01]  /*146f0*/  IMAD.U32 R3, RZ, RZ, UR5 ;  /* 0x00000005ff037e24 */ /* 0x000fe2000f8e00ff */
[----:B------:R-:W-:Y:S01]  /*14700*/  LOP3.LUT P3, RZ, R0, 0x3, RZ, 0xc0, !PT ;  /* 0x0000000300ff7812 */ /* 0x000fe2000786c0ff */
[----:B------:R-:W-:Y:S01]  /*14710*/  IMAD.WIDE.U32 R20, R14, c[0x0][0x498], R4 ;  /* 0x000126000e147a25 */ /* 0x000fe200078e0004 */
[----:B------:R-:W-:-:S02]  /*14720*/  LEA.HI R16, R6, R0, RZ, 0x2 ;  /* 0x0000000006107211 */ /* 0x000fc400078f10ff */
[--C-:B------:R-:W-:Y:S01]  /*14730*/  SHF.R.S32.HI R6, RZ, 0x5, R8.reuse ;  /* 0x00000005ff067819 */ /* 0x100fe20000011408 */
[C---:B------:R-:W-:Y:S01]  /*14740*/  IMAD R19, R12.reuse, c[0x0][0x498], RZ ;  /* 0x000126000c137a24 */ /* 0x040fe200078e02ff */
[----:B------:R-:W-:Y:S01]  /*14750*/  SHF.R.S32.HI R0, RZ, 0x1f, R8 ;  /* 0x0000001fff007819 */ /* 0x000fe20000011408 */
[----:B------:R-:W-:Y:S01]  /*14760*/  IMAD R12, R12, c[0x0][0x3f0], RZ ;  /* 0x0000fc000c0c7a24 */ /* 0x000fe200078e02ff */
[----:B------:R-:W-:Y:S01]  /*14770*/  SHF.R.S32.HI R52, RZ, 0x3, R11 ;  /* 0x00000003ff347819 */ /* 0x000fe2000001140b */
[----:B------:R-:W-:Y:S01]  /*14780*/  IMAD R19, R14, c[0x0][0x49c], R19 ;  /* 0x000127000e137a24 */ /* 0x000fe200078e0213 */
[----:B------:R-:W-:Y:S01]  /*14790*/  LEA.HI R0, R0, R6, RZ, 0x2 ;  /* 0x0000000600007211 */ /* 0x000fe200078f10ff */
[----:B------:R-:W-:Y:S01]  /*147a0*/  IMAD R8, R14, c[0x0][0x3f4], R12 ;  /* 0x0000fd000e087a24 */ /* 0x000fe200078e020c */
[----:B------:R-:W-:Y:S01]  /*147b0*/  LOP3.LUT R9, R9, 0xfffffff8, RZ, 0xc0, !PT ;  /* 0xfffffff809097812 */ /* 0x000fe200078ec0ff */
[----:B------:R-:W-:Y:S01]  /*147c0*/  IMAD.SHL.U32 R4, R52, 0x40, RZ ;  /* 0x0000004034047824 */ /* 0x000fe200078e00ff */
[----:B------:R-:W-:Y:S01]  /*147d0*/  F2FP.PACK_AB R44, R44, R188 ;  /* 0x000000bc2c2c723e */ /* 0x000fe200000000ff */
[----:B------:R-:W-:Y:S01]  /*147e0*/  IMAD.WIDE.U32 R14, R14, c[0x0][0x3f0], R2 ;  /* 0x0000fc000e0e7a25 */ /* 0x000fe200078e0002 */
[----:B------:R-:W-:-:S02]  /*147f0*/  LOP3.LUT R3, R0, 0xffffffc, RZ, 0xc0, !PT ;  /* 0x0ffffffc00037812 */ /* 0x000fc400078ec0ff */
[----:B------:R-:W-:Y:S01]  /*14800*/  LEA.HI R2, R10, R10, RZ, 0x1 ;  /* 0x0000000a0a027211 */ /* 0x000fe200078f08ff */
[----:B------:R-:W-:Y:S01]  /*14810*/  IMAD.SHL.U32 R12, R13, 0x8, RZ ;  /* 0x000000080d0c7824 */ /* 0x000fe200078e00ff */
[----:B------:R-:W-:Y:S01]  /*14820*/  LOP3.LUT R0, R4, 0x1c0, RZ, 0xc0, !PT ;  /* 0x000001c004007812 */ /* 0x000fe200078ec0ff */
[----:B------:R-:W-:Y:S01]  /*14830*/  IMAD.IADD R9, R7, 0x1, -R9 ;  /* 0x0000000107097824 */ /* 0x000fe200078e0a09 */
[----:B------:R-:W-:Y:S01]  /*14840*/  LOP3.LUT R4, R2, 0x1ffffffe, RZ, 0xc0, !PT ;  /* 0x1ffffffe02047812 */ /* 0x000fe200078ec0ff */
[C---:B------:R-:W-:Y:S01]  /*14850*/  IMAD.IADD R7, R6.reuse, 0x1, -R3 ;  /* 0x0000000106077824 */ /* 0x040fe200078e0a03 */
[----:B------:R-:W-:Y:S01]  /*14860*/  SHF.R.U32.HI R5, RZ, 0x3, R0 ;  /* 0x00000003ff057819 */ /* 0x000fe20000011600 */
[----:B------:R-:W-:Y:S01]  /*14870*/  IMAD R17, R6, 0x200, R10 ;  /* 0x0000020006117824 */ /* 0x000fe200078e020a */
[----:B------:R-:W-:Y:S01]  /*14880*/  LOP3.LUT R3, R0, 0x38, R12, 0xf8, !PT ;  /* 0x0000003800037812 */ /* 0x000fe200078ef80c */
[----:B------:R-:W-:Y:S01]  /*14890*/  IMAD.SHL.U32 R0, R2, 0x20, RZ ;  /* 0x0000002002007824 */ /* 0x000fe200078e00ff */
[----:B------:R-:W-:Y:S01]  /*148a0*/  F2FP.PACK_AB R190, R191, R190 ;  /* 0x000000bebfbe723e */ /* 0x000fe200000000ff */
[----:B------:R-:W-:Y:S01]  /*148b0*/  IMAD.IADD R6, R10, 0x1, -R4 ;  /* 0x000000010a067824 */ /* 0x000fe200078e0a04 */
[----:B------:R-:W-:-:S02]  /*148c0*/  LOP3.LUT R4, R9, 0x1, RZ, 0xc0, !PT ;  /* 0x0000000109047812 */ /* 0x000fc400078ec0ff */
[----:B------:R-:W-:Y:S01]  /*148d0*/  LOP3.LUT R2, R0, 0xffffffc0, RZ, 0xc0, !PT ;  /* 0xffffffc000027812 */ /* 0x000fe200078ec0ff */
[----:B------:R-:W-:Y:S01]  /*148e0*/  IMAD R0, R13, 0x10, R52 ;  /* 0x000000100d007824 */ /* 0x000fe200078e0234 */
[----:B------:R-:W-:Y:S02]  /*148f0*/  LOP3.LUT R11, R3, R5, RZ, 0x3c, !PT ;  /* 0x00000005030b7212 */ /* 0x000fe400078e3cff */
[----:B------:R-:W-:Y:S01]  /*14900*/  SHF.R.S32.HI R3, RZ, 0x2, R16 ;  /* 0x00000002ff037819 */ /* 0x000fe20000011410 */
[----:B------:R-:W-:Y:S01]  /*14910*/  IMAD R10, R6, 0x8, R2 ;  /* 0x00000008060a7824 */ /* 0x000fe200078e0202 */
[----:B------:R-:W-:Y:S01]  /*14920*/  ISETP.NE.U32.AND P4, PT, R4, 0x1, PT ;  /* 0x000000010400780c */ /* 0x000fe20003f85070 */
[----:B------:R-:W-:Y:S01]  /*14930*/  IMAD R4, R80, 0x80, R0 ;  /* 0x0000008050047824 */ /* 0x000fe200078e0200 */
[----:B------:R-:W-:Y:S01]  /*14940*/  F2FP.PACK_AB R180, R181, R180 ;  /* 0x000000b4b5b4723e */ /* 0x000fe200000000ff */
[----:B------:R-:W-:Y:S01]  /*14950*/  IMAD R5, R7, 0x10, R3 ;  /* 0x0000001007057824 */ /* 0x000fe200078e0203 */
[----:B------:R-:W-:Y:S01]  /*14960*/  R2P PR, R9, 0x6 ;  /* 0x0000000609007804 */ /* 0x000fe20000000000 */
[----:B------:R-:W-:Y:S01]  /*14970*/  IMAD.IADD R3, R15, 0x1, R8 ;  /* 0x000000010f037824 */ /* 0x000fe200078e0208 */
[----:B------:R-:W-:Y:S01]  /*14980*/  F2FP.PACK_AB R182, R183, R182 ;  /* 0x000000b6b7b6723e */ /* 0x000fe200000000ff */
[----:B------:R-:W-:Y:S01]  /*14990*/  @P0 IMAD.HI.U32 R8, R4, c[0x0][0x4ec], RZ ;  /* 0x00013b0004080a27 */ /* 0x000fe200078e00ff */
[----:B------:R-:W-:-:S02]  /*149a0*/  F2FP.PACK_AB R184, R185, R184 ;  /* 0x000000b8b9b8723e */ /* 0x000fc400000000ff */
[----:B------:R-:W-:Y:S01]  /*149b0*/  F2FP.PACK_AB R186, R187, R186 ;  /* 0x000000babbba723e */ /* 0x000fe200000000ff */
[----:B------:R-:W-:Y:S01]  /*149c0*/  IMAD.SHL.U32 R6, R9, 0x40, RZ ;  /* 0x0000004009067824 */ /* 0x000fe200078e00ff */
[----:B------:R-:W-:Y:S01]  /*149d0*/  F2FP.PACK_AB R48, R48, R132 ;  /* 0x000000843030723e */ /* 0x000fe200000000ff */
[----:B------:R-:W-:Y:S01]  /*149e0*/  IMAD.SHL.U32 R7, R18, 0x8, RZ ;  /* 0x0000000812077824 */ /* 0x000fe200078e00ff */
[----:B------:R-:W-:Y:S01]  /*149f0*/  F2FP.PACK_AB R134, R135, R134 ;  /* 0x000000868786723e */ /* 0x000fe200000000ff */
[----:B------:R-:W-:Y:S01]  /*14a00*/  IMAD.MOV.U32 R0, RZ, RZ, R4 ;  /* 0x000000ffff007224 */ /* 0x000fe200078e0004 */
[----:B------:R-:W-:Y:S01]  /*14a10*/  @P0 SHF.R.U32.HI R0, RZ, c[0x0][0x4f0], R8 ;  /* 0x00013c00ff000a19 */ /* 0x000fe20000011608 */
[----:B------:R-:W-:Y:S01]  /*14a20*/  IMAD.MOV.U32 R2, RZ, RZ, R14 ;  /* 0x000000ffff027224 */ /* 0x000fe200078e000e */
[----:B------:R-:W-:Y:S02]  /*14a30*/  LOP3.LUT R6, R6, 0x1c0, RZ, 0xc0, !PT ;  /* 0x000001c006067812 */ /* 0x000fe400078ec0ff */
[----:B------:R-:W-:Y:S01]  /*14a40*/  LOP3.LUT R13, R11, 0x7ffffe00, R7, 0xf8, !PT ;  /* 0x7ffffe000b0d7812 */ /* 0x000fe200078ef807 */
[----:B------:R-:W-:Y:S01]  /*14a50*/  IMAD.IADD R11, R5, 0x1, R10 ;  /* 0x00000001050b7824 */ /* 0x000fe200078e020a */
[--C-:B------:R-:W-:Y:S01]  /*14a60*/  SHF.R.S32.HI R7, RZ, 0x1f, R0.reuse ;  /* 0x0000001fff077819 */ /* 0x100fe20000011400 */
[----:B------:R-:W-:Y:S01]  /*14a70*/  IMAD R5, R80, 0x80, R5 ;  /* 0x0000008050057824 */ /* 0x000fe200078e0205 */
[----:B------:R-:W-:Y:S01]  /*14a80*/  LEA.HI R9, R6, R6, RZ, 0x1d ;  /* 0x0000000606097211 */ /* 0x000fe200078fe8ff */
[----:B------:R-:W-:Y:S01]  /*14a90*/  IMAD.MOV R6, RZ, RZ, -R0 ;  /* 0x000000ffff067224 */ /* 0x000fe200078e0a00 */
[----:B------:R-:W-:Y:S01]  /*14aa0*/  F2FP.PACK_AB R47, R47, R144 ;  /* 0x000000902f2f723e */ /* 0x000fe200000000ff */
[----:B------:R-:W-:Y:S01]  /*14ab0*/  IMAD R7, R7, c[0x0][0x3e0], RZ ;  /* 0x0000f80007077a24 */ /* 0x000fe200078e02ff */
[----:B------:R-:W-:Y:S01]  /*14ac0*/  IADD3 R8, R5, 0x8, RZ ;  /* 0x0000000805087810 */ /* 0x000fe20007ffe0ff */
[----:B------:R-:W-:Y:S01]  /*14ad0*/  IMAD.U32 R10, R17, 0x2, R9 ;  /* 0x00000002110a7824 */ /* 0x000fe200078e0009 */
[-C--:B------:R-:W-:Y:S01]  /*14ae0*/  ISETP.GE.OR P6, PT, R5, R55.reuse, P3 ;  /* 0x000000370500720c */ /* 0x080fe20001fc6670 */
[----:B------:R-:W-:Y:S01]  /*14af0*/  IMAD R7, R0, c[0x0][0x3e4], R7 ;  /* 0x0000f90000077a24 */ /* 0x000fe200078e0207 */
[----:B------:R-:W-:Y:S01]  /*14b00*/  ISETP.GE.OR P5, PT, R8, R55, P3 ;  /* 0x000000370800720c */ /* 0x000fe20001fa6670 */
[----:B------:R-:W-:Y:S01]  /*14b10*/  IMAD.WIDE.U32 R8, R0, c[0x0][0x3e0], R2 ;  /* 0x0000f80000087a25 */ /* 0x000fe200078e0002 */
[----:B------:R-:W-:-:S02]  /*14b20*/  F2FP.PACK_AB R146, R147, R146 ;  /* 0x000000929392723e */ /* 0x000fc400000000ff */
[----:B------:R-:W-:Y:S01]  /*14b30*/  F2FP.PACK_AB R136, R137, R136 ;  /* 0x000000888988723e */ /* 0x000fe200000000ff */
[----:B------:R-:W-:Y:S01]  /*14b40*/  IMAD R18, R6, c[0x0][0x4e8], R4 ;  /* 0x00013a0006127a24 */ /* 0x000fe200078e0204 */
[----:B------:R-:W-:Y:S01]  /*14b50*/  F2FP.PACK_AB R138, R139, R138 ;  /* 0x0000008a8b8a723e */ /* 0x000fe200000000ff */
[----:B------:R-:W-:Y:S01]  /*14b60*/  IMAD.SHL.U32 R0, R10, 0x2, RZ ;  /* 0x000000020a007824 */ /* 0x000fe200078e00ff */
[C---:B------:R-:W-:Y:S01]  /*14b70*/  IADD3 R10, R5.reuse, 0x40, RZ ;  /* 0x00000040050a7810 */ /* 0x040fe20007ffe0ff */
[----:B------:R-:W-:Y:S01]  /*14b80*/  IMAD R6, R80, 0x80, R11 ;  /* 0x0000008050067824 */ /* 0x000fe200078e020b */
[----:B------:R-:W-:Y:S01]  /*14b90*/  IADD3 R5, R5, 0x48, RZ ;  /* 0x0000004805057810 */ /* 0x000fe20007ffe0ff */
[----:B------:R-:W-:Y:S01]  /*14ba0*/  BAR.SYNC.DEFER_BLOCKING 0x1, 0x80 ;  /* 0x0042000000007b1d */ /* 0x000fe20000010000 */
[----:B------:R-:W-:Y:S01]  /*14bb0*/  IADD3 R11, R0, 0x80, RZ ;  /* 0x00000080000b7810 */ /* 0x000fe20007ffe0ff */
[----:B------:R-:W-:Y:S01]  /*14bc0*/  @P0 IMAD.HI.U32 R4, R6, c[0x0][0x4ec], RZ ;  /* 0x00013b0006040a27 */ /* 0x000fe200078e00ff */
[----:B------:R-:W-:-:S02]  /*14bd0*/  IADD3 R2, R0, 0x70, RZ ;  /* 0x0000007000027810 */ /* 0x000fc40007ffe0ff */
[----:B------:R-:W-:Y:S01]  /*14be0*/  @P4 IADD3 R2, R11, 0x10, RZ ;  /* 0x000000100b024810 */ /* 0x000fe20007ffe0ff */
[----:B------:R-:W-:Y:S01]  /*14bf0*/  IMAD.MOV.U32 R3, RZ, RZ, R6 ;  /* 0x000000ffff037224 */ /* 0x000fe200078e0006 */
[-C--:B------:R-:W-:Y:S02]  /*14c00*/  ISETP.GE.OR P4, PT, R10, R55.reuse, P3 ;  /* 0x000000370a00720c */ /* 0x080fe40001f86670 */
[----:B------:R-:W-:Y:S01]  /*14c10*/  @P0 SHF.R.U32.HI R3, RZ, c[0x0][0x4f0], R4 ;  /* 0x00013c00ff030a19 */ /* 0x000fe20000011604 */
[----:B------:R-:W-:Y:S01]  /*14c20*/  IMAD.MOV.U32 R4, RZ, RZ, R8 ;  /* 0x000000ffff047224 */ /* 0x000fe200078e0008 */
[----:B------:R-:W-:Y:S01]  /*14c30*/  ISETP.GE.OR P3, PT, R5, R55, P3 ;  /* 0x000000370500720c */ /* 0x000fe20001f66670 */
[----:B------:R-:W-:Y:S01]  /*14c40*/  IMAD.IADD R5, R9, 0x1, R7 ;  /* 0x0000000109057824 */ /* 0x000fe200078e0207 */
[----:B------:R-:W-:Y:S01]  /*14c50*/  SHF.R.S32.HI R7, RZ, 0x1f, R18 ;  /* 0x0000001fff077819 */ /* 0x000fe20000011412 */
[--C-:B------:R-:W-:Y:S01]  /*14c60*/  IMAD.MOV R8, RZ, RZ, -R3.reuse ;  /* 0x000000ffff087224 */ /* 0x100fe200078e0a03 */
[----:B------:R-:W-:-:S02]  /*14c70*/  SHF.R.S32.HI R9, RZ, 0x1f, R3 ;  /* 0x0000001fff097819 */ /* 0x000fc40000011403 */
[----:B------:R-:W-:Y:S01]  /*14c80*/  IADD3 R10, P0, R3, R20, RZ ;  /* 0x00000014030a7210 */ /* 0x000fe20007f1e0ff */
[----:B------:R-:W-:Y:S01]  /*14c90*/  IMAD R7, R7, c[0x0][0x3d8], RZ ;  /* 0x0000f60007077a24 */ /* 0x000fe200078e02ff */
[----:B------:R-:W-:Y:S01]  /*14ca0*/  F2FP.PACK_AB R140, R141, R140 ;  /* 0x0000008c8d8c723e */ /* 0x000fe200000000ff */
[----:B------:R-:W-:Y:S01]  /*14cb0*/  IMAD R8, R8, c[0x0][0x4e8], R6 ;  /* 0x00013a0008087a24 */ /* 0x000fe200078e0206 */
[----:B------:R-:W-:Y:S01]  /*14cc0*/  IADD3.X R11, R9, R21, R19, P0, !PT ;  /* 0x00000015090b7210 */ /* 0x000fe200007fe413 */
[C---:B------:R-:W-:Y:S01]  /*14cd0*/  IMAD R53, R18.reuse, c[0x0][0x3dc], R7 ;  /* 0x0000f70012357a24 */ /* 0x040fe200078e0207 */
[----:B------:R-:W-:Y:S01]  /*14ce0*/  F2FP.PACK_AB R142, R143, R142 ;  /* 0x0000008e8f8e723e */ /* 0x000fe200000000ff */
[----:B------:R-:W-:Y:S01]  /*14cf0*/  IMAD.WIDE.U32 R18, R18, c[0x0][0x3d8], R4 ;  /* 0x0000f60012127a25 */ /* 0x000fe200078e0004 */
[----:B------:R-:W-:Y:S01]  /*14d00*/  SHF.R.S32.HI R4, RZ, 0x1f, R8 ;  /* 0x0000001fff047819 */ /* 0x000fe20000011408 */
[----:B------:R-:W-:Y:S01]  /*14d10*/  STS [R0+0x80], R46 ;  /* 0x0000802e00007388 */ /* 0x000fe20000000800 */
[----:B------:R-:W-:Y:S01]  /*14d20*/  F2FP.PACK_AB R45, R45, R148 ;  /* 0x000000942d2d723e */ /* 0x000fe200000000ff */
[----:B------:R-:W-:Y:S01]  /*14d30*/  IMAD.MOV.U32 R9, RZ, RZ, 0x20 ;  /* 0x00000020ff097424 */ /* 0x000fe200078e00ff */
[----:B------:R-:W-:Y:S01]  /*14d40*/  F2FP.PACK_AB R150, R151, R150 ;  /* 0x000000969796723e */ /* 0x000fe200000000ff */
[----:B------:R-:W-:Y:S01]  /*14d50*/  IMAD R4, R4, c[0x0][0x488], RZ ;  /* 0x0001220004047a24 */ /* 0x000fe200078e02ff */
[----:B------:R-:W-:Y:S01]  /*14d60*/  STS [R0+0x480], R178 ;  /* 0x000480b200007388 */ /* 0x000fe20000000800 */
[----:B------:R-:W-:Y:S01]  /*14d70*/  IMAD.WIDE.U32 R6, R8, c[0x0][0x488], R10 ;  /* 0x0001220008067a25 */ /* 0x000fe200078e000a */
[----:B------:R-:W-:-:S02]  /*14d80*/  SEL R9, R9, 0xffffffe0, !P1 ;  /* 0xffffffe009097807 */ /* 0x000fc40004800000 */
[----:B------:R-:W-:Y:S01]  /*14d90*/  STS [R2], R44 ;  /* 0x0000002c02007388 */ /* 0x000fe20000000800 */
[----:B------:R-:W-:Y:S01]  /*14da0*/  IMAD R8, R8, c[0x0][0x48c], R4 ;  /* 0x0001230008087a24 */ /* 0x000fe200078e0204 */
[----:B------:R-:W-:Y:S01]  /*14db0*/  LEA R10, P0, R6, c[0x0][0x450], 0x2 ;  /* 0x00011400060a7a11 */ /* 0x000fe200078010ff */
[----:B------:R-:W-:Y:S01]  /*14dc0*/  IMAD.MOV.U32 R5, RZ, RZ, 0x40 ;  /* 0x00000040ff057424 */ /* 0x000fe200078e00ff */
[----:B------:R-:W-:Y:S01]  /*14dd0*/  STS [R2+0x400], R190 ;  /* 0x000400be02007388 */ /* 0x000fe20000000800 */
[----:B------:R-:W-:Y:S01]  /*14de0*/  IMAD.IADD R8, R7, 0x1, R8 ;  /* 0x0000000107087824 */ /* 0x000fe200078e0208 */
[----:B------:R-:W-:Y:S01]  /*14df0*/  F2FP.PACK_AB R43, R43, R160 ;  /* 0x000000a02b2b723e */ /* 0x000fe200000000ff */
[----:B------:R-:W-:Y:S01]  /*14e00*/  IMAD.IADD R3, R0, 0x1, R9 ;  /* 0x0000000100037824 */ /* 0x000fe200078e0209 */
[----:B------:R-:W-:Y:S01]  /*14e10*/  SEL R7, R5, 0xffffffc0, !P2 ;  /* 0xffffffc005077807 */ /* 0x000fe20005000000 */
[----:B------:R-:W-:Y:S01]  /*14e20*/  IMAD.IADD R4, R9, 0x1, R2 ;  /* 0x0000000109047824 */ /* 0x000fe200078e0202 */
[----:B------:R-:W-:Y:S01]  /*14e30*/  STS [R0+0x2080], R180 ;  /* 0x002080b400007388 */ /* 0x000fe20000000800 */
[----:B------:R-:W-:-:S02]  /*14e40*/  LEA.HI.X R9, R6, c[0x0][0x454], R8, 0x2, P0 ;  /* 0x0001150006097a11 */ /* 0x000fc400000f1408 */
[----:B------:R-:W-:Y:S01]  /*14e50*/  IMAD.IADD R6, R0, 0x1, R7 ;  /* 0x0000000100067824 */ /* 0x000fe200078e0207 */
[----:B------:R-:W-:Y:S01]  /*14e60*/  STS [R0+0x2480], R182 ;  /* 0x002480b600007388 */ /* 0x000fe20000000800 */
[----:B------:R-:W-:Y:S01]  /*14e70*/  F2FP.PACK_AB R162, R163, R162 ;  /* 0x000000a2a3a2723e */ /* 0x000fe200000000ff */
[----:B------:R-:W-:Y:S01]  /*14e80*/  IMAD.IADD R8, R7, 0x1, R2 ;  /* 0x0000000107087824 */ /* 0x000fe200078e0202 */
[----:B------:R-:W-:Y:S01]  /*14e90*/  F2FP.PACK_AB R152, R153, R152 ;  /* 0x000000989998723e */ /* 0x000fe200000000ff */
        /* <DEDUP_REMOVED lines=79> */
[----:B------:R-:W-:Y:S01]  /*15390*/  STS [R4+0x4400], R29 ;  /* 0x0044001d04007388 */ /* 0x000fe20000000800 */
[----:B-1----:R-:W-:Y:S01]  /*153a0*/  IMAD.SHL.U32 R0, R13, 0x2, RZ ;  /* 0x000000020d007824 */ /* 0x002fe200078e00ff */
[----:B------:R-:W-:-:S02]  /*153b0*/  LEA R13, P0, R18, c[0x0][0x380], 0x1 ;  /* 0x0000e000120d7a11 */ /* 0x000fc400078008ff */
        /* <DEDUP_REMOVED lines=16> */
[----:B-1----:R-:W-:-:S03]  /*154c0*/  IMAD R6, R80, 0x80, R52 ;  /* 0x0000008050067824 */ /* 0x002fc600078e0234 */
        /* <DEDUP_REMOVED lines=8> */
[----:B------:R-:W3:Y:S04]  /*15550*/  SHFL.IDX PT, R3, R9, 0x1, 0x1c1f ;  /* 0x003c1f0009037f89 */ /* 0x000ee800000e0000 */
[----:B------:R-:W-:Y:S04]  /*15560*/  SHFL.IDX PT, R14, R10, 0x2, 0x1c1f ;  /* 0x005c1f000a0e7f89 */ /* 0x000fe800000e0000 */
[----:B------:R-:W4:Y:S04]  /*15570*/  SHFL.IDX PT, R15, R9, 0x2, 0x1c1f ;  /* 0x005c1f00090f7f89 */ /* 0x000f2800000e0000 */
[----:B------:R-:W-:Y:S04]  /*15580*/  SHFL.IDX PT, R10, R10, 0x3, 0x1c1f ;  /* 0x007c1f000a0a7f89 */ /* 0x000fe800000e0000 */
[----:B------:R-:W2:Y:S04]  /*15590*/  SHFL.IDX PT, R11, R9, 0x3, 0x1c1f ;  /* 0x007c1f00090b7f89 */ /* 0x000ea800000e0000 */
[----:B-1----:R-:W-:Y:S04]  /*155a0*/  @!P6 ST.E [R16.64], R37 ;  /* 0x000000251000e985 */ /* 0x002fe8000c101914 */
[----:B---3--:R1:W-:Y:S04]  /*155b0*/  @!P5 ST.E [R2.64], R38 ;  /* 0x000000260200d985 */ /* 0x0083e8000c101914 */
[----:B----4-:R3:W-:Y:S04]  /*155c0*/  @!P4 ST.E [R14.64], R39 ;  /* 0x000000270e00c985 */ /* 0x0107e8000c101914 */
[----:B--2---:R3:W-:Y:S04]  /*155d0*/  @!P3 ST.E [R10.64], R40 ;  /* 0x000000280a00b985 */ /* 0x0047e8000c101914 */
[----:B------:R3:W2:Y:S04]  /*155e0*/  LDS.128 R24, [R0+0x880] ;  /* 0x0008800000187984 */ /* 0x0006a80000000c00 */
[----:B------:R3:W4:Y:S01]  /*155f0*/  LDS.128 R32, [R0+0x1080] ;  /* 0x0010800000207984 */ /* 0x0007220000000c00 */
[----:B-1----:R-:W-:-:S03]  /*15600*/  IMAD.IADD R2, R19, 0x1, R53 ;  /* 0x0000000113027824 */ /* 0x002fc600078e0235 */
[----:B------:R3:W1:Y:S04]  /*15610*/  LDS.128 R40, [R0+0x1880] ;  /* 0x0018800000287984 */ /* 0x0006680000000c00 */
[----:B------:R3:W1:Y:S01]  /*15620*/  LDS.128 R48, [R0+0x2080] ;  /* 0x0020800000307984 */ /* 0x0006620000000c00 */
[----:B------:R-:W-:Y:S02]  /*15630*/  LEA.HI.X R7, R18, c[0x0][0x384], R2, 0x1, P0 ;  /* 0x0000e10012077a11 */ /* 0x000fe400000f0c02 */
[----:B------:R-:W-:Y:S01]  /*15640*/  ISETP.GE.AND P0, PT, R6, R55, PT ;  /* 0x000000370600720c */ /* 0x000fe20003f06270 */
        /* <DEDUP_REMOVED lines=13> */
[----:B--2-4-:R-:W2:Y:S01]  /*15720*/  LDS.128 R16, [R0+0x80] ;  /* 0x0000800000107984 */ /* 0x014ea20000000c00 */
[----:B------:R-:W-:-:S02]  /*15730*/  IADD3 R4, R12, 0x40, RZ ;  /* 0x000000400c047810 */ /* 0x000fc40007ffe0ff */
[----:B------:R-:W-:Y:S01]  /*15740*/  ISETP.GE.AND P1, PT, R12, c[0x0][0x3c8], PT ;  /* 0x0000f2000c007a0c */ /* 0x000fe20003f26270 */
[----:B---3--:R3:W4:Y:S01]  /*15750*/  LDS.128 R8, [R0+0x4080] ;  /* 0x0040800000087984 */ /* 0x0087220000000c00 */
[----:B------:R-:W-:-:S13]  /*15760*/  ISETP.GE.AND P0, PT, R4, c[0x0][0x3c8], PT ;  /* 0x0000f20004007a0c */ /* 0x000fda0003f06270 */
[----:B---3--:R-:W-:-:S04]  /*15770*/  @!P0 SHF.R.S32.HI R0, RZ, 0x1f, R4 ;  /* 0x0000001fff008819 */ /* 0x008fc80000011404 */
[----:B------:R-:W-:Y:S01]  /*15780*/  @!P0 LEA.HI R0, R0, R4, RZ, 0x3 ;  /* 0x0000000400008211 */ /* 0x000fe200078f18ff */
[----:B-1----:R-:W-:-:S03]  /*15790*/  @!P1 IMAD.WIDE R4, R12, 0x2, R2 ;  /* 0x000000020c049825 */ /* 0x002fc600078e0202 */
[----:B------:R-:W-:-:S05]  /*157a0*/  @!P0 LOP3.LUT R0, R0, 0xfffffff8, RZ, 0xc0, !PT ;  /* 0xfffffff800008812 */ /* 0x000fca00078ec0ff */
[----:B------:R-:W-:Y:S01]  /*157b0*/  @!P0 IMAD.WIDE R2, R0, 0x2, R2 ;  /* 0x0000000200028825 */ /* 0x000fe200078e0202 */
[----:B--2---:R1:W-:Y:S04]  /*157c0*/  @!P1 ST.E.128 [R4.64], R16 ;  /* 0x0000001004009985 */ /* 0x0043e8000c101d14 */
[----:B----4-:R1:W-:Y:S02]  /*157d0*/  @!P0 ST.E.128 [R2.64], R8 ;  /* 0x0000000802008985 */ /* 0x0103e4000c101d14 */
.L_x_1018:
[----:B--2-4-:R-:W-:Y:S05]  /*157e0*/  BSYNC B0 ;  /* 0x0000000000007941 */ /* 0x014fea0003800000 */
.L_x_1017:
[----:B---3--:R-:W-:Y:S01]  /*157f0*/  IADD3 R0, R6, 0x10, RZ ;  /* 0x0000001006007810 */ /* 0x008fe20007ffe0ff */
[----:B-1----:R1:W2:Y:S01]  /*15800*/  SHFL.IDX PT, R3, R7, 0x1, 0x181f ;  /* 0x00381f0007037f89 */ /* 0x0022a200000e0000 */
        /* <DEDUP_REMOVED lines=14> */
.L_x_1020:
[----:B------:R-:W-:Y:S05]  /*158f0*/  BSYNC B0 ;  /* 0x0000000000007941 */ /* 0x000fea0003800000 */
.L_x_1019:
        /* <DEDUP_REMOVED lines=16> */
.L_x_1022:
[----:B------:R-:W-:Y:S05]  /*15a00*/  BSYNC B0 ;  /* 0x0000000000007941 */ /* 0x000fea0003800000 */
.L_x_1021:
        /* <DEDUP_REMOVED lines=16> */
.L_x_1024:
[----:B------:R-:W-:Y:S05]  /*15b10*/  BSYNC B0 ;  /* 0x0000000000007941 */ /* 0x000fea0003800000 */
.L_x_1023:
        /* <DEDUP_REMOVED lines=16> */
.L_x_1026:
[----:B------:R-:W-:Y:S05]  /*15c20*/  BSYNC B0 ;  /* 0x0000000000007941 */ /* 0x000fea0003800000 */
.L_x_1025:
        /* <DEDUP_REMOVED lines=16> */
.L_x_1028:
[----:B------:R-:W-:Y:S05]  /*15d30*/  BSYNC B0 ;  /* 0x0000000000007941 */ /* 0x000fea0003800000 */
.L_x_1027:
        /* <DEDUP_REMOVED lines=16> */
.L_x_1030:
[----:B------:R-:W-:Y:S05]  /*15e40*/  BSYNC B0 ;  /* 0x0000000000007941 */ /* 0x000fea0003800000 */
.L_x_1029:
        /* <DEDUP_REMOVED lines=17> */
.L_x_1016:
[----:B------:R-:W3:Y:S01]  /*15f60*/  S2R R11, SR_TID.X ;  /* 0x00000000000b7919 */ /* 0x000ee20000002100 */
[----:B------:R-:W-:Y:S03]  /*15f70*/  BSSY B0, `(.L_x_1031) ;  /* 0x0000028000007945 */ /* 0x000fe60003800000 */
[----:B------:R-:W4:Y:S01]  /*15f80*/  S2R R9, SR_CTAID.Z ;  /* 0x0000000000097919 */ /* 0x000f220000002700 */
[----:B---3--:R-:W-:Y:S02]  /*15f90*/  ISETP.GT.AND P0, PT, R11, 0x7f, PT ;  /* 0x0000007f0b00780c */ /* 0x008fe40003f04270 */
[----:B----4-:R-:W-:-:S11]  /*15fa0*/  SHF.R.S32.HI R10, RZ, 0x1f, R9 ;  /* 0x0000001fff0a7819 */ /* 0x010fd60000011409 */
[----:B------:R-:W-:Y:S05]  /*15fb0*/  @P0 BRA `(.L_x_1032) ;  /* 0x0000023000000947 */ /* 0x000fea0003800000 */
[----:B------:R-:W3:Y:S01]  /*15fc0*/  S2R R5, SR_CTAID.X ;  /* 0x0000000000057919 */ /* 0x000ee20000002500 */
[----:B-1----:R-:W-:-:S05]  /*15fd0*/  MOV R2, c[0x0][0x4e8] ;  /* 0x00013a0000027a02 */ /* 0x002fca0000000f00 */
[----:B------:R-:W-:Y:S01]  /*15fe0*/  IMAD R0, R2, c[0x0][0x388], RZ ;  /* 0x0000e20002007a24 */ /* 0x000fe200078e02ff */
[----:B---3--:R-:W-:-:S04]  /*15ff0*/  LEA R5, R5, R11, 0x7 ;  /* 0x0000000b05057211 */ /* 0x008fc800078e38ff */
[----:B------:R-:W-:-:S13]  /*16000*/  ISETP.GE.AND P0, PT, R5, R0, PT ;  /* 0x000000000500720c */ /* 0x000fda0003f06270 */
[----:B------:R-:W-:Y:S05]  /*16010*/  @P0 BRA `(.L_x_1032) ;  /* 0x000001d000000947 */ /* 0x000fea0003800000 */
[----:B------:R-:W-:Y:S01]  /*16020*/  ISETP.NE.AND P0, PT, R2, 0x1, PT ;  /* 0x000000010200780c */ /* 0x000fe20003f05270 */
[----:B------:R-:W-:Y:S01]  /*16030*/  ULDC.64 UR4, c[0x0][0x490] ;  /* 0x0001240000047ab9 */ /* 0x000fe20000000a00 */
[----:B------:R-:W-:Y:S01]  /*16040*/  MOV R0, R5 ;  /* 0x0000000500007202 */ /* 0x000fe20000000f00 */
[----:B------:R-:W-:Y:S01]  /*16050*/  UIMAD UR7, UR6, UR4, URZ ;  /* 0x00000004060772a4 */ /* 0x000fe2000f8e023f */
[----:B------:R-:W-:Y:S01]  /*16060*/  IMAD R6, R10, c[0x0][0x498], RZ ;  /* 0x000126000a067a24 */ /* 0x000fe200078e02ff */
[----:B------:R-:W-:Y:S02]  /*16070*/  UIMAD.WIDE.U32 UR8, UR10, UR4, URZ ;  /* 0x000000040a0872a5 */ /* 0x000fe4000f8e003f */
[----:B------:R-:W-:Y:S01]  /*16080*/  UIMAD UR4, UR10, UR5, UR7 ;  /* 0x000000050a0472a4 */ /* 0x000fe2000f8e0207 */
[----:B------:R-:W-:-:S03]  /*16090*/  IMAD R6, R9, c[0x0][0x49c], R6 ;  /* 0x0001270009067a24 */ /* 0x000fc600078e0206 */
[----:B------:R-:W-:Y:S01]  /*160a0*/  UIADD3 UR4, UR9, UR4, URZ ;  /* 0x0000000409047290 */ /* 0x000fe2000fffe03f */
[----:B------:R-:W-:Y:S01]  /*160b0*/  MOV R3, UR9 ;  /* 0x0000000900037c02 */ /* 0x000fe20008000f00 */
[----:B------:R-:W-:-:S04]  /*160c0*/  @P0 IMAD.HI.U32 R2, R5, c[0x0][0x4ec], RZ ;  /* 0x00013b0005020a27 */ /* 0x000fc800078e00ff */
[----:B------:R-:W-:Y:S01]  /*160d0*/  IMAD.U32 R3, RZ, RZ, UR4 ;  /* 0x00000004ff037e24 */ /* 0x000fe2000f8e00ff */
[----:B------:R-:W-:Y:S01]  /*160e0*/  @P0 SHF.R.U32.HI R0, RZ, c[0x0][0x4f0], R2 ;  /* 0x00013c00ff000a19 */ /* 0x000fe20000011602 */
[----:B------:R-:W-:-:S03]  /*160f0*/  IMAD.U32 R2, RZ, RZ, UR8 ;  /* 0x00000008ff027e24 */ /* 0x000fc6000f8e00ff */
[----:B------:R-:W-:Y:S01]  /*16100*/  IADD3 R4, -R0, RZ, RZ ;  /* 0x000000ff00047210 */ /* 0x000fe20007ffe1ff */
[----:B------:R-:W-:Y:S01]  /*16110*/  IMAD.WIDE.U32 R2, R9, c[0x0][0x498], R2 ;  /* 0x0001260009027a25 */ /* 0x000fe200078e0002 */
[----:B------:R-:W-:-:S03]  /*16120*/  SHF.R.S32.HI R7, RZ, 0x1f, R0 ;  /* 0x0000001fff077819 */ /* 0x000fc60000011400 */
[----:B------:R-:W-:Y:S01]  /*16130*/  IMAD R4, R4, c[0x0][0x4e8], R5 ;  /* 0x00013a0004047a24 */ /* 0x000fe200078e0205 */
[----:B------:R-:W-:-:S04]  /*16140*/  IADD3 R2, P0, R0, R2, RZ ;  /* 0x0000000200027210 */ /* 0x000fc80007f1e0ff */
[----:B------:R-:W-:Y:S02]  /*16150*/  SHF.R.S32.HI R5, RZ, 0x1f, R4 ;  /* 0x0000001fff057819 */ /* 0x000fe40000011404 */
[----:B------:R-:W-:-:S03]  /*16160*/  IADD3.X R3, R7, R3, R6, P0, !PT ;  /* 0x0000000307037210 */ /* 0x000fc600007fe406 */
        /* <DEDUP_REMOVED lines=8> */
.L_x_1032:
[----:B------:R-:W-:Y:S05]  /*161f0*/  BSYNC B0 ;  /* 0x0000000000007941 */ /* 0x000fea0003800000 */
.L_x_1031:
[----:B------:R-:W3:Y:S01]  /*16200*/  S2R R13, SR_CTAID.X ;  /* 0x00000000000d7919 */ /* 0x000ee20000002500 */
[----:B-1----:R-:W-:Y:S01]  /*16210*/  SHF.R.S32.HI R0, RZ, 0x1f, R11 ;  /* 0x0000001fff007819 */ /* 0x002fe2000001140b */
[----:B------:R-:W-:Y:S01]  /*16220*/  IMAD.MOV.U32 R12, RZ, RZ, c[0x0][0x4e8] ;  /* 0x00013a00ff0c7624 */ /* 0x000fe200078e00ff */
[----:B------:R-:W-:Y:S01]  /*16230*/  ULDC.64 UR4, c[0x0][0x3e8] ;  /* 0x0000fa0000047ab9 */ /* 0x000fe20000000a00 */
[----:B------:R-:W-:Y:S01]  /*16240*/  IMAD R7, R10, c[0x0][0x3f0], RZ ;  /* 0x0000fc000a077a24 */ /* 0x000fe200078e02ff */
[----:B------:R-:W-:Y:S01]  /*16250*/  LEA.HI R0, R0, R11, RZ, 0x3 ;  /* 0x0000000b00007211 */ /* 0x000fe200078f18ff */
[----:B------:R-:W-:Y:S01]  /*16260*/  UIMAD UR6, UR6, UR4, URZ ;  /* 0x00000004060672a4 */ /* 0x000fe2000f8e023f */
[----:B------:R-:W-:Y:S01]  /*16270*/  ISETP.NE.AND P0, PT, R12, 0x1, PT ;  /* 0x000000010c00780c */ /* 0x000fe20003f05270 */
[----:B------:R-:W-:Y:S01]  /*16280*/  UIMAD.WIDE.U32 UR8, UR10, UR4, URZ ;  /* 0x000000040a0872a5 */ /* 0x000fe2000f8e003f */
[----:B------:R-:W-:Y:S01]  /*16290*/  LOP3.LUT R2, R0, 0xfffffff8, RZ, 0xc0, !PT ;  /* 0xfffffff800027812 */ /* 0x000fe200078ec0ff */
[----:B------:R-:W-:Y:S01]  /*162a0*/  UIMAD UR4, UR10, UR5, UR6 ;  /* 0x000000050a0472a4 */ /* 0x000fe2000f8e0206 */
[----:B------:R-:W-:Y:S01]  /*162b0*/  SHF.R.S32.HI R8, RZ, 0x3, R0 ;  /* 0x00000003ff087819 */ /* 0x000fe20000011400 */
[----:B------:R-:W-:Y:S01]  /*162c0*/  IMAD R7, R9, c[0x0][0x3f4], R7 ;  /* 0x0000fd0009077a24 */ /* 0x000fe200078e0207 */
[----:B------:R-:W-:Y:S01]  /*162d0*/  BSSY B0, `(.L_x_1033) ;  /* 0x000002c000007945 */ /* 0x000fe20003800000 */
[----:B------:R-:W-:Y:S01]  /*162e0*/  IMAD.IADD R11, R11, 0x1, -R2 ;  /* 0x000000010b0b7824 */ /* 0x000fe200078e0a02 */
[----:B------:R-:W-:Y:S01]  /*162f0*/  UIADD3 UR4, UR9, UR4, URZ ;  /* 0x0000000409047290 */ /* 0x000fe2000fffe03f */
[----:B------:R-:W-:Y:S01]  /*16300*/  IMAD.U32 R3, RZ, RZ, UR9 ;  /* 0x00000009ff037e24 */ /* 0x000fe2000f8e00ff */
[----:B------:R-:W-:Y:S01]  /*16310*/  MOV R2, UR8 ;  /* 0x0000000800027c02 */ /* 0x000fe20008000f00 */
[----:B------:R-:W-:Y:S01]  /*16320*/  IMAD R12, R12, c[0x0][0x388], RZ ;  /* 0x0000e2000c0c7a24 */ /* 0x000fe200078e02ff */
[----:B------:R-:W-:-:S02]  /*16330*/  LEA R0, R11, R8, 0x4 ;  /* 0x000000080b007211 */ /* 0x000fc400078e20ff */
[----:B------:R-:W-:-:S03]  /*16340*/  MOV R3, UR4 ;  /* 0x0000000400037c02 */ /* 0x000fc60008000f00 */
[C---:B---3--:R-:W-:Y:S01]  /*16350*/  IMAD R4, R13.reuse, 0x80, R0 ;  /* 0x000000800d047824 */ /* 0x048fe200078e0200 */
        /* <DEDUP_REMOVED lines=10> */
[----:B------:R-:W-:Y:S02]  /*16400*/  IMAD R5, R5, c[0x0][0x4e8], R4 ;  /* 0x00013a0005057a24 */ /* 0x000fe400078e0204 */
[----:B------:R-:W-:Y:S01]  /*16410*/  IMAD R0, R0, c[0x0][0x3e4], R6 ;  /* 0x0000f90000007a24 */ /* 0x000fe200078e0206 */
[----:B------:R-:W-:Y:S02]  /*16420*/  SHF.L.U32 R6, R11, 0x3, RZ ;  /* 0x000000030b067819 */ /* 0x000fe400000006ff */
[----:B------:R-:W-:Y:S02]  /*16430*/  SHF.R.S32.HI R4, RZ, 0x1f, R5 ;  /* 0x0000001fff047819 */ /* 0x000fe40000011405 */
[----:B------:R-:W-:Y:S02]  /*16440*/  IADD3 R3, R3, R0, RZ ;  /* 0x0000000003037210 */ /* 0x000fe40007ffe0ff */
[----:B------:R-:W-:Y:S01]  /*16450*/  IADD3 R7, R6, 0x40, RZ ;  /* 0x0000004006077810 */ /* 0x000fe20007ffe0ff */
[----:B------:R-:W-:-:S02]  /*16460*/  IMAD R0, R4, c[0x0][0x3d8], RZ ;  /* 0x0000f60004007a24 */ /* 0x000fc400078e02ff */
[----:B------:R-:W-:-:S04]  /*16470*/  IMAD.WIDE.U32 R2, R5, c[0x0][0x3d8], R2 ;  /* 0x0000f60005027a25 */ /* 0x000fc800078e0002 */
[----:B------:R-:W-:Y:S01]  /*16480*/  IMAD R0, R5, c[0x0][0x3dc], R0 ;  /* 0x0000f70005007a24 */ /* 0x000fe200078e0200 */
[----:B------:R-:W-:-:S03]  /*16490*/  LEA R10, P0, R2, c[0x0][0x380], 0x1 ;  /* 0x0000e000020a7a11 */ /* 0x000fc600078008ff */
[----:B------:R-:W-:-:S05]  /*164a0*/  IMAD.IADD R0, R3, 0x1, R0 ;  /* 0x0000000103007824 */ /* 0x000fca00078e0200 */
[----:B------:R-:W-:Y:S02]  /*164b0*/  LEA.HI.X R9, R2, c[0x0][0x384], R0, 0x1, P0 ;  /* 0x0000e10002097a11 */ /* 0x000fe400000f0c00 */
[----:B------:R-:W-:Y:S01]  /*164c0*/  ISETP.GE.AND P0, PT, R8, R12, PT ;  /* 0x0000000c0800720c */ /* 0x000fe20003f06270 */
[----:B------:R1:W3:Y:S04]  /*164d0*/  SHFL.IDX PT, R2, R10, RZ, 0x181f ;  /* 0x00181fff0a027589 */ /* 0x0002e800000e0000 */
[----:B------:R1:W4:Y:S08]  /*164e0*/  SHFL.IDX PT, R3, R9, RZ, 0x181f ;  /* 0x00181fff09037589 */ /* 0x00033000000e0000 */
        /* <DEDUP_REMOVED lines=10> */
.L_x_1034:
[----:B------:R-:W-:Y:S05]  /*16590*/  BSYNC B0 ;  /* 0x0000000000007941 */ /* 0x000fea0003800000 */
.L_x_1033:
[----:B------:R-:W-:Y:S01]  /*165a0*/  IADD3 R0, R8, 0x10, RZ ;  /* 0x0000001008007810 */ /* 0x000fe20007ffe0ff */
[----:B---34-:R3:W4:Y:S01]  /*165b0*/  SHFL.IDX PT, R3, R9, 0x1, 0x181f ;  /* 0x00381f0009037f89 */ /* 0x01872200000e0000 */
        /* <DEDUP_REMOVED lines=13> */
.L_x_1036:
[----:B------:R-:W-:Y:S05]  /*16690*/  BSYNC B0 ;  /* 0x0000000000007941 */ /* 0x000fea0003800000 */
.L_x_1035:
[----:B------:R-:W-:Y:S01]  /*166a0*/  IADD3 R0, R8, 0x20, RZ ;  /* 0x0000002008007810 */ /* 0x000fe20007ffe0ff */
[----:B-1--4-:R1:W4:Y:S01]  /*166b0*/  SHFL.IDX PT, R3, R9, 0x2, 0x181f ;  /* 0x00581f0009037f89 */ /* 0x01232200000e0000 */
        /* <DEDUP_REMOVED lines=13> */
.L_x_1038:
[----:B------:R-:W-:Y:S05]  /*16790*/  BSYNC B0 ;  /* 0x0000000000007941 */ /* 0x000fea0003800000 */
.L_x_1037:
        /* <DEDUP_REMOVED lines=15> */
.L_x_1040:
[----:B------:R-:W-:Y:S05]  /*16890*/  BSYNC B0 ;  /* 0x0000000000007941 */ /* 0x000fea0003800000 */
.L_x_1039:
        /* <DEDUP_REMOVED lines=15> */
.L_x_1042:
[----:B------:R-:W-:Y:S05]  /*16990*/  BSYNC B0 ;  /* 0x0000000000007941 */ /* 0x000fea0003800000 */
.L_x_1041:
        /* <DEDUP_REMOVED lines=15> */
.L_x_1044:
[----:B------:R-:W-:Y:S05]  /*16a90*/  BSYNC B0 ;  /* 0x0000000000007941 */ /* 0x000fea0003800000 */
.L_x_1043:
        /* <DEDUP_REMOVED lines=15> */
.L_x_1046:
[----:B------:R-:W-:Y:S05]  /*16b90*/  BSYNC B0 ;  /* 0x0000000000007941 */ /* 0x000fea0003800000 */
.L_x_1045:
[----:B------:R-:W-:Y:S01]  /*16ba0*/  IADD3 R0, R8, 0x70, RZ ;  /* 0x0000007008007810 */ /* 0x000fe20007ffe0ff */
[----:B---34-:R3:W4:Y:S03]  /*16bb0*/  SHFL.IDX PT, R3, R9, 0x7, 0x181f ;  /* 0x00f81f0009037f89 */ /* 0x01872600000e0000 */
[----:B------:R-:W-:Y:S01]  /*16bc0*/  ISETP.GE.AND P0, PT, R0, R12, PT ;  /* 0x0000000c0000720c */ /* 0x000fe20003f06270 */
[----:B------:R3:W1:-:S12]  /*16bd0*/  SHFL.IDX PT, R2, R10, 0x7, 0x181f ;  /* 0x00f81f000a027f89 */ /* 0x00065800000e0000 */
[----:B------:R-:W-:Y:S05]  /*16be0*/  @P0 EXIT ;  /* 0x000000000000094d */ /* 0x000fea0003800000 */
[----:B------:R-:W-:-:S13]  /*16bf0*/  ISETP.GE.AND P0, PT, R6, c[0x0][0x3c8], PT ;  /* 0x0000f20006007a0c */ /* 0x000fda0003f06270 */
[----:B-1--4-:R-:W-:-:S05]  /*16c00*/  @!P0 IMAD.WIDE R4, R6, 0x2, R2 ;  /* 0x0000000206048825 */ /* 0x012fca00078e0202 */
        /* <DEDUP_REMOVED lines=9> */
.L_x_1047:
        /* <DEDUP_REMOVED lines=14> */
.L_x_2037:


//--------------------- .text._ZN7cutlass13device_kernelIN5flash19enable_sm80_to_sm89INS1_16FlashAttnFwdSm80INS1_25CollectiveMainloopFwdSm80ILi4ELi1ELb0EN4cute5tupleIJNS5_1CILi128EEENS7_ILi48EEES8_EEELi128ENS_6half_tEfNS_4arch4Sm80ELb0ELb1ELb0ELb1ELb1ELb0ELb1ELb0EEENS1_21CollectiveEpilogueFwdINS6_IJS8_S8_S9_EEENS6_IJNS7_ILi1EEESH_SH_EEESB_SD_Li128ELb1ELb1ELb0ELb0EEENS1_19SingleTileSchedulerILb1ELb0ELb1ELi128EEEEEEEEEvNT_6ParamsE --------------------------
	.section	.text._ZN7cutlass13device_kernelIN5flash19enable_sm80_to_sm89INS1_16FlashAttnFwdSm80INS1_25CollectiveMainloopFwdSm80ILi4ELi1ELb0EN4cute5tupleIJNS5_1CILi128EEENS7_ILi48EEES8_EEELi128ENS_6half_tEfNS_4arch4Sm80ELb0ELb1ELb0ELb1ELb1ELb0ELb1ELb0EEENS1_21CollectiveEpilogueFwdINS6_IJS8_S8_S9_EEENS6_IJNS7_ILi1EEESH_SH_EEESB_SD_Li128ELb1ELb1ELb0ELb0EEENS1_19SingleTileSchedulerILb1ELb0ELb1ELi128EEEEEEEEEvNT_6ParamsE,"ax",@progbits
	.sectioninfo	@"SHI_REGISTERS=255"
	.align	128
.text._ZN7cutlass13device_kernelIN5flash19enable_sm80_to_sm89INS1_16FlashAttnFwdSm80INS1_25CollectiveMainloopFwdSm80ILi4ELi1ELb0EN4cute5tupleIJNS5_1CILi128EEENS7_ILi48EEES8_EEELi128ENS_6half_tEfNS_4arch4Sm80ELb0ELb1ELb0ELb1ELb1ELb0ELb1ELb0EEENS1_21CollectiveEpilogueFwdINS6_IJS8_S8_S9_EEENS6_IJNS7_ILi1EEESH_SH_EEESB_SD_Li128ELb1ELb1ELb0ELb0EEENS1_19SingleTileSchedulerILb1ELb0ELb1ELi128EEEEEEEEEvNT_6ParamsE:
        .type           _ZN7cutlass13device_kernelIN5flash19enable_sm80_to_sm89INS1_16FlashAttnFwdSm80INS1_25CollectiveMainloopFwdSm80ILi4ELi1ELb0EN4cute5tupleIJNS5_1CILi128EEENS7_ILi48EEES8_EEELi128ENS_6half_tEfNS_4arch4Sm80ELb0ELb1ELb0ELb1ELb1ELb0ELb1ELb0EEENS1_21CollectiveEpilogueFwdINS6_IJS8_S8_S9_EEENS6_IJNS7_ILi1EEESH_SH_EEESB_SD_Li128ELb1ELb1ELb0ELb0EEENS1_19SingleTileSchedulerILb1ELb0ELb1ELi128EEEEEEEEEvNT_6ParamsE,@function
        .size           _ZN7cutlass13device_kernelIN5flash19enable_sm80_to_sm89INS1_16FlashAttnFwdSm80INS1_25CollectiveMainloopFwdSm80ILi4ELi1ELb0EN4cute5tupleIJNS5_1CILi128EEENS7_ILi48EEES8_EEELi128ENS_6half_tEfNS_4arch4Sm80ELb0ELb1ELb0ELb1ELb1ELb0ELb1ELb0EEENS1_21CollectiveEpilogueFwdINS6_IJS8_S8_S9_EEENS6_IJNS7_ILi1EEESH_SH_EEESB_SD_Li128ELb1ELb1ELb0ELb0EEENS1_19SingleTileSchedulerILb1ELb0ELb1ELi128EEEEEEEEEvNT_6ParamsE,(.L_x_2038 - _ZN7cutlass13device_kernelIN5flash19enable_sm80_to_sm89INS1_16FlashAttnFwdSm80INS1_25CollectiveMainloopFwdSm80ILi4ELi1ELb0EN4cute5tupleIJNS5_1CILi128EEENS7_ILi48EEES8_EEELi128ENS_6half_tEfNS_4arch4Sm80ELb0ELb1ELb0ELb1ELb1ELb0ELb1ELb0EEENS1_21CollectiveEpilogueFwdINS6_IJS8_S8_S9_EEENS6_IJNS7_ILi1EEESH_SH_EEESB_SD_Li128ELb1ELb1ELb0ELb0EEENS1_19SingleTileSchedulerILb1ELb0ELb1ELi128EEEEEEEEEvNT_6ParamsE)
        .other          _ZN7cutlass13device_kernelIN5flash19enable_sm80_to_sm89INS1_16FlashAttnFwdSm80INS1_25CollectiveMainloopFwdSm80ILi4ELi1ELb0EN4cute5tupleIJNS5_1CILi128EEENS7_ILi48EEES8_EEELi128ENS_6half_tEfNS_4arch4Sm80ELb0ELb1ELb0ELb1ELb1ELb0ELb1ELb0EEENS1_21CollectiveEpilogueFwdINS6_IJS8_S8_S9_EEENS6_IJNS7_ILi1EEESH_SH_EEESB_SD_Li128ELb1ELb1ELb0ELb0EEENS1_19SingleTileSchedulerILb1ELb0ELb1ELi128EEEEEEEEEvNT_6ParamsE,@"STO_CUDA_ENTRY STV_DEFAULT"
_ZN7cutlass13device_kernelIN5flash19enable_sm80_to_sm89INS1_16FlashAttnFwdSm80INS1_25CollectiveMainloopFwdSm80ILi4ELi1ELb0EN4cute5tupleIJNS5_1CILi128EEENS7_ILi48EEES8_EEELi128ENS_6half_tEfNS_4arch4Sm80ELb0ELb1ELb0ELb1ELb1ELb0ELb1ELb0EEENS1_21CollectiveEpilogueFwdINS6_IJS8_S8_S9_EEENS6_IJNS7_ILi1EEESH_SH_EEESB_SD_Li128ELb1ELb1ELb0ELb0EEENS1_19SingleTileSchedulerILb1ELb0ELb1ELi128EEEEEEEEEvNT_6ParamsE:
        /* <DEDUP_REMOVED lines=21> */
.L_x_1049:
        /* <DEDUP_REMOVED lines=13> */
.L_x_1051:
[----:B------:R-:W-:Y:S02]  /*0220*/  ULDC UR5, c[0x0][0x54c] ;  /* 0x0001530000057ab9 */ /* 0x000fe40000000800 */
.L_x_1050:
[----:B------:R-:W-:Y:S02]  /*0230*/  ULDC UR4, c[0x0][0x548] ;  /* 0x0001520000047ab9 */ /* 0x000fe40000000800 */
[----:B------:R-:W-:-:S02]  /*0240*/  USHF.L.U32 UR28, UR28, 0x7, URZ ;  /* 0x000000071c1c7899 */ /* 0x000fc4000800063f */
[----:B------:R-:W-:-:S04]  /*0250*/  UIMAD UR4, UR5, UR4, URZ ;  /* 0x00000004050472a4 */ /* 0x000fc8000f8e023f */
[----:B------:R-:W-:-:S04]  /*0260*/  UISETP.GE.AND UP0, UPT, UR28, UR4, UPT ;  /* 0x000000041c00728c */ /* 0x000fc8000bf06270 */
[----:B------:R-:W-:Y:S01]  /*0270*/  USEL UR13, UR13, 0xffffffff, !UP0 ;  /* 0xffffffff0d0d7887 */ /* 0x000fe2000c000000 */
[----:B------:R-:W-:Y:S05]  /*0280*/  BRA `(.L_x_1052) ;  /* 0x000001b000007947 */ /* 0x000fea0003800000 */
.L_x_1048:
        /* <DEDUP_REMOVED lines=8> */
.L_x_1053:
        /* <DEDUP_REMOVED lines=13> */
.L_x_1055:
[----:B------:R-:W-:Y:S02]  /*03e0*/  ULDC UR5, c[0x0][0x54c] ;  /* 0x0001530000057ab9 */ /* 0x000fe40000000800 */
.L_x_1054:
[----:B------:R-:W-:Y:S02]  /*03f0*/  ULDC UR4, c[0x0][0x548] ;  /* 0x0001520000047ab9 */ /* 0x000fe40000000800 */
[----:B------:R-:W-:-:S02]  /*0400*/  USHF.L.U32 UR28, UR28, 0x7, URZ ;  /* 0x000000071c1c7899 */ /* 0x000fc4000800063f */
[----:B------:R-:W-:-:S04]  /*0410*/  UIMAD UR4, UR5, UR4, URZ ;  /* 0x00000004050472a4 */ /* 0x000fc8000f8e023f */
[----:B------:R-:W-:-:S04]  /*0420*/  UISETP.GE.AND UP0, UPT, UR28, UR4, UPT ;  /* 0x000000041c00728c */ /* 0x000fc8000bf06270 */
[----:B------:R-:W-:-:S06]  /*0430*/  USEL UR13, UR13, 0xffffffff, !UP0 ;  /* 0xffffffff0d0d7887 */ /* 0x000fcc000c000000 */
.L_x_1052:
        /* <DEDUP_REMOVED lines=40> */
[----:B-1--4-:R-:W-:Y:S05]  /*06c0*/  @P0 BRA `(.L_x_1056) ;  /* 0x0000006000000947 */ /* 0x012fea0003800000 */
[----:B--2---:R-:W-:Y:S05]  /*06d0*/  @!P1 BRA `(.L_x_1056) ;  /* 0x0000005000009947 */ /* 0x004fea0003800000 */
[----:B------:R-:W2:Y:S04]  /*06e0*/  LDG.E R2, [R6.64] ;  /* 0x0000001606027981 */ /* 0x000ea8000c1e1900 */
[----:B------:R-:W4:Y:S01]  /*06f0*/  LDG.E R0, [R6.64+0x4] ;  /* 0x0000041606007981 */ /* 0x000f22000c1e1900 */
[----:B--23--:R-:W1:Y:S08]  /*0700*/  R2UR UR12, R2 ;  /* 0x00000000020c73c2 */ /* 0x00ce7000000e0000 */
[----:B----4-:R-:W1:Y:S02]  /*0710*/  R2UR UR4, R0 ;  /* 0x00000000000473c2 */ /* 0x010e6400000e0000 */
[----:B-1----:R-:W-:-:S06]  /*0720*/  UIADD3 UR12, -UR12, UR4, URZ ;  /* 0x000000040c0c7290 */ /* 0x002fcc000fffe13f */
.L_x_1056:
[----:B--2---:R-:W-:-:S04]  /*0730*/  ISETP.NE.U32.AND P0, PT, RZ, c[0x0][0x368], PT ;  /* 0x0000da00ff007a0c */ /* 0x004fc80003f05070 */
        /* <DEDUP_REMOVED lines=9> */
.L_x_1057:
        /* <DEDUP_REMOVED lines=8> */
[----:B------:R-:W4:Y:S01]  /*0850*/  LDG.E R0, [R2.64+0x4] ;  /* 0x0000041602007981 */ /* 0x000f22000c1e1900 */
[----:B--2---:R-:W1:Y:S08]  /*0860*/  R2UR UR4, R4 ;  /* 0x00000000040473c2 */ /* 0x004e7000000e0000 */
[----:B----4-:R-:W1:Y:S02]  /*0870*/  R2UR UR8, R0 ;  /* 0x00000000000873c2 */ /* 0x010e6400000e0000 */
[----:B-1----:R-:W-:-:S06]  /*0880*/  UIADD3 UR8, -UR4, UR8, URZ ;  /* 0x0000000804087290 */ /* 0x002fcc000fffe13f */
.L_x_1058:
[----:B------:R-:W-:Y:S02]  /*0890*/  ULDC UR4, c[0x0][0x2c4] ;  /* 0x0000b10000047ab9 */ /* 0x000fe40000000800 */
[----:B------:R-:W-:-:S02]  /*08a0*/  UISETP.NE.AND UP0, UPT, UR4, 0x1, UPT ;  /* 0x000000010400788c */ /* 0x000fc4000bf05270 */
[----:B------:R-:W-:Y:S02]  /*08b0*/  ULDC.64 UR6, c[0x0][0x2c8] ;  /* 0x0000b20000067ab9 */ /* 0x000fe40000000a00 */
[----:B------:R-:W-:Y:S02]  /*08c0*/  UIADD3 UR14, UR28, 0x7f, URZ ;  /* 0x0000007f1c0e7890 */ /* 0x000fe4000fffe03f */
[----:B------:R-:W-:Y:S02]  /*08d0*/  ULDC.64 UR4, c[0x0][0x328] ;  /* 0x0000ca0000047ab9 */ /* 0x000fe40000000a00 */
[----:B------:R-:W-:Y:S02]  /*08e0*/  UP2UR UR15, UPR, URZ, 0x1 ;  /* 0x000000013f0f7883 */ /* 0x000fe40008000000 */
[----:B------:R-:W-:Y:S02]  /*08f0*/  UIADD3 UR8, -UR11, UR8, URZ ;  /* 0x000000080b087290 */ /* 0x000fe4000fffe13f */
[----:B------:R-:W-:-:S04]  /*0900*/  @UP0 UIADD3 UR18, UR28, 0x7f, URZ ;  /* 0x0000007f1c120890 */ /* 0x000fc8000fffe03f */
[----:B------:R-:W-:Y:S02]  /*0910*/  UIMAD.WIDE.U32 UR18, UR18, UR6, URZ ;  /* 0x00000006121272a5 */ /* 0x000fe4000f8e003f */
[----:B---3--:R-:W-:Y:S02]  /*0920*/  UIADD3 UR6, UR8, 0x1, -UR12 ;  /* 0x0000000108067890 */ /* 0x008fe4000fffe80c */
[----:B------:R-:W-:Y:S02]  /*0930*/  @UP0 USHF.R.U32.HI UR14, URZ, UR7, UR19 ;  /* 0x000000073f0e0299 */ /* 0x000fe40008011613 */
[----:B------:R-:W-:Y:S02]  /*0940*/  UISETP.GE.AND UP0, UPT, UR5, 0x1, UPT ;  /* 0x000000010500788c */ /* 0x000fe4000bf06270 */
[----:B------:R-:W-:Y:S02]  /*0950*/  UIADD3 UR6, UR6, UR14, URZ ;  /* 0x0000000e06067290 */ /* 0x000fe4000fffe03f */
[----:B------:R-:W-:-:S02]  /*0960*/  UP2UR UR14, UPR, URZ, 0x1 ;  /* 0x000000013f0e7883 */ /* 0x000fc40008000000 */
[----:B------:R-:W-:Y:S01]  /*0970*/  PLOP3.LUT P0, PT, PT, PT, UP0, 0x40, 0x0 ;  /* 0x000000000000781c */ /* 0x000fe20003f0e808 */
[----:B------:R-:W-:-:S12]  /*0980*/  UIADD3 UR4, UR6, UR4, URZ ;  /* 0x0000000406047290 */ /* 0x000fd8000fffe03f */
[----:B------:R-:W-:Y:S05]  /*0990*/  @P0 BRA `(.L_x_1059) ;  /* 0x0000012000000947 */ /* 0x000fea0003800000 */
[----:B------:R-:W-:Y:S01]  /*09a0*/  ISETP.LT.AND P0, PT, RZ, UR6, PT ;  /* 0x00000006ff007c0c */ /* 0x000fe2000bf01270 */
[----:B------:R-:W-:-:S12]  /*09b0*/  UIADD3 UR17, UR6, -0x1, URZ ;  /* 0xffffffff06117890 */ /* 0x000fd8000fffe03f */
[----:B------:R-:W-:Y:S05]  /*09c0*/  @P0 BRA `(.L_x_1060) ;  /* 0x0000007000000947 */ /* 0x000fea0003800000 */
[----:B------:R-:W-:Y:S02]  /*09d0*/  UISETP.NE.AND UP0, UPT, UR5, 0x1, UPT ;  /* 0x000000010500788c */ /* 0x000fe4000bf05270 */
[----:B------:R-:W-:-:S03]  /*09e0*/  UIADD3 UR17, -UR6, URZ, URZ ;  /* 0x0000003f06117290 */ /* 0x000fc6000fffe13f */
[----:B------:R-:W-:Y:S02]  /*09f0*/  ULDC.64 UR6, c[0x0][0x330] ;  /* 0x0000cc0000067ab9 */ /* 0x000fe40000000a00 */
[----:B------:R-:W-:-:S04]  /*0a00*/  UIMAD.WIDE.U32 UR18, UR17, UR6, URZ ;  /* 0x00000006111272a5 */ /* 0x000fc8000f8e003f */
[----:B------:R-:W-:-:S04]  /*0a10*/  @UP0 USHF.R.U32.HI UR17, URZ, UR7, UR19 ;  /* 0x000000073f110299 */ /* 0x000fc80008011613 */
[----:B------:R-:W-:Y:S01]  /*0a20*/  ULOP3.LUT UR17, URZ, UR17, URZ, 0x33, !UPT ;  /* 0x000000113f117292 */ /* 0x000fe2000f8e333f */
[----:B------:R-:W-:Y:S05]  /*0a30*/  BRA `(.L_x_1061) ;  /* 0x0000004000007947 */ /* 0x000fea0003800000 */
.L_x_1060:
[----:B------:R-:W-:Y:S02]  /*0a40*/  UISETP.NE.AND UP0, UPT, UR5, 0x1, UPT ;  /* 0x000000010500788c */ /* 0x000fe4000bf05270 */
[----:B------:R-:W-:Y:S02]  /*0a50*/  ULDC.64 UR6, c[0x0][0x330] ;  /* 0x0000cc0000067ab9 */ /* 0x000fe40000000a00 */
[----:B------:R-:W-:-:S07]  /*0a60*/  UIMAD.WIDE.U32 UR18, UR17, UR6, URZ ;  /* 0x00000006111272a5 */ /* 0x000fce000f8e003f */
[----:B------:R-:W-:Y:S02]  /*0a70*/  @UP0 USHF.R.U32.HI UR17, URZ, UR7, UR19 ;  /* 0x000000073f110299 */ /* 0x000fe40008011613 */
.L_x_1061:
[----:B------:R-:W-:Y:S02]  /*0a80*/  ULDC UR6, c[0x0][0x32c] ;  /* 0x0000cb0000067ab9 */ /* 0x000fe40000000800 */
[----:B------:R-:W-:-:S04]  /*0a90*/  UIMAD UR6, UR17, UR5, UR6 ;  /* 0x00000005110672a4 */ /* 0x000fc8000f8e0206 */
[----:B------:R-:W-:-:S04]  /*0aa0*/  UISETP.LT.AND UP0, UPT, UR4, UR6, UPT ;  /* 0x000000060400728c */ /* 0x000fc8000bf01270 */
[----:B------:R-:W-:Y:S02]  /*0ab0*/  USEL UR4, UR4, UR6, UP0 ;  /* 0x0000000604047287 */ /* 0x000fe40008000000 */
.L_x_1059:
[----:B------:R-:W-:Y:S02]  /*0ac0*/  UISETP.NE.AND UP0, UPT, UR15, URZ, UPT ;  /* 0x0000003f0f00728c */ /* 0x000fe4000bf05270 */
[----:B------:R-:W-:Y:S02]  /*0ad0*/  ULDC.64 UR6, c[0x0][0x2c8] ;  /* 0x0000b20000067ab9 */ /* 0x000fe40000000a00 */
[----:B------:R-:W-:Y:S02]  /*0ae0*/  UIADD3 UR24, UR4, 0x2f, URZ ;  /* 0x0000002f04187890 */ /* 0x000fe4000fffe03f */
[----:B------:R-:W-:Y:S02]  /*0af0*/  UIMAD.WIDE.U32 UR26, UR28, UR6, URZ ;  /* 0x000000061c1a72a5 */ /* 0x000fe4000f8e003f */
[----:B------:R-:W-:Y:S02]  /*0b00*/  UIMAD.WIDE UR24, UR24, 0x2aaaaaab, URZ ;  /* 0x2aaaaaab181878a5 */ /* 0x000fe4000f8e023f */
[----:B------:R-:W-:-:S02]  /*0b10*/  UIADD3 UR18, UR8, 0x2f, URZ ;  /* 0x0000002f08127890 */ /* 0x000fc4000fffe03f */
[----:B------:R-:W-:Y:S02]  /*0b20*/  UISETP.GE.AND UP2, UPT, UR5, 0x1, UPT ;  /* 0x000000010500788c */ /* 0x000fe4000bf46270 */
[----:B------:R-:W-:Y:S02]  /*0b30*/  @UP0 UMOV UR17, UR27 ;  /* 0x0000001b00110c82 */ /* 0x000fe40008000000 */
[----:B------:R-:W-:Y:S02]  /*0b40*/  UMOV UR4, UR28 ;  /* 0x0000001c00047c82 */ /* 0x000fe40008000000 */
[----:B------:R-:W-:Y:S01]  /*0b50*/  UIMAD.WIDE UR18, UR18, 0x2aaaaaab, URZ ;  /* 0x2aaaaaab121278a5 */ /* 0x000fe2000f8e023f */
[----:B------:R-:W-:Y:S01]  /*0b60*/  PLOP3.LUT P0, PT, PT, PT, UP2, 0x40, 0x0 ;  /* 0x000000000000781c */ /* 0x000fe20003f0e828 */
[----:B------:R-:W-:Y:S02]  /*0b70*/  @UP0 USHF.R.U32.HI UR4, URZ, UR7, UR17 ;  /* 0x000000073f040299 */ /* 0x000fe40008011611 */
[----:B------:R-:W-:-:S02]  /*0b80*/  USHF.R.U32.HI UR7, URZ, 0x1f, UR19 ;  /* 0x0000001f3f077899 */ /* 0x000fc40008011613 */
[----:B------:R-:W-:Y:S02]  /*0b90*/  UMOV UR17, UR25 ;  /* 0x0000001900117c82 */ /* 0x000fe40008000000 */
[----:B------:R-:W-:Y:S02]  /*0ba0*/  USHF.R.U32.HI UR26, URZ, 0x1f, UR17 ;  /* 0x0000001f3f1a7899 */ /* 0x000fe40008011611 */
[----:B------:R-:W-:Y:S02]  /*0bb0*/  UIADD3 UR27, UR8, -UR12, URZ ;  /* 0x8000000c081b7290 */ /* 0x000fe4000fffe03f */
[----:B------:R-:W-:Y:S02]  /*0bc0*/  ULEA.HI.SX32 UR7, UR19, UR7, 0x1d ;  /* 0x0000000713077291 */ /* 0x000fe4000f8fea3f */
[----:B------:R-:W-:Y:S02]  /*0bd0*/  ULEA.HI.SX32 UR26, UR17, UR26, 0x1d ;  /* 0x0000001a111a7291 */ /* 0x000fe4000f8fea3f */
[----:B------:R-:W-:-:S02]  /*0be0*/  UIADD3 UR4, UR27, UR4, URZ ;  /* 0x000000041b047290 */ /* 0x000fc4000fffe03f */
        /* <DEDUP_REMOVED lines=17> */
.L_x_1063:
[----:B------:R-:W-:-:S03]  /*0d00*/  UISETP.NE.AND UP0, UPT, UR5, 0x1, UPT ;  /* 0x000000010500788c */ /* 0x000fc6000bf05270 */
[----:B------:R-:W-:Y:S02]  /*0d10*/  ULDC.64 UR4, c[0x0][0x330] ;  /* 0x0000cc0000047ab9 */ /* 0x000fe40000000a00 */
[----:B------:R-:W-:-:S07]  /*0d20*/  UIMAD.WIDE.U32 UR18, UR7, UR4, URZ ;  /* 0x00000004071272a5 */ /* 0x000fce000f8e003f */
[----:B------:R-:W-:Y:S02]  /*0d30*/  @UP0 UMOV UR17, UR19 ;  /* 0x0000001300110c82 */ /* 0x000fe40008000000 */
[----:B------:R-:W-:Y:S02]  /*0d40*/  @UP0 USHF.R.U32.HI UR7, URZ, UR5, UR17 ;  /* 0x000000053f070299 */ /* 0x000fe40008011611 */
.L_x_1064:
[----:B------:R-:W-:Y:S02]  /*0d50*/  ULDC UR4, c[0x0][0x32c] ;  /* 0x0000cb0000047ab9 */ /* 0x000fe40000000800 */
[----:B------:R-:W-:-:S04]  /*0d60*/  UIMAD UR4, UR7, UR4, URZ ;  /* 0x00000004070472a4 */ /* 0x000fc8000f8e023f */
[----:B------:R-:W-:-:S04]  /*0d70*/  UISETP.LT.AND UP0, UPT, UR6, UR4, UPT ;  /* 0x000000040600728c */ /* 0x000fc8000bf01270 */
[----:B------:R-:W-:-:S04]  /*0d80*/  USEL UR6, UR6, UR4, !UP0 ;  /* 0x0000000406067287 */ /* 0x000fc8000c000000 */
.L_x_1062:
[----:B------:R-:W-:Y:S01]  /*0d90*/  UIMAD.WIDE UR4, UR6, 0x2aaaaaab, URZ ;  /* 0x2aaaaaab060478a5 */ /* 0x000fe2000f8e023f */
[----:B------:R-:W-:Y:S01]  /*0da0*/  PLOP3.LUT P4, PT, PT, PT, PT, 0x80, 0x0 ;  /* 0x000000000000781c */ /* 0x000fe20003f8f070 */
[----:B------:R-:W-:Y:S01]  /*0db0*/  CS2R R14, SRZ ;  /* 0x00000000000e7805 */ /* 0x000fe2000001ff00 */
[----:B------:R-:W-:Y:S01]  /*0dc0*/  IMAD.MOV.U32 R126, RZ, RZ, RZ ;  /* 0x000000ffff7e7224 */ /* 0x000fe200078e00ff */
[----:B------:R-:W-:Y:S01]  /*0dd0*/  USHF.R.U32.HI UR4, URZ, 0x1f, UR5 ;  /* 0x0000001f3f047899 */ /* 0x000fe20008011605 */
[----:B------:R-:W-:Y:S01]  /*0de0*/  CS2R R124, SRZ ;  /* 0x00000000007c7805 */ /* 0x000fe2000001ff00 */
[----:B------:R-:W-:Y:S01]  /*0df0*/  CS2R R130, SRZ ;  /* 0x0000000000827805 */ /* 0x000fe2000001ff00 */
[----:B------:R-:W-:Y:S01]  /*0e00*/  CS2R R128, SRZ ;  /* 0x0000000000807805 */ /* 0x000fe2000001ff00 */
[----:B------:R-:W-:Y:S01]  /*0e10*/  ULEA.HI.SX32 UR4, UR5, UR4, 0x1d ;  /* 0x0000000405047291 */ /* 0x000fe2000f8fea3f */
[----:B------:R-:W-:Y:S01]  /*0e20*/  CS2R R16, SRZ ;  /* 0x0000000000107805 */ /* 0x000fe2000001ff00 */
[----:B------:R-:W-:Y:S01]  /*0e30*/  IMAD.MOV.U32 R122, RZ, RZ, RZ ;  /* 0x000000ffff7a7224 */ /* 0x000fe200078e00ff */
[----:B------:R-:W-:Y:S01]  /*0e40*/  CS2R R120, SRZ ;  /* 0x0000000000787805 */ /* 0x000fe2000001ff00 */
[----:B------:R-:W-:Y:S01]  /*0e50*/  UISETP.LT.AND UP0, UPT, URZ, UR4, UPT ;  /* 0x000000043f00728c */ /* 0x000fe2000bf01270 */
[----:B------:R-:W-:Y:S01]  /*0e60*/  CS2R R118, SRZ ;  /* 0x0000000000767805 */ /* 0x000fe2000001ff00 */
[----:B------:R-:W-:Y:S01]  /*0e70*/  CS2R R116, SRZ ;  /* 0x0000000000747805 */ /* 0x000fe2000001ff00 */
[----:B------:R-:W-:Y:S01]  /*0e80*/  MOV R110, RZ ;  /* 0x000000ff006e7202 */ /* 0x000fe20000000f00 */
[----:B------:R-:W-:Y:S01]  /*0e90*/  USEL UR7, URZ, UR4, !UP0 ;  /* 0x000000043f077287 */ /* 0x000fe2000c000000 */
[----:B------:R-:W-:Y:S01]  /*0ea0*/  CS2R R18, SRZ ;  /* 0x0000000000127805 */ /* 0x000fe2000001ff00 */
[----:B------:R-:W-:Y:S01]  /*0eb0*/  IMAD.MOV.U32 R108, RZ, RZ, RZ ;  /* 0x000000ffff6c7224 */ /* 0x000fe200078e00ff */
[----:B------:R-:W-:Y:S01]  /*0ec0*/  CS2R R114, SRZ ;  /* 0x0000000000727805 */ /* 0x000fe2000001ff00 */
[----:B------:R-:W-:Y:S01]  /*0ed0*/  UISETP.GT.AND UP0, UPT, UR26, UR7, UPT ;  /* 0x000000071a00728c */ /* 0x000fe2000bf04270 */
[----:B------:R-:W-:Y:S01]  /*0ee0*/  CS2R R112, SRZ ;  /* 0x0000000000707805 */ /* 0x000fe2000001ff00 */
[----:B------:R-:W-:Y:S01]  /*0ef0*/  CS2R R20, SRZ ;  /* 0x0000000000147805 */ /* 0x000fe2000001ff00 */
[----:B------:R-:W-:Y:S01]  /*0f00*/  MOV R106, RZ ;  /* 0x000000ff006a7202 */ /* 0x000fe20000000f00 */
[----:B------:R-:W-:Y:S01]  /*0f10*/  CS2R R22, SRZ ;  /* 0x0000000000167805 */ /* 0x000fe2000001ff00 */
[----:B------:R-:W-:Y:S01]  /*0f20*/  IMAD.MOV.U32 R104, RZ, RZ, RZ ;  /* 0x000000ffff687224 */ /* 0x000fe200078e00ff */
[----:B------:R-:W-:Y:S01]  /*0f30*/  PLOP3.LUT P0, PT, PT, PT, UP0, 0x80, 0x0 ;  /* 0x000000000000781c */ /* 0x000fe20003f0f008 */
[----:B------:R-:W-:Y:S01]  /*0f40*/  CS2R R100, SRZ ;  /* 0x0000000000647805 */ /* 0x000fe2000001ff00 */
[----:B------:R-:W-:Y:S01]  /*0f50*/  MOV R102, RZ ;  /* 0x000000ff00667202 */ /* 0x000fe20000000f00 */
[----:B------:R-:W-:Y:S01]  /*0f60*/  CS2R R24, SRZ ;  /* 0x0000000000187805 */ /* 0x000fe2000001ff00 */
[----:B------:R-:W-:Y:S01]  /*0f70*/  IMAD.MOV.U32 R94, RZ, RZ, RZ ;  /* 0x000000ffff5e7224 */ /* 0x000fe200078e00ff */
[----:B------:R-:W-:Y:S01]  /*0f80*/  CS2R R26, SRZ ;  /* 0x00000000001a7805 */ /* 0x000fe2000001ff00 */
        /* <DEDUP_REMOVED lines=60> */
[----:B------:R-:W-:-:S02]  /*1350*/  UISETP.NE.U32.AND UP0, UPT, URZ, UR4, UPT ;  /* 0x000000043f00728c */ /* 0x000fc4000bf05070 */
[----:B------:R-:W-:Y:S02]  /*1360*/  UISETP.NE.AND UP2, UPT, UR15, URZ, UPT ;  /* 0x0000003f0f00728c */ /* 0x000fe4000bf45270 */
[----:B------:R-:W-:-:S03]  /*1370*/  UISETP.NE.AND.EX UP0, UPT, URZ, UR5, UPT, UP0 ;  /* 0x000000053f00728c */ /* 0x000fc6000bf05300 */
[----:B------:R-:W-:-:S03]  /*1380*/  ULDC.64 UR4, c[0x0][0x340] ;  /* 0x0000d00000047ab9 */ /* 0x000fc60000000a00 */
[----:B------:R-:W-:-:S05]  /*1390*/  PLOP3.LUT P2, PT, PT, PT, UP0, 0x80, 0x0 ;  /* 0x000000000000781c */ /* 0x000fca0003f4f008 */
[----:B------:R-:W-:-:S06]  /*13a0*/  @UP0 UIMAD.WIDE UR4, UR13, UR16, UR4 ;  /* 0x000000100d0402a5 */ /* 0x000fcc000f8e0204 */
[----:B------:R-:W-:Y:S02]  /*13b0*/  IMAD.U32 R2, RZ, RZ, UR4 ;  /* 0x00000004ff027e24 */ /* 0x000fe4000f8e00ff */
[----:B------:R-:W-:Y:S01]  /*13c0*/  IMAD.U32 R3, RZ, RZ, UR5 ;  /* 0x00000005ff037e24 */ /* 0x000fe2000f8e00ff */
[----:B------:R-:W-:Y:S01]  /*13d0*/  SHF.R.S32.HI R124, RZ, 0x1f, R127 ;  /* 0x0000001fff7c7819 */ /* 0x000fe2000001147f */
[----:B------:R-:W-:Y:S02]  /*13e0*/  USHF.R.S32.HI UR6, URZ, 0x1f, UR9 ;  /* 0x0000001f3f067899 */ /* 0x000fe40008011409 */
[----:B------:R-:W-:Y:S01]  /*13f0*/  ULDC.64 UR4, c[0x0][0x178] ;  /* 0x00005e0000047ab9 */ /* 0x000fe20000000a00 */
[----:B------:R1:W2:Y:S01]  /*1400*/  @P2 LDG.E R7, [R2.64] ;  /* 0x0000001602072981 */ /* 0x0002a2000c1e1900 */
[----:B------:R-:W-:Y:S01]  /*1410*/  UIMAD UR6, UR6, UR4, URZ ;  /* 0x00000004060672a4 */ /* 0x000fe2000f8e023f */
[----:B------:R-:W-:Y:S01]  /*1420*/  PLOP3.LUT P1, PT, PT, PT, UP2, 0x80, 0x0 ;  /* 0x000000000000781c */ /* 0x000fe20003f2f028 */
[----:B------:R-:W-:Y:S01]  /*1430*/  UIMAD.WIDE.U32 UR16, UR9, UR4, URZ ;  /* 0x00000004091072a5 */ /* 0x000fe2000f8e003f */
[----:B------:R-:W-:Y:S01]  /*1440*/  PLOP3.LUT P0, PT, PT, PT, UP2, 0x80, 0x0 ;  /* 0x000000000000781c */ /* 0x000fe20003f0f028 */
[----:B------:R-:W-:Y:S01]  /*1450*/  UIMAD UR6, UR9, UR5, UR6 ;  /* 0x00000005090672a4 */ /* 0x000fe2000f8e0206 */
[----:B------:R-:W-:Y:S01]  /*1460*/  LEA.HI R13, R124, R127, RZ, 0x4 ;  /* 0x0000007f7c0d7211 */ /* 0x000fe200078f20ff */
[----:B------:R-:W-:Y:S01]  /*1470*/  USHF.R.S32.HI UR9, URZ, 0x1f, UR13 ;  /* 0x0000001f3f097899 */ /* 0x000fe2000801140d */
[----:B------:R-:W-:Y:S01]  /*1480*/  BSSY B0, `(.L_x_1066) ;  /* 0x0000053000007945 */ /* 0x000fe20003800000 */
[----:B------:R-:W-:-:S02]  /*1490*/  ULDC.64 UR4, c[0x0][0x1b8] ;  /* 0x00006e0000047ab9 */ /* 0x000fc40000000a00 */
[----:B------:R-:W-:Y:S02]  /*14a0*/  UIADD3 UR17, UR17, UR6, URZ ;  /* 0x0000000611117290 */ /* 0x000fe4000fffe03f */
[----:B------:R-:W-:Y:S02]  /*14b0*/  UIMAD UR6, UR20, UR4, URZ ;  /* 0x00000004140672a4 */ /* 0x000fe4000f8e023f */
[----:B------:R-:W-:Y:S02]  /*14c0*/  USEL UR9, UR9, URZ, !UP1 ;  /* 0x0000003f09097287 */ /* 0x000fe4000c800000 */
[----:B------:R-:W-:Y:S02]  /*14d0*/  UIMAD UR6, UR10, UR5, UR6 ;  /* 0x000000050a0672a4 */ /* 0x000fe4000f8e0206 */
[----:B------:R-:W-:Y:S02]  /*14e0*/  UIMAD.WIDE.U32 UR18, UR10, UR4, UR16 ;  /* 0x000000040a1272a5 */ /* 0x000fe4000f8e0010 */
[----:B------:R-:W-:-:S02]  /*14f0*/  USEL UR16, UR13, URZ, !UP1 ;  /* 0x0000003f0d107287 */ /* 0x000fc4000c800000 */
[----:B------:R-:W-:Y:S01]  /*1500*/  ULDC.64 UR4, c[0x0][0x1c0] ;  /* 0x0000700000047ab9 */ /* 0x000fe20000000a00 */
[----:B-1----:R-:W-:Y:S01]  /*1510*/  LEA.HI R2, R124, R127, RZ, 0x3 ;  /* 0x0000007f7c027211 */ /* 0x002fe200078f18ff */
[----:B------:R-:W-:Y:S02]  /*1520*/  UIMAD UR9, UR9, UR4, URZ ;  /* 0x00000004090972a4 */ /* 0x000fe4000f8e023f */
[----:B------:R-:W-:Y:S01]  /*1530*/  UIADD3 UR19, UR19, UR6, URZ ;  /* 0x0000000613137290 */ /* 0x000fe2000fffe03f */
[----:B------:R-:W-:Y:S01]  /*1540*/  LOP3.LUT R0, R2, 0xfffffff8, RZ, 0xc0, !PT ;  /* 0xfffffff802007812 */ /* 0x000fe200078ec0ff */
[----:B------:R-:W-:Y:S01]  /*1550*/  UIMAD UR5, UR16, UR5, UR9 ;  /* 0x00000005100572a4 */ /* 0x000fe2000f8e0209 */
[----:B------:R-:W-:Y:S01]  /*1560*/  SHF.R.S32.HI R15, RZ, 0x3, R2 ;  /* 0x00000003ff0f7819 */ /* 0x000fe20000011402 */
[----:B------:R-:W-:Y:S02]  /*1570*/  UIMAD.WIDE.U32 UR16, UR16, UR4, UR18 ;  /* 0x00000004101072a5 */ /* 0x000fe4000f8e0012 */
[----:B------:R-:W-:Y:S01]  /*1580*/  IMAD.IADD R36, R127, 0x1, -R0 ;  /* 0x000000017f247824 */ /* 0x000fe200078e0a00 */
[----:B------:R-:W-:Y:S01]  /*1590*/  ULDC UR6, c[0x0][0x2c4] ;  /* 0x0000b10000067ab9 */ /* 0x000fe20000000800 */
[----:B------:R-:W-:Y:S01]  /*15a0*/  IADD3 R9, R15, UR28, RZ ;  /* 0x0000001c0f097c10 */ /* 0x000fe2000fffe0ff */
[----:B------:R-:W-:Y:S01]  /*15b0*/  UIADD3 UR5, UR17, UR5, URZ ;  /* 0x0000000511057290 */ /* 0x000fe2000fffe03f */
[----:B------:R-:W-:Y:S01]  /*15c0*/  IMAD R131, R36, 0x10, R15 ;  /* 0x0000001024837824 */ /* 0x000fe200078e020f */
[----:B------:R-:W-:Y:S01]  /*15d0*/  UIMAD UR6, UR12, UR6, URZ ;  /* 0x000000060c0672a4 */ /* 0x000fe2000f8e023f */
[----:B------:R-:W-:-:S02]  /*15e0*/  IMAD.U32 R3, RZ, RZ, UR17 ;  /* 0x00000011ff037e24 */ /* 0x000fc4000f8e00ff */
[----:B------:R-:W-:Y:S01]  /*15f0*/  IMAD.SHL.U32 R129, R36, 0x8, RZ ;  /* 0x0000000824817824 */ /* 0x000fe200078e00ff */
[----:B------:R-:W-:Y:S01]  /*1600*/  IADD3 R4, R131, UR28, RZ ;  /* 0x0000001c83047c10 */ /* 0x000fe2000fffe0ff */
[----:B------:R-:W-:Y:S01]  /*1610*/  IMAD.U32 R3, RZ, RZ, UR5 ;  /* 0x00000005ff037e24 */ /* 0x000fe2000f8e00ff */
[----:B------:R1:W-:Y:S01]  /*1620*/  STL [R1+0x4], R131 ;  /* 0x0000048301007387 */ /* 0x0003e20000100800 */
[----:B------:R-:W-:Y:S02]  /*1630*/  ISETP.GE.AND P4, PT, R9, UR6, PT ;  /* 0x0000000609007c0c */ /* 0x000fe4000bf86270 */
[----:B------:R-:W-:Y:S01]  /*1640*/  @P1 IMAD.HI.U32 R2, R4, c[0x0][0x2c8], RZ ;  /* 0x0000b20004021a27 */ /* 0x000fe200078e00ff */
[----:B------:R1:W-:Y:S01]  /*1650*/  STL [R1], R129 ;  /* 0x0000008101007387 */ /* 0x0003e20000100800 */
[C---:B------:R-:W-:Y:S02]  /*1660*/  IADD3 R23, R129.reuse, 0x40, RZ ;  /* 0x0000004081177810 */ /* 0x040fe40007ffe0ff */
[----:B------:R-:W-:Y:S01]  /*1670*/  IMAD.MOV.U32 R0, RZ, RZ, R4 ;  /* 0x000000ffff007224 */ /* 0x000fe200078e0004 */
[----:B------:R-:W-:Y:S01]  /*1680*/  @P0 SHF.R.U32.HI R0, RZ, c[0x0][0x2cc], R2 ;  /* 0x0000b300ff000a19 */ /* 0x000fe20000011602 */
[----:B------:R-:W-:Y:S01]  /*1690*/  IMAD.U32 R2, RZ, RZ, UR16 ;  /* 0x00000010ff027e24 */ /* 0x000fe2000f8e00ff */
[----:B------:R-:W-:-:S02]  /*16a0*/  ISETP.GE.AND P3, PT, R129, c[0x0][0x198], PT ;  /* 0x0000660081007a0c */ /* 0x000fc40003f66270 */
[--C-:B------:R-:W-:Y:S01]  /*16b0*/  SHF.R.S32.HI R6, RZ, 0x1f, R0.reuse ;  /* 0x0000001fff067819 */ /* 0x100fe20000011400 */
[----:B------:R-:W-:Y:S02]  /*16c0*/  IMAD.MOV R5, RZ, RZ, -R0 ;  /* 0x000000ffff057224 */ /* 0x000fe400078e0a00 */
[----:B------:R-:W-:-:S04]  /*16d0*/  IMAD.WIDE.U32 R2, R0, c[0x0][0x1b0], R2 ;  /* 0x00006c0000027a25 */ /* 0x000fc800078e0002 */
[----:B------:R-:W-:Y:S02]  /*16e0*/  IMAD R4, R5, c[0x0][0x2c4], R4 ;  /* 0x0000b10005047a24 */ /* 0x000fe400078e0204 */
[----:B------:R-:W-:-:S04]  /*16f0*/  IMAD R5, R6, c[0x0][0x1b0], RZ ;  /* 0x00006c0006057a24 */ /* 0x000fc800078e02ff */
[----:B------:R-:W-:Y:S01]  /*1700*/  IMAD R6, R0, c[0x0][0x1b4], R5 ;  /* 0x00006d0000067a24 */ /* 0x000fe200078e0205 */
[----:B------:R-:W-:-:S03]  /*1710*/  SHF.R.S32.HI R5, RZ, 0x1f, R4 ;  /* 0x0000001fff057819 */ /* 0x000fc60000011404 */
[----:B------:R-:W-:Y:S02]  /*1720*/  IMAD.IADD R3, R3, 0x1, R6 ;  /* 0x0000000103037824 */ /* 0x000fe400078e0206 */
[----:B------:R-:W-:Y:S02]  /*1730*/  IMAD R0, R5, c[0x0][0x1a8], RZ ;  /* 0x00006a0005007a24 */ /* 0x000fe400078e02ff */
[----:B------:R-:W-:-:S04]  /*1740*/  IMAD.WIDE.U32 R2, R4, c[0x0][0x1a8], R2 ;  /* 0x00006a0004027a25 */ /* 0x000fc800078e0002 */
[----:B------:R-:W-:Y:S01]  /*1750*/  IMAD R0, R4, c[0x0][0x1ac], R0 ;  /* 0x00006b0004007a24 */ /* 0x000fe200078e0200 */
[----:B------:R-:W-:Y:S01]  /*1760*/  LEA R12, P0, R2, c[0x0][0x160], 0x1 ;  /* 0x00005800020c7a11 */ /* 0x000fe200078008ff */
[----:B------:R-:W-:Y:S02]  /*1770*/  IMAD.SHL.U32 R4, R15, 0x40, RZ ;  /* 0x000000400f047824 */ /* 0x000fe400078e00ff */
[----:B------:R-:W-:Y:S01]  /*1780*/  IMAD.IADD R0, R3, 0x1, R0 ;  /* 0x0000000103007824 */ /* 0x000fe200078e0200 */
[----:B------:R-:W-:-:S04]  /*1790*/  LOP3.LUT R3, R13, 0xfffffff0, RZ, 0xc0, !PT ;  /* 0xfffffff00d037812 */ /* 0x000fc800078ec0ff */
[----:B------:R-:W-:Y:S01]  /*17a0*/  LEA.HI.X R11, R2, c[0x0][0x164], R0, 0x1, P0 ;  /* 0x00005900020b7a11 */ /* 0x000fe200000f0c00 */
[----:B------:R-:W-:Y:S01]  /*17b0*/  IMAD.IADD R0, R127, 0x1, -R3 ;  /* 0x000000017f007824 */ /* 0x000fe200078e0a03 */
[----:B------:R-:W-:Y:S02]  /*17c0*/  LOP3.LUT R2, R4, 0x1c0, RZ, 0xc0, !PT ;  /* 0x000001c004027812 */ /* 0x000fe400078ec0ff */
[----:B------:R-:W-:Y:S01]  /*17d0*/  ISETP.GE.AND P0, PT, R23, c[0x0][0x198], PT ;  /* 0x0000660017007a0c */ /* 0x000fe20003f06270 */
[----:B------:R1:W3:Y:S01]  /*17e0*/  SHFL.IDX PT, R4, R12, RZ, 0x181f ;  /* 0x00181fff0c047589 */ /* 0x0002e200000e0000 */
[----:B------:R-:W-:Y:S02]  /*17f0*/  SHF.R.S32.HI R6, RZ, 0x1f, R0 ;  /* 0x0000001fff067819 */ /* 0x000fe40000011400 */
[----:B------:R-:W-:Y:S01]  /*1800*/  SHF.R.U32.HI R3, RZ, 0x3, R2 ;  /* 0x00000003ff037819 */ /* 0x000fe20000011602 */
[----:B------:R1:W4:Y:S01]  /*1810*/  SHFL.IDX PT, R5, R11, RZ, 0x181f ;  /* 0x00181fff0b057589 */ /* 0x00032200000e0000 */
[----:B------:R-:W-:-:S02]  /*1820*/  LOP3.LUT R2, R2, 0x38, R129, 0xf8, !PT ;  /* 0x0000003802027812 */ /* 0x000fc400078ef881 */
[----:B------:R-:W-:Y:S02]  /*1830*/  LEA.HI R19, R6, R0, RZ, 0x3 ;  /* 0x0000000006137211 */ /* 0x000fe400078f18ff */
[----:B------:R-:W-:Y:S02]  /*1840*/  LOP3.LUT R3, R2, R3, RZ, 0x3c, !PT ;  /* 0x0000000302037212 */ /* 0x000fe400078e3cff */
[----:B------:R-:W-:Y:S02]  /*1850*/  LOP3.LUT R2, R19, 0xfffffff8, RZ, 0xc0, !PT ;  /* 0xfffffff813027812 */ /* 0x000fe400078ec0ff */
[----:B------:R-:W-:-:S03]  /*1860*/  LEA.HI R6, R124, R127, RZ, 0x6 ;  /* 0x0000007f7c067211 */ /* 0x000fc600078f30ff */
[----:B------:R-:W-:Y:S02]  /*1870*/  IMAD.IADD R18, R0, 0x1, -R2 ;  /* 0x0000000100127824 */ /* 0x000fe400078e0a02 */
[----:B------:R-:W-:Y:S02]  /*1880*/  IMAD.SHL.U32 R0, R6, 0x8, RZ ;  /* 0x0000000806007824 */ /* 0x000fe400078e00ff */
[----:B------:R-:W-:Y:S02]  /*1890*/  IMAD.MOV.U32 R2, RZ, RZ, 0x10 ;  /* 0x00000010ff027424 */ /* 0x000fe400078e00ff */
[----:B------:R-:W-:Y:S01]  /*18a0*/  IMAD.MOV.U32 R6, RZ, RZ, 0x20 ;  /* 0x00000020ff067424 */ /* 0x000fe200078e00ff */
[----:B------:R-:W-:Y:S01]  /*18b0*/  LOP3.LUT R10, R3, 0xfffffe00, R0, 0xf8, !PT ;  /* 0xfffffe00030a7812 */ /* 0x000fe200078ef800 */
[----:B--2---:R1:W2:Y:S01]  /*18c0*/  @P2 R2UR UR18, R7 ;  /* 0x00000000071223c2 */ /* 0x0042a200000e0000 */
[----:B------:R-:W-:Y:S01]  /*18d0*/  R2P PR, R18, 0x6 ;  /* 0x0000000612007804 */ /* 0x000fe20000000000 */
[----:B--2---:R-:W-:-:S04]  /*18e0*/  @!UP0 UMOV UR18, UR13 ;  /* 0x0000000d00128c82 */ /* 0x004fc80008000000 */
[----:B------:R-:W-:Y:S02]  /*18f0*/  SEL R3, R2, 0xfffffff0, !P1 ;  /* 0xfffffff002037807 */ /* 0x000fe40004800000 */
[----:B------:R-:W-:Y:S01]  /*1900*/  SEL R2, R6, 0xffffffe0, !P2 ;  /* 0xffffffe006027807 */ /* 0x000fe20005000000 */
[----:B------:R-:W-:Y:S05]  /*1910*/  @P4 BRA `(.L_x_1067) ;  /* 0x0000009000004947 */ /* 0x000fea0003800000 */
[----:B---34-:R-:W-:Y:S01]  /*1920*/  SHF.R.S32.HI R0, RZ, 0x1f, R23 ;  /* 0x0000001fff007819 */ /* 0x018fe20000011417 */
[----:B-1----:R-:W-:-:S03]  /*1930*/  IMAD.WIDE R6, R129, 0x2, R4 ;  /* 0x0000000281067825 */ /* 0x002fc600078e0204 */
[----:B------:R-:W-:-:S04]  /*1940*/  LEA.HI R0, R0, R23, RZ, 0x3 ;  /* 0x0000001700007211 */ /* 0x000fc800078f18ff */
[----:B------:R-:W-:Y:S02]  /*1950*/  LOP3.LUT R8, R0, 0xfffffff8, RZ, 0xc0, !PT ;  /* 0xfffffff800087812 */ /* 0x000fe400078ec0ff */
[----:B------:R-:W-:-:S03]  /*1960*/  SHF.L.U32 R0, R10, 0x1, RZ ;  /* 0x000000010a007819 */ /* 0x000fc600000006ff */
[----:B------:R-:W-:Y:S02]  /*1970*/  IMAD.WIDE R4, R8, 0x2, R4 ;  /* 0x0000000208047825 */ /* 0x000fe400078e0204 */
[----:B------:R-:W-:Y:S01]  /*1980*/  @!PT LDS RZ, [RZ] ;  /* 0x00000000fffff984 */ /* 0x000fe20000000800 */
[----:B------:R1:W-:Y:S04]  /*1990*/  LDGSTS.E.BYPASS.LTC128B.128 [R0+0x8080], [R6.64], !P3 ;  /* 0x0808000006007fae */ /* 0x0003e8000d901d56 */
[----:B------:R1:W-:Y:S02]  /*19a0*/  LDGSTS.E.BYPASS.LTC128B.128 [R0+0xc080], [R4.64], !P0 ;  /* 0x0c08000004007fae */ /* 0x0003e4000c101d56 */
.L_x_1067:
[----:B---34-:R-:W-:Y:S05]  /*19b0*/  BSYNC B0 ;  /* 0x0000000000007941 */ /* 0x018fea0003800000 */
.L_x_1066:
[----:B-1----:R-:W-:Y:S01]  /*19c0*/  IADD3 R0, R9, 0x10, RZ ;  /* 0x0000001009007810 */ /* 0x002fe20007ffe0ff */
[----:B------:R1:W2:Y:S01]  /*19d0*/  SHFL.IDX PT, R5, R11, 0x1, 0x181f ;  /* 0x00381f000b057f89 */ /* 0x0002a200000e0000 */
[----:B------:R-:W-:Y:S02]  /*19e0*/  BSSY B0, `(.L_x_1068) ;  /* 0x000000d000007945 */ /* 0x000fe40003800000 */
[----:B------:R-:W-:Y:S01]  /*19f0*/  ISETP.GE.AND P1, PT, R0, UR6, PT ;  /* 0x0000000600007c0c */ /* 0x000fe2000bf26270 */
[----:B------:R1:W3:-:S12]  /*1a00*/  SHFL.IDX PT, R4, R12, 0x1, 0x181f ;  /* 0x00381f000c047f89 */ /* 0x0002d800000e0000 */
[----:B------:R-:W-:Y:S05]  /*1a10*/  @P1 BRA `(.L_x_1069) ;  /* 0x0000009000001947 */ /* 0x000fea0003800000 */
[----:B------:R-:W-:Y:S01]  /*1a20*/  SHF.R.S32.HI R0, RZ, 0x1f, R23 ;  /* 0x0000001fff007819 */ /* 0x000fe20000011417 */
[----:B--23--:R-:W-:-:S03]  /*1a30*/  IMAD.WIDE R6, R129, 0x2, R4 ;  /* 0x0000000281067825 */ /* 0x00cfc600078e0204 */
[----:B------:R-:W-:-:S04]  /*1a40*/  LEA.HI R0, R0, R23, RZ, 0x3 ;  /* 0x0000001700007211 */ /* 0x000fc800078f18ff */
[----:B------:R-:W-:Y:S02]  /*1a50*/  LOP3.LUT R8, R0, 0xfffffff8, RZ, 0xc0, !PT ;  /* 0xfffffff800087812 */ /* 0x000fe400078ec0ff */
[----:B------:R-:W-:-:S03]  /*1a60*/  SHF.L.U32 R0, R10, 0x1, RZ ;  /* 0x000000010a007819 */ /* 0x000fc600000006ff */
[----:B------:R-:W-:Y:S02]  /*1a70*/  IMAD.WIDE R4, R8, 0x2, R4 ;  /* 0x0000000208047825 */ /* 0x000fe400078e0204 */
[----:B------:R-:W-:Y:S01]  /*1a80*/  @!PT LDS RZ, [RZ] ;  /* 0x00000000fffff984 */ /* 0x000fe20000000800 */
[----:B------:R2:W-:Y:S04]  /*1a90*/  LDGSTS.E.BYPASS.LTC128B.128 [R0+0x8880], [R6.64], !P3 ;  /* 0x0888000006007fae */ /* 0x0005e8000d901d56 */
[----:B------:R2:W-:Y:S02]  /*1aa0*/  LDGSTS.E.BYPASS.LTC128B.128 [R0+0xc880], [R4.64], !P0 ;  /* 0x0c88000004007fae */ /* 0x0005e4000c101d56 */
.L_x_1069:
[----:B------:R-:W-:Y:S05]  /*1ab0*/  BSYNC B0 ;  /* 0x0000000000007941 */ /* 0x000fea0003800000 */
.L_x_1068:
[----:B--2---:R-:W-:Y:S01]  /*1ac0*/  IADD3 R0, R9, 0x20, RZ ;  /* 0x0000002009007810 */ /* 0x004fe20007ffe0ff */
[----:B------:R2:W4:Y:S01]  /*1ad0*/  SHFL.IDX PT, R5, R11, 0x2, 0x181f ;  /* 0x00581f000b057f89 */ /* 0x00052200000e0000 */
[----:B------:R-:W-:Y:S02]  /*1ae0*/  BSSY B0, `(.L_x_1070) ;  /* 0x000000d000007945 */ /* 0x000fe40003800000 */
[----:B------:R-:W-:Y:S01]  /*1af0*/  ISETP.GE.AND P1, PT, R0, UR6, PT ;  /* 0x0000000600007c0c */ /* 0x000fe2000bf26270 */
[----:B---3--:R2:W3:-:S12]  /*1b00*/  SHFL.IDX PT, R4, R12, 0x2, 0x181f ;  /* 0x00581f000c047f89 */ /* 0x0084d800000e0000 */
[----:B------:R-:W-:Y:S05]  /*1b10*/  @P1 BRA `(.L_x_1071) ;  /* 0x0000009000001947 */ /* 0x000fea0003800000 */
[----:B------:R-:W-:Y:S01]  /*1b20*/  SHF.R.S32.HI R0, RZ, 0x1f, R23 ;  /* 0x0000001fff007819 */ /* 0x000fe20000011417 */
[----:B---34-:R-:W-:-:S03]  /*1b30*/  IMAD.WIDE R6, R129, 0x2, R4 ;  /* 0x0000000281067825 */ /* 0x018fc600078e0204 */
[----:B------:R-:W-:-:S04]  /*1b40*/  LEA.HI R0, R0, R23, RZ, 0x3 ;  /* 0x0000001700007211 */ /* 0x000fc800078f18ff */
[----:B------:R-:W-:Y:S02]  /*1b50*/  LOP3.LUT R8, R0, 0xfffffff8, RZ, 0xc0, !PT ;  /* 0xfffffff800087812 */ /* 0x000fe400078ec0ff */
[----:B------:R-:W-:-:S03]  /*1b60*/  SHF.L.U32 R0, R10, 0x1, RZ ;  /* 0x000000010a007819 */ /* 0x000fc600000006ff */
[----:B------:R-:W-:Y:S02]  /*1b70*/  IMAD.WIDE R4, R8, 0x2, R4 ;  /* 0x0000000208047825 */ /* 0x000fe400078e0204 */
[----:B------:R-:W-:Y:S01]  /*1b80*/  @!PT LDS RZ, [RZ] ;  /* 0x00000000fffff984 */ /* 0x000fe20000000800 */
[----:B------:R3:W-:Y:S04]  /*1b90*/  LDGSTS.E.BYPASS.LTC128B.128 [R0+0x9080], [R6.64], !P3 ;  /* 0x0908000006007fae */ /* 0x0007e8000d901d56 */
[----:B------:R3:W-:Y:S02]  /*1ba0*/  LDGSTS.E.BYPASS.LTC128B.128 [R0+0xd080], [R4.64], !P0 ;  /* 0x0d08000004007fae */ /* 0x0007e4000c101d56 */
.L_x_1071:
[----:B------:R-:W-:Y:S05]  /*1bb0*/  BSYNC B0 ;  /* 0x0000000000007941 */ /* 0x000fea0003800000 */
.L_x_1070:
[----:B---3--:R-:W-:Y:S01]  /*1bc0*/  IADD3 R0, R9, 0x30, RZ ;  /* 0x0000003009007810 */ /* 0x008fe20007ffe0ff */
[----:B----4-:R3:W4:Y:S01]  /*1bd0*/  SHFL.IDX PT, R5, R11, 0x3, 0x181f ;  /* 0x00781f000b057f89 */ /* 0x01072200000e0000 */
[----:B------:R-:W-:Y:S02]  /*1be0*/  BSSY B0, `(.L_x_1072) ;  /* 0x000000d000007945 */ /* 0x000fe40003800000 */
[----:B------:R-:W-:Y:S01]  /*1bf0*/  ISETP.GE.AND P1, PT, R0, UR6, PT ;  /* 0x0000000600007c0c */ /* 0x000fe2000bf26270 */
[----:B------:R3:W1:-:S12]  /*1c00*/  SHFL.IDX PT, R4, R12, 0x3, 0x181f ;  /* 0x00781f000c047f89 */ /* 0x00065800000e0000 */
[----:B------:R-:W-:Y:S05]  /*1c10*/  @P1 BRA `(.L_x_1073) ;  /* 0x0000009000001947 */ /* 0x000fea0003800000 */
[----:B------:R-:W-:Y:S01]  /*1c20*/  SHF.R.S32.HI R0, RZ, 0x1f, R23 ;  /* 0x0000001fff007819 */ /* 0x000fe20000011417 */
[----:B-1--4-:R-:W-:-:S03]  /*1c30*/  IMAD.WIDE R6, R129, 0x2, R4 ;  /* 0x0000000281067825 */ /* 0x012fc600078e0204 */
[----:B------:R-:W-:-:S04]  /*1c40*/  LEA.HI R0, R0, R23, RZ, 0x3 ;  /* 0x0000001700007211 */ /* 0x000fc800078f18ff */
[----:B------:R-:W-:Y:S02]  /*1c50*/  LOP3.LUT R8, R0, 0xfffffff8, RZ, 0xc0, !PT ;  /* 0xfffffff800087812 */ /* 0x000fe400078ec0ff */
[----:B------:R-:W-:-:S03]  /*1c60*/  SHF.L.U32 R0, R10, 0x1, RZ ;  /* 0x000000010a007819 */ /* 0x000fc600000006ff */
[----:B------:R-:W-:Y:S02]  /*1c70*/  IMAD.WIDE R4, R8, 0x2, R4 ;  /* 0x0000000208047825 */ /* 0x000fe400078e0204 */
[----:B------:R-:W-:Y:S01]  /*1c80*/  @!PT LDS RZ, [RZ] ;  /* 0x00000000fffff984 */ /* 0x000fe20000000800 */
[----:B------:R1:W-:Y:S04]  /*1c90*/  LDGSTS.E.BYPASS.LTC128B.128 [R0+0x9880], [R6.64], !P3 ;  /* 0x0988000006007fae */ /* 0x0003e8000d901d56 */
[----:B------:R1:W-:Y:S02]  /*1ca0*/  LDGSTS.E.BYPASS.LTC128B.128 [R0+0xd880], [R4.64], !P0 ;  /* 0x0d88000004007fae */ /* 0x0003e4000c101d56 */
.L_x_1073:
[----:B------:R-:W-:Y:S05]  /*1cb0*/  BSYNC B0 ;  /* 0x0000000000007941 */ /* 0x000fea0003800000 */
.L_x_1072:
[----:B-1----:R-:W-:Y:S01]  /*1cc0*/  IADD3 R0, R9, 0x40, RZ ;  /* 0x0000004009007810 */ /* 0x002fe20007ffe0ff */
[----:B----4-:R1:W4:Y:S01]  /*1cd0*/  SHFL.IDX PT, R5, R11, 0x4, 0x181f ;  /* 0x00981f000b057f89 */ /* 0x01032200000e0000 */
[----:B------:R-:W-:Y:S02]  /*1ce0*/  BSSY B0, `(.L_x_1074) ;  /* 0x000000d000007945 */ /* 0x000fe40003800000 */
[----:B------:R-:W-:Y:S01]  /*1cf0*/  ISETP.GE.AND P1, PT, R0, UR6, PT ;  /* 0x0000000600007c0c */ /* 0x000fe2000bf26270 */
[----:B------:R1:W2:-:S12]  /*1d00*/  SHFL.IDX PT, R4, R12, 0x4, 0x181f ;  /* 0x00981f000c047f89 */ /* 0x00029800000e0000 */
[----:B------:R-:W-:Y:S05]  /*1d10*/  @P1 BRA `(.L_x_1075) ;  /* 0x0000009000001947 */ /* 0x000fea0003800000 */
[----:B------:R-:W-:Y:S01]  /*1d20*/  SHF.R.S32.HI R0, RZ, 0x1f, R23 ;  /* 0x0000001fff007819 */ /* 0x000fe20000011417 */
[----:B--2-4-:R-:W-:-:S03]  /*1d30*/  IMAD.WIDE R6, R129, 0x2, R4 ;  /* 0x0000000281067825 */ /* 0x014fc600078e0204 */
[----:B------:R-:W-:-:S04]  /*1d40*/  LEA.HI R0, R0, R23, RZ, 0x3 ;  /* 0x0000001700007211 */ /* 0x000fc800078f18ff */
[----:B------:R-:W-:Y:S02]  /*1d50*/  LOP3.LUT R8, R0, 0xfffffff8, RZ, 0xc0, !PT ;  /* 0xfffffff800087812 */ /* 0x000fe400078ec0ff */
[----:B------:R-:W-:-:S03]  /*1d60*/  SHF.L.U32 R0, R10, 0x1, RZ ;  /* 0x000000010a007819 */ /* 0x000fc600000006ff */
[----:B------:R-:W-:Y:S02]  /*1d70*/  IMAD.WIDE R4, R8, 0x2, R4 ;  /* 0x0000000208047825 */ /* 0x000fe400078e0204 */
[----:B------:R-:W-:Y:S01]  /*1d80*/  @!PT LDS RZ, [RZ] ;  /* 0x00000000fffff984 */ /* 0x000fe20000000800 */
[----:B------:R2:W-:Y:S04]  /*1d90*/  LDGSTS.E.BYPASS.LTC128B.128 [R0+0xa080], [R6.64], !P3 ;  /* 0x0a08000006007fae */ /* 0x0005e8000d901d56 */
[----:B------:R2:W-:Y:S02]  /*1da0*/  LDGSTS.E.BYPASS.LTC128B.128 [R0+0xe080], [R4.64], !P0 ;  /* 0x0e08000004007fae */ /* 0x0005e4000c101d56 */
.L_x_1075:
[----:B------:R-:W-:Y:S05]  /*1db0*/  BSYNC B0 ;  /* 0x0000000000007941 */ /* 0x000fea0003800000 */
.L_x_1074:
[----:B--2---:R-:W-:Y:S01]  /*1dc0*/  IADD3 R0, R9, 0x50, RZ ;  /* 0x0000005009007810 */ /* 0x004fe20007ffe0ff */
        /* <DEDUP_REMOVED lines=14> */
.L_x_1077:
[----:B------:R-:W-:Y:S05]  /*1eb0*/  BSYNC B0 ;  /* 0x0000000000007941 */ /* 0x000fea0003800000 */
.L_x_1076:
        /* <DEDUP_REMOVED lines=15> */
.L_x_1079:
[----:B------:R-:W-:Y:S05]  /*1fb0*/  BSYNC B0 ;  /* 0x0000000000007941 */ /* 0x000fea0003800000 */
.L_x_1078:
[----:B--2---:R-:W-:Y:S01]  /*1fc0*/  IMAD.MOV.U32 R0, RZ, RZ, c[0x0][0x2b8] ;  /* 0x0000ae00ff007624 */ /* 0x004fe200078e00ff */
[----:B------:R-:W-:Y:S01]  /*1fd0*/  UMOV UR32, 0x30 ;  /* 0x0000003000207882 */ /* 0x000fe20000000000 */
[----:B------:R-:W-:Y:S01]  /*1fe0*/  SHFL.IDX PT, R4, R12, 0x7, 0x181f ;  /* 0x00f81f000c047f89 */ /* 0x000fe200000e0000 */
[----:B------:R-:W-:Y:S01]  /*1ff0*/  UIMAD UR21, UR26, UR32, -0x30 ;  /* 0xffffffd01a1574a4 */ /* 0x000fe2000f8e0220 */
[----:B------:R-:W-:Y:S01]  /*2000*/  IADD3 R6, R9, 0x70, RZ ;  /* 0x0000007009067810 */ /* 0x000fe20007ffe0ff */
[----:B------:R-:W-:Y:S01]  /*2010*/  IMAD.SHL.U32 R244, R10, 0x2, RZ ;  /* 0x000000020af47824 */ /* 0x000fe200078e00ff */
[----:B------:R-:W-:Y:S01]  /*2020*/  ISETP.NE.AND P4, PT, R0, 0x1, PT ;  /* 0x000000010000780c */ /* 0x000fe20003f85270 */
[----:B----4-:R-:W2:Y:S01]  /*2030*/  SHFL.IDX PT, R5, R11, 0x7, 0x181f ;  /* 0x00f81f000b057f89 */ /* 0x010ea200000e0000 */
[----:B------:R-:W-:Y:S01]  /*2040*/  ISETP.GE.AND P2, PT, R6, UR6, PT ;  /* 0x0000000606007c0c */ /* 0x000fe2000bf46270 */
[----:B------:R-:W-:Y:S01]  /*2050*/  USHF.R.S32.HI UR9, URZ, 0x1f, UR18 ;  /* 0x0000001f3f097899 */ /* 0x000fe20008011412 */
[----:B------:R-:W-:Y:S01]  /*2060*/  IADD3 R0, R131, UR21, RZ ;  /* 0x0000001583007c10 */ /* 0x000fe2000fffe0ff */
[----:B------:R-:W-:Y:S01]  /*2070*/  ULDC.64 UR4, c[0x0][0x2b0] ;  /* 0x0000ac0000047ab9 */ /* 0x000fe20000000a00 */
[----:B------:R-:W-:Y:S01]  /*2080*/  SHF.R.S32.HI R7, RZ, 0x1f, R23 ;  /* 0x0000001fff077819 */ /* 0x000fe20000011417 */
[----:B------:R-:W-:Y:S01]  /*2090*/  UIMAD UR9, UR9, UR4, URZ ;  /* 0x00000004090972a4 */ /* 0x000fe2000f8e023f */
[C---:B------:R-:W-:Y:S01]  /*20a0*/  IADD3 R8, R0.reuse, UR11, RZ ;  /* 0x0000000b00087c10 */ /* 0x040fe2000fffe0ff */
[----:B------:R-:W-:Y:S01]  /*20b0*/  UIMAD.WIDE.U32 UR16, UR18, UR4, URZ ;  /* 0x00000004121072a5 */ /* 0x000fe2000f8e003f */
[----:B------:R-:W-:Y:S01]  /*20c0*/  ISETP.GE.AND P5, PT, R0, UR8, PT ;  /* 0x0000000800007c0c */ /* 0x000fe2000bfa6270 */
[----:B------:R-:W-:Y:S01]  /*20d0*/  UIMAD UR5, UR18, UR5, UR9 ;  /* 0x00000005120572a4 */ /* 0x000fe2000f8e0209 */
[----:B------:R-:W-:-:S02]  /*20e0*/  IMAD.MOV.U32 R242, RZ, RZ, RZ ;  /* 0x000000fffff27224 */ /* 0x000fc400078e00ff */
[----:B------:R-:W-:Y:S01]  /*20f0*/  @P4 IMAD.HI.U32 R6, R8, c[0x0][0x2bc], RZ ;  /* 0x0000af0008064a27 */ /* 0x000fe200078e00ff */
[----:B------:R-:W-:Y:S01]  /*2100*/  ISETP.GT.OR P5, PT, R131, 0x2f, P5 ;  /* 0x0000002f8300780c */ /* 0x000fe20002fa4670 */
[----:B------:R-:W-:Y:S02]  /*2110*/  UIADD3 UR6, UR17, UR5, URZ ;  /* 0x0000000511067290 */ /* 0x000fe4000fffe03f */
[----:B------:R-:W-:Y:S01]  /*2120*/  IMAD.MOV.U32 R0, RZ, RZ, R8 ;  /* 0x000000ffff007224 */ /* 0x000fe200078e0008 */
[----:B------:R-:W-:Y:S01]  /*2130*/  @P4 SHF.R.U32.HI R0, RZ, c[0x0][0x2c0], R6 ;  /* 0x0000b000ff004a19 */ /* 0x000fe20000011606 */
[----:B------:R-:W-:Y:S01]  /*2140*/  ULDC.64 UR4, c[0x0][0x1e8] ;  /* 0x00007a0000047ab9 */ /* 0x000fe20000000a00 */
[----:B------:R-:W-:-:S04]  /*2150*/  LEA.HI R6, R7, R23, RZ, 0x3 ;  /* 0x0000001707067211 */ /* 0x000fc800078f18ff */
[----:B------:R-:W-:Y:S01]  /*2160*/  LOP3.LUT R126, R6, 0xfffffff8, RZ, 0xc0, !PT ;  /* 0xfffffff8067e7812 */ /* 0x000fe200078ec0ff */
[--C-:B-123--:R-:W-:Y:S02]  /*2170*/  @!P2 IMAD.WIDE R10, R129, 0x2, R4.reuse ;  /* 0x00000002810aa825 */ /* 0x10efe400078e0204 */
[----:B------:R-:W-:Y:S02]  /*2180*/  @!P5 IADD3 R7, P1, R0, UR16, RZ ;  /* 0x000000100007dc10 */ /* 0x000fe4000ff3e0ff */
[----:B------:R-:W-:Y:S01]  /*2190*/  @!P2 IMAD.WIDE R4, R126, 0x2, R4 ;  /* 0x000000027e04a825 */ /* 0x000fe200078e0204 */
[----:B------:R-:W-:Y:S01]  /*21a0*/  @!PT LDS RZ, [RZ] ;  /* 0x00000000fffff984 */ /* 0x000fe20000000800 */
[----:B------:R1:W-:Y:S01]  /*21b0*/  @!P2 LDGSTS.E.BYPASS.LTC128B.128 [R244+0xb880], [R10.64], !P3 ;  /* 0x0b8800000af4afae */ /* 0x0003e2000d901d56 */
[----:B------:R-:W-:Y:S02]  /*21c0*/  @!P5 LEA.HI.X.SX32 R9, R0, UR6, 0x1, P1 ;  /* 0x000000060009dc11 */ /* 0x000fe400088f0eff */
[C---:B------:R-:W-:Y:S01]  /*21d0*/  @!P5 LEA R6, P1, R7.reuse, c[0x0][0x2a0], 0x2 ;  /* 0x0000a8000706da11 */ /* 0x040fe200078210ff */
[----:B------:R2:W-:Y:S03]  /*21e0*/  @!P2 LDGSTS.E.BYPASS.LTC128B.128 [R244+0xf880], [R4.64], !P0 ;  /* 0x0f88000004f4afae */ /* 0x0005e6000c101d56 */
[----:B------:R-:W-:Y:S01]  /*21f0*/  @!P5 LEA.HI.X R7, R7, c[0x0][0x2a4], R9, 0x2, P1 ;  /* 0x0000a9000707da11 */ /* 0x000fe200008f1409 */
[----:B------:R-:W0:Y:S04]  /*2200*/  LDGDEPBAR ;  /* 0x00000000000079af */ /* 0x000e280000000000 */
[----:B------:R-:W-:Y:S01]  /*2210*/  BAR.SYNC.DEFER_BLOCKING 0x0 ;  /* 0x0000000000007b1d */ /* 0x000fe20000010000 */
[----:B------:R-:W-:-:S04]  /*2220*/  UIMAD UR9, UR20, UR4, URZ ;  /* 0x00000004140972a4 */ /* 0x000fc8000f8e023f */
[----:B------:R-:W-:Y:S02]  /*2230*/  UIMAD UR9, UR10, UR5, UR9 ;  /* 0x000000050a0972a4 */ /* 0x000fe4000f8e0209 */
[----:B------:R-:W-:Y:S02]  /*2240*/  UIMAD.WIDE.U32 UR18, UR10, UR4, URZ ;  /* 0x000000040a1272a5 */ /* 0x000fe4000f8e003f */
[----:B------:R-:W-:Y:S01]  /*2250*/  UIMAD UR32, UR26, -0x30, UR32 ;  /* 0xffffffd01a2078a4 */ /* 0x000fe2000f8e0220 */
[----:B------:R-:W-:Y:S01]  /*2260*/  ISETP.GE.AND P6, PT, R129, c[0x0][0x1d4], PT ;  /* 0x0000750081007a0c */ /* 0x000fe20003fc6270 */
[----:B------:R-:W-:Y:S01]  /*2270*/  UIADD3 UR9, UR19, UR9, URZ ;  /* 0x0000000913097290 */ /* 0x000fe2000fffe03f */
[----:B------:R-:W-:Y:S01]  /*2280*/  SHF.R.S32.HI R12, RZ, 0x4, R13 ;  /* 0x00000004ff0c7819 */ /* 0x000fe2000001140d */
[----:B------:R-:W-:Y:S01]  /*2290*/  UIADD3 UR29, UR8, UR32, URZ ;  /* 0x00000020081d7290 */ /* 0x000fe2000fffe03f */
[----:B------:R-:W-:Y:S01]  /*22a0*/  LEA.HI R123, R124, R127, RZ, 0x5 ;  /* 0x0000007f7c7b7211 */ /* 0x000fe200078f28ff */
[----:B------:R-:W-:Y:S01]  /*22b0*/  ULDC.64 UR4, c[0x0][0x210] ;  /* 0x0000840000047ab9 */ /* 0x000fe20000000a00 */
[----:B------:R-:W-:Y:S01]  /*22c0*/  SHF.R.S32.HI R130, RZ, 0x1f, R129 ;  /* 0x0000001fff827819 */ /* 0x000fe20000011481 */
[----:B------:R-:W-:Y:S02]  /*22d0*/  STL [R1+0x24], R126 ;  /* 0x0000247e01007387 */ /* 0x000fe40000100800 */
[----:B------:R-:W-:-:S04]  /*22e0*/  IADD3 R37, -R15, UR29, RZ ;  /* 0x0000001d0f257c10 */ /* 0x000fc8000fffe1ff */
[C---:B------:R-:W-:Y:S01]  /*22f0*/  ISETP.GE.AND P2, PT, R37.reuse, 0x1, PT ;  /* 0x000000012500780c */ /* 0x040fe20003f46270 */
[----:B------:R3:W4:Y:S01]  /*2300*/  @!P5 LDG.E R242, [R6.64] ;  /* 0x0000001606f2d981 */ /* 0x000722000c1e1900 */
[----:B------:R-:W-:Y:S01]  /*2310*/  IMAD.MOV R0, RZ, RZ, -R0 ;  /* 0x000000ffff007224 */ /* 0x000fe200078e0a00 */
[----:B------:R-:W-:Y:S01]  /*2320*/  ISETP.GE.AND P1, PT, R37, 0x11, PT ;  /* 0x000000112500780c */ /* 0x000fe20003f26270 */
[----:B------:R-:W-:Y:S01]  /*2330*/  UIMAD UR20, UR20, UR4, URZ ;  /* 0x00000004141472a4 */ /* 0x000fe2000f8e023f */
[----:B------:R-:W-:Y:S01]  /*2340*/  ISETP.GE.AND P5, PT, R23, c[0x0][0x1d4], PT ;  /* 0x0000750017007a0c */ /* 0x000fe20003fa6270 */
[----:B------:R-:W-:Y:S01]  /*2350*/  IMAD R243, R0, c[0x0][0x2b8], R8 ;  /* 0x0000ae0000f37a24 */ /* 0x000fe200078e0208 */
[----:B------:R-:W-:Y:S01]  /*2360*/  SHF.R.S32.HI R122, RZ, 0x5, R123 ;  /* 0x00000005ff7a7819 */ /* 0x000fe2000001147b */
[----:B------:R-:W-:Y:S01]  /*2370*/  UIMAD.WIDE.U32 UR24, UR10, UR4, URZ ;  /* 0x000000040a1872a5 */ /* 0x000fe2000f8e003f */
[----:B------:R-:W-:Y:S01]  /*2380*/  SHF.R.S32.HI R128, RZ, 0x1f, R126 ;  /* 0x0000001fff807819 */ /* 0x000fe2000001147e */
[C---:B--2---:R-:W-:Y:S01]  /*2390*/  IMAD.WIDE.U32 R4, R243.reuse, c[0x0][0x1e0], RZ ;  /* 0x00007800f3047a25 */ /* 0x044fe200078e00ff */
[----:B------:R-:W-:Y:S01]  /*23a0*/  SHF.R.S32.HI R16, RZ, 0x1f, R243 ;  /* 0x0000001fff107819 */ /* 0x000fe200000114f3 */
[----:B------:R-:W-:Y:S01]  /*23b0*/  UIMAD UR20, UR10, UR5, UR20 ;  /* 0x000000050a1472a4 */ /* 0x000fe2000f8e0214 */
[----:B------:R-:W-:Y:S01]  /*23c0*/  STL [R1+0x2c], R130 ;  /* 0x00002c8201007387 */ /* 0x000fe20000100800 */
[----:B------:R-:W-:Y:S01]  /*23d0*/  UIADD3 UR4, UR26, -0x1, URZ ;  /* 0xffffffff1a047890 */ /* 0x000fe2000fffe03f */
[----:B------:R-:W-:Y:S01]  /*23e0*/  SEL R125, RZ, 0x10, P5 ;  /* 0x00000010ff7d7807 */ /* 0x000fe20002800000 */
[----:B------:R-:W-:Y:S01]  /*23f0*/  IMAD R0, R16, c[0x0][0x1e0], RZ ;  /* 0x0000780010007a24 */ /* 0x000fe200078e02ff */
[----:B------:R-:W-:Y:S01]  /*2400*/  UIADD3 UR20, UR25, UR20, URZ ;  /* 0x0000001419147290 */ /* 0x000fe2000fffe03f */
[----:B------:R-:W-:Y:S01]  /*2410*/  STL [R1+0x28], R128 ;  /* 0x0000288001007387 */ /* 0x000fe20000100800 */
[----:B------:R-:W-:Y:S01]  /*2420*/  UISETP.GT.AND UP0, UPT, UR4, UR7, UPT ;  /* 0x000000070400728c */ /* 0x000fe2000bf04270 */
[----:B------:R-:W-:Y:S01]  /*2430*/  IMAD R0, R243, c[0x0][0x1e4], R0 ;  /* 0x00007900f3007a24 */ /* 0x000fe200078e0200 */
[----:B------:R-:W-:-:S03]  /*2440*/  IADD3 R245, R244, 0x2080, RZ ;  /* 0x00002080f4f57810 */ /* 0x000fc60007ffe0ff */
[----:B------:R-:W-:Y:S02]  /*2450*/  IMAD.IADD R5, R5, 0x1, R0 ;  /* 0x0000000105057824 */ /* 0x000fe400078e0200 */
[----:B---3--:R-:W-:Y:S01]  /*2460*/  IMAD R7, R243, c[0x0][0x1e0], RZ ;  /* 0x00007800f3077a24 */ /* 0x008fe200078e02ff */
[----:B----4-:R-:W-:Y:S01]  /*2470*/  SHF.R.S32.HI R17, RZ, 0x1f, R242 ;  /* 0x0000001fff117819 */ /* 0x010fe200000114f2 */
[----:B------:R-:W-:-:S04]  /*2480*/  IMAD.WIDE.U32 R4, R242, c[0x0][0x1f0], R4 ;  /* 0x00007c00f2047a25 */ /* 0x000fc800078e0004 */
[----:B------:R-:W-:Y:S01]  /*2490*/  IMAD R6, R17, c[0x0][0x1f0], RZ ;  /* 0x00007c0011067a24 */ /* 0x000fe200078e02ff */
[----:B------:R-:W-:-:S03]  /*24a0*/  IADD3 R0, P0, R4, UR18, RZ ;  /* 0x0000001204007c10 */ /* 0x000fc6000ff1e0ff */
[----:B------:R-:W-:-:S05]  /*24b0*/  IMAD R6, R242, c[0x0][0x1f4], R6 ;  /* 0x00007d00f2067a24 */ /* 0x000fca00078e0206 */
[----:B------:R-:W-:Y:S01]  /*24c0*/  IADD3.X R4, R5, UR9, R6, P0, !PT ;  /* 0x0000000905047c10 */ /* 0x000fe200087fe406 */
[----:B------:R-:W-:Y:S01]  /*24d0*/  IMAD.U32 R6, RZ, RZ, UR10 ;  /* 0x0000000aff067e24 */ /* 0x000fe2000f8e00ff */
[----:B------:R-:W-:Y:S01]  /*24e0*/  LEA R8, P0, R0, c[0x0][0x1c8], 0x1 ;  /* 0x0000720000087a11 */ /* 0x000fe200078008ff */
[----:B------:R-:W-:-:S03]  /*24f0*/  IMAD R5, R242, c[0x0][0x1f0], R7 ;  /* 0x00007c00f2057a24 */ /* 0x000fc600078e0207 */
[----:B------:R-:W-:Y:S01]  /*2500*/  LEA.HI.X R0, R0, c[0x0][0x1cc], R4, 0x1, P0 ;  /* 0x0000730000007a11 */ /* 0x000fe200000f0c04 */
[----:B------:R-:W-:Y:S01]  /*2510*/  IMAD R6, R6, c[0x0][0x1e8], R5 ;  /* 0x00007a0006067a24 */ /* 0x000fe200078e0205 */
[----:B------:R-:W-:Y:S01]  /*2520*/  SHFL.IDX PT, R4, R8, RZ, 0x181f ;  /* 0x00181fff08047589 */ /* 0x000fe200000e0000 */
[----:B------:R-:W-:-:S03]  /*2530*/  ISETP.GT.AND P0, PT, R37, 0x20, PT ;  /* 0x000000202500780c */ /* 0x000fc60003f04270 */
[----:B------:R-:W1:Y:S01]  /*2540*/  SHFL.IDX PT, R5, R0, RZ, 0x181f ;  /* 0x00181fff00057589 */ /* 0x000e6200000e0000 */
[----:B------:R-:W-:-:S03]  /*2550*/  LEA R6, R6, c[0x0][0x1c8], 0x1 ;  /* 0x0000720006067a11 */ /* 0x000fc600078e08ff */
[----:B------:R-:W-:Y:S04]  /*2560*/  SHFL.IDX PT, R8, R8, 0x1, 0x181f ;  /* 0x00381f0008087f89 */ /* 0x000fe800000e0000 */
[----:B------:R-:W2:Y:S04]  /*2570*/  SHFL.IDX PT, R9, R0, 0x1, 0x181f ;  /* 0x00381f0000097f89 */ /* 0x000ea800000e0000 */
[----:B------:R-:W-:Y:S04]  /*2580*/  SHFL.IDX PT, R6, R6, 0x2, 0x181f ;  /* 0x00581f0006067f89 */ /* 0x000fe800000e0000 */
[----:B------:R3:W4:Y:S01]  /*2590*/  SHFL.IDX PT, R7, R0, 0x2, 0x181f ;  /* 0x00581f0000077f89 */ /* 0x00072200000e0000 */
[----:B-1----:R-:W-:-:S05]  /*25a0*/  @P2 IMAD.WIDE R10, R129, 0x2, R4 ;  /* 0x00000002810a2825 */ /* 0x002fca00078e0204 */
[----:B------:R1:W-:Y:S01]  /*25b0*/  @P2 LDGSTS.E.BYPASS.LTC128B.128 [R244+0x5080], [R10.64], !P6 ;  /* 0x050800000af42fae */ /* 0x0003e2000f101d56 */
[----:B---3--:R-:W-:-:S04]  /*25c0*/  LEA.HI R0, R13, R12, RZ, 0x1 ;  /* 0x0000000c0d007211 */ /* 0x008fc800078f08ff */
[----:B------:R-:W-:-:S05]  /*25d0*/  LOP3.LUT R0, R0, 0xfffffffe, RZ, 0xc0, !PT ;  /* 0xfffffffe00007812 */ /* 0x000fca00078ec0ff */
[----:B------:R-:W-:Y:S02]  /*25e0*/  IMAD.IADD R14, R12, 0x1, -R0 ;  /* 0x000000010c0e7824 */ /* 0x000fe400078e0a00 */
[----:B--2---:R-:W-:-:S04]  /*25f0*/  @P1 IMAD.WIDE R12, R129, 0x2, R8 ;  /* 0x00000002810c1825 */ /* 0x004fc800078e0208 */
[----:B------:R-:W-:-:S04]  /*2600*/  @P1 IMAD.WIDE R8, R126, 0x2, R8 ;  /* 0x000000027e081825 */ /* 0x000fc800078e0208 */
[----:B-1----:R-:W-:-:S04]  /*2610*/  @P2 IMAD.WIDE R10, R126, 0x2, R4 ;  /* 0x000000027e0a2825 */ /* 0x002fc800078e0204 */
[--C-:B----4-:R-:W-:Y:S01]  /*2620*/  @P0 IMAD.WIDE R4, R129, 0x2, R6.reuse ;  /* 0x0000000281040825 */ /* 0x110fe200078e0206 */
[----:B------:R1:W-:Y:S01]  /*2630*/  @P2 LDGSTS.E.BYPASS.LTC128B.128 [R244+0x6880], [R10.64], !P5 ;  /* 0x068800000af42fae */ /* 0x0003e2000e901d56 */
[----:B------:R-:W-:Y:S02]  /*2640*/  ISETP.GE.AND P2, PT, R23, c[0x0][0x1d4], PT ;  /* 0x0000750017007a0c */ /* 0x000fe40003f46270 */
[----:B------:R-:W-:Y:S01]  /*2650*/  @P0 IMAD.WIDE R6, R126, 0x2, R6 ;  /* 0x000000027e060825 */ /* 0x000fe200078e0206 */
[----:B------:R2:W-:Y:S03]  /*2660*/  @P1 LDGSTS.E.BYPASS.LTC128B.128 [R244+0x5880], [R12.64], !P6 ;  /* 0x058800000cf41fae */ /* 0x0005e6000f101d56 */
[C---:B------:R-:W-:Y:S01]  /*2670*/  IMAD.SHL.U32 R0, R36.reuse, 0x40, RZ ;  /* 0x0000004024007824 */ /* 0x040fe200078e00ff */
[----:B------:R1:W-:Y:S01]  /*2680*/  @P1 LDGSTS.E.BYPASS.LTC128B.128 [R244+0x7080], [R8.64], !P5 ;  /* 0x0708000008f41fae */ /* 0x0003e2000e901d56 */
[----:B------:R-:W-:-:S03]  /*2690*/  LOP3.LUT P1, RZ, R36, 0x2, RZ, 0xc0, !PT ;  /* 0x0000000224ff7812 */ /* 0x000fc6000782c0ff */
[----:B------:R3:W-:Y:S01]  /*26a0*/  @P0 LDGSTS.E.BYPASS.LTC128B.128 [R244+0x6080], [R4.64], !P6 ;  /* 0x0608000004f40fae */ /* 0x0007e2000f101d56 */
[----:B------:R-:W-:-:S03]  /*26b0*/  LOP3.LUT R0, R0, 0x1c0, RZ, 0xc0, !PT ;  /* 0x000001c000007812 */ /* 0x000fc600078ec0ff */
[----:B------:R4:W-:Y:S04]  /*26c0*/  @P0 LDGSTS.E.BYPASS.LTC128B.128 [R244+0x7880], [R6.64], !P5 ;  /* 0x0788000006f40fae */ /* 0x0009e8000e901d56 */
[----:B------:R-:W0:Y:S01]  /*26d0*/  LDGDEPBAR ;  /* 0x00000000000079af */ /* 0x000e220000000000 */
[----:B---3--:R-:W-:Y:S02]  /*26e0*/  IMAD.SHL.U32 R4, R18, 0x40, RZ ;  /* 0x0000004012047824 */ /* 0x008fe400078e00ff */
[----:B------:R-:W-:Y:S02]  /*26f0*/  IMAD.SHL.U32 R5, R19, 0x40, RZ ;  /* 0x0000004013057824 */ /* 0x000fe400078e00ff */
[----:B----4-:R-:W-:Y:S01]  /*2700*/  IMAD.SHL.U32 R7, R15, 0x8, RZ ;  /* 0x000000080f077824 */ /* 0x010fe200078e00ff */
[----:B------:R-:W-:-:S04]  /*2710*/  DEPBAR.LE SB0, 0x1 ;  /* 0x000080400000791a */ /* 0x000fc80000000000 */
[----:B------:R-:W-:-:S04]  /*2720*/  DEPBAR.LE SB0, 0x0 ;  /* 0x000080000000791a */ /* 0x000fc80000000000 */
[----:B------:R-:W-:Y:S01]  /*2730*/  IMAD.SHL.U32 R6, R14, 0x8, RZ ;  /* 0x000000080e067824 */ /* 0x000fe200078e00ff */
[----:B------:R-:W-:Y:S02]  /*2740*/  LOP3.LUT R4, R4, 0x1c0, RZ, 0xc0, !PT ;  /* 0x000001c004047812 */ /* 0x000fe400078ec0ff */
[----:B------:R-:W-:Y:S02]  /*2750*/  LOP3.LUT R121, R5, 0xfffffe00, RZ, 0xc0, !PT ;  /* 0xfffffe0005797812 */ /* 0x000fe400078ec0ff */
[----:B------:R-:W-:Y:S02]  /*2760*/  LOP3.LUT R7, R0, 0x8, R7, 0xf8, !PT ;  /* 0x0000000800077812 */ /* 0x000fe400078ef807 */
[----:B------:R-:W-:Y:S02]  /*2770*/  LOP3.LUT R5, R4, 0x8, R6, 0xf8, !PT ;  /* 0x0000000804057812 */ /* 0x000fe400078ef806 */
[----:B------:R-:W-:Y:S02]  /*2780*/  SHF.R.U32.HI R0, RZ, 0x3, R0 ;  /* 0x00000003ff007819 */ /* 0x000fe40000011600 */
[----:B------:R-:W-:-:S02]  /*2790*/  SHF.R.U32.HI R4, RZ, 0x3, R4 ;  /* 0x00000003ff047819 */ /* 0x000fc40000011604 */
[----:B------:R-:W-:Y:S02]  /*27a0*/  LOP3.LUT R0, R7, R0, RZ, 0x3c, !PT ;  /* 0x0000000007007212 */ /* 0x000fe400078e3cff */
[----:B------:R-:W-:Y:S01]  /*27b0*/  LOP3.LUT R120, R5, R4, RZ, 0x3c, !PT ;  /* 0x0000000405787212 */ /* 0x000fe200078e3cff */
[----:B------:R-:W-:Y:S02]  /*27c0*/  IMAD R4, R122, 0x400, R121 ;  /* 0x000004007a047824 */ /* 0x000fe400078e0279 */
[----:B------:R-:W-:Y:S02]  /*27d0*/  IMAD R0, R14, 0x200, R0 ;  /* 0x000002000e007824 */ /* 0x000fe400078e0200 */
[----:B------:R-:W-:Y:S02]  /*27e0*/  IMAD.IADD R4, R120, 0x1, R4 ;  /* 0x0000000178047824 */ /* 0x000fe400078e0204 */
[----:B------:R-:W-:Y:S01]  /*27f0*/  IMAD.SHL.U32 R224, R0, 0x2, RZ ;  /* 0x0000000200e07824 */ /* 0x000fe200078e00ff */
[----:B------:R-:W-:Y:S01]  /*2800*/  BAR.SYNC.DEFER_BLOCKING 0x0 ;  /* 0x0000000000007b1d */ /* 0x000fe20000010000 */
[----:B------:R-:W-:-:S02]  /*2810*/  IMAD.SHL.U32 R231, R4, 0x2, RZ ;  /* 0x0000000204e77824 */ /* 0x000fc400078e00ff */
[----:B------:R-:W-:Y:S01]  /*2820*/  IMAD R0, R16, c[0x0][0x208], RZ ;  /* 0x0000820010007a24 */ /* 0x000fe200078e02ff */
[----:B------:R-:W-:Y:S01]  /*2830*/  IADD3 R235, R224, 0x50a0, RZ ;  /* 0x000050a0e0eb7810 */ /* 0x000fe20007ffe0ff */
[--C-:B------:R-:W-:Y:S02]  /*2840*/  IMAD R233, R3, 0x2, R231.reuse ;  /* 0x0000000203e97824 */ /* 0x100fe400078e02e7 */
[----:B------:R-:W-:Y:S02]  /*2850*/  IMAD R0, R243, c[0x0][0x20c], R0 ;  /* 0x00008300f3007a24 */ /* 0x000fe400078e0200 */
[C---:B------:R-:W-:Y:S02]  /*2860*/  IMAD R232, R2.reuse, 0x2, R231 ;  /* 0x0000000202e87824 */ /* 0x040fe400078e02e7 */
[----:B------:R-:W-:Y:S02]  /*2870*/  IMAD R234, R2, 0x2, R233 ;  /* 0x0000000202ea7824 */ /* 0x000fe400078e02e9 */
[----:B------:R-:W-:Y:S01]  /*2880*/  IMAD R236, R3, 0x2, R232 ;  /* 0x0000000203ec7824 */ /* 0x000fe200078e02e8 */
[----:B------:R-:W-:Y:S04]  /*2890*/  LDSM.16.M88.4 R4, [R224+0x5080] ;  /* 0x00508000e004783b */ /* 0x000fe80000000200 */
[----:B--2---:R-:W2:Y:S04]  /*28a0*/  LDSM.16.M88.4 R12, [R231+0x8080] ;  /* 0x00808000e70c783b */ /* 0x004ea80000000200 */
[----:B-1----:R-:W1:Y:S04]  /*28b0*/  LDSM.16.M88.4 R8, [R231+0xa080] ;  /* 0x00a08000e708783b */ /* 0x002e680000000200 */
[----:B------:R-:W3:Y:S04]  /*28c0*/  LDSM.16.M88.4 R24, [R224+0x5880] ;  /* 0x00588000e018783b */ /* 0x000ee80000000200 */
[----:B------:R-:W4:Y:S01]  /*28d0*/  LDSM.16.M88.4 R32, [R224+0x6080] ;  /* 0x00608000e020783b */ /* 0x000f220000000200 */
[-C--:B--2---:R-:W-:Y:S08]  /*28e0*/  HMMA.16816.F32 R112, R12, R4.reuse, RZ ;  /* 0x000000040c70723c */ /* 0x084ff000000018ff */
[C---:B-1----:R-:W-:Y:S07]  /*28f0*/  HMMA.16816.F32 R68, R8.reuse, R4, RZ ;  /* 0x000000040844723c */ /* 0x042fee00000018ff */
[----:B------:R-:W-:Y:S01]  /*2900*/  IMAD.WIDE.U32 R4, R243, c[0x0][0x208], RZ ;  /* 0x00008200f3047a25 */ /* 0x000fe200078e00ff */
[----:B------:R-:W-:Y:S03]  /*2910*/  HMMA.16816.F32 R72, R8, R6, RZ ;  /* 0x000000060848723c */ /* 0x000fe600000018ff */
[----:B------:R-:W-:-:S02]  /*2920*/  IMAD.IADD R5, R5, 0x1, R0 ;  /* 0x0000000105057824 */ /* 0x000fc400078e0200 */
[----:B------:R-:W-:Y:S02]  /*2930*/  IMAD R0, R17, c[0x0][0x218], RZ ;  /* 0x0000860011007a24 */ /* 0x000fe400078e02ff */
[C---:B------:R-:W-:Y:S01]  /*2940*/  IMAD.WIDE.U32 R4, R242.reuse, c[0x0][0x218], R4 ;  /* 0x00008600f2047a25 */ /* 0x040fe200078e0004 */
[C---:B------:R-:W-:Y:S01]  /*2950*/  HMMA.16816.F32 R116, R12.reuse, R6, RZ ;  /* 0x000000060c74723c */ /* 0x040fe200000018ff */
[----:B------:R-:W-:Y:S06]  /*2960*/  LDSM.16.M88.4 R16, [R233+0xa080] ;  /* 0x00a08000e910783b */ /* 0x000fec0000000200 */
[----:B------:R-:W-:Y:S01]  /*2970*/  IMAD R6, R242, c[0x0][0x21c], R0 ;  /* 0x00008700f2067a24 */ /* 0x000fe200078e0200 */
[----:B------:R-:W-:Y:S01]  /*2980*/  IADD3 R0, P0, R4, UR24, RZ ;  /* 0x0000001804007c10 */ /* 0x000fe2000ff1e0ff */
[----:B---3--:R-:W-:Y:S01]  /*2990*/  HMMA.16816.F32 R92, R12, R24, RZ ;  /* 0x000000180c5c723c */ /* 0x008fe200000018ff */
[----:B------:R-:W-:-:S02]  /*29a0*/  IADD3 R7, R224, 0x5080, RZ ;  /* 0x00005080e0077810 */ /* 0x000fc40007ffe0ff */
[----:B------:R-:W-:Y:S02]  /*29b0*/  IADD3.X R5, R5, UR20, R6, P0, !PT ;  /* 0x0000001405057c10 */ /* 0x000fe400087fe406 */
[C---:B------:R-:W-:Y:S02]  /*29c0*/  LEA R4, P0, R0.reuse, c[0x0][0x1f8], 0x1 ;  /* 0x00007e0000047a11 */ /* 0x040fe400078008ff */
[----:B------:R-:W-:Y:S01]  /*29d0*/  @P1 IADD3 R235, R7, -0x20, RZ ;  /* 0xffffffe007eb1810 */ /* 0x000fe20007ffe0ff */
[C---:B------:R-:W-:Y:S01]  /*29e0*/  HMMA.16816.F32 R60, R8.reuse, R24, RZ ;  /* 0x00000018083c723c */ /* 0x040fe200000018ff */
[----:B------:R-:W-:Y:S01]  /*29f0*/  LEA.HI.X R0, R0, c[0x0][0x1fc], R5, 0x1, P0 ;  /* 0x00007f0000007a11 */ /* 0x000fe200000f0c05 */
[----:B------:R-:W1:Y:S01]  /*2a00*/  SHFL.IDX PT, R20, R4, 0x2, 0x181f ;  /* 0x00581f0004147f89 */ /* 0x000e6200000e0000 */
[C---:B------:R-:W-:Y:S02]  /*2a10*/  IADD3 R241, R235.reuse, 0x800, RZ ;  /* 0x00000800ebf17810 */ /* 0x040fe40007ffe0ff */
[----:B------:R-:W-:Y:S01]  /*2a20*/  IADD3 R240, R235, 0x1000, RZ ;  /* 0x00001000ebf07810 */ /* 0x000fe20007ffe0ff */
[----:B------:R-:W2:Y:S01]  /*2a30*/  SHFL.IDX PT, R7, R4, 0x1, 0x181f ;  /* 0x00381f0004077f89 */ /* 0x000ea200000e0000 */
[----:B------:R-:W-:Y:S01]  /*2a40*/  IMAD.WIDE R24, R129, 0x2, RZ ;  /* 0x0000000281187825 */ /* 0x000fe200078e02ff */
[----:B------:R-:W-:Y:S01]  /*2a50*/  HMMA.16816.F32 R56, R8, R26, RZ ;  /* 0x0000001a0838723c */ /* 0x000fe200000018ff */
[C---:B------:R-:W-:Y:S01]  /*2a60*/  IADD3 R239, R235.reuse, 0x1800, RZ ;  /* 0x00001800ebef7810 */ /* 0x040fe20007ffe0ff */
[----:B------:R3:W5:Y:S01]  /*2a70*/  SHFL.IDX PT, R6, R4, RZ, 0x181f ;  /* 0x00181fff04067589 */ /* 0x00076200000e0000 */
[----:B------:R-:W-:-:S02]  /*2a80*/  IADD3 R238, R235, 0x2000, RZ ;  /* 0x00002000ebee7810 */ /* 0x000fc40007ffe0ff */
[----:B------:R-:W-:Y:S01]  /*2a90*/  IADD3 R237, R235, 0x2800, RZ ;  /* 0x00002800ebed7810 */ /* 0x000fe20007ffe0ff */
[----:B------:R-:W5:Y:S02]  /*2aa0*/  SHFL.IDX PT, R21, R0, RZ, 0x181f ;  /* 0x00181fff00157589 */ /* 0x000f6400000e0000 */
[----:B------:R-:W-:Y:S02]  /*2ab0*/  HMMA.16816.F32 R104, R12, R26, RZ ;  /* 0x0000001a0c68723c */ /* 0x000fe400000018ff */
[----:B------:R-:W5:Y:S04]  /*2ac0*/  SHFL.IDX PT, R22, R0, 0x1, 0x181f ;  /* 0x00381f0000167f89 */ /* 0x000f6800000e0000 */
[----:B------:R-:W5:Y:S02]  /*2ad0*/  SHFL.IDX PT, R0, R0, 0x2, 0x181f ;  /* 0x00581f0000007f89 */ /* 0x000f6400000e0000 */
[----:B----4-:R-:W-:Y:S01]  /*2ae0*/  HMMA.16816.F32 R48, R8, R32, RZ ;  /* 0x000000200830723c */ /* 0x010fe200000018ff */
[C---:B-1----:R-:W-:Y:S01]  /*2af0*/  IADD3 R30, P0, R24.reuse, R20, RZ ;  /* 0x00000014181e7210 */ /* 0x042fe20007f1e0ff */
[----:B------:R-:W1:Y:S01]  /*2b00*/  LDSM.16.M88.4 R44, [R235] ;  /* 0x00000000eb2c783b */ /* 0x000e620000000200 */
[----:B--2---:R-:W-:-:S03]  /*2b10*/  IADD3 R26, P1, R24, R7, RZ ;  /* 0x00000007181a7210 */ /* 0x004fc60007f3e0ff */
[----:B------:R-:W2:Y:S02]  /*2b20*/  LDSM.16.M88.4 R40, [R235+0x800] ;  /* 0x00080000eb28783b */ /* 0x000ea40000000200 */
[----:B------:R-:W-:Y:S01]  /*2b30*/  HMMA.16816.F32 R64, R8, R34, RZ ;  /* 0x000000220840723c */ /* 0x000fe200000018ff */
[----:B---3--:R-:W-:Y:S01]  /*2b40*/  IMAD.WIDE R4, R126, 0x2, RZ ;  /* 0x000000027e047825 */ /* 0x008fe200078e02ff */
[----:B-----5:R-:W-:Y:S01]  /*2b50*/  IADD3 R28, P3, R6, R24, RZ ;  /* 0x00000018061c7210 */ /* 0x020fe20007f7e0ff */
[----:B------:R-:W3:Y:S04]  /*2b60*/  LDSM.16.M88.4 R52, [R235+0x1000] ;  /* 0x00100000eb34783b */ /* 0x000ee80000000200 */
[----:B------:R-:W-:Y:S01]  /*2b70*/  IMAD.X R29, R21, 0x1, R25, P3 ;  /* 0x00000001151d7824 */ /* 0x000fe200018e0619 */
[----:B------:R-:W-:Y:S01]  /*2b80*/  ISETP.GE.AND P3, PT, R129, c[0x0][0x1d4], PT ;  /* 0x0000750081007a0c */ /* 0x000fe20003f66270 */
[----:B------:R-:W-:Y:S01]  /*2b90*/  HMMA.16816.F32 R84, R12, R32, RZ ;  /* 0x000000200c54723c */ /* 0x000fe200000018ff */
[----:B------:R-:W-:-:S02]  /*2ba0*/  IMAD.X R27, R25, 0x1, R22, P1 ;  /* 0x00000001191b7824 */ /* 0x000fc400008e0616 */
[----:B------:R-:W-:Y:S01]  /*2bb0*/  IMAD.X R31, R25, 0x1, R0, P0 ;  /* 0x00000001191f7824 */ /* 0x000fe200000e0600 */
[----:B------:R-:W-:Y:S02]  /*2bc0*/  IADD3 R24, P0, R6, R4, RZ ;  /* 0x0000000406187210 */ /* 0x000fe40007f1e0ff */
[C---:B------:R-:W-:Y:S02]  /*2bd0*/  IADD3 R6, P1, R4.reuse, R7, RZ ;  /* 0x0000000704067210 */ /* 0x040fe40007f3e0ff */
[----:B------:R-:W-:Y:S01]  /*2be0*/  HMMA.16816.F32 R100, R12, R34, RZ ;  /* 0x000000220c64723c */ /* 0x000fe200000018ff */
[----:B------:R-:W-:Y:S01]  /*2bf0*/  IMAD.X R25, R21, 0x1, R5, P0 ;  /* 0x0000000115197824 */ /* 0x000fe200000e0605 */
[----:B------:R-:W-:Y:S01]  /*2c00*/  IADD3 R4, P0, R4, R20, RZ ;  /* 0x0000001404047210 */ /* 0x000fe20007f1e0ff */
[----:B------:R-:W-:Y:S01]  /*2c10*/  IMAD.X R7, R5, 0x1, R22, P1 ;  /* 0x0000000105077824 */ /* 0x000fe200008e0616 */
[----:B------:R-:W-:Y:S01]  /*2c20*/  ISETP.LT.OR P1, PT, R37, 0x1, P3 ;  /* 0x000000012500780c */ /* 0x000fe20001f21670 */
[----:B------:R-:W4:Y:S02]  /*2c30*/  LDSM.16.M88.4 R20, [R233+0x8080] ;  /* 0x00808000e914783b */ /* 0x000f240000000200 */
[----:B------:R-:W-:Y:S01]  /*2c40*/  IMAD.X R5, R5, 0x1, R0, P0 ;  /* 0x0000000105057824 */ /* 0x000fe200000e0600 */
[C---:B------:R-:W-:Y:S01]  /*2c50*/  ISETP.LT.OR P0, PT, R37.reuse, 0x1, P2 ;  /* 0x000000012500780c */ /* 0x040fe20001701670 */
[----:B------:R-:W-:Y:S01]  /*2c60*/  IMAD.MOV.U32 R0, RZ, RZ, 0x40 ;  /* 0x00000040ff007424 */ /* 0x000fe200078e00ff */
[----:B-1----:R-:W-:Y:S07]  /*2c70*/  HMMA.16816.F32 R80, R16, R46, R72 ;  /* 0x0000002e1050723c */ /* 0x002fee0000001848 */
[----:B------:R-:W-:Y:S01]  /*2c80*/  @!PT LDS RZ, [RZ] ;  /* 0x00000000fffff984 */ /* 0x000fe20000000800 */
[----:B------:R-:W-:Y:S01]  /*2c90*/  @!PT LDS RZ, [RZ] ;  /* 0x00000000fffff984 */ /* 0x000fe20000000800 */
[----:B------:R-:W-:Y:S01]  /*2ca0*/  @!PT LDS RZ, [RZ] ;  /* 0x00000000fffff984 */ /* 0x000fe20000000800 */
[----:B------:R1:W-:Y:S01]  /*2cb0*/  LDGSTS.E.BYPASS.LTC128B.128 [R244+0x2080], [R28.64], !P1 ;  /* 0x020800001cf47fae */ /* 0x0003e2000c901d56 */
[----:B------:R-:W-:-:S02]  /*2cc0*/  ISETP.LT.OR P1, PT, R37, 0x11, P3 ;  /* 0x000000112500780c */ /* 0x000fc40001f21670 */
[C---:B------:R-:W-:Y:S01]  /*2cd0*/  ISETP.LT.OR P3, PT, R37.reuse, 0x21, P3 ;  /* 0x000000212500780c */ /* 0x040fe20001f61670 */
[----:B------:R5:W-:Y:S01]  /*2ce0*/  LDGSTS.E.BYPASS.LTC128B.128 [R244+0x3880], [R24.64], !P0 ;  /* 0x0388000018f47fae */ /* 0x000be2000c101d56 */
[C---:B------:R-:W-:Y:S02]  /*2cf0*/  ISETP.LT.OR P0, PT, R37.reuse, 0x11, P2 ;  /* 0x000000112500780c */ /* 0x040fe40001701670 */
[----:B------:R-:W-:Y:S01]  /*2d00*/  ISETP.LT.OR P2, PT, R37, 0x21, P2 ;  /* 0x000000212500780c */ /* 0x000fe20001741670 */
[C---:B--2---:R-:W-:Y:S06]  /*2d10*/  HMMA.16816.F32 R76, R16.reuse, R42, R56 ;  /* 0x0000002a104c723c */ /* 0x044fec0000001838 */
[----:B------:R5:W-:Y:S01]  /*2d20*/  LDGSTS.E.BYPASS.LTC128B.128 [R244+0x2880], [R26.64], !P1 ;  /* 0x028800001af47fae */ /* 0x000be2000c901d56 */
[----:B------:R-:W-:Y:S01]  /*2d30*/  LOP3.LUT P1, RZ, R36, 0x4, RZ, 0xc0, !PT ;  /* 0x0000000424ff7812 */ /* 0x000fe2000782c0ff */
[----:B------:R-:W-:Y:S02]  /*2d40*/  HMMA.16816.F32 R108, R16, R44, R68 ;  /* 0x0000002c106c723c */ /* 0x000fe40000001844 */
[----:B------:R2:W-:Y:S01]  /*2d50*/  LDGSTS.E.BYPASS.LTC128B.128 [R244+0x4080], [R6.64], !P0 ;  /* 0x0408000006f47fae */ /* 0x0005e2000c101d56 */
[----:B------:R-:W-:-:S02]  /*2d60*/  SEL R0, R0, 0xffffffc0, !P1 ;  /* 0xffffffc000007807 */ /* 0x000fc40004800000 */
[----:B------:R-:W-:Y:S01]  /*2d70*/  PLOP3.LUT P0, PT, PT, PT, UP0, 0x80, 0x0 ;  /* 0x000000000000781c */ /* 0x000fe20003f0f008 */
[----:B------:R1:W-:Y:S01]  /*2d80*/  LDGSTS.E.BYPASS.LTC128B.128 [R244+0x3080], [R30.64], !P3 ;  /* 0x030800001ef47fae */ /* 0x0003e2000d901d56 */
[----:B------:R-:W-:Y:S01]  /*2d90*/  ISETP.GT.AND P3, PT, R131, 0x2f, PT ;  /* 0x0000002f8300780c */ /* 0x000fe20003f64270 */
[----:B------:R-:W-:Y:S01]  /*2da0*/  IMAD.IADD R230, R224, 0x1, R0 ;  /* 0x00000001e0e67824 */ /* 0x000fe200078e0200 */
[----:B------:R-:W-:Y:S01]  /*2db0*/  HMMA.16816.F32 R96, R16, R40, R60 ;  /* 0x000000281060723c */ /* 0x000fe2000000183c */
[----:B------:R2:W-:Y:S01]  /*2dc0*/  LDGSTS.E.BYPASS.LTC128B.128 [R244+0x4880], [R4.64], !P2 ;  /* 0x0488000004f47fae */ /* 0x0005e2000d101d56 */
[----:B------:R-:W-:-:S03]  /*2dd0*/  IMAD.IADD R229, R0, 0x1, R235 ;  /* 0x0000000100e57824 */ /* 0x000fc600078e02eb */
[----:B------:R-:W-:Y:S03]  /*2de0*/  LDSM.16.M88.4 R8, [R232+0xa080] ;  /* 0x00a08000e808783b */ /* 0x000fe60000000200 */
[C---:B---3--:R-:W-:Y:S01]  /*2df0*/  HMMA.16816.F32 R88, R16.reuse, R52, R48 ;  /* 0x000000341058723c */ /* 0x048fe20000001830 */
[----:B------:R-:W-:Y:S04]  /*2e00*/  LDSM.16.M88.4 R32, [R230+0x6080] ;  /* 0x00608000e620783b */ /* 0x000fe80000000200 */
[----:B------:R-:W-:Y:S03]  /*2e10*/  LDSM.16.M88.4 R12, [R232+0x8080] ;  /* 0x00808000e80c783b */ /* 0x000fe60000000200 */
[----:B------:R-:W-:Y:S01]  /*2e20*/  HMMA.16816.F32 R72, R16, R54, R64 ;  /* 0x000000361048723c */ /* 0x000fe20000001840 */
[----:B-----5:R-:W3:Y:S04]  /*2e30*/  LDSM.16.M88.4 R24, [R230+0x5880] ;  /* 0x00588000e618783b */ /* 0x020ee80000000200 */
[----:B------:R-:W-:Y:S03]  /*2e40*/  LDSM.16.M88.4 R36, [R229] ;  /* 0x00000000e524783b */ /* 0x000fe60000000200 */
[C---:B----4-:R-:W-:Y:S01]  /*2e50*/  HMMA.16816.F32 R68, R20.reuse, R44, R112 ;  /* 0x0000002c1444723c */ /* 0x050fe20000001870 */
[----:B-1----:R-:W1:Y:S04]  /*2e60*/  LDSM.16.M88.4 R28, [R230+0x5080] ;  /* 0x00508000e61c783b */ /* 0x002e680000000200 */
[----:B--2---:R-:W2:Y:S03]  /*2e70*/  LDSM.16.M88.4 R4, [R234+0xa080] ;  /* 0x00a08000ea04783b */ /* 0x004ea60000000200 */
[C---:B------:R-:W-:Y:S01]  /*2e80*/  HMMA.16816.F32 R48, R20.reuse, R52, R84 ;  /* 0x000000341430723c */ /* 0x040fe20000001854 */
[----:B------:R-:W4:Y:S04]  /*2e90*/  LDSM.16.M88.4 R60, [R229+0x800] ;  /* 0x00080000e53c783b */ /* 0x000f280000000200 */
[----:B------:R-:W-:Y:S03]  /*2ea0*/  LDSM.16.M88.4 R64, [R229+0x1000] ;  /* 0x00100000e540783b */ /* 0x000fe60000000200 */
[C---:B------:R-:W-:Y:S01]  /*2eb0*/  HMMA.16816.F32 R44, R20.reuse, R46, R116 ;  /* 0x0000002e142c723c */ /* 0x040fe20000001874 */
[----:B------:R-:W0:Y:S07]  /*2ec0*/  LDGDEPBAR ;  /* 0x00000000000079af */ /* 0x000e2e0000000000 */
[C---:B------:R-:W-:Y:S08]  /*2ed0*/  HMMA.16816.F32 R16, R20.reuse, R42, R104 ;  /* 0x0000002a1410723c */ /* 0x040ff00000001868 */
[C---:B------:R-:W-:Y:S08]  /*2ee0*/  HMMA.16816.F32 R56, R20.reuse, R40, R92 ;  /* 0x000000281438723c */ /* 0x040ff0000000185c */
[----:B------:R-:W-:Y:S01]  /*2ef0*/  HMMA.16816.F32 R52, R20, R54, R100 ;  /* 0x000000361434723c */ /* 0x000fe20000001864 */
[----:B------:R-:W5:Y:S07]  /*2f00*/  LDSM.16.M88.4 R20, [R234+0x8080] ;  /* 0x00808000ea14783b */ /* 0x000f6e0000000200 */
[C---:B---3--:R-:W-:Y:S08]  /*2f10*/  HMMA.16816.F32 R84, R8.reuse, R26, R76 ;  /* 0x0000001a0854723c */ /* 0x048ff0000000184c */
[C---:B-1----:R-:W-:Y:S08]  /*2f20*/  HMMA.16816.F32 R40, R8.reuse, R28, R108 ;  /* 0x0000001c0828723c */ /* 0x042ff0000000186c */
[C---:B------:R-:W-:Y:S08]  /*2f30*/  HMMA.16816.F32 R92, R8.reuse, R24, R96 ;  /* 0x00000018085c723c */ /* 0x040ff00000001860 */
[C---:B------:R-:W-:Y:S08]  /*2f40*/  HMMA.16816.F32 R88, R8.reuse, R32, R88 ;  /* 0x000000200858723c */ /* 0x040ff00000001858 */
[C---:B------:R-:W-:Y:S08]  /*2f50*/  HMMA.16816.F32 R80, R8.reuse, R30, R80 ;  /* 0x0000001e0850723c */ /* 0x040ff00000001850 */
[----:B------:R-:W-:Y:S08]  /*2f60*/  HMMA.16816.F32 R76, R8, R34, R72 ;  /* 0x00000022084c723c */ /* 0x000ff00000001848 */
[C---:B------:R-:W-:Y:S08]  /*2f70*/  HMMA.16816.F32 R8, R12.reuse, R28, R68 ;  /* 0x0000001c0c08723c */ /* 0x040ff00000001844 */
[C---:B------:R-:W-:Y:S01]  /*2f80*/  HMMA.16816.F32 R44, R12.reuse, R30, R44 ;  /* 0x0000001e0c2c723c */ /* 0x040fe2000000182c */
[----:B------:R-:W-:Y:S07]  /*2f90*/  LDSM.16.M88.4 R28, [R224+0x6880] ;  /* 0x00688000e01c783b */ /* 0x000fee0000000200 */
[C---:B------:R-:W-:Y:S01]  /*2fa0*/  HMMA.16816.F32 R104, R12.reuse, R26, R16 ;  /* 0x0000001a0c68723c */ /* 0x040fe20000001810 */
[----:B------:R-:W1:Y:S07]  /*2fb0*/  LDSM.16.M88.4 R16, [R231+0xe080] ;  /* 0x00e08000e710783b */ /* 0x000e6e0000000200 */
[C---:B------:R-:W-:Y:S01]  /*2fc0*/  HMMA.16816.F32 R56, R12.reuse, R24, R56 ;  /* 0x000000180c38723c */ /* 0x040fe20000001838 */
[----:B------:R-:W3:Y:S07]  /*2fd0*/  LDSM.16.M88.4 R24, [R224+0x7080] ;  /* 0x00708000e018783b */ /* 0x000eee0000000200 */
[C---:B------:R-:W-:Y:S01]  /*2fe0*/  HMMA.16816.F32 R108, R12.reuse, R32, R48 ;  /* 0x000000200c6c723c */ /* 0x040fe20000001830 */
[----:B------:R-:W-:Y:S07]  /*2ff0*/  LDSM.16.M88.4 R48, [R235+0x1800] ;  /* 0x00180000eb30783b */ /* 0x000fee0000000200 */
[----:B------:R-:W-:Y:S01]  /*3000*/  HMMA.16816.F32 R52, R12, R34, R52 ;  /* 0x000000220c34723c */ /* 0x000fe20000001834 */
[----:B------:R-:W1:Y:S07]  /*3010*/  LDSM.16.M88.4 R12, [R224+0x7880] ;  /* 0x00788000e00c783b */ /* 0x000e6e0000000200 */
[C---:B--2---:R-:W-:Y:S08]  /*3020*/  HMMA.16816.F32 R40, R4.reuse, R36, R40 ;  /* 0x000000240428723c */ /* 0x044ff00000001828 */
[----:B----4-:R-:W-:Y:S08]  /*3030*/  HMMA.16816.F32 R68, R4, R60, R92 ;  /* 0x0000003c0444723c */ /* 0x010ff0000000185c */
[----:B-----5:R-:W-:Y:S01]  /*3040*/  HMMA.16816.F32 R92, R20, R36, R8 ;  /* 0x00000024145c723c */ /* 0x020fe20000001808 */
[----:B------:R-:W2:Y:S07]  /*3050*/  LDSM.16.M88.4 R8, [R231+0xc080] ;  /* 0x00c08000e708783b */ /* 0x000eae0000000200 */
[C---:B------:R-:W-:Y:S08]  /*3060*/  HMMA.16816.F32 R32, R4.reuse, R38, R80 ;  /* 0x000000260420723c */ /* 0x040ff00000001850 */
[C---:B------:R-:W-:Y:S08]  /*3070*/  HMMA.16816.F32 R72, R4.reuse, R62, R84 ;  /* 0x0000003e0448723c */ /* 0x040ff00000001854 */
[C---:B------:R-:W-:Y:S08]  /*3080*/  HMMA.16816.F32 R100, R4.reuse, R64, R88 ;  /* 0x000000400464723c */ /* 0x040ff00000001858 */
[----:B------:R-:W-:Y:S01]  /*3090*/  HMMA.16816.F32 R96, R4, R66, R76 ;  /* 0x000000420460723c */ /* 0x000fe2000000184c */
[----:B------:R-:W-:Y:S07]  /*30a0*/  LDSM.16.M88.4 R4, [R233+0xe080] ;  /* 0x00e08000e904783b */ /* 0x000fee0000000200 */
[C---:B------:R-:W-:Y:S01]  /*30b0*/  HMMA.16816.F32 R84, R20.reuse, R38, R44 ;  /* 0x000000261454723c */ /* 0x040fe2000000182c */
[----:B------:R-:W4:Y:S07]  /*30c0*/  LDSM.16.M88.4 R44, [R235+0x2000] ;  /* 0x00200000eb2c783b */ /* 0x000f2e0000000200 */
[C---:B------:R-:W-:Y:S01]  /*30d0*/  HMMA.16816.F32 R88, R20.reuse, R60, R56 ;  /* 0x0000003c1458723c */ /* 0x040fe20000001838 */
[----:B------:R-:W5:Y:S07]  /*30e0*/  LDSM.16.M88.4 R56, [R235+0x2800] ;  /* 0x00280000eb38783b */ /* 0x000f6e0000000200 */
[C---:B------:R-:W-:Y:S08]  /*30f0*/  HMMA.16816.F32 R104, R20.reuse, R62, R104 ;  /* 0x0000003e1468723c */ /* 0x040ff00000001868 */
[C---:B------:R-:W-:Y:S08]  /*3100*/  HMMA.16816.F32 R108, R20.reuse, R64, R108 ;  /* 0x00000040146c723c */ /* 0x040ff0000000186c */
[----:B------:R-:W-:Y:S01]  /*3110*/  HMMA.16816.F32 R80, R20, R66, R52 ;  /* 0x000000421450723c */ /* 0x000fe20000001834 */
[----:B------:R-:W2:Y:S07]  /*3120*/  LDSM.16.M88.4 R20, [R233+0xc080] ;  /* 0x00c08000e914783b */ /* 0x000eae0000000200 */
[C---:B-1----:R-:W-:Y:S08]  /*3130*/  HMMA.16816.F32 R76, R16.reuse, R28, R40 ;  /* 0x0000001c104c723c */ /* 0x042ff00000001828 */
[C---:B---3--:R-:W-:Y:S08]  /*3140*/  HMMA.16816.F32 R40, R16.reuse, R24, R68 ;  /* 0x000000181028723c */ /* 0x048ff00000001844 */
[C---:B------:R-:W-:Y:S08]  /*3150*/  HMMA.16816.F32 R52, R16.reuse, R30, R32 ;  /* 0x0000001e1034723c */ /* 0x040ff00000001820 */
[C---:B------:R-:W-:Y:S08]  /*3160*/  HMMA.16816.F32 R36, R16.reuse, R26, R72 ;  /* 0x0000001a1024723c */ /* 0x040ff00000001848 */
[----:B------:R-:W-:Y:S08]  /*3170*/  HMMA.16816.F32 R32, R16, R12, R100 ;  /* 0x0000000c1020723c */ /* 0x000ff00000001864 */
[C---:B--2---:R-:W-:Y:S08]  /*3180*/  HMMA.16816.F32 R72, R8.reuse, R28, R92 ;  /* 0x0000001c0848723c */ /* 0x044ff0000000185c */
[C---:B------:R-:W-:Y:S08]  /*3190*/  HMMA.16816.F32 R68, R8.reuse, R30, R84 ;  /* 0x0000001e0844723c */ /* 0x040ff00000001854 */
[----:B------:R-:W-:Y:S08]  /*31a0*/  HMMA.16816.F32 R60, R8, R24, R88 ;  /* 0x00000018083c723c */ /* 0x000ff00000001858 */
[----:B------:R-:W-:Y:S01]  /*31b0*/  HMMA.16816.F32 R64, R16, R14, R96 ;  /* 0x0000000e1040723c */ /* 0x000fe20000001860 */
[----:B------:R-:W-:Y:S07]  /*31c0*/  LDSM.16.M88.4 R16, [R232+0xe080] ;  /* 0x00e08000e810783b */ /* 0x000fee0000000200 */
[C---:B------:R-:W-:Y:S08]  /*31d0*/  HMMA.16816.F32 R28, R8.reuse, R26, R104 ;  /* 0x0000001a081c723c */ /* 0x040ff00000001868 */
[C---:B------:R-:W-:Y:S08]  /*31e0*/  HMMA.16816.F32 R24, R8.reuse, R12, R108 ;  /* 0x0000000c0818723c */ /* 0x040ff0000000186c */
[----:B------:R-:W-:Y:S01]  /*31f0*/  HMMA.16816.F32 R80, R8, R14, R80 ;  /* 0x0000000e0850723c */ /* 0x000fe20000001850 */
[----:B------:R-:W-:Y:S04]  /*3200*/  LDSM.16.M88.4 R12, [R232+0xc080] ;  /* 0x00c08000e80c783b */ /* 0x000fe80000000200 */
[----:B------:R-:W-:Y:S03]  /*3210*/  LDSM.16.M88.4 R8, [R234+0xc080] ;  /* 0x00c08000ea08783b */ /* 0x000fe60000000200 */
[C---:B----4-:R-:W-:Y:S01]  /*3220*/  HMMA.16816.F32 R108, R4.reuse, R44, R40 ;  /* 0x0000002c046c723c */ /* 0x050fe20000001828 */
[----:B------:R-:W1:Y:S07]  /*3230*/  LDSM.16.M88.4 R40, [R230+0x6880] ;  /* 0x00688000e628783b */ /* 0x000e6e0000000200 */
[C---:B------:R-:W-:Y:S01]  /*3240*/  HMMA.16816.F32 R104, R4.reuse, R46, R36 ;  /* 0x0000002e0468723c */ /* 0x040fe20000001824 */
[----:B------:R-:W2:Y:S07]  /*3250*/  LDSM.16.M88.4 R36, [R230+0x7080] ;  /* 0x00708000e624783b */ /* 0x000eae0000000200 */
[C---:B-----5:R-:W-:Y:S01]  /*3260*/  HMMA.16816.F32 R100, R4.reuse, R56, R32 ;  /* 0x000000380464723c */ /* 0x060fe20000001820 */
[----:B------:R-:W3:Y:S07]  /*3270*/  LDSM.16.M88.4 R32, [R230+0x7880] ;  /* 0x00788000e620783b */ /* 0x000eee0000000200 */
[C---:B------:R-:W-:Y:S08]  /*3280*/  HMMA.16816.F32 R112, R4.reuse, R48, R76 ;  /* 0x000000300470723c */ /* 0x040ff0000000184c */
[----:B------:R-:W-:Y:S08]  /*3290*/  HMMA.16816.F32 R76, R4, R50, R52 ;  /* 0x00000032044c723c */ /* 0x000ff00000001834 */
[C---:B------:R-:W-:Y:S08]  /*32a0*/  HMMA.16816.F32 R96, R20.reuse, R48, R72 ;  /* 0x000000301460723c */ /* 0x040ff00000001848 */
[C---:B------:R-:W-:Y:S08]  /*32b0*/  HMMA.16816.F32 R92, R20.reuse, R50, R68 ;  /* 0x00000032145c723c */ /* 0x040ff00000001844 */
[----:B------:R-:W-:Y:S08]  /*32c0*/  HMMA.16816.F32 R88, R20, R44, R60 ;  /* 0x0000002c1458723c */ /* 0x000ff0000000183c */
[----:B------:R-:W-:Y:S01]  /*32d0*/  HMMA.16816.F32 R52, R4, R58, R64 ;  /* 0x0000003a0434723c */ /* 0x000fe20000001840 */
[----:B------:R-:W-:Y:S07]  /*32e0*/  LDSM.16.M88.4 R4, [R236+0xe080] ;  /* 0x00e08000ec04783b */ /* 0x000fee0000000200 */
[C---:B------:R-:W-:Y:S01]  /*32f0*/  HMMA.16816.F32 R84, R20.reuse, R46, R28 ;  /* 0x0000002e1454723c */ /* 0x040fe2000000181c */
[----:B------:R-:W-:Y:S07]  /*3300*/  LDSM.16.M88.4 R28, [R229+0x1800] ;  /* 0x00180000e51c783b */ /* 0x000fee0000000200 */
[C---:B------:R-:W-:Y:S01]  /*3310*/  HMMA.16816.F32 R60, R20.reuse, R56, R24 ;  /* 0x00000038143c723c */ /* 0x040fe20000001818 */
[----:B------:R-:W4:Y:S07]  /*3320*/  LDSM.16.M88.4 R24, [R229+0x2000] ;  /* 0x00200000e518783b */ /* 0x000f2e0000000200 */
[----:B------:R-:W-:Y:S01]  /*3330*/  HMMA.16816.F32 R56, R20, R58, R80 ;  /* 0x0000003a1438723c */ /* 0x000fe20000001850 */
[----:B------:R-:W5:Y:S01]  /*3340*/  LDSM.16.M88.4 R20, [R229+0x2800] ;  /* 0x00280000e514783b */ /* 0x000f620000000200 */
[----:B------:R-:W-:-:S06]  /*3350*/  DEPBAR.LE SB0, 0x0 ;  /* 0x000080000000791a */ /* 0x000fcc0000000000 */
[C---:B-1----:R-:W-:Y:S08]  /*3360*/  HMMA.16816.F32 R80, R16.reuse, R40, R112 ;  /* 0x000000281050723c */ /* 0x042ff00000001870 */
[----:B------:R-:W-:Y:S08]  /*3370*/  HMMA.16816.F32 R76, R16, R42, R76 ;  /* 0x0000002a104c723c */ /* 0x000ff0000000184c */
[C---:B------:R-:W-:Y:S08]  /*3380*/  HMMA.16816.F32 R48, R12.reuse, R40, R96 ;  /* 0x000000280c30723c */ /* 0x040ff00000001860 */
[----:B------:R-:W-:Y:S08]  /*3390*/  HMMA.16816.F32 R44, R12, R42, R92 ;  /* 0x0000002a0c2c723c */ /* 0x000ff0000000185c */
[C---:B--2---:R-:W-:Y:S08]  /*33a0*/  HMMA.16816.F32 R72, R16.reuse, R36, R108 ;  /* 0x000000241048723c */ /* 0x044ff0000000186c */
[----:B------:R-:W-:Y:S08]  /*33b0*/  HMMA.16816.F32 R68, R16, R38, R104 ;  /* 0x000000261044723c */ /* 0x000ff00000001868 */
[----:B------:R-:W-:Y:S08]  /*33c0*/  HMMA.16816.F32 R40, R12, R36, R88 ;  /* 0x000000240c28723c */ /* 0x000ff00000001858 */
[C---:B---3--:R-:W-:Y:S08]  /*33d0*/  HMMA.16816.F32 R64, R16.reuse, R32, R100 ;  /* 0x000000201040723c */ /* 0x048ff00000001864 */
[----:B------:R-:W-:Y:S08]  /*33e0*/  HMMA.16816.F32 R52, R16, R34, R52 ;  /* 0x000000221034723c */ /* 0x000ff00000001834 */
[C---:B------:R-:W-:Y:S08]  /*33f0*/  HMMA.16816.F32 R36, R12.reuse, R38, R84 ;  /* 0x000000260c24723c */ /* 0x040ff00000001854 */
[C---:B------:R-:W-:Y:S08]  /*3400*/  HMMA.16816.F32 R16, R12.reuse, R32, R60 ;  /* 0x000000200c10723c */ /* 0x040ff0000000183c */
[----:B------:R-:W-:Y:S08]  /*3410*/  HMMA.16816.F32 R12, R12, R34, R56 ;  /* 0x000000220c0c723c */ /* 0x000ff00000001838 */
[C---:B----4-:R-:W-:Y:S08]  /*3420*/  HMMA.16816.F32 R32, R4.reuse, R24, R72 ;  /* 0x000000180420723c */ /* 0x050ff00000001848 */
[----:B------:R-:W-:Y:S08]  /*3430*/  HMMA.16816.F32 R84, R4, R26, R68 ;  /* 0x0000001a0454723c */ /* 0x000ff00000001844 */
[C---:B------:R-:W-:Y:S08]  /*3440*/  HMMA.16816.F32 R40, R8.reuse, R24, R40 ;  /* 0x000000180828723c */ /* 0x040ff00000001828 */
[----:B------:R-:W-:Y:S08]  /*3450*/  HMMA.16816.F32 R36, R8, R26, R36 ;  /* 0x0000001a0824723c */ /* 0x000ff00000001824 */
[C---:B-----5:R-:W-:Y:S08]  /*3460*/  HMMA.16816.F32 R92, R4.reuse, R20, R64 ;  /* 0x00000014045c723c */ /* 0x060ff00000001840 */
        /* <DEDUP_REMOVED lines=40> */
[----:B------:R-:W-:-:S03]  /*36f0*/  SHF.L.U64.HI R5, R129, 0x1, R130 ;  /* 0x0000000181057819 */ /* 0x000fc60000010282 */
[----:B------:R-:W-:Y:S04]  /*3700*/  SHFL.IDX PT, R7, R0, 0x2, 0x181f ;  /* 0x00581f0000077f89 */ /* 0x000fe800000e0000 */
[----:B------:R-:W1:Y:S04]  /*3710*/  SHFL.IDX PT, R10, R4, RZ, 0x181f ;  /* 0x00181fff040a7589 */ /* 0x000e6800000e0000 */
[----:B------:R2:W3:Y:S04]  /*3720*/  SHFL.IDX PT, R11, R4, 0x1, 0x181f ;  /* 0x00381f00040b7f89 */ /* 0x0004e800000e0000 */
[----:B------:R-:W4:Y:S04]  /*3730*/  SHFL.IDX PT, R13, R0, RZ, 0x181f ;  /* 0x00181fff000d7589 */ /* 0x000f2800000e0000 */
[----:B------:R5:W3:Y:S01]  /*3740*/  SHFL.IDX PT, R18, R0, 0x1, 0x181f ;  /* 0x00381f0000127f89 */ /* 0x000ae200000e0000 */
[----:B-1----:R-:W-:-:S02]  /*3750*/  IADD3 R14, P2, R10, R15, RZ ;  /* 0x0000000f0a0e7210 */ /* 0x002fc40007f5e0ff */
[----:B--2---:R-:W-:-:S04]  /*3760*/  IADD3 R4, -R19, 0x10, RZ ;  /* 0x0000001013047810 */ /* 0x004fc80007ffe1ff */
[----:B------:R-:W-:Y:S01]  /*3770*/  LOP3.LUT R4, R4, 0xf, RZ, 0xc0, !PT ;  /* 0x0000000f04047812 */ /* 0x000fe200078ec0ff */
[----:B-----5:R-:W-:-:S03]  /*3780*/  IMAD.SHL.U32 R0, R126, 0x2, RZ ;  /* 0x000000027e007824 */ /* 0x020fc600078e00ff */
[-C--:B------:R-:W-:Y:S02]  /*3790*/  IADD3 R16, P1, P0, R4, R6.reuse, R15 ;  /* 0x0000000604107210 */ /* 0x080fe4000783e00f */
[----:B------:R-:W-:Y:S02]  /*37a0*/  LOP3.LUT R4, R8, 0xf, RZ, 0xc0, !PT ;  /* 0x0000000f08047812 */ /* 0x000fe400078ec0ff */
[----:B------:R-:W-:Y:S02]  /*37b0*/  IADD3.X R17, RZ, R7, R5, P1, P0 ;  /* 0x00000007ff117210 */ /* 0x000fe40000fe0405 */
[----:B------:R-:W-:Y:S02]  /*37c0*/  IADD3 R8, P1, P0, R4, R6, R0 ;  /* 0x0000000604087210 */ /* 0x000fe4000783e000 */
[----:B------:R-:W-:-:S04]  /*37d0*/  SHF.L.U64.HI R4, R126, 0x1, R128 ;  /* 0x000000017e047819 */ /* 0x000fc80000010280 */
[--C-:B------:R-:W-:Y:S02]  /*37e0*/  IADD3.X R9, RZ, R7, R4.reuse, P1, P0 ;  /* 0x00000007ff097210 */ /* 0x100fe40000fe0404 */
[-C--:B------:R-:W-:Y:S02]  /*37f0*/  IADD3 R12, P1, R10, R0.reuse, RZ ;  /* 0x000000000a0c7210 */ /* 0x080fe40007f3e0ff */
[----:B---3--:R-:W-:Y:S01]  /*3800*/  IADD3 R10, P0, R11, R15, RZ ;  /* 0x0000000f0b0a7210 */ /* 0x008fe20007f1e0ff */
[--C-:B----4-:R-:W-:Y:S01]  /*3810*/  IMAD.X R15, R13, 0x1, R5.reuse, P2 ;  /* 0x000000010d0f7824 */ /* 0x110fe200010e0605 */
        /* <DEDUP_REMOVED lines=12> */
.L_x_1080:
        /* <DEDUP_REMOVED lines=9> */
[----:B------:R-:W-:Y:S01]  /*3970*/  ULOP3.LUT UR21, URZ, UR21, URZ, 0x33, !UPT ;  /* 0x000000153f157292 */ /* 0x000fe2000f8e333f */
[----:B-1----:R-:W-:Y:S01]  /*3980*/  SHF.R.S32.HI R6, RZ, 0x1f, R0 ;  /* 0x0000001fff067819 */ /* 0x002fe20000011400 */
[----:B------:R-:W-:Y:S01]  /*3990*/  IMAD.IADD R5, R127, 0x1, -R5 ;  /* 0x000000017f057824 */ /* 0x000fe200078e0a05 */
[----:B------:R-:W-:Y:S01]  /*39a0*/  LOP3.LUT R7, R4, 0xffffffc, RZ, 0xc0, !PT ;  /* 0x0ffffffc04077812 */ /* 0x000fe200078ec0ff */
[----:B------:R-:W0:Y:S01]  /*39b0*/  LDGDEPBAR ;  /* 0x00000000000079af */ /* 0x000e220000000000 */
[----:B------:R-:W-:-:S02]  /*39c0*/  LEA.HI R6, R6, R0, RZ, 0x2 ;  /* 0x0000000006067211 */ /* 0x000fc400078f10ff */
[----:B------:R-:W-:Y:S01]  /*39d0*/  LEA.HI R4, R5, R5, RZ, 0x1 ;  /* 0x0000000505047211 */ /* 0x000fe200078f08ff */
[----:B------:R-:W-:Y:S01]  /*39e0*/  IMAD.IADD R8, R122, 0x1, -R7 ;  /* 0x000000017a087824 */ /* 0x000fe200078e0a07 */
[----:B------:R-:W-:Y:S02]  /*39f0*/  LEA.HI.SX32 R7, R6, UR28, 0x1e ;  /* 0x0000001c06077c11 */ /* 0x000fe4000f8ff2ff */
[----:B------:R-:W-:Y:S01]  /*3a00*/  PLOP3.LUT P1, PT, PT, PT, UP1, 0x80, 0x0 ;  /* 0x000000000000781c */ /* 0x000fe20003f2f018 */
[C---:B------:R-:W-:Y:S01]  /*3a10*/  IMAD.SHL.U32 R9, R4.reuse, 0x20, RZ ;  /* 0x0000002004097824 */ /* 0x040fe200078e00ff */
[----:B------:R-:W-:Y:S01]  /*3a20*/  LOP3.LUT R4, R4, 0x1ffffffe, RZ, 0xc0, !PT ;  /* 0x1ffffffe04047812 */ /* 0x000fe200078ec0ff */
[----:B------:R-:W-:Y:S01]  /*3a30*/  IMAD R8, R8, 0x10, R7 ;  /* 0x0000001008087824 */ /* 0x000fe200078e0207 */
[----:B------:R-:W-:Y:S02]  /*3a40*/  PLOP3.LUT P0, PT, PT, PT, UP1, 0x80, 0x0 ;  /* 0x000000000000781c */ /* 0x000fe40003f0f018 */
        /* <DEDUP_REMOVED lines=13> */
[----:B------:R-:W-:Y:S02]  /*3b20*/  IMAD.SHL.U32 R7, R4, 0x2, RZ ;  /* 0x0000000204077824 */ /* 0x000fe400078e00ff */
[----:B------:R-:W-:-:S03]  /*3b30*/  IMAD.U32 R4, RZ, RZ, UR32 ;  /* 0x00000020ff047e24 */ /* 0x000fc6000f8e00ff */
[----:B------:R3:W-:Y:S01]  /*3b40*/  STL [R1+0x8], R7 ;  /* 0x0000080701007387 */ /* 0x0007e20000100800 */
[C---:B------:R-:W-:Y:S02]  /*3b50*/  IADD3 R0, -R7.reuse, 0x1, R0 ;  /* 0x0000000107007810 */ /* 0x040fe40007ffe100 */
[C---:B------:R-:W-:Y:S02]  /*3b60*/  IADD3 R11, -R7.reuse, UR8, R4 ;  /* 0x00000008070b7c10 */ /* 0x040fe4000fffe104 */
[----:B------:R-:W-:Y:S02]  /*3b70*/  IADD3 R0, R0, -UR12, RZ ;  /* 0x8000000c00007c10 */ /* 0x000fe4000fffe0ff */
        /* <DEDUP_REMOVED lines=10> */
[----:B------:R-:W-:-:S04]  /*3c20*/  IADD3 R6, -R7, UR8, R6 ;  /* 0x0000000807067c10 */ /* 0x000fc8000fffe106 */
        /* <DEDUP_REMOVED lines=9> */
.L_x_1083:
[----:B------:R-:W-:-:S04]  /*3cc0*/  MOV R7, c[0x0][0x32c] ;  /* 0x0000cb0000077a02 */ /* 0x000fc80000000f00 */
[----:B------:R-:W-:-:S13]  /*3cd0*/  ISETP.NE.AND P0, PT, R7, 0x1, PT ;  /* 0x000000010700780c */ /* 0x000fda0003f05270 */
[----:B------:R-:W-:-:S05]  /*3ce0*/  @P0 IMAD.HI.U32 R7, R6, c[0x0][0x330], RZ ;  /* 0x0000cc0006070a27 */ /* 0x000fca00078e00ff */
[----:B------:R-:W-:Y:S02]  /*3cf0*/  @P0 SHF.R.U32.HI R6, RZ, c[0x0][0x334], R7 ;  /* 0x0000cd00ff060a19 */ /* 0x000fe40000011607 */
.L_x_1084:
[----:B------:R-:W-:Y:S05]  /*3d00*/  BSYNC B0 ;  /* 0x0000000000007941 */ /* 0x000fea0003800000 */
.L_x_1082:
[----:B------:R-:W-:-:S05]  /*3d10*/  IMAD R6, R6, c[0x0][0x32c], R13 ;  /* 0x0000cb0006067a24 */ /* 0x000fca00078e020d */
[----:B------:R-:W-:Y:S02]  /*3d20*/  IADD3 R7, R6, c[0x0][0x32c], RZ ;  /* 0x0000cb0006077a10 */ /* 0x000fe40007ffe0ff */
[----:B------:R-:W-:Y:S02]  /*3d30*/  IMNMX R4, R4, R6, !PT ;  /* 0x0000000604047217 */ /* 0x000fe40007800200 */
[----:B------:R-:W-:Y:S02]  /*3d40*/  IMNMX R5, R5, R7, PT ;  /* 0x0000000705057217 */ /* 0x000fe40003800200 */
.L_x_1081:
        /* <DEDUP_REMOVED lines=19> */
.L_x_1087:
[----:B------:R-:W-:-:S04]  /*3e80*/  MOV R14, c[0x0][0x32c] ;  /* 0x0000cb00000e7a02 */ /* 0x000fc80000000f00 */
[----:B------:R-:W-:-:S13]  /*3e90*/  ISETP.NE.AND P0, PT, R14, 0x1, PT ;  /* 0x000000010e00780c */ /* 0x000fda0003f05270 */
[----:B------:R-:W-:-:S05]  /*3ea0*/  @P0 IMAD.HI.U32 R14, R8, c[0x0][0x330], RZ ;  /* 0x0000cc00080e0a27 */ /* 0x000fca00078e00ff */
[----:B------:R-:W-:Y:S02]  /*3eb0*/  @P0 SHF.R.U32.HI R8, RZ, c[0x0][0x334], R14 ;  /* 0x0000cd00ff080a19 */ /* 0x000fe4000001160e */
.L_x_1088:
[----:B------:R-:W-:Y:S05]  /*3ec0*/  BSYNC B0 ;  /* 0x0000000000007941 */ /* 0x000fea0003800000 */
.L_x_1086:
[----:B------:R-:W-:-:S05]  /*3ed0*/  IMAD R8, R8, c[0x0][0x32c], R13 ;  /* 0x0000cb0008087a24 */ /* 0x000fca00078e020d */
[----:B------:R-:W-:Y:S02]  /*3ee0*/  IADD3 R14, R8, c[0x0][0x32c], RZ ;  /* 0x0000cb00080e7a10 */ /* 0x000fe40007ffe0ff */
[----:B------:R-:W-:Y:S02]  /*3ef0*/  IMNMX R6, R6, R8, !PT ;  /* 0x0000000806067217 */ /* 0x000fe40007800200 */
[----:B------:R-:W-:Y:S02]  /*3f00*/  IMNMX R7, R7, R14, PT ;  /* 0x0000000e07077217 */ /* 0x000fe40003800200 */
.L_x_1085:
        /* <DEDUP_REMOVED lines=86> */
.L_x_1091:
[----:B------:R-:W-:-:S04]  /*4470*/  MOV R14, c[0x0][0x32c] ;  /* 0x0000cb00000e7a02 */ /* 0x000fc80000000f00 */
[----:B------:R-:W-:-:S13]  /*4480*/  ISETP.NE.AND P0, PT, R14, 0x1, PT ;  /* 0x000000010e00780c */ /* 0x000fda0003f05270 */
[----:B------:R-:W-:-:S05]  /*4490*/  @P0 IMAD.HI.U32 R14, R8, c[0x0][0x330], RZ ;  /* 0x0000cc00080e0a27 */ /* 0x000fca00078e00ff */
[----:B------:R-:W-:Y:S02]  /*44a0*/  @P0 SHF.R.U32.HI R8, RZ, c[0x0][0x334], R14 ;  /* 0x0000cd00ff080a19 */ /* 0x000fe4000001160e */
.L_x_1092:
[----:B------:R-:W-:Y:S05]  /*44b0*/  BSYNC B0 ;  /* 0x0000000000007941 */ /* 0x000fea0003800000 */
.L_x_1090:
[----:B------:R-:W-:-:S05]  /*44c0*/  IMAD R8, R8, c[0x0][0x32c], R13 ;  /* 0x0000cb0008087a24 */ /* 0x000fca00078e020d */
[----:B------:R-:W-:Y:S02]  /*44d0*/  IADD3 R14, R8, c[0x0][0x32c], RZ ;  /* 0x0000cb00080e7a10 */ /* 0x000fe40007ffe0ff */
[----:B------:R-:W-:Y:S02]  /*44e0*/  IMNMX R4, R4, R8, !PT ;  /* 0x0000000804047217 */ /* 0x000fe40007800200 */
[----:B------:R-:W-:Y:S02]  /*44f0*/  IMNMX R5, R5, R14, PT ;  /* 0x0000000e05057217 */ /* 0x000fe40003800200 */
.L_x_1089:
        /* <DEDUP_REMOVED lines=135> */
.L_x_1095:
[----:B------:R-:W-:-:S04]  /*4d70*/  MOV R7, c[0x0][0x32c] ;  /* 0x0000cb0000077a02 */ /* 0x000fc80000000f00 */
[----:B------:R-:W-:-:S13]  /*4d80*/  ISETP.NE.AND P0, PT, R7, 0x1, PT ;  /* 0x000000010700780c */ /* 0x000fda0003f05270 */
[----:B------:R-:W-:-:S05]  /*4d90*/  @P0 IMAD.HI.U32 R7, R6, c[0x0][0x330], RZ ;  /* 0x0000cc0006070a27 */ /* 0x000fca00078e00ff */
[----:B------:R-:W-:Y:S02]  /*4da0*/  @P0 SHF.R.U32.HI R6, RZ, c[0x0][0x334], R7 ;  /* 0x0000cd00ff060a19 */ /* 0x000fe40000011607 */
.L_x_1096:
[----:B------:R-:W-:Y:S05]  /*4db0*/  BSYNC B0 ;  /* 0x0000000000007941 */ /* 0x000fea0003800000 */
.L_x_1094:
[----:B------:R-:W-:-:S05]  /*4dc0*/  IMAD R6, R6, c[0x0][0x32c], R13 ;  /* 0x0000cb0006067a24 */ /* 0x000fca00078e020d */
[----:B------:R-:W-:Y:S02]  /*4dd0*/  IADD3 R7, R6, c[0x0][0x32c], RZ ;  /* 0x0000cb0006077a10 */ /* 0x000fe40007ffe0ff */
[----:B------:R-:W-:Y:S02]  /*4de0*/  IMNMX R4, R4, R6, !PT ;  /* 0x0000000604047217 */ /* 0x000fe40007800200 */
[----:B------:R-:W-:Y:S02]  /*4df0*/  IMNMX R5, R5, R7, PT ;  /* 0x0000000705057217 */ /* 0x000fe40003800200 */
.L_x_1093:
        /* <DEDUP_REMOVED lines=93> */
[----:B--2---:R-:W-:Y:S01]  /*53d0*/  FMNMX.FTZ R168, R6, R168, !PT ;  /* 0x000000a806a87209 */ /* 0x004fe20007810000 */
[----:B------:R-:W-:Y:S01]  /*53e0*/  FMUL.FTZ R13, R169, c[0x0][0x2d0] ;  /* 0x0000b400a90d7a20 */ /* 0x000fe20000410000 */
[----:B------:R-:W-:Y:S01]  /*53f0*/  FMNMX.FTZ R6, R59, R7, !PT ;  /* 0x000000073b067209 */ /* 0x000fe20007810000 */
[----:B------:R-:W-:Y:S01]  /*5400*/  STL [R1+0x30], R224 ;  /* 0x000030e001007387 */ /* 0x000fe20000100800 */
[----:B------:R-:W-:Y:S01]  /*5410*/  FSETP.NEU.FTZ.AND P0, PT, R169, -INF , PT ;  /* 0xff800000a900780b */ /* 0x000fe20003f1d000 */
[----:B------:R-:W-:Y:S01]  /*5420*/  FMUL.FTZ R12, R168, c[0x0][0x2d0] ;  /* 0x0000b400a80c7a20 */ /* 0x000fe20000410000 */
[----:B------:R-:W-:Y:S02]  /*5430*/  FMNMX.FTZ R6, R68, R6, !PT ;  /* 0x0000000644067209 */ /* 0x000fe40007810000 */
[----:B------:R-:W-:Y:S01]  /*5440*/  PLOP3.LUT P2, PT, PT, PT, UP6, 0x40, 0x0 ;  /* 0x000000000000781c */ /* 0x000fe20003f4e868 */
[----:B------:R-:W-:Y:S01]  /*5450*/  UISETP.NE.AND UP6, UPT, UR14, URZ, UPT ;  /* 0x0000003f0e00728c */ /* 0x000fe2000bfc5270 */
[----:B------:R-:W-:-:S02]  /*5460*/  FMNMX.FTZ R6, R72, R6, !PT ;  /* 0x0000000648067209 */ /* 0x000fc40007810000 */
[----:B------:R-:W-:Y:S02]  /*5470*/  FMNMX.FTZ R8, R50, R51, !PT ;  /* 0x0000003332087209 */ /* 0x000fe40007810000 */
[----:B------:R-:W-:Y:S02]  /*5480*/  FMNMX.FTZ R6, R73, R6, !PT ;  /* 0x0000000649067209 */ /* 0x000fe40007810000 */
[----:B------:R-:W-:Y:S02]  /*5490*/  ISETP.GT.AND P1, PT, R4, 0x18, P1 ;  /* 0x000000180400780c */ /* 0x000fe40000f24270 */
[----:B------:R-:W-:Y:S02]  /*54a0*/  FMNMX.FTZ R6, R74, R6, !PT ;  /* 0x000000064a067209 */ /* 0x000fe40007810000 */
[----:B------:R-:W-:Y:S02]  /*54b0*/  FSEL R13, R13, RZ, P0 ;  /* 0x000000ff0d0d7208 */ /* 0x000fe40000000000 */
[----:B------:R-:W-:-:S02]  /*54c0*/  PLOP3.LUT P0, PT, PT, PT, UP3, 0x40, 0x0 ;  /* 0x000000000000781c */ /* 0x000fc40003f0e838 */
[----:B------:R-:W-:Y:S01]  /*54d0*/  ISETP.GT.AND P2, PT, R4, 0x11, P2 ;  /* 0x000000110400780c */ /* 0x000fe20001744270 */
[----:B------:R-:W-:Y:S01]  /*54e0*/  FFMA.FTZ R7, R15, c[0x0][0x2d0], -R13 ;  /* 0x0000b4000f077a23 */ /* 0x000fe2000001080d */
[----:B------:R-:W-:Y:S02]  /*54f0*/  FMNMX.FTZ R8, R52, R8, !PT ;  /* 0x0000000834087209 */ /* 0x000fe40007810000 */
[----:B------:R-:W-:Y:S01]  /*5500*/  FMNMX.FTZ R6, R126, R6, !PT ;  /* 0x000000067e067209 */ /* 0x000fe20007810000 */
[----:B------:R1:W-:Y:S01]  /*5510*/  MUFU.EX2 R239, R7 ;  /* 0x0000000700ef7308 */ /* 0x0003e20000000800 */
[C---:B------:R-:W-:Y:S02]  /*5520*/  ISETP.LT.OR P1, PT, R5.reuse, 0x19, P1 ;  /* 0x000000190500780c */ /* 0x040fe40000f21670 */
[----:B------:R-:W-:Y:S02]  /*5530*/  ISETP.GT.AND P0, PT, R4, 0x20, P0 ;  /* 0x000000200400780c */ /* 0x000fe40000704270 */
[----:B------:R-:W-:-:S02]  /*5540*/  ISETP.LT.OR P2, PT, R5, 0x12, P2 ;  /* 0x000000120500780c */ /* 0x000fc40001741670 */
[----:B------:R-:W-:Y:S02]  /*5550*/  FMNMX.FTZ R8, R53, R8, !PT ;  /* 0x0000000835087209 */ /* 0x000fe40007810000 */
[----:B------:R-:W-:Y:S02]  /*5560*/  FMNMX.FTZ R6, R144, R6, !PT ;  /* 0x0000000690067209 */ /* 0x000fe40007810000 */
[----:B------:R-:W-:Y:S02]  /*5570*/  FSEL R48, R86, -INF , !P1 ;  /* 0xff80000056307808 */ /* 0x000fe40004800000 */
[----:B------:R-:W-:Y:S02]  /*5580*/  FSETP.NEU.FTZ.AND P1, PT, R168, -INF , PT ;  /* 0xff800000a800780b */ /* 0x000fe40003f3d000 */
[----:B------:R-:W-:Y:S01]  /*5590*/  ISETP.LT.OR P0, PT, R5, 0x21, P0 ;  /* 0x000000210500780c */ /* 0x000fe20000701670 */
[----:B-1----:R-:W-:Y:S01]  /*55a0*/  FFMA.FTZ R7, R16, c[0x0][0x2d0], -R13 ;  /* 0x0000b40010077a23 */ /* 0x002fe2000001080d */
[----:B------:R-:W-:-:S02]  /*55b0*/  FSEL R57, R35, -INF , !P2 ;  /* 0xff80000023397808 */ /* 0x000fc40005000000 */
[----:B------:R-:W-:Y:S01]  /*55c0*/  FMNMX.FTZ R8, R49, R8, !PT ;  /* 0x0000000831087209 */ /* 0x000fe20007810000 */
[----:B------:R1:W2:Y:S01]  /*55d0*/  MUFU.EX2 R238, R7 ;  /* 0x0000000700ee7308 */ /* 0x0002a20000000800 */
[----:B------:R-:W-:Y:S01]  /*55e0*/  FMNMX.FTZ R6, R145, R6, !PT ;  /* 0x0000000691067209 */ /* 0x000fe20007810000 */
[----:B------:R-:W-:Y:S01]  /*55f0*/  LDSM.16.MT88.4 R32, [R225+0x2080] ;  /* 0x00208000e120783b */ /* 0x000fe20000004200 */
[----:B------:R-:W-:Y:S02]  /*5600*/  FSEL R12, R12, RZ, P1 ;  /* 0x000000ff0c0c7208 */ /* 0x000fe40000800000 */
[----:B------:R-:W-:Y:S02]  /*5610*/  FSEL R89, R94, -INF , !P0 ;  /* 0xff8000005e597808 */ /* 0x000fe40004000000 */
[----:B------:R-:W-:Y:S02]  /*5620*/  PLOP3.LUT P2, PT, PT, PT, UP2, 0x40, 0x0 ;  /* 0x000000000000781c */ /* 0x000fe40003f4e828 */
[----:B------:R-:W-:-:S02]  /*5630*/  PLOP3.LUT P1, PT, PT, PT, UP1, 0x40, 0x0 ;  /* 0x000000000000781c */ /* 0x000fc40003f2e818 */
[----:B------:R-:W-:Y:S02]  /*5640*/  PLOP3.LUT P0, PT, PT, PT, UP0, 0x40, 0x0 ;  /* 0x000000000000781c */ /* 0x000fe40003f0e808 */
[----:B------:R-:W-:Y:S02]  /*5650*/  FMNMX.FTZ R8, R57, R8, !PT ;  /* 0x0000000839087209 */ /* 0x000fe40007810000 */
[----:B------:R-:W-:Y:S01]  /*5660*/  FMNMX.FTZ R6, R127, R6, !PT ;  /* 0x000000067f067209 */ /* 0x000fe20007810000 */
[----:B-1----:R-:W-:Y:S01]  /*5670*/  FFMA.FTZ R7, R18, c[0x0][0x2d0], -R13 ;  /* 0x0000b40012077a23 */ /* 0x002fe2000001080d */
[C---:B------:R-:W-:Y:S02]  /*5680*/  ISETP.GT.AND P2, PT, R4.reuse, 0x21, P2 ;  /* 0x000000210400780c */ /* 0x040fe40001744270 */
[C---:B------:R-:W-:Y:S01]  /*5690*/  ISETP.GT.AND P1, PT, R4.reuse, 0x28, P1 ;  /* 0x000000280400780c */ /* 0x040fe20000f24270 */
[----:B------:R1:W-:Y:S01]  /*56a0*/  MUFU.EX2 R240, R7 ;  /* 0x0000000700f07308 */ /* 0x0003e20000000800 */
[----:B------:R-:W-:-:S02]  /*56b0*/  ISETP.GT.AND P0, PT, R4, 0x29, P0 ;  /* 0x000000290400780c */ /* 0x000fc40000704270 */
[----:B------:R-:W-:Y:S02]  /*56c0*/  FMNMX.FTZ R4, R48, R8, !PT ;  /* 0x0000000830047209 */ /* 0x000fe40007810000 */
[----:B------:R-:W4:Y:S01]  /*56d0*/  SHFL.BFLY PT, R8, R6, 0x2, 0x1f ;  /* 0x0c401f0006087f89 */ /* 0x000f2200000e0000 */
[----:B------:R-:W-:Y:S02]  /*56e0*/  ISETP.LT.OR P2, PT, R5, 0x22, P2 ;  /* 0x000000220500780c */ /* 0x000fe40001741670 */
[----:B------:R-:W-:Y:S02]  /*56f0*/  FMNMX.FTZ R4, R56, R4, !PT ;  /* 0x0000000438047209 */ /* 0x000fe40007810000 */
[----:B------:R-:W-:Y:S02]  /*5700*/  FSEL R88, R95, -INF , !P2 ;  /* 0xff8000005f587808 */ /* 0x000fe40005000000 */
        /* <DEDUP_REMOVED lines=482> */
[----:B------:R1:W-:Y:S01]  /*7530*/  STL [R1+0x10], R7 ;  /* 0x0000100701007387 */ /* 0x0003e20000100800 */
[----:B------:R-:W-:-:S03]  /*7540*/  UIMAD.WIDE.U32 UR30, UR28, UR4, URZ ;  /* 0x000000041c1e72a5 */ /* 0x000fc6000f8e003f */
[----:B------:R1:W-:Y:S04]  /*7550*/  STL [R1+0xc], R5 ;  /* 0x00000c0501007387 */ /* 0x0003e80000100800 */
[----:B------:R1:W-:Y:S04]  /*7560*/  STL [R1+0x18], R0 ;  /* 0x0000180001007387 */ /* 0x0003e80000100800 */
[----:B------:R1:W-:Y:S01]  /*7570*/  STL [R1+0x14], R2 ;  /* 0x0000140201007387 */ /* 0x0003e20000100800 */
[----:B------:R-:W-:Y:S01]  /*7580*/  PLOP3.LUT P0, PT, PT, PT, UP6, 0x40, 0x0 ;  /* 0x000000000000781c */ /* 0x000fe20003f0e868 */
[----:B------:R-:W-:-:S02]  /*7590*/  @UP5 UMOV UR29, UR31 ;  /* 0x0000001f001d5c82 */ /* 0x000fc40008000000 */
[----:B------:R-:W-:-:S04]  /*75a0*/  @UP5 USHF.R.U32.HI UR28, URZ, UR5, UR29 ;  /* 0x000000053f1c5299 */ /* 0x000fc8000801161d */
[----:B------:R-:W-:-:S03]  /*75b0*/  UIADD3 UR4, UR27, UR28, URZ ;  /* 0x0000001c1b047290 */ /* 0x000fc6000fffe03f */
[----:B------:R-:W-:Y:S02]  /*75c0*/  ULDC UR27, c[0x0][0x328] ;  /* 0x0000ca00001b7ab9 */ /* 0x000fe40000000800 */
[----:B------:R-:W-:Y:S02]  /*75d0*/  UIADD3 UR26, UR26, -0x2, URZ ;  /* 0xfffffffe1a1a7890 */ /* 0x000fe4000fffe03f */
[----:B------:R-:W-:Y:S01]  /*75e0*/  UIADD3 UR27, UR4, UR27, URZ ;  /* 0x0000001b041b7290 */ /* 0x000fe2000fffe03f */
[----:B------:R-:W-:Y:S05]  /*75f0*/  @P0 BRA `(.L_x_1097) ;  /* 0x0000018000000947 */ /* 0x000fea0003800000 */
[----:B------:R-:W-:Y:S01]  /*7600*/  ISETP.LT.AND P0, PT, RZ, UR4, PT ;  /* 0x00000004ff007c0c */ /* 0x000fe2000bf01270 */
[----:B------:R-:W-:-:S12]  /*7610*/  UIADD3 UR28, UR4, -0x1, URZ ;  /* 0xffffffff041c7890 */ /* 0x000fd8000fffe03f */
[----:B------:R-:W-:Y:S05]  /*7620*/  @P0 BRA `(.L_x_1098) ;  /* 0x000000a000000947 */ /* 0x000fea0003800000 */
[----:B------:R-:W-:Y:S02]  /*7630*/  UMOV UR28, 0x1 ;  /* 0x00000001001c7882 */ /* 0x000fe40000000000 */
        /* <DEDUP_REMOVED lines=9> */
.L_x_1098:
[----:B------:R-:W-:Y:S02]  /*76d0*/  UMOV UR5, 0x1 ;  /* 0x0000000100057882 */ /* 0x000fe40000000000 */
[----:B------:R-:W-:Y:S02]  /*76e0*/  ULDC UR4, c[0x0][0x32c] ;  /* 0x0000cb0000047ab9 */ /* 0x000fe40000000800 */
[----:B------:R-:W-:-:S03]  /*76f0*/  UISETP.NE.AND UP0, UPT, UR5, UR4, UPT ;  /* 0x000000040500728c */ /* 0x000fc6000bf05270 */
[----:B------:R-:W-:Y:S02]  /*7700*/  ULDC.64 UR4, c[0x0][0x330] ;  /* 0x0000cc0000047ab9 */ /* 0x000fe40000000a00 */
[----:B------:R-:W-:-:S07]  /*7710*/  UIMAD.WIDE.U32 UR30, UR28, UR4, URZ ;  /* 0x000000041c1e72a5 */ /* 0x000fce000f8e003f */
[----:B------:R-:W-:Y:S02]  /*7720*/  @UP0 UMOV UR29, UR31 ;  /* 0x0000001f001d0c82 */ /* 0x000fe40008000000 */
[----:B------:R-:W-:Y:S02]  /*7730*/  @UP0 USHF.R.U32.HI UR28, URZ, UR5, UR29 ;  /* 0x000000053f1c0299 */ /* 0x000fe4000801161d */
.L_x_1099:
[----:B------:R-:W-:Y:S02]  /*7740*/  ULDC UR4, c[0x0][0x32c] ;  /* 0x0000cb0000047ab9 */ /* 0x000fe40000000800 */
[----:B------:R-:W-:-:S04]  /*7750*/  UIMAD UR4, UR28, UR4, UR4 ;  /* 0x000000041c0472a4 */ /* 0x000fc8000f8e0204 */
[----:B------:R-:W-:-:S04]  /*7760*/  UISETP.LT.AND UP0, UPT, UR27, UR4, UPT ;  /* 0x000000041b00728c */ /* 0x000fc8000bf01270 */
[----:B------:R-:W-:-:S04]  /*7770*/  USEL UR27, UR27, UR4, UP0 ;  /* 0x000000041b1b7287 */ /* 0x000fc80008000000 */
.L_x_1097:
        /* <DEDUP_REMOVED lines=21> */
.L_x_1119:
        /* <DEDUP_REMOVED lines=57> */
.L_x_1101:
        /* <DEDUP_REMOVED lines=187> */
.L_x_1102:
[----:B-1----:R-:W2:Y:S01]  /*8810*/  LDL R2, [R1+0x1c] ;  /* 0x00001c0001027983 */ /* 0x002ea20000100800 */
[----:B------:R-:W-:Y:S01]  /*8820*/  UISETP.NE.AND UP1, UPT, UR15, URZ, UPT ;  /* 0x0000003f0f00728c */ /* 0x000fe2000bf25270 */
[----:B------:R-:W-:Y:S01]  /*8830*/  IMAD.U32 R174, RZ, RZ, UR12 ;  /* 0x0000000cffae7e24 */ /* 0x000fe2000f8e00ff */
        /* <DEDUP_REMOVED lines=12> */
[----:B---3--:R-:W-:Y:S04]  /*8900*/  IADD3 R2, -R194, 0x1, R2 ;  /* 0x00000001c2027810 */ /* 0x008fe80007ffe102 */
[----:B------:R-:W-:Y:S04]  /*8910*/  IADD3 R174, -R174, UR8, R2 ;  /* 0x00000008aeae7c10 */ /* 0x000fe8000fffe102 */
[C---:B------:R-:W-:Y:S02]  /*8920*/  IADD3 R173, R174.reuse, c[0x0][0x328], RZ ;  /* 0x0000ca00aead7a10 */ /* 0x040fe40007ffe0ff */
[----:B------:R-:W-:Y:S03]  /*8930*/  IADD3 R174, R174, UR21, RZ ;  /* 0x00000015aeae7c10 */ /* 0x000fe6000fffe0ff */
[--C-:B-1----:R-:W-:Y:S02]  /*8940*/  IMAD.IADD R168, R173, 0x1, R0.reuse ;  /* 0x00000001ada87824 */ /* 0x102fe400078e0200 */
[----:B------:R-:W-:Y:S01]  /*8950*/  IMAD.IADD R167, R174, 0x1, R0 ;  /* 0x00000001aea77824 */ /* 0x000fe200078e0200 */
[----:B------:R-:W-:-:S05]  /*8960*/  @P0 BRA `(.L_x_1103) ;  /* 0x0000019000000947 */ /* 0x000fca0003800000 */
[----:B------:R-:W-:Y:S01]  /*8970*/  IMAD.U32 R2, RZ, RZ, UR12 ;  /* 0x0000000cff027e24 */ /* 0x000fe2000f8e00ff */
[----:B------:R-:W-:Y:S04]  /*8980*/  BSSY B0, `(.L_x_1104) ;  /* 0x0000012000007945 */ /* 0x000fe80003800000 */
[----:B------:R-:W-:Y:S04]  /*8990*/  IADD3 R0, -R2, UR8, R0 ;  /* 0x0000000802007c10 */ /* 0x000fe8000fffe100 */
        /* <DEDUP_REMOVED lines=11> */
.L_x_1105:
[----:B------:R-:W-:Y:S04]  /*8a50*/  MOV R2, c[0x0][0x32c] ;  /* 0x0000cb0000027a02 */ /* 0x000fe80000000f00 */
[----:B------:R-:W-:Y:S11]  /*8a60*/  ISETP.NE.AND P0, PT, R2, 0x1, PT ;  /* 0x000000010200780c */ /* 0x000ff60003f05270 */
[----:B------:R-:W-:Y:S02]  /*8a70*/  @!UPT UIADD3 URZ, URZ, URZ, URZ ;  /* 0x0000003f3f3ff290 */ /* 0x000fe4000fffe03f */
[----:B------:R-:W-:Y:S05]  /*8a80*/  @P0 IMAD.HI.U32 R2, R0, c[0x0][0x330], RZ ;  /* 0x0000cc0000020a27 */ /* 0x000fea00078e00ff */
[----:B------:R-:W-:Y:S02]  /*8a90*/  @P0 SHF.R.U32.HI R0, RZ, c[0x0][0x334], R2 ;  /* 0x0000cd00ff000a19 */ /* 0x000fe40000011602 */
.L_x_1106:
[----:B------:R-:W-:Y:S05]  /*8aa0*/  BSYNC B0 ;  /* 0x0000000000007941 */ /* 0x000fea0003800000 */
.L_x_1104:
[----:B------:R-:W-:Y:S05]  /*8ab0*/  IADD3 R2, -R194, UR4, RZ ;  /* 0x00000004c2027c10 */ /* 0x000fea000fffe1ff */
[----:B------:R-:W-:Y:S05]  /*8ac0*/  IMAD R0, R0, c[0x0][0x32c], R2 ;  /* 0x0000cb0000007a24 */ /* 0x000fea00078e0202 */
[----:B------:R-:W-:Y:S02]  /*8ad0*/  IADD3 R2, R0, c[0x0][0x32c], RZ ;  /* 0x0000cb0000027a10 */ /* 0x000fe40007ffe0ff */
[----:B------:R-:W-:Y:S02]  /*8ae0*/  IMNMX R167, R167, R0, !PT ;  /* 0x00000000a7a77217 */ /* 0x000fe40007800200 */
[----:B------:R-:W-:Y:S02]  /*8af0*/  IMNMX R168, R168, R2, PT ;  /* 0x00000002a8a87217 */ /* 0x000fe40003800200 */
.L_x_1103:
[----:B------:R-:W1:Y:S01]  /*8b00*/  SHFL.IDX PT, R0, R172, 0x1, 0x1c1f ;  /* 0x003c1f00ac007f89 */ /* 0x000e6200000e0000 */
[----:B------:R-:W-:Y:S06]  /*8b10*/  UISETP.NE.AND UP0, UPT, UR14, URZ, UPT ;  /* 0x0000003f0e00728c */ /* 0x000fec000bf05270 */
[----:B------:R-:W-:Y:S02]  /*8b20*/  PLOP3.LUT P0, PT, PT, PT, UP0, 0x40, 0x0 ;  /* 0x000000000000781c */ /* 0x000fe40003f0e808 */
[----:B-1----:R-:W-:Y:S01]  /*8b30*/  IADD3 R3, R174, R0, RZ ;  /* 0x00000000ae037210 */ /* 0x002fe20007ffe0ff */
[----:B------:R-:W-:Y:S10]  /*8b40*/  IMAD.IADD R165, R173, 0x1, R0 ;  /* 0x00000001ada57824 */ /* 0x000ff400078e0200 */
        /* <DEDUP_REMOVED lines=15> */
.L_x_1109:
[----:B------:R-:W-:Y:S04]  /*8c40*/  MOV R2, c[0x0][0x32c] ;  /* 0x0000cb0000027a02 */ /* 0x000fe80000000f00 */
[----:B------:R-:W-:Y:S11]  /*8c50*/  ISETP.NE.AND P0, PT, R2, 0x1, PT ;  /* 0x000000010200780c */ /* 0x000ff60003f05270 */
[----:B------:R-:W-:Y:S02]  /*8c60*/  @!UPT UIADD3 URZ, URZ, URZ, URZ ;  /* 0x0000003f3f3ff290 */ /* 0x000fe4000fffe03f */
[----:B------:R-:W-:Y:S05]  /*8c70*/  @P0 IMAD.HI.U32 R2, R0, c[0x0][0x330], RZ ;  /* 0x0000cc0000020a27 */ /* 0x000fea00078e00ff */
[----:B------:R-:W-:Y:S02]  /*8c80*/  @P0 SHF.R.U32.HI R0, RZ, c[0x0][0x334], R2 ;  /* 0x0000cd00ff000a19 */ /* 0x000fe40000011602 */
.L_x_1110:
[----:B------:R-:W-:Y:S05]  /*8c90*/  BSYNC B0 ;  /* 0x0000000000007941 */ /* 0x000fea0003800000 */
.L_x_1108:
[----:B------:R-:W-:Y:S05]  /*8ca0*/  IADD3 R2, -R194, UR4, RZ ;  /* 0x00000004c2027c10 */ /* 0x000fea000fffe1ff */
[----:B------:R-:W-:Y:S05]  /*8cb0*/  IMAD R0, R0, c[0x0][0x32c], R2 ;  /* 0x0000cb0000007a24 */ /* 0x000fea00078e0202 */
[----:B------:R-:W-:Y:S02]  /*8cc0*/  IADD3 R2, R0, c[0x0][0x32c], RZ ;  /* 0x0000cb0000027a10 */ /* 0x000fe40007ffe0ff */
[----:B------:R-:W-:Y:S02]  /*8cd0*/  IMNMX R3, R3, R0, !PT ;  /* 0x0000000003037217 */ /* 0x000fe40007800200 */
[----:B------:R-:W-:Y:S02]  /*8ce0*/  IMNMX R165, R165, R2, PT ;  /* 0x00000002a5a57217 */ /* 0x000fe40003800200 */
.L_x_1107:
        /* <DEDUP_REMOVED lines=20> */
.L_x_1113:
[----:B------:R-:W-:Y:S04]  /*8e30*/  MOV R175, c[0x0][0x32c] ;  /* 0x0000cb0000af7a02 */ /* 0x000fe80000000f00 */
[----:B------:R-:W-:Y:S11]  /*8e40*/  ISETP.NE.AND P0, PT, R175, 0x1, PT ;  /* 0x00000001af00780c */ /* 0x000ff60003f05270 */
[----:B------:R-:W-:Y:S02]  /*8e50*/  @!UPT UIADD3 URZ, URZ, URZ, URZ ;  /* 0x0000003f3f3ff290 */ /* 0x000fe4000fffe03f */
[----:B------:R-:W-:Y:S05]  /*8e60*/  @P0 IMAD.HI.U32 R175, R169, c[0x0][0x330], RZ ;  /* 0x0000cc00a9af0a27 */ /* 0x000fea00078e00ff */
[----:B------:R-:W-:Y:S02]  /*8e70*/  @P0 SHF.R.U32.HI R169, RZ, c[0x0][0x334], R175 ;  /* 0x0000cd00ffa90a19 */ /* 0x000fe400000116af */
.L_x_1114:
[----:B------:R-:W-:Y:S05]  /*8e80*/  BSYNC B0 ;  /* 0x0000000000007941 */ /* 0x000fea0003800000 */
.L_x_1112:
[----:B------:R-:W-:Y:S05]  /*8e90*/  IADD3 R175, -R194, UR4, RZ ;  /* 0x00000004c2af7c10 */ /* 0x000fea000fffe1ff */
[----:B------:R-:W-:Y:S05]  /*8ea0*/  IMAD R169, R169, c[0x0][0x32c], R175 ;  /* 0x0000cb00a9a97a24 */ /* 0x000fea00078e02af */
[----:B------:R-:W-:Y:S02]  /*8eb0*/  IADD3 R175, R169, c[0x0][0x32c], RZ ;  /* 0x0000cb00a9af7a10 */ /* 0x000fe40007ffe0ff */
[----:B------:R-:W-:Y:S02]  /*8ec0*/  IMNMX R0, R0, R169, !PT ;  /* 0x000000a900007217 */ /* 0x000fe40007800200 */
[----:B------:R-:W-:Y:S02]  /*8ed0*/  IMNMX R2, R2, R175, PT ;  /* 0x000000af02027217 */ /* 0x000fe40003800200 */
.L_x_1111:
        /* <DEDUP_REMOVED lines=198> */
.L_x_1117:
[----:B------:R-:W-:Y:S04]  /*9b40*/  MOV R4, c[0x0][0x32c] ;  /* 0x0000cb0000047a02 */ /* 0x000fe80000000f00 */
[----:B------:R-:W-:Y:S11]  /*9b50*/  ISETP.NE.AND P0, PT, R4, 0x1, PT ;  /* 0x000000010400780c */ /* 0x000ff60003f05270 */
[----:B------:R-:W-:Y:S02]  /*9b60*/  @!UPT UIADD3 URZ, URZ, URZ, URZ ;  /* 0x0000003f3f3ff290 */ /* 0x000fe4000fffe03f */
[----:B------:R-:W-:Y:S05]  /*9b70*/  @P0 IMAD.HI.U32 R4, R3, c[0x0][0x330], RZ ;  /* 0x0000cc0003040a27 */ /* 0x000fea00078e00ff */
[----:B------:R-:W-:Y:S02]  /*9b80*/  @P0 SHF.R.U32.HI R3, RZ, c[0x0][0x334], R4 ;  /* 0x0000cd00ff030a19 */ /* 0x000fe40000011604 */
.L_x_1118:
[----:B------:R-:W-:Y:S05]  /*9b90*/  BSYNC B0 ;  /* 0x0000000000007941 */ /* 0x000fea0003800000 */
.L_x_1116:
[----:B------:R-:W-:Y:S05]  /*9ba0*/  IADD3 R4, -R194, UR4, RZ ;  /* 0x00000004c2047c10 */ /* 0x000fea000fffe1ff */
[----:B------:R-:W-:Y:S05]  /*9bb0*/  IMAD R3, R3, c[0x0][0x32c], R4 ;  /* 0x0000cb0003037a24 */ /* 0x000fea00078e0204 */
[----:B------:R-:W-:Y:S02]  /*9bc0*/  IADD3 R4, R3, c[0x0][0x32c], RZ ;  /* 0x0000cb0003047a10 */ /* 0x000fe40007ffe0ff */
[----:B------:R-:W-:Y:S02]  /*9bd0*/  IMNMX R0, R0, R3, !PT ;  /* 0x0000000300007217 */ /* 0x000fe40007800200 */
[----:B------:R-:W-:Y:S02]  /*9be0*/  IMNMX R2, R2, R4, PT ;  /* 0x0000000402027217 */ /* 0x000fe40003800200 */
.L_x_1115:
        /* <DEDUP_REMOVED lines=35> */
[----:B------:R-:W-:Y:S01]  /*9e20*/  PLOP3.LUT P2, PT, PT, PT, UP3, 0x40, 0x0 ;  /* 0x000000000000781c */ /* 0x000fe20003f4e838 */
[----:B------:R-:W1:Y:S01]  /*9e30*/  SHFL.BFLY PT, R5, R169, 0x2, 0x1f ;  /* 0x0c401f00a9057f89 */ /* 0x000e6200000e0000 */
[----:B------:R-:W-:Y:S01]  /*9e40*/  FMNMX.FTZ R4, R8, R170, !PT ;  /* 0x000000aa08047209 */ /* 0x000fe20007810000 */
[----:B------:R-:W-:Y:S01]  /*9e50*/  UISETP.NE.AND UP3, UPT, UR31, URZ, UPT ;  /* 0x0000003f1f00728c */ /* 0x000fe2000bf65270 */
[----:B------:R-:W-:Y:S02]  /*9e60*/  FMNMX.FTZ R3, R41, R3, !PT ;  /* 0x0000000329037209 */ /* 0x000fe40007810000 */
[----:B------:R-:W-:Y:S02]  /*9e70*/  ISETP.GT.AND P2, PT, R0, 0x1, P2 ;  /* 0x000000010000780c */ /* 0x000fe40001744270 */
[----:B------:R-:W-:Y:S01]  /*9e80*/  FMNMX.FTZ R4, R9, R4, !PT ;  /* 0x0000000409047209 */ /* 0x000fe20007810000 */
[----:B------:R-:W2:Y:S01]  /*9e90*/  SHFL.BFLY PT, R168, R3, 0x2, 0x1f ;  /* 0x0c401f0003a87f89 */ /* 0x000ea200000e0000 */
[----:B------:R-:W-:Y:S02]  /*9ea0*/  ISETP.LT.OR P2, PT, R2, 0x2, P2 ;  /* 0x000000020200780c */ /* 0x000fe40001741670 */
[----:B------:R-:W-:Y:S02]  /*9eb0*/  FMNMX.FTZ R4, R12, R4, !PT ;  /* 0x000000040c047209 */ /* 0x000fe40007810000 */
[----:B------:R-:W-:Y:S02]  /*9ec0*/  FSEL R11, R11, -INF , !P2 ;  /* 0xff8000000b0b7808 */ /* 0x000fe40005000000 */
        /* <DEDUP_REMOVED lines=8> */
[----:B------:R-:W-:Y:S02]  /*9f50*/  FMNMX.FTZ R4, R210, R4, !PT ;  /* 0x00000004d2047209 */ /* 0x000fe40007810000 */
[----:B------:R-:W-:Y:S01]  /*9f60*/  PLOP3.LUT P0, PT, PT, PT, UP2, 0x40, 0x0 ;  /* 0x000000000000781c */ /* 0x000fe20003f0e828 */
[----:B------:R-:W-:Y:S01]  /*9f70*/  UISETP.NE.AND UP2, UPT, UR30, URZ, UPT ;  /* 0x0000003f1e00728c */ /* 0x000fe2000bf45270 */
[----:B-1----:R-:W-:Y:S02]  /*9f80*/  FMNMX.FTZ R169, R169, R5, !PT ;  /* 0x00000005a9a97209 */ /* 0x002fe40007810000 */
[----:B------:R-:W-:Y:S02]  /*9f90*/  FMNMX.FTZ R4, R211, R4, !PT ;  /* 0x00000004d3047209 */ /* 0x000fe40007810000 */
[----:B--2---:R-:W-:Y:S01]  /*9fa0*/  FMNMX.FTZ R168, R3, R168, !PT ;  /* 0x000000a803a87209 */ /* 0x004fe20007810000 */
[----:B------:R-:W1:Y:S01]  /*9fb0*/  SHFL.BFLY PT, R5, R169, 0x1, 0x1f ;  /* 0x0c201f00a9057f89 */ /* 0x000e6200000e0000 */
[----:B------:R-:W-:Y:S02]  /*9fc0*/  FMNMX.FTZ R3, R247, R4, !PT ;  /* 0x00000004f7037209 */ /* 0x000fe40007810000 */
[----:B------:R-:W-:Y:S02]  /*9fd0*/  ISETP.GT.AND P0, PT, R0, 0x8, P0 ;  /* 0x000000080000780c */ /* 0x000fe40000704270 */
[----:B------:R-:W-:Y:S02]  /*9fe0*/  FMNMX.FTZ R3, R251, R3, !PT ;  /* 0x00000003fb037209 */ /* 0x000fe40007810000 */
[----:B------:R-:W-:Y:S01]  /*9ff0*/  PLOP3.LUT P1, PT, PT, PT, UP4, 0x40, 0x0 ;  /* 0x000000000000781c */ /* 0x000fe20003f2e848 */
[----:B------:R-:W-:Y:S01]  /*a000*/  UISETP.NE.AND UP4, UPT, UR4, URZ, UPT ;  /* 0x0000003f0400728c */ /* 0x000fe2000bf85270 */
[----:B------:R-:W-:Y:S01]  /*a010*/  FMNMX.FTZ R3, R34, R3, !PT ;  /* 0x0000000322037209 */ /* 0x000fe20007810000 */
[----:B------:R-:W-:Y:S01]  /*a020*/  SHFL.BFLY PT, R7, R168, 0x1, 0x1f ;  /* 0x0c201f00a8077f89 */ /* 0x000fe200000e0000 */
[----:B------:R-:W-:Y:S02]  /*a030*/  ISETP.LT.OR P0, PT, R2, 0x9, P0 ;  /* 0x000000090200780c */ /* 0x000fe40000701670 */
[----:B------:R-:W-:Y:S02]  /*a040*/  FMNMX.FTZ R3, R35, R3, !PT ;  /* 0x0000000323037209 */ /* 0x000fe40007810000 */
[----:B------:R-:W-:Y:S02]  /*a050*/  ISETP.GT.AND P1, PT, R0, RZ, P1 ;  /* 0x000000ff0000720c */ /* 0x000fe40000f24270 */
[----:B------:R-:W-:Y:S02]  /*a060*/  FSEL R14, R14, -INF , !P0 ;  /* 0xff8000000e0e7808 */ /* 0x000fe40004000000 */
[----:B------:R-:W-:Y:S02]  /*a070*/  PLOP3.LUT P0, PT, PT, PT, UP6, 0x40, 0x0 ;  /* 0x000000000000781c */ /* 0x000fe40003f0e868 */
[----:B------:R-:W-:Y:S02]  /*a080*/  ISETP.LT.OR P1, PT, R2, 0x1, P1 ;  /* 0x000000010200780c */ /* 0x000fe40000f21670 */
[----:B------:R-:W-:Y:S02]  /*a090*/  ISETP.GT.AND P0, PT, R0, 0x11, P0 ;  /* 0x000000110000780c */ /* 0x000fe40000704270 */
[----:B-1----:R-:W-:Y:S02]  /*a0a0*/  FMNMX.FTZ R169, R169, R5, !PT ;  /* 0x00000005a9a97209 */ /* 0x002fe40007810000 */
[----:B------:R-:W-:Y:S02]  /*a0b0*/  FSEL R10, R10, -INF , !P1 ;  /* 0xff8000000a0a7808 */ /* 0x000fe40004800000 */
[C---:B------:R-:W-:Y:S01]  /*a0c0*/  FSETP.NEU.FTZ.AND P2, PT, R169.reuse, -INF , PT ;  /* 0xff800000a900780b */ /* 0x040fe20003f5d000 */
[----:B------:R-:W-:Y:S01]  /*a0d0*/  FMUL.FTZ R173, R169, c[0x0][0x2d0] ;  /* 0x0000b400a9ad7a20 */ /* 0x000fe20000410000 */
[----:B------:R-:W-:Y:S01]  /*a0e0*/  PLOP3.LUT P1, PT, PT, PT, UP1, 0x40, 0x0 ;  /* 0x000000000000781c */ /* 0x000fe20003f2e818 */
[----:B------:R-:W-:Y:S01]  /*a0f0*/  UISETP.NE.AND UP1, UPT, UR29, URZ, UPT ;  /* 0x0000003f1d00728c */ /* 0x000fe2000bf25270 */
[----:B------:R-:W-:Y:S02]  /*a100*/  ISETP.LT.OR P0, PT, R2, 0x12, P0 ;  /* 0x000000120200780c */ /* 0x000fe40000701670 */
[----:B------:R-:W-:Y:S02]  /*a110*/  FSEL R173, R173, RZ, P2 ;  /* 0x000000ffadad7208 */ /* 0x000fe40001000000 */
[----:B------:R-:W-:Y:S02]  /*a120*/  ISETP.GT.AND P1, PT, R0, 0x9, P1 ;  /* 0x000000090000780c */ /* 0x000fe40000f24270 */
[----:B------:R-:W-:Y:S01]  /*a130*/  FSEL R203, R27, -INF , !P0 ;  /* 0xff8000001bcb7808 */ /* 0x000fe20004000000 */
[--C-:B------:R-:W-:Y:S01]  /*a140*/  FFMA.FTZ R4, R6, c[0x0][0x2d0], -R173.reuse ;  /* 0x0000b40006047a23 */ /* 0x100fe200000108ad */
[----:B------:R-:W-:Y:S01]  /*a150*/  PLOP3.LUT P0, PT, PT, PT, UP4, 0x40, 0x0 ;  /* 0x000000000000781c */ /* 0x000fe20003f0e848 */
[----:B------:R-:W1:Y:S01]  /*a160*/  SHFL.BFLY PT, R6, R3, 0x2, 0x1f ;  /* 0x0c401f0003067f89 */ /* 0x000e6200000e0000 */
[----:B------:R-:W-:Y:S01]  /*a170*/  ISETP.LT.OR P1, PT, R2, 0xa, P1 ;  /* 0x0000000a0200780c */ /* 0x000fe20000f21670 */
[----:B------:R2:W3:Y:S01]  /*a180*/  MUFU.EX2 R20, R4 ;  /* 0x0000000400147308 */ /* 0x0004e20000000800 */
[----:B------:R-:W-:Y:S02]  /*a190*/  ISETP.GT.AND P0, PT, R0, 0x19, P0 ;  /* 0x000000190000780c */ /* 0x000fe40000704270 */
[----:B------:R-:W-:Y:S02]  /*a1a0*/  FSEL R15, R15, -INF , !P1 ;  /* 0xff8000000f0f7808 */ /* 0x000fe40004800000 */
[----:B------:R-:W-:Y:S02]  /*a1b0*/  PLOP3.LUT P1, PT, PT, PT, UP5, 0x40, 0x0 ;  /* 0x000000000000781c */ /* 0x000fe40003f2e858 */
[----:B------:R-:W-:Y:S02]  /*a1c0*/  ISETP.LT.OR P0, PT, R2, 0x1a, P0 ;  /* 0x0000001a0200780c */ /* 0x000fe40000701670 */
[----:B------:R-:W-:Y:S02]  /*a1d0*/  ISETP.GT.AND P1, PT, R0, 0x18, P1 ;  /* 0x000000180000780c */ /* 0x000fe40000f24270 */
[----:B------:R-:W-:Y:S02]  /*a1e0*/  FSEL R207, R31, -INF , !P0 ;  /* 0xff8000001fcf7808 */ /* 0x000fe40004000000 */
[----:B------:R-:W-:Y:S02]  /*a1f0*/  PLOP3.LUT P0, PT, PT, PT, UP3, 0x40, 0x0 ;  /* 0x000000000000781c */ /* 0x000fe40003f0e838 */
[----:B------:R-:W-:Y:S02]  /*a200*/  ISETP.LT.OR P1, PT, R2, 0x19, P1 ;  /* 0x000000190200780c */ /* 0x000fe40000f21670 */
[----:B------:R-:W-:Y:S02]  /*a210*/  ISETP.GT.AND P0, PT, R0, 0x20, P0 ;  /* 0x000000200000780c */ /* 0x000fe40000704270 */
[----:B------:R-:W-:Y:S02]  /*a220*/  FSEL R204, R30, -INF , !P1 ;  /* 0xff8000001ecc7808 */ /* 0x000fe40004800000 */
[----:B------:R-:W-:Y:S02]  /*a230*/  PLOP3.LUT P1, PT, PT, PT, UP2, 0x40, 0x0 ;  /* 0x000000000000781c */ /* 0x000fe40003f2e828 */
[----:B-1----:R-:W-:Y:S01]  /*a240*/  FMNMX.FTZ R3, R3, R6, !PT ;  /* 0x0000000603037209 */ /* 0x002fe20007810000 */
[--C-:B--2---:R-:W-:Y:S01]  /*a250*/  FFMA.FTZ R4, R175, c[0x0][0x2d0], -R173.reuse ;  /* 0x0000b400af047a23 */ /* 0x104fe200000108ad */
[----:B------:R-:W-:Y:S02]  /*a260*/  ISETP.LT.OR P0, PT, R2, 0x21, P0 ;  /* 0x000000210200780c */ /* 0x000fe40000701670 */
[----:B------:R-:W-:Y:S01]  /*a270*/  ISETP.GT.AND P1, PT, R0, 0x21, P1 ;  /* 0x000000210000780c */ /* 0x000fe20000f24270 */
[----:B------:R1:W-:Y:S01]  /*a280*/  MUFU.EX2 R24, R4 ;  /* 0x0000000400187308 */ /* 0x0003e20000000800 */
[----:B------:R-:W2:Y:S01]  /*a290*/  SHFL.BFLY PT, R167, R3, 0x1, 0x1f ;  /* 0x0c201f0003a77f89 */ /* 0x000ea200000e0000 */
[----:B------:R-:W-:Y:S02]  /*a2a0*/  FSEL R212, R42, -INF , !P0 ;  /* 0xff8000002ad47808 */ /* 0x000fe40004000000 */
[----:B------:R-:W-:Y:S02]  /*a2b0*/  PLOP3.LUT P0, PT, PT, PT, UP1, 0x40, 0x0 ;  /* 0x000000000000781c */ /* 0x000fe40003f0e818 */
[----:B------:R-:W-:Y:S02]  /*a2c0*/  FMNMX.FTZ R168, R168, R7, !PT ;  /* 0x00000007a8a87209 */ /* 0x000fe40007810000 */
[----:B------:R-:W-:Y:S02]  /*a2d0*/  ISETP.LT.OR P1, PT, R2, 0x22, P1 ;  /* 0x000000220200780c */ /* 0x000fe40000f21670 */
[----:B------:R-:W-:Y:S01]  /*a2e0*/  ISETP.GT.AND P0, PT, R0, 0x28, P0 ;  /* 0x000000280000780c */ /* 0x000fe20000704270 */
[C---:B------:R-:W-:Y:S01]  /*a2f0*/  FMUL.FTZ R174, R168.reuse, c[0x0][0x2d0] ;  /* 0x0000b400a8ae7a20 */ /* 0x040fe20000410000 */
[----:B------:R-:W-:Y:S02]  /*a300*/  FSEL R214, R43, -INF , !P1 ;  /* 0xff8000002bd67808 */ /* 0x000fe40004800000 */
[----:B------:R-:W-:Y:S02]  /*a310*/  FSETP.NEU.FTZ.AND P1, PT, R168, -INF , PT ;  /* 0xff800000a800780b */ /* 0x000fe40003f3d000 */
[----:B------:R-:W-:Y:S02]  /*a320*/  ISETP.LT.OR P0, PT, R2, 0x29, P0 ;  /* 0x000000290200780c */ /* 0x000fe40000701670 */
[----:B------:R-:W-:Y:S02]  /*a330*/  FSEL R174, R174, RZ, P1 ;  /* 0x000000ffaeae7208 */ /* 0x000fe40000800000 */
[----:B------:R-:W-:Y:S02]  /*a340*/  FSEL R213, R46, -INF , !P0 ;  /* 0xff8000002ed57808 */ /* 0x000fe40004000000 */
[----:B------:R-:W-:Y:S01]  /*a350*/  PLOP3.LUT P0, PT, PT, PT, UP0, 0x40, 0x0 ;  /* 0x000000000000781c */ /* 0x000fe20003f0e808 */
[----:B------:R-:W-:Y:S01]  /*a360*/  UISETP.GT.AND UP0, UPT, UR26, UR5, UPT ;  /* 0x000000051a00728c */ /* 0x000fe2000bf04270 */
[--C-:B-1----:R-:W-:Y:S01]  /*a370*/  FFMA.FTZ R4, R16, c[0x0][0x2d0], -R173.reuse ;  /* 0x0000b40010047a23 */ /* 0x102fe200000108ad */
[----:B--2---:R-:W-:Y:S01]  /*a380*/  FMNMX.FTZ R167, R3, R167, !PT ;  /* 0x000000a703a77209 */ /* 0x004fe20007810000 */
[--C-:B------:R-:W-:Y:S01]  /*a390*/  FFMA.FTZ R3, R19, c[0x0][0x2d0], -R174.reuse ;  /* 0x0000b40013037a23 */ /* 0x100fe200000108ae */
[----:B------:R-:W-:Y:S01]  /*a3a0*/  ISETP.GT.AND P0, PT, R0, 0x29, P0 ;  /* 0x000000290000780c */ /* 0x000fe20000704270 */
[----:B------:R1:W2:Y:S01]  /*a3b0*/  MUFU.EX2 R21, R4 ;  /* 0x0000000400157308 */ /* 0x0002a20000000800 */
[----:B------:R-:W-:Y:S01]  /*a3c0*/  FMNMX.FTZ R5, R10, R171, !PT ;  /* 0x000000ab0a057209 */ /* 0x000fe20007810000 */
[----:B------:R-:W-:Y:S01]  /*a3d0*/  FMUL.FTZ R175, R167, c[0x0][0x2d0] ;  /* 0x0000b400a7af7a20 */ /* 0x000fe20000410000 */
[----:B------:R-:W-:Y:S01]  /*a3e0*/  ISETP.LT.OR P0, PT, R2, 0x2a, P0 ;  /* 0x0000002a0200780c */ /* 0x000fe20000701670 */
[--C-:B------:R-:W-:Y:S01]  /*a3f0*/  FFMA.FTZ R2, R193, c[0x0][0x2d0], -R174.reuse ;  /* 0x0000b400c1027a23 */ /* 0x100fe200000108ae */
[----:B------:R-:W-:Y:S01]  /*a400*/  FMNMX.FTZ R5, R11, R5, !PT ;  /* 0x000000050b057209 */ /* 0x000fe20007810000 */
[----:B------:R-:W-:Y:S01]  /*a410*/  UIADD3 UR26, UR26, -0x1, URZ ;  /* 0xffffffff1a1a7890 */ /* 0x000fe2000fffe03f */
[----:B------:R-:W-:Y:S02]  /*a420*/  FSEL R172, R47, -INF , !P0 ;  /* 0xff8000002fac7808 */ /* 0x000fe40004000000 */
[----:B------:R-:W-:Y:S01]  /*a430*/  FSETP.NEU.FTZ.AND P0, PT, R167, -INF , PT ;  /* 0xff800000a700780b */ /* 0x000fe20003f1d000 */
[----:B------:R4:W-:Y:S01]  /*a440*/  MUFU.EX2 R49, R3 ;  /* 0x0000000300317308 */ /* 0x0009e20000000800 */
[----:B------:R-:W-:Y:S02]  /*a450*/  FMNMX.FTZ R5, R14, R5, !PT ;  /* 0x000000050e057209 */ /* 0x000fe40007810000 */
[----:B------:R-:W-:Y:S02]  /*a460*/  FSEL R175, R175, RZ, P0 ;  /* 0x000000ffafaf7208 */ /* 0x000fe40000000000 */
[----:B------:R-:W-:Y:S02]  /*a470*/  FMNMX.FTZ R5, R15, R5, !PT ;  /* 0x000000050f057209 */ /* 0x000fe40007810000 */
[----:B---3--:R-:W-:Y:S02]  /*a480*/  MOV R43, R20 ;  /* 0x00000014002b7202 */ /* 0x008fe40000000f00 */
[----:B------:R-:W-:Y:S01]  /*a490*/  FMNMX.FTZ R5, R200, R5, !PT ;  /* 0x00000005c8057209 */ /* 0x000fe20007810000 */
[----:B------:R3:W-:Y:S01]  /*a4a0*/  MUFU.EX2 R6, R2 ;  /* 0x0000000200067308 */ /* 0x0007e20000000800 */
[----:B------:R-:W-:Y:S02]  /*a4b0*/  MOV R42, R34 ;  /* 0x00000022002a7202 */ /* 0x000fe40000000f00 */
[----:B------:R-:W-:Y:S01]  /*a4c0*/  FMNMX.FTZ R5, R203, R5, !PT ;  /* 0x00000005cb057209 */ /* 0x000fe20007810000 */
[----:B-1----:R-:W-:Y:S01]  /*a4d0*/  FFMA.FTZ R4, R17, c[0x0][0x2d0], -R173 ;  /* 0x0000b40011047a23 */ /* 0x002fe200000108ad */
[----:B--2---:R-:W-:Y:S02]  /*a4e0*/  MOV R46, R21 ;  /* 0x00000015002e7202 */ /* 0x004fe40000000f00 */
[----:B------:R-:W-:Y:S03]  /*a4f0*/  LDSM.16.MT88.4 R20, [R225+0x2080] ;  /* 0x00208000e114783b */ /* 0x000fe60000004200 */
[----:B------:R1:W2:Y:S01]  /*a500*/  MUFU.EX2 R51, R4 ;  /* 0x0000000400337308 */ /* 0x0002a20000000800 */
[--C-:B----4-:R-:W-:Y:S09]  /*a510*/  FFMA.FTZ R3, R8, c[0x0][0x2d0], -R175.reuse ;  /* 0x0000b40008037a23 */ /* 0x110ff200000108af */
[----:B------:R4:W-:Y:S01]  /*a520*/  MUFU.EX2 R44, R3 ;  /* 0x00000003002c7308 */ /* 0x0009e20000000800 */
[--C-:B---3--:R-:W-:Y:S09]  /*a530*/  FFMA.FTZ R2, R18, c[0x0][0x2d0], -R174.reuse ;  /* 0x0000b40012027a23 */ /* 0x108ff200000108ae */
[----:B------:R-:W3:Y:S01]  /*a540*/  MUFU.EX2 R50, R2 ;  /* 0x0000000200327308 */ /* 0x000ee20000000800 */
[----:B-1----:R-:W-:Y:S01]  /*a550*/  FMNMX.FTZ R4, R204, R5, !PT ;  /* 0x00000005cc047209 */ /* 0x002fe20007810000 */
[----:B------:R-:W-:Y:S01]  /*a560*/  FFMA.FTZ R5, R192, c[0x0][0x2d0], -R174 ;  /* 0x0000b400c0057a23 */ /* 0x000fe200000108ae */
[----:B------:R-:W-:Y:S02]  /*a570*/  F2FP.PACK_AB R192, R24, R43 ;  /* 0x0000002b18c0723e */ /* 0x000fe400000000ff */
[----:B------:R-:W-:Y:S05]  /*a580*/  FMNMX.FTZ R4, R207, R4, !PT ;  /* 0x00000004cf047209 */ /* 0x000fea0007810000 */
[----:B------:R-:W-:Y:S01]  /*a590*/  MUFU.EX2 R45, R5 ;  /* 0x00000005002d7308 */ /* 0x000fe20000000800 */
[----:B--2---:R-:W-:Y:S02]  /*a5a0*/  F2FP.PACK_AB R194, R51, R46 ;  /* 0x0000002e33c2723e */ /* 0x004fe400000000ff */
[----:B------:R-:W-:Y:S01]  /*a5b0*/  FMNMX.FTZ R0, R212, R4, !PT ;  /* 0x00000004d4007209 */ /* 0x000fe20007810000 */
[--C-:B----4-:R-:W-:Y:S02]  /*a5c0*/  FFMA.FTZ R3, R9, c[0x0][0x2d0], -R175.reuse ;  /* 0x0000b40009037a23 */ /* 0x110fe400000108af */
[--C-:B------:R-:W-:Y:S01]  /*a5d0*/  FFMA.FTZ R4, R12, c[0x0][0x2d0], -R175.reuse ;  /* 0x0000b4000c047a23 */ /* 0x100fe200000108af */
[----:B------:R-:W-:Y:S03]  /*a5e0*/  FMNMX.FTZ R0, R214, R0, !PT ;  /* 0x00000000d6007209 */ /* 0x000fe60007810000 */
[----:B------:R1:W-:Y:S01]  /*a5f0*/  MUFU.EX2 R47, R3 ;  /* 0x00000003002f7308 */ /* 0x0003e20000000800 */
[----:B------:R-:W-:Y:S02]  /*a600*/  FMNMX.FTZ R0, R213, R0, !PT ;  /* 0x00000000d5007209 */ /* 0x000fe40007810000 */
[----:B---3--:R-:W-:Y:S02]  /*a610*/  F2FP.PACK_AB R195, R49, R50 ;  /* 0x0000003231c3723e */ /* 0x008fe400000000ff */
[----:B------:R-:W-:Y:S05]  /*a620*/  FMNMX.FTZ R0, R172, R0, !PT ;  /* 0x00000000ac007209 */ /* 0x000fea0007810000 */
[----:B------:R2:W-:Y:S01]  /*a630*/  MUFU.EX2 R7, R4 ;  /* 0x0000000400077308 */ /* 0x0005e20000000800 */
[----:B------:R-:W1:Y:S02]  /*a640*/  SHFL.BFLY PT, R2, R0, 0x2, 0x1f ;  /* 0x0c401f0000027f89 */ /* 0x000e6400000e0000 */
[----:B-1----:R-:W-:Y:S01]  /*a650*/  FMNMX.FTZ R3, R0, R2, !PT ;  /* 0x0000000200037209 */ /* 0x002fe20007810000 */
[----:B------:R-:W-:Y:S01]  /*a660*/  FFMA.FTZ R2, R13, c[0x0][0x2d0], -R175 ;  /* 0x0000b4000d027a23 */ /* 0x000fe200000108af */
[----:B------:R-:W-:Y:S05]  /*a670*/  FSEL R0, R169, RZ, P2 ;  /* 0x000000ffa9007208 */ /* 0x000fea0001000000 */
[----:B------:R1:W-:Y:S01]  /*a680*/  MUFU.EX2 R48, R2 ;  /* 0x0000000200307308 */ /* 0x0003e20000000800 */
[----:B--2---:R-:W2:Y:S01]  /*a690*/  SHFL.BFLY PT, R4, R3, 0x1, 0x1f ;  /* 0x0c201f0003047f89 */ /* 0x004ea200000e0000 */
        /* <DEDUP_REMOVED lines=218> */
[----:B---3--:R-:W-:Y:S01]  /*b440*/  FFMA.FTZ R132, R201, c[0x0][0x2d0], -R173 ;  /* 0x0000b400c9847a23 */ /* 0x008fe200000108ad */
[----:B------:R-:W-:Y:S01]  /*b450*/  MOV R201, R153 ;  /* 0x0000009900c97202 */ /* 0x000fe20000000f00 */
        /* <DEDUP_REMOVED lines=13> */
[--C-:B---3--:R-:W-:Y:S04]  /*b530*/  FFMA.FTZ R136, R205, c[0x0][0x2d0], -R175.reuse ;  /* 0x0000b400cd887a23 */ /* 0x108fe800000108af */
        /* <DEDUP_REMOVED lines=251> */
.L_x_1100:
[----:B------:R-:W2:Y:S01]  /*c4f0*/  S2UR UR27, SR_CTAID.X ;  /* 0x00000000001b79c3 */ /* 0x000ea20000002500 */
[----:B------:R-:W-:-:S02]  /*c500*/  UISETP.NE.AND UP1, UPT, UR15, URZ, UPT ;  /* 0x0000003f0f00728c */ /* 0x000fc4000bf25270 */
[----:B------:R-:W-:Y:S02]  /*c510*/  ULDC.64 UR4, c[0x0][0x2c8] ;  /* 0x0000b20000047ab9 */ /* 0x000fe40000000a00 */
[----:B------:R-:W-:-:S06]  /*c520*/  UISETP.NE.AND UP0, UPT, UR14, URZ, UPT ;  /* 0x0000003f0e00728c */ /* 0x000fcc000bf05270 */
[----:B------:R-:W-:Y:S01]  /*c530*/  PLOP3.LUT P0, PT, PT, PT, UP0, 0x40, 0x0 ;  /* 0x000000000000781c */ /* 0x000fe20003f0e808 */
[----:B--2---:R-:W-:-:S04]  /*c540*/  ULEA UR27, UR27, 0x7f, 0x7 ;  /* 0x0000007f1b1b7891 */ /* 0x004fc8000f8e383f */
[----:B------:R-:W-:Y:S02]  /*c550*/  UIMAD.WIDE.U32 UR30, UR27, UR4, URZ ;  /* 0x000000041b1e72a5 */ /* 0x000fe4000f8e003f */
[----:B------:R-:W-:Y:S02]  /*c560*/  UIADD3 UR4, UR8, 0x1, -UR12 ;  /* 0x0000000108047890 */ /* 0x000fe4000fffe80c */
[----:B------:R-:W-:-:S03]  /*c570*/  UMOV UR28, UR27 ;  /* 0x0000001b001c7c82 */ /* 0x000fc60008000000 */
[----:B------:R-:W-:Y:S02]  /*c580*/  @UP1 UMOV UR27, UR31 ;  /* 0x0000001f001b1c82 */ /* 0x000fe40008000000 */
[----:B------:R-:W-:-:S03]  /*c590*/  @UP1 USHF.R.U32.HI UR28, URZ, UR5, UR27 ;  /* 0x000000053f1c1299 */ /* 0x000fc6000801161b */
[----:B------:R-:W-:Y:S02]  /*c5a0*/  ULDC UR27, c[0x0][0x324] ;  /* 0x0000c900001b7ab9 */ /* 0x000fe40000000800 */
[----:B------:R-:W-:-:S04]  /*c5b0*/  UIADD3 UR28, UR4, UR28, URZ ;  /* 0x0000001c041c7290 */ /* 0x000fc8000fffe03f */
[----:B------:R-:W-:Y:S01]  /*c5c0*/  UIADD3 UR27, UR28, -UR27, URZ ;  /* 0x8000001b1c1b7290 */ /* 0x000fe2000fffe03f */
[----:B------:R-:W-:Y:S05]  /*c5d0*/  @P0 BRA `(.L_x_1120) ;  /* 0x0000018000000947 */ /* 0x000fea0003800000 */
[----:B------:R-:W-:-:S06]  /*c5e0*/  UISETP.GT.AND UP0, UPT, UR28, -0x1, UPT ;  /* 0xffffffff1c00788c */ /* 0x000fcc000bf04270 */
[----:B------:R-:W-:-:S13]  /*c5f0*/  PLOP3.LUT P0, PT, PT, PT, UP0, 0x80, 0x0 ;  /* 0x000000000000781c */ /* 0x000fda0003f0f008 */
[----:B------:R-:W-:Y:S05]  /*c600*/  @P0 BRA `(.L_x_1121) ;  /* 0x000000a000000947 */ /* 0x000fea0003800000 */
[----:B------:R-:W-:Y:S02]  /*c610*/  UMOV UR5, 0x1 ;  /* 0x0000000100057882 */ /* 0x000fe40000000000 */
[----:B------:R-:W-:Y:S02]  /*c620*/  ULDC UR4, c[0x0][0x32c] ;  /* 0x0000cb0000047ab9 */ /* 0x000fe40000000800 */
[----:B------:R-:W-:Y:S02]  /*c630*/  UISETP.NE.AND UP0, UPT, UR5, UR4, UPT ;  /* 0x000000040500728c */ /* 0x000fe4000bf05270 */
[----:B------:R-:W-:Y:S02]  /*c640*/  ULOP3.LUT UR28, URZ, UR28, URZ, 0x33, !UPT ;  /* 0x0000001c3f1c7292 */ /* 0x000fe4000f8e333f */
[----:B------:R-:W-:Y:S02]  /*c650*/  ULDC.64 UR4, c[0x0][0x330] ;  /* 0x0000cc0000047ab9 */ /* 0x000fe40000000a00 */
[----:B------:R-:W-:-:S07]  /*c660*/  UIMAD.WIDE.U32 UR30, UR28, UR4, URZ ;  /* 0x000000041c1e72a5 */ /* 0x000fce000f8e003f */
[----:B------:R-:W-:Y:S02]  /*c670*/  @UP0 UMOV UR29, UR31 ;  /* 0x0000001f001d0c82 */ /* 0x000fe40008000000 */
[----:B------:R-:W-:-:S04]  /*c680*/  @UP0 USHF.R.U32.HI UR28, URZ, UR5, UR29 ;  /* 0x000000053f1c0299 */ /* 0x000fc8000801161d */
[----:B------:R-:W-:Y:S01]  /*c690*/  ULOP3.LUT UR28, URZ, UR28, URZ, 0x33, !UPT ;  /* 0x0000001c3f1c7292 */ /* 0x000fe2000f8e333f */
[----:B------:R-:W-:Y:S05]  /*c6a0*/  BRA `(.L_x_1122) ;  /* 0x0000007000007947 */ /* 0x000fea0003800000 */
.L_x_1121:
[----:B------:R-:W-:Y:S02]  /*c6b0*/  UMOV UR5, 0x1 ;  /* 0x0000000100057882 */ /* 0x000fe40000000000 */
[----:B------:R-:W-:Y:S02]  /*c6c0*/  ULDC UR4, c[0x0][0x32c] ;  /* 0x0000cb0000047ab9 */ /* 0x000fe40000000800 */
[----:B------:R-:W-:-:S03]  /*c6d0*/  UISETP.NE.AND UP0, UPT, UR5, UR4, UPT ;  /* 0x000000040500728c */ /* 0x000fc6000bf05270 */
[----:B------:R-:W-:Y:S02]  /*c6e0*/  ULDC.64 UR4, c[0x0][0x330] ;  /* 0x0000cc0000047ab9 */ /* 0x000fe40000000a00 */
[----:B------:R-:W-:-:S07]  /*c6f0*/  UIMAD.WIDE.U32 UR30, UR28, UR4, URZ ;  /* 0x000000041c1e72a5 */ /* 0x000fce000f8e003f */
[----:B------:R-:W-:Y:S02]  /*c700*/  @UP0 UMOV UR29, UR31 ;  /* 0x0000001f001d0c82 */ /* 0x000fe40008000000 */
[----:B------:R-:W-:Y:S02]  /*c710*/  @UP0 USHF.R.U32.HI UR28, URZ, UR5, UR29 ;  /* 0x000000053f1c0299 */ /* 0x000fe4000801161d */
.L_x_1122:
[----:B------:R-:W-:Y:S02]  /*c720*/  ULDC UR4, c[0x0][0x32c] ;  /* 0x0000cb0000047ab9 */ /* 0x000fe40000000800 */
[----:B------:R-:W-:-:S04]  /*c730*/  UIMAD UR4, UR28, UR4, URZ ;  /* 0x000000041c0472a4 */ /* 0x000fc8000f8e023f */
[----:B------:R-:W-:-:S04]  /*c740*/  UISETP.LT.AND UP0, UPT, UR27, UR4, UPT ;  /* 0x000000041b00728c */ /* 0x000fc8000bf01270 */
[----:B------:R-:W-:-:S04]  /*c750*/  USEL UR27, UR27, UR4, !UP0 ;  /* 0x000000041b1b7287 */ /* 0x000fc8000c000000 */
.L_x_1120:
        /* <DEDUP_REMOVED lines=21> */
.L_x_1126:
        /* <DEDUP_REMOVED lines=56> */
.L_x_1124:
        /* <DEDUP_REMOVED lines=187> */
.L_x_1125:
        /* <DEDUP_REMOVED lines=42> */
[----:B------:R-:W-:Y:S01]  /*da80*/  PLOP3.LUT P0, PT, PT, PT, UP0, 0x80, 0x0 ;  /* 0x000000000000781c */ /* 0x000fe20003f0f008 */
[----:B------:R-:W3:Y:S01]  /*da90*/  SHFL.BFLY PT, R167, R2, 0x2, 0x1f ;  /* 0x0c401f0002a77f89 */ /* 0x000ee200000e0000 */
[----:B------:R-:W-:Y:S07]  /*daa0*/  FMNMX.FTZ R3, R51, R3, !PT ;  /* 0x0000000333037209 */ /* 0x000fee0007810000 */
[----:B------:R-:W4:Y:S01]  /*dab0*/  SHFL.BFLY PT, R166, R3, 0x2, 0x1f ;  /* 0x0c401f0003a67f89 */ /* 0x000f2200000e0000 */
[----:B-1----:R-:W-:Y:S02]  /*dac0*/  FMNMX.FTZ R169, R169, R165, !PT ;  /* 0x000000a5a9a97209 */ /* 0x002fe40007810000 */
[----:B------:R-:W-:Y:S04]  /*dad0*/  FMNMX.FTZ R165, R10, R171, !PT ;  /* 0x000000ab0aa57209 */ /* 0x000fe80007810000 */
[----:B------:R-:W-:Y:S01]  /*dae0*/  FMNMX.FTZ R165, R11, R165, !PT ;  /* 0x000000a50ba57209 */ /* 0x000fe20007810000 */
[----:B------:R-:W1:Y:S03]  /*daf0*/  SHFL.BFLY PT, R172, R169, 0x1, 0x1f ;  /* 0x0c201f00a9ac7f89 */ /* 0x000e6600000e0000 */
[----:B------:R-:W-:Y:S04]  /*db00*/  FMNMX.FTZ R165, R14, R165, !PT ;  /* 0x000000a50ea57209 */ /* 0x000fe80007810000 */
[----:B------:R-:W-:Y:S02]  /*db10*/  FMNMX.FTZ R165, R15, R165, !PT ;  /* 0x000000a50fa57209 */ /* 0x000fe40007810000 */
[----:B---3--:R-:W-:Y:S02]  /*db20*/  FMNMX.FTZ R167, R2, R167, !PT ;  /* 0x000000a702a77209 */ /* 0x008fe40007810000 */
[----:B------:R-:W-:Y:S03]  /*db30*/  FMNMX.FTZ R165, R26, R165, !PT ;  /* 0x000000a51aa57209 */ /* 0x000fe60007810000 */
[----:B------:R-:W3:Y:S01]  /*db40*/  SHFL.BFLY PT, R173, R167, 0x1, 0x1f ;  /* 0x0c201f00a7ad7f89 */ /* 0x000ee200000e0000 */
[----:B------:R-:W-:Y:S02]  /*db50*/  FMNMX.FTZ R2, R27, R165, !PT ;  /* 0x000000a51b027209 */ /* 0x000fe40007810000 */
[----:B----4-:R-:W-:Y:S02]  /*db60*/  FMNMX.FTZ R3, R3, R166, !PT ;  /* 0x000000a603037209 */ /* 0x010fe40007810000 */
[----:B------:R-:W-:Y:S03]  /*db70*/  FMNMX.FTZ R2, R30, R2, !PT ;  /* 0x000000021e027209 */ /* 0x000fe60007810000 */
[----:B------:R-:W4:Y:S01]  /*db80*/  SHFL.BFLY PT, R168, R3, 0x1, 0x1f ;  /* 0x0c201f0003a87f89 */ /* 0x000f2200000e0000 */
[----:B------:R-:W-:Y:S02]  /*db90*/  FMNMX.FTZ R2, R31, R2, !PT ;  /* 0x000000021f027209 */ /* 0x000fe40007810000 */
[----:B-1----:R-:W-:Y:S02]  /*dba0*/  FMNMX.FTZ R169, R169, R172, !PT ;  /* 0x000000aca9a97209 */ /* 0x002fe40007810000 */
[----:B------:R-:W-:Y:S03]  /*dbb0*/  FMNMX.FTZ R165, R42, R2, !PT ;  /* 0x000000022aa57209 */ /* 0x000fe60007810000 */
[----:B------:R-:W-:Y:S04]  /*dbc0*/  FADD.FTZ R0, -R169, R0 ;  /* 0x00000000a9007221 */ /* 0x000fe80000010100 */
[----:B------:R-:W-:Y:S01]  /*dbd0*/  FMUL.FTZ R2, R0, c[0x0][0x2d0] ;  /* 0x0000b40000027a20 */ /* 0x000fe20000410000 */
[----:B------:R-:W-:Y:S03]  /*dbe0*/  FMNMX.FTZ R0, R43, R165, !PT ;  /* 0x000000a52b007209 */ /* 0x000fe60007810000 */
[----:B------:R1:W5:Y:S01]  /*dbf0*/  MUFU.EX2 R166, R2 ;  /* 0x0000000200a67308 */ /* 0x0003620000000800 */
[----:B------:R-:W-:Y:S02]  /*dc00*/  FMNMX.FTZ R0, R46, R0, !PT ;  /* 0x000000002e007209 */ /* 0x000fe40007810000 */
[----:B---3--:R-:W-:Y:S02]  /*dc10*/  FMNMX.FTZ R167, R167, R173, !PT ;  /* 0x000000ada7a77209 */ /* 0x008fe40007810000 */
[----:B------:R-:W-:Y:S02]  /*dc20*/  FMNMX.FTZ R0, R47, R0, !PT ;  /* 0x000000002f007209 */ /* 0x000fe40007810000 */
[----:B----4-:R-:W-:Y:S03]  /*dc30*/  FMNMX.FTZ R168, R3, R168, !PT ;  /* 0x000000a803a87209 */ /* 0x010fe60007810000 */
[----:B------:R-:W3:Y:S02]  /*dc40*/  SHFL.BFLY PT, R3, R0, 0x2, 0x1f ;  /* 0x0c401f0000037f89 */ /* 0x000ee400000e0000 */
[----:B------:R-:W-:Y:S04]  /*dc50*/  FMUL.FTZ R200, R168, c[0x0][0x2d0] ;  /* 0x0000b400a8c87a20 */ /* 0x000fe80000410000 */
[--C-:B------:R-:W-:Y:S02]  /*dc60*/  FFMA.FTZ R6, R6, c[0x0][0x2d0], -R200.reuse ;  /* 0x0000b40006067a23 */ /* 0x100fe400000108c8 */
[--C-:B------:R-:W-:Y:S02]  /*dc70*/  FFMA.FTZ R7, R7, c[0x0][0x2d0], -R200.reuse ;  /* 0x0000b40007077a23 */ /* 0x100fe400000108c8 */
[--C-:B------:R-:W-:Y:S01]  /*dc80*/  FFMA.FTZ R18, R18, c[0x0][0x2d0], -R200.reuse ;  /* 0x0000b40012127a23 */ /* 0x100fe200000108c8 */
[----:B------:R-:W-:Y:S01]  /*dc90*/  MUFU.EX2 R218, R6 ;  /* 0x0000000600da7308 */ /* 0x000fe20000000800 */
[----:B------:R-:W-:Y:S02]  /*dca0*/  FFMA.FTZ R19, R19, c[0x0][0x2d0], -R200 ;  /* 0x0000b40013137a23 */ /* 0x000fe400000108c8 */
[----:B-1----:R-:W-:Y:S02]  /*dcb0*/  FADD.FTZ R2, -R168, R164 ;  /* 0x000000a4a8027221 */ /* 0x002fe40000010100 */
[----:B-----5:R-:W-:Y:S02]  /*dcc0*/  FMUL.FTZ R132, R166, R132 ;  /* 0x00000084a6847220 */ /* 0x020fe40000410000 */
[----:B------:R-:W-:Y:S02]  /*dcd0*/  FMUL.FTZ R2, R2, c[0x0][0x2d0] ;  /* 0x0000b40002027a20 */ /* 0x000fe40000410000 */
[C---:B------:R-:W-:Y:S01]  /*dce0*/  FMUL.FTZ R133, R166.reuse, R133 ;  /* 0x00000085a6857220 */ /* 0x040fe20000410000 */
[----:B------:R-:W1:Y:S01]  /*dcf0*/  MUFU.EX2 R219, R7 ;  /* 0x0000000700db7308 */ /* 0x000e620000000800 */
[----:B------:R-:W-:Y:S01]  /*dd00*/  FMUL.FTZ R144, R166, R144 ;  /* 0x00000090a6907220 */ /* 0x000fe20000410000 */
[----:B---3--:R-:W-:Y:S01]  /*dd10*/  FMNMX.FTZ R0, R0, R3, !PT ;  /* 0x0000000300007209 */ /* 0x008fe20007810000 */
[----:B------:R-:W-:Y:S02]  /*dd20*/  FMUL.FTZ R145, R166, R145 ;  /* 0x00000091a6917220 */ /* 0x000fe40000410000 */
[--C-:B------:R-:W-:Y:S02]  /*dd30*/  FFMA.FTZ R22, R22, c[0x0][0x2d0], -R200.reuse ;  /* 0x0000b40016167a23 */ /* 0x100fe400000108c8 */
[--C-:B------:R-:W-:Y:S02]  /*dd40*/  FFMA.FTZ R23, R23, c[0x0][0x2d0], -R200.reuse ;  /* 0x0000b40017177a23 */ /* 0x100fe400000108c8 */
[--C-:B------:R-:W-:Y:S01]  /*dd50*/  FFMA.FTZ R34, R34, c[0x0][0x2d0], -R200.reuse ;  /* 0x0000b40022227a23 */ /* 0x100fe200000108c8 */
[----:B------:R3:W4:Y:S01]  /*dd60*/  MUFU.EX2 R165, R2 ;  /* 0x0000000200a57308 */ /* 0x0007220000000800 */
[--C-:B------:R-:W-:Y:S02]  /*dd70*/  FFMA.FTZ R35, R35, c[0x0][0x2d0], -R200.reuse ;  /* 0x0000b40023237a23 */ /* 0x100fe400000108c8 */
[--C-:B------:R-:W-:Y:S02]  /*dd80*/  FFMA.FTZ R38, R38, c[0x0][0x2d0], -R200.reuse ;  /* 0x0000b40026267a23 */ /* 0x100fe400000108c8 */
[--C-:B------:R-:W-:Y:S02]  /*dd90*/  FFMA.FTZ R39, R39, c[0x0][0x2d0], -R200.reuse ;  /* 0x0000b40027277a23 */ /* 0x100fe400000108c8 */
[--C-:B------:R-:W-:Y:S02]  /*dda0*/  FFMA.FTZ R50, R50, c[0x0][0x2d0], -R200.reuse ;  /* 0x0000b40032327a23 */ /* 0x100fe400000108c8 */
[----:B------:R-:W-:Y:S01]  /*ddb0*/  FFMA.FTZ R51, R51, c[0x0][0x2d0], -R200 ;  /* 0x0000b40033337a23 */ /* 0x000fe200000108c8 */
[----:B------:R5:W-:Y:S01]  /*ddc0*/  MUFU.EX2 R246, R18 ;  /* 0x0000001200f67308 */ /* 0x000be20000000800 */
        /* <DEDUP_REMOVED lines=8> */
[----:B------:R-:W-:Y:S02]  /*de50*/  FMUL.FTZ R64, R166, R64 ;  /* 0x00000040a6407220 */ /* 0x000fe40000410000 */
[----:B---3--:R-:W-:Y:S02]  /*de60*/  FADD.FTZ R2, -R167, R170 ;  /* 0x000000aaa7027221 */ /* 0x008fe40000010100 */
[----:B------:R-:W-:Y:S02]  /*de70*/  FMUL.FTZ R170, R169, c[0x0][0x2d0] ;  /* 0x0000b400a9aa7a20 */ /* 0x000fe40000410000 */
[----:B------:R-:W-:Y:S01]  /*de80*/  FMUL.FTZ R2, R2, c[0x0][0x2d0] ;  /* 0x0000b40002027a20 */ /* 0x000fe20000410000 */
[----:B------:R-:W-:Y:S01]  /*de90*/  MUFU.EX2 R207, R22 ;  /* 0x0000001600cf7308 */ /* 0x000fe20000000800 */
[--C-:B------:R-:W-:Y:S02]  /*dea0*/  FFMA.FTZ R4, R4, c[0x0][0x2d0], -R170.reuse ;  /* 0x0000b40004047a23 */ /* 0x100fe400000108aa */
[--C-:B------:R-:W-:Y:S02]  /*deb0*/  FFMA.FTZ R5, R5, c[0x0][0x2d0], -R170.reuse ;  /* 0x0000b40005057a23 */ /* 0x100fe400000108aa */
[--C-:B------:R-:W-:Y:S02]  /*dec0*/  FFMA.FTZ R16, R16, c[0x0][0x2d0], -R170.reuse ;  /* 0x0000b40010107a23 */ /* 0x100fe400000108aa */
[--C-:B------:R-:W-:Y:S02]  /*ded0*/  FFMA.FTZ R17, R17, c[0x0][0x2d0], -R170.reuse ;  /* 0x0000b40011117a23 */ /* 0x100fe400000108aa */
[C---:B----4-:R-:W-:Y:S01]  /*dee0*/  FMUL.FTZ R6, R165.reuse, R178 ;  /* 0x000000b2a5067220 */ /* 0x050fe20000410000 */
[----:B------:R3:W4:Y:S01]  /*def0*/  MUFU.EX2 R164, R2 ;  /* 0x0000000200a47308 */ /* 0x0007220000000800 */
[C---:B------:R-:W-:Y:S02]  /*df00*/  FMUL.FTZ R7, R165.reuse, R179 ;  /* 0x000000b3a5077220 */ /* 0x040fe40000410000 */
[----:B-----5:R-:W-:Y:S01]  /*df10*/  FMUL.FTZ R18, R165, R190 ;  /* 0x000000bea5127220 */ /* 0x020fe20000410000 */
[----:B-1----:R-:W-:Y:S01]  /*df20*/  F2FP.PACK_AB R175, R223, R246 ;  /* 0x000000f6dfaf723e */ /* 0x002fe200000000ff */
        /* <DEDUP_REMOVED lines=12> */
[----:B---3--:R-:W3:Y:S01]  /*dff0*/  SHFL.BFLY PT, R2, R0, 0x1, 0x1f ;  /* 0x0c201f0000027f89 */ /* 0x008ee200000e0000 */
[C---:B----4-:R-:W-:Y:S02]  /*e000*/  FMUL.FTZ R136, R164.reuse, R136 ;  /* 0x00000088a4887220 */ /* 0x050fe40000410000 */
[C---:B------:R-:W-:Y:S02]  /*e010*/  FMUL.FTZ R137, R164.reuse, R137 ;  /* 0x00000089a4897220 */ /* 0x040fe40000410000 */
[C---:B------:R-:W-:Y:S01]  /*e020*/  FMUL.FTZ R140, R164.reuse, R140 ;  /* 0x0000008ca48c7220 */ /* 0x040fe20000410000 */
[----:B------:R-:W-:Y:S01]  /*e030*/  MUFU.EX2 R248, R16 ;  /* 0x0000001000f87308 */ /* 0x000fe20000000800 */
[----:B------:R-:W-:Y:S02]  /*e040*/  FMUL.FTZ R141, R164, R141 ;  /* 0x0000008da48d7220 */ /* 0x000fe40000410000 */
[--C-:B------:R-:W-:Y:S02]  /*e050*/  FFMA.FTZ R37, R37, c[0x0][0x2d0], -R170.reuse ;  /* 0x0000b40025257a23 */ /* 0x100fe400000108aa */
[----:B-1----:R-:W-:Y:S02]  /*e060*/  FMUL.FTZ R4, R166, R176 ;  /* 0x000000b0a6047220 */ /* 0x002fe40000410000 */
[--C-:B------:R-:W-:Y:S02]  /*e070*/  FFMA.FTZ R48, R48, c[0x0][0x2d0], -R170.reuse ;  /* 0x0000b40030307a23 */ /* 0x100fe400000108aa */
[----:B------:R-:W-:Y:S01]  /*e080*/  FFMA.FTZ R49, R49, c[0x0][0x2d0], -R170 ;  /* 0x0000b40031317a23 */ /* 0x000fe200000108aa */
[----:B------:R-:W1:Y:S01]  /*e090*/  MUFU.EX2 R250, R17 ;  /* 0x0000001100fa7308 */ /* 0x000e620000000800 */
[----:B------:R-:W4:Y:S01]  /*e0a0*/  LDL.LU R170, [R1+0x14] ;  /* 0x0000140001aa7983 */ /* 0x000f220000300800 */
[----:B------:R-:W-:Y:S01]  /*e0b0*/  FMUL.FTZ R150, R165, R150 ;  /* 0x00000096a5967220 */ /* 0x000fe20000410000 */
[----:B-----5:R-:W-:Y:S01]  /*e0c0*/  F2FP.PACK_AB R172, R249, R247 ;  /* 0x000000f7f9ac723e */ /* 0x020fe200000000ff */
[----:B------:R-:W-:Y:S01]  /*e0d0*/  FMUL.FTZ R5, R166, R177 ;  /* 0x000000b1a6057220 */ /* 0x000fe20000410000 */
[----:B------:R-:W5:Y:S01]  /*e0e0*/  LDL.LU R200, [R1+0xc] ;  /* 0x00000c0001c87983 */ /* 0x000f620000300800 */
[----:B------:R-:W-:Y:S01]  /*e0f0*/  FMUL.FTZ R151, R165, R151 ;  /* 0x00000097a5977220 */ /* 0x000fe20000410000 */
[----:B---3--:R-:W-:Y:S01]  /*e100*/  FMNMX.FTZ R3, R2, R0, !PT ;  /* 0x0000000002037209 */ /* 0x008fe20007810000 */
[C---:B------:R-:W-:Y:S02]  /*e110*/  FMUL.FTZ R152, R164.reuse, R152 ;  /* 0x00000098a4987220 */ /* 0x040fe40000410000 */
[----:B------:R-:W-:Y:S01]  /*e120*/  MUFU.EX2 R209, R20 ;  /* 0x0000001400d17308 */ /* 0x000fe20000000800 */
[----:B------:R-:W-:Y:S02]  /*e130*/  FMUL.FTZ R153, R164, R153 ;  /* 0x00000099a4997220 */ /* 0x000fe40000410000 */
[----:B------:R-:W-:Y:S02]  /*e140*/  FADD.FTZ R0, -R3, R171 ;  /* 0x000000ab03007221 */ /* 0x000fe40000010100 */
[----:B------:R-:W-:Y:S02]  /*e150*/  FMUL.FTZ R171, R167, c[0x0][0x2d0] ;  /* 0x0000b400a7ab7a20 */ /* 0x000fe40000410000 */
[----:B------:R-:W-:Y:S02]  /*e160*/  FMUL.FTZ R2, R3, c[0x0][0x2d0] ;  /* 0x0000b40003027a20 */ /* 0x000fe40000410000 */
[----:B------:R-:W-:Y:S01]  /*e170*/  FMUL.FTZ R0, R0, c[0x0][0x2d0] ;  /* 0x0000b40000007a20 */ /* 0x000fe20000410000 */
[----:B------:R-:W-:Y:S01]  /*e180*/  MUFU.EX2 R208, R21 ;  /* 0x0000001500d07308 */ /* 0x000fe20000000800 */
[--C-:B------:R-:W-:Y:S02]  /*e190*/  FFMA.FTZ R8, R8, c[0x0][0x2d0], -R171.reuse ;  /* 0x0000b40008087a23 */ /* 0x100fe400000108ab */
[--C-:B------:R-:W-:Y:S01]  /*e1a0*/  FFMA.FTZ R9, R9, c[0x0][0x2d0], -R171.reuse ;  /* 0x0000b40009097a23 */ /* 0x100fe200000108ab */
[----:B-1----:R-:W-:Y:S01]  /*e1b0*/  F2FP.PACK_AB R174, R250, R248 ;  /* 0x000000f8faae723e */ /* 0x002fe200000000ff */
[--C-:B------:R-:W-:Y:S02]  /*e1c0*/  FFMA.FTZ R12, R12, c[0x0][0x2d0], -R171.reuse ;  /* 0x0000b4000c0c7a23 */ /* 0x100fe400000108ab */
[--C-:B------:R-:W-:Y:S02]  /*e1d0*/  FFMA.FTZ R13, R13, c[0x0][0x2d0], -R171.reuse ;  /* 0x0000b4000d0d7a23 */ /* 0x100fe400000108ab */
[--C-:B------:R-:W-:Y:S01]  /*e1e0*/  FFMA.FTZ R10, R10, c[0x0][0x2d0], -R2.reuse ;  /* 0x0000b4000a0a7a23 */ /* 0x100fe20000010802 */
[----:B------:R-:W1:Y:S01]  /*e1f0*/  MUFU.EX2 R0, R0 ;  /* 0x0000000000007308 */ /* 0x000e620000000800 */
[-C--:B------:R-:W-:Y:S05]  /*e200*/  HMMA.16816.F32 R4, R172, R192.reuse, R4 ;  /* 0x000000c0ac04723c */ /* 0x080fea0000001804 */
[--C-:B------:R-:W-:Y:S02]  /*e210*/  FFMA.FTZ R11, R11, c[0x0][0x2d0], -R2.reuse ;  /* 0x0000b4000b0b7a23 */ /* 0x100fe40000010802 */
[--C-:B------:R-:W-:Y:S02]  /*e220*/  FFMA.FTZ R14, R14, c[0x0][0x2d0], -R2.reuse ;  /* 0x0000b4000e0e7a23 */ /* 0x100fe40000010802 */
[--C-:B------:R-:W-:Y:S01]  /*e230*/  FFMA.FTZ R15, R15, c[0x0][0x2d0], -R2.reuse ;  /* 0x0000b4000f0f7a23 */ /* 0x100fe20000010802 */
[----:B------:R3:W-:Y:S02]  /*e240*/  MUFU.EX2 R214, R8 ;  /* 0x0000000800d67308 */ /* 0x0007e40000000800 */
[C---:B------:R-:W-:Y:S02]  /*e250*/  FMUL.FTZ R16, R166.reuse, R188 ;  /* 0x000000bca6107220 */ /* 0x040fe40000410000 */
[----:B------:R-:W-:Y:S02]  /*e260*/  FMUL.FTZ R17, R166, R189 ;  /* 0x000000bda6117220 */ /* 0x000fe40000410000 */
[----:B------:R-:W-:Y:S01]  /*e270*/  LDSM.16.MT88.4 R188, [R225+0x3080] ;  /* 0x00308000e1bc783b */ /* 0x000fe20000004200 */
[--C-:B------:R-:W-:Y:S02]  /*e280*/  FFMA.FTZ R24, R24, c[0x0][0x2d0], -R171.reuse ;  /* 0x0000b40018187a23 */ /* 0x100fe400000108ab */
[--C-:B------:R-:W-:Y:S01]  /*e290*/  FFMA.FTZ R25, R25, c[0x0][0x2d0], -R171.reuse ;  /* 0x0000b40019197a23 */ /* 0x100fe200000108ab */
[----:B------:R-:W2:Y:S01]  /*e2a0*/  MUFU.EX2 R215, R9 ;  /* 0x0000000900d77308 */ /* 0x000ea20000000800 */
[--C-:B------:R-:W-:Y:S02]  /*e2b0*/  FFMA.FTZ R26, R26, c[0x0][0x2d0], -R2.reuse ;  /* 0x0000b4001a1a7a23 */ /* 0x100fe40000010802 */
[C---:B-1----:R-:W-:Y:S02]  /*e2c0*/  FMUL.FTZ R138, R0.reuse, R138 ;  /* 0x0000008a008a7220 */ /* 0x042fe40000410000 */
[C---:B------:R-:W-:Y:S02]  /*e2d0*/  FMUL.FTZ R139, R0.reuse, R139 ;  /* 0x0000008b008b7220 */ /* 0x040fe40000410000 */
[C---:B------:R-:W-:Y:S02]  /*e2e0*/  FMUL.FTZ R142, R0.reuse, R142 ;  /* 0x0000008e008e7220 */ /* 0x040fe40000410000 */
[C---:B------:R-:W-:Y:S01]  /*e2f0*/  FMUL.FTZ R143, R0.reuse, R143 ;  /* 0x0000008f008f7220 */ /* 0x040fe20000410000 */
[----:B------:R1:W-:Y:S01]  /*e300*/  MUFU.EX2 R216, R12 ;  /* 0x0000000c00d87308 */ /* 0x0003e20000000800 */
[--C-:B------:R-:W-:Y:S02]  /*e310*/  FFMA.FTZ R27, R27, c[0x0][0x2d0], -R2.reuse ;  /* 0x0000b4001b1b7a23 */ /* 0x100fe40000010802 */
[----:B------:R-:W-:Y:S02]  /*e320*/  FMUL.FTZ R154, R0, R154 ;  /* 0x0000009a009a7220 */ /* 0x000fe40000410000 */
[----:B---3--:R-:W-:Y:S02]  /*e330*/  FMUL.FTZ R8, R164, R180 ;  /* 0x000000b4a4087220 */ /* 0x008fe40000410000 */
[----:B------:R-:W-:Y:S02]  /*e340*/  FMUL.FTZ R155, R0, R155 ;  /* 0x0000009b009b7220 */ /* 0x000fe40000410000 */
[C---:B------:R-:W-:Y:S01]  /*e350*/  FMUL.FTZ R156, R164.reuse, R156 ;  /* 0x0000009ca49c7220 */ /* 0x040fe20000410000 */
[----:B------:R-:W3:Y:S01]  /*e360*/  MUFU.EX2 R217, R13 ;  /* 0x0000000d00d97308 */ /* 0x000ee20000000800 */
[----:B------:R-:W-:Y:S02]  /*e370*/  FMUL.FTZ R157, R164, R157 ;  /* 0x0000009da49d7220 */ /* 0x000fe40000410000 */
[----:B------:R-:W-:Y:S01]  /*e380*/  FMUL.FTZ R158, R0, R158 ;  /* 0x0000009e009e7220 */ /* 0x000fe20000410000 */
[----:B--2---:R-:W-:Y:S01]  /*e390*/  F2FP.PACK_AB R176, R215, R214 ;  /* 0x000000d6d7b0723e */ /* 0x004fe200000000ff */
[----:B------:R-:W-:Y:S02]  /*e3a0*/  FMUL.FTZ R9, R164, R181 ;  /* 0x000000b5a4097220 */ /* 0x000fe40000410000 */
[----:B------:R-:W-:Y:S02]  /*e3b0*/  FMUL.FTZ R159, R0, R159 ;  /* 0x0000009f009f7220 */ /* 0x000fe40000410000 */
[C---:B------:R-:W-:Y:S01]  /*e3c0*/  FMUL.FTZ R162, R165.reuse, R162 ;  /* 0x000000a2a5a27220 */ /* 0x040fe20000410000 */
[----:B------:R2:W-:Y:S01]  /*e3d0*/  MUFU.EX2 R210, R10 ;  /* 0x0000000a00d27308 */ /* 0x0005e20000000800 */
[C---:B------:R-:W-:Y:S02]  /*e3e0*/  FMUL.FTZ R163, R165.reuse, R163 ;  /* 0x000000a3a5a37220 */ /* 0x040fe40000410000 */
[C---:B------:R-:W-:Y:S02]  /*e3f0*/  FMUL.FTZ R54, R165.reuse, R54 ;  /* 0x00000036a5367220 */ /* 0x040fe40000410000 */
[C---:B-1----:R-:W-:Y:S02]  /*e400*/  FMUL.FTZ R12, R164.reuse, R184 ;  /* 0x000000b8a40c7220 */ /* 0x042fe40000410000 */
[----:B------:R-:W-:Y:S02]  /*e410*/  FMUL.FTZ R55, R165, R55 ;  /* 0x00000037a5377220 */ /* 0x000fe40000410000 */
[C---:B------:R-:W-:Y:S01]  /*e420*/  FMUL.FTZ R56, R164.reuse, R56 ;  /* 0x00000038a4387220 */ /* 0x040fe20000410000 */
[----:B------:R-:W1:Y:S01]  /*e430*/  MUFU.EX2 R211, R11 ;  /* 0x0000000b00d37308 */ /* 0x000e620000000800 */
[----:B------:R-:W-:Y:S02]  /*e440*/  FMUL.FTZ R57, R164, R57 ;  /* 0x00000039a4397220 */ /* 0x000fe40000410000 */
[----:B------:R-:W-:Y:S01]  /*e450*/  FMUL.FTZ R58, R0, R58 ;  /* 0x0000003a003a7220 */ /* 0x000fe20000410000 */
[----:B---3--:R-:W-:Y:S01]  /*e460*/  F2FP.PACK_AB R178, R217, R216 ;  /* 0x000000d8d9b2723e */ /* 0x008fe200000000ff */
[----:B------:R-:W-:Y:S02]  /*e470*/  FMUL.FTZ R13, R164, R185 ;  /* 0x000000b9a40d7220 */ /* 0x000fe40000410000 */
[----:B------:R-:W-:Y:S02]  /*e480*/  FMUL.FTZ R59, R0, R59 ;  /* 0x0000003b003b7220 */ /* 0x000fe40000410000 */
[C---:B------:R-:W-:Y:S01]  /*e490*/  FMUL.FTZ R60, R164.reuse, R60 ;  /* 0x0000003ca43c7220 */ /* 0x040fe20000410000 */
[----:B------:R3:W-:Y:S01]  /*e4a0*/  MUFU.EX2 R212, R14 ;  /* 0x0000000e00d47308 */ /* 0x0007e20000000800 */
[----:B------:R-:W-:Y:S02]  /*e4b0*/  FMUL.FTZ R61, R164, R61 ;  /* 0x0000003da43d7220 */ /* 0x000fe40000410000 */
[C---:B------:R-:W-:Y:S02]  /*e4c0*/  FMUL.FTZ R62, R0.reuse, R62 ;  /* 0x0000003e003e7220 */ /* 0x040fe40000410000 */
[C---:B--2---:R-:W-:Y:S02]  /*e4d0*/  FMUL.FTZ R10, R0.reuse, R182 ;  /* 0x000000b6000a7220 */ /* 0x044fe40000410000 */
[----:B------:R-:W-:Y:S02]  /*e4e0*/  FMUL.FTZ R63, R0, R63 ;  /* 0x0000003f003f7220 */ /* 0x000fe40000410000 */
[----:B------:R-:W-:Y:S01]  /*e4f0*/  FMUL.FTZ R65, R166, R65 ;  /* 0x00000041a6417220 */ /* 0x000fe20000410000 */
[----:B------:R-:W2:Y:S01]  /*e500*/  MUFU.EX2 R213, R15 ;  /* 0x0000000f00d57308 */ /* 0x000ea20000000800 */
[C---:B------:R-:W-:Y:S02]  /*e510*/  FMUL.FTZ R66, R165.reuse, R66 ;  /* 0x00000042a5427220 */ /* 0x040fe40000410000 */
[----:B------:R-:W-:Y:S01]  /*e520*/  FMUL.FTZ R67, R165, R67 ;  /* 0x00000043a5437220 */ /* 0x000fe20000410000 */
[----:B-1----:R-:W-:Y:S01]  /*e530*/  F2FP.PACK_AB R177, R211, R210 ;  /* 0x000000d2d3b1723e */ /* 0x002fe200000000ff */
[----:B------:R-:W-:Y:S02]  /*e540*/  FMUL.FTZ R11, R0, R183 ;  /* 0x000000b7000b7220 */ /* 0x000fe40000410000 */
[----:B------:R-:W1:Y:S01]  /*e550*/  LDSM.16.MT88.4 R180, [R228+0x2080] ;  /* 0x00208000e4b4783b */ /* 0x000e620000004200 */
[C---:B------:R-:W-:Y:S02]  /*e560*/  FMUL.FTZ R68, R166.reuse, R68 ;  /* 0x00000044a6447220 */ /* 0x040fe40000410000 */
[----:B------:R2:W-:Y:S01]  /*e570*/  MUFU.EX2 R206, R23 ;  /* 0x0000001700ce7308 */ /* 0x0005e20000000800 */
[----:B------:R-:W-:Y:S02]  /*e580*/  FMUL.FTZ R69, R166, R69 ;  /* 0x00000045a6457220 */ /* 0x000fe40000410000 */
[C---:B------:R-:W-:Y:S02]  /*e590*/  FMUL.FTZ R70, R165.reuse, R70 ;  /* 0x00000046a5467220 */ /* 0x040fe40000410000 */
[----:B---3--:R-:W-:Y:S02]  /*e5a0*/  FMUL.FTZ R14, R0, R186 ;  /* 0x000000ba000e7220 */ /* 0x008fe40000410000 */
[----:B------:R-:W-:Y:S02]  /*e5b0*/  FMUL.FTZ R71, R165, R71 ;  /* 0x00000047a5477220 */ /* 0x000fe40000410000 */
[C---:B------:R-:W-:Y:S01]  /*e5c0*/  FMUL.FTZ R72, R164.reuse, R72 ;  /* 0x00000048a4487220 */ /* 0x040fe20000410000 */
[----:B------:R-:W-:Y:S01]  /*e5d0*/  MUFU.EX2 R205, R32 ;  /* 0x0000002000cd7308 */ /* 0x000fe20000000800 */
[----:B------:R-:W-:Y:S02]  /*e5e0*/  FMUL.FTZ R73, R164, R73 ;  /* 0x00000049a4497220 */ /* 0x000fe40000410000 */
[C---:B------:R-:W-:Y:S01]  /*e5f0*/  FMUL.FTZ R74, R0.reuse, R74 ;  /* 0x0000004a004a7220 */ /* 0x040fe20000410000 */
[----:B--2---:R-:W-:Y:S01]  /*e600*/  F2FP.PACK_AB R179, R213, R212 ;  /* 0x000000d4d5b3723e */ /* 0x004fe200000000ff */
[C---:B------:R-:W-:Y:S02]  /*e610*/  FMUL.FTZ R15, R0.reuse, R187 ;  /* 0x000000bb000f7220 */ /* 0x040fe40000410000 */
[----:B------:R-:W2:Y:S01]  /*e620*/  LDSM.16.MT88.4 R184, [R227+0x2080] ;  /* 0x00208000e3b8783b */ /* 0x000ea20000004200 */
[----:B------:R-:W-:Y:S02]  /*e630*/  FMUL.FTZ R75, R0, R75 ;  /* 0x0000004b004b7220 */ /* 0x000fe40000410000 */
[----:B------:R-:W-:Y:S01]  /*e640*/  MUFU.EX2 R204, R33 ;  /* 0x0000002100cc7308 */ /* 0x000fe20000000800 */
[C---:B------:R-:W-:Y:S04]  /*e650*/  HMMA.16816.F32 R8, R176.reuse, R192, R8 ;  /* 0x000000c0b008723c */ /* 0x040fe80000001808 */
[----:B------:R-:W-:Y:S01]  /*e660*/  LDSM.16.MT88.4 R20, [R228+0x3880] ;  /* 0x00388000e414783b */ /* 0x000fe20000004200 */
[C---:B------:R-:W-:Y:S02]  /*e670*/  FMUL.FTZ R76, R164.reuse, R76 ;  /* 0x0000004ca44c7220 */ /* 0x040fe40000410000 */
[----:B------:R-:W-:Y:S01]  /*e680*/  FMUL.FTZ R77, R164, R77 ;  /* 0x0000004da44d7220 */ /* 0x000fe20000410000 */
[-C--:B------:R-:W-:Y:S01]  /*e690*/  HMMA.16816.F32 R12, R176, R194.reuse, R12 ;  /* 0x000000c2b00c723c */ /* 0x080fe2000000180c */
[----:B------:R-:W-:Y:S03]  /*e6a0*/  MUFU.EX2 R203, R34 ;  /* 0x0000002200cb7308 */ /* 0x000fe60000000800 */
[C---:B------:R-:W-:Y:S02]  /*e6b0*/  FMUL.FTZ R78, R0.reuse, R78 ;  /* 0x0000004e004e7220 */ /* 0x040fe40000410000 */
[----:B------:R-:W-:Y:S02]  /*e6c0*/  FMUL.FTZ R79, R0, R79 ;  /* 0x0000004f004f7220 */ /* 0x000fe40000410000 */
[C---:B------:R-:W-:Y:S03]  /*e6d0*/  HMMA.16816.F32 R16, R172.reuse, R194, R16 ;  /* 0x000000c2ac10723c */ /* 0x040fe60000001810 */
[----:B------:R3:W-:Y:S01]  /*e6e0*/  MUFU.EX2 R202, R35 ;  /* 0x0000002300ca7308 */ /* 0x0007e20000000800 */
[C---:B------:R-:W-:Y:S02]  /*e6f0*/  FMUL.FTZ R80, R166.reuse, R80 ;  /* 0x00000050a6507220 */ /* 0x040fe40000410000 */
[C---:B------:R-:W-:Y:S02]  /*e700*/  FMUL.FTZ R81, R166.reuse, R81 ;  /* 0x00000051a6517220 */ /* 0x040fe40000410000 */
[-C--:B------:R-:W-:Y:S04]  /*e710*/  HMMA.16816.F32 R132, R172, R196.reuse, R132 ;  /* 0x000000c4ac84723c */ /* 0x080fe80000001884 */
[C---:B------:R-:W-:Y:S01]  /*e720*/  FMUL.FTZ R82, R165.reuse, R82 ;  /* 0x00000052a5527220 */ /* 0x040fe20000410000 */
[----:B------:R-:W-:Y:S01]  /*e730*/  MUFU.EX2 R201, R24 ;  /* 0x0000001800c97308 */ /* 0x000fe20000000800 */
[C---:B------:R-:W-:Y:S02]  /*e740*/  FMUL.FTZ R83, R165.reuse, R83 ;  /* 0x00000053a5537220 */ /* 0x040fe40000410000 */
[C---:B------:R-:W-:Y:S04]  /*e750*/  HMMA.16816.F32 R136, R176.reuse, R196, R136 ;  /* 0x000000c4b088723c */ /* 0x040fe80000001888 */
[C---:B------:R-:W-:Y:S02]  /*e760*/  FMUL.FTZ R84, R166.reuse, R84 ;  /* 0x00000054a6547220 */ /* 0x040fe40000410000 */
[----:B------:R-:W-:Y:S01]  /*e770*/  FMUL.FTZ R85, R166, R85 ;  /* 0x00000055a6557220 */ /* 0x000fe20000410000 */
[----:B------:R-:W-:Y:S01]  /*e780*/  MUFU.EX2 R197, R27 ;  /* 0x0000001b00c57308 */ /* 0x000fe20000000800 */
[-C--:B------:R-:W-:Y:S01]  /*e790*/  HMMA.16816.F32 R140, R176, R198.reuse, R140 ;  /* 0x000000c6b08c723c */ /* 0x080fe2000000188c */
[----:B---3--:R-:W-:Y:S03]  /*e7a0*/  LDSM.16.MT88.4 R32, [R227+0x3880] ;  /* 0x00388000e320783b */ /* 0x008fe60000004200 */
[C---:B------:R-:W-:Y:S02]  /*e7b0*/  FMUL.FTZ R86, R165.reuse, R86 ;  /* 0x00000056a5567220 */ /* 0x040fe40000410000 */
[C---:B------:R-:W-:Y:S02]  /*e7c0*/  FMUL.FTZ R87, R165.reuse, R87 ;  /* 0x00000057a5577220 */ /* 0x040fe40000410000 */
[C---:B------:R-:W-:Y:S01]  /*e7d0*/  HMMA.16816.F32 R144, R172.reuse, R198, R144 ;  /* 0x000000c6ac90723c */ /* 0x040fe20000001890 */
[----:B------:R-:W3:Y:S03]  /*e7e0*/  MUFU.EX2 R199, R25 ;  /* 0x0000001900c77308 */ /* 0x000ee60000000800 */
[C---:B------:R-:W-:Y:S02]  /*e7f0*/  FMUL.FTZ R88, R164.reuse, R88 ;  /* 0x00000058a4587220 */ /* 0x040fe40000410000 */
[----:B------:R-:W-:Y:S02]  /*e800*/  FMUL.FTZ R89, R164, R89 ;  /* 0x00000059a4597220 */ /* 0x000fe40000410000 */
[-C--:B-1----:R-:W-:Y:S03]  /*e810*/  HMMA.16816.F32 R148, R172, R180.reuse, R148 ;  /* 0x000000b4ac94723c */ /* 0x082fe60000001894 */
[----:B------:R1:W1:Y:S01]  /*e820*/  MUFU.EX2 R198, R26 ;  /* 0x0000001a00c67308 */ /* 0x0002620000000800 */
[C---:B------:R-:W-:Y:S02]  /*e830*/  FMUL.FTZ R90, R0.reuse, R90 ;  /* 0x0000005a005a7220 */ /* 0x040fe40000410000 */
[----:B------:R-:W-:Y:S02]  /*e840*/  FMUL.FTZ R91, R0, R91 ;  /* 0x0000005b005b7220 */ /* 0x000fe40000410000 */
[C---:B------:R-:W-:Y:S04]  /*e850*/  HMMA.16816.F32 R152, R176.reuse, R180, R152 ;  /* 0x000000b4b098723c */ /* 0x040fe80000001898 */
[C---:B------:R-:W-:Y:S01]  /*e860*/  FMUL.FTZ R92, R164.reuse, R92 ;  /* 0x0000005ca45c7220 */ /* 0x040fe20000410000 */
[----:B------:R-:W-:Y:S01]  /*e870*/  MUFU.EX2 R49, R49 ;  /* 0x0000003100317308 */ /* 0x000fe20000000800 */
[----:B------:R-:W-:Y:S02]  /*e880*/  FMUL.FTZ R93, R164, R93 ;  /* 0x0000005da45d7220 */ /* 0x000fe40000410000 */
[-C--:B------:R-:W-:Y:S04]  /*e890*/  HMMA.16816.F32 R156, R176, R182.reuse, R156 ;  /* 0x000000b6b09c723c */ /* 0x080fe8000000189c */
[C---:B------:R-:W-:Y:S02]  /*e8a0*/  FMUL.FTZ R94, R0.reuse, R94 ;  /* 0x0000005e005e7220 */ /* 0x040fe40000410000 */
[----:B------:R-:W-:Y:S01]  /*e8b0*/  FMUL.FTZ R95, R0, R95 ;  /* 0x0000005f005f7220 */ /* 0x000fe20000410000 */
[----:B------:R-:W-:Y:S01]  /*e8c0*/  MUFU.EX2 R51, R51 ;  /* 0x0000003300337308 */ /* 0x000fe20000000800 */
[C---:B------:R-:W-:Y:S01]  /*e8d0*/  HMMA.16816.F32 R160, R172.reuse, R182, R160 ;  /* 0x000000b6aca0723c */ /* 0x040fe200000018a0 */
[----:B------:R-:W3:Y:S03]  /*e8e0*/  LDSM.16.MT88.4 R180, [R225+0x3880] ;  /* 0x00388000e1b4783b */ /* 0x000ee60000004200 */
[C---:B------:R-:W-:Y:S02]  /*e8f0*/  FMUL.FTZ R96, R166.reuse, R96 ;  /* 0x00000060a6607220 */ /* 0x040fe40000410000 */
[C---:B------:R-:W-:Y:S02]  /*e900*/  FMUL.FTZ R97, R166.reuse, R97 ;  /* 0x00000061a6617220 */ /* 0x040fe40000410000 */
[-C--:B--2---:R-:W-:Y:S01]  /*e910*/  HMMA.16816.F32 R52, R172, R184.reuse, R52 ;  /* 0x000000b8ac34723c */ /* 0x084fe20000001834 */
[----:B-1----:R-:W-:Y:S01]  /*e920*/  LDSM.16.MT88.4 R24, [R225+0x2880] ;  /* 0x00288000e118783b */ /* 0x002fe20000004200 */
        /* <DEDUP_REMOVED lines=14> */
[C---:B------:R-:W-:Y:S02]  /*ea10*/  FMUL.FTZ R113, R166.reuse, R113 ;  /* 0x00000071a6717220 */ /* 0x040fe40000410000 */
[C---:B------:R-:W-:Y:S01]  /*ea20*/  FMUL.FTZ R114, R165.reuse, R114 ;  /* 0x00000072a5727220 */ /* 0x040fe20000410000 */
[-C--:B---3--:R-:W-:Y:S01]  /*ea30*/  HMMA.16816.F32 R68, R172, R180.reuse, R68 ;  /* 0x000000b4ac44723c */ /* 0x088fe20000001844 */
[----:B------:R-:W-:Y:S02]  /*ea40*/  MUFU.EX2 R39, R39 ;  /* 0x0000002700277308 */ /* 0x000fe40000000800 */
[C---:B------:R-:W-:Y:S02]  /*ea50*/  FMUL.FTZ R115, R165.reuse, R115 ;  /* 0x00000073a5737220 */ /* 0x040fe40000410000 */
[C---:B------:R-:W-:Y:S02]  /*ea60*/  FMUL.FTZ R116, R166.reuse, R116 ;  /* 0x00000074a6747220 */ /* 0x040fe40000410000 */
[----:B------:R-:W-:Y:S01]  /*ea70*/  FMUL.FTZ R117, R166, R117 ;  /* 0x00000075a6757220 */ /* 0x000fe20000410000 */
[C---:B------:R-:W-:Y:S03]  /*ea80*/  HMMA.16816.F32 R72, R176.reuse, R180, R72 ;  /* 0x000000b4b048723c */ /* 0x040fe60000001848 */
[----:B------:R-:W-:Y:S01]  /*ea90*/  MUFU.EX2 R48, R48 ;  /* 0x0000003000307308 */ /* 0x000fe20000000800 */
[C---:B------:R-:W-:Y:S02]  /*eaa0*/  FMUL.FTZ R118, R165.reuse, R118 ;  /* 0x00000076a5767220 */ /* 0x040fe40000410000 */
[----:B------:R-:W-:Y:S02]  /*eab0*/  FMUL.FTZ R119, R165, R119 ;  /* 0x00000077a5777220 */ /* 0x000fe40000410000 */
[-C--:B------:R-:W-:Y:S04]  /*eac0*/  HMMA.16816.F32 R76, R176, R182.reuse, R76 ;  /* 0x000000b6b04c723c */ /* 0x080fe8000000184c */
[C---:B------:R-:W-:Y:S01]  /*ead0*/  FMUL.FTZ R120, R164.reuse, R120 ;  /* 0x00000078a4787220 */ /* 0x040fe20000410000 */
[----:B------:R-:W-:Y:S01]  /*eae0*/  MUFU.EX2 R50, R50 ;  /* 0x0000003200327308 */ /* 0x000fe20000000800 */
[----:B------:R-:W-:Y:S02]  /*eaf0*/  FMUL.FTZ R121, R164, R121 ;  /* 0x00000079a4797220 */ /* 0x000fe40000410000 */
[C---:B------:R-:W-:Y:S01]  /*eb00*/  HMMA.16816.F32 R80, R172.reuse, R182, R80 ;  /* 0x000000b6ac50723c */ /* 0x040fe20000001850 */
[----:B------:R-:W2:Y:S03]  /*eb10*/  LDSM.16.MT88.4 R180, [R226+0x2880] ;  /* 0x00288000e2b4783b */ /* 0x000ea60000004200 */
[C---:B------:R-:W-:Y:S02]  /*eb20*/  FMUL.FTZ R122, R0.reuse, R122 ;  /* 0x0000007a007a7220 */ /* 0x040fe40000410000 */
[----:B------:R-:W-:Y:S02]  /*eb30*/  FMUL.FTZ R123, R0, R123 ;  /* 0x0000007b007b7220 */ /* 0x000fe40000410000 */
[-C--:B-1----:R-:W-:Y:S04]  /*eb40*/  HMMA.16816.F32 R84, R172, R184.reuse, R84 ;  /* 0x000000b8ac54723c */ /* 0x082fe80000001854 */
[--C-:B------:R-:W-:Y:S02]  /*eb50*/  FFMA.FTZ R28, R28, c[0x0][0x2d0], -R171.reuse ;  /* 0x0000b4001c1c7a23 */ /* 0x100fe400000108ab */
[--C-:B------:R-:W-:Y:S02]  /*eb60*/  FFMA.FTZ R29, R29, c[0x0][0x2d0], -R171.reuse ;  /* 0x0000b4001d1d7a23 */ /* 0x100fe400000108ab */
[C---:B------:R-:W-:Y:S01]  /*eb70*/  HMMA.16816.F32 R88, R176.reuse, R184, R88 ;  /* 0x000000b8b058723c */ /* 0x040fe20000001858 */
[----:B------:R1:W-:Y:S03]  /*eb80*/  MUFU.EX2 R196, R28 ;  /* 0x0000001c00c47308 */ /* 0x0003e60000000800 */
[--C-:B------:R-:W-:Y:S02]  /*eb90*/  FFMA.FTZ R30, R30, c[0x0][0x2d0], -R2.reuse ;  /* 0x0000b4001e1e7a23 */ /* 0x100fe40000010802 */
[--C-:B------:R-:W-:Y:S02]  /*eba0*/  FFMA.FTZ R31, R31, c[0x0][0x2d0], -R2.reuse ;  /* 0x0000b4001f1f7a23 */ /* 0x100fe40000010802 */
[-C--:B------:R-:W-:Y:S03]  /*ebb0*/  HMMA.16816.F32 R92, R176, R186.reuse, R92 ;  /* 0x000000bab05c723c */ /* 0x080fe6000000185c */
[----:B------:R3:W2:Y:S01]  /*ebc0*/  MUFU.EX2 R195, R29 ;  /* 0x0000001d00c37308 */ /* 0x0006a20000000800 */
[C---:B------:R-:W-:Y:S02]  /*ebd0*/  FMUL.FTZ R124, R164.reuse, R124 ;  /* 0x0000007ca47c7220 */ /* 0x040fe40000410000 */
[----:B------:R-:W-:Y:S02]  /*ebe0*/  FMUL.FTZ R125, R164, R125 ;  /* 0x0000007da47d7220 */ /* 0x000fe40000410000 */
[C---:B------:R-:W-:Y:S01]  /*ebf0*/  HMMA.16816.F32 R96, R172.reuse, R186, R96 ;  /* 0x000000baac60723c */ /* 0x040fe20000001860 */
[----:B------:R-:W4:Y:S03]  /*ec00*/  LDSM.16.MT88.4 R184, [R228+0x2880] ;  /* 0x00288000e4b8783b */ /* 0x000f260000004200 */
[C---:B------:R-:W-:Y:S01]  /*ec10*/  FMUL.FTZ R126, R0.reuse, R126 ;  /* 0x0000007e007e7220 */ /* 0x040fe20000410000 */
[----:B------:R2:W-:Y:S01]  /*ec20*/  MUFU.EX2 R194, R30 ;  /* 0x0000001e00c27308 */ /* 0x0005e20000000800 */
[----:B------:R-:W-:Y:S02]  /*ec30*/  FMUL.FTZ R127, R0, R127 ;  /* 0x0000007f007f7220 */ /* 0x000fe40000410000 */
[-C--:B------:R-:W-:Y:S04]  /*ec40*/  HMMA.16816.F32 R100, R172, R20.reuse, R100 ;  /* 0x00000014ac64723c */ /* 0x080fe80000001864 */
[C---:B------:R-:W-:Y:S01]  /*ec50*/  FMUL.FTZ R104, R164.reuse, R104 ;  /* 0x00000068a4687220 */ /* 0x040fe20000410000 */
[----:B-1----:R-:W-:Y:S01]  /*ec60*/  F2FP.PACK_AB R28, R199, R201 ;  /* 0x000000c9c71c723e */ /* 0x002fe200000000ff */
[----:B------:R-:W-:Y:S01]  /*ec70*/  FMUL.FTZ R105, R164, R105 ;  /* 0x00000069a4697220 */ /* 0x000fe20000410000 */
[----:B------:R-:W1:Y:S01]  /*ec80*/  MUFU.EX2 R193, R31 ;  /* 0x0000001f00c17308 */ /* 0x000e620000000800 */
[C---:B------:R-:W-:Y:S04]  /*ec90*/  FMUL.FTZ R106, R0.reuse, R106 ;  /* 0x0000006a006a7220 */ /* 0x040fe80000410000 */
[----:B------:R-:W-:Y:S01]  /*eca0*/  FMUL.FTZ R107, R0, R107 ;  /* 0x0000006b006b7220 */ /* 0x000fe20000410000 */
[----:B---3--:R-:W-:Y:S01]  /*ecb0*/  F2FP.PACK_AB R29, R197, R198 ;  /* 0x000000c6c51d723e */ /* 0x008fe200000000ff */
[C---:B------:R-:W-:Y:S02]  /*ecc0*/  FMUL.FTZ R128, R166.reuse, R128 ;  /* 0x00000080a6807220 */ /* 0x040fe40000410000 */
[----:B------:R-:W-:Y:S02]  /*ecd0*/  FMUL.FTZ R129, R166, R129 ;  /* 0x00000081a6817220 */ /* 0x000fe40000410000 */
[----:B------:R-:W-:Y:S01]  /*ece0*/  FMUL.FTZ R130, R165, R130 ;  /* 0x00000082a5827220 */ /* 0x000fe20000410000 */
[C---:B------:R-:W-:Y:S04]  /*ecf0*/  HMMA.16816.F32 R104, R176.reuse, R20, R104 ;  /* 0x00000014b068723c */ /* 0x040fe80000001868 */
[C---:B------:R-:W-:Y:S01]  /*ed00*/  FMUL.FTZ R108, R164.reuse, R108 ;  /* 0x0000006ca46c7220 */ /* 0x040fe20000410000 */
[----:B--2---:R-:W-:Y:S01]  /*ed10*/  F2FP.PACK_AB R30, R195, R196 ;  /* 0x000000c4c31e723e */ /* 0x004fe200000000ff */
[----:B------:R-:W-:Y:S01]  /*ed20*/  FMUL.FTZ R109, R164, R109 ;  /* 0x0000006da46d7220 */ /* 0x000fe20000410000 */
[----:B------:R-:W-:Y:S01]  /*ed30*/  F2FP.PACK_AB R20, R208, R209 ;  /* 0x000000d1d014723e */ /* 0x000fe200000000ff */
[----:B------:R-:W-:Y:S01]  /*ed40*/  FMUL.FTZ R110, R0, R110 ;  /* 0x0000006e006e7220 */ /* 0x000fe20000410000 */
[----:B------:R-:W-:Y:S03]  /*ed50*/  F2FP.PACK_AB R21, R206, R207 ;  /* 0x000000cfce15723e */ /* 0x000fe600000000ff */
[----:B------:R-:W-:Y:S01]  /*ed60*/  FMUL.FTZ R111, R0, R111 ;  /* 0x0000006f006f7220 */ /* 0x000fe20000410000 */
[----:B-1----:R-:W-:Y:S01]  /*ed70*/  F2FP.PACK_AB R31, R193, R194 ;  /* 0x000000c2c11f723e */ /* 0x002fe200000000ff */
[----:B------:R-:W-:Y:S02]  /*ed80*/  FMUL.FTZ R131, R165, R131 ;  /* 0x00000083a5837220 */ /* 0x000fe40000410000 */
[--C-:B------:R-:W-:Y:S02]  /*ed90*/  FFMA.FTZ R45, R45, c[0x0][0x2d0], -R171.reuse ;  /* 0x0000b4002d2d7a23 */ /* 0x100fe400000108ab */
[--C-:B------:R-:W-:Y:S01]  /*eda0*/  FFMA.FTZ R40, R40, c[0x0][0x2d0], -R171.reuse ;  /* 0x0000b40028287a23 */ /* 0x100fe200000108ab */
[-C--:B------:R-:W-:Y:S03]  /*edb0*/  HMMA.16816.F32 R108, R176, R22.reuse, R108 ;  /* 0x00000016b06c723c */ /* 0x080fe6000000186c */
[----:B------:R-:W-:Y:S01]  /*edc0*/  MUFU.EX2 R45, R45 ;  /* 0x0000002d002d7308 */ /* 0x000fe20000000800 */
[--C-:B------:R-:W-:Y:S02]  /*edd0*/  FFMA.FTZ R41, R41, c[0x0][0x2d0], -R171.reuse ;  /* 0x0000b40029297a23 */ /* 0x100fe400000108ab */
[--C-:B------:R-:W-:Y:S02]  /*ede0*/  FFMA.FTZ R42, R42, c[0x0][0x2d0], -R2.reuse ;  /* 0x0000b4002a2a7a23 */ /* 0x100fe40000010802 */
[C---:B------:R-:W-:Y:S04]  /*edf0*/  HMMA.16816.F32 R112, R172.reuse, R22, R112 ;  /* 0x00000016ac70723c */ /* 0x040fe80000001870 */
[--C-:B------:R-:W-:Y:S01]  /*ee00*/  FFMA.FTZ R43, R43, c[0x0][0x2d0], -R2.reuse ;  /* 0x0000b4002b2b7a23 */ /* 0x100fe20000010802 */
[----:B------:R-:W-:Y:S01]  /*ee10*/  MUFU.EX2 R40, R40 ;  /* 0x0000002800287308 */ /* 0x000fe20000000800 */
[----:B------:R-:W-:Y:S01]  /*ee20*/  FFMA.FTZ R44, R44, c[0x0][0x2d0], -R171 ;  /* 0x0000b4002c2c7a23 */ /* 0x000fe200000108ab */
[----:B------:R-:W-:Y:S01]  /*ee30*/  F2FP.PACK_AB R22, R204, R205 ;  /* 0x000000cdcc16723e */ /* 0x000fe200000000ff */
[-C--:B------:R-:W-:Y:S04]  /*ee40*/  HMMA.16816.F32 R116, R172, R32.reuse, R116 ;  /* 0x00000020ac74723c */ /* 0x080fe80000001874 */
[----:B------:R-:W-:Y:S01]  /*ee50*/  F2FP.PACK_AB R23, R202, R203 ;  /* 0x000000cbca17723e */ /* 0x000fe200000000ff */
[--C-:B------:R-:W-:Y:S01]  /*ee60*/  FFMA.FTZ R46, R46, c[0x0][0x2d0], -R2.reuse ;  /* 0x0000b4002e2e7a23 */ /* 0x100fe20000010802 */
[----:B------:R-:W-:Y:S01]  /*ee70*/  MOV R171, R3 ;  /* 0x0000000300ab7202 */ /* 0x000fe20000000f00 */
[----:B------:R-:W-:Y:S01]  /*ee80*/  FFMA.FTZ R2, R47, c[0x0][0x2d0], -R2 ;  /* 0x0000b4002f027a23 */ /* 0x000fe20000010802 */
[C---:B------:R-:W-:Y:S01]  /*ee90*/  HMMA.16816.F32 R120, R176.reuse, R32, R120 ;  /* 0x00000020b078723c */ /* 0x040fe20000001878 */
[----:B------:R-:W1:Y:S03]  /*eea0*/  MUFU.EX2 R41, R41 ;  /* 0x0000002900297308 */ /* 0x000e660000000800 */
[----:B------:R-:W-:Y:S02]  /*eeb0*/  FFMA.FTZ R0, R0, R252, R210 ;  /* 0x000000fc00007223 */ /* 0x000fe400000100d2 */
[----:B-----5:R-:W-:Y:S02]  /*eec0*/  FFMA.FTZ R165, R165, R200, R218 ;  /* 0x000000c8a5a57223 */ /* 0x020fe400000100da */
[-C--:B------:R-:W-:Y:S03]  /*eed0*/  HMMA.16816.F32 R124, R176, R34.reuse, R124 ;  /* 0x00000022b07c723c */ /* 0x080fe6000000187c */
[----:B------:R2:W-:Y:S01]  /*eee0*/  MUFU.EX2 R36, R2 ;  /* 0x0000000200247308 */ /* 0x0005e20000000800 */
[----:B------:R-:W-:Y:S02]  /*eef0*/  FADD.FTZ R0, R211, R0 ;  /* 0x00000000d3007221 */ /* 0x000fe40000010000 */
[----:B----4-:R-:W-:Y:S01]  /*ef00*/  FFMA.FTZ R164, R164, R170, R214 ;  /* 0x000000aaa4a47223 */ /* 0x010fe200000100d6 */
[----:B------:R-:W-:Y:S01]  /*ef10*/  MOV R170, R167 ;  /* 0x000000a700aa7202 */ /* 0x000fe20000000f00 */
[----:B------:R-:W-:Y:S01]  /*ef20*/  HMMA.16816.F32 R128, R172, R34, R128 ;  /* 0x00000022ac80723c */ /* 0x000fe20000001880 */
[----:B------:R-:W3:Y:S03]  /*ef30*/  LDSM.16.MT88.4 R32, [R227+0x2880] ;  /* 0x00288000e320783b */ /* 0x000ee60000004200 */
[----:B------:R-:W-:Y:S01]  /*ef40*/  FADD.FTZ R0, R212, R0 ;  /* 0x00000000d4007221 */ /* 0x000fe20000010000 */
[----:B------:R-:W-:Y:S03]  /*ef50*/  MUFU.EX2 R42, R42 ;  /* 0x0000002a002a7308 */ /* 0x000fe60000000800 */
[-C--:B------:R-:W-:Y:S01]  /*ef60*/  HMMA.16816.F32 R4, R20, R24.reuse, R4 ;  /* 0x000000181404723c */ /* 0x080fe20000001804 */
[----:B------:R-:W-:Y:S04]  /*ef70*/  LDSM.16.MT88.4 R172, [R226+0x4080] ;  /* 0x00408000e2ac783b */ /* 0x000fe80000004200 */
[----:B------:R-:W-:Y:S02]  /*ef80*/  FADD.FTZ R0, R213, R0 ;  /* 0x00000000d5007221 */ /* 0x000fe40000010000 */
[----:B------:R-:W4:Y:S01]  /*ef90*/  MUFU.EX2 R43, R43 ;  /* 0x0000002b002b7308 */ /* 0x000f220000000800 */
[C---:B------:R-:W-:Y:S04]  /*efa0*/  HMMA.16816.F32 R8, R28.reuse, R24, R8 ;  /* 0x000000181c08723c */ /* 0x040fe80000001808 */
[----:B--2---:R-:W-:Y:S04]  /*efb0*/  FADD.FTZ R2, R198, R0 ;  /* 0x00000000c6027221 */ /* 0x004fe80000010000 */
[-C--:B------:R-:W-:Y:S01]  /*efc0*/  HMMA.16816.F32 R12, R28, R26.reuse, R12 ;  /* 0x0000001a1c0c723c */ /* 0x080fe2000000180c */
[----:B------:R-:W3:Y:S07]  /*efd0*/  MUFU.EX2 R44, R44 ;  /* 0x0000002c002c7308 */ /* 0x000eee0000000800 */
[C---:B------:R-:W-:Y:S01]  /*efe0*/  HMMA.16816.F32 R16, R20.reuse, R26, R16 ;  /* 0x0000001a1410723c */ /* 0x040fe20000001810 */
[----:B------:R-:W5:Y:S02]  /*eff0*/  LDSM.16.MT88.4 R24, [R225+0x4080] ;  /* 0x00408000e118783b */ /* 0x000f640000004200 */
[----:B------:R-:W1:Y:S05]  /*f000*/  MUFU.EX2 R46, R46 ;  /* 0x0000002e002e7308 */ /* 0x000e6a0000000800 */
        /* <DEDUP_REMOVED lines=8> */
[-C--:B---3--:R-:W-:Y:S08]  /*f090*/  HMMA.16816.F32 R52, R20, R32.reuse, R52 ;  /* 0x000000201434723c */ /* 0x088ff00000001834 */
[C---:B------:R-:W-:Y:S08]  /*f0a0*/  HMMA.16816.F32 R56, R28.reuse, R32, R56 ;  /* 0x000000201c38723c */ /* 0x040ff00000001838 */
[-C--:B------:R-:W-:Y:S08]  /*f0b0*/  HMMA.16816.F32 R60, R28, R34.reuse, R60 ;  /* 0x000000221c3c723c */ /* 0x080ff0000000183c */
[C---:B------:R-:W-:Y:S01]  /*f0c0*/  HMMA.16816.F32 R64, R20.reuse, R34, R64 ;  /* 0x000000221440723c */ /* 0x040fe20000001840 */
[----:B------:R-:W3:Y:S07]  /*f0d0*/  LDSM.16.MT88.4 R32, [R228+0x4080] ;  /* 0x00408000e420783b */ /* 0x000eee0000004200 */
[-C--:B-----5:R-:W-:Y:S08]  /*f0e0*/  HMMA.16816.F32 R68, R20, R24.reuse, R68 ;  /* 0x000000181444723c */ /* 0x0a0ff00000001844 */
[C---:B------:R-:W-:Y:S08]  /*f0f0*/  HMMA.16816.F32 R72, R28.reuse, R24, R72 ;  /* 0x000000181c48723c */ /* 0x040ff00000001848 */
[-C--:B------:R-:W-:Y:S08]  /*f100*/  HMMA.16816.F32 R76, R28, R26.reuse, R76 ;  /* 0x0000001a1c4c723c */ /* 0x080ff0000000184c */
[C---:B------:R-:W-:Y:S01]  /*f110*/  HMMA.16816.F32 R80, R20.reuse, R26, R80 ;  /* 0x0000001a1450723c */ /* 0x040fe20000001850 */
[----:B------:R-:W5:Y:S07]  /*f120*/  LDSM.16.MT88.4 R24, [R227+0x4080] ;  /* 0x00408000e318783b */ /* 0x000f6e0000004200 */
[-C--:B------:R-:W-:Y:S08]  /*f130*/  HMMA.16816.F32 R84, R20, R172.reuse, R84 ;  /* 0x000000ac1454723c */ /* 0x080ff00000001854 */
[C---:B------:R-:W-:Y:S01]  /*f140*/  HMMA.16816.F32 R88, R28.reuse, R172, R88 ;  /* 0x000000ac1c58723c */ /* 0x040fe20000001858 */
[----:B------:R-:W2:Y:S07]  /*f150*/  LDL.LU R173, [R1+0x10] ;  /* 0x0000100001ad7983 */ /* 0x000eae0000300800 */
        /* <DEDUP_REMOVED lines=8> */
[C---:B------:R-:W-:Y:S07]  /*f1e0*/  HMMA.16816.F32 R120, R28.reuse, R24, R120 ;  /* 0x000000181c78723c */ /* 0x040fee0000001878 */
[----:B-1----:R-:W-:Y:S01]  /*f1f0*/  F2FP.PACK_AB R24, R41, R40 ;  /* 0x000000282918723e */ /* 0x002fe200000000ff */
[-C--:B------:R-:W-:Y:S01]  /*f200*/  HMMA.16816.F32 R124, R28, R26.reuse, R124 ;  /* 0x0000001a1c7c723c */ /* 0x080fe2000000187c */
[----:B------:R-:W-:Y:S03]  /*f210*/  LDSM.16.MT88.4 R28, [R228+0x4880] ;  /* 0x00488000e41c783b */ /* 0x000fe60000004200 */
[----:B----4-:R-:W-:Y:S04]  /*f220*/  F2FP.PACK_AB R25, R43, R42 ;  /* 0x0000002a2b19723e */ /* 0x010fe800000000ff */
[----:B------:R-:W-:Y:S07]  /*f230*/  HMMA.16816.F32 R128, R20, R26, R128 ;  /* 0x0000001a1480723c */ /* 0x000fee0000001880 */
[----:B------:R-:W-:Y:S02]  /*f240*/  F2FP.PACK_AB R20, R37, R192 ;  /* 0x000000c02514723e */ /* 0x000fe400000000ff */
[----:B------:R-:W-:Y:S03]  /*f250*/  F2FP.PACK_AB R21, R39, R38 ;  /* 0x000000262715723e */ /* 0x000fe600000000ff */
[----:B------:R-:W-:Y:S02]  /*f260*/  F2FP.PACK_AB R22, R49, R48 ;  /* 0x000000303116723e */ /* 0x000fe400000000ff */
[----:B------:R-:W-:Y:S02]  /*f270*/  F2FP.PACK_AB R23, R51, R50 ;  /* 0x000000323317723e */ /* 0x000fe400000000ff */
[----:B------:R-:W-:Y:S02]  /*f280*/  F2FP.PACK_AB R26, R45, R44 ;  /* 0x0000002c2d1a723e */ /* 0x000fe400000000ff */
[----:B------:R-:W-:Y:S03]  /*f290*/  F2FP.PACK_AB R27, R36, R46 ;  /* 0x0000002e241b723e */ /* 0x000fe600000000ff */
[-C--:B------:R-:W-:Y:S01]  /*f2a0*/  HMMA.16816.F32 R176, R20, R188.reuse, R4 ;  /* 0x000000bc14b0723c */ /* 0x080fe20000001804 */
[----:B------:R-:W1:Y:S07]  /*f2b0*/  LDSM.16.MT88.4 R4, [R228+0x3080] ;  /* 0x00308000e404783b */ /* 0x000e6e0000004200 */
[C---:B------:R-:W-:Y:S01]  /*f2c0*/  HMMA.16816.F32 R180, R24.reuse, R188, R8 ;  /* 0x000000bc18b4723c */ /* 0x040fe20000001808 */
[----:B------:R-:W4:Y:S07]  /*f2d0*/  LDSM.16.MT88.4 R8, [R227+0x3080] ;  /* 0x00308000e308783b */ /* 0x000f2e0000004200 */
[-C--:B------:R-:W-:Y:S01]  /*f2e0*/  HMMA.16816.F32 R184, R24, R190.reuse, R12 ;  /* 0x000000be18b8723c */ /* 0x080fe2000000180c */
[----:B------:R-:W5:Y:S07]  /*f2f0*/  LDSM.16.MT88.4 R12, [R225+0x4880] ;  /* 0x00488000e10c783b */ /* 0x000f6e0000004200 */
[C---:B------:R-:W-:Y:S01]  /*f300*/  HMMA.16816.F32 R188, R20.reuse, R190, R16 ;  /* 0x000000be14bc723c */ /* 0x040fe20000001810 */
[----:B------:R-:W4:Y:S07]  /*f310*/  LDSM.16.MT88.4 R16, [R226+0x4880] ;  /* 0x00488000e210783b */ /* 0x000f2e0000004200 */
        /* <DEDUP_REMOVED lines=9> */
[-C--:B----4-:R-:W-:Y:S08]  /*f3b0*/  HMMA.16816.F32 R52, R20, R8.reuse, R52 ;  /* 0x000000081434723c */ /* 0x090ff00000001834 */
        /* <DEDUP_REMOVED lines=23> */
[----:B--2---:R-:W-:Y:S04]  /*f530*/  FFMA.FTZ R166, R166, R173, R247 ;  /* 0x000000ada6a67223 */ /* 0x004fe800000100f7 */
        /* <DEDUP_REMOVED lines=43> */
.L_x_1123:
        /* <DEDUP_REMOVED lines=15> */
.L_x_1145:
        /* <DEDUP_REMOVED lines=236> */
.L_x_1128:
        /* <DEDUP_REMOVED lines=37> */
.L_x_1131:
[----:B------:R-:W-:Y:S04]  /*109f0*/  MOV R167, c[0x0][0x32c] ;  /* 0x0000cb0000a77a02 */ /* 0x000fe80000000f00 */
[----:B------:R-:W-:Y:S11]  /*10a00*/  ISETP.NE.AND P0, PT, R167, 0x1, PT ;  /* 0x00000001a700780c */ /* 0x000ff60003f05270 */
[----:B------:R-:W-:Y:S02]  /*10a10*/  @!UPT UIADD3 URZ, URZ, URZ, URZ ;  /* 0x0000003f3f3ff290 */ /* 0x000fe4000fffe03f */
[----:B------:R-:W-:Y:S05]  /*10a20*/  @P0 IMAD.HI.U32 R167, R3, c[0x0][0x330], RZ ;  /* 0x0000cc0003a70a27 */ /* 0x000fea00078e00ff */
[----:B------:R-:W-:Y:S02]  /*10a30*/  @P0 SHF.R.U32.HI R3, RZ, c[0x0][0x334], R167 ;  /* 0x0000cd00ff030a19 */ /* 0x000fe400000116a7 */
.L_x_1132:
[----:B------:R-:W-:Y:S05]  /*10a40*/  BSYNC B0 ;  /* 0x0000000000007941 */ /* 0x000fea0003800000 */
.L_x_1130:
[----:B------:R-:W-:Y:S05]  /*10a50*/  IMAD R3, R3, c[0x0][0x32c], R173 ;  /* 0x0000cb0003037a24 */ /* 0x000fea00078e02ad */
[----:B------:R-:W-:Y:S02]  /*10a60*/  IADD3 R167, R3, c[0x0][0x32c], RZ ;  /* 0x0000cb0003a77a10 */ /* 0x000fe40007ffe0ff */
[----:B------:R-:W-:Y:S02]  /*10a70*/  IMNMX R0, R0, R3, !PT ;  /* 0x0000000300007217 */ /* 0x000fe40007800200 */
[----:B------:R-:W-:Y:S02]  /*10a80*/  IMNMX R2, R2, R167, PT ;  /* 0x000000a702027217 */ /* 0x000fe40003800200 */
.L_x_1129:
        /* <DEDUP_REMOVED lines=20> */
.L_x_1135:
[----:B------:R-:W-:Y:S04]  /*10bd0*/  MOV R174, c[0x0][0x32c] ;  /* 0x0000cb0000ae7a02 */ /* 0x000fe80000000f00 */
[----:B------:R-:W-:Y:S11]  /*10be0*/  ISETP.NE.AND P0, PT, R174, 0x1, PT ;  /* 0x00000001ae00780c */ /* 0x000ff60003f05270 */
[----:B------:R-:W-:Y:S02]  /*10bf0*/  @!UPT UIADD3 URZ, URZ, URZ, URZ ;  /* 0x0000003f3f3ff290 */ /* 0x000fe4000fffe03f */
[----:B------:R-:W-:Y:S05]  /*10c00*/  @P0 IMAD.HI.U32 R174, R168, c[0x0][0x330], RZ ;  /* 0x0000cc00a8ae0a27 */ /* 0x000fea00078e00ff */
[----:B------:R-:W-:Y:S02]  /*10c10*/  @P0 SHF.R.U32.HI R168, RZ, c[0x0][0x334], R174 ;  /* 0x0000cd00ffa80a19 */ /* 0x000fe400000116ae */
.L_x_1136:
[----:B------:R-:W-:Y:S05]  /*10c20*/  BSYNC B0 ;  /* 0x0000000000007941 */ /* 0x000fea0003800000 */
.L_x_1134:
[----:B------:R-:W-:Y:S05]  /*10c30*/  IMAD R168, R168, c[0x0][0x32c], R173 ;  /* 0x0000cb00a8a87a24 */ /* 0x000fea00078e02ad */
[----:B------:R-:W-:Y:S02]  /*10c40*/  IADD3 R174, R168, c[0x0][0x32c], RZ ;  /* 0x0000cb00a8ae7a10 */ /* 0x000fe40007ffe0ff */
[----:B------:R-:W-:Y:S02]  /*10c50*/  IMNMX R3, R3, R168, !PT ;  /* 0x000000a803037217 */ /* 0x000fe40007800200 */
[----:B------:R-:W-:Y:S02]  /*10c60*/  IMNMX R167, R167, R174, PT ;  /* 0x000000aea7a77217 */ /* 0x000fe40003800200 */
.L_x_1133:
        /* <DEDUP_REMOVED lines=87> */
.L_x_1139:
[----:B------:R-:W-:Y:S04]  /*111e0*/  MOV R5, c[0x0][0x32c] ;  /* 0x0000cb0000057a02 */ /* 0x000fe80000000f00 */
[----:B------:R-:W-:Y:S11]  /*111f0*/  ISETP.NE.AND P0, PT, R5, 0x1, PT ;  /* 0x000000010500780c */ /* 0x000ff60003f05270 */
[----:B------:R-:W-:Y:S02]  /*11200*/  @!UPT UIADD3 URZ, URZ, URZ, URZ ;  /* 0x0000003f3f3ff290 */ /* 0x000fe4000fffe03f */
[----:B------:R-:W-:Y:S05]  /*11210*/  @P0 IMAD.HI.U32 R5, R4, c[0x0][0x330], RZ ;  /* 0x0000cc0004050a27 */ /* 0x000fea00078e00ff */
[----:B------:R-:W-:Y:S02]  /*11220*/  @P0 SHF.R.U32.HI R4, RZ, c[0x0][0x334], R5 ;  /* 0x0000cd00ff040a19 */ /* 0x000fe40000011605 */
.L_x_1140:
[----:B------:R-:W-:Y:S05]  /*11230*/  BSYNC B0 ;  /* 0x0000000000007941 */ /* 0x000fea0003800000 */
.L_x_1138:
[----:B------:R-:W-:Y:S05]  /*11240*/  IMAD R4, R4, c[0x0][0x32c], R173 ;  /* 0x0000cb0004047a24 */ /* 0x000fea00078e02ad */
[----:B------:R-:W-:Y:S02]  /*11250*/  IADD3 R5, R4, c[0x0][0x32c], RZ ;  /* 0x0000cb0004057a10 */ /* 0x000fe40007ffe0ff */
[----:B------:R-:W-:Y:S02]  /*11260*/  IMNMX R0, R0, R4, !PT ;  /* 0x0000000400007217 */ /* 0x000fe40007800200 */
[----:B------:R-:W-:Y:S02]  /*11270*/  IMNMX R2, R2, R5, PT ;  /* 0x0000000502027217 */ /* 0x000fe40003800200 */
.L_x_1137:
        /* <DEDUP_REMOVED lines=148> */
.L_x_1143:
[----:B------:R-:W-:Y:S04]  /*11bc0*/  MOV R4, c[0x0][0x32c] ;  /* 0x0000cb0000047a02 */ /* 0x000fe80000000f00 */
[----:B------:R-:W-:Y:S11]  /*11bd0*/  ISETP.NE.AND P0, PT, R4, 0x1, PT ;  /* 0x000000010400780c */ /* 0x000ff60003f05270 */
[----:B------:R-:W-:Y:S02]  /*11be0*/  @!UPT UIADD3 URZ, URZ, URZ, URZ ;  /* 0x0000003f3f3ff290 */ /* 0x000fe4000fffe03f */
[----:B------:R-:W-:Y:S05]  /*11bf0*/  @P0 IMAD.HI.U32 R4, R3, c[0x0][0x330], RZ ;  /* 0x0000cc0003040a27 */ /* 0x000fea00078e00ff */
[----:B------:R-:W-:Y:S02]  /*11c00*/  @P0 SHF.R.U32.HI R3, RZ, c[0x0][0x334], R4 ;  /* 0x0000cd00ff030a19 */ /* 0x000fe40000011604 */
.L_x_1144:
[----:B------:R-:W-:Y:S05]  /*11c10*/  BSYNC B0 ;  /* 0x0000000000007941 */ /* 0x000fea0003800000 */
.L_x_1142:
[----:B------:R-:W-:Y:S05]  /*11c20*/  IMAD R173, R3, c[0x0][0x32c], R173 ;  /* 0x0000cb0003ad7a24 */ /* 0x000fea00078e02ad */
[----:B------:R-:W-:Y:S02]  /*11c30*/  IADD3 R3, R173, c[0x0][0x32c], RZ ;  /* 0x0000cb00ad037a10 */ /* 0x000fe40007ffe0ff */
[----:B------:R-:W-:Y:S02]  /*11c40*/  IMNMX R0, R0, R173, !PT ;  /* 0x000000ad00007217 */ /* 0x000fe40007800200 */
[----:B------:R-:W-:Y:S02]  /*11c50*/  IMNMX R2, R2, R3, PT ;  /* 0x0000000302027217 */ /* 0x000fe40003800200 */
.L_x_1141:
        /* <DEDUP_REMOVED lines=33> */
[----:B------:R-:W-:Y:S01]  /*11e70*/  UISETP.NE.AND UP3, UPT, UR29, URZ, UPT ;  /* 0x0000003f1d00728c */ /* 0x000fe2000bf65270 */
[----:B------:R-:W-:Y:S02]  /*11e80*/  FMNMX.FTZ R169, R217, R169, !PT ;  /* 0x000000a9d9a97209 */ /* 0x000fe40007810000 */
[----:B------:R-:W-:Y:S02]  /*11e90*/  FMNMX.FTZ R3, R210, R3, !PT ;  /* 0x00000003d2037209 */ /* 0x000fe40007810000 */
[----:B------:R-:W-:Y:S01]  /*11ea0*/  FMNMX.FTZ R4, R8, R166, !PT ;  /* 0x000000a608047209 */ /* 0x000fe20007810000 */
[----:B------:R-:W1:Y:S01]  /*11eb0*/  SHFL.BFLY PT, R5, R169, 0x2, 0x1f ;  /* 0x0c401f00a9057f89 */ /* 0x000e6200000e0000 */
[----:B------:R-:W-:Y:S02]  /*11ec0*/  ISETP.GT.AND P2, PT, R0, 0x1, P2 ;  /* 0x000000010000780c */ /* 0x000fe40001744270 */
[----:B------:R-:W-:Y:S02]  /*11ed0*/  FMNMX.FTZ R3, R214, R3, !PT ;  /* 0x00000003d6037209 */ /* 0x000fe40007810000 */
[----:B------:R-:W-:Y:S02]  /*11ee0*/  FMNMX.FTZ R4, R9, R4, !PT ;  /* 0x0000000409047209 */ /* 0x000fe40007810000 */
[----:B------:R-:W-:Y:S01]  /*11ef0*/  ISETP.LT.OR P2, PT, R2, 0x2, P2 ;  /* 0x000000020200780c */ /* 0x000fe20001741670 */
[----:B------:R-:W2:Y:S01]  /*11f00*/  SHFL.BFLY PT, R168, R3, 0x2, 0x1f ;  /* 0x0c401f0003a87f89 */ /* 0x000ea200000e0000 */
        /* <DEDUP_REMOVED lines=13> */
[----:B------:R-:W-:Y:S02]  /*11fe0*/  FMNMX.FTZ R4, R204, R4, !PT ;  /* 0x00000004cc047209 */ /* 0x000fe40007810000 */
[----:B-1----:R-:W-:Y:S02]  /*11ff0*/  FMNMX.FTZ R169, R169, R5, !PT ;  /* 0x00000005a9a97209 */ /* 0x002fe40007810000 */
[----:B--2---:R-:W-:Y:S02]  /*12000*/  FMNMX.FTZ R168, R3, R168, !PT ;  /* 0x000000a803a87209 */ /* 0x004fe40007810000 */
[----:B------:R-:W-:Y:S01]  /*12010*/  FMNMX.FTZ R3, R211, R4, !PT ;  /* 0x00000004d3037209 */ /* 0x000fe20007810000 */
[----:B------:R-:W1:Y:S01]  /*12020*/  SHFL.BFLY PT, R5, R169, 0x1, 0x1f ;  /* 0x0c201f00a9057f89 */ /* 0x000e6200000e0000 */
[----:B------:R-:W-:Y:S02]  /*12030*/  ISETP.GT.AND P0, PT, R0, 0x8, P0 ;  /* 0x000000080000780c */ /* 0x000fe40000704270 */
[----:B------:R-:W-:Y:S02]  /*12040*/  FMNMX.FTZ R3, R212, R3, !PT ;  /* 0x00000003d4037209 */ /* 0x000fe40007810000 */
[----:B------:R-:W-:Y:S02]  /*12050*/  ISETP.LT.OR P0, PT, R2, 0x9, P0 ;  /* 0x000000090200780c */ /* 0x000fe40000701670 */
[----:B------:R-:W-:Y:S01]  /*12060*/  FMNMX.FTZ R3, R213, R3, !PT ;  /* 0x00000003d5037209 */ /* 0x000fe20007810000 */
[----:B------:R-:W-:Y:S01]  /*12070*/  SHFL.BFLY PT, R6, R168, 0x1, 0x1f ;  /* 0x0c201f00a8067f89 */ /* 0x000fe200000e0000 */
[----:B------:R-:W-:Y:S02]  /*12080*/  FSEL R14, R14, -INF , !P0 ;  /* 0xff8000000e0e7808 */ /* 0x000fe40004000000 */
[----:B------:R-:W-:Y:S02]  /*12090*/  PLOP3.LUT P0, PT, PT, PT, UP6, 0x40, 0x0 ;  /* 0x000000000000781c */ /* 0x000fe40003f0e868 */
[----:B------:R-:W-:Y:S02]  /*120a0*/  FMNMX.FTZ R3, R216, R3, !PT ;  /* 0x00000003d8037209 */ /* 0x000fe40007810000 */
[----:B------:R-:W-:Y:S01]  /*120b0*/  PLOP3.LUT P1, PT, PT, PT, UP4, 0x40, 0x0 ;  /* 0x000000000000781c */ /* 0x000fe20003f2e848 */
[----:B------:R-:W-:Y:S01]  /*120c0*/  UISETP.NE.AND UP4, UPT, UR30, URZ, UPT ;  /* 0x0000003f1e00728c */ /* 0x000fe2000bf85270 */
[C---:B------:R-:W-:Y:S01]  /*120d0*/  ISETP.GT.AND P0, PT, R0.reuse, 0x11, P0 ;  /* 0x000000110000780c */ /* 0x040fe20000704270 */
[----:B------:R-:W2:Y:S01]  /*120e0*/  SHFL.BFLY PT, R7, R3, 0x2, 0x1f ;  /* 0x0c401f0003077f89 */ /* 0x000ea200000e0000 */
[----:B------:R-:W-:Y:S02]  /*120f0*/  ISETP.GT.AND P1, PT, R0, RZ, P1 ;  /* 0x000000ff0000720c */ /* 0x000fe40000f24270 */
[C---:B------:R-:W-:Y:S02]  /*12100*/  ISETP.LT.OR P0, PT, R2.reuse, 0x12, P0 ;  /* 0x000000120200780c */ /* 0x040fe40000701670 */
[----:B------:R-:W-:Y:S02]  /*12110*/  ISETP.LT.OR P1, PT, R2, 0x1, P1 ;  /* 0x000000010200780c */ /* 0x000fe40000f21670 */
[----:B-1----:R-:W-:Y:S02]  /*12120*/  FMNMX.FTZ R169, R169, R5, !PT ;  /* 0x00000005a9a97209 */ /* 0x002fe40007810000 */
[----:B------:R-:W-:Y:S02]  /*12130*/  FSEL R44, R27, -INF , !P0 ;  /* 0xff8000001b2c7808 */ /* 0x000fe40004000000 */
[C---:B------:R-:W-:Y:S01]  /*12140*/  FSETP.NEU.FTZ.AND P2, PT, R169.reuse, -INF , PT ;  /* 0xff800000a900780b */ /* 0x040fe20003f5d000 */
[----:B------:R-:W-:Y:S01]  /*12150*/  FMUL.FTZ R23, R169, c[0x0][0x2d0] ;  /* 0x0000b400a9177a20 */ /* 0x000fe20000410000 */
[----:B------:R-:W-:Y:S02]  /*12160*/  PLOP3.LUT P0, PT, PT, PT, UP4, 0x40, 0x0 ;  /* 0x000000000000781c */ /* 0x000fe40003f0e848 */
[----:B------:R-:W-:Y:S02]  /*12170*/  FSEL R10, R10, -INF , !P1 ;  /* 0xff8000000a0a7808 */ /* 0x000fe40004800000 */
[----:B------:R-:W-:Y:S02]  /*12180*/  FSEL R23, R23, RZ, P2 ;  /* 0x000000ff17177208 */ /* 0x000fe40001000000 */
[----:B------:R-:W-:Y:S01]  /*12190*/  PLOP3.LUT P1, PT, PT, PT, UP1, 0x40, 0x0 ;  /* 0x000000000000781c */ /* 0x000fe20003f2e818 */
[----:B------:R-:W-:Y:S01]  /*121a0*/  UISETP.NE.AND UP1, UPT, UR27, URZ, UPT ;  /* 0x0000003f1b00728c */ /* 0x000fe2000bf25270 */
[----:B------:R-:W-:Y:S01]  /*121b0*/  ISETP.GT.AND P0, PT, R0, 0x19, P0 ;  /* 0x000000190000780c */ /* 0x000fe20000704270 */
[--C-:B------:R-:W-:Y:S01]  /*121c0*/  FFMA.FTZ R4, R174, c[0x0][0x2d0], -R23.reuse ;  /* 0x0000b400ae047a23 */ /* 0x100fe20000010817 */
[----:B------:R-:W-:Y:S01]  /*121d0*/  ISETP.GT.AND P1, PT, R0, 0x9, P1 ;  /* 0x000000090000780c */ /* 0x000fe20000f24270 */
[--C-:B------:R-:W-:Y:S01]  /*121e0*/  FFMA.FTZ R40, R197, c[0x0][0x2d0], -R23.reuse ;  /* 0x0000b400c5287a23 */ /* 0x100fe20000010817 */
[C---:B------:R-:W-:Y:S01]  /*121f0*/  ISETP.LT.OR P0, PT, R2.reuse, 0x1a, P0 ;  /* 0x0000001a0200780c */ /* 0x040fe20000701670 */
[----:B------:R1:W-:Y:S01]  /*12200*/  MUFU.EX2 R32, R4 ;  /* 0x0000000400207308 */ /* 0x0003e20000000800 */
[----:B------:R-:W-:Y:S02]  /*12210*/  ISETP.LT.OR P1, PT, R2, 0xa, P1 ;  /* 0x0000000a0200780c */ /* 0x000fe40000f21670 */
[----:B------:R-:W-:Y:S02]  /*12220*/  FSEL R171, R31, -INF , !P0 ;  /* 0xff8000001fab7808 */ /* 0x000fe40004000000 */
[----:B------:R-:W-:Y:S02]  /*12230*/  PLOP3.LUT P0, PT, PT, PT, UP3, 0x40, 0x0 ;  /* 0x000000000000781c */ /* 0x000fe40003f0e838 */
[----:B------:R-:W-:Y:S02]  /*12240*/  FSEL R15, R15, -INF , !P1 ;  /* 0xff8000000f0f7808 */ /* 0x000fe40004800000 */
[----:B------:R-:W-:Y:S01]  /*12250*/  PLOP3.LUT P1, PT, PT, PT, UP5, 0x40, 0x0 ;  /* 0x000000000000781c */ /* 0x000fe20003f2e858 */
[----:B------:R-:W-:Y:S01]  /*12260*/  MUFU.EX2 R251, R40 ;  /* 0x0000002800fb7308 */ /* 0x000fe20000000800 */
[C---:B------:R-:W-:Y:S02]  /*12270*/  ISETP.GT.AND P0, PT, R0.reuse, 0x20, P0 ;  /* 0x000000200000780c */ /* 0x040fe40000704270 */
[----:B------:R-:W-:Y:S02]  /*12280*/  ISETP.GT.AND P1, PT, R0, 0x18, P1 ;  /* 0x000000180000780c */ /* 0x000fe40000f24270 */
[----:B--2---:R-:W-:Y:S02]  /*12290*/  FMNMX.FTZ R3, R3, R7, !PT ;  /* 0x0000000703037209 */ /* 0x004fe40007810000 */
[C---:B------:R-:W-:Y:S02]  /*122a0*/  ISETP.LT.OR P0, PT, R2.reuse, 0x21, P0 ;  /* 0x000000210200780c */ /* 0x040fe40000701670 */
[----:B------:R-:W-:Y:S01]  /*122b0*/  ISETP.LT.OR P1, PT, R2, 0x19, P1 ;  /* 0x000000190200780c */ /* 0x000fe20000f21670 */
[----:B------:R-:W2:Y:S01]  /*122c0*/  SHFL.BFLY PT, R167, R3, 0x1, 0x1f ;  /* 0x0c201f0003a77f89 */ /* 0x000ea200000e0000 */
[----:B------:R-:W-:Y:S02]  /*122d0*/  FSEL R172, R42, -INF , !P0 ;  /* 0xff8000002aac7808 */ /* 0x000fe40004000000 */
[----:B------:R-:W-:Y:S01]  /*122e0*/  FMNMX.FTZ R5, R10, R170, !PT ;  /* 0x000000aa0a057209 */ /* 0x000fe20007810000 */
[--C-:B-1----:R-:W-:Y:S01]  /*122f0*/  FFMA.FTZ R4, R175, c[0x0][0x2d0], -R23.reuse ;  /* 0x0000b400af047a23 */ /* 0x102fe20000010817 */
[----:B------:R-:W-:Y:S02]  /*12300*/  FSEL R45, R30, -INF , !P1 ;  /* 0xff8000001e2d7808 */ /* 0x000fe40004800000 */
[----:B------:R-:W-:Y:S01]  /*12310*/  PLOP3.LUT P1, PT, PT, PT, UP2, 0x40, 0x0 ;  /* 0x000000000000781c */ /* 0x000fe20003f2e828 */
[----:B------:R1:W-:Y:S01]  /*12320*/  MUFU.EX2 R24, R4 ;  /* 0x0000000400187308 */ /* 0x0003e20000000800 */
[----:B------:R-:W-:Y:S01]  /*12330*/  FMNMX.FTZ R5, R11, R5, !PT ;  /* 0x000000050b057209 */ /* 0x000fe20007810000 */
[----:B------:R-:W-:Y:S01]  /*12340*/  LDSM.16.MT88.4 R28, [R225+0x2080] ;  /* 0x00208000e11c783b */ /* 0x000fe20000004200 */
[----:B------:R-:W-:Y:S02]  /*12350*/  ISETP.GT.AND P1, PT, R0, 0x21, P1 ;  /* 0x000000210000780c */ /* 0x000fe40000f24270 */
[----:B------:R-:W-:Y:S02]  /*12360*/  PLOP3.LUT P0, PT, PT, PT, UP1, 0x40, 0x0 ;  /* 0x000000000000781c */ /* 0x000fe40003f0e818 */
[----:B------:R-:W-:Y:S02]  /*12370*/  FMNMX.FTZ R168, R168, R6, !PT ;  /* 0x00000006a8a87209 */ /* 0x000fe40007810000 */
[----:B------:R-:W-:Y:S02]  /*12380*/  FMNMX.FTZ R5, R14, R5, !PT ;  /* 0x000000050e057209 */ /* 0x000fe40007810000 */
[----:B------:R-:W-:Y:S01]  /*12390*/  ISETP.LT.OR P1, PT, R2, 0x22, P1 ;  /* 0x000000220200780c */ /* 0x000fe20000f21670 */
[----:B------:R-:W-:Y:S01]  /*123a0*/  FMUL.FTZ R48, R168, c[0x0][0x2d0] ;  /* 0x0000b400a8307a20 */ /* 0x000fe20000410000 */
[----:B------:R-:W-:Y:S02]  /*123b0*/  ISETP.GT.AND P0, PT, R0, 0x28, P0 ;  /* 0x000000280000780c */ /* 0x000fe40000704270 */
[----:B------:R-:W-:Y:S02]  /*123c0*/  FMNMX.FTZ R5, R15, R5, !PT ;  /* 0x000000050f057209 */ /* 0x000fe40007810000 */
[----:B------:R-:W-:Y:S02]  /*123d0*/  FSEL R174, R43, -INF , !P1 ;  /* 0xff8000002bae7808 */ /* 0x000fe40004800000 */
[----:B------:R-:W-:Y:S02]  /*123e0*/  FSETP.NEU.FTZ.AND P1, PT, R168, -INF , PT ;  /* 0xff800000a800780b */ /* 0x000fe40003f3d000 */
[----:B------:R-:W-:Y:S02]  /*123f0*/  ISETP.LT.OR P0, PT, R2, 0x29, P0 ;  /* 0x000000290200780c */ /* 0x000fe40000701670 */
[----:B------:R-:W-:Y:S01]  /*12400*/  FMNMX.FTZ R5, R41, R5, !PT ;  /* 0x0000000529057209 */ /* 0x000fe20007810000 */
[--C-:B-1----:R-:W-:Y:S01]  /*12410*/  FFMA.FTZ R4, R192, c[0x0][0x2d0], -R23.reuse ;  /* 0x0000b400c0047a23 */ /* 0x102fe20000010817 */
[----:B------:R-:W-:Y:S02]  /*12420*/  FSEL R48, R48, RZ, P1 ;  /* 0x000000ff30307208 */ /* 0x000fe40000800000 */
[----:B------:R-:W-:Y:S01]  /*12430*/  FSEL R173, R46, -INF , !P0 ;  /* 0xff8000002ead7808 */ /* 0x000fe20004000000 */
[----:B------:R1:W3:Y:S01]  /*12440*/  MUFU.EX2 R21, R4 ;  /* 0x0000000400157308 */ /* 0x0002e20000000800 */
[----:B------:R-:W-:Y:S01]  /*12450*/  PLOP3.LUT P0, PT, PT, PT, UP0, 0x40, 0x0 ;  /* 0x000000000000781c */ /* 0x000fe20003f0e808 */
[--C-:B------:R-:W-:Y:S01]  /*12460*/  FFMA.FTZ R40, R194, c[0x0][0x2d0], -R48.reuse ;  /* 0x0000b400c2287a23 */ /* 0x100fe20000010830 */
[----:B------:R-:W-:Y:S01]  /*12470*/  FMNMX.FTZ R5, R44, R5, !PT ;  /* 0x000000052c057209 */ /* 0x000fe20007810000 */
[----:B------:R-:W-:Y:S01]  /*12480*/  UISETP.GT.AND UP0, UPT, UR26, UR7, UPT ;  /* 0x000000071a00728c */ /* 0x000fe2000bf04270 */
[----:B------:R-:W-:Y:S01]  /*12490*/  ISETP.GT.AND P0, PT, R0, 0x29, P0 ;  /* 0x000000290000780c */ /* 0x000fe20000704270 */
[----:B------:R-:W-:Y:S01]  /*124a0*/  UIADD3 UR26, UR26, -0x1, URZ ;  /* 0xffffffff1a1a7890 */ /* 0x000fe2000fffe03f */
[----:B--2---:R-:W-:Y:S01]  /*124b0*/  FMNMX.FTZ R167, R3, R167, !PT ;  /* 0x000000a703a77209 */ /* 0x004fe20007810000 */
[--C-:B------:R-:W-:Y:S01]  /*124c0*/  FFMA.FTZ R3, R19, c[0x0][0x2d0], -R48.reuse ;  /* 0x0000b40013037a23 */ /* 0x100fe20000010830 */
[----:B------:R-:W-:Y:S01]  /*124d0*/  ISETP.LT.OR P0, PT, R2, 0x2a, P0 ;  /* 0x0000002a0200780c */ /* 0x000fe20000701670 */
[--C-:B------:R-:W-:Y:S01]  /*124e0*/  FFMA.FTZ R2, R17, c[0x0][0x2d0], -R48.reuse ;  /* 0x0000b40011027a23 */ /* 0x100fe20000010830 */
[----:B------:R2:W-:Y:S01]  /*124f0*/  MUFU.EX2 R250, R40 ;  /* 0x0000002800fa7308 */ /* 0x0005e20000000800 */
[----:B------:R-:W-:Y:S01]  /*12500*/  FMUL.FTZ R49, R167, c[0x0][0x2d0] ;  /* 0x0000b400a7317a20 */ /* 0x000fe20000410000 */
[----:B------:R-:W-:Y:S02]  /*12510*/  FSEL R22, R47, -INF , !P0 ;  /* 0xff8000002f167808 */ /* 0x000fe40004000000 */
[----:B------:R-:W-:Y:S04]  /*12520*/  FSETP.NEU.FTZ.AND P0, PT, R167, -INF , PT ;  /* 0xff800000a700780b */ /* 0x000fe80003f1d000 */
[----:B------:R-:W-:Y:S02]  /*12530*/  FSEL R49, R49, RZ, P0 ;  /* 0x000000ff31317208 */ /* 0x000fe40000000000 */
[----:B------:R4:W-:Y:S01]  /*12540*/  MUFU.EX2 R7, R3 ;  /* 0x0000000300077308 */ /* 0x0009e20000000800 */
[--C-:B-1----:R-:W-:Y:S01]  /*12550*/  FFMA.FTZ R4, R193, c[0x0][0x2d0], -R23.reuse ;  /* 0x0000b400c1047a23 */ /* 0x102fe20000010817 */
[----:B---3--:R-:W-:Y:S08]  /*12560*/  MOV R47, R21 ;  /* 0x00000015002f7202 */ /* 0x008ff00000000f00 */
[----:B------:R1:W3:Y:S01]  /*12570*/  MUFU.EX2 R42, R4 ;  /* 0x00000004002a7308 */ /* 0x0002e20000000800 */
[----:B--2---:R-:W-:Y:S09]  /*12580*/  FFMA.FTZ R40, R201, c[0x0][0x2d0], -R23 ;  /* 0x0000b400c9287a23 */ /* 0x004ff20000010817 */
[----:B------:R2:W-:Y:S01]  /*12590*/  MUFU.EX2 R221, R40 ;  /* 0x0000002800dd7308 */ /* 0x0005e20000000800 */
[--C-:B----4-:R-:W-:Y:S09]  /*125a0*/  FFMA.FTZ R3, R8, c[0x0][0x2d0], -R49.reuse ;  /* 0x0000b40008037a23 */ /* 0x110ff20000010831 */
[----:B------:R4:W-:Y:S01]  /*125b0*/  MUFU.EX2 R17, R3 ;  /* 0x0000000300117308 */ /* 0x0009e20000000800 */
[----:B-1----:R-:W-:Y:S01]  /*125c0*/  FMNMX.FTZ R4, R45, R5, !PT ;  /* 0x000000052d047209 */ /* 0x002fe20007810000 */
[--C-:B------:R-:W-:Y:S01]  /*125d0*/  FFMA.FTZ R5, R16, c[0x0][0x2d0], -R48.reuse ;  /* 0x0000b40010057a23 */ /* 0x100fe20000010830 */
[----:B---3--:R-:W-:Y:S02]  /*125e0*/  F2FP.PACK_AB R26, R42, R47 ;  /* 0x0000002f2a1a723e */ /* 0x008fe400000000ff */
[----:B------:R-:W-:Y:S05]  /*125f0*/  FMNMX.FTZ R4, R171, R4, !PT ;  /* 0x00000004ab047209 */ /* 0x000fea0007810000 */
[----:B------:R-:W-:Y:S01]  /*12600*/  MUFU.EX2 R20, R5 ;  /* 0x0000000500147308 */ /* 0x000fe20000000800 */
[----:B------:R-:W-:Y:S01]  /*12610*/  FMNMX.FTZ R0, R172, R4, !PT ;  /* 0x00000004ac007209 */ /* 0x000fe20007810000 */
[--C-:B------:R-:W-:Y:S02]  /*12620*/  FFMA.FTZ R4, R12, c[0x0][0x2d0], -R49.reuse ;  /* 0x0000b4000c047a23 */ /* 0x100fe40000010831 */
[--C-:B--2---:R-:W-:Y:S01]  /*12630*/  FFMA.FTZ R40, R198, c[0x0][0x2d0], -R48.reuse ;  /* 0x0000b400c6287a23 */ /* 0x104fe20000010830 */
[----:B------:R-:W-:Y:S05]  /*12640*/  FMNMX.FTZ R0, R174, R0, !PT ;  /* 0x00000000ae007209 */ /* 0x000fea0007810000 */
[----:B------:R1:W-:Y:S01]  /*12650*/  MUFU.EX2 R5, R2 ;  /* 0x0000000200057308 */ /* 0x0003e20000000800 */
[----:B------:R-:W-:Y:S01]  /*12660*/  FMNMX.FTZ R0, R173, R0, !PT ;  /* 0x00000000ad007209 */ /* 0x000fe20007810000 */
[--C-:B----4-:R-:W-:Y:S03]  /*12670*/  FFMA.FTZ R3, R9, c[0x0][0x2d0], -R49.reuse ;  /* 0x0000b40009037a23 */ /* 0x110fe60000010831 */
[----:B------:R-:W-:Y:S05]  /*12680*/  FMNMX.FTZ R0, R22, R0, !PT ;  /* 0x0000000016007209 */ /* 0x000fea0007810000 */
[----:B------:R-:W-:Y:S10]  /*12690*/  MUFU.EX2 R6, R3 ;  /* 0x0000000300067308 */ /* 0x000ff40000000800 */
[----:B------:R-:W-:Y:S01]  /*126a0*/  MUFU.EX2 R43, R4 ;  /* 0x00000004002b7308 */ /* 0x000fe20000000800 */
[----:B-1----:R-:W-:Y:S09]  /*126b0*/  FFMA.FTZ R2, R18, c[0x0][0x2d0], -R48 ;  /* 0x0000b40012027a23 */ /* 0x002ff20000010830 */
[----:B------:R1:W2:Y:S10]  /*126c0*/  MUFU.EX2 R46, R2 ;  /* 0x00000002002e7308 */ /* 0x0002b40000000800 */
[----:B------:R3:W-:Y:S01]  /*126d0*/  MUFU.EX2 R220, R40 ;  /* 0x0000002800dc7308 */ /* 0x0007e20000000800 */
[----:B-1----:R-:W1:Y:S01]  /*126e0*/  SHFL.BFLY PT, R2, R0, 0x2, 0x1f ;  /* 0x0c401f0000027f89 */ /* 0x002e6200000e0000 */
[----:B--2---:R-:W-:Y:S01]  /*126f0*/  F2FP.PACK_AB R27, R7, R46 ;  /* 0x0000002e071b723e */ /* 0x004fe200000000ff */
[--C-:B---3--:R-:W-:Y:S07]  /*12700*/  FFMA.FTZ R40, R202, c[0x0][0x2d0], -R49.reuse ;  /* 0x0000b400ca287a23 */ /* 0x108fee0000010831 */
[----:B------:R2:W-:Y:S01]  /*12710*/  MUFU.EX2 R202, R40 ;  /* 0x0000002800ca7308 */ /* 0x0005e20000000800 */
[----:B-1----:R-:W-:Y:S01]  /*12720*/  FMNMX.FTZ R3, R0, R2, !PT ;  /* 0x0000000200037209 */ /* 0x002fe20007810000 */
[--C-:B------:R-:W-:Y:S01]  /*12730*/  FFMA.FTZ R2, R13, c[0x0][0x2d0], -R49.reuse ;  /* 0x0000b4000d027a23 */ /* 0x100fe20000010831 */
[----:B------:R-:W-:Y:S07]  /*12740*/  FSEL R0, R169, RZ, P2 ;  /* 0x000000ffa9007208 */ /* 0x000fee0001000000 */
[----:B------:R1:W-:Y:S01]  /*12750*/  MUFU.EX2 R16, R2 ;  /* 0x0000000200107308 */ /* 0x0003e20000000800 */
[----:B------:R-:W3:Y:S01]  /*12760*/  SHFL.BFLY PT, R4, R3, 0x1, 0x1f ;  /* 0x0c201f0003047f89 */ /* 0x000ee200000e0000 */
[----:B------:R-:W-:Y:S01]  /*12770*/  FADD.FTZ R0, -R0, R164 ;  /* 0x000000a400007221 */ /* 0x000fe20000010100 */
[----:B------:R-:W-:Y:S03]  /*12780*/  MOV R164, R20 ;  /* 0x0000001400a47202 */ /* 0x000fe60000000f00 */
[----:B------:R-:W-:Y:S02]  /*12790*/  FMUL.FTZ R0, R0, c[0x0][0x2d0] ;  /* 0x0000b40000007a20 */ /* 0x000fe40000410000 */
[----:B--2---:R-:W-:Y:S02]  /*127a0*/  FFMA.FTZ R40, R203, c[0x0][0x2d0], -R49 ;  /* 0x0000b400cb287a23 */ /* 0x004fe40000010831 */
[----:B------:R2:W4:Y:S10]  /*127b0*/  MUFU.EX2 R21, R0 ;  /* 0x0000000000157308 */ /* 0x0005340000000800 */
[----:B------:R-:W-:Y:S01]  /*127c0*/  MUFU.EX2 R201, R40 ;  /* 0x0000002800c97308 */ /* 0x000fe20000000800 */
[----:B-1----:R-:W-:Y:S02]  /*127d0*/  FSEL R2, R168, RZ, P1 ;  /* 0x000000ffa8027208 */ /* 0x002fe40000800000 */
[----:B---3--:R-:W-:Y:S03]  /*127e0*/  FMNMX.FTZ R3, R4, R3, !PT ;  /* 0x0000000304037209 */ /* 0x008fe60007810000 */
[----:B------:R-:W-:Y:S01]  /*127f0*/  FADD.FTZ R2, -R2, R165 ;  /* 0x000000a502027221 */ /* 0x000fe20000010100 */
[----:B------:R-:W-:Y:S01]  /*12800*/  MOV R165, R6 ;  /* 0x0000000600a57202 */ /* 0x000fe20000000f00 */
[----:B------:R-:W-:Y:S02]  /*12810*/  FMUL.FTZ R50, R3, c[0x0][0x2d0] ;  /* 0x0000b40003327a20 */ /* 0x000fe40000410000 */
[----:B------:R-:W-:Y:S01]  /*12820*/  FMUL.FTZ R2, R2, c[0x0][0x2d0] ;  /* 0x0000b40002027a20 */ /* 0x000fe20000410000 */
[----:B--2---:R-:W-:Y:S01]  /*12830*/  FSEL R0, R167, RZ, P0 ;  /* 0x000000ffa7007208 */ /* 0x004fe20000000000 */
        /* <DEDUP_REMOVED lines=12> */
[C---:B------:R-:W-:Y:S01]  /*12900*/  FMUL.FTZ R5, R21.reuse, R177 ;  /* 0x000000b115057220 */ /* 0x040fe20000410000 */
[----:B------:R-:W-:Y:S01]  /*12910*/  MOV R177, R7 ;  /* 0x0000000700b17202 */ /* 0x000fe20000000f00 */
[C---:B------:R-:W-:Y:S02]  /*12920*/  FMUL.FTZ R145, R21.reuse, R145 ;  /* 0x0000009115917220 */ /* 0x040fe40000410000 */
[C---:B------:R-:W-:Y:S02]  /*12930*/  FMUL.FTZ R148, R21.reuse, R148 ;  /* 0x0000009415947220 */ /* 0x040fe40000410000 */
[C---:B------:R-:W-:Y:S02]  /*12940*/  FMUL.FTZ R149, R21.reuse, R149 ;  /* 0x0000009515957220 */ /* 0x040fe40000410000 */
[C---:B------:R-:W-:Y:S01]  /*12950*/  FMUL.FTZ R160, R21.reuse, R160 ;  /* 0x000000a015a07220 */ /* 0x040fe20000410000 */
[----:B------:R4:W-:Y:S01]  /*12960*/  MUFU.EX2 R193, R4 ;  /* 0x0000000400c17308 */ /* 0x0009e20000000800 */
[C---:B------:R-:W-:Y:S02]  /*12970*/  FMUL.FTZ R161, R21.reuse, R161 ;  /* 0x000000a115a17220 */ /* 0x040fe40000410000 */
[C---:B-1----:R-:W-:Y:S01]  /*12980*/  FMUL.FTZ R6, R20.reuse, R178 ;  /* 0x000000b214067220 */ /* 0x042fe20000410000 */
[----:B------:R-:W-:Y:S01]  /*12990*/  MOV R178, R17 ;  /* 0x0000001100b27202 */ /* 0x000fe20000000f00 */
[C---:B------:R-:W-:Y:S01]  /*129a0*/  FMUL.FTZ R7, R20.reuse, R179 ;  /* 0x000000b314077220 */ /* 0x040fe20000410000 */
[----:B------:R-:W-:Y:S01]  /*129b0*/  MOV R179, R16 ;  /* 0x0000001000b37202 */ /* 0x000fe20000000f00 */
[C---:B------:R-:W-:Y:S02]  /*129c0*/  FMUL.FTZ R16, R21.reuse, R188 ;  /* 0x000000bc15107220 */ /* 0x040fe40000410000 */
[----:B------:R-:W-:Y:S01]  /*129d0*/  FMUL.FTZ R17, R21, R189 ;  /* 0x000000bd15117220 */ /* 0x000fe20000410000 */
[----:B------:R-:W-:Y:S01]  /*129e0*/  F2FP.PACK_AB R34, R179, R43 ;  /* 0x0000002bb322723e */ /* 0x000fe200000000ff */
[C---:B------:R-:W-:Y:S01]  /*129f0*/  FMUL.FTZ R18, R20.reuse, R190 ;  /* 0x000000be14127220 */ /* 0x040fe20000410000 */
[----:B------:R-:W-:Y:S01]  /*12a00*/  MOV R203, R179 ;  /* 0x000000b300cb7202 */ /* 0x000fe20000000f00 */
[----:B------:R-:W-:Y:S01]  /*12a10*/  FMUL.FTZ R19, R20, R191 ;  /* 0x000000bf14137220 */ /* 0x000fe20000410000 */
[----:B------:R-:W-:Y:S01]  /*12a20*/  MOV R179, R166 ;  /* 0x000000a600b37202 */ /* 0x000fe20000000f00 */
        /* <DEDUP_REMOVED lines=34> */
[----:B------:R-:W-:Y:S02]  /*12c50*/  FMUL.FTZ R53, R21, R53 ;  /* 0x0000003515357220 */ /* 0x000fe40000410000 */
[C---:B------:R-:W-:Y:S02]  /*12c60*/  FMUL.FTZ R54, R20.reuse, R54 ;  /* 0x0000003614367220 */ /* 0x040fe40000410000 */
[----:B------:R-:W-:Y:S01]  /*12c70*/  FMUL.FTZ R55, R20, R55 ;  /* 0x0000003714377220 */ /* 0x000fe20000410000 */
        /* <DEDUP_REMOVED lines=10> */
[----:B------:R-:W-:Y:S01]  /*12d20*/  FFMA.FTZ R40, R45, c[0x0][0x2d0], -R50 ;  /* 0x0000b4002d287a23 */ /* 0x000fe20000010832 */
        /* <DEDUP_REMOVED lines=65> */
[--C-:B------:R-:W-:Y:S02]  /*13140*/  FFMA.FTZ R36, R195, c[0x0][0x2d0], -R23.reuse ;  /* 0x0000b400c3247a23 */ /* 0x100fe40000010817 */
        /* <DEDUP_REMOVED lines=15> */
[--C-:B------:R-:W-:Y:S02]  /*13240*/  FFMA.FTZ R28, R196, c[0x0][0x2d0], -R48.reuse ;  /* 0x0000b400c41c7a23 */ /* 0x100fe40000010830 */
[C---:B------:R-:W-:Y:S02]  /*13250*/  FMUL.FTZ R99, R20.reuse, R99 ;  /* 0x0000006314637220 */ /* 0x040fe40000410000 */
[C---:B------:R-:W-:Y:S01]  /*13260*/  HMMA.16816.F32 R80, R24.reuse, R30, R80 ;  /* 0x0000001e1850723c */ /* 0x040fe20000001850 */
[----:B------:R2:W-:Y:S03]  /*13270*/  MUFU.EX2 R223, R28 ;  /* 0x0000001c00df7308 */ /* 0x0005e60000000800 */
[C---:B------:R-:W-:Y:S02]  /*13280*/  FMUL.FTZ R100, R21.reuse, R100 ;  /* 0x0000006415647220 */ /* 0x040fe40000410000 */
[----:B------:R-:W-:Y:S02]  /*13290*/  FMUL.FTZ R101, R21, R101 ;  /* 0x0000006515657220 */ /* 0x000fe40000410000 */
[C---:B------:R-:W-:Y:S04]  /*132a0*/  FMUL.FTZ R102, R20.reuse, R102 ;  /* 0x0000006614667220 */ /* 0x040fe80000410000 */
[----:B------:R-:W-:Y:S02]  /*132b0*/  FMUL.FTZ R103, R20, R103 ;  /* 0x0000006714677220 */ /* 0x000fe40000410000 */
[C---:B------:R-:W-:Y:S02]  /*132c0*/  FMUL.FTZ R104, R2.reuse, R104 ;  /* 0x0000006802687220 */ /* 0x040fe40000410000 */
[----:B------:R-:W-:Y:S02]  /*132d0*/  FMUL.FTZ R105, R2, R105 ;  /* 0x0000006902697220 */ /* 0x000fe40000410000 */
[C---:B------:R-:W-:Y:S02]  /*132e0*/  FMUL.FTZ R106, R0.reuse, R106 ;  /* 0x0000006a006a7220 */ /* 0x040fe40000410000 */
[----:B------:R-:W-:Y:S02]  /*132f0*/  FMUL.FTZ R107, R0, R107 ;  /* 0x0000006b006b7220 */ /* 0x000fe40000410000 */
[C---:B------:R-:W-:Y:S02]  /*13300*/  FMUL.FTZ R108, R2.reuse, R108 ;  /* 0x0000006c026c7220 */ /* 0x040fe40000410000 */
[----:B------:R-:W-:Y:S02]  /*13310*/  FMUL.FTZ R109, R2, R109 ;  /* 0x0000006d026d7220 */ /* 0x000fe40000410000 */
[----:B--2---:R-:W-:Y:S02]  /*13320*/  FFMA.FTZ R28, R199, c[0x0][0x2d0], -R23 ;  /* 0x0000b400c71c7a23 */ /* 0x004fe40000010817 */
[C---:B------:R-:W-:Y:S02]  /*13330*/  FMUL.FTZ R110, R0.reuse, R110 ;  /* 0x0000006e006e7220 */ /* 0x040fe40000410000 */
[----:B------:R2:W-:Y:S01]  /*13340*/  MUFU.EX2 R222, R28 ;  /* 0x0000001c00de7308 */ /* 0x0005e20000000800 */
[----:B------:R-:W-:Y:S01]  /*13350*/  FMUL.FTZ R111, R0, R111 ;  /* 0x0000006f006f7220 */ /* 0x000fe20000410000 */
[-C--:B-1----:R-:W-:Y:S03]  /*13360*/  HMMA.16816.F32 R84, R24, R36.reuse, R84 ;  /* 0x000000241854723c */ /* 0x082fe60000001854 */
[C---:B------:R-:W-:Y:S02]  /*13370*/  FMUL.FTZ R112, R21.reuse, R112 ;  /* 0x0000007015707220 */ /* 0x040fe40000410000 */
[C---:B------:R-:W-:Y:S02]  /*13380*/  FMUL.FTZ R113, R21.reuse, R113 ;  /* 0x0000007115717220 */ /* 0x040fe40000410000 */
[C---:B------:R-:W-:Y:S01]  /*13390*/  FMUL.FTZ R114, R20.reuse, R114 ;  /* 0x0000007214727220 */ /* 0x040fe20000410000 */
[C---:B------:R-:W-:Y:S04]  /*133a0*/  HMMA.16816.F32 R88, R32.reuse, R36, R88 ;  /* 0x000000242058723c */ /* 0x040fe80000001858 */
[----:B------:R-:W-:Y:S02]  /*133b0*/  FMUL.FTZ R115, R20, R115 ;  /* 0x0000007314737220 */ /* 0x000fe40000410000 */
[C---:B------:R-:W-:Y:S02]  /*133c0*/  FMUL.FTZ R116, R21.reuse, R116 ;  /* 0x0000007415747220 */ /* 0x040fe40000410000 */
[-C--:B------:R-:W-:Y:S04]  /*133d0*/  HMMA.16816.F32 R92, R32, R38.reuse, R92 ;  /* 0x00000026205c723c */ /* 0x080fe8000000185c */
[----:B------:R-:W-:Y:S01]  /*133e0*/  FFMA.FTZ R36, R200, c[0x0][0x2d0], -R48 ;  /* 0x0000b400c8247a23 */ /* 0x000fe20000010830 */
[----:B--2---:R-:W1:Y:S01]  /*133f0*/  LDSM.16.MT88.4 R28, [R228+0x3880] ;  /* 0x00388000e41c783b */ /* 0x004e620000004200 */
[----:B------:R-:W-:Y:S02]  /*13400*/  FMUL.FTZ R117, R21, R117 ;  /* 0x0000007515757220 */ /* 0x000fe40000410000 */
        /* <DEDUP_REMOVED lines=12> */
[--C-:B--2---:R-:W-:Y:S02]  /*134d0*/  FFMA.FTZ R36, R51, c[0x0][0x2d0], -R49.reuse ;  /* 0x0000b40033247a23 */ /* 0x104fe40000010831 */
[C---:B------:R-:W-:Y:S02]  /*134e0*/  FMUL.FTZ R128, R21.reuse, R128 ;  /* 0x0000008015807220 */ /* 0x040fe40000410000 */
[----:B------:R2:W3:Y:S01]  /*134f0*/  MUFU.EX2 R218, R36 ;  /* 0x0000002400da7308 */ /* 0x0004e20000000800 */
[----:B------:R-:W-:Y:S02]  /*13500*/  FMUL.FTZ R129, R21, R129 ;  /* 0x0000008115817220 */ /* 0x000fe40000410000 */
[C---:B------:R-:W-:Y:S02]  /*13510*/  FMUL.FTZ R130, R20.reuse, R130 ;  /* 0x0000008214827220 */ /* 0x040fe40000410000 */
[----:B------:R-:W-:Y:S01]  /*13520*/  FMUL.FTZ R131, R20, R131 ;  /* 0x0000008314837220 */ /* 0x000fe20000410000 */
[-C--:B-1----:R-:W-:Y:S08]  /*13530*/  HMMA.16816.F32 R100, R24, R28.reuse, R100 ;  /* 0x0000001c1864723c */ /* 0x082ff00000001864 */
[C---:B------:R-:W-:Y:S07]  /*13540*/  HMMA.16816.F32 R104, R32.reuse, R28, R104 ;  /* 0x0000001c2068723c */ /* 0x040fee0000001868 */
[----:B------:R-:W-:Y:S01]  /*13550*/  FFMA.FTZ R28, R204, c[0x0][0x2d0], -R49 ;  /* 0x0000b400cc1c7a23 */ /* 0x000fe20000010831 */
[-C--:B------:R-:W-:Y:S01]  /*13560*/  HMMA.16816.F32 R108, R32, R30.reuse, R108 ;  /* 0x0000001e206c723c */ /* 0x080fe2000000186c */
[----:B--2---:R-:W1:Y:S02]  /*13570*/  LDSM.16.MT88.4 R36, [R227+0x3880] ;  /* 0x00388000e324783b */ /* 0x004e640000004200 */
[----:B------:R2:W4:Y:S01]  /*13580*/  MUFU.EX2 R200, R28 ;  /* 0x0000001c00c87308 */ /* 0x0005220000000800 */
[----:B------:R-:W-:Y:S02]  /*13590*/  MOV R204, R177 ;  /* 0x000000b100cc7202 */ /* 0x000fe40000000f00 */
[----:B------:R-:W-:Y:S02]  /*135a0*/  MOV R177, R164 ;  /* 0x000000a400b17202 */ /* 0x000fe40000000f00 */
[C---:B------:R-:W-:Y:S05]  /*135b0*/  HMMA.16816.F32 R112, R24.reuse, R30, R112 ;  /* 0x0000001e1870723c */ /* 0x040fea0000001870 */
[----:B------:R5:W-:Y:S01]  /*135c0*/  MUFU.EX2 R164, R40 ;  /* 0x0000002800a47308 */ /* 0x000be20000000800 */
[--C-:B--2---:R-:W-:Y:S09]  /*135d0*/  FFMA.FTZ R28, R41, c[0x0][0x2d0], -R50.reuse ;  /* 0x0000b400291c7a23 */ /* 0x104ff20000010832 */
[----:B------:R2:W-:Y:S01]  /*135e0*/  MUFU.EX2 R166, R28 ;  /* 0x0000001c00a67308 */ /* 0x0005e20000000800 */
[----:B-----5:R-:W-:Y:S01]  /*135f0*/  LDSM.16.MT88.4 R40, [R226+0x2880] ;  /* 0x00288000e228783b */ /* 0x020fe20000004200 */
[-C--:B-1----:R-:W-:Y:S08]  /*13600*/  HMMA.16816.F32 R116, R24, R36.reuse, R116 ;  /* 0x000000241874723c */ /* 0x082ff00000001874 */
[C---:B------:R-:W-:Y:S04]  /*13610*/  HMMA.16816.F32 R120, R32.reuse, R36, R120 ;  /* 0x000000242078723c */ /* 0x040fe80000001878 */
[--C-:B--2---:R-:W-:Y:S04]  /*13620*/  FFMA.FTZ R28, R44, c[0x0][0x2d0], -R50.reuse ;  /* 0x0000b4002c1c7a23 */ /* 0x104fe80000010832 */
[-C--:B------:R-:W-:Y:S01]  /*13630*/  HMMA.16816.F32 R124, R32, R38.reuse, R124 ;  /* 0x00000026207c723c */ /* 0x080fe2000000187c */
[----:B------:R-:W-:Y:S01]  /*13640*/  LDSM.16.MT88.4 R44, [R228+0x2880] ;  /* 0x00288000e42c783b */ /* 0x000fe20000004200 */
[----:B------:R1:W2:Y:S02]  /*13650*/  MUFU.EX2 R165, R28 ;  /* 0x0000001c00a57308 */ /* 0x0002a40000000800 */
[----:B------:R-:W-:Y:S03]  /*13660*/  FFMA.FTZ R36, R171, c[0x0][0x2d0], -R50 ;  /* 0x0000b400ab247a23 */ /* 0x000fe60000010832 */
[----:B---3--:R-:W-:Y:S01]  /*13670*/  F2FP.PACK_AB R32, R202, R218 ;  /* 0x000000daca20723e */ /* 0x008fe200000000ff */
[----:B------:R-:W-:Y:S04]  /*13680*/  HMMA.16816.F32 R128, R24, R38, R128 ;  /* 0x000000261880723c */ /* 0x000fe80000001880 */
[----:B------:R3:W5:Y:S01]  /*13690*/  MUFU.EX2 R51, R36 ;  /* 0x0000002400337308 */ /* 0x0007620000000800 */
[----:B----4-:R-:W-:Y:S02]  /*136a0*/  F2FP.PACK_AB R34, R200, R201 ;  /* 0x000000c9c822723e */ /* 0x010fe400000000ff */
[----:B------:R-:W-:Y:S02]  /*136b0*/  F2FP.PACK_AB R24, R251, R252 ;  /* 0x000000fcfb18723e */ /* 0x000fe400000000ff */
[----:B------:R-:W-:Y:S03]  /*136c0*/  F2FP.PACK_AB R25, R223, R250 ;  /* 0x000000fadf19723e */ /* 0x000fe600000000ff */
[----:B------:R-:W-:Y:S02]  /*136d0*/  F2FP.PACK_AB R26, R221, R222 ;  /* 0x000000dedd1a723e */ /* 0x000fe400000000ff */
[----:B------:R-:W-:Y:S01]  /*136e0*/  F2FP.PACK_AB R27, R219, R220 ;  /* 0x000000dcdb1b723e */ /* 0x000fe200000000ff */
[----:B-1----:R-:W1:Y:S01]  /*136f0*/  LDSM.16.MT88.4 R28, [R225+0x2880] ;  /* 0x00288000e11c783b */ /* 0x002e620000004200 */
[----:B--2---:R-:W-:Y:S07]  /*13700*/  F2FP.PACK_AB R33, R165, R166 ;  /* 0x000000a6a521723e */ /* 0x004fee00000000ff */
[----:B---3--:R-:W2:Y:S01]  /*13710*/  LDSM.16.MT88.4 R36, [R227+0x2880] ;  /* 0x00288000e324783b */ /* 0x008ea20000004200 */
[----:B-----5:R-:W-:Y:S01]  /*13720*/  F2FP.PACK_AB R35, R51, R164 ;  /* 0x000000a43323723e */ /* 0x020fe200000000ff */
        /* <DEDUP_REMOVED lines=14> */
[--C-:B---3--:R-:W-:Y:S02]  /*13810*/  FFMA.FTZ R40, R209, c[0x0][0x2d0], -R23.reuse ;  /* 0x0000b400d1287a23 */ /* 0x108fe40000010817 */
[----:B------:R-:W3:Y:S02]  /*13820*/  LDL.LU R209, [R1+0x18] ;  /* 0x0000180001d17983 */ /* 0x000ee40000300800 */
[-C--:B------:R-:W-:Y:S01]  /*13830*/  HMMA.16816.F32 R156, R32, R46.reuse, R156 ;  /* 0x0000002e209c723c */ /* 0x080fe2000000189c */
[----:B------:R4:W-:Y:S07]  /*13840*/  MUFU.EX2 R199, R40 ;  /* 0x0000002800c77308 */ /* 0x0009ee0000000800 */
[C---:B------:R-:W-:Y:S08]  /*13850*/  HMMA.16816.F32 R160, R24.reuse, R46, R160 ;  /* 0x0000002e18a0723c */ /* 0x040ff000000018a0 */
[-C--:B--2---:R-:W-:Y:S08]  /*13860*/  HMMA.16816.F32 R52, R24, R36.reuse, R52 ;  /* 0x000000241834723c */ /* 0x084ff00000001834 */
[C---:B------:R-:W-:Y:S01]  /*13870*/  HMMA.16816.F32 R56, R32.reuse, R36, R56 ;  /* 0x000000242038723c */ /* 0x040fe20000001838 */
[----:B----4-:R-:W2:Y:S06]  /*13880*/  LDSM.16.MT88.4 R40, [R226+0x4080] ;  /* 0x00408000e228783b */ /* 0x010eac0000004200 */
        /* <DEDUP_REMOVED lines=13> */
[-C--:B--2---:R-:W-:Y:S08]  /*13960*/  HMMA.16816.F32 R84, R24, R40.reuse, R84 ;  /* 0x000000281854723c */ /* 0x084ff00000001854 */
        /* <DEDUP_REMOVED lines=11> */
[--C-:B--2---:R-:W-:Y:S01]  /*13a20*/  FFMA.FTZ R23, R210, c[0x0][0x2d0], -R48.reuse ;  /* 0x0000b400d2177a23 */ /* 0x104fe20000010830 */
[----:B------:R-:W-:Y:S01]  /*13a30*/  MOV R210, R179 ;  /* 0x000000b300d27202 */ /* 0x000fe20000000f00 */
[----:B------:R-:W-:Y:S01]  /*13a40*/  FFMA.FTZ R48, R214, c[0x0][0x2d0], -R48 ;  /* 0x0000b400d6307a23 */ /* 0x000fe20000010830 */
[----:B------:R-:W-:Y:S01]  /*13a50*/  MOV R214, R170 ;  /* 0x000000aa00d67202 */ /* 0x000fe20000000f00 */
[----:B------:R2:W-:Y:S10]  /*13a60*/  MUFU.EX2 R171, R23 ;  /* 0x0000001700ab7308 */ /* 0x0005f40000000800 */
[----:B------:R-:W-:Y:S01]  /*13a70*/  MUFU.EX2 R170, R48 ;  /* 0x0000003000aa7308 */ /* 0x000fe20000000800 */
[--C-:B--2---:R-:W-:Y:S01]  /*13a80*/  FFMA.FTZ R23, R211, c[0x0][0x2d0], -R49.reuse ;  /* 0x0000b400d3177a23 */ /* 0x104fe20000010831 */
[-C--:B-1----:R-:W-:Y:S01]  /*13a90*/  HMMA.16816.F32 R100, R24, R36.reuse, R100 ;  /* 0x000000241864723c */ /* 0x082fe20000001864 */
[----:B------:R-:W2:Y:S07]  /*13aa0*/  LDL.LU R211, [R1+0x14] ;  /* 0x0000140001d37983 */ /* 0x000eae0000300800 */
        /* <DEDUP_REMOVED lines=59> */
[----:B------:R-:W-:Y:S01]  /*13e60*/  FFMA.FTZ R4, R2, R211, R212 ;  /* 0x000000d302047223 */ /* 0x000fe200000100d4 */
[-C--:B------:R-:W-:Y:S04]  /*13e70*/  HMMA.16816.F32 R76, R28, R6.reuse, R76 ;  /* 0x000000061c4c723c */ /* 0x080fe8000000184c */
[----:B------:R-:W-:Y:S04]  /*13e80*/  FADD.FTZ R4, R217, R4 ;  /* 0x00000004d9047221 */ /* 0x000fe80000010000 */
[C---:B------:R-:W-:Y:S04]  /*13e90*/  HMMA.16816.F32 R80, R24.reuse, R6, R80 ;  /* 0x000000061850723c */ /* 0x040fe80000001850 */
[----:B------:R-:W-:Y:S02]  /*13ea0*/  FADD.FTZ R5, R205, R4 ;  /* 0x00000004cd057221 */ /* 0x000fe40000010000 */
[----:B---3--:R-:W-:Y:S02]  /*13eb0*/  FFMA.FTZ R4, R0, R209, R175 ;  /* 0x000000d100047223 */ /* 0x008fe400000100af */
        /* <DEDUP_REMOVED lines=65> */
.L_x_1127:
[----:B-1----:R-:W2:Y:S04]  /*142d0*/  LDL.LU R0, [R1+0x10] ;  /* 0x0000100001007983 */ /* 0x002ea80000300800 */
[----:B------:R-:W3:Y:S04]  /*142e0*/  LDL.LU R4, [R1+0xc] ;  /* 0x00000c0001047983 */ /* 0x000ee80000300800 */
[----:B------:R-:W4:Y:S04]  /*142f0*/  LDL.LU R5, [R1+0x14] ;  /* 0x0000140001057983 */ /* 0x000f280000300800 */
[----:B------:R-:W4:Y:S01]  /*14300*/  LDL.LU R2, [R1+0x18] ;  /* 0x0000180001027983 */ /* 0x000f220000300800 */
[----:B------:R-:W-:-:S03]  /*14310*/  PLOP3.LUT P4, PT, PT, PT, PT, 0x8, 0x0 ;  /* 0x000000000000781c */ /* 0x000fc60003f8e170 */
        /* <DEDUP_REMOVED lines=18> */
[----:B------:R-:W-:Y:S02]  /*14440*/  FSETP.NE.FTZ.AND P2, PT, R9, RZ, PT ;  /* 0x000000ff0900720b */ /* 0x000fe40003f55000 */
[----:B------:R-:W-:Y:S01]  /*14450*/  MOV R2, RZ ;  /* 0x000000ff00027202 */ /* 0x000fe20000000f00 */
[----:B----4-:R-:W-:Y:S01]  /*14460*/  FADD.FTZ R6, R5, R6 ;  /* 0x0000000605067221 */ /* 0x010fe20000010000 */
[----:B------:R-:W-:-:S05]  /*14470*/  FSETP.NE.FTZ.AND P1, PT, R7, RZ, PT ;  /* 0x000000ff0700720b */ /* 0x000fca0003f35000 */
[----:B------:R-:W1:Y:S01]  /*14480*/  @P3 MUFU.RCP R0, R11 ;  /* 0x0000000b00003308 */ /* 0x000e620000001000 */
[----:B------:R-:W-:-:S07]  /*14490*/  FSETP.NE.FTZ.AND P0, PT, R6, RZ, PT ;  /* 0x000000ff0600720b */ /* 0x000fce0003f15000 */
[----:B------:R-:W2:Y:S06]  /*144a0*/  @P2 MUFU.RCP R4, R9 ;  /* 0x0000000900042308 */ /* 0x000eac0000001000 */
[----:B------:R-:W-:Y:S01]  /*144b0*/  @P0 MOV R8, 0x3f317218 ;  /* 0x3f31721800080802 */ /* 0x000fe20000000f00 */
[C---:B-1----:R-:W-:Y:S01]  /*144c0*/  FMUL.FTZ R176, R0.reuse, R176 ;  /* 0x000000b000b07220 */ /* 0x042fe20000410000 */
[----:B------:R-:W1:Y:S01]  /*144d0*/  @P1 MUFU.RCP R2, R7 ;  /* 0x0000000700021308 */ /* 0x000e620000001000 */
        /* <DEDUP_REMOVED lines=16> */
[C---:B------:R-:W-:Y:S01]  /*145e0*/  FMUL.FTZ R24, R0.reuse, R64 ;  /* 0x0000004000187220 */ /* 0x040fe20000410000 */
[----:B------:R-:W-:Y:S01]  /*145f0*/  MOV R64, 0xff800000 ;  /* 0xff80000000407802 */ /* 0x000fe20000000f00 */
[C---:B------:R-:W-:Y:S01]  /*14600*/  FMUL.FTZ R41, R0.reuse, R65 ;  /* 0x0000004100297220 */ /* 0x040fe20000410000 */
[----:B------:R-:W-:Y:S01]  /*14610*/  MOV R65, 0xff800000 ;  /* 0xff80000000417802 */ /* 0x000fe20000000f00 */
        /* <DEDUP_REMOVED lines=16> */
[----:B------:R-:W-:Y:S01]  /*14720*/  MOV R0, RZ ;  /* 0x000000ff00007202 */ /* 0x000fe20000000f00 */
[C---:B--2---:R-:W-:Y:S02]  /*14730*/  FMUL.FTZ R15, R4.reuse, R54 ;  /* 0x00000036040f7220 */ /* 0x044fe40000410000 */
[----:B------:R-:W-:Y:S02]  /*14740*/  FMUL.FTZ R43, R4, R55 ;  /* 0x00000037042b7220 */ /* 0x000fe40000410000 */
[C---:B-1----:R-:W-:Y:S01]  /*14750*/  FMUL.FTZ R180, R2.reuse, R180 ;  /* 0x000000b402b47220 */ /* 0x042fe20000410000 */
[----:B------:R-:W1:Y:S01]  /*14760*/  @P0 MUFU.RCP R0, R6 ;  /* 0x0000000600000308 */ /* 0x000e620000001000 */
[----:B------:R-:W-:-:S02]  /*14770*/  FMUL.FTZ R181, R2, R181 ;  /* 0x000000b502b57220 */ /* 0x000fc40000410000 */
[C---:B------:R-:W-:Y:S02]  /*14780*/  FMUL.FTZ R184, R2.reuse, R184 ;  /* 0x000000b802b87220 */ /* 0x040fe40000410000 */
[C---:B------:R-:W-:Y:S02]  /*14790*/  FMUL.FTZ R55, R2.reuse, R185 ;  /* 0x000000b902377220 */ /* 0x040fe40000410000 */
[C---:B------:R-:W-:Y:S01]  /*147a0*/  FMUL.FTZ R136, R2.reuse, R136 ;  /* 0x0000008802887220 */ /* 0x040fe20000410000 */
[----:B------:R-:W2:Y:S01]  /*147b0*/  @P0 MUFU.LG2 R6, R6 ;  /* 0x0000000600060308 */ /* 0x000ea20000000c00 */
        /* <DEDUP_REMOVED lines=61> */
[C---:B-1----:R-:W-:Y:S02]  /*14b90*/  FMUL.FTZ R182, R0.reuse, R182 ;  /* 0x000000b600b67220 */ /* 0x042fe40000410000 */
        /* <DEDUP_REMOVED lines=38> */
[----:B--2---:R-:W-:-:S02]  /*14e00*/  @P0 FMUL.FTZ R4, R6, 0.69314718246459960938 ;  /* 0x3f31721806040820 */ /* 0x004fc40000410000 */
[----:B------:R-:W-:Y:S02]  /*14e10*/  @P0 FMUL.FTZ R0, R8, c[0x0][0x2d0] ;  /* 0x0000b40008000a20 */ /* 0x000fe40000410000 */
[----:B------:R-:W-:Y:S02]  /*14e20*/  @P3 FFMA.FTZ R64, R10, R169, R11 ;  /* 0x000000a90a403223 */ /* 0x000fe4000001000b */
[----:B------:R-:W-:Y:S02]  /*14e30*/  @P2 FFMA.FTZ R65, R5, R168, R9 ;  /* 0x000000a805412223 */ /* 0x000fe40000010009 */
[----:B------:R-:W-:Y:S02]  /*14e40*/  @P1 FFMA.FTZ R66, R2, R167, R7 ;  /* 0x000000a702421223 */ /* 0x000fe40000010007 */
[----:B------:R-:W-:Y:S02]  /*14e50*/  @P0 FFMA.FTZ R67, R0, R3, R4 ;  /* 0x0000000300430223 */ /* 0x000fe40000010004 */
.L_x_1065:
        /* <DEDUP_REMOVED lines=197> */
.L_x_1147:
[----:B---3--:R-:W-:Y:S01]  /*15ab0*/  LOP3.LUT R0, R61, 0xffffffe0, RZ, 0xc0, !PT ;  /* 0xffffffe03d007812 */ /* 0x008fe200078ec0ff */
[----:B------:R-:W-:Y:S01]  /*15ac0*/  IMAD.MOV.U32 R3, RZ, RZ, c[0x0][0x4e8] ;  /* 0x00013a00ff037624 */ /* 0x000fe200078e00ff */
[----:B------:R-:W-:Y:S01]  /*15ad0*/  SHF.R.S32.HI R2, RZ, 0x1f, R59 ;  /* 0x0000001fff027819 */ /* 0x000fe2000001143b */
[----:B------:R-:W1:Y:S01]  /*15ae0*/  S2R R76, SR_CTAID.X ;  /* 0x00000000004c7919 */ /* 0x000e620000002500 */
[----:B------:R-:W-:Y:S01]  /*15af0*/  ULDC.64 UR4, c[0x0][0x490] ;  /* 0x0001240000047ab9 */ /* 0x000fe20000000a00 */
[----:B------:R-:W-:Y:S01]  /*15b00*/  IMAD.IADD R5, R69, 0x1, -R0 ;  /* 0x0000000145057824 */ /* 0x000fe200078e0a00 */
[----:B------:R-:W-:Y:S01]  /*15b10*/  LEA.HI R0, R29, R29, RZ, 0x1 ;  /* 0x0000001d1d007211 */ /* 0x000fe200078f08ff */
[----:B------:R-:W-:Y:S01]  /*15b20*/  UIMAD UR6, UR8, UR4, URZ ;  /* 0x00000004080672a4 */ /* 0x000fe2000f8e023f */
[----:B------:R-:W-:Y:S01]  /*15b30*/  LEA.HI R2, R2, R59, RZ, 0x2 ;  /* 0x0000003b02027211 */ /* 0x000fe200078f10ff */
[----:B------:R-:W-:Y:S01]  /*15b40*/  USHF.R.S32.HI UR9, URZ, 0x1f, UR13 ;  /* 0x0000001f3f097899 */ /* 0x000fe2000801140d */
[----:B------:R-:W-:Y:S01]  /*15b50*/  SHF.R.S32.HI R6, RZ, 0x1f, R5 ;  /* 0x0000001fff067819 */ /* 0x000fe20000011405 */
[----:B------:R-:W-:Y:S01]  /*15b60*/  UMOV UR16, UR14 ;  /* 0x0000000e00107c82 */ /* 0x000fe20008000000 */
[----:B------:R-:W-:Y:S01]  /*15b70*/  ISETP.NE.AND P2, PT, R3, 0x1, PT ;  /* 0x000000010300780c */ /* 0x000fe20003f45270 */
[----:B------:R-:W-:Y:S01]  /*15b80*/  UMOV UR17, UR15 ;  /* 0x0000000f00117c82 */ /* 0x000fe20008000000 */
[C---:B------:R-:W-:Y:S01]  /*15b90*/  LOP3.LUT R3, R0.reuse, 0x1ffffffe, RZ, 0xc0, !PT ;  /* 0x1ffffffe00037812 */ /* 0x040fe200078ec0ff */
[----:B------:R-:W-:Y:S01]  /*15ba0*/  IMAD.SHL.U32 R0, R0, 0x20, RZ ;  /* 0x0000002000007824 */ /* 0x000fe200078e00ff */
[----:B------:R-:W-:Y:S01]  /*15bb0*/  LOP3.LUT R2, R2, 0xffffffc, RZ, 0xc0, !PT ;  /* 0x0ffffffc02027812 */ /* 0x000fe200078ec0ff */
[----:B------:R-:W-:Y:S01]  /*15bc0*/  UIMAD.WIDE.U32 UR16, UR10, UR4, UR16 ;  /* 0x000000040a1072a5 */ /* 0x000fe2000f8e0010 */
[----:B------:R-:W-:Y:S01]  /*15bd0*/  LEA.HI R6, R6, R5, RZ, 0x2 ;  /* 0x0000000506067211 */ /* 0x000fe200078f10ff */
[----:B------:R-:W-:Y:S01]  /*15be0*/  IMAD.IADD R4, R29, 0x1, -R3 ;  /* 0x000000011d047824 */ /* 0x000fe200078e0a03 */
[----:B------:R-:W-:Y:S01]  /*15bf0*/  LOP3.LUT R0, R0, 0xffffffc0, RZ, 0xc0, !PT ;  /* 0xffffffc000007812 */ /* 0x000fe200078ec0ff */
[----:B------:R-:W-:Y:S01]  /*15c00*/  IMAD.IADD R2, R59, 0x1, -R2 ;  /* 0x000000013b027824 */ /* 0x000fe200078e0a02 */
[----:B------:R-:W-:Y:S01]  /*15c10*/  SHF.R.S32.HI R3, RZ, 0x2, R6 ;  /* 0x00000002ff037819 */ /* 0x000fe20000011406 */
[----:B------:R-:W-:Y:S01]  /*15c20*/  UIMAD UR6, UR10, UR5, UR6 ;  /* 0x000000050a0672a4 */ /* 0x000fe2000f8e0206 */
[-C--:B------:R-:W-:Y:S01]  /*15c30*/  LEA.HI R7, R63, R69.reuse, RZ, 0x3 ;  /* 0x000000453f077211 */ /* 0x080fe200078f18ff */
[----:B------:R-:W-:Y:S01]  /*15c40*/  IMAD R0, R4, 0x8, R0 ;  /* 0x0000000804007824 */ /* 0x000fe200078e0200 */
[----:B------:R-:W-:Y:S01]  /*15c50*/  USEL UR9, UR9, URZ, !UP1 ;  /* 0x0000003f09097287 */ /* 0x000fe2000c800000 */
[----:B------:R-:W-:Y:S01]  /*15c60*/  IMAD R15, R2, 0x10, R3 ;  /* 0x00000010020f7824 */ /* 0x000fe200078e0203 */
[----:B------:R-:W-:Y:S01]  /*15c70*/  ULDC.64 UR4, c[0x0][0x498] ;  /* 0x0001260000047ab9 */ /* 0x000fe20000000a00 */
[----:B------:R-:W-:Y:S01]  /*15c80*/  LOP3.LUT R6, R7, 0xfffffff8, RZ, 0xc0, !PT ;  /* 0xfffffff807067812 */ /* 0x000fe200078ec0ff */
[----:B------:R-:W-:Y:S01]  /*15c90*/  USEL UR13, UR13, URZ, !UP1 ;  /* 0x0000003f0d0d7287 */ /* 0x000fe2000c800000 */
[----:B------:R-:W-:Y:S01]  /*15ca0*/  IMAD.IADD R2, R15, 0x1, R0 ;  /* 0x000000010f027824 */ /* 0x000fe200078e0200 */
[----:B------:R-:W-:Y:S01]  /*15cb0*/  UIMAD UR11, UR9, UR4, URZ ;  /* 0x00000004090b72a4 */ /* 0x000fe2000f8e023f */
[----:B------:R-:W-:Y:S01]  /*15cc0*/  SHF.R.S32.HI R19, RZ, 0x3, R7 ;  /* 0x00000003ff137819 */ /* 0x000fe20000011407 */
[----:B------:R-:W-:Y:S01]  /*15cd0*/  UIADD3 UR7, UR17, UR6, URZ ;  /* 0x0000000611077290 */ /* 0x000fe2000fffe03f */
[----:B-1----:R-:W-:Y:S01]  /*15ce0*/  IMAD R2, R76, 0x80, R2 ;  /* 0x000000804c027824 */ /* 0x002fe200078e0202 */
[----:B------:R-:W-:Y:S01]  /*15cf0*/  UIMAD UR11, UR13, UR5, UR11 ;  /* 0x000000050d0b72a4 */ /* 0x000fe2000f8e020b */
[----:B------:R-:W-:Y:S01]  /*15d00*/  IMAD.IADD R6, R69, 0x1, -R6 ;  /* 0x0000000145067824 */ /* 0x000fe200078e0a06 */
[----:B------:R-:W-:Y:S01]  /*15d10*/  UMOV UR6, UR16 ;  /* 0x0000001000067c82 */ /* 0x000fe20008000000 */
[----:B------:R-:W-:Y:S01]  /*15d20*/  @P2 IMAD.HI.U32 R3, R2, c[0x0][0x4ec], RZ ;  /* 0x00013b0002032a27 */ /* 0x000fe200078e00ff */
[----:B------:R-:W-:Y:S01]  /*15d30*/  UIMAD.WIDE.U32 UR18, UR13, UR4, UR6 ;  /* 0x000000040d1272a5 */ /* 0x000fe2000f8e0006 */
[----:B------:R-:W-:Y:S01]  /*15d40*/  LOP3.LUT P0, RZ, R5, 0x3, RZ, 0xc0, !PT ;  /* 0x0000000305ff7812 */ /* 0x000fe2000780c0ff */
[----:B------:R-:W-:Y:S01]  /*15d50*/  BSSY B0, `(.L_x_1148) ;  /* 0x0000074000007945 */ /* 0x000fe20003800000 */
[----:B------:R-:W-:Y:S01]  /*15d60*/  IMAD.MOV.U32 R0, RZ, RZ, R2 ;  /* 0x000000ffff007224 */ /* 0x000fe200078e0002 */
[----:B------:R-:W-:Y:S01]  /*15d70*/  @P2 SHF.R.U32.HI R0, RZ, c[0x0][0x4f0], R3 ;  /* 0x00013c00ff002a19 */ /* 0x000fe20000011603 */
[----:B------:R-:W-:Y:S01]  /*15d80*/  ULDC.64 UR6, c[0x0][0x3a0] ;  /* 0x0000e80000067ab9 */ /* 0x000fe20000000a00 */
[----:B------:R-:W-:Y:S01]  /*15d90*/  IMAD R15, R76, 0x80, R15 ;  /* 0x000000804c0f7824 */ /* 0x000fe200078e020f */
[----:B------:R-:W-:Y:S01]  /*15da0*/  UIMAD.WIDE.U32 UR16, UR14, UR6, URZ ;  /* 0x000000060e1072a5 */ /* 0x000fe2000f8e003f */
[----:B------:R-:W-:Y:S01]  /*15db0*/  IADD3 R8, P1, R0, UR18, RZ ;  /* 0x0000001200087c10 */ /* 0x000fe2000ff3e0ff */
[----:B------:R-:W-:Y:S01]  /*15dc0*/  IMAD.MOV R3, RZ, RZ, -R0 ;  /* 0x000000ffff037224 */ /* 0x000fe200078e0a00 */
[----:B------:R-:W-:Y:S01]  /*15dd0*/  UIMAD UR6, UR15, UR6, URZ ;  /* 0x000000060f0672a4 */ /* 0x000fe2000f8e023f */
[----:B-----5:R-:W-:Y:S01]  /*15de0*/  IMAD R17, R17, c[0x0][0x4e8], RZ ;  /* 0x00013a0011117a24 */ /* 0x020fe200078e02ff */
[----:B------:R-:W-:Y:S01]  /*15df0*/  ULDC.64 UR4, c[0x0][0x3e8] ;  /* 0x0000fa0000047ab9 */ /* 0x000fe20000000a00 */
[----:B------:R-:W-:Y:S01]  /*15e00*/  IMAD R4, R3, c[0x0][0x4e8], R2 ;  /* 0x00013a0003047a24 */ /* 0x000fe200078e0202 */
[----:B------:R-:W-:Y:S01]  /*15e10*/  SHF.R.S32.HI R3, RZ, 0x1f, R0 ;  /* 0x0000001fff037819 */ /* 0x000fe20000011400 */
[----:B------:R-:W-:Y:S01]  /*15e20*/  IMAD.U32 R2, RZ, RZ, UR11 ;  /* 0x0000000bff027e24 */ /* 0x000fe2000f8e00ff */
[----:B------:R-:W-:Y:S01]  /*15e30*/  UIMAD UR6, UR14, UR7, UR6 ;  /* 0x000000070e0672a4 */ /* 0x000fe2000f8e0206 */
[----:B------:R-:W-:Y:S01]  /*15e40*/  IMAD.SHL.U32 R0, R19, 0x40, RZ ;  /* 0x0000004013007824 */ /* 0x000fe200078e00ff */
[----:B------:R-:W-:Y:S01]  /*15e50*/  UIMAD UR8, UR8, UR4, URZ ;  /* 0x00000004080872a4 */ /* 0x000fe2000f8e023f */
[----:B------:R-:W-:Y:S01]  /*15e60*/  LEA.HI R21, R63, R69, RZ, 0x6 ;  /* 0x000000453f157211 */ /* 0x000fe200078f30ff */
[----:B------:R-:W-:Y:S01]  /*15e70*/  UIADD3 UR7, UR17, UR6, URZ ;  /* 0x0000000611077290 */ /* 0x000fe2000fffe03f */
[----:B------:R-:W-:Y:S01]  /*15e80*/  IADD3.X R9, R3, UR19, R2, P1, !PT ;  /* 0x0000001303097c10 */ /* 0x000fe20008ffe402 */
[----:B------:R-:W-:Y:S01]  /*15e90*/  UIMAD UR5, UR10, UR5, UR8 ;  /* 0x000000050a0572a4 */ /* 0x000fe2000f8e0208 */
[C---:B------:R-:W-:Y:S01]  /*15ea0*/  LEA R2, R6.reuse, R19, 0x4 ;  /* 0x0000001306027211 */ /* 0x040fe200078e20ff */
[----:B------:R-:W-:Y:S01]  /*15eb0*/  IMAD.SHL.U32 R6, R6, 0x8, RZ ;  /* 0x0000000806067824 */ /* 0x000fe200078e00ff */
[----:B------:R-:W-:Y:S01]  /*15ec0*/  LOP3.LUT R0, R0, 0x1c0, RZ, 0xc0, !PT ;  /* 0x000001c000007812 */ /* 0x000fe200078ec0ff */
[----:B------:R-:W-:Y:S01]  /*15ed0*/  UMOV UR6, UR16 ;  /* 0x0000001000067c82 */ /* 0x000fe20008000000 */
[----:B------:R-:W-:Y:S01]  /*15ee0*/  ISETP.GE.OR P3, PT, R15, R17, P0 ;  /* 0x000000110f00720c */ /* 0x000fe20000766670 */
[----:B------:R-:W-:Y:S01]  /*15ef0*/  IMAD R5, R76, 0x80, R2 ;  /* 0x000000804c057824 */ /* 0x000fe200078e0202 */
[----:B------:R-:W-:Y:S01]  /*15f00*/  SHF.R.U32.HI R7, RZ, 0x3, R0 ;  /* 0x00000003ff077819 */ /* 0x000fe20000011600 */
[----:B------:R-:W-:Y:S01]  /*15f10*/  UIMAD.WIDE.U32 UR10, UR10, UR4, UR6 ;  /* 0x000000040a0a72a5 */ /* 0x000fe2000f8e0006 */
[----:B------:R-:W-:Y:S01]  /*15f20*/  LOP3.LUT R0, R0, 0x38, R6, 0xf8, !PT ;  /* 0x0000003800007812 */ /* 0x000fe200078ef806 */
[----:B------:R-:W-:Y:S01]  /*15f30*/  @P2 IMAD.HI.U32 R3, R5, c[0x0][0x4ec], RZ ;  /* 0x00013b0005032a27 */ /* 0x000fe200078e00ff */
[----:B------:R-:W-:Y:S01]  /*15f40*/  SHF.R.S32.HI R2, RZ, 0x1f, R4 ;  /* 0x0000001fff027819 */ /* 0x000fe20000011404 */
[----:B------:R-:W-:Y:S01]  /*15f50*/  UIADD3 UR11, UR11, UR5, URZ ;  /* 0x000000050b0b7290 */ /* 0x000fe2000fffe03f */
[----:B------:R-:W-:Y:S01]  /*15f60*/  LOP3.LUT R20, R0, R7, RZ, 0x3c, !PT ;  /* 0x0000000700147212 */ /* 0x000fe200078e3cff */
[----:B------:R-:W-:Y:S01]  /*15f70*/  IMAD.MOV.U32 R14, RZ, RZ, R5 ;  /* 0x000000ffff0e7224 */ /* 0x000fe200078e0005 */
[----:B------:R-:W-:Y:S01]  /*15f80*/  @P2 SHF.R.U32.HI R14, RZ, c[0x0][0x4f0], R3 ;  /* 0x00013c00ff0e2a19 */ /* 0x000fe20000011603 */
[----:B------:R-:W-:Y:S01]  /*15f90*/  IMAD R0, R2, c[0x0][0x488], RZ ;  /* 0x0001220002007a24 */ /* 0x000fe200078e02ff */
[----:B------:R-:W-:Y:S01]  /*15fa0*/  ULDC.64 UR4, c[0x0][0x3f0] ;  /* 0x0000fc0000047ab9 */ /* 0x000fe20000000a00 */
[C---:B------:R-:W-:Y:S01]  /*15fb0*/  IMAD.WIDE.U32 R2, R4.reuse, c[0x0][0x488], R8 ;  /* 0x0001220004027a25 */ /* 0x040fe200078e0008 */
[----:B------:R-:W-:Y:S01]  /*15fc0*/  UIMAD UR9, UR9, UR4, URZ ;  /* 0x00000004090972a4 */ /* 0x000fe2000f8e023f */
[----:B------:R-:W-:Y:S01]  /*15fd0*/  IADD3 R8, R15, 0x8, RZ ;  /* 0x000000080f087810 */ /* 0x000fe20007ffe0ff */
[----:B------:R-:W-:Y:S01]  /*15fe0*/  UIMAD.WIDE.U32 UR10, UR13, UR4, UR10 ;  /* 0x000000040d0a72a5 */ /* 0x000fe2000f8e000a */
[----:B------:R-:W-:Y:S01]  /*15ff0*/  IMAD R0, R4, c[0x0][0x48c], R0 ;  /* 0x0001230004007a24 */ /* 0x000fe200078e0200 */
[----:B------:R-:W-:Y:S01]  /*16000*/  LEA R4, P1, R2, c[0x0][0x450], 0x2 ;  /* 0x0001140002047a11 */ /* 0x000fe200078210ff */
[----:B------:R-:W-:Y:S01]  /*16010*/  UIMAD UR5, UR13, UR5, UR9 ;  /* 0x000000050d0572a4 */ /* 0x000fe2000f8e0209 */
[----:B------:R-:W-:Y:S01]  /*16020*/  SHF.R.S32.HI R9, RZ, 0x1f, R14 ;  /* 0x0000001fff097819 */ /* 0x000fe2000001140e */
[----:B------:R-:W-:Y:S01]  /*16030*/  IMAD.IADD R0, R3, 0x1, R0 ;  /* 0x0000000103007824 */ /* 0x000fe200078e0200 */
[----:B------:R-:W-:Y:S01]  /*16040*/  ISETP.GE.OR P2, PT, R8, R17, P0 ;  /* 0x000000110800720c */ /* 0x000fe20000746670 */
[----:B------:R-:W-:Y:S01]  /*16050*/  IMAD.MOV R7, RZ, RZ, -R14 ;  /* 0x000000ffff077224 */ /* 0x000fe200078e0a0e */
[----:B------:R-:W-:Y:S01]  /*16060*/  UIADD3 UR5, UR11, UR5, URZ ;  /* 0x000000050b057290 */ /* 0x000fe2000fffe03f */
[----:B------:R-:W-:Y:S01]  /*16070*/  IMAD R16, R9, c[0x0][0x3e0], RZ ;  /* 0x0000f80009107a24 */ /* 0x000fe200078e02ff */
[----:B------:R-:W-:Y:S01]  /*16080*/  LEA.HI.X R0, R2, c[0x0][0x454], R0, 0x2, P1 ;  /* 0x0001150002007a11 */ /* 0x000fe200008f1400 */
        /* <DEDUP_REMOVED lines=64> */
.L_x_1149:
[----:B--234-:R-:W-:Y:S05]  /*16490*/  BSYNC B0 ;  /* 0x0000000000007941 */ /* 0x01cfea0003800000 */
.L_x_1148:
        /* <DEDUP_REMOVED lines=16> */
.L_x_1151:
[----:B------:R-:W-:Y:S05]  /*165a0*/  BSYNC B0 ;  /* 0x0000000000007941 */ /* 0x000fea0003800000 */
.L_x_1150:
        /* <DEDUP_REMOVED lines=16> */
.L_x_1153:
[----:B------:R-:W-:Y:S05]  /*166b0*/  BSYNC B0 ;  /* 0x0000000000007941 */ /* 0x000fea0003800000 */
.L_x_1152:
        /* <DEDUP_REMOVED lines=16> */
.L_x_1155:
[----:B------:R-:W-:Y:S05]  /*167c0*/  BSYNC B0 ;  /* 0x0000000000007941 */ /* 0x000fea0003800000 */
.L_x_1154:
        /* <DEDUP_REMOVED lines=16> */
.L_x_1157:
[----:B------:R-:W-:Y:S05]  /*168d0*/  BSYNC B0 ;  /* 0x0000000000007941 */ /* 0x000fea0003800000 */
.L_x_1156:
        /* <DEDUP_REMOVED lines=16> */
.L_x_1159:
[----:B------:R-:W-:Y:S05]  /*169e0*/  BSYNC B0 ;  /* 0x0000000000007941 */ /* 0x000fea0003800000 */
.L_x_1158:
        /* <DEDUP_REMOVED lines=16> */
.L_x_1161:
[----:B------:R-:W-:Y:S05]  /*16af0*/  BSYNC B0 ;  /* 0x0000000000007941 */ /* 0x000fea0003800000 */
.L_x_1160:
        /* <DEDUP_REMOVED lines=17> */
.L_x_1146:
        /* <DEDUP_REMOVED lines=31> */
.L_x_1162:
        /* <DEDUP_REMOVED lines=37> */
[----:B------:R-:W-:-:S05]  /*17050*/  IMAD R4, R0, c[0x0][0x48c], R4 ;  /* 0x0001230000047a24 */ /* 0x000fca00078e0204 */
[----:B------:R-:W-:Y:S02]  /*17060*/  IADD3 R0, R3, R4, RZ ;  /* 0x0000000403007210 */ /* 0x000fe40007ffe0ff */
[----:B------:R-:W-:-:S04]  /*17070*/  LEA R4, P0, R2, c[0x0][0x450], 0x2 ;  /* 0x0001140002047a11 */ /* 0x000fc800078010ff */
[----:B------:R-:W-:Y:S01]  /*17080*/  LEA.HI.X R5, R2, c[0x0][0x454], R0, 0x2, P0 ;  /* 0x0001150002057a11 */ /* 0x000fe200000f1400 */
[----:B------:R-:W-:-:S05]  /*17090*/  IMAD.MOV.U32 R0, RZ, RZ, -0x800000 ;  /* 0xff800000ff007424 */ /* 0x000fca00078e00ff */
[----:B------:R1:W-:Y:S03]  /*170a0*/  STG.E [R4.64], R0 ;  /* 0x0000000004007986 */ /* 0x0003e6000c101916 */
.L_x_1164:
[----:B------:R-:W-:Y:S05]  /*170b0*/  BSYNC B0 ;  /* 0x0000000000007941 */ /* 0x000fea0003800000 */
.L_x_1163:
        /* <DEDUP_REMOVED lines=17> */
[----:B------:R-:W-:Y:S02]  /*171d0*/  LEA R0, R7, R8, 0x4 ;  /* 0x0000000807007211 */ /* 0x000fe400078e20ff */
[----:B------:R-:W-:Y:S02]  /*171e0*/  UIMAD UR7, UR10, UR5, UR7 ;  /* 0x000000050a0772a4 */ /* 0x000fe4000f8e0207 */
[----:B------:R-:W-:Y:S01]  /*171f0*/  UIMAD.WIDE.U32 UR10, UR10, UR4, UR16 ;  /* 0x000000040a0a72a5 */ /* 0x000fe2000f8e0010 */
[C---:B--2---:R-:W-:Y:S02]  /*17200*/  IMAD R0, R12.reuse, 0x80, R0 ;  /* 0x000000800c007824 */ /* 0x044fe400078e0200 */
        /* <DEDUP_REMOVED lines=42> */
.L_x_1166:
[----:B------:R-:W-:Y:S05]  /*174b0*/  BSYNC B0 ;  /* 0x0000000000007941 */ /* 0x000fea0003800000 */
.L_x_1165:
        /* <DEDUP_REMOVED lines=15> */
.L_x_1168:
[----:B------:R-:W-:Y:S05]  /*175b0*/  BSYNC B0 ;  /* 0x0000000000007941 */ /* 0x000fea0003800000 */
.L_x_1167:
        /* <DEDUP_REMOVED lines=15> */
.L_x_1170:
[----:B------:R-:W-:Y:S05]  /*176b0*/  BSYNC B0 ;  /* 0x0000000000007941 */ /* 0x000fea0003800000 */
.L_x_1169:
        /* <DEDUP_REMOVED lines=15> */
.L_x_1172:
[----:B------:R-:W-:Y:S05]  /*177b0*/  BSYNC B0 ;  /* 0x0000000000007941 */ /* 0x000fea0003800000 */
.L_x_1171:
        /* <DEDUP_REMOVED lines=15> */
.L_x_1174:
[----:B------:R-:W-:Y:S05]  /*178b0*/  BSYNC B0 ;  /* 0x0000000000007941 */ /* 0x000fea0003800000 */
.L_x_1173:
        /* <DEDUP_REMOVED lines=15> */
.L_x_1176:
[----:B------:R-:W-:Y:S05]  /*179b0*/  BSYNC B0 ;  /* 0x0000000000007941 */ /* 0x000fea0003800000 */
.L_x_1175:
        /* <DEDUP_REMOVED lines=15> */
.L_x_1178:
[----:B------:R-:W-:Y:S05]  /*17ab0*/  BSYNC B0 ;  /* 0x0000000000007941 */ /* 0x000fea0003800000 */
.L_x_1177:
        /* <DEDUP_REMOVED lines=16> */
.L_x_1179:
        /* <DEDUP_REMOVED lines=12> */
.L_x_2038:


//--------------------- .text._ZN7cutlass13device_kernelIN5flash19enable_sm80_to_sm89INS1_16FlashAttnFwdSm80INS1_25CollectiveMainloopFwdSm80ILi4ELi1ELb0EN4cute5tupleIJNS5_1CILi128EEENS7_ILi48EEES8_EEELi128ENS_6half_tEfNS_4arch4Sm80ELb0ELb1ELb0ELb1ELb1ELb1ELb1ELb0EEENS1_21CollectiveEpilogueFwdINS6_IJS8_S8_S9_EEENS6_IJNS7_ILi1EEESH_SH_EEESB_SD_Li128ELb1ELb1ELb0ELb0EEENS1_19SingleTileSchedulerILb1ELb0ELb1ELi128EEEEEEEEEvNT_6ParamsE --------------------------
	.section	.text._ZN7cutlass13device_kernelIN5flash19enable_sm80_to_sm89INS1_16FlashAttnFwdSm80INS1_25CollectiveMainloopFwdSm80ILi4ELi1ELb0EN4cute5tupleIJNS5_1CILi128EEENS7_ILi48EEES8_EEELi128ENS_6half_tEfNS_4arch4Sm80ELb0ELb1ELb0ELb1ELb1ELb1ELb1ELb0EEENS1_21CollectiveEpilogueFwdINS6_IJS8_S8_S9_EEENS6_IJNS7_ILi1EEESH_SH_EEESB_SD_Li128ELb1ELb1ELb0ELb0EEENS1_19SingleTileSchedulerILb1ELb0ELb1ELi128EEEEEEEEEvNT_6ParamsE,"ax",@progbits
	.sectioninfo	@"SHI_REGISTERS=255"
	.align	128
.text._ZN7cutlass13device_kernelIN5flash19enable_sm80_to_sm89INS1_16FlashAttnFwdSm80INS1_25CollectiveMainloopFwdSm80ILi4ELi1ELb0EN4cute5tupleIJNS5_1CILi128EEENS7_ILi48EEES8_EEELi128ENS_6half_tEfNS_4arch4Sm80ELb0ELb1ELb0ELb1ELb1ELb1ELb1ELb0EEENS1_21CollectiveEpilogueFwdINS6_IJS8_S8_S9_EEENS6_IJNS7_ILi1EEESH_SH_EEESB_SD_Li128ELb1ELb1ELb0ELb0EEENS1_19SingleTileSchedulerILb1ELb0ELb1ELi128EEEEEEEEEvNT_6ParamsE:
        .type           _ZN7cutlass13device_kernelIN5flash19enable_sm80_to_sm89INS1_16FlashAttnFwdSm80INS1_25CollectiveMainloopFwdSm80ILi4ELi1ELb0EN4cute5tupleIJNS5_1CILi128EEENS7_ILi48EEES8_EEELi128ENS_6half_tEfNS_4arch4Sm80ELb0ELb1ELb0ELb1ELb1ELb1ELb1ELb0EEENS1_21CollectiveEpilogueFwdINS6_IJS8_S8_S9_EEENS6_IJNS7_ILi1EEESH_SH_EEESB_SD_Li128ELb1ELb1ELb0ELb0EEENS1_19SingleTileSchedulerILb1ELb0ELb1ELi128EEEEEEEEEvNT_6ParamsE,@function
        .size           _ZN7cutlass13device_kernelIN5flash19enable_sm80_to_sm89INS1_16FlashAttnFwdSm80INS1_25CollectiveMainloopFwdSm80ILi4ELi1ELb0EN4cute5tupleIJNS5_1CILi128EEENS7_ILi48EEES8_EEELi128ENS_6half_tEfNS_4arch4Sm80ELb0ELb1ELb0ELb1ELb1ELb1ELb1ELb0EEENS1_21CollectiveEpilogueFwdINS6_IJS8_S8_S9_EEENS6_IJNS7_ILi1EEESH_SH_EEESB_SD_Li128ELb1ELb1ELb0ELb0EEENS1_19SingleTileSchedulerILb1ELb0ELb1ELi128EEEEEEEEEvNT_6ParamsE,(.L_x_2039 - _ZN7cutlass13device_kernelIN5flash19enable_sm80_to_sm89INS1_16FlashAttnFwdSm80INS1_25CollectiveMainloopFwdSm80ILi4ELi1ELb0EN4cute5tupleIJNS5_1CILi128EEENS7_ILi48EEES8_EEELi128ENS_6half_tEfNS_4arch4Sm80ELb0ELb1ELb0ELb1ELb1ELb1ELb1ELb0EEENS1_21CollectiveEpilogueFwdINS6_IJS8_S8_S9_EEENS6_IJNS7_ILi1EEESH_SH_EEESB_SD_Li128ELb1ELb1ELb0ELb0EEENS1_19SingleTileSchedulerILb1ELb0ELb1ELi128EEEEEEEEEvNT_6ParamsE)
        .other          _ZN7cutlass13device_kernelIN5flash19enable_sm80_to_sm89INS1_16FlashAttnFwdSm80INS1_25CollectiveMainloopFwdSm80ILi4ELi1ELb0EN4cute5tupleIJNS5_1CILi128EEENS7_ILi48EEES8_EEELi128ENS_6half_tEfNS_4arch4Sm80ELb0ELb1ELb0ELb1ELb1ELb1ELb1ELb0EEENS1_21CollectiveEpilogueFwdINS6_IJS8_S8_S9_EEENS6_IJNS7_ILi1EEESH_SH_EEESB_SD_Li128ELb1ELb1ELb0ELb0EEENS1_19SingleTileSchedulerILb1ELb0ELb1ELi128EEEEEEEEEvNT_6ParamsE,@"STO_CUDA_ENTRY STV_DEFAULT"
_ZN7cutlass13device_kernelIN5flash19enable_sm80_to_sm89INS1_16FlashAttnFwdSm80INS1_25CollectiveMainloopFwdSm80ILi4ELi1ELb0EN4cute5tupleIJNS5_1CILi128EEENS7_ILi48EEES8_EEELi128ENS_6half_tEfNS_4arch4Sm80ELb0ELb1ELb0ELb1ELb1ELb1ELb1ELb0EEENS1_21CollectiveEpilogueFwdINS6_IJS8_S8_S9_EEENS6_IJNS7_ILi1EEESH_SH_EEESB_SD_Li128ELb1ELb1ELb0ELb0EEENS1_19SingleTileSchedulerILb1ELb0ELb1ELi128EEEEEEEEEvNT_6ParamsE:
[----:B------:R-:W-:Y:S02]  /*0000*/  MOV R1, c[0x0][0x28] ;  /* 0x00000a0000017a02 */ /* 0x000fe40000000f00 */
[----:B------:R-:W1:Y:S01]  /*0010*/  S2R R176, SR_TID.X ;  /* 0x0000000000b07919 */ /* 0x000e620000002100 */
[----:B------:R-:W-:Y:S01]  /*0020*/  IMAD.MOV.U32 R29, RZ, RZ, 0x4 ;  /* 0x00000004ff1d7424 */ /* 0x000fe200078e00ff */
[----:B------:R-:W-:Y:S01]  /*0030*/  ULDC.64 UR6, c[0x0][0x118] ;  /* 0x0000460000067ab9 */ /* 0x000fe20000000a00 */
[----:B------:R-:W-:Y:S01]  /*0040*/  IADD3 R1, R1, -0xe0, RZ ;  /* 0xffffff2001017810 */ /* 0x000fe20007ffe0ff */
[----:B------:R-:W2:Y:S04]  /*0050*/  S2R R5, SR_CTAID.Z ;  /* 0x0000000000057919 */ /* 0x000ea80000002700 */
[----:B------:R-:W3:Y:S01]  /*0060*/  S2R R177, SR_CTAID.X ;  /* 0x0000000000b17919 */ /* 0x000ee20000002500 */
[----:B-1----:R-:W-:Y:S01]  /*0070*/  SHF.R.U32.HI R0, RZ, 0x5, R176 ;  /* 0x00000005ff007819 */ /* 0x002fe200000116b0 */
[----:B--2---:R-:W-:-:S05]  /*0080*/  IMAD.WIDE R2, R5, R29, c[0x0][0x568] ;  /* 0x00015a0005027625 */ /* 0x004fca00078e021d */
[----:B------:R-:W1:Y:S02]  /*0090*/  SHFL.IDX PT, R0, R0, RZ, 0x1f ;  /* 0x00001fff00007589 */ /* 0x000e6400000e0000 */
[----:B-1----:R-:W-:-:S13]  /*00a0*/  ISETP.NE.AND P0, PT, R0, RZ, PT ;  /* 0x000000ff0000720c */ /* 0x002fda0003f05270 */
[----:B------:R-:W-:Y:S05]  /*00b0*/  @!P0 BRA `(.L_x_1180) ;  /* 0x0000014000008947 */ /* 0x000fea0003800000 */
[----:B---3--:R-:W-:-:S04]  /*00c0*/  ISETP.NE.U32.AND P0, PT, RZ, c[0x0][0x568], PT ;  /* 0x00015a00ff007a0c */ /* 0x008fc80003f05070 */
[----:B------:R-:W-:-:S13]  /*00d0*/  ISETP.NE.AND.EX P0, PT, RZ, c[0x0][0x56c], PT, P0 ;  /* 0x00015b00ff007a0c */ /* 0x000fda0003f05300 */
[----:B------:R-:W-:Y:S05]  /*00e0*/  @!P0 BRA `(.L_x_1181) ;  /* 0x0000002000008947 */ /* 0x000fea0003800000 */
[----:B------:R1:W5:Y:S01]  /*00f0*/  LDG.E R0, [R2.64] ;  /* 0x0000000602007981 */ /* 0x000362000c1e1900 */
[----:B------:R-:W-:Y:S05]  /*0100*/  BRA `(.L_x_1182) ;  /* 0x0000009000007947 */ /* 0x000fea0003800000 */
.L_x_1181:
        /* <DEDUP_REMOVED lines=8> */
.L_x_1183:
[----:B------:R-:W-:-:S05]  /*0190*/  MOV R0, c[0x0][0x54c] ;  /* 0x0001530000007a02 */ /* 0x000fca0000000f00 */
.L_x_1182:
[----:B-----5:R-:W-:Y:S01]  /*01a0*/  IMAD R0, R0, c[0x0][0x548], RZ ;  /* 0x0001520000007a24 */ /* 0x020fe200078e02ff */
[----:B------:R-:W-:-:S04]  /*01b0*/  SHF.L.U32 R137, R177, 0x7, RZ ;  /* 0x00000007b1897819 */ /* 0x000fc800000006ff */
[----:B------:R-:W-:-:S04]  /*01c0*/  ISETP.GE.AND P0, PT, R137, R0, PT ;  /* 0x000000008900720c */ /* 0x000fc80003f06270 */
[----:B------:R-:W-:-:S05]  /*01d0*/  SEL R0, R5, 0xffffffff, !P0 ;  /* 0xffffffff05007807 */ /* 0x000fca0004000000 */
[----:B------:R2:W-:Y:S01]  /*01e0*/  STL [R1+0xd0], R0 ;  /* 0x0000d00001007387 */ /* 0x0005e20000100800 */
[----:B------:R-:W-:Y:S05]  /*01f0*/  BRA `(.L_x_1184) ;  /* 0x0000013000007947 */ /* 0x000fea0003800000 */
.L_x_1180:
[----:B---3--:R-:W-:-:S04]  /*0200*/  ISETP.NE.U32.AND P0, PT, RZ, c[0x0][0x568], PT ;  /* 0x00015a00ff007a0c */ /* 0x008fc80003f05070 */
[----:B------:R-:W-:-:S13]  /*0210*/  ISETP.NE.AND.EX P0, PT, RZ, c[0x0][0x56c], PT, P0 ;  /* 0x00015b00ff007a0c */ /* 0x000fda0003f05300 */
[----:B------:R-:W-:Y:S05]  /*0220*/  @!P0 BRA `(.L_x_1185) ;  /* 0x0000002000008947 */ /* 0x000fea0003800000 */
[----:B------:R1:W5:Y:S01]  /*0230*/  LDG.E R0, [R2.64] ;  /* 0x0000000602007981 */ /* 0x000362000c1e1900 */
[----:B------:R-:W-:Y:S05]  /*0240*/  BRA `(.L_x_1186) ;  /* 0x0000009000007947 */ /* 0x000fea0003800000 */
.L_x_1185:
        /* <DEDUP_REMOVED lines=8> */
.L_x_1187:
[----:B------:R-:W-:-:S05]  /*02d0*/  MOV R0, c[0x0][0x54c] ;  /* 0x0001530000007a02 */ /* 0x000fca0000000f00 */
.L_x_1186:
[----:B-----5:R-:W-:Y:S01]  /*02e0*/  IMAD R0, R0, c[0x0][0x548], RZ ;  /* 0x0001520000007a24 */ /* 0x020fe200078e02ff */
[----:B------:R-:W-:-:S04]  /*02f0*/  SHF.L.U32 R137, R177, 0x7, RZ ;  /* 0x00000007b1897819 */ /* 0x000fc800000006ff */
[----:B------:R-:W-:-:S04]  /*0300*/  ISETP.GE.AND P0, PT, R137, R0, PT ;  /* 0x000000008900720c */ /* 0x000fc80003f06270 */
[----:B------:R-:W-:-:S05]  /*0310*/  SEL R0, R5, 0xffffffff, !P0 ;  /* 0xffffffff05007807 */ /* 0x000fca0004000000 */
[----:B------:R2:W-:Y:S04]  /*0320*/  STL [R1+0xd0], R0 ;  /* 0x0000d00001007387 */ /* 0x0005e80000100800 */
.L_x_1184:
[----:B------:R-:W3:Y:S02]  /*0330*/  LDL R36, [R1+0xd0] ;  /* 0x0000d00001247983 */ /* 0x000ee40000100800 */
[----:B---3--:R-:W-:-:S13]  /*0340*/  ISETP.GE.AND P0, PT, R36, RZ, PT ;  /* 0x000000ff2400720c */ /* 0x008fda0003f06270 */
[----:B------:R-:W-:Y:S05]  /*0350*/  @!P0 EXIT ;  /* 0x000000000000894d */ /* 0x000fea0003800000 */
[----:B------:R-:W-:Y:S01]  /*0360*/  ISETP.NE.U32.AND P0, PT, RZ, c[0x0][0x370], PT ;  /* 0x0000dc00ff007a0c */ /* 0x000fe20003f05070 */
[----:B------:R-:W-:Y:S01]  /*0370*/  IMAD.MOV.U32 R10, RZ, RZ, RZ ;  /* 0x000000ffff0a7224 */ /* 0x000fe200078e00ff */
[----:B------:R-:W-:Y:S01]  /*0380*/  ISETP.NE.U32.AND P1, PT, RZ, c[0x0][0x348], PT ;  /* 0x0000d200ff007a0c */ /* 0x000fe20003f25070 */
[----:B------:R-:W-:Y:S01]  /*0390*/  IMAD.MOV.U32 R12, RZ, RZ, RZ ;  /* 0x000000ffff0c7224 */ /* 0x000fe200078e00ff */
[----:B------:R-:W-:Y:S01]  /*03a0*/  ISETP.NE.AND.EX P0, PT, RZ, c[0x0][0x374], PT, P0 ;  /* 0x0000dd00ff007a0c */ /* 0x000fe20003f05300 */
[----:B------:R-:W-:Y:S01]  /*03b0*/  IMAD.WIDE R6, R36, R29, c[0x0][0x350] ;  /* 0x0000d40024067625 */ /* 0x000fe200078e021d */
[----:B------:R-:W-:Y:S02]  /*03c0*/  ISETP.NE.U32.AND P5, PT, RZ, c[0x0][0x358], PT ;  /* 0x0000d600ff007a0c */ /* 0x000fe40003fa5070 */
[----:B------:R-:W-:Y:S02]  /*03d0*/  ISETP.NE.AND.EX P1, PT, RZ, c[0x0][0x34c], PT, P1 ;  /* 0x0000d300ff007a0c */ /* 0x000fe40003f25310 */
[----:B------:R-:W-:Y:S01]  /*03e0*/  ISETP.NE.AND.EX P5, PT, RZ, c[0x0][0x35c], PT, P5 ;  /* 0x0000d700ff007a0c */ /* 0x000fe20003fa5350 */
[----:B------:R-:W-:Y:S01]  /*03f0*/  IMAD.MOV.U32 R14, RZ, RZ, RZ ;  /* 0x000000ffff0e7224 */ /* 0x000fe200078e00ff */
[----:B--2---:R-:W-:-:S02]  /*0400*/  MOV R0, RZ ;  /* 0x000000ff00007202 */ /* 0x004fc40000000f00 */
[----:B------:R-:W-:-:S03]  /*0410*/  ISETP.NE.U32.AND P2, PT, RZ, c[0x0][0x350], PT ;  /* 0x0000d400ff007a0c */ /* 0x000fc60003f45070 */
[----:B-1----:R-:W-:Y:S01]  /*0420*/  @P0 IMAD.WIDE R2, R36, R29, c[0x0][0x370] ;  /* 0x0000dc0024020625 */ /* 0x002fe200078e021d */
[----:B------:R-:W-:-:S03]  /*0430*/  ISETP.NE.AND.EX P2, PT, RZ, c[0x0][0x354], PT, P2 ;  /* 0x0000d500ff007a0c */ /* 0x000fc60003f45320 */
[CC--:B------:R-:W-:Y:S01]  /*0440*/  IMAD.WIDE R8, R36.reuse, R29.reuse, c[0x0][0x348] ;  /* 0x0000d20024087625 */ /* 0x0c0fe200078e021d */
[----:B------:R1:W2:Y:S04]  /*0450*/  @P0 LDG.E R10, [R2.64] ;  /* 0x00000006020a0981 */ /* 0x0002a8000c1e1900 */
[----:B------:R-:W3:Y:S05]  /*0460*/  @P1 LDG.E R0, [R8.64] ;  /* 0x0000000608001981 */ /* 0x000eea000c1e1900 */
[----:B------:R-:W4:Y:S01]  /*0470*/  @P2 LDG.E R12, [R6.64] ;  /* 0x00000006060c2981 */ /* 0x000f22000c1e1900 */
[----:B-1----:R-:W-:-:S05]  /*0480*/  IMAD.WIDE R2, R36, R29, c[0x0][0x358] ;  /* 0x0000d60024027625 */ /* 0x002fca00078e021d */
[----:B------:R-:W4:Y:S01]  /*0490*/  @P5 LDG.E R14, [R2.64] ;  /* 0x00000006020e5981 */ /* 0x000f22000c1e1900 */
[----:B------:R-:W-:-:S03]  /*04a0*/  ISETP.NE.U32.AND P0, PT, RZ, c[0x0][0x360], PT ;  /* 0x0000d800ff007a0c */ /* 0x000fc60003f05070 */
[----:B------:R-:W1:Y:S01]  /*04b0*/  S2R R34, SR_CTAID.Y ;  /* 0x0000000000227919 */ /* 0x000e620000002600 */
[----:B------:R-:W-:Y:S01]  /*04c0*/  ISETP.NE.AND.EX P0, PT, RZ, c[0x0][0x364], PT, P0 ;  /* 0x0000d900ff007a0c */ /* 0x000fe20003f05300 */
[----:B------:R-:W-:Y:S02]  /*04d0*/  IMAD.MOV.U32 R13, RZ, RZ, c[0x0][0x168] ;  /* 0x00005a00ff0d7624 */ /* 0x000fe400078e00ff */
[----:B------:R-:W-:-:S10]  /*04e0*/  IMAD.MOV.U32 R11, RZ, RZ, c[0x0][0x2ac] ;  /* 0x0000ab00ff0b7624 */ /* 0x000fd400078e00ff */
[----:B------:R-:W-:-:S05]  /*04f0*/  @P0 IMAD.WIDE R4, R36, R29, c[0x0][0x360] ;  /* 0x0000d80024040625 */ /* 0x000fca00078e021d */
[----:B------:R4:W5:Y:S01]  /*0500*/  @P0 LDG.E R13, [R4.64] ;  /* 0x00000006040d0981 */ /* 0x000962000c1e1900 */
[----:B------:R-:W-:Y:S01]  /*0510*/  IMAD R11, R11, c[0x0][0x1d0], RZ ;  /* 0x000074000b0b7a24 */ /* 0x000fe200078e02ff */
[----:B-1----:R-:W-:Y:S02]  /*0520*/  SHF.R.S32.HI R35, RZ, 0x1f, R34 ;  /* 0x0000001fff237819 */ /* 0x002fe40000011422 */
[----:B--2---:R-:W-:Y:S04]  /*0530*/  STL [R1+0x48], R10 ;  /* 0x0000480a01007387 */ /* 0x004fe80000100800 */
[----:B---3--:R-:W-:Y:S01]  /*0540*/  STL [R1+0x4c], R0 ;  /* 0x00004c0001007387 */ /* 0x008fe20000100800 */
[----:B----4-:R-:W-:-:S03]  /*0550*/  IADD3 R4, R12, R10, RZ ;  /* 0x0000000a0c047210 */ /* 0x010fc60007ffe0ff */
[----:B------:R-:W-:Y:S04]  /*0560*/  STL [R1+0x54], R14 ;  /* 0x0000540e01007387 */ /* 0x000fe80000100800 */
[----:B------:R1:W-:Y:S02]  /*0570*/  STL [R1+0x50], R4 ;  /* 0x0000500401007387 */ /* 0x0003e40000100800 */
[----:B-1----:R-:W-:Y:S01]  /*0580*/  MOV R4, c[0x0][0x228] ;  /* 0x00008a0000047a02 */ /* 0x002fe20000000f00 */
[----:B------:R-:W-:Y:S05]  /*0590*/  @P0 BRA `(.L_x_1188) ;  /* 0x0000004000000947 */ /* 0x000fea0003800000 */
[----:B------:R-:W-:Y:S05]  /*05a0*/  @!P1 BRA `(.L_x_1188) ;  /* 0x0000003000009947 */ /* 0x000fea0003800000 */
[----:B------:R1:W2:Y:S04]  /*05b0*/  LDG.E R0, [R8.64] ;  /* 0x0000000608007981 */ /* 0x0002a8000c1e1900 */
[----:B-1----:R-:W2:Y:S02]  /*05c0*/  LDG.E R8, [R8.64+0x4] ;  /* 0x0000040608087981 */ /* 0x002ea4000c1e1900 */
[----:B--2--5:R-:W-:-:S05]  /*05d0*/  IADD3 R13, -R0, R8, RZ ;  /* 0x00000008000d7210 */ /* 0x024fca0007ffe1ff */
.L_x_1188:
[----:B-----5:R1:W-:Y:S01]  /*05e0*/  STL [R1+0x58], R13 ;  /* 0x0000580d01007387 */ /* 0x0203e20000100800 */
[----:B------:R-:W-:-:S04]  /*05f0*/  ISETP.NE.U32.AND P0, PT, RZ, c[0x0][0x368], PT ;  /* 0x0000da00ff007a0c */ /* 0x000fc80003f05070 */
[----:B------:R-:W-:-:S13]  /*0600*/  ISETP.NE.AND.EX P0, PT, RZ, c[0x0][0x36c], PT, P0 ;  /* 0x0000db00ff007a0c */ /* 0x000fda0003f05300 */
[----:B------:R-:W-:Y:S05]  /*0610*/  @!P0 BRA `(.L_x_1189) ;  /* 0x0000003000008947 */ /* 0x000fea0003800000 */
[----:B------:R-:W-:-:S05]  /*0620*/  IMAD.WIDE R6, R36, R29, c[0x0][0x368] ;  /* 0x0000da0024067625 */ /* 0x000fca00078e021d */
[----:B------:R2:W5:Y:S01]  /*0630*/  LDG.E R11, [R6.64] ;  /* 0x00000006060b7981 */ /* 0x000562000c1e1900 */
[----:B------:R-:W-:Y:S05]  /*0640*/  BRA `(.L_x_1190) ;  /* 0x0000004000007947 */ /* 0x000fea0003800000 */
.L_x_1189:
[----:B------:R-:W-:Y:S05]  /*0650*/  @!P2 BRA `(.L_x_1190) ;  /* 0x000000300000a947 */ /* 0x000fea0003800000 */
[----:B------:R2:W3:Y:S04]  /*0660*/  LDG.E R0, [R6.64] ;  /* 0x0000000606007981 */ /* 0x0004e8000c1e1900 */
[----:B--2---:R-:W3:Y:S02]  /*0670*/  LDG.E R6, [R6.64+0x4] ;  /* 0x0000040606067981 */ /* 0x004ee4000c1e1900 */
[----:B---3--:R-:W-:Y:S02]  /*0680*/  IADD3 R11, -R0, R6, RZ ;  /* 0x00000006000b7210 */ /* 0x008fe40007ffe1ff */
.L_x_1190:
[----:B------:R-:W-:Y:S01]  /*0690*/  ISETP.NE.U32.AND P0, PT, RZ, c[0x0][0x378], PT ;  /* 0x0000de00ff007a0c */ /* 0x000fe20003f05070 */
[----:B------:R3:W4:Y:S03]  /*06a0*/  @P5 LDG.E R5, [R2.64] ;  /* 0x0000000602055981 */ /* 0x000726000c1e1900 */
[----:B------:R-:W-:Y:S01]  /*06b0*/  ISETP.NE.AND.EX P0, PT, RZ, c[0x0][0x37c], PT, P0 ;  /* 0x0000df00ff007a0c */ /* 0x000fe20003f05300 */
[----:B------:R3:W4:Y:S01]  /*06c0*/  @P5 LDG.E R0, [R2.64+0x4] ;  /* 0x0000040602005981 */ /* 0x000722000c1e1900 */
[----:B-----5:R-:W-:-:S11]  /*06d0*/  IMAD.MOV.U32 R22, RZ, RZ, R11 ;  /* 0x000000ffff167224 */ /* 0x020fd600078e000b */
[----:B---3--:R-:W-:-:S05]  /*06e0*/  @P0 IMAD.WIDE R2, R36, R29, c[0x0][0x378] ;  /* 0x0000de0024020625 */ /* 0x008fca00078e021d */
[----:B--2---:R3:W2:Y:S01]  /*06f0*/  @P0 LDG.E R22, [R2.64] ;  /* 0x0000000602160981 */ /* 0x0046a2000c1e1900 */
[----:B------:R-:W-:Y:S02]  /*0700*/  IMAD.IADD R10, R11, 0x1, -R10 ;  /* 0x000000010b0a7824 */ /* 0x000fe400078e0a0a */
[----:B------:R-:W-:-:S03]  /*0710*/  IMAD.MOV.U32 R8, RZ, RZ, c[0x0][0x32c] ;  /* 0x0000cb00ff087624 */ /* 0x000fc600078e00ff */
[----:B------:R1:W-:Y:S01]  /*0720*/  STL [R1+0x5c], R10 ;  /* 0x00005c0a01007387 */ /* 0x0003e20000100800 */
[----:B---3--:R-:W-:-:S05]  /*0730*/  IMAD.MOV.U32 R2, RZ, RZ, c[0x0][0x2c4] ;  /* 0x0000b100ff027624 */ /* 0x008fca00078e00ff */
[----:B------:R-:W-:Y:S02]  /*0740*/  ISETP.NE.AND P1, PT, R2, 0x1, PT ;  /* 0x000000010200780c */ /* 0x000fe40003f25270 */
[----:B------:R-:W-:Y:S01]  /*0750*/  ISETP.GE.AND P2, PT, R8, 0x1, PT ;  /* 0x000000010800780c */ /* 0x000fe20003f46270 */
[----:B----4-:R-:W-:Y:S01]  /*0760*/  @P5 IMAD.IADD R4, R0, 0x1, -R5 ;  /* 0x0000000100045824 */ /* 0x010fe200078e0a05 */
[----:B------:R-:W-:-:S03]  /*0770*/  IADD3 R0, R137, 0x7f, RZ ;  /* 0x0000007f89007810 */ /* 0x000fc60007ffe0ff */
[----:B------:R-:W-:-:S06]  /*0780*/  IMAD.IADD R5, R10, 0x1, R4 ;  /* 0x000000010a057824 */ /* 0x000fcc00078e0204 */
[----:B------:R-:W-:Y:S01]  /*0790*/  @P1 IMAD.HI.U32 R2, R0, c[0x0][0x2c8], RZ ;  /* 0x0000b20000021a27 */ /* 0x000fe200078e00ff */
[----:B------:R1:W-:Y:S01]  /*07a0*/  STL.64 [R1+0x60], R4 ;  /* 0x0000600401007387 */ /* 0x0003e20000100a00 */
[----:B------:R-:W-:-:S03]  /*07b0*/  IADD3 R3, R5, 0x2f, RZ ;  /* 0x0000002f05037810 */ /* 0x000fc60007ffe0ff */
[----:B------:R-:W-:Y:S02]  /*07c0*/  @P1 SHF.R.U32.HI R0, RZ, c[0x0][0x2cc], R2 ;  /* 0x0000b300ff001a19 */ /* 0x000fe40000011602 */
[----:B------:R-:W-:Y:S02]  /*07d0*/  IMAD.HI R3, R3, 0x2aaaaaab, RZ ;  /* 0x2aaaaaab03037827 */ /* 0x000fe400078e02ff */
[----:B------:R-:W-:Y:S01]  /*07e0*/  IADD3 R0, R0, 0x1, R5 ;  /* 0x0000000100007810 */ /* 0x000fe20007ffe005 */
[----:B--2---:R1:W-:Y:S02]  /*07f0*/  STL [R1+0x68], R22 ;  /* 0x0000681601007387 */ /* 0x0043e40000100800 */
[----:B------:R-:W-:Y:S02]  /*0800*/  SHF.R.U32.HI R6, RZ, 0x1f, R3 ;  /* 0x0000001fff067819 */ /* 0x000fe40000011603 */
[----:B------:R-:W-:Y:S02]  /*0810*/  IMAD.IADD R2, R0, 0x1, -R13 ;  /* 0x0000000100027824 */ /* 0x000fe400078e0a0d */
[----:B------:R-:W-:-:S03]  /*0820*/  LEA.HI.SX32 R7, R3, R6, 0x1d ;  /* 0x0000000603077211 */ /* 0x000fc600078feaff */
        /* <DEDUP_REMOVED lines=11> */
.L_x_1192:
[----:B------:R-:W-:-:S13]  /*08e0*/  ISETP.NE.AND P0, PT, R8, 0x1, PT ;  /* 0x000000010800780c */ /* 0x000fda0003f05270 */
[----:B------:R-:W-:-:S05]  /*08f0*/  @P0 IMAD.HI.U32 R2, R0, c[0x0][0x330], RZ ;  /* 0x0000cc0000020a27 */ /* 0x000fca00078e00ff */
[----:B------:R-:W-:-:S05]  /*0900*/  @P0 SHF.R.U32.HI R0, RZ, c[0x0][0x334], R2 ;  /* 0x0000cd00ff000a19 */ /* 0x000fca0000011602 */
.L_x_1193:
[----:B------:R-:W-:-:S05]  /*0910*/  IMAD R0, R0, R8, c[0x0][0x32c] ;  /* 0x0000cb0000007624 */ /* 0x000fca00078e0208 */
[----:B------:R-:W-:Y:S02]  /*0920*/  IMNMX R6, R6, R0, PT ;  /* 0x0000000006067217 */ /* 0x000fe40003800200 */
.L_x_1191:
[----:B------:R-:W-:-:S04]  /*0930*/  @P1 IMAD.HI.U32 R2, R137, c[0x0][0x2c8], RZ ;  /* 0x0000b20089021a27 */ /* 0x000fc800078e00ff */
[----:B------:R-:W-:Y:S01]  /*0940*/  IMAD.MOV.U32 R0, RZ, RZ, R137 ;  /* 0x000000ffff007224 */ /* 0x000fe200078e0089 */
[----:B------:R-:W-:-:S04]  /*0950*/  @P1 SHF.R.U32.HI R0, RZ, c[0x0][0x2cc], R2 ;  /* 0x0000b300ff001a19 */ /* 0x000fc80000011602 */
[----:B------:R-:W-:-:S04]  /*0960*/  IADD3 R0, R0, R5, -R13 ;  /* 0x0000000500007210 */ /* 0x000fc80007ffe80d */
        /* <DEDUP_REMOVED lines=10> */
.L_x_1195:
[----:B------:R-:W-:-:S13]  /*0a10*/  ISETP.NE.AND P0, PT, R8, 0x1, PT ;  /* 0x000000010800780c */ /* 0x000fda0003f05270 */
[----:B------:R-:W-:-:S05]  /*0a20*/  @P0 IMAD.HI.U32 R2, R0, c[0x0][0x330], RZ ;  /* 0x0000cc0000020a27 */ /* 0x000fca00078e00ff */
[----:B------:R-:W-:-:S05]  /*0a30*/  @P0 SHF.R.U32.HI R0, RZ, c[0x0][0x334], R2 ;  /* 0x0000cd00ff000a19 */ /* 0x000fca0000011602 */
.L_x_1196:
[----:B------:R-:W-:-:S05]  /*0a40*/  IMAD R0, R0, c[0x0][0x32c], RZ ;  /* 0x0000cb0000007a24 */ /* 0x000fca00078e02ff */
[----:B------:R-:W-:-:S04]  /*0a50*/  IMNMX R3, R3, R0, !PT ;  /* 0x0000000003037217 */ /* 0x000fc80007800200 */
.L_x_1194:
        /* <DEDUP_REMOVED lines=12> */
[----:B------:R-:W-:-:S04]  /*0b20*/  IMNMX R0, R0, R4, PT ;  /* 0x0000000400007217 */ /* 0x000fc80003800200 */
[----:B------:R-:W-:Y:S01]  /*0b30*/  ISETP.GT.AND P0, PT, R0, R2, PT ;  /* 0x000000020000720c */ /* 0x000fe20003f04270 */
[----:B------:R-:W-:-:S05]  /*0b40*/  IMAD.WIDE.U32 R2, R2, -0x55555555, RZ ;  /* 0xaaaaaaab02027825 */ /* 0x000fca00078e00ff */
[----:B------:R-:W-:-:S07]  /*0b50*/  SHF.R.U32.HI R122, RZ, 0x5, R3 ;  /* 0x00000005ff7a7819 */ /* 0x000fce0000011603 */
[----:B------:R-:W-:Y:S01]  /*0b60*/  @P0 IADD3 R2, R0, 0x2f, RZ ;  /* 0x0000002f00020810 */ /* 0x000fe20007ffe0ff */
[----:B------:R-:W-:-:S04]  /*0b70*/  IMAD.MOV.U32 R0, RZ, RZ, R122 ;  /* 0x000000ffff007224 */ /* 0x000fc800078e007a */
[----:B------:R-:W-:-:S05]  /*0b80*/  @P0 IMAD.HI R2, R2, 0x2aaaaaab, RZ ;  /* 0x2aaaaaab02020827 */ /* 0x000fca00078e02ff */
[----:B------:R-:W-:-:S04]  /*0b90*/  @P0 SHF.R.U32.HI R3, RZ, 0x1f, R2 ;  /* 0x0000001fff030819 */ /* 0x000fc80000011602 */
[----:B------:R-:W-:-:S04]  /*0ba0*/  @P0 LEA.HI.SX32 R0, R2, R3, 0x1d ;  /* 0x0000000302000211 */ /* 0x000fc800078feaff */
[----:B------:R-:W-:-:S13]  /*0bb0*/  ISETP.GT.AND P0, PT, R0, R122, PT ;  /* 0x0000007a0000720c */ /* 0x000fda0003f04270 */
[----:B------:R-:W-:Y:S05]  /*0bc0*/  @!P0 BRA `(.L_x_1197) ;  /* 0x0000572000008947 */ /* 0x000fea0003800000 */
[----:B------:R-:W-:-:S04]  /*0bd0*/  ISETP.NE.U32.AND P0, PT, RZ, c[0x0][0x340], PT ;  /* 0x0000d000ff007a0c */ /* 0x000fc80003f05070 */
[----:B------:R-:W-:-:S13]  /*0be0*/  ISETP.NE.AND.EX P4, PT, RZ, c[0x0][0x344], PT, P0 ;  /* 0x0000d100ff007a0c */ /* 0x000fda0003f85300 */
[----:B------:R-:W-:-:S05]  /*0bf0*/  @P4 IMAD.WIDE R2, R36, R29, c[0x0][0x340] ;  /* 0x0000d00024024625 */ /* 0x000fca00078e021d */
[----:B------:R2:W3:Y:S01]  /*0c00*/  @P4 LDG.E R28, [R2.64] ;  /* 0x00000006021c4981 */ /* 0x0004e2000c1e1900 */
[----:B-1----:R-:W-:Y:S01]  /*0c10*/  SHF.R.S32.HI R13, RZ, 0x1f, R176 ;  /* 0x0000001fff0d7819 */ /* 0x002fe200000114b0 */
[----:B------:R-:W-:Y:S01]  /*0c20*/  IMAD.MOV.U32 R140, RZ, RZ, 0x30 ;  /* 0x00000030ff8c7424 */ /* 0x000fe200078e00ff */
[----:B------:R-:W-:Y:S01]  /*0c30*/  IADD3 R41, R0, -0x1, RZ ;  /* 0xffffffff00297810 */ /* 0x000fe20007ffe0ff */
[----:B------:R-:W-:Y:S01]  /*0c40*/  IMAD R7, R35, c[0x0][0x240], RZ ;  /* 0x0000900023077a24 */ /* 0x000fe200078e02ff */
[----:B------:R-:W-:Y:S01]  /*0c50*/  LEA.HI R37, R13, R176, RZ, 0x3 ;  /* 0x000000b00d257211 */ /* 0x000fe200078f18ff */
[----:B------:R-:W-:Y:S01]  /*0c60*/  IMAD.WIDE.U32 R142, R140, c[0x0][0x238], RZ ;  /* 0x00008e008c8e7a25 */ /* 0x000fe200078e00ff */
[----:B------:R-:W-:Y:S01]  /*0c70*/  SHF.R.S32.HI R25, RZ, 0x1f, R36 ;  /* 0x0000001fff197819 */ /* 0x000fe20000011424 */
[----:B------:R-:W-:Y:S01]  /*0c80*/  ULDC.U8 UR4, c[0x0][0x298] ;  /* 0x0000a60000047ab9 */ /* 0x000fe20000000000 */
[----:B------:R-:W-:Y:S01]  /*0c90*/  SEL R94, R36, RZ, !P5 ;  /* 0x000000ff245e7207 */ /* 0x000fe20006800000 */
[----:B------:R-:W-:Y:S01]  /*0ca0*/  IMAD R7, R34, c[0x0][0x244], R7 ;  /* 0x0000910022077a24 */ /* 0x000fe200078e0207 */
[----:B------:R-:W-:Y:S01]  /*0cb0*/  SEL R24, R25, RZ, !P5 ;  /* 0x000000ff19187207 */ /* 0x000fe20006800000 */
[----:B------:R-:W-:Y:S01]  /*0cc0*/  IMAD.IADD R134, R12, 0x1, R11 ;  /* 0x000000010c867824 */ /* 0x000fe200078e020b */
[----:B------:R-:W-:Y:S01]  /*0cd0*/  SHF.R.S32.HI R8, RZ, 0x1f, R41 ;  /* 0x0000001fff087819 */ /* 0x000fe20000011429 */
[----:B------:R-:W-:Y:S01]  /*0ce0*/  IMAD R20, R35, c[0x0][0x260], RZ ;  /* 0x0000980023147a24 */ /* 0x000fe200078e02ff */
[----:B------:R-:W-:Y:S01]  /*0cf0*/  MOV R138, c[0x0][0x290] ;  /* 0x0000a400008a7a02 */ /* 0x000fe20000000f00 */
[----:B------:R-:W-:Y:S01]  /*0d00*/  IMAD.MOV.U32 R147, RZ, RZ, c[0x0][0x238] ;  /* 0x00008e00ff937624 */ /* 0x000fe200078e00ff */
[----:B------:R-:W-:Y:S01]  /*0d10*/  MOV R165, c[0x0][0x2b8] ;  /* 0x0000ae0000a57a02 */ /* 0x000fe20000000f00 */
[----:B------:R-:W-:Y:S01]  /*0d20*/  IMAD R20, R34, c[0x0][0x264], R20 ;  /* 0x0000990022147a24 */ /* 0x000fe200078e0214 */
[C---:B------:R-:W-:Y:S01]  /*0d30*/  SHF.L.U64.HI R136, R138.reuse, R29, c[0x0][0x294] ;  /* 0x0000a5008a887619 */ /* 0x040fe2000001021d */
[----:B------:R-:W-:Y:S01]  /*0d40*/  IMAD.MOV.U32 R135, RZ, RZ, c[0x0][0x23c] ;  /* 0x00008f00ff877624 */ /* 0x000fe200078e00ff */
[----:B------:R-:W-:Y:S01]  /*0d50*/  SHF.L.U32 R157, R138, 0x4, RZ ;  /* 0x000000048a9d7819 */ /* 0x000fe200000006ff */
[----:B------:R-:W-:Y:S01]  /*0d60*/  IMAD.WIDE.U32 R30, R147, 0x20, RZ ;  /* 0x00000020931e7825 */ /* 0x000fe200078e00ff */
[----:B--2---:R-:W-:-:S03]  /*0d70*/  LOP3.LUT R2, R37, 0xfffffff8, RZ, 0xc0, !PT ;  /* 0xfffffff825027812 */ /* 0x004fc600078ec0ff */
[----:B------:R-:W-:Y:S01]  /*0d80*/  IMAD R3, R140, c[0x0][0x23c], RZ ;  /* 0x00008f008c037a24 */ /* 0x000fe200078e02ff */
[----:B------:R-:W-:Y:S01]  /*0d90*/  SHF.R.S32.HI R37, RZ, 0x3, R37 ;  /* 0x00000003ff257819 */ /* 0x000fe20000011425 */
[----:B------:R-:W-:-:S03]  /*0da0*/  IMAD.WIDE.U32 R160, R34, c[0x0][0x1e8], RZ ;  /* 0x00007a0022a07a25 */ /* 0x000fc600078e00ff */
[--C-:B------:R-:W-:Y:S01]  /*0db0*/  SHF.R.S32.HI R11, RZ, 0x1f, R37.reuse ;  /* 0x0000001fff0b7819 */ /* 0x100fe20000011425 */
[----:B------:R-:W-:Y:S01]  /*0dc0*/  IMAD.IADD R0, R176, 0x1, -R2 ;  /* 0x00000001b0007824 */ /* 0x000fe200078e0a02 */
[----:B------:R-:W-:Y:S01]  /*0dd0*/  IADD3 R112, P2, R37, R14, RZ ;  /* 0x0000000e25707210 */ /* 0x000fe20007f5e0ff */
[----:B------:R-:W-:Y:S01]  /*0de0*/  IMAD R5, R41, -0x30, -R37 ;  /* 0xffffffd029057824 */ /* 0x000fe200078e0a25 */
[----:B------:R-:W-:Y:S01]  /*0df0*/  IADD3 R149, R37, 0x10, RZ ;  /* 0x0000001025957810 */ /* 0x000fe20007ffe0ff */
[----:B------:R-:W-:Y:S01]  /*0e00*/  IMAD.IADD R154, R143, 0x1, R3 ;  /* 0x000000018f9a7824 */ /* 0x000fe200078e0203 */
[----:B------:R-:W-:Y:S01]  /*0e10*/  SHF.L.U32 R26, R0, 0x3, RZ ;  /* 0x00000003001a7819 */ /* 0x000fe200000006ff */
[----:B------:R-:W-:Y:S01]  /*0e20*/  IMAD.IADD R5, R5, 0x1, R4 ;  /* 0x0000000105057824 */ /* 0x000fe200078e0204 */
[----:B------:R-:W-:Y:S01]  /*0e30*/  LEA.HI.X.SX32 R113, R14, R11, 0x1, P2 ;  /* 0x0000000b0e717211 */ /* 0x000fe200010f0eff */
[----:B------:R-:W-:Y:S01]  /*0e40*/  IMAD R6, R154, R41, RZ ;  /* 0x000000299a067224 */ /* 0x000fe200078e02ff */
[----:B------:R-:W-:Y:S01]  /*0e50*/  SHF.R.S32.HI R27, RZ, 0x1f, R26 ;  /* 0x0000001fff1b7819 */ /* 0x000fe2000001141a */
[----:B------:R-:W-:Y:S01]  /*0e60*/  IMAD.MOV.U32 R144, RZ, RZ, c[0x0][0x280] ;  /* 0x0000a000ff907624 */ /* 0x000fe200078e00ff */
[C---:B------:R-:W-:Y:S01]  /*0e70*/  ISETP.GE.AND P3, PT, R5.reuse, 0x1, PT ;  /* 0x000000010500780c */ /* 0x040fe20003f66270 */
[----:B------:R-:W-:Y:S01]  /*0e80*/  IMAD R10, R8, R142, R6 ;  /* 0x0000008e080a7224 */ /* 0x000fe200078e0206 */
[C---:B------:R-:W-:Y:S01]  /*0e90*/  ISETP.GE.AND P1, PT, R5.reuse, 0x11, PT ;  /* 0x000000110500780c */ /* 0x040fe20003f26270 */
[----:B------:R-:W-:Y:S01]  /*0ea0*/  IMAD.WIDE.U32 R2, R34, c[0x0][0x240], R26 ;  /* 0x0000900022027a25 */ /* 0x000fe200078e001a */
[----:B------:R-:W-:-:S02]  /*0eb0*/  ISETP.GT.AND P0, PT, R5, 0x20, PT ;  /* 0x000000200500780c */ /* 0x000fc40003f04270 */
[----:B------:R-:W-:Y:S01]  /*0ec0*/  SHF.L.U32 R32, R0, 0x2, RZ ;  /* 0x0000000200207819 */ /* 0x000fe200000006ff */
[----:B------:R-:W-:Y:S01]  /*0ed0*/  IMAD.IADD R3, R3, 0x1, R7 ;  /* 0x0000000103037824 */ /* 0x000fe200078e0207 */
[----:B------:R-:W-:Y:S01]  /*0ee0*/  IADD3 R88, R26, 0x40, RZ ;  /* 0x000000401a587810 */ /* 0x000fe20007ffe0ff */
[----:B------:R-:W-:Y:S01]  /*0ef0*/  IMAD R5, R24, c[0x0][0x248], RZ ;  /* 0x0000920018057a24 */ /* 0x000fe200078e02ff */
[----:B------:R-:W-:Y:S01]  /*0f00*/  ISETP.GE.AND P5, PT, R26, c[0x0][0x1d4], PT ;  /* 0x000075001a007a0c */ /* 0x000fe20003fa6270 */
[----:B------:R-:W-:Y:S01]  /*0f10*/  IMAD.WIDE.U32 R2, R94, c[0x0][0x248], R2 ;  /* 0x000092005e027a25 */ /* 0x000fe200078e0002 */
[----:B------:R-:W-:Y:S02]  /*0f20*/  SHF.R.S32.HI R33, RZ, 0x1f, R32 ;  /* 0x0000001fff217819 */ /* 0x000fe40000011420 */
[----:B------:R-:W-:Y:S01]  /*0f30*/  ISETP.GE.AND P6, PT, R88, c[0x0][0x1d4], PT ;  /* 0x0000750058007a0c */ /* 0x000fe20003fc6270 */
[----:B------:R-:W-:Y:S01]  /*0f40*/  IMAD R5, R94, c[0x0][0x24c], R5 ;  /* 0x000093005e057a24 */ /* 0x000fe200078e0205 */
[----:B------:R-:W-:Y:S01]  /*0f50*/  IADD3 R148, R37, 0x20, RZ ;  /* 0x0000002025947810 */ /* 0x000fe20007ffe0ff */
[----:B------:R-:W-:Y:S01]  /*0f60*/  IMAD.WIDE.U32 R6, R34, c[0x0][0x260], R26 ;  /* 0x0000980022067a25 */ /* 0x000fe200078e001a */
[----:B------:R-:W-:-:S02]  /*0f70*/  SHF.R.S32.HI R83, RZ, 0x1f, R88 ;  /* 0x0000001fff537819 */ /* 0x000fc40000011458 */
[C---:B------:R-:W-:Y:S01]  /*0f80*/  SHF.L.U32 R158, R144.reuse, 0x5, RZ ;  /* 0x00000005909e7819 */ /* 0x040fe200000006ff */
[----:B------:R-:W-:Y:S01]  /*0f90*/  IMAD.IADD R3, R3, 0x1, R5 ;  /* 0x0000000103037824 */ /* 0x000fe200078e0205 */
[----:B------:R-:W-:Y:S01]  /*0fa0*/  LEA.HI R83, R83, R88, RZ, 0x3 ;  /* 0x0000005853537211 */ /* 0x000fe200078f18ff */
[----:B------:R-:W-:Y:S01]  /*0fb0*/  IMAD R5, R113, c[0x0][0x238], RZ ;  /* 0x00008e0071057a24 */ /* 0x000fe200078e02ff */
[----:B------:R-:W-:Y:S01]  /*0fc0*/  SHF.L.U64.HI R146, R144, R29, c[0x0][0x284] ;  /* 0x0000a10090927619 */ /* 0x000fe2000001021d */
[----:B------:R-:W-:Y:S01]  /*0fd0*/  IMAD.IADD R21, R7, 0x1, R20 ;  /* 0x0000000107157824 */ /* 0x000fe200078e0214 */
[----:B------:R-:W-:Y:S01]  /*0fe0*/  LEA.HI R7, R13, R176, RZ, 0x6 ;  /* 0x000000b00d077211 */ /* 0x000fe200078f30ff */
[C---:B------:R-:W-:Y:S01]  /*0ff0*/  IMAD R5, R112.reuse, c[0x0][0x23c], R5 ;  /* 0x00008f0070057a24 */ /* 0x040fe200078e0205 */
[----:B------:R-:W-:Y:S01]  /*1000*/  LOP3.LUT R83, R83, 0xfffffff8, RZ, 0xc0, !PT ;  /* 0xfffffff853537812 */ /* 0x000fe200078ec0ff */
[----:B------:R-:W-:Y:S01]  /*1010*/  IMAD.WIDE.U32 R118, R112, c[0x0][0x238], R2 ;  /* 0x00008e0070767a25 */ /* 0x000fe200078e0002 */
[----:B------:R-:W-:-:S02]  /*1020*/  SHF.L.U32 R2, R37, 0x6, RZ ;  /* 0x0000000625027819 */ /* 0x000fc400000006ff */
[----:B------:R-:W-:Y:S01]  /*1030*/  P2R R133, PR, RZ, 0x20 ;  /* 0x00000020ff857803 */ /* 0x000fe20000000000 */
[----:B------:R-:W-:Y:S01]  /*1040*/  IMAD.SHL.U32 R7, R7, 0x8, RZ ;  /* 0x0000000807077824 */ /* 0x000fe200078e00ff */
[----:B------:R-:W-:Y:S01]  /*1050*/  LOP3.LUT R115, R2, 0x1c0, RZ, 0xc0, !PT ;  /* 0x000001c002737812 */ /* 0x000fe200078ec0ff */
[----:B------:R-:W-:Y:S01]  /*1060*/  IMAD.IADD R117, R119, 0x1, R5 ;  /* 0x0000000177757824 */ /* 0x000fe200078e0205 */
[----:B------:R-:W-:Y:S01]  /*1070*/  P2R R132, PR, RZ, 0x40 ;  /* 0x00000040ff847803 */ /* 0x000fe20000000000 */
[----:B------:R-:W-:Y:S01]  /*1080*/  IMAD.MOV.U32 R116, RZ, RZ, R118 ;  /* 0x000000ffff747224 */ /* 0x000fe200078e0076 */
[----:B------:R-:W-:Y:S01]  /*1090*/  LOP3.LUT R7, R7, 0xfffffe00, RZ, 0xc0, !PT ;  /* 0xfffffe0007077812 */ /* 0x000fe200078ec0ff */
[----:B------:R-:W-:Y:S01]  /*10a0*/  IMAD R8, R11, c[0x0][0x280], RZ ;  /* 0x0000a0000b087a24 */ /* 0x000fe200078e02ff */
[----:B------:R-:W-:Y:S01]  /*10b0*/  LOP3.LUT R74, R115, 0x38, R26, 0xf8, !PT ;  /* 0x00000038734a7812 */ /* 0x000fe200078ef81a */
[----:B------:R-:W-:Y:S01]  /*10c0*/  IMAD.WIDE.U32 R16, R41, R142, R116 ;  /* 0x0000008e29107225 */ /* 0x000fe200078e0074 */
[----:B------:R-:W-:-:S02]  /*10d0*/  SHF.R.U32.HI R155, RZ, 0x3, R115 ;  /* 0x00000003ff9b7819 */ /* 0x000fc40000011673 */
[----:B------:R-:W-:Y:S01]  /*10e0*/  SHF.R.S32.HI R89, RZ, 0x1f, R83 ;  /* 0x0000001fff597819 */ /* 0x000fe20000011453 */
[----:B------:R-:W-:Y:S01]  /*10f0*/  IMAD.MOV.U32 R20, RZ, RZ, R6 ;  /* 0x000000ffff147224 */ /* 0x000fe200078e0006 */
[----:B------:R-:W-:Y:S01]  /*1100*/  @P3 LEA R2, P2, R16, c[0x0][0x220], 0x1 ;  /* 0x0000880010023a11 */ /* 0x000fe200078408ff */
[----:B------:R-:W-:Y:S01]  /*1110*/  IMAD R3, R11, c[0x0][0x290], RZ ;  /* 0x0000a4000b037a24 */ /* 0x000fe200078e02ff */
[----:B------:R-:W-:Y:S01]  /*1120*/  LOP3.LUT R74, R7, R74, R155, 0xf6, !PT ;  /* 0x0000004a074a7212 */ /* 0x000fe200078ef69b */
[----:B------:R-:W-:Y:S02]  /*1130*/  IMAD.IADD R6, R17, 0x1, R10 ;  /* 0x0000000111067824 */ /* 0x000fe400078e020a */
[C---:B------:R-:W-:Y:S01]  /*1140*/  IMAD R14, R37.reuse, c[0x0][0x284], R8 ;  /* 0x0000a100250e7a24 */ /* 0x040fe200078e0208 */
[----:B------:R-:W-:Y:S01]  /*1150*/  SHF.L.U32 R74, R74, 0x1, RZ ;  /* 0x000000014a4a7819 */ /* 0x000fe200000006ff */
[----:B------:R-:W-:-:S04]  /*1160*/  IMAD.WIDE.U32 R8, R37, c[0x0][0x280], R32 ;  /* 0x0000a00025087a25 */ /* 0x000fc800078e0020 */
[----:B------:R-:W-:Y:S01]  /*1170*/  IMAD R5, R37, c[0x0][0x294], R3 ;  /* 0x0000a50025057a24 */ /* 0x000fe200078e0203 */
[----:B------:R-:W-:Y:S01]  /*1180*/  @P3 LEA.HI.X R3, R16, c[0x0][0x224], R6, 0x1, P2 ;  /* 0x0000890010033a11 */ /* 0x000fe200010f0c06 */
[----:B------:R-:W-:Y:S01]  /*1190*/  IMAD.MOV.U32 R18, RZ, RZ, R8 ;  /* 0x000000ffff127224 */ /* 0x000fe200078e0008 */
[----:B------:R-:W-:Y:S01]  /*11a0*/  IADD3 R19, R9, R14, RZ ;  /* 0x0000000e09137210 */ /* 0x000fe20007ffe0ff */
[C---:B------:R-:W-:Y:S01]  /*11b0*/  IMAD.WIDE.U32 R8, R37.reuse, c[0x0][0x280], R26 ;  /* 0x0000a00025087a25 */ /* 0x040fe200078e001a */
[----:B------:R-:W-:Y:S01]  /*11c0*/  ISETP.GE.AND P2, PT, R26, c[0x0][0x27c], PT ;  /* 0x00009f001a007a0c */ /* 0x000fe20003f46270 */
[----:B------:R-:W-:Y:S01]  /*11d0*/  @!PT LDS RZ, [RZ] ;  /* 0x00000000fffff984 */ /* 0x000fe20000000800 */
[----:B------:R-:W-:Y:S01]  /*11e0*/  @!PT LDS RZ, [RZ] ;  /* 0x00000000fffff984 */ /* 0x000fe20000000800 */
[----:B------:R-:W-:Y:S01]  /*11f0*/  @!PT LDS RZ, [RZ] ;  /* 0x00000000fffff984 */ /* 0x000fe20000000800 */
[----:B------:R1:W-:Y:S02]  /*1200*/  @P3 LDGSTS.E.BYPASS.LTC128B.128 [R74+0x5080], [R2.64], !P5 ;  /* 0x05080000024a3fae */ /* 0x0003e4000e901d46 */
[----:B------:R-:W-:Y:S01]  /*1210*/  IMAD.WIDE.U32 R10, R37, c[0x0][0x290], R32 ;  /* 0x0000a400250a7a25 */ /* 0x000fe200078e0020 */
[----:B------:R-:W-:Y:S01]  /*1220*/  IADD3 R15, R14, R9, RZ ;  /* 0x000000090e0f7210 */ /* 0x000fe20007ffe0ff */
[----:B------:R1:W-:Y:S01]  /*1230*/  @P3 LDGSTS.E.BYPASS.LTC128B.128 [R74+0x6880], [R2.64+0x80], !P6 ;  /* 0x06880080024a3fae */ /* 0x0003e2000f101d46 */
[----:B------:R-:W-:Y:S01]  /*1240*/  @P1 LEA R13, P3, R147, R16, 0x4 ;  /* 0x00000010930d1211 */ /* 0x000fe200078620ff */
[----:B------:R-:W-:-:S02]  /*1250*/  IMAD.MOV.U32 R14, RZ, RZ, R8 ;  /* 0x000000ffff0e7224 */ /* 0x000fc400078e0008 */
[----:B------:R-:W-:Y:S01]  /*1260*/  IMAD.WIDE.U32 R8, R37, c[0x0][0x290], R26 ;  /* 0x0000a40025087a25 */ /* 0x000fe200078e001a */
[----:B------:R-:W-:Y:S02]  /*1270*/  @P1 LEA.HI.X R23, R147, R6, R135, 0x4, P3 ;  /* 0x0000000693171211 */ /* 0x000fe400018f2487 */
[----:B------:R-:W-:Y:S01]  /*1280*/  @P1 LEA R12, P3, R13, c[0x0][0x220], 0x1 ;  /* 0x000088000d0c1a11 */ /* 0x000fe200078608ff */
[----:B------:R-:W-:Y:S01]  /*1290*/  IMAD.IADD R11, R11, 0x1, R5 ;  /* 0x000000010b0b7824 */ /* 0x000fe200078e0205 */
[----:B------:R-:W-:Y:S01]  /*12a0*/  IADD3 R9, R5, R9, RZ ;  /* 0x0000000905097210 */ /* 0x000fe20007ffe0ff */
[----:B------:R-:W-:Y:S01]  /*12b0*/  IMAD R17, R24, c[0x0][0x268], RZ ;  /* 0x00009a0018117a24 */ /* 0x000fe200078e02ff */
[----:B------:R-:W-:Y:S01]  /*12c0*/  @P1 LEA.HI.X R13, R13, c[0x0][0x224], R23, 0x1, P3 ;  /* 0x000089000d0d1a11 */ /* 0x000fe200018f0c17 */
[----:B------:R-:W-:Y:S01]  /*12d0*/  IMAD.WIDE.U32 R100, R22, c[0x0][0x290], R10 ;  /* 0x0000a40016647a25 */ /* 0x000fe200078e000a */
[----:B------:R-:W-:-:S03]  /*12e0*/  IADD3 R131, P3, R30, 0x80, RZ ;  /* 0x000000801e837810 */ /* 0x000fc60007f7e0ff */
[C---:B------:R-:W-:Y:S01]  /*12f0*/  IMAD R105, R94.reuse, c[0x0][0x26c], R17 ;  /* 0x00009b005e697a24 */ /* 0x040fe200078e0211 */
[----:B------:R2:W-:Y:S01]  /*1300*/  @P1 LDGSTS.E.BYPASS.LTC128B.128 [R74+0x5880], [R12.64], !P5 ;  /* 0x058800000c4a1fae */ /* 0x0005e2000e901d46 */
[----:B------:R-:W-:Y:S01]  /*1310*/  IMAD.WIDE.U32 R94, R94, c[0x0][0x268], R20 ;  /* 0x00009a005e5e7a25 */ /* 0x000fe200078e0014 */
[----:B------:R-:W-:Y:S02]  /*1320*/  SHF.L.U32 R20, R135, 0x5, RZ ;  /* 0x0000000587147819 */ /* 0x000fe400000006ff */
[----:B------:R2:W-:Y:S01]  /*1330*/  @P1 LDGSTS.E.BYPASS.LTC128B.128 [R74+0x7080], [R12.64+0x80], !P6 ;  /* 0x070800800c4a1fae */ /* 0x0005e2000f101d46 */
[----:B------:R-:W-:Y:S01]  /*1340*/  @P0 IADD3 R17, P1, R16, R30, RZ ;  /* 0x0000001e10110210 */ /* 0x000fe20007f3e0ff */
[----:B------:R-:W-:Y:S01]  /*1350*/  IMAD.WIDE.U32 R96, R22, c[0x0][0x290], R8 ;  /* 0x0000a40016607a25 */ /* 0x000fe200078e0008 */
[----:B------:R-:W-:Y:S02]  /*1360*/  SHF.L.U64.HI R135, R147, 0x5, R135 ;  /* 0x0000000593877819 */ /* 0x000fe40000010287 */
[----:B-1----:R-:W-:Y:S01]  /*1370*/  SEL R3, RZ, c[0x0][0x27c], !P2 ;  /* 0x00009f00ff037a07 */ /* 0x002fe20005000000 */
[----:B------:R-:W-:-:S02]  /*1380*/  IMAD.IADD R20, R31, 0x1, R20 ;  /* 0x000000011f147824 */ /* 0x000fc400078e0214 */
[----:B------:R-:W-:Y:S02]  /*1390*/  IMAD.MOV.U32 R145, RZ, RZ, 0x5 ;  /* 0x00000005ff917424 */ /* 0x000fe400078e00ff */
[----:B------:R-:W-:Y:S01]  /*13a0*/  IMAD.IADD R3, R26, 0x1, R3 ;  /* 0x000000011a037824 */ /* 0x000fe200078e0203 */
[----:B------:R-:W-:Y:S01]  /*13b0*/  IADD3.X R128, RZ, R20, RZ, P3, !PT ;  /* 0x00000014ff807210 */ /* 0x000fe20001ffe4ff */
[----:B------:R-:W-:Y:S01]  /*13c0*/  @P0 IMAD.X R6, R20, 0x1, R6, P1 ;  /* 0x0000000114060824 */ /* 0x000fe200008e0606 */
[C---:B------:R-:W-:Y:S01]  /*13d0*/  @P0 LEA R16, P1, R17.reuse, c[0x0][0x220], 0x1 ;  /* 0x0000880011100a11 */ /* 0x040fe200078208ff */
[----:B------:R-:W-:Y:S01]  /*13e0*/  IMAD.SHL.U32 R159, R144, 0x10, RZ ;  /* 0x00000010909f7824 */ /* 0x000fe200078e00ff */
[----:B------:R-:W-:Y:S01]  /*13f0*/  SHF.R.S32.HI R5, RZ, 0x1f, R3 ;  /* 0x0000001fff057819 */ /* 0x000fe20000011403 */
[C---:B------:R-:W-:Y:S01]  /*1400*/  IMAD.WIDE.U32 R102, R22.reuse, c[0x0][0x280], R18 ;  /* 0x0000a00016667a25 */ /* 0x040fe200078e0012 */
[----:B------:R-:W-:Y:S02]  /*1410*/  @P0 LEA.HI.X R17, R17, c[0x0][0x224], R6, 0x1, P1 ;  /* 0x0000890011110a11 */ /* 0x000fe400008f0c06 */
[CC--:B------:R-:W-:Y:S01]  /*1420*/  LEA.HI R2, R5.reuse, R3.reuse, RZ, 0x3 ;  /* 0x0000000305027211 */ /* 0x0c0fe200078f18ff */
[----:B------:R-:W-:Y:S01]  /*1430*/  IMAD.WIDE.U32 R98, R22, c[0x0][0x280], R14 ;  /* 0x0000a00016627a25 */ /* 0x000fe200078e000e */
[----:B------:R-:W-:Y:S01]  /*1440*/  LEA.HI R24, R5, R3, RZ, 0x6 ;  /* 0x0000000305187211 */ /* 0x000fe200078f30ff */
[----:B------:R1:W-:Y:S01]  /*1450*/  @P0 LDGSTS.E.BYPASS.LTC128B.128 [R74+0x6080], [R16.64], !P5 ;  /* 0x06080000104a0fae */ /* 0x0003e2000e901d46 */
[----:B------:R-:W-:Y:S01]  /*1460*/  SHF.R.S32.HI R3, RZ, 0x1f, R22 ;  /* 0x0000001fff037819 */ /* 0x000fe20000011416 */
[----:B------:R-:W-:Y:S01]  /*1470*/  IMAD R150, R140, c[0x0][0x284], RZ ;  /* 0x0000a1008c967a24 */ /* 0x000fe200078e02ff */
[----:B------:R-:W-:Y:S01]  /*1480*/  LOP3.LUT R6, R115, 0x38, R2, 0xf8, !PT ;  /* 0x0000003873067812 */ /* 0x000fe200078ef802 */
[----:B------:R1:W-:Y:S01]  /*1490*/  @P0 LDGSTS.E.BYPASS.LTC128B.128 [R74+0x7880], [R16.64+0x80], !P6 ;  /* 0x07880080104a0fae */ /* 0x0003e2000f101d46 */
[----:B--2---:R-:W-:Y:S01]  /*14a0*/  SHF.R.S32.HI R12, RZ, 0x1f, R149 ;  /* 0x0000001fff0c7819 */ /* 0x004fe20000011495 */
[C---:B------:R-:W-:Y:S01]  /*14b0*/  IMAD R5, R3.reuse, c[0x0][0x280], RZ ;  /* 0x0000a00003057a24 */ /* 0x040fe200078e02ff */
[----:B------:R-:W-:Y:S01]  /*14c0*/  SHF.R.S32.HI R13, RZ, 0x1f, R148 ;  /* 0x0000001fff0d7819 */ /* 0x000fe20000011494 */
[----:B------:R-:W-:Y:S01]  /*14d0*/  IMAD R3, R3, c[0x0][0x290], RZ ;  /* 0x0000a40003037a24 */ /* 0x000fe200078e02ff */
[----:B------:R-:W-:Y:S01]  /*14e0*/  LEA.HI R12, R12, R149, RZ, 0x3 ;  /* 0x000000950c0c7211 */ /* 0x000fe200078f18ff */
[C---:B------:R-:W-:Y:S01]  /*14f0*/  IMAD R107, R22.reuse, c[0x0][0x284], R5 ;  /* 0x0000a100166b7a24 */ /* 0x040fe200078e0205 */
[----:B------:R-:W-:Y:S01]  /*1500*/  LEA.HI R13, R13, R148, RZ, 0x3 ;  /* 0x000000940d0d7211 */ /* 0x000fe200078f18ff */
[----:B------:R-:W-:Y:S01]  /*1510*/  IMAD R106, R22, c[0x0][0x294], R3 ;  /* 0x0000a500166a7a24 */ /* 0x000fe200078e0203 */
[----:B------:R-:W-:Y:S01]  /*1520*/  SHF.L.U32 R5, R149, 0x6, RZ ;  /* 0x0000000695057819 */ /* 0x000fe200000006ff */
[----:B------:R-:W-:Y:S01]  /*1530*/  IMAD.SHL.U32 R3, R148, 0x40, RZ ;  /* 0x0000004094037824 */ /* 0x000fe200078e00ff */
[----:B------:R-:W-:Y:S01]  /*1540*/  SHF.L.U32 R13, R13, 0x6, RZ ;  /* 0x000000060d0d7819 */ /* 0x000fe200000006ff */
[----:B------:R-:W-:Y:S01]  /*1550*/  IMAD.SHL.U32 R12, R12, 0x40, RZ ;  /* 0x000000400c0c7824 */ /* 0x000fe200078e00ff */
[----:B------:R-:W-:Y:S01]  /*1560*/  LOP3.LUT R114, R5, 0x1c0, RZ, 0xc0, !PT ;  /* 0x000001c005727812 */ /* 0x000fe200078ec0ff */
[----:B------:R-:W0:Y:S01]  /*1570*/  LDGDEPBAR ;  /* 0x00000000000079af */ /* 0x000e220000000000 */
[----:B------:R-:W-:Y:S01]  /*1580*/  LOP3.LUT R111, R3, 0x1c0, RZ, 0xc0, !PT ;  /* 0x000001c0036f7812 */ /* 0x000fe200078ec0ff */
[----:B------:R-:W-:Y:S01]  /*1590*/  IMAD R151, R140, c[0x0][0x294], RZ ;  /* 0x0000a5008c977a24 */ /* 0x000fe200078e02ff */
[----:B------:R-:W-:Y:S01]  /*15a0*/  LOP3.LUT R12, R12, 0xfffffe00, RZ, 0xc0, !PT ;  /* 0xfffffe000c0c7812 */ /* 0x000fe200078ec0ff */
[----:B------:R-:W-:Y:S01]  /*15b0*/  IMAD.SHL.U32 R156, R138, 0x20, RZ ;  /* 0x000000208a9c7824 */ /* 0x000fe200078e00ff */
[----:B------:R-:W-:Y:S01]  /*15c0*/  SHF.R.S32.HI R3, RZ, 0x6, R24 ;  /* 0x00000006ff037819 */ /* 0x000fe20000011418 */
[----:B------:R-:W-:Y:S01]  /*15d0*/  IMAD.MOV.U32 R164, RZ, RZ, c[0x0][0x27c] ;  /* 0x00009f00ffa47624 */ /* 0x000fe200078e00ff */
[----:B------:R-:W-:Y:S01]  /*15e0*/  LOP3.LUT R13, R13, 0xfffffe00, RZ, 0xc0, !PT ;  /* 0xfffffe000d0d7812 */ /* 0x000fe200078ec0ff */
[----:B------:R-:W-:Y:S01]  /*15f0*/  IMAD.MOV.U32 R71, RZ, RZ, c[0x0][0x27c] ;  /* 0x00009f00ff477624 */ /* 0x000fe200078e00ff */
[----:B------:R-:W-:Y:S01]  /*1600*/  SHF.R.U32.HI R152, RZ, 0x3, R111 ;  /* 0x00000003ff987819 */ /* 0x000fe2000001166f */
[----:B------:R-:W-:Y:S01]  /*1610*/  IMAD R11, R3, 0xc00, R7 ;  /* 0x00000c00030b7824 */ /* 0x000fe200078e0207 */
[----:B------:R-:W-:Y:S01]  /*1620*/  LOP3.LUT R8, R111, 0x38, R2, 0xf8, !PT ;  /* 0x000000386f087812 */ /* 0x000fe200078ef802 */
[C---:B------:R-:W-:Y:S01]  /*1630*/  IMAD R9, R3.reuse, 0xc00, R12 ;  /* 0x00000c0003097824 */ /* 0x040fe200078e020c */
[----:B------:R-:W-:Y:S01]  /*1640*/  LOP3.LUT R10, R6, R155, RZ, 0x3c, !PT ;  /* 0x0000009b060a7212 */ /* 0x000fe200078e3cff */
[----:B------:R-:W-:Y:S01]  /*1650*/  IMAD R6, R3, 0xc00, R13 ;  /* 0x00000c0003067824 */ /* 0x000fe200078e020d */
[----:B------:R-:W-:Y:S01]  /*1660*/  SHF.R.U32.HI R153, RZ, 0x3, R114 ;  /* 0x00000003ff997819 */ /* 0x000fe20000011672 */
[----:B------:R-:W-:Y:S01]  /*1670*/  IMAD.WIDE.U32 R162, R34, c[0x0][0x210], RZ ;  /* 0x0000840022a27a25 */ /* 0x000fe200078e00ff */
[----:B------:R-:W-:-:S02]  /*1680*/  LOP3.LUT R5, R114, 0x38, R2, 0xf8, !PT ;  /* 0x0000003872057812 */ /* 0x000fc400078ef802 */
[----:B------:R-:W-:Y:S01]  /*1690*/  LOP3.LUT R3, R8, R152, RZ, 0x3c, !PT ;  /* 0x0000009808037212 */ /* 0x000fe200078e3cff */
[----:B------:R-:W-:Y:S01]  /*16a0*/  IMAD.IADD R11, R11, 0x1, R10 ;  /* 0x000000010b0b7824 */ /* 0x000fe200078e020a */
[----:B------:R-:W-:Y:S01]  /*16b0*/  LOP3.LUT R5, R5, R153, RZ, 0x3c, !PT ;  /* 0x0000009905057212 */ /* 0x000fe200078e3cff */
[----:B------:R-:W-:Y:S01]  /*16c0*/  IMAD.WIDE.U32 R140, R140, c[0x0][0x280], RZ ;  /* 0x0000a0008c8c7a25 */ /* 0x000fe200078e00ff */
[----:B------:R-:W-:Y:S02]  /*16d0*/  IADD3 R6, R6, R3, RZ ;  /* 0x0000000306067210 */ /* 0x000fe40007ffe0ff */
[-C--:B------:R-:W-:Y:S01]  /*16e0*/  SHF.L.U64.HI R144, R144, R145.reuse, c[0x0][0x284] ;  /* 0x0000a10090907619 */ /* 0x080fe20000010291 */
[----:B------:R-:W-:Y:S01]  /*16f0*/  IMAD R3, R35, c[0x0][0x1e8], RZ ;  /* 0x00007a0023037a24 */ /* 0x000fe200078e02ff */
[----:B------:R-:W-:Y:S01]  /*1700*/  SHF.L.U64.HI R145, R138, R145, c[0x0][0x294] ;  /* 0x0000a5008a917619 */ /* 0x000fe20000010291 */
[----:B------:R-:W-:Y:S01]  /*1710*/  IMAD.IADD R10, R9, 0x1, R5 ;  /* 0x00000001090a7824 */ /* 0x000fe200078e0205 */
[----:B------:R-:W-:Y:S01]  /*1720*/  LOP3.LUT R92, R2, 0xfffffff8, RZ, 0xc0, !PT ;  /* 0xfffffff8025c7812 */ /* 0x000fe200078ec0ff */
[----:B------:R-:W-:Y:S01]  /*1730*/  IMAD R3, R34, c[0x0][0x1ec], R3 ;  /* 0x00007b0022037a24 */ /* 0x000fe200078e0203 */
[----:B------:R-:W-:Y:S01]  /*1740*/  ISETP.GE.AND P5, PT, R26, c[0x0][0x1d4], PT ;  /* 0x000075001a007a0c */ /* 0x000fe20003fa6270 */
[----:B------:R-:W-:Y:S01]  /*1750*/  IMAD R5, R35, c[0x0][0x210], RZ ;  /* 0x0000840023057a24 */ /* 0x000fe200078e02ff */
[----:B------:R-:W-:Y:S01]  /*1760*/  IADD3 R35, R32, 0x20, RZ ;  /* 0x0000002020237810 */ /* 0x000fe20007ffe0ff */
[----:B------:R-:W-:Y:S01]  /*1770*/  IMAD.WIDE.U32 R138, R138, 0x30, RZ ;  /* 0x000000308a8a7825 */ /* 0x000fe200078e00ff */
[----:B------:R-:W-:-:S02]  /*1780*/  IADD3 R129, R161, R3, RZ ;  /* 0x00000003a1817210 */ /* 0x000fc40007ffe0ff */
[----:B------:R-:W-:Y:S01]  /*1790*/  SHF.R.S32.HI R69, RZ, 0x3, R2 ;  /* 0x00000003ff457819 */ /* 0x000fe20000011402 */
[----:B------:R-:W-:Y:S01]  /*17a0*/  IMAD R5, R34, c[0x0][0x214], R5 ;  /* 0x0000850022057a24 */ /* 0x000fe200078e0205 */
[----:B------:R-:W-:Y:S01]  /*17b0*/  SHF.R.S32.HI R110, RZ, 0x1f, R92 ;  /* 0x0000001fff6e7819 */ /* 0x000fe2000001145c */
[----:B------:R-:W-:Y:S01]  /*17c0*/  IMAD.IADD R109, R103, 0x1, R107 ;  /* 0x00000001676d7824 */ /* 0x000fe200078e026b */
[----:B------:R-:W-:Y:S01]  /*17d0*/  IADD3 R107, R107, R99, RZ ;  /* 0x000000636b6b7210 */ /* 0x000fe20007ffe0ff */
[----:B------:R-:W-:Y:S01]  /*17e0*/  IMAD.IADD R108, R101, 0x1, R106 ;  /* 0x00000001656c7824 */ /* 0x000fe200078e026a */
[----:B------:R-:W-:Y:S01]  /*17f0*/  SHF.L.U32 R125, R11, 0x1, RZ ;  /* 0x000000010b7d7819 */ /* 0x000fe200000006ff */
[----:B------:R-:W-:Y:S01]  /*1800*/  IMAD.SHL.U32 R147, R147, 0x20, RZ ;  /* 0x0000002093937824 */ /* 0x000fe200078e00ff */
[----:B------:R-:W-:Y:S01]  /*1810*/  ISETP.NE.AND P1, PT, R165, 0x1, PT ;  /* 0x00000001a500780c */ /* 0x000fe20003f25270 */
[----:B------:R-:W-:Y:S01]  /*1820*/  IMAD.SHL.U32 R71, R71, 0x2, RZ ;  /* 0x0000000247477824 */ /* 0x000fe200078e00ff */
[----:B------:R-:W-:Y:S01]  /*1830*/  ISETP.GE.AND P0, PT, R164, 0x1, PT ;  /* 0x00000001a400780c */ /* 0x000fe20003f06270 */
[----:B------:R-:W-:-:S02]  /*1840*/  IMAD.IADD R130, R163, 0x1, R5 ;  /* 0x00000001a3827824 */ /* 0x000fc400078e0205 */
[----:B------:R-:W-:Y:S02]  /*1850*/  IMAD.IADD R150, R141, 0x1, R150 ;  /* 0x000000018d967824 */ /* 0x000fe400078e0296 */
[----:B------:R-:W-:Y:S02]  /*1860*/  IMAD.IADD R151, R139, 0x1, R151 ;  /* 0x000000018b977824 */ /* 0x000fe400078e0297 */
[--C-:B------:R-:W-:Y:S02]  /*1870*/  IMAD.IADD R127, R4, 0x1, -R37.reuse ;  /* 0x00000001047f7824 */ /* 0x100fe400078e0a25 */
[----:B------:R-:W-:Y:S02]  /*1880*/  IMAD R0, R0, 0x10, R37 ;  /* 0x0000001000007824 */ /* 0x000fe400078e0225 */
[----:B------:R-:W-:Y:S02]  /*1890*/  IMAD.IADD R105, R95, 0x1, R105 ;  /* 0x000000015f697824 */ /* 0x000fe400078e0269 */
[----:B------:R-:W-:-:S02]  /*18a0*/  IMAD.IADD R106, R106, 0x1, R97 ;  /* 0x000000016a6a7824 */ /* 0x000fc400078e0261 */
[----:B------:R-:W-:Y:S02]  /*18b0*/  IMAD.SHL.U32 R124, R10, 0x2, RZ ;  /* 0x000000020a7c7824 */ /* 0x000fe400078e00ff */
[----:B------:R-:W-:Y:S01]  /*18c0*/  IMAD.SHL.U32 R123, R6, 0x2, RZ ;  /* 0x00000002067b7824 */ /* 0x000fe200078e00ff */
[--C-:B---3--:R-:W-:Y:S01]  /*18d0*/  @P4 SHF.R.S32.HI R9, RZ, 0x1f, R28.reuse ;  /* 0x0000001fff094819 */ /* 0x108fe2000001141c */
[----:B------:R-:W-:Y:S01]  /*18e0*/  @P4 IMAD.MOV.U32 R8, RZ, RZ, R28 ;  /* 0x000000ffff084224 */ /* 0x000fe200078e001c */
[----:B------:R-:W-:Y:S01]  /*18f0*/  @!P4 MOV R9, R25 ;  /* 0x000000190009c202 */ /* 0x000fe20000000f00 */
[----:B------:R-:W-:-:S04]  /*1900*/  @!P4 IMAD.MOV.U32 R8, RZ, RZ, R36 ;  /* 0x000000ffff08c224 */ /* 0x000fc800078e0024 */
[----:B------:R-:W-:Y:S02]  /*1910*/  IMAD R3, R9, c[0x0][0x2b0], RZ ;  /* 0x0000ac0009037a24 */ /* 0x000fe400078e02ff */
[----:B------:R-:W-:-:S04]  /*1920*/  IMAD.WIDE.U32 R120, R8, c[0x0][0x2b0], RZ ;  /* 0x0000ac0008787a25 */ /* 0x000fc800078e00ff */
[----:B------:R-:W-:-:S05]  /*1930*/  IMAD R3, R8, c[0x0][0x2b4], R3 ;  /* 0x0000ad0008037a24 */ /* 0x000fca00078e0203 */
[----:B------:R-:W-:Y:S01]  /*1940*/  IADD3 R126, R121, R3, RZ ;  /* 0x00000003797e7210 */ /* 0x000fe20007ffe0ff */
[----:B-1----:R-:W-:Y:S06]  /*1950*/  BAR.SYNC.DEFER_BLOCKING 0x0 ;  /* 0x0000000000007b1d */ /* 0x002fec0000010000 */
.L_x_1232:
[----:B-1----:R-:W-:Y:S01]  /*1960*/  IMAD R2, R41, 0x30, R0 ;  /* 0x0000003029027824 */ /* 0x002fe200078e0200 */
        /* <DEDUP_REMOVED lines=9> */
[----:B------:R-:W-:Y:S05]  /*1a00*/  @P1 IMAD.HI.U32 R5, R3, c[0x0][0x2bc], RZ ;  /* 0x0000af0003051a27 */ /* 0x000fea00078e00ff */
[----:B------:R-:W-:Y:S06]  /*1a10*/  @P1 SHF.R.U32.HI R2, RZ, c[0x0][0x2c0], R5 ;  /* 0x0000b000ff021a19 */ /* 0x000fec0000011605 */
        /* <DEDUP_REMOVED lines=19> */
[C---:B----4-:R-:W-:Y:S04]  /*1b50*/  LEA R87, P0, R2.reuse, c[0x0][0x1c8], 0x1 ;  /* 0x0000720002577a11 */ /* 0x050fe800078008ff */
[----:B------:R-:W-:Y:S01]  /*1b60*/  LEA.HI.X R86, R2, c[0x0][0x1cc], R3, 0x1, P0 ;  /* 0x0000730002567a11 */ /* 0x000fe200000f0c03 */
[----:B------:R-:W-:-:S05]  /*1b70*/  @!P3 BRA `(.L_x_1199) ;  /* 0x00003ad00000b947 */ /* 0x000fca0003800000 */
[-C--:B------:R-:W-:Y:S01]  /*1b80*/  IMAD R5, R150, R41.reuse, RZ ;  /* 0x0000002996057224 */ /* 0x080fe200078e02ff */
[----:B------:R-:W-:Y:S01]  /*1b90*/  ISETP.NE.AND P0, PT, RZ, UR4, PT ;  /* 0x00000004ff007c0c */ /* 0x000fe2000bf05270 */
[-C--:B------:R-:W-:Y:S01]  /*1ba0*/  IMAD R3, R151, R41.reuse, RZ ;  /* 0x0000002997037224 */ /* 0x080fe200078e02ff */
[----:B------:R-:W-:Y:S01]  /*1bb0*/  SHF.R.S32.HI R2, RZ, 0x1f, R41 ;  /* 0x0000001fff027819 */ /* 0x000fe20000011429 */
[----:B------:R-:W-:Y:S04]  /*1bc0*/  IMAD.WIDE.U32 R64, R140, R41, RZ ;  /* 0x000000298c407225 */ /* 0x000fe800078e00ff */
[C---:B------:R-:W-:Y:S02]  /*1bd0*/  IMAD R5, R2.reuse, R140, R5 ;  /* 0x0000008c02057224 */ /* 0x040fe400078e0205 */
[----:B------:R-:W-:Y:S02]  /*1be0*/  IMAD R3, R2, R138, R3 ;  /* 0x0000008a02037224 */ /* 0x000fe400078e0203 */
[----:B------:R-:W-:Y:S01]  /*1bf0*/  IMAD R2, R41, -0x30, R4 ;  /* 0xffffffd029027824 */ /* 0x000fe200078e0204 */
[----:B------:R-:W-:Y:S01]  /*1c00*/  IADD3 R34, R65, R5, RZ ;  /* 0x0000000541227210 */ /* 0x000fe20007ffe0ff */
[----:B------:R-:W-:Y:S03]  /*1c10*/  IMAD.WIDE.U32 R66, R138, R41, RZ ;  /* 0x000000298a427225 */ /* 0x000fe600078e00ff */
        /* <DEDUP_REMOVED lines=31> */
.L_x_1202:
[----:B------:R-:W-:Y:S05]  /*1e10*/  BSYNC B0 ;  /* 0x0000000000007941 */ /* 0x000fea0003800000 */
.L_x_1201:
        /* <DEDUP_REMOVED lines=39> */
.L_x_1204:
[----:B------:R-:W-:Y:S05]  /*2090*/  BSYNC B0 ;  /* 0x0000000000007941 */ /* 0x000fea0003800000 */
.L_x_1203:
[----:B------:R-:W-:Y:S01]  /*20a0*/  ISETP.GE.AND P3, PT, R148, R75, PT ;  /* 0x0000004b9400720c */ /* 0x000fe20003f66270 */
[----:B-1---5:R-:W-:Y:S01]  /*20b0*/  IMAD.MOV.U32 R11, RZ, RZ, R50 ;  /* 0x000000ffff0b7224 */ /* 0x022fe200078e0032 */
        /* <DEDUP_REMOVED lines=14> */
[----:B------:R-:W-:Y:S02]  /*21a0*/  PRMT R31, R11, 0x5410, R10 ;  /* 0x000054100b1f7816 */ /* 0x000fe4000000000a */
[----:B------:R-:W-:Y:S01]  /*21b0*/  PRMT R30, R6, 0x5410, R5 ;  /* 0x00005410061e7816 */ /* 0x000fe20000000005 */
[----:B------:R-:W-:-:S05]  /*21c0*/  @P3 BRA `(.L_x_1206) ;  /* 0x0000012000003947 */ /* 0x000fca0003800000 */
[----:B------:R-:W-:Y:S01]  /*21d0*/  IADD3 R64, P1, P0, R102, R158, R64 ;  /* 0x0000009e66407210 */ /* 0x000fe2000783e040 */
[----:B------:R-:W-:Y:S01]  /*21e0*/  CS2R R54, SRZ ;  /* 0x0000000000367805 */ /* 0x000fe2000001ff00 */
[----:B------:R-:W-:Y:S02]  /*21f0*/  CS2R R24, SRZ ;  /* 0x0000000000187805 */ /* 0x000fe4000001ff00 */
[----:B------:R-:W-:Y:S02]  /*2200*/  IADD3.X R34, R109, R144, R34, P1, P0 ;  /* 0x000000906d227210 */ /* 0x000fe40000fe0422 */
        /* <DEDUP_REMOVED lines=14> */
.L_x_1206:
[----:B------:R-:W-:Y:S05]  /*22f0*/  BSYNC B0 ;  /* 0x0000000000007941 */ /* 0x000fea0003800000 */
.L_x_1205:
        /* <DEDUP_REMOVED lines=23> */
[----:B------:R-:W-:Y:S01]  /*2470*/  @!P0 SHF.R.U64 R10, R2, 0x10, R3 ;  /* 0x00000010020a8819 */ /* 0x000fe20000001203 */
[----:B------:R-:W-:Y:S01]  /*2480*/  @!P0 HADD2.F32 R2, -RZ, R28.H0_H0 ;  /* 0x2000001cff028230 */ /* 0x000fe20000004100 */
[----:B------:R-:W-:Y:S02]  /*2490*/  @!P0 SHF.R.U64 R42, R38, 0x10, R39 ;  /* 0x00000010262a8819 */ /* 0x000fe40000001227 */
[----:B------:R-:W-:Y:S02]  /*24a0*/  @!P0 SHF.R.U32.HI R11, RZ, 0x10, R3 ;  /* 0x00000010ff0b8819 */ /* 0x000fe40000011603 */
        /* <DEDUP_REMOVED lines=34> */
[-C--:B------:R-:W-:Y:S02]  /*26d0*/  @!P0 FMUL.FTZ R62, R43, R28.reuse ;  /* 0x0000001c2b3e8220 */ /* 0x080fe40000410000 */
        /* <DEDUP_REMOVED lines=10> */
.L_x_1210:
[----:B------:R-:W-:Y:S05]  /*2780*/  BSYNC B0 ;  /* 0x0000000000007941 */ /* 0x000fea0003800000 */
.L_x_1209:
        /* <DEDUP_REMOVED lines=8> */
[----:B------:R-:W-:Y:S01]  /*2810*/  @!P0 HADD2.F32 R2, -RZ, R29.H0_H0 ;  /* 0x2000001dff028230 */ /* 0x000fe20000004100 */
[----:B------:R-:W-:Y:S01]  /*2820*/  @!P0 SHF.R.U64 R6, R8, 0x10, R9 ;  /* 0x0000001008068819 */ /* 0x000fe20000001209 */
[----:B------:R-:W-:Y:S01]  /*2830*/  @!P0 HADD2.F32 R10, -RZ, R45.H0_H0 ;  /* 0x2000002dff0a8230 */ /* 0x000fe20000004100 */
[--C-:B------:R-:W-:Y:S02]  /*2840*/  @!P0 SHF.R.U64 R28, R46, 0x10, R47.reuse ;  /* 0x000000102e1c8819 */ /* 0x100fe4000000122f */
[----:B------:R-:W-:Y:S01]  /*2850*/  @!P0 SHF.R.U32.HI R40, RZ, 0x10, R47 ;  /* 0x00000010ff288819 */ /* 0x000fe2000001162f */
[----:B------:R-:W-:Y:S01]  /*2860*/  @!P0 HADD2.F32 R6, -RZ, R6.H0_H0 ;  /* 0x20000006ff068230 */ /* 0x000fe20000004100 */
[----:B------:R-:W-:Y:S01]  /*2870*/  @!P0 SHF.R.U32.HI R9, RZ, 0x10, R9 ;  /* 0x00000010ff098819 */ /* 0x000fe20000011609 */
        /* <DEDUP_REMOVED lines=13> */
[-C--:B------:R-:W-:Y:S01]  /*2950*/  @!P0 FMUL.FTZ R38, R11, R6.reuse ;  /* 0x000000060b268220 */ /* 0x080fe20000410000 */
[----:B------:R-:W-:Y:S01]  /*2960*/  @!P0 HADD2.F32 R10, -RZ, R9.H0_H0 ;  /* 0x20000009ff0a8230 */ /* 0x000fe20000004100 */
        /* <DEDUP_REMOVED lines=27> */
.L_x_1208:
[----:B------:R-:W-:Y:S05]  /*2b20*/  BSYNC B1 ;  /* 0x0000000000017941 */ /* 0x000fea0003800000 */
.L_x_1207:
[----:B-1----:R1:W4:Y:S01]  /*2b30*/  SHFL.IDX PT, R43, R86, 0x1, 0x181f ;  /* 0x00381f00562b7f89 */ /* 0x00232200000e0000 */
[----:B------:R-:W-:Y:S03]  /*2b40*/  BSSY B1, `(.L_x_1211) ;  /* 0x0000075000017945 */ /* 0x000fe60003800000 */
[----:B------:R1:W2:Y:S01]  /*2b50*/  SHFL.IDX PT, R42, R87, 0x1, 0x181f ;  /* 0x00381f00572a7f89 */ /* 0x0002a200000e0000 */
[----:B------:R-:W-:-:S05]  /*2b60*/  @P6 BRA `(.L_x_1212) ;  /* 0x0000072000006947 */ /* 0x000fca0003800000 */
[----:B------:R-:W-:Y:S01]  /*2b70*/  BSSY B0, `(.L_x_1213) ;  /* 0x0000038000007945 */ /* 0x000fe20003800000 */
[----:B------:R-:W-:-:S05]  /*2b80*/  @P5 BRA `(.L_x_1214) ;  /* 0x0000036000005947 */ /* 0x000fca0003800000 */
[C---:B--2---:R-:W-:Y:S01]  /*2b90*/  LEA R38, P0, R26.reuse, R42, 0x1 ;  /* 0x0000002a1a267211 */ /* 0x044fe200078008ff */
[----:B------:R-:W2:Y:S03]  /*2ba0*/  LDS.128 R8, [R74+0x5880] ;  /* 0x005880004a087984 */ /* 0x000ea60000000c00 */
        /* <DEDUP_REMOVED lines=11> */
[----:B------:R-:W-:Y:S01]  /*2c60*/  @!P0 HADD2.F32 R18, -RZ, R18.H0_H0 ;  /* 0x20000012ff128230 */ /* 0x000fe20000004100 */
[----:B--2---:R-:W-:Y:S02]  /*2c70*/  @!P0 MOV R3, R8 ;  /* 0x0000000800038202 */ /* 0x004fe40000000f00 */
        /* <DEDUP_REMOVED lines=24> */
[----:B------:R-:W-:Y:S01]  /*2e00*/  @!P0 FMUL.FTZ R6, R19, R5 ;  /* 0x0000000513068220 */ /* 0x000fe20000410000 */
        /* <DEDUP_REMOVED lines=14> */
.L_x_1214:
[----:B------:R-:W-:Y:S05]  /*2ef0*/  BSYNC B0 ;  /* 0x0000000000007941 */ /* 0x000fea0003800000 */
.L_x_1213:
[----:B------:R-:W-:Y:S11]  /*2f00*/  ISETP.GE.AND P0, PT, R88, c[0x0][0x1d4], PT ;  /* 0x0000750058007a0c */ /* 0x000ff60003f06270 */
[----:B------:R-:W-:Y:S02]  /*2f10*/  @!UPT UIADD3 URZ, URZ, URZ, URZ ;  /* 0x0000003f3f3ff290 */ /* 0x000fe4000fffe03f */
        /* <DEDUP_REMOVED lines=55> */
.L_x_1212:
[----:B------:R-:W-:Y:S05]  /*3290*/  BSYNC B1 ;  /* 0x0000000000017941 */ /* 0x000fea0003800000 */
.L_x_1211:
[----:B------:R1:W4:Y:S04]  /*32a0*/  SHFL.IDX PT, R31, R86, 0x2, 0x181f ;  /* 0x00581f00561f7f89 */ /* 0x00032800000e0000 */
[----:B------:R1:W3:Y:S01]  /*32b0*/  SHFL.IDX PT, R30, R87, 0x2, 0x181f ;  /* 0x00581f00571e7f89 */ /* 0x0002e200000e0000 */
[----:B------:R-:W-:-:S05]  /*32c0*/  @P3 BRA `(.L_x_1215) ;  /* 0x000026a000003947 */ /* 0x000fca0003800000 */
[----:B------:R-:W-:Y:S01]  /*32d0*/  BSSY B0, `(.L_x_1216) ;  /* 0x0000038000007945 */ /* 0x000fe20003800000 */
[----:B------:R-:W-:-:S05]  /*32e0*/  @P5 BRA `(.L_x_1217) ;  /* 0x0000036000005947 */ /* 0x000fca0003800000 */
[C---:B---3--:R-:W-:Y:S01]  /*32f0*/  LEA R28, P0, R26.reuse, R30, 0x1 ;  /* 0x0000001e1a1c7211 */ /* 0x048fe200078008ff */
[----:B--2---:R-:W2:Y:S03]  /*3300*/  LDS.128 R8, [R74+0x6080] ;  /* 0x006080004a087984 */ /* 0x004ea60000000c00 */
        /* <DEDUP_REMOVED lines=11> */
[----:B------:R-:W-:Y:S04]  /*33c0*/  @!P0 HADD2.F32 R18, -RZ, R18.H0_H0 ;  /* 0x20000012ff128230 */ /* 0x000fe80000004100 */
        /* <DEDUP_REMOVED lines=40> */
.L_x_1217:
[----:B------:R-:W-:Y:S05]  /*3650*/  BSYNC B0 ;  /* 0x0000000000007941 */ /* 0x000fea0003800000 */
.L_x_1216:
[----:B------:R-:W-:Y:S11]  /*3660*/  ISETP.GE.AND P0, PT, R88, c[0x0][0x1d4], PT ;  /* 0x0000750058007a0c */ /* 0x000ff60003f06270 */
[----:B------:R-:W-:Y:S02]  /*3670*/  @!UPT UIADD3 URZ, URZ, URZ, URZ ;  /* 0x0000003f3f3ff290 */ /* 0x000fe4000fffe03f */
[----:B------:R-:W-:-:S05]  /*3680*/  @P0 BRA `(.L_x_1215) ;  /* 0x000022e000000947 */ /* 0x000fca0003800000 */
[C---:B--23--:R-:W-:Y:S01]  /*3690*/  LEA R28, P0, R83.reuse, R30, 0x1 ;  /* 0x0000001e531c7211 */ /* 0x04cfe200078008ff */
        /* <DEDUP_REMOVED lines=54> */
.L_x_1200:
        /* <DEDUP_REMOVED lines=13> */
[----:B------:R-:W-:Y:S04]  /*3ad0*/  BSSY B0, `(.L_x_1218) ;  /* 0x00000c0000007945 */ /* 0x000fe80003800000 */
[----:B------:R-:W-:Y:S02]  /*3ae0*/  @!P1 IADD3 R2, P3, P0, R98, R64, R159 ;  /* 0x0000004062029210 */ /* 0x000fe4000787e09f */
[----:B------:R1:W3:Y:S02]  /*3af0*/  SHFL.IDX PT, R72, R87, RZ, 0x181f ;  /* 0x00181fff57487589 */ /* 0x0002e400000e0000 */
        /* <DEDUP_REMOVED lines=16> */
[----:B------:R-:W-:Y:S02]  /*3c00*/  @!P0 LEA.HI.X R15, R5, c[0x0][0x274], R11, 0x1, P3 ;  /* 0x00009d00050f8a11 */ /* 0x000fe400018f0c0b */
[C---:B------:R-:W-:Y:S03]  /*3c10*/  @!P0 LEA R10, P3, R6.reuse, c[0x0][0x288], 0x1 ;  /* 0x0000a200060a8a11 */ /* 0x040fe600078608ff */
[----:B------:R1:W3:Y:S01]  /*3c20*/  @!P0 LDG.E.128 R60, [R14.64] ;  /* 0x000000060e3c8981 */ /* 0x0002e2000c1e1d00 */
[----:B------:R-:W-:Y:S02]  /*3c30*/  @!P0 LEA.HI.X R11, R6, c[0x0][0x28c], R16, 0x1, P3 ;  /* 0x0000a300060b8a11 */ /* 0x000fe400018f0c10 */
[----:B------:R-:W-:Y:S04]  /*3c40*/  CS2R R16, SRZ ;  /* 0x0000000000107805 */ /* 0x000fe8000001ff00 */
[----:B------:R1:W3:Y:S01]  /*3c50*/  @!P0 LDG.E.128 R28, [R10.64] ;  /* 0x000000060a1c8981 */ /* 0x0002e2000c1e1d00 */
[CC--:B------:R-:W-:Y:S04]  /*3c60*/  ISETP.GE.AND P0, PT, R37.reuse, R75.reuse, PT ;  /* 0x0000004b2500720c */ /* 0x0c0fe80003f06270 */
[----:B------:R-:W-:Y:S01]  /*3c70*/  ISETP.GE.OR P0, PT, R26, c[0x0][0x27c], P0 ;  /* 0x00009f001a007a0c */ /* 0x000fe20000706670 */
[----:B----4-:R-:W-:Y:S01]  /*3c80*/  CS2R R8, SRZ ;  /* 0x0000000000087805 */ /* 0x010fe2000001ff00 */
[----:B------:R4:W3:Y:S11]  /*3c90*/  @!P1 LDG.E.128 R16, [R2.64] ;  /* 0x0000000602109981 */ /* 0x0008f6000c1e1d00 */
        /* <DEDUP_REMOVED lines=8> */
[C---:B----4-:R-:W-:Y:S04]  /*3d20*/  @!P0 LEA R2, P1, R66.reuse, c[0x0][0x288], 0x1 ;  /* 0x0000a20042028a11 */ /* 0x050fe800078208ff */
[----:B------:R-:W-:Y:S02]  /*3d30*/  @!P0 LEA.HI.X R3, R66, c[0x0][0x28c], R36, 0x1, P1 ;  /* 0x0000a30042038a11 */ /* 0x000fe400008f0c24 */
[----:B------:R-:W-:Y:S03]  /*3d40*/  ISETP.GE.AND P1, PT, R26, c[0x0][0x27c], PT ;  /* 0x00009f001a007a0c */ /* 0x000fe60003f26270 */
[----:B------:R4:W5:Y:S01]  /*3d50*/  @!P0 LDG.E.128 R8, [R2.64] ;  /* 0x0000000602088981 */ /* 0x000962000c1e1d00 */
[----:B------:R-:W-:Y:S01]  /*3d60*/  ISETP.GE.OR P0, PT, R37, R75, P5 ;  /* 0x0000004b2500720c */ /* 0x000fe20002f06670 */
[----:B--2---:R-:W-:Y:S02]  /*3d70*/  IMAD.MOV.U32 R6, RZ, RZ, R58 ;  /* 0x000000ffff067224 */ /* 0x004fe400078e003a */
[----:B------:R-:W-:Y:S02]  /*3d80*/  IMAD.MOV.U32 R5, RZ, RZ, R59 ;  /* 0x000000ffff057224 */ /* 0x000fe400078e003b */
[----:B----4-:R-:W-:Y:S02]  /*3d90*/  IMAD.MOV.U32 R3, RZ, RZ, R56 ;  /* 0x000000ffff037224 */ /* 0x010fe400078e0038 */
[----:B------:R-:W-:Y:S01]  /*3da0*/  IMAD.MOV.U32 R2, RZ, RZ, R57 ;  /* 0x000000ffff027224 */ /* 0x000fe200078e0039 */
[----:B------:R-:W-:Y:S04]  /*3db0*/  PRMT R66, R5, 0x5410, R6 ;  /* 0x0000541005427816 */ /* 0x000fe80000000006 */
[----:B------:R-:W-:Y:S01]  /*3dc0*/  PRMT R65, R3, 0x5410, R2 ;  /* 0x0000541003417816 */ /* 0x000fe20000000002 */
[----:B---3--:R-:W-:Y:S02]  /*3dd0*/  IMAD.MOV.U32 R6, RZ, RZ, R18 ;  /* 0x000000ffff067224 */ /* 0x008fe400078e0012 */
        /* <DEDUP_REMOVED lines=18> */
[----:B-1---5:R-:W-:Y:S01]  /*3f00*/  IMAD.MOV.U32 R43, RZ, RZ, R44 ;  /* 0x000000ffff2b7224 */ /* 0x022fe200078e002c */
[----:B------:R-:W-:Y:S01]  /*3f10*/  SEL R2, R71, R70, !P2 ;  /* 0x0000004647027207 */ /* 0x000fe20005000000 */
[----:B------:R-:W1:Y:S01]  /*3f20*/  LDS.128 R20, [R125+0x5080] ;  /* 0x005080007d147984 */ /* 0x000e620000000c00 */
[C---:B------:R-:W-:Y:S01]  /*3f30*/  LEA R80, P0, R92.reuse, R72, 0x1 ;  /* 0x000000485c507211 */ /* 0x040fe200078008ff */
[----:B------:R-:W-:Y:S01]  /*3f40*/  IMAD.MOV.U32 R15, RZ, RZ, R10 ;  /* 0x000000ffff0f7224 */ /* 0x000fe200078e000a */
[----:B------:R-:W-:Y:S01]  /*3f50*/  SHF.R.S32.HI R3, RZ, 0x1f, R2 ;  /* 0x0000001fff037819 */ /* 0x000fe20000011402 */
[----:B------:R-:W-:Y:S01]  /*3f60*/  IMAD.MOV.U32 R49, RZ, RZ, R46 ;  /* 0x000000ffff317224 */ /* 0x000fe200078e002e */
[----:B------:R-:W-:Y:S02]  /*3f70*/  LEA.HI.X R81, R92, R73, R110, 0x1, P0 ;  /* 0x000000495c517211 */ /* 0x000fe400000f0c6e */
        /* <DEDUP_REMOVED lines=8> */
[----:B------:R-:W-:Y:S02]  /*4000*/  SHF.R.S32.HI R2, RZ, 0x3, R3 ;  /* 0x00000003ff027819 */ /* 0x000fe40000011403 */
[----:B------:R-:W-:Y:S02]  /*4010*/  LOP3.LUT R3, R115, 0x38, R5, 0xf8, !PT ;  /* 0x0000003873037812 */ /* 0x000fe400078ef805 */
[----:B------:R-:W-:Y:S01]  /*4020*/  MOV R25, R11 ;  /* 0x0000000b00197202 */ /* 0x000fe20000000f00 */
[----:B------:R-:W-:Y:S01]  /*4030*/  IMAD R2, R2, 0xc00, R7 ;  /* 0x00000c0002027824 */ /* 0x000fe200078e0207 */
[----:B------:R-:W-:Y:S02]  /*4040*/  LOP3.LUT R3, R3, R155, RZ, 0x3c, !PT ;  /* 0x0000009b03037212 */ /* 0x000fe400078e3cff */
[----:B------:R-:W-:Y:S01]  /*4050*/  @!P1 SHF.R.U32.HI R34, RZ, 0x10, R11 ;  /* 0x00000010ff229819 */ /* 0x000fe2000001160b */
[----:B------:R-:W-:Y:S01]  /*4060*/  @!P1 HADD2.F32 R11, -RZ, R43.H0_H0 ;  /* 0x2000002bff0b9230 */ /* 0x000fe20000004100 */
[----:B------:R-:W-:Y:S01]  /*4070*/  @!P1 SHF.R.U32.HI R64, RZ, 0x10, R47 ;  /* 0x00000010ff409819 */ /* 0x000fe2000001162f */
[----:B------:R-:W-:Y:S01]  /*4080*/  IMAD.IADD R2, R2, 0x1, R3 ;  /* 0x0000000102027824 */ /* 0x000fe200078e0203 */
[----:B------:R-:W-:Y:S01]  /*4090*/  @!P1 SHF.R.U64 R44, R44, 0x10, R45 ;  /* 0x000000102c2c9819 */ /* 0x000fe2000000122d */
[----:B------:R-:W-:Y:S01]  /*40a0*/  IMAD.MOV.U32 R3, RZ, RZ, R8 ;  /* 0x000000ffff037224 */ /* 0x000fe200078e0008 */
[----:B------:R-:W-:Y:S01]  /*40b0*/  MOV R14, R9 ;  /* 0x00000009000e7202 */ /* 0x000fe20000000f00 */
[----:B------:R-:W-:Y:S01]  /*40c0*/  @!P0 IMAD.WIDE R72, R5, 0x2, R72 ;  /* 0x0000000205488825 */ /* 0x000fe200078e0248 */
[----:B------:R-:W-:Y:S01]  /*40d0*/  SHF.L.U32 R52, R2, 0x1, RZ ;  /* 0x0000000102347819 */ /* 0x000fe200000006ff */
[----:B------:R-:W-:Y:S01]  /*40e0*/  @!P1 HADD2.F32 R43, -RZ, R44.H0_H0 ;  /* 0x2000002cff2b9230 */ /* 0x000fe20000004100 */
[----:B-1----:R-:W-:Y:S01]  /*40f0*/  @!P1 MOV R2, R20 ;  /* 0x0000001400029202 */ /* 0x002fe20000000f00 */
[----:B------:R-:W-:Y:S01]  /*4100*/  @!P1 HADD2.F32 R5, -RZ, R3.H0_H0 ;  /* 0x20000003ff059230 */ /* 0x000fe20000004100 */
[----:B------:R-:W-:Y:S01]  /*4110*/  @!P1 SHF.R.U32.HI R9, RZ, 0x10, R9 ;  /* 0x00000010ff099819 */ /* 0x000fe20000011609 */
[----:B------:R-:W-:Y:S01]  /*4120*/  @!P1 HADD2.F32 R3, -RZ, R6.H0_H0 ;  /* 0x20000006ff039230 */ /* 0x000fe20000004100 */
[----:B------:R-:W1:Y:S01]  /*4130*/  LDS.128 R52, [R52+0x5080] ;  /* 0x0050800034347984 */ /* 0x000e620000000c00 */
[--C-:B------:R-:W-:Y:S01]  /*4140*/  @!P1 HADD2.F32 R6, -RZ, R2.reuse.H1_H1 ;  /* 0x30000002ff069230 */ /* 0x100fe20000004100 */
[----:B------:R-:W-:Y:S01]  /*4150*/  MOV R48, R45 ;  /* 0x0000002d00307202 */ /* 0x000fe20000000f00 */
[----:B------:R-:W-:Y:S01]  /*4160*/  @!P1 HADD2.F32 R8, -RZ, R2.H0_H0 ;  /* 0x20000002ff089230 */ /* 0x000fe20000004100 */
[----:B------:R-:W-:Y:S02]  /*4170*/  @!P1 SHF.R.U32.HI R45, RZ, 0x10, R45 ;  /* 0x00000010ff2d9819 */ /* 0x000fe4000001162d */
[----:B------:R-:W-:Y:S02]  /*4180*/  @!P1 SHF.R.U64 R50, R46, 0x10, R47 ;  /* 0x000000102e329819 */ /* 0x000fe4000000122f */
[----:B------:R-:W-:Y:S01]  /*4190*/  @!P1 FMUL.FTZ R2, R8, R5 ;  /* 0x0000000508029220 */ /* 0x000fe20000410000 */
[----:B------:R-:W-:Y:S01]  /*41a0*/  @!P1 HADD2.F32 R45, -RZ, R45.H0_H0 ;  /* 0x2000002dff2d9230 */ /* 0x000fe20000004100 */
[----:B------:R-:W-:Y:S01]  /*41b0*/  MOV R51, R47 ;  /* 0x0000002f00337202 */ /* 0x000fe20000000f00 */
        /* <DEDUP_REMOVED lines=15> */
[--C-:B------:R-:W-:Y:S02]  /*42b0*/  @!P1 HADD2.F32 R42, -RZ, R11.reuse.H0_H0 ;  /* 0x2000000bff2a9230 */ /* 0x100fe40000004100 */
[----:B------:R-:W-:Y:S01]  /*42c0*/  @!P1 HADD2.F32 R44, -RZ, R11.H1_H1 ;  /* 0x3000000bff2c9230 */ /* 0x000fe20000004100 */
[----:B------:R-:W-:Y:S01]  /*42d0*/  @!P1 IMAD.MOV.U32 R11, RZ, RZ, R54 ;  /* 0x000000ffff0b9224 */ /* 0x000fe200078e0036 */
[----:B------:R-:W-:Y:S01]  /*42e0*/  @!P1 HADD2.F32 R5, -RZ, R14.H0_H0 ;  /* 0x2000000eff059230 */ /* 0x000fe20000004100 */
[----:B------:R-:W-:Y:S01]  /*42f0*/  @!P1 F2FP.PACK_AB R2, R3, R2 ;  /* 0x000000020302923e */ /* 0x000fe200000000ff */
[----:B------:R-:W-:Y:S01]  /*4300*/  @!P1 HADD2.F32 R9, -RZ, R6.H1_H1 ;  /* 0x30000006ff099230 */ /* 0x000fe20000004100 */
[----:B------:R-:W-:Y:S01]  /*4310*/  @!P1 FMUL.FTZ R14, R44, R8 ;  /* 0x000000082c0e9220 */ /* 0x000fe20000410000 */
[----:B------:R-:W-:Y:S01]  /*4320*/  @!P1 HADD2.F32 R43, -RZ, R48.H0_H0 ;  /* 0x20000030ff2b9230 */ /* 0x000fe20000004100 */
[----:B------:R-:W-:Y:S01]  /*4330*/  @!P1 MOV R52, R2 ;  /* 0x0000000200349202 */ /* 0x000fe20000000f00 */
[----:B------:R-:W-:Y:S01]  /*4340*/  @!P1 HADD2.F32 R10, -RZ, R6.H0_H0 ;  /* 0x20000006ff0a9230 */ /* 0x000fe20000004100 */
[----:B------:R-:W-:Y:S01]  /*4350*/  @!P1 FMUL.FTZ R6, R42, R5 ;  /* 0x000000052a069220 */ /* 0x000fe20000410000 */
[--C-:B------:R-:W-:Y:S01]  /*4360*/  @!P1 HADD2.F32 R46, -RZ, R11.reuse.H0_H0 ;  /* 0x2000000bff2e9230 */ /* 0x100fe20000004100 */
[C---:B------:R-:W-:Y:S01]  /*4370*/  @!P1 FFMA.FTZ R79, R9.reuse, R45, -R14 ;  /* 0x0000002d094f9223 */ /* 0x040fe2000001080e */
[----:B------:R-:W-:Y:S01]  /*4380*/  @!P1 HADD2.F32 R48, -RZ, R11.H1_H1 ;  /* 0x3000000bff309230 */ /* 0x000fe20000004100 */
[C---:B------:R-:W-:Y:S02]  /*4390*/  @!P1 FFMA.FTZ R82, R10.reuse, R43, -R6 ;  /* 0x0000002b0a529223 */ /* 0x040fe40000010806 */
[----:B------:R-:W-:Y:S01]  /*43a0*/  @!P1 FMUL.FTZ R6, R9, R8 ;  /* 0x0000000809069220 */ /* 0x000fe20000410000 */
[----:B------:R-:W-:Y:S01]  /*43b0*/  @!P1 MOV R9, R22 ;  /* 0x0000001600099202 */ /* 0x000fe20000000f00 */
[----:B------:R-:W-:Y:S01]  /*43c0*/  @!P1 FMUL.FTZ R5, R10, R5 ;  /* 0x000000050a059220 */ /* 0x000fe20000410000 */
[----:B------:R-:W-:Y:S01]  /*43d0*/  @!P1 HADD2.F32 R8, -RZ, R15.H0_H0 ;  /* 0x2000000fff089230 */ /* 0x000fe20000004100 */
[----:B------:R-:W-:Y:S01]  /*43e0*/  @!P1 MOV R15, R55 ;  /* 0x00000037000f9202 */ /* 0x000fe20000000f00 */
[----:B------:R-:W-:Y:S01]  /*43f0*/  @!P1 HADD2.F32 R10, -RZ, R24.H0_H0 ;  /* 0x20000018ff0a9230 */ /* 0x000fe20000004100 */
[----:B------:R-:W-:Y:S01]  /*4400*/  @!P1 FFMA.FTZ R5, R42, R43, R5 ;  /* 0x0000002b2a059223 */ /* 0x000fe20000010005 */
[--C-:B------:R-:W-:Y:S01]  /*4410*/  @!P1 HADD2.F32 R11, -RZ, R9.reuse.H1_H1 ;  /* 0x30000009ff0b9230 */ /* 0x100fe20000004100 */
[----:B------:R-:W-:Y:S01]  /*4420*/  @!P1 FFMA.FTZ R6, R44, R45, R6 ;  /* 0x0000002d2c069223 */ /* 0x000fe20000010006 */
[----:B------:R-:W-:Y:S01]  /*4430*/  @!P1 HADD2.F32 R14, -RZ, R9.H0_H0 ;  /* 0x20000009ff0e9230 */ /* 0x000fe20000004100 */
[----:B------:R-:W-:Y:S01]  /*4440*/  @!P1 FMUL.FTZ R9, R46, R8 ;  /* 0x000000082e099220 */ /* 0x000fe20000410000 */
[----:B------:R-:W-:Y:S01]  /*4450*/  @!P1 HADD2.F32 R50, -RZ, R15.H1_H1 ;  /* 0x3000000fff329230 */ /* 0x000fe20000004100 */
[-C--:B------:R-:W-:Y:S01]  /*4460*/  @!P1 FMUL.FTZ R24, R48, R10.reuse ;  /* 0x0000000a30189220 */ /* 0x080fe20000410000 */
[----:B------:R-:W-:Y:S01]  /*4470*/  @!P1 F2FP.PACK_AB R5, R6, R5 ;  /* 0x000000050605923e */ /* 0x000fe200000000ff */
[C---:B------:R-:W-:Y:S02]  /*4480*/  @!P1 FFMA.FTZ R78, R14.reuse, R47, -R9 ;  /* 0x0000002f0e4e9223 */ /* 0x040fe40000010809 */
[C---:B------:R-:W-:Y:S01]  /*4490*/  @!P1 FMUL.FTZ R9, R11.reuse, R10 ;  /* 0x0000000a0b099220 */ /* 0x040fe20000410000 */
[----:B------:R-:W-:Y:S01]  /*44a0*/  @!P1 HADD2.F32 R10, -RZ, R25.H0_H0 ;  /* 0x20000019ff0a9230 */ /* 0x000fe20000004100 */
[----:B------:R-:W-:Y:S01]  /*44b0*/  @!P1 FFMA.FTZ R77, R11, R49, -R24 ;  /* 0x000000310b4d9223 */ /* 0x000fe20000010818 */
[----:B------:R-:W-:Y:S01]  /*44c0*/  @!P1 HADD2.F32 R25, -RZ, R15.H0_H0 ;  /* 0x2000000fff199230 */ /* 0x000fe20000004100 */
[----:B------:R-:W-:Y:S02]  /*44d0*/  @!P1 IMAD.MOV.U32 R11, RZ, RZ, R23 ;  /* 0x000000ffff0b9224 */ /* 0x000fe400078e0017 */
[----:B------:R-:W-:Y:S01]  /*44e0*/  @!P1 FMUL.FTZ R8, R14, R8 ;  /* 0x000000080e089220 */ /* 0x000fe20000410000 */
[----:B------:R-:W-:Y:S01]  /*44f0*/  @!P1 HADD2.F32 R14, -RZ, R34.H0_H0 ;  /* 0x20000022ff0e9230 */ /* 0x000fe20000004100 */
[----:B------:R-:W-:Y:S01]  /*4500*/  @!P1 IMAD.MOV.U32 R53, RZ, RZ, R5 ;  /* 0x000000ffff359224 */ /* 0x000fe200078e0005 */
[--C-:B------:R-:W-:Y:S01]  /*4510*/  @!P1 HADD2.F32 R24, -RZ, R11.reuse.H0_H0 ;  /* 0x2000000bff189230 */ /* 0x100fe20000004100 */
[----:B------:R-:W-:Y:S01]  /*4520*/  @!P1 FFMA.FTZ R8, R46, R47, R8 ;  /* 0x0000002f2e089223 */ /* 0x000fe20000010008 */
[----:B------:R-:W-:Y:S01]  /*4530*/  @!P1 HADD2.F32 R15, -RZ, R11.H1_H1 ;  /* 0x3000000bff0f9230 */ /* 0x000fe20000004100 */
[-C--:B------:R-:W-:Y:S01]  /*4540*/  @!P1 FMUL.FTZ R11, R25, R10.reuse ;  /* 0x0000000a190b9220 */ /* 0x080fe20000410000 */
        /* <DEDUP_REMOVED lines=16> */
[----:B------:R-:W-:Y:S02]  /*4650*/  @!P1 MOV R21, R15 ;  /* 0x0000000f00159202 */ /* 0x000fe40000000f00 */
[----:B------:R-:W-:Y:S02]  /*4660*/  @!P1 MOV R23, R42 ;  /* 0x0000002a00179202 */ /* 0x000fe40000000f00 */
[----:B------:R-:W-:Y:S02]  /*4670*/  @!P1 F2FP.PACK_AB R8, R9, R8 ;  /* 0x000000080908923e */ /* 0x000fe400000000ff */
[----:B------:R-:W-:Y:S01]  /*4680*/  @!P1 F2FP.PACK_AB R10, R11, R10 ;  /* 0x0000000a0b0a923e */ /* 0x000fe200000000ff */
[----:B------:R1:W-:Y:S01]  /*4690*/  ST.E.128 [R80.64], R20 ;  /* 0x0000001450007985 */ /* 0x0003e2000c101d06 */
[----:B------:R-:W-:Y:S02]  /*46a0*/  @!P1 MOV R54, R8 ;  /* 0x0000000800369202 */ /* 0x000fe40000000f00 */
[----:B------:R-:W-:Y:S05]  /*46b0*/  @!P1 MOV R55, R10 ;  /* 0x0000000a00379202 */ /* 0x000fea0000000f00 */
[----:B------:R1:W-:Y:S02]  /*46c0*/  @!P0 ST.E.128 [R72.64], R52 ;  /* 0x0000003448008985 */ /* 0x0003e4000c101d06 */
.L_x_1219:
[----:B-1----:R-:W-:Y:S05]  /*46d0*/  BSYNC B0 ;  /* 0x0000000000007941 */ /* 0x002fea0003800000 */
.L_x_1218:
[----:B------:R1:W2:Y:S01]  /*46e0*/  SHFL.IDX PT, R43, R86, 0x1, 0x181f ;  /* 0x00381f00562b7f89 */ /* 0x0002a200000e0000 */
[----:B------:R-:W-:Y:S01]  /*46f0*/  ISETP.GE.OR P0, PT, R149, R75, P5 ;  /* 0x0000004b9500720c */ /* 0x000fe20002f06670 */
[----:B------:R-:W-:Y:S02]  /*4700*/  BSSY B0, `(.L_x_1220) ;  /* 0x0000078000007945 */ /* 0x000fe40003800000 */
[----:B------:R1:W3:Y:S10]  /*4710*/  SHFL.IDX PT, R42, R87, 0x1, 0x181f ;  /* 0x00381f00572a7f89 */ /* 0x0002f400000e0000 */
[----:B------:R-:W-:-:S05]  /*4720*/  @P0 BRA `(.L_x_1221) ;  /* 0x0000075000000947 */ /* 0x000fca0003800000 */
[----:B------:R-:W-:Y:S01]  /*4730*/  SEL R2, R71, R70, !P2 ;  /* 0x0000004647027207 */ /* 0x000fe20005000000 */
[----:B------:R-:W4:Y:S01]  /*4740*/  LDS.128 R20, [R124+0x5080] ;  /* 0x005080007c147984 */ /* 0x000f220000000c00 */
[C---:B---3--:R-:W-:Y:S01]  /*4750*/  LEA R72, P0, R92.reuse, R42, 0x1 ;  /* 0x0000002a5c487211 */ /* 0x048fe200078008ff */
[----:B------:R-:W-:Y:S01]  /*4760*/  @!P1 HADD2.F32 R15, -RZ, R65.H0_H0 ;  /* 0x20000041ff0f9230 */ /* 0x000fe20000004100 */
[----:B------:R-:W-:Y:S01]  /*4770*/  SHF.R.S32.HI R3, RZ, 0x1f, R2 ;  /* 0x0000001fff037819 */ /* 0x000fe20000011402 */
[----:B------:R-:W-:Y:S01]  /*4780*/  @!P1 HADD2.F32 R34, -RZ, R66.H1_H1 ;  /* 0x30000042ff229230 */ /* 0x000fe20000004100 */
[----:B--2---:R-:W-:Y:S02]  /*4790*/  LEA.HI.X R73, R92, R43, R110, 0x1, P0 ;  /* 0x0000002b5c497211 */ /* 0x004fe400000f0c6e */
[----:B------:R-:W-:Y:S02]  /*47a0*/  LEA.HI R2, R3, R2, RZ, 0x4 ;  /* 0x0000000203027211 */ /* 0x000fe400078f20ff */
[----:B-----5:R-:W-:Y:S02]  /*47b0*/  @!P1 SHF.R.U32.HI R9, RZ, 0x10, R17 ;  /* 0x00000010ff099819 */ /* 0x020fe40000011611 */
[----:B------:R-:W-:Y:S02]  /*47c0*/  LEA.HI.SX32 R2, R2, R69, 0x1c ;  /* 0x0000004502027211 */ /* 0x000fe400078fe2ff */
[----:B------:R-:W-:Y:S02]  /*47d0*/  @!P1 SHF.R.U64 R14, R18, 0x10, R19 ;  /* 0x00000010120e9819 */ /* 0x000fe40000001213 */
[----:B------:R-:W-:Y:S02]  /*47e0*/  SHF.R.S32.HI R3, RZ, 0x1f, R2 ;  /* 0x0000001fff037819 */ /* 0x000fe40000011402 */
[----:B------:R-:W-:Y:S01]  /*47f0*/  SHF.L.U32 R5, R2, 0x3, RZ ;  /* 0x0000000302057819 */ /* 0x000fe200000006ff */
[----:B------:R-:W-:Y:S01]  /*4800*/  @!P1 HADD2.F32 R14, -RZ, R14.H0_H0 ;  /* 0x2000000eff0e9230 */ /* 0x000fe20000004100 */
[----:B------:R-:W-:Y:S02]  /*4810*/  LEA.HI R3, R3, R2, RZ, 0x3 ;  /* 0x0000000203037211 */ /* 0x000fe400078f18ff */
[----:B------:R-:W-:Y:S02]  /*4820*/  ISETP.GE.AND P0, PT, R5, c[0x0][0x1d4], PT ;  /* 0x0000750005007a0c */ /* 0x000fe40003f06270 */
[----:B------:R-:W-:Y:S02]  /*4830*/  SHF.R.S32.HI R2, RZ, 0x3, R3 ;  /* 0x00000003ff027819 */ /* 0x000fe40000011403 */
[----:B------:R-:W-:Y:S02]  /*4840*/  LOP3.LUT R3, R114, 0x38, R5, 0xf8, !PT ;  /* 0x0000003872037812 */ /* 0x000fe400078ef805 */
[----:B------:R-:W-:Y:S01]  /*4850*/  @!P1 SHF.R.U32.HI R24, RZ, 0x10, R57 ;  /* 0x00000010ff189819 */ /* 0x000fe20000011639 */
[----:B------:R-:W-:Y:S01]  /*4860*/  IMAD R2, R2, 0xc00, R12 ;  /* 0x00000c0002027824 */ /* 0x000fe200078e020c */
[----:B------:R-:W-:Y:S02]  /*4870*/  LOP3.LUT R3, R3, R153, RZ, 0x3c, !PT ;  /* 0x0000009903037212 */ /* 0x000fe400078e3cff */
[----:B------:R-:W-:Y:S01]  /*4880*/  @!P1 SHF.R.U32.HI R11, RZ, 0x10, R19 ;  /* 0x00000010ff0b9819 */ /* 0x000fe20000011613 */
[----:B------:R-:W-:Y:S01]  /*4890*/  @!P1 HADD2.F32 R24, -RZ, R24.H0_H0 ;  /* 0x20000018ff189230 */ /* 0x000fe20000004100 */
[----:B------:R-:W-:Y:S01]  /*48a0*/  IADD3 R2, R2, R3, RZ ;  /* 0x0000000302027210 */ /* 0x000fe20007ffe0ff */
[----:B------:R-:W-:Y:S01]  /*48b0*/  @!P0 IMAD.WIDE R76, R5, 0x2, R42 ;  /* 0x00000002054c8825 */ /* 0x000fe200078e022a */
[----:B------:R-:W-:Y:S01]  /*48c0*/  @!P1 HADD2.F32 R43, -RZ, R66.H0_H0 ;  /* 0x20000042ff2b9230 */ /* 0x000fe20000004100 */
[----:B------:R-:W-:Y:S01]  /*48d0*/  @!P1 SHF.R.U64 R3, R16, 0x10, R17 ;  /* 0x0000001010039819 */ /* 0x000fe20000001211 */
[----:B------:R-:W-:Y:S01]  /*48e0*/  @!P1 HADD2.F32 R5, -RZ, R36.H0_H0 ;  /* 0x20000024ff059230 */ /* 0x000fe20000004100 */
[----:B------:R-:W-:Y:S01]  /*48f0*/  IMAD.SHL.U32 R48, R2, 0x2, RZ ;  /* 0x0000000202307824 */ /* 0x000fe200078e00ff */
[----:B------:R-:W-:Y:S01]  /*4900*/  @!P1 SHF.R.U64 R17, R56, 0x10, R57 ;  /* 0x0000001038119819 */ /* 0x000fe20000001239 */
[----:B------:R-:W-:Y:S01]  /*4910*/  @!P1 HADD2.F32 R11, -RZ, R11.H0_H0 ;  /* 0x2000000bff0b9230 */ /* 0x000fe20000004100 */
[----:B----4-:R-:W-:Y:S01]  /*4920*/  @!P1 MOV R2, R20 ;  /* 0x0000001400029202 */ /* 0x010fe20000000f00 */
[----:B------:R-:W-:Y:S01]  /*4930*/  @!P1 HADD2.F32 R3, -RZ, R3.H0_H0 ;  /* 0x20000003ff039230 */ /* 0x000fe20000004100 */
[--C-:B------:R-:W-:Y:S01]  /*4940*/  @!P1 SHF.R.U32.HI R45, RZ, 0x10, R59.reuse ;  /* 0x00000010ff2d9819 */ /* 0x100fe2000001163b */
[----:B------:R-:W2:Y:S01]  /*4950*/  LDS.128 R48, [R48+0x5080] ;  /* 0x0050800030307984 */ /* 0x000ea20000000c00 */
[----:B------:R-:W-:Y:S01]  /*4960*/  @!P1 HADD2.F32 R17, -RZ, R17.H0_H0 ;  /* 0x20000011ff119230 */ /* 0x000fe20000004100 */
[----:B------:R-:W-:Y:S01]  /*4970*/  @!P1 SHF.R.U64 R58, R58, 0x10, R59 ;  /* 0x000000103a3a9819 */ /* 0x000fe2000000123b */
[----:B------:R-:W-:Y:S02]  /*4980*/  @!P1 HADD2.F32 R8, -RZ, R2.H0_H0 ;  /* 0x20000002ff089230 */ /* 0x000fe40000004100 */
[----:B------:R-:W-:Y:S01]  /*4990*/  @!P1 HADD2.F32 R45, -RZ, R45.H0_H0 ;  /* 0x2000002dff2d9230 */ /* 0x000fe20000004100 */
[----:B--2---:R-:W-:Y:S05]  /*49a0*/  @!P1 IMAD.MOV.U32 R6, RZ, RZ, R48 ;  /* 0x000000ffff069224 */ /* 0x004fea00078e0030 */
[--C-:B------:R-:W-:Y:S02]  /*49b0*/  @!P1 HADD2.F32 R10, -RZ, R6.reuse.H0_H0 ;  /* 0x20000006ff0a9230 */ /* 0x100fe40000004100 */
[----:B------:R-:W-:Y:S02]  /*49c0*/  @!P1 HADD2.F32 R16, -RZ, R6.H1_H1 ;  /* 0x30000006ff109230 */ /* 0x000fe40000004100 */
[----:B------:R-:W-:Y:S01]  /*49d0*/  @!P1 HADD2.F32 R6, -RZ, R2.H1_H1 ;  /* 0x30000002ff069230 */ /* 0x000fe20000004100 */
[-C--:B------:R-:W-:Y:S02]  /*49e0*/  @!P1 FMUL.FTZ R2, R8, R5.reuse ;  /* 0x0000000508029220 */ /* 0x080fe40000410000 */
        /* <DEDUP_REMOVED lines=11> */
[----:B------:R-:W-:Y:S02]  /*4aa0*/  @!P1 HADD2.F32 R5, -RZ, R36.H1_H1 ;  /* 0x30000024ff059230 */ /* 0x000fe40000004100 */
[----:B------:R-:W-:Y:S01]  /*4ab0*/  @!P1 HADD2.F32 R19, -RZ, R15.H1_H1 ;  /* 0x3000000fff139230 */ /* 0x000fe20000004100 */
[----:B------:R-:W-:Y:S01]  /*4ac0*/  @!P1 IMAD.MOV.U32 R15, RZ, RZ, R51 ;  /* 0x000000ffff0f9224 */ /* 0x000fe200078e0033 */
[----:B------:R-:W-:Y:S01]  /*4ad0*/  @!P1 HADD2.F32 R18, -RZ, R65.H1_H1 ;  /* 0x30000041ff129230 */ /* 0x000fe20000004100 */
[----:B------:R-:W-:Y:S01]  /*4ae0*/  @!P1 F2FP.PACK_AB R2, R3, R2 ;  /* 0x000000020302923e */ /* 0x000fe200000000ff */
[--C-:B------:R-:W-:Y:S01]  /*4af0*/  @!P1 HADD2.F32 R10, -RZ, R6.reuse.H0_H0 ;  /* 0x20000006ff0a9230 */ /* 0x100fe20000004100 */
[----:B------:R-:W-:Y:S01]  /*4b00*/  @!P1 FMUL.FTZ R16, R19, R8 ;  /* 0x0000000813109220 */ /* 0x000fe20000410000 */
[----:B------:R-:W-:Y:S01]  /*4b10*/  @!P1 HADD2.F32 R9, -RZ, R6.H1_H1 ;  /* 0x30000006ff099230 */ /* 0x000fe20000004100 */
[-C--:B------:R-:W-:Y:S01]  /*4b20*/  @!P1 FMUL.FTZ R6, R17, R5.reuse ;  /* 0x0000000511069220 */ /* 0x080fe20000410000 */
[----:B------:R-:W-:Y:S01]  /*4b30*/  @!P1 MOV R48, R2 ;  /* 0x0000000200309202 */ /* 0x000fe20000000f00 */
[C---:B------:R-:W-:Y:S01]  /*4b40*/  @!P1 FMUL.FTZ R5, R10.reuse, R5 ;  /* 0x000000050a059220 */ /* 0x040fe20000410000 */
[--C-:B------:R-:W-:Y:S01]  /*4b50*/  @!P1 HADD2.F32 R42, -RZ, R15.reuse.H0_H0 ;  /* 0x2000000fff2a9230 */ /* 0x100fe20000004100 */
[----:B------:R-:W-:Y:S01]  /*4b60*/  @!P1 FFMA.FTZ R55, R10, R18, -R6 ;  /* 0x000000120a379223 */ /* 0x000fe20000010806 */
[----:B------:R-:W-:Y:S01]  /*4b70*/  @!P1 HADD2.F32 R10, -RZ, R38.H0_H0 ;  /* 0x20000026ff0a9230 */ /* 0x000fe20000004100 */
[C---:B------:R-:W-:Y:S01]  /*4b80*/  @!P1 FMUL.FTZ R6, R9.reuse, R8 ;  /* 0x0000000809069220 */ /* 0x040fe20000410000 */
[----:B------:R-:W-:Y:S01]  /*4b90*/  @!P1 MOV R8, R23 ;  /* 0x0000001700089202 */ /* 0x000fe20000000f00 */
[----:B------:R-:W-:Y:S01]  /*4ba0*/  @!P1 FFMA.FTZ R54, R9, R24, -R16 ;  /* 0x0000001809369223 */ /* 0x000fe20000010810 */
[----:B------:R-:W-:Y:S01]  /*4bb0*/  @!P1 HADD2.F32 R44, -RZ, R15.H1_H1 ;  /* 0x3000000fff2c9230 */ /* 0x000fe20000004100 */
[----:B------:R-:W-:Y:S02]  /*4bc0*/  @!P1 FMUL.FTZ R15, R42, R10 ;  /* 0x0000000a2a0f9220 */ /* 0x000fe40000410000 */
[----:B------:R-:W-:Y:S01]  /*4bd0*/  @!P1 FFMA.FTZ R5, R17, R18, R5 ;  /* 0x0000001211059223 */ /* 0x000fe20000010005 */
[--C-:B------:R-:W-:Y:S01]  /*4be0*/  @!P1 HADD2.F32 R9, -RZ, R8.reuse.H0_H0 ;  /* 0x20000008ff099230 */ /* 0x100fe20000004100 */
[----:B------:R-:W-:Y:S01]  /*4bf0*/  @!P1 FMUL.FTZ R16, R44, R11 ;  /* 0x0000000b2c109220 */ /* 0x000fe20000410000 */
[----:B------:R-:W-:Y:S01]  /*4c00*/  @!P1 HADD2.F32 R8, -RZ, R8.H1_H1 ;  /* 0x30000008ff089230 */ /* 0x000fe20000004100 */
[----:B------:R-:W-:Y:S02]  /*4c10*/  @!P1 FFMA.FTZ R6, R19, R24, R6 ;  /* 0x0000001813069223 */ /* 0x000fe40000010006 */
[C---:B------:R-:W-:Y:S01]  /*4c20*/  @!P1 FFMA.FTZ R53, R9.reuse, R43, -R15 ;  /* 0x0000002b09359223 */ /* 0x040fe2000001080f */
[----:B------:R-:W-:Y:S01]  /*4c30*/  @!P1 MOV R15, R50 ;  /* 0x00000032000f9202 */ /* 0x000fe20000000f00 */
[----:B------:R-:W-:Y:S01]  /*4c40*/  @!P1 FMUL.FTZ R10, R9, R10 ;  /* 0x0000000a090a9220 */ /* 0x000fe20000410000 */
[----:B------:R-:W-:Y:S01]  /*4c50*/  @!P1 F2FP.PACK_AB R5, R6, R5 ;  /* 0x000000050605923e */ /* 0x000fe200000000ff */
[----:B------:R-:W-:Y:S02]  /*4c60*/  @!P1 IMAD.MOV.U32 R9, RZ, RZ, R22 ;  /* 0x000000ffff099224 */ /* 0x000fe400078e0016 */
[C---:B------:R-:W-:Y:S01]  /*4c70*/  @!P1 FMUL.FTZ R11, R8.reuse, R11 ;  /* 0x0000000b080b9220 */ /* 0x040fe20000410000 */
[--C-:B------:R-:W-:Y:S01]  /*4c80*/  @!P1 HADD2.F32 R25, -RZ, R15.reuse.H0_H0 ;  /* 0x2000000fff199230 */ /* 0x100fe20000004100 */
[----:B------:R-:W-:Y:S01]  /*4c90*/  @!P1 FFMA.FTZ R52, R8, R45, -R16 ;  /* 0x0000002d08349223 */ /* 0x000fe20000010810 */
[----:B------:R-:W-:Y:S01]  /*4ca0*/  @!P1 HADD2.F32 R36, -RZ, R15.H1_H1 ;  /* 0x3000000fff249230 */ /* 0x000fe20000004100 */
[----:B------:R-:W-:Y:S01]  /*4cb0*/  @!P1 IMAD.MOV.U32 R49, RZ, RZ, R5 ;  /* 0x000000ffff319224 */ /* 0x000fe200078e0005 */
[----:B------:R-:W-:Y:S02]  /*4cc0*/  @!P1 HADD2.F32 R8, -RZ, R38.H1_H1 ;  /* 0x30000026ff089230 */ /* 0x000fe40000004100 */
[----:B------:R-:W-:Y:S01]  /*4cd0*/  @!P1 F2FP.PACK_AB R17, R52, R53 ;  /* 0x000000353411923e */ /* 0x000fe200000000ff */
[----:B------:R-:W-:Y:S01]  /*4ce0*/  @!P1 FMUL.FTZ R46, R36, R14 ;  /* 0x0000000e242e9220 */ /* 0x000fe20000410000 */
[--C-:B------:R-:W-:Y:S02]  /*4cf0*/  @!P1 HADD2.F32 R16, -RZ, R9.reuse.H0_H0 ;  /* 0x20000009ff109230 */ /* 0x100fe40000004100 */
        /* <DEDUP_REMOVED lines=18> */
[----:B------:R-:W-:Y:S02]  /*4e20*/  @!P1 F2FP.PACK_AB R8, R9, R8 ;  /* 0x000000080908923e */ /* 0x000fe400000000ff */
[----:B------:R-:W-:Y:S02]  /*4e30*/  @!P1 F2FP.PACK_AB R10, R11, R10 ;  /* 0x0000000a0b0a923e */ /* 0x000fe400000000ff */
[----:B------:R2:W-:Y:S01]  /*4e40*/  ST.E.128 [R72.64], R20 ;  /* 0x0000001448007985 */ /* 0x0005e2000c101d06 */
[----:B------:R-:W-:Y:S02]  /*4e50*/  @!P1 MOV R50, R8 ;  /* 0x0000000800329202 */ /* 0x000fe40000000f00 */
[----:B------:R-:W-:Y:S05]  /*4e60*/  @!P1 MOV R51, R10 ;  /* 0x0000000a00339202 */ /* 0x000fea0000000f00 */
[----:B------:R2:W-:Y:S02]  /*4e70*/  @!P0 ST.E.128 [R76.64], R48 ;  /* 0x000000304c008985 */ /* 0x0005e4000c101d06 */
.L_x_1221:
[----:B------:R-:W-:Y:S05]  /*4e80*/  BSYNC B0 ;  /* 0x0000000000007941 */ /* 0x000fea0003800000 */
.L_x_1220:
[----:B-----5:R4:W1:Y:S01]  /*4e90*/  SHFL.IDX PT, R47, R86, 0x2, 0x181f ;  /* 0x00581f00562f7f89 */ /* 0x02086200000e0000 */
[----:B------:R-:W-:Y:S03]  /*4ea0*/  ISETP.GE.OR P0, PT, R148, R75, P5 ;  /* 0x0000004b9400720c */ /* 0x000fe60002f06670 */
[----:B------:R4:W3:Y:S10]  /*4eb0*/  SHFL.IDX PT, R46, R87, 0x2, 0x181f ;  /* 0x00581f00572e7f89 */ /* 0x0008f400000e0000 */
[----:B------:R-:W-:-:S05]  /*4ec0*/  @P0 BRA `(.L_x_1215) ;  /* 0x00000aa000000947 */ /* 0x000fca0003800000 */
[----:B------:R-:W-:Y:S01]  /*4ed0*/  SEL R2, R71, R70, !P2 ;  /* 0x0000004647027207 */ /* 0x000fe20005000000 */
[----:B------:R-:W5:Y:S01]  /*4ee0*/  LDS.128 R16, [R123+0x5080] ;  /* 0x005080007b107984 */ /* 0x000f620000000c00 */
[C---:B---3--:R-:W-:Y:S01]  /*4ef0*/  LEA R58, P0, R92.reuse, R46, 0x1 ;  /* 0x0000002e5c3a7211 */ /* 0x048fe200078008ff */
[----:B--2---:R-:W-:Y:S01]  /*4f00*/  @!P1 HADD2.F32 R23, -RZ, R67.H1_H1 ;  /* 0x30000043ff179230 */ /* 0x004fe20000004100 */
[----:B------:R-:W-:Y:S01]  /*4f10*/  SHF.R.S32.HI R3, RZ, 0x1f, R2 ;  /* 0x0000001fff037819 */ /* 0x000fe20000011402 */
[--C-:B------:R-:W-:Y:S01]  /*4f20*/  @!P1 HADD2.F32 R43, -RZ, R68.reuse.H0_H0 ;  /* 0x20000044ff2b9230 */ /* 0x100fe20000004100 */
[----:B-1----:R-:W-:Y:S01]  /*4f30*/  LEA.HI.X R59, R92, R47, R110, 0x1, P0 ;  /* 0x0000002f5c3b7211 */ /* 0x002fe200000f0c6e */
[----:B------:R-:W-:Y:S01]  /*4f40*/  @!P1 HADD2.F32 R36, -RZ, R68.H1_H1 ;  /* 0x30000044ff249230 */ /* 0x000fe20000004100 */
[----:B------:R-:W-:Y:S02]  /*4f50*/  LEA.HI R2, R3, R2, RZ, 0x4 ;  /* 0x0000000203027211 */ /* 0x000fe400078f20ff */
[----:B------:R-:W-:Y:S02]  /*4f60*/  @!P1 SHF.R.U64 R14, R28, 0x10, R29 ;  /* 0x000000101c0e9819 */ /* 0x000fe4000000121d */
[----:B------:R-:W-:Y:S02]  /*4f70*/  LEA.HI.SX32 R2, R2, R69, 0x1c ;  /* 0x0000004502027211 */ /* 0x000fe400078fe2ff */
[--C-:B------:R-:W-:Y:S02]  /*4f80*/  @!P1 SHF.R.U32.HI R10, RZ, 0x10, R61.reuse ;  /* 0x00000010ff0a9819 */ /* 0x100fe4000001163d */
[----:B------:R-:W-:Y:S02]  /*4f90*/  SHF.R.S32.HI R3, RZ, 0x1f, R2 ;  /* 0x0000001fff037819 */ /* 0x000fe40000011402 */
[----:B------:R-:W-:Y:S02]  /*4fa0*/  SHF.L.U32 R52, R2, 0x3, RZ ;  /* 0x0000000302347819 */ /* 0x000fe400000006ff */
[----:B------:R-:W-:Y:S02]  /*4fb0*/  LEA.HI R3, R3, R2, RZ, 0x3 ;  /* 0x0000000203037211 */ /* 0x000fe400078f18ff */
[----:B------:R-:W-:Y:S02]  /*4fc0*/  @!P1 SHF.R.U64 R25, R60, 0x10, R61 ;  /* 0x000000103c199819 */ /* 0x000fe4000000123d */
[----:B------:R-:W-:Y:S02]  /*4fd0*/  SHF.R.S32.HI R2, RZ, 0x3, R3 ;  /* 0x00000003ff027819 */ /* 0x000fe40000011403 */
[----:B------:R-:W-:Y:S01]  /*4fe0*/  LOP3.LUT R3, R111, 0x38, R52, 0xf8, !PT ;  /* 0x000000386f037812 */ /* 0x000fe200078ef834 */
[----:B------:R-:W-:Y:S01]  /*4ff0*/  @!P1 HADD2.F32 R25, -RZ, R25.H0_H0 ;  /* 0x20000019ff199230 */ /* 0x000fe20000004100 */
[----:B------:R-:W-:Y:S01]  /*5000*/  @!P1 SHF.R.U64 R15, R30, 0x10, R31 ;  /* 0x000000101e0f9819 */ /* 0x000fe2000000121f */
[----:B------:R-:W-:Y:S01]  /*5010*/  IMAD R2, R2, 0xc00, R13 ;  /* 0x00000c0002027824 */ /* 0x000fe200078e020d */
[----:B------:R-:W-:Y:S02]  /*5020*/  LOP3.LUT R3, R3, R152, RZ, 0x3c, !PT ;  /* 0x0000009803037212 */ /* 0x000fe400078e3cff */
[----:B------:R-:W-:Y:S01]  /*5030*/  @!P1 SHF.R.U32.HI R21, RZ, 0x10, R31 ;  /* 0x00000010ff159819 */ /* 0x000fe2000001161f */
[----:B------:R-:W-:Y:S01]  /*5040*/  @!P1 HADD2.F32 R31, -RZ, R10.H0_H0 ;  /* 0x2000000aff1f9230 */ /* 0x000fe20000004100 */
[----:B------:R-:W-:Y:S01]  /*5050*/  @!P1 SHF.R.U32.HI R8, RZ, 0x10, R29 ;  /* 0x00000010ff089819 */ /* 0x000fe2000001161d */
[----:B------:R-:W-:Y:S01]  /*5060*/  IMAD.IADD R2, R2, 0x1, R3 ;  /* 0x0000000102027824 */ /* 0x000fe200078e0203 */
[----:B------:R-:W-:Y:S01]  /*5070*/  @!P1 HADD2.F32 R29, -RZ, R67.H0_H0 ;  /* 0x20000043ff1d9230 */ /* 0x000fe20000004100 */
[--C-:B------:R-:W-:Y:S01]  /*5080*/  @!P1 SHF.R.U64 R34, R62, 0x10, R63.reuse ;  /* 0x000000103e229819 */ /* 0x100fe2000000123f */
[----:B------:R-:W-:Y:S01]  /*5090*/  @!P1 HADD2.F32 R21, -RZ, R21.H0_H0 ;  /* 0x20000015ff159230 */ /* 0x000fe20000004100 */
[----:B------:R-:W-:Y:S02]  /*50a0*/  @!P1 SHF.R.U32.HI R44, RZ, 0x10, R63 ;  /* 0x00000010ff2c9819 */ /* 0x000fe4000001163f */
[----:B------:R-:W-:Y:S01]  /*50b0*/  SHF.L.U32 R48, R2, 0x1, RZ ;  /* 0x0000000102307819 */ /* 0x000fe200000006ff */
[----:B------:R-:W-:Y:S01]  /*50c0*/  @!P1 HADD2.F32 R2, -RZ, R39.H0_H0 ;  /* 0x20000027ff029230 */ /* 0x000fe20000004100 */
[----:B-----5:R-:W-:Y:S01]  /*50d0*/  @!P1 MOV R6, R17 ;  /* 0x0000001100069202 */ /* 0x020fe20000000f00 */
[----:B------:R-:W-:Y:S01]  /*50e0*/  @!P1 HADD2.F32 R44, -RZ, R44.H0_H0 ;  /* 0x2000002cff2c9230 */ /* 0x000fe20000004100 */
[----:B------:R-:W-:Y:S02]  /*50f0*/  ISETP.GE.AND P0, PT, R52, c[0x0][0x1d4], PT ;  /* 0x0000750034007a0c */ /* 0x000fe40003f06270 */
[----:B------:R-:W1:Y:S01]  /*5100*/  LDS.128 R48, [R48+0x5080] ;  /* 0x0050800030307984 */ /* 0x000e620000000c00 */
[----:B------:R-:W-:Y:S05]  /*5110*/  @!P1 HADD2.F32 R3, -RZ, R6.H0_H0 ;  /* 0x20000006ff039230 */ /* 0x000fea0000004100 */
[CC--:B------:R-:W-:Y:S02]  /*5120*/  @!P1 FMUL.FTZ R5, R3.reuse, R2.reuse ;  /* 0x0000000203059220 */ /* 0x0c0fe40000410000 */
[----:B-1----:R-:W-:Y:S02]  /*5130*/  @!P1 IMAD.MOV.U32 R9, RZ, RZ, R49 ;  /* 0x000000ffff099224 */ /* 0x002fe400078e0031 */
[----:B------:R-:W-:Y:S02]  /*5140*/  @!P1 IMAD.MOV.U32 R20, RZ, RZ, R48 ;  /* 0x000000ffff149224 */ /* 0x000fe400078e0030 */
[----:B------:R-:W-:Y:S01]  /*5150*/  @!P1 IMAD.MOV.U32 R45, RZ, RZ, R51 ;  /* 0x000000ffff2d9224 */ /* 0x000fe200078e0033 */
[--C-:B------:R-:W-:Y:S01]  /*5160*/  @!P1 HADD2.F32 R28, -RZ, R9.reuse.H0_H0 ;  /* 0x20000009ff1c9230 */ /* 0x100fe20000004100 */
[----:B------:R-:W-:Y:S01]  /*5170*/  @!P1 IMAD.MOV.U32 R38, RZ, RZ, R50 ;  /* 0x000000ffff269224 */ /* 0x000fe200078e0032 */
[----:B------:R-:W-:Y:S02]  /*5180*/  @!P1 HADD2.F32 R30, -RZ, R9.H1_H1 ;  /* 0x30000009ff1e9230 */ /* 0x000fe40000004100 */
[----:B------:R-:W-:Y:S01]  /*5190*/  @!P1 HADD2.F32 R42, -RZ, R45.H0_H0 ;  /* 0x2000002dff2a9230 */ /* 0x000fe20000004100 */
[----:B------:R-:W-:Y:S01]  /*51a0*/  @!P1 FMUL.FTZ R11, R28, R2 ;  /* 0x000000021c0b9220 */ /* 0x000fe20000410000 */
[----:B------:R-:W-:Y:S02]  /*51b0*/  @!P1 HADD2.F32 R2, -RZ, R8.H0_H0 ;  /* 0x20000008ff029230 */ /* 0x000fe40000004100 */
[----:B------:R-:W-:Y:S01]  /*51c0*/  @!P1 HADD2.F32 R8, -RZ, R6.H1_H1 ;  /* 0x30000006ff089230 */ /* 0x000fe20000004100 */
[----:B------:R-:W-:Y:S01]  /*51d0*/  @!P1 FFMA.FTZ R61, R3, R29, -R11 ;  /* 0x0000001d033d9223 */ /* 0x000fe2000001080b */
[----:B------:R-:W-:Y:S01]  /*51e0*/  @!P1 MOV R11, R16 ;  /* 0x00000010000b9202 */ /* 0x000fe20000000f00 */
[-C--:B------:R-:W-:Y:S01]  /*51f0*/  @!P1 FMUL.FTZ R10, R30, R2.reuse ;  /* 0x000000021e0a9220 */ /* 0x080fe20000410000 */
[----:B------:R-:W-:Y:S01]  /*5200*/  @!P1 HADD2.F32 R3, -RZ, R39.H1_H1 ;  /* 0x30000027ff039230 */ /* 0x000fe20000004100 */
[C---:B------:R-:W-:Y:S01]  /*5210*/  @!P1 FMUL.FTZ R6, R8.reuse, R2 ;  /* 0x0000000208069220 */ /* 0x040fe20000410000 */
[----:B------:R-:W-:Y:S01]  /*5220*/  @!P1 HADD2.F32 R22, -RZ, R20.H0_H0 ;  /* 0x20000014ff169230 */ /* 0x000fe20000004100 */
[----:B------:R-:W-:Y:S01]  /*5230*/  @!P1 FFMA.FTZ R60, R8, R31, -R10 ;  /* 0x0000001f083c9223 */ /* 0x000fe2000001080a */
[--C-:B------:R-:W-:Y:S02]  /*5240*/  @!P1 HADD2.F32 R9, -RZ, R11.reuse.H0_H0 ;  /* 0x2000000bff099230 */ /* 0x100fe40000004100 */
[----:B------:R-:W-:Y:S01]  /*5250*/  @!P1 HADD2.F32 R10, -RZ, R40.H0_H0 ;  /* 0x20000028ff0a9230 */ /* 0x000fe20000004100 */
[-C--:B------:R-:W-:Y:S01]  /*5260*/  @!P1 FMUL.FTZ R24, R22, R3.reuse ;  /* 0x0000000316189220 */ /* 0x080fe20000410000 */
[----:B------:R-:W-:Y:S01]  /*5270*/  @!P1 HADD2.F32 R8, -RZ, R11.H1_H1 ;  /* 0x3000000bff089230 */ /* 0x000fe20000004100 */
[C---:B------:R-:W-:Y:S01]  /*5280*/  @!P1 FMUL.FTZ R2, R9.reuse, R3 ;  /* 0x0000000309029220 */ /* 0x040fe20000410000 */
[----:B------:R-:W-:Y:S01]  /*5290*/  @!P1 HADD2.F32 R3, -RZ, R14.H0_H0 ;  /* 0x2000000eff039230 */ /* 0x000fe20000004100 */
[----:B------:R-:W-:Y:S01]  /*52a0*/  @!P1 FFMA.FTZ R57, R9, R23, -R24 ;  /* 0x0000001709399223 */ /* 0x000fe20000010818 */
[----:B------:R-:W-:Y:S01]  /*52b0*/  @!P1 MOV R14, R19 ;  /* 0x00000013000e9202 */ /* 0x000fe20000000f00 */
[-C--:B------:R-:W-:Y:S01]  /*52c0*/  @!P1 FMUL.FTZ R11, R42, R10.reuse ;  /* 0x0000000a2a0b9220 */ /* 0x080fe20000410000 */
[----:B------:R-:W-:Y:S01]  /*52d0*/  @!P1 HADD2.F32 R24, -RZ, R20.H1_H1 ;  /* 0x30000014ff189230 */ /* 0x000fe20000004100 */
[----:B------:R-:W-:Y:S01]  /*52e0*/  @!P1 FFMA.FTZ R2, R22, R23, R2 ;  /* 0x0000001716029223 */ /* 0x000fe20000010002 */
[----:B------:R-:W-:Y:S02]  /*52f0*/  @!P1 HADD2.F32 R39, -RZ, R34.H0_H0 ;  /* 0x20000022ff279230 */ /* 0x000fe40000004100 */
[--C-:B------:R-:W-:Y:S01]  /*5300*/  @!P1 HADD2.F32 R9, -RZ, R14.reuse.H0_H0 ;  /* 0x2000000eff099230 */ /* 0x100fe20000004100 */
[-C--:B------:R-:W-:Y:S01]  /*5310*/  @!P1 FMUL.FTZ R20, R24, R3.reuse ;  /* 0x0000000318149220 */ /* 0x080fe20000410000 */
[----:B------:R-:W-:Y:S01]  /*5320*/  @!P1 HADD2.F32 R14, -RZ, R14.H1_H1 ;  /* 0x3000000eff0e9230 */ /* 0x000fe20000004100 */
[C---:B------:R-:W-:Y:S01]  /*5330*/  @!P1 FMUL.FTZ R3, R8.reuse, R3 ;  /* 0x0000000308039220 */ /* 0x040fe20000410000 */
[--C-:B------:R-:W-:Y:S01]  /*5340*/  @!P1 HADD2.F32 R34, -RZ, R38.reuse.H0_H0 ;  /* 0x20000026ff229230 */ /* 0x100fe20000004100 */
[C---:B------:R-:W-:Y:S01]  /*5350*/  @!P1 FMUL.FTZ R10, R9.reuse, R10 ;  /* 0x0000000a090a9220 */ /* 0x040fe20000410000 */
[----:B------:R-:W-:Y:S01]  /*5360*/  @!P1 HADD2.F32 R38, -RZ, R38.H1_H1 ;  /* 0x30000026ff269230 */ /* 0x000fe20000004100 */
[----:B------:R-:W-:Y:S01]  /*5370*/  @!P1 FFMA.FTZ R55, R9, R43, -R11 ;  /* 0x0000002b09379223 */ /* 0x000fe2000001080b */
[----:B------:R-:W-:Y:S01]  /*5380*/  @!P1 MOV R9, R18 ;  /* 0x0000001200099202 */ /* 0x000fe20000000f00 */
[-C--:B------:R-:W-:Y:S01]  /*5390*/  @!P1 FFMA.FTZ R56, R8, R25.reuse, -R20 ;  /* 0x0000001908389223 */ /* 0x080fe20000010814 */
[----:B------:R-:W-:Y:S01]  /*53a0*/  @!P1 HADD2.F32 R8, -RZ, R40.H1_H1 ;  /* 0x30000028ff089230 */ /* 0x000fe20000004100 */
[----:B------:R-:W-:Y:S01]  /*53b0*/  @!P1 FFMA.FTZ R3, R24, R25, R3 ;  /* 0x0000001918039223 */ /* 0x000fe20000010003 */
[----:B------:R-:W-:Y:S01]  /*53c0*/  @!P1 HADD2.F32 R11, -RZ, R15.H0_H0 ;  /* 0x2000000fff0b9230 */ /* 0x000fe20000004100 */
[----:B------:R-:W-:Y:S01]  /*53d0*/  @!P1 FFMA.FTZ R5, R28, R29, R5 ;  /* 0x0000001d1c059223 */ /* 0x000fe20000010005 */
[----:B------:R-:W-:Y:S01]  /*53e0*/  @!P1 HADD2.F32 R40, -RZ, R45.H1_H1 ;  /* 0x3000002dff289230 */ /* 0x000fe20000004100 */
[----:B------:R-:W-:Y:S01]  /*53f0*/  @!P1 FFMA.FTZ R6, R30, R31, R6 ;  /* 0x0000001f1e069223 */ /* 0x000fe20000010006 */
[--C-:B------:R-:W-:Y:S01]  /*5400*/  @!P1 HADD2.F32 R20, -RZ, R9.reuse.H0_H0 ;  /* 0x20000009ff149230 */ /* 0x100fe20000004100 */
[----:B------:R-:W-:Y:S01]  /*5410*/  @!P1 FMUL.FTZ R53, R38, R11 ;  /* 0x0000000b26359220 */ /* 0x000fe20000410000 */
[----:B------:R-:W-:Y:S01]  /*5420*/  @!P1 F2FP.PACK_AB R2, R3, R2 ;  /* 0x000000020302923e */ /* 0x000fe200000000ff */
[----:B------:R-:W-:Y:S01]  /*5430*/  @!P1 FMUL.FTZ R45, R40, R21 ;  /* 0x00000015282d9220 */ /* 0x000fe20000410000 */
[----:B------:R-:W-:Y:S01]  /*5440*/  @!P1 F2FP.PACK_AB R5, R6, R5 ;  /* 0x000000050605923e */ /* 0x000fe200000000ff */
[----:B------:R-:W-:Y:S01]  /*5450*/  @!P1 HADD2.F32 R15, -RZ, R9.H1_H1 ;  /* 0x30000009ff0f9230 */ /* 0x000fe20000004100 */
[----:B------:R-:W-:Y:S01]  /*5460*/  @!P1 FMUL.FTZ R9, R34, R8 ;  /* 0x0000000822099220 */ /* 0x000fe20000410000 */
[----:B------:R-:W-:Y:S01]  /*5470*/  @!P1 MOV R48, R2 ;  /* 0x0000000200309202 */ /* 0x000fe20000000f00 */
[----:B------:R-:W-:Y:S02]  /*5480*/  @!P1 FFMA.FTZ R45, R14, R44, -R45 ;  /* 0x0000002c0e2d9223 */ /* 0x000fe4000001082d */
[----:B------:R-:W-:Y:S02]  /*5490*/  @!P1 FFMA.FTZ R54, R20, R36, -R9 ;  /* 0x0000002414369223 */ /* 0x000fe40000010809 */
[C---:B------:R-:W-:Y:S02]  /*54a0*/  @!P1 FFMA.FTZ R53, R15.reuse, R39, -R53 ;  /* 0x000000270f359223 */ /* 0x040fe40000010835 */
        /* <DEDUP_REMOVED lines=8> */
[----:B------:R-:W-:Y:S01]  /*5530*/  @!P1 IMAD.MOV.U32 R18, RZ, RZ, R14 ;  /* 0x000000ffff129224 */ /* 0x000fe200078e000e */
[----:B------:R-:W-:Y:S01]  /*5540*/  @!P1 MOV R17, R21 ;  /* 0x0000001500119202 */ /* 0x000fe20000000f00 */
[----:B------:R-:W-:Y:S01]  /*5550*/  @!P1 FFMA.FTZ R8, R34, R36, R8 ;  /* 0x0000002422089223 */ /* 0x000fe20000010008 */
[----:B------:R-:W-:Y:S01]  /*5560*/  @!P1 MOV R16, R20 ;  /* 0x0000001400109202 */ /* 0x000fe20000000f00 */
[----:B------:R-:W-:Y:S01]  /*5570*/  @!P1 FFMA.FTZ R9, R38, R39, R9 ;  /* 0x0000002726099223 */ /* 0x000fe20000010009 */
[----:B------:R-:W-:Y:S01]  /*5580*/  @!P1 MOV R19, R15 ;  /* 0x0000000f00139202 */ /* 0x000fe20000000f00 */
[----:B------:R-:W-:Y:S02]  /*5590*/  @!P1 FFMA.FTZ R10, R42, R43, R10 ;  /* 0x0000002b2a0a9223 */ /* 0x000fe4000001000a */
[----:B------:R-:W-:Y:S01]  /*55a0*/  @!P1 FFMA.FTZ R11, R40, R44, R11 ;  /* 0x0000002c280b9223 */ /* 0x000fe2000001000b */
[----:B------:R-:W-:Y:S01]  /*55b0*/  @!P1 F2FP.PACK_AB R8, R9, R8 ;  /* 0x000000080908923e */ /* 0x000fe200000000ff */
[----:B------:R1:W-:Y:S03]  /*55c0*/  ST.E.128 [R58.64], R16 ;  /* 0x000000103a007985 */ /* 0x0003e6000c101d06 */
        /* <DEDUP_REMOVED lines=8> */
.L_x_1199:
        /* <DEDUP_REMOVED lines=19> */
.L_x_1223:
[----:B-12---:R-:W-:Y:S05]  /*5780*/  BSYNC B0 ;  /* 0x0000000000007941 */ /* 0x006fea0003800000 */
.L_x_1222:
        /* <DEDUP_REMOVED lines=15> */
.L_x_1225:
[----:B------:R-:W-:Y:S05]  /*5880*/  BSYNC B0 ;  /* 0x0000000000007941 */ /* 0x000fea0003800000 */
.L_x_1224:
[----:B------:R4:W1:Y:S01]  /*5890*/  SHFL.IDX PT, R6, R86, 0x2, 0x181f ;  /* 0x00581f0056067f89 */ /* 0x00086200000e0000 */
[----:B------:R-:W-:Y:S03]  /*58a0*/  ISETP.GE.AND P0, PT, R10, 0x21, PT ;  /* 0x000000210a00780c */ /* 0x000fe60003f06270 */
[----:B--2---:R4:W2:Y:S10]  /*58b0*/  SHFL.IDX PT, R5, R87, 0x2, 0x181f ;  /* 0x00581f0057057f89 */ /* 0x0048b400000e0000 */
[----:B------:R-:W-:-:S05]  /*58c0*/  @!P0 BRA `(.L_x_1215) ;  /* 0x000000a000008947 */ /* 0x000fca0003800000 */
[----:B------:R-:W5:Y:S01]  /*58d0*/  @!P5 LDS.128 R16, [R74+0x6080] ;  /* 0x006080004a10d984 */ /* 0x000f620000000c00 */
[CC--:B--2---:R-:W-:Y:S04]  /*58e0*/  @!P5 LEA R2, P0, R26.reuse, R5.reuse, 0x1 ;  /* 0x000000051a02d211 */ /* 0x0c4fe800078008ff */
[-C--:B-1----:R-:W-:Y:S02]  /*58f0*/  @!P5 LEA.HI.X R3, R26, R6.reuse, R27, 0x1, P0 ;  /* 0x000000061a03d211 */ /* 0x082fe400000f0c1b */
[----:B------:R-:W-:Y:S11]  /*5900*/  ISETP.GE.AND P0, PT, R88, c[0x0][0x1d4], PT ;  /* 0x0000750058007a0c */ /* 0x000ff60003f06270 */
[----:B------:R-:W-:Y:S02]  /*5910*/  @!UPT UIADD3 URZ, URZ, URZ, URZ ;  /* 0x0000003f3f3ff290 */ /* 0x000fe4000fffe03f */
[C---:B---3--:R-:W-:Y:S04]  /*5920*/  @!P0 LEA R8, P1, R83.reuse, R5, 0x1 ;  /* 0x0000000553088211 */ /* 0x048fe800078208ff */
[----:B------:R-:W-:Y:S01]  /*5930*/  @!P0 LEA.HI.X R9, R83, R6, R89, 0x1, P1 ;  /* 0x0000000653098211 */ /* 0x000fe200008f0c59 */
[----:B-----5:R-:W-:Y:S04]  /*5940*/  @!P5 ST.E.128 [R2.64], R16 ;  /* 0x000000100200d985 */ /* 0x020fe8000c101d06 */
[----:B------:R-:W1:Y:S04]  /*5950*/  @!P0 LDS.128 R16, [R74+0x7880] ;  /* 0x007880004a108984 */ /* 0x000e680000000c00 */
[----:B-1----:R1:W-:Y:S02]  /*5960*/  @!P0 ST.E.128 [R8.64], R16 ;  /* 0x0000001008008985 */ /* 0x0023e4000c101d06 */
.L_x_1215:
[----:B------:R-:W-:Y:S05]  /*5970*/  BSYNC B2 ;  /* 0x0000000000027941 */ /* 0x000fea0003800000 */
.L_x_1198:
[C---:B-1----:R-:W-:Y:S01]  /*5980*/  IMAD R17, R41.reuse, -0x30, RZ ;  /* 0xffffffd029117824 */ /* 0x042fe200078e02ff */
[----:B------:R-:W-:Y:S01]  /*5990*/  ISETP.NE.AND P6, PT, R132, RZ, PT ;  /* 0x000000ff8400720c */ /* 0x000fe20003fc5270 */
[----:B--23--:R-:W-:Y:S01]  /*59a0*/  IMAD.WIDE R8, R41, 0x30, R112 ;  /* 0x0000003029087825 */ /* 0x00cfe200078e0270 */
[----:B------:R-:W-:Y:S03]  /*59b0*/  BSSY B0, `(.L_x_1226) ;  /* 0x000004e000007945 */ /* 0x000fe60003800000 */
[----:B------:R-:W-:Y:S05]  /*59c0*/  IMAD.IADD R2, R127, 0x1, R17 ;  /* 0x000000017f027824 */ /* 0x000fea00078e0211 */
[----:B------:R-:W-:Y:S11]  /*59d0*/  ISETP.GE.AND P1, PT, R2, 0x11, PT ;  /* 0x000000110200780c */ /* 0x000ff60003f26270 */
[----:B------:R-:W-:Y:S02]  /*59e0*/  @!UPT UIADD3 URZ, URZ, URZ, URZ ;  /* 0x0000003f3f3ff290 */ /* 0x000fe4000fffe03f */
[----:B------:R-:W-:Y:S04]  /*59f0*/  @P1 IADD3 R6, P0, R8, 0x10, RZ ;  /* 0x0000001008061810 */ /* 0x000fe80007f1e0ff */
[----:B------:R-:W-:Y:S02]  /*5a00*/  @P1 IADD3.X R10, RZ, R9, RZ, P0, !PT ;  /* 0x00000009ff0a1210 */ /* 0x000fe400007fe4ff */
[----:B------:R-:W-:Y:S11]  /*5a10*/  ISETP.GE.AND P0, PT, R2, 0x21, PT ;  /* 0x000000210200780c */ /* 0x000ff60003f06270 */
[----:B------:R-:W-:Y:S02]  /*5a20*/  @!UPT UIADD3 URZ, URZ, URZ, URZ ;  /* 0x0000003f3f3ff290 */ /* 0x000fe4000fffe03f */
[----:B------:R-:W-:Y:S05]  /*5a30*/  @P0 IADD3 R16, P3, R8, 0x20, RZ ;  /* 0x0000002008100810 */ /* 0x000fea0007f7e0ff */
[----:B------:R-:W-:Y:S01]  /*5a40*/  @P0 IMAD.X R18, RZ, RZ, R9, P3 ;  /* 0x000000ffff120224 */ /* 0x000fe200018e0609 */
[----:B------:R-:W-:Y:S11]  /*5a50*/  ISETP.GE.AND P3, PT, R2, 0x1, PT ;  /* 0x000000010200780c */ /* 0x000ff60003f66270 */
[----:B------:R-:W-:Y:S02]  /*5a60*/  @!UPT UIADD3 URZ, URZ, URZ, URZ ;  /* 0x0000003f3f3ff290 */ /* 0x000fe4000fffe03f */
[----:B------:R-:W-:Y:S01]  /*5a70*/  @P3 IMAD R5, R9, c[0x0][0x258], RZ ;  /* 0x0000960009053a24 */ /* 0x000fe200078e02ff */
[----:B------:R-:W-:Y:S01]  /*5a80*/  @P3 MOV R2, R94 ;  /* 0x0000005e00023202 */ /* 0x000fe20000000f00 */
[----:B------:R-:W-:Y:S04]  /*5a90*/  @P3 IMAD.MOV.U32 R3, RZ, RZ, R105 ;  /* 0x000000ffff033224 */ /* 0x000fe800078e0069 */
[C---:B------:R-:W-:Y:S04]  /*5aa0*/  @P3 IMAD.WIDE.U32 R2, R8.reuse, c[0x0][0x258], R2 ;  /* 0x0000960008023a25 */ /* 0x040fe800078e0002 */
[----:B------:R-:W-:Y:S01]  /*5ab0*/  @P3 IMAD R8, R8, c[0x0][0x25c], R5 ;  /* 0x0000970008083a24 */ /* 0x000fe200078e0205 */
[----:B------:R-:W-:Y:S01]  /*5ac0*/  @P3 LEA R14, P4, R2, c[0x0][0x250], 0x1 ;  /* 0x00009400020e3a11 */ /* 0x000fe200078808ff */
[----:B------:R-:W-:Y:S03]  /*5ad0*/  @P1 IMAD R5, R10, c[0x0][0x258], RZ ;  /* 0x000096000a051a24 */ /* 0x000fe600078e02ff */
[----:B------:R-:W-:Y:S01]  /*5ae0*/  @P3 IADD3 R8, R3, R8, RZ ;  /* 0x0000000803083210 */ /* 0x000fe20007ffe0ff */
[----:B------:R-:W-:Y:S01]  /*5af0*/  @P1 IMAD R5, R6, c[0x0][0x25c], R5 ;  /* 0x0000970006051a24 */ /* 0x000fe200078e0205 */
[----:B------:R-:W-:Y:S02]  /*5b00*/  @P1 MOV R3, R105 ;  /* 0x0000006900031202 */ /* 0x000fe40000000f00 */
[----:B------:R-:W-:Y:S01]  /*5b10*/  @P3 LEA.HI.X R15, R2, c[0x0][0x254], R8, 0x1, P4 ;  /* 0x00009500020f3a11 */ /* 0x000fe200020f0c08 */
[----:B------:R-:W-:Y:S04]  /*5b20*/  @P1 IMAD.MOV.U32 R2, RZ, RZ, R94 ;  /* 0x000000ffff021224 */ /* 0x000fe800078e005e */
[----:B------:R-:W-:Y:S04]  /*5b30*/  @P1 IMAD.WIDE.U32 R2, R6, c[0x0][0x258], R2 ;  /* 0x0000960006021a25 */ /* 0x000fe800078e0002 */
[----:B------:R-:W-:Y:S01]  /*5b40*/  @P1 IMAD.IADD R5, R3, 0x1, R5 ;  /* 0x0000000103051824 */ /* 0x000fe200078e0205 */
[C---:B------:R-:W-:Y:S01]  /*5b50*/  @P1 LEA R10, P4, R2.reuse, c[0x0][0x250], 0x1 ;  /* 0x00009400020a1a11 */ /* 0x040fe200078808ff */
[----:B------:R-:W-:Y:S03]  /*5b60*/  @P0 IMAD.MOV.U32 R3, RZ, RZ, R105 ;  /* 0x000000ffff030224 */ /* 0x000fe600078e0069 */
[----:B------:R-:W-:Y:S01]  /*5b70*/  @P1 LEA.HI.X R11, R2, c[0x0][0x254], R5, 0x1, P4 ;  /* 0x00009500020b1a11 */ /* 0x000fe200020f0c05 */
[----:B------:R-:W-:Y:S01]  /*5b80*/  @P0 IMAD R5, R18, c[0x0][0x258], RZ ;  /* 0x0000960012050a24 */ /* 0x000fe200078e02ff */
[----:B------:R-:W-:Y:S03]  /*5b90*/  @P0 MOV R2, R94 ;  /* 0x0000005e00020202 */ /* 0x000fe60000000f00 */
[C---:B------:R-:W-:Y:S02]  /*5ba0*/  @P0 IMAD R5, R16.reuse, c[0x0][0x25c], R5 ;  /* 0x0000970010050a24 */ /* 0x040fe400078e0205 */
[----:B------:R-:W-:Y:S05]  /*5bb0*/  @P0 IMAD.WIDE.U32 R2, R16, c[0x0][0x258], R2 ;  /* 0x0000960010020a25 */ /* 0x000fea00078e0002 */
[C---:B------:R-:W-:Y:S02]  /*5bc0*/  @P0 LEA R8, P4, R2.reuse, c[0x0][0x250], 0x1 ;  /* 0x0000940002080a11 */ /* 0x040fe400078808ff */
[----:B------:R-:W-:Y:S04]  /*5bd0*/  @P0 IADD3 R5, R3, R5, RZ ;  /* 0x0000000503050210 */ /* 0x000fe80007ffe0ff */
[----:B------:R-:W-:Y:S01]  /*5be0*/  @P0 LEA.HI.X R9, R2, c[0x0][0x254], R5, 0x1, P4 ;  /* 0x0000950002090a11 */ /* 0x000fe200020f0c05 */
[----:B------:R-:W-:Y:S01]  /*5bf0*/  IMAD R2, R93, c[0x0][0x208], RZ ;  /* 0x000082005d027a24 */ /* 0x000fe200078e02ff */
[----:B------:R-:W-:Y:S03]  /*5c00*/  ISETP.NE.AND P4, PT, R133, RZ, PT ;  /* 0x000000ff8500720c */ /* 0x000fe60003f85270 */
[C---:B------:R-:W-:Y:S02]  /*5c10*/  IMAD R5, R91.reuse, c[0x0][0x20c], R2 ;  /* 0x000083005b057a24 */ /* 0x040fe400078e0202 */
[----:B------:R-:W-:Y:S04]  /*5c20*/  IMAD.WIDE.U32 R2, R91, c[0x0][0x208], RZ ;  /* 0x000082005b027a25 */ /* 0x000fe800078e00ff */
[----:B------:R-:W-:Y:S02]  /*5c30*/  IMAD.IADD R3, R3, 0x1, R5 ;  /* 0x0000000103037824 */ /* 0x000fe400078e0205 */
[----:B------:R-:W-:Y:S02]  /*5c40*/  IMAD R5, R104, c[0x0][0x218], RZ ;  /* 0x0000860068057a24 */ /* 0x000fe400078e02ff */
[----:B------:R-:W-:Y:S01]  /*5c50*/  @!PT LDS RZ, [RZ] ;  /* 0x00000000fffff984 */ /* 0x000fe20000000800 */
[----:B------:R-:W-:Y:S01]  /*5c60*/  @!PT LDS RZ, [RZ] ;  /* 0x00000000fffff984 */ /* 0x000fe20000000800 */
[----:B------:R-:W-:Y:S01]  /*5c70*/  @!PT LDS RZ, [RZ] ;  /* 0x00000000fffff984 */ /* 0x000fe20000000800 */
[----:B------:R1:W-:Y:S01]  /*5c80*/  @P3 LDGSTS.E.BYPASS.LTC128B.128 [R74+0x2080], [R14.64], !P4 ;  /* 0x020800000e4a3fae */ /* 0x0003e2000e101d46 */
[C---:B------:R-:W-:Y:S04]  /*5c90*/  IMAD.WIDE.U32 R2, R90.reuse, c[0x0][0x218], R2 ;  /* 0x000086005a027a25 */ /* 0x040fe800078e0002 */
[----:B------:R1:W-:Y:S01]  /*5ca0*/  @P3 LDGSTS.E.BYPASS.LTC128B.128 [R74+0x3880], [R14.64+0x80], !P6 ;  /* 0x038800800e4a3fae */ /* 0x0003e2000f101d46 */
[----:B------:R-:W-:Y:S04]  /*5cb0*/  IMAD R5, R90, c[0x0][0x21c], R5 ;  /* 0x000087005a057a24 */ /* 0x000fe800078e0205 */
[----:B------:R2:W-:Y:S05]  /*5cc0*/  @P1 LDGSTS.E.BYPASS.LTC128B.128 [R74+0x2880], [R10.64], !P4 ;  /* 0x028800000a4a1fae */ /* 0x0005ea000e101d46 */
[----:B------:R2:W-:Y:S05]  /*5cd0*/  @P1 LDGSTS.E.BYPASS.LTC128B.128 [R74+0x4080], [R10.64+0x80], !P6 ;  /* 0x040800800a4a1fae */ /* 0x0005ea000f101d46 */
[----:B------:R2:W-:Y:S05]  /*5ce0*/  @P0 LDGSTS.E.BYPASS.LTC128B.128 [R74+0x3080], [R8.64], !P4 ;  /* 0x03080000084a0fae */ /* 0x0005ea000e101d46 */
[----:B------:R2:W-:Y:S01]  /*5cf0*/  @P0 LDGSTS.E.BYPASS.LTC128B.128 [R74+0x4880], [R8.64+0x80], !P6 ;  /* 0x04880080084a0fae */ /* 0x0005e2000f101d46 */
[----:B------:R-:W-:Y:S04]  /*5d00*/  IADD3 R2, P0, R162, R2, RZ ;  /* 0x00000002a2027210 */ /* 0x000fe80007f1e0ff */
[----:B------:R-:W0:Y:S01]  /*5d10*/  LDGDEPBAR ;  /* 0x00000000000079af */ /* 0x000e220000000000 */
[----:B------:R-:W-:Y:S02]  /*5d20*/  IADD3.X R3, R130, R3, R5, P0, !PT ;  /* 0x0000000382037210 */ /* 0x000fe400007fe405 */
[C---:B------:R-:W-:Y:S04]  /*5d30*/  LEA R20, P0, R2.reuse, c[0x0][0x1f8], 0x1 ;  /* 0x00007e0002147a11 */ /* 0x040fe800078008ff */
[----:B-1----:R-:W-:Y:S01]  /*5d40*/  LEA.HI.X R15, R2, c[0x0][0x1fc], R3, 0x1, P0 ;  /* 0x00007f00020f7a11 */ /* 0x002fe200000f0c03 */
[----:B------:R2:W1:Y:S01]  /*5d50*/  SHFL.IDX PT, R5, R20, RZ, 0x181f ;  /* 0x00181fff14057589 */ /* 0x00046200000e0000 */
[----:B------:R-:W-:Y:S04]  /*5d60*/  IADD3 R2, R17, R4, RZ ;  /* 0x0000000411027210 */ /* 0x000fe80007ffe0ff */
[----:B------:R2:W3:Y:S01]  /*5d70*/  SHFL.IDX PT, R6, R15, RZ, 0x181f ;  /* 0x00181fff0f067589 */ /* 0x0004e200000e0000 */
[----:B------:R-:W-:Y:S05]  /*5d80*/  IMNMX R2, R2, 0x30, PT ;  /* 0x0000003002027817 */ /* 0x000fea0003800200 */
[----:B------:R-:W-:Y:S01]  /*5d90*/  IMAD.IADD R14, R2, 0x1, -R37 ;  /* 0x00000001020e7824 */ /* 0x000fe200078e0a25 */
[----:B------:R-:W-:Y:S04]  /*5da0*/  DEPBAR.LE SB0, 0x0 ;  /* 0x000080000000791a */ /* 0x000fe80000000000 */
[----:B------:R-:W-:Y:S01]  /*5db0*/  BAR.SYNC.DEFER_BLOCKING 0x0 ;  /* 0x0000000000007b1d */ /* 0x000fe20000010000 */
        /* <DEDUP_REMOVED lines=13> */
.L_x_1227:
[----:B-123--:R-:W-:Y:S05]  /*5e90*/  BSYNC B0 ;  /* 0x0000000000007941 */ /* 0x00efea0003800000 */
.L_x_1226:
[----:B------:R1:W2:Y:S01]  /*5ea0*/  SHFL.IDX PT, R3, R15, 0x1, 0x181f ;  /* 0x00381f000f037f89 */ /* 0x0002a200000e0000 */
[----:B------:R-:W-:Y:S01]  /*5eb0*/  ISETP.GE.AND P0, PT, R14, 0x11, PT ;  /* 0x000000110e00780c */ /* 0x000fe20003f06270 */
[----:B------:R-:W-:Y:S02]  /*5ec0*/  BSSY B0, `(.L_x_1228) ;  /* 0x000000d000007945 */ /* 0x000fe40003800000 */
[----:B------:R1:W3:Y:S10]  /*5ed0*/  SHFL.IDX PT, R2, R20, 0x1, 0x181f ;  /* 0x00381f0014027f89 */ /* 0x0002f400000e0000 */
[----:B------:R-:W-:-:S05]  /*5ee0*/  @!P0 BRA `(.L_x_1229) ;  /* 0x000000a000008947 */ /* 0x000fca0003800000 */
[----:B------:R-:W5:Y:S01]  /*5ef0*/  @!P5 LDS.128 R16, [R74+0x2880] ;  /* 0x002880004a10d984 */ /* 0x000f620000000c00 */
[CC--:B---3--:R-:W-:Y:S04]  /*5f00*/  @!P5 LEA R8, P0, R26.reuse, R2.reuse, 0x1 ;  /* 0x000000021a08d211 */ /* 0x0c8fe800078008ff */
[-C--:B--2---:R-:W-:Y:S02]  /*5f10*/  @!P5 LEA.HI.X R9, R26, R3.reuse, R27, 0x1, P0 ;  /* 0x000000031a09d211 */ /* 0x084fe400000f0c1b */
[----:B------:R-:W-:Y:S11]  /*5f20*/  ISETP.GE.AND P0, PT, R88, c[0x0][0x1d4], PT ;  /* 0x0000750058007a0c */ /* 0x000ff60003f06270 */
[----:B------:R-:W-:Y:S02]  /*5f30*/  @!UPT UIADD3 URZ, URZ, URZ, URZ ;  /* 0x0000003f3f3ff290 */ /* 0x000fe4000fffe03f */
[C---:B------:R-:W-:Y:S04]  /*5f40*/  @!P0 LEA R2, P1, R83.reuse, R2, 0x1 ;  /* 0x0000000253028211 */ /* 0x040fe800078208ff */
[----:B------:R-:W-:Y:S01]  /*5f50*/  @!P0 LEA.HI.X R3, R83, R3, R89, 0x1, P1 ;  /* 0x0000000353038211 */ /* 0x000fe200008f0c59 */
[----:B-----5:R-:W-:Y:S04]  /*5f60*/  @!P5 ST.E.128 [R8.64], R16 ;  /* 0x000000100800d985 */ /* 0x020fe8000c101d06 */
[----:B------:R-:W2:Y:S04]  /*5f70*/  @!P0 LDS.128 R8, [R74+0x4080] ;  /* 0x004080004a088984 */ /* 0x000ea80000000c00 */
[----:B--2---:R2:W-:Y:S02]  /*5f80*/  @!P0 ST.E.128 [R2.64], R8 ;  /* 0x0000000802008985 */ /* 0x0045e4000c101d06 */
.L_x_1229:
[----:B------:R-:W-:Y:S05]  /*5f90*/  BSYNC B0 ;  /* 0x0000000000007941 */ /* 0x000fea0003800000 */
.L_x_1228:
[----:B--2---:R2:W1:Y:S01]  /*5fa0*/  SHFL.IDX PT, R3, R15, 0x2, 0x181f ;  /* 0x00581f000f037f89 */ /* 0x00446200000e0000 */
[----:B------:R-:W-:Y:S01]  /*5fb0*/  ISETP.GE.AND P0, PT, R14, 0x21, PT ;  /* 0x000000210e00780c */ /* 0x000fe20003f06270 */
[----:B------:R-:W-:Y:S02]  /*5fc0*/  BSSY B0, `(.L_x_1230) ;  /* 0x000000d000007945 */ /* 0x000fe40003800000 */
[----:B---3--:R2:W3:Y:S10]  /*5fd0*/  SHFL.IDX PT, R2, R20, 0x2, 0x181f ;  /* 0x00581f0014027f89 */ /* 0x0084f400000e0000 */
[----:B------:R-:W-:-:S05]  /*5fe0*/  @!P0 BRA `(.L_x_1231) ;  /* 0x000000a000008947 */ /* 0x000fca0003800000 */
[----:B------:R-:W5:Y:S01]  /*5ff0*/  @!P5 LDS.128 R16, [R74+0x3080] ;  /* 0x003080004a10d984 */ /* 0x000f620000000c00 */
[CC--:B---3--:R-:W-:Y:S04]  /*6000*/  @!P5 LEA R8, P0, R26.reuse, R2.reuse, 0x1 ;  /* 0x000000021a08d211 */ /* 0x0c8fe800078008ff */
[-C--:B-1----:R-:W-:Y:S02]  /*6010*/  @!P5 LEA.HI.X R9, R26, R3.reuse, R27, 0x1, P0 ;  /* 0x000000031a09d211 */ /* 0x082fe400000f0c1b */
[----:B------:R-:W-:Y:S11]  /*6020*/  ISETP.GE.AND P0, PT, R88, c[0x0][0x1d4], PT ;  /* 0x0000750058007a0c */ /* 0x000ff60003f06270 */
[----:B------:R-:W-:Y:S02]  /*6030*/  @!UPT UIADD3 URZ, URZ, URZ, URZ ;  /* 0x0000003f3f3ff290 */ /* 0x000fe4000fffe03f */
[C---:B------:R-:W-:Y:S04]  /*6040*/  @!P0 LEA R2, P1, R83.reuse, R2, 0x1 ;  /* 0x0000000253028211 */ /* 0x040fe800078208ff */
[----:B------:R-:W-:Y:S01]  /*6050*/  @!P0 LEA.HI.X R3, R83, R3, R89, 0x1, P1 ;  /* 0x0000000353038211 */ /* 0x000fe200008f0c59 */
[----:B-----5:R-:W-:Y:S04]  /*6060*/  @!P5 ST.E.128 [R8.64], R16 ;  /* 0x000000100800d985 */ /* 0x020fe8000c101d06 */
[----:B------:R-:W1:Y:S04]  /*6070*/  @!P0 LDS.128 R8, [R74+0x4880] ;  /* 0x004880004a088984 */ /* 0x000e680000000c00 */
[----:B-1----:R1:W-:Y:S02]  /*6080*/  @!P0 ST.E.128 [R2.64], R8 ;  /* 0x0000000802008985 */ /* 0x0023e4000c101d06 */
.L_x_1231:
[----:B------:R-:W-:Y:S05]  /*6090*/  BSYNC B0 ;  /* 0x0000000000007941 */ /* 0x000fea0003800000 */
.L_x_1230:
[C---:B------:R-:W-:Y:S02]  /*60a0*/  ISETP.GT.AND P0, PT, R41.reuse, R122, PT ;  /* 0x0000007a2900720c */ /* 0x040fe40003f04270 */
[----:B------:R-:W-:Y:S11]  /*60b0*/  IADD3 R41, R41, -0x1, RZ ;  /* 0xffffffff29297810 */ /* 0x000ff60007ffe0ff */
[----:B-1----:R-:W-:Y:S01]  /*60c0*/  @P0 SHF.R.S32.HI R3, RZ, 0x1f, R41 ;  /* 0x0000001fff030819 */ /* 0x002fe20000011429 */
[----:B---3--:R-:W-:Y:S02]  /*60d0*/  @P0 IMAD R2, R154, R41, RZ ;  /* 0x000000299a020224 */ /* 0x008fe400078e02ff */
[----:B------:R-:W-:Y:S02]  /*60e0*/  @P0 IMAD.MOV.U32 R8, RZ, RZ, R118 ;  /* 0x000000ffff080224 */ /* 0x000fe400078e0076 */
        /* <DEDUP_REMOVED lines=17> */
[C---:B--2---:R-:W-:Y:S01]  /*6200*/  @P0 IMAD.X R15, R9.reuse, 0x1, R135, P1 ;  /* 0x00000001090f0824 */ /* 0x044fe200008e0687 */
[----:B------:R-:W-:Y:S02]  /*6210*/  @P0 IADD3 R10, P1, R8, R131, RZ ;  /* 0x00000083080a0210 */ /* 0x000fe40007f3e0ff */
[----:B------:R1:W-:Y:S03]  /*6220*/  @P0 LDGSTS.E.BYPASS.LTC128B.128 [R74+0x7080], [R16.64], !P6 ;  /* 0x07080000104a0fae */ /* 0x0003e6000f101d46 */
[----:B------:R-:W-:Y:S01]  /*6230*/  @P0 IMAD.X R11, R9, 0x1, R128, P1 ;  /* 0x00000001090b0824 */ /* 0x000fe200008e0680 */
[----:B------:R1:W-:Y:S04]  /*6240*/  @P0 LDGSTS.E.BYPASS.LTC128B.128 [R74+0x6080], [R14.64], !P4 ;  /* 0x060800000e4a0fae */ /* 0x0003e8000e101d46 */
[----:B------:R1:W-:Y:S04]  /*6250*/  @P0 LDGSTS.E.BYPASS.LTC128B.128 [R74+0x7880], [R10.64], !P6 ;  /* 0x078800000a4a0fae */ /* 0x0003e8000f101d46 */
[----:B------:R-:W0:Y:S01]  /*6260*/  LDGDEPBAR ;  /* 0x00000000000079af */ /* 0x000e220000000000 */
[----:B------:R-:W-:-:S05]  /*6270*/  @P0 BRA `(.L_x_1232) ;  /* 0xffffb6e000000947 */ /* 0x000fca000383ffff */
[----:B------:R-:W2:Y:S04]  /*6280*/  LDL R5, [R1+0x64] ;  /* 0x0000640001057983 */ /* 0x000ea80000100800 */
[----:B------:R3:W5:Y:S04]  /*6290*/  LDL R13, [R1+0x58] ;  /* 0x00005800010d7983 */ /* 0x0007680000100800 */
[----:B------:R-:W-:Y:S01]  /*62a0*/  BAR.SYNC.DEFER_BLOCKING 0x0 ;  /* 0x0000000000007b1d */ /* 0x000fe20000010000 */
[----:B--2---:R-:W-:-:S05]  /*62b0*/  IADD3 R0, R5, 0x2f, RZ ;  /* 0x0000002f05007810 */ /* 0x004fca0007ffe0ff */
[----:B------:R-:W-:-:S05]  /*62c0*/  IMAD.HI R0, R0, 0x2aaaaaab, RZ ;  /* 0x2aaaaaab00007827 */ /* 0x000fca00078e02ff */
[----:B-1----:R-:W-:-:S04]  /*62d0*/  SHF.R.U32.HI R2, RZ, 0x1f, R0 ;  /* 0x0000001fff027819 */ /* 0x002fc80000011600 */
[----:B------:R-:W-:Y:S02]  /*62e0*/  LEA.HI.SX32 R7, R0, R2, 0x1d ;  /* 0x0000000200077211 */ /* 0x000fe400078feaff */
.L_x_1197:
[----:B---3--:R-:W-:Y:S01]  /*62f0*/  IMAD.MOV.U32 R0, RZ, RZ, c[0x0][0x2c4] ;  /* 0x0000b100ff007624 */ /* 0x008fe200078e00ff */
[----:B------:R2:W-:Y:S01]  /*6300*/  STL.64 [R1], R176 ;  /* 0x000000b001007387 */ /* 0x0005e20000100a00 */
[----:B-1----:R-:W-:-:S03]  /*6310*/  IMAD.MOV.U32 R4, RZ, RZ, c[0x0][0x32c] ;  /* 0x0000cb00ff047624 */ /* 0x002fc600078e00ff */
[----:B------:R-:W-:Y:S02]  /*6320*/  ISETP.NE.AND P2, PT, R0, 0x1, PT ;  /* 0x000000010000780c */ /* 0x000fe40003f45270 */
[----:B------:R-:W-:Y:S02]  /*6330*/  IADD3 R0, R137, 0x7f, RZ ;  /* 0x0000007f89007810 */ /* 0x000fe40007ffe0ff */
[----:B------:R-:W-:-:S09]  /*6340*/  ISETP.GE.AND P1, PT, R4, 0x1, PT ;  /* 0x000000010400780c */ /* 0x000fd20003f26270 */
[----:B------:R-:W-:-:S05]  /*6350*/  @P2 IMAD.HI.U32 R2, R0, c[0x0][0x2c8], RZ ;  /* 0x0000b20000022a27 */ /* 0x000fca00078e00ff */
[----:B------:R-:W-:-:S04]  /*6360*/  @P2 SHF.R.U32.HI R0, RZ, c[0x0][0x2cc], R2 ;  /* 0x0000b300ff002a19 */ /* 0x000fc80000011602 */
[----:B------:R-:W-:-:S05]  /*6370*/  IADD3 R0, R0, 0x1, R5 ;  /* 0x0000000100007810 */ /* 0x000fca0007ffe005 */
[----:B-----5:R-:W-:-:S05]  /*6380*/  IMAD.IADD R2, R0, 0x1, -R13 ;  /* 0x0000000100027824 */ /* 0x020fca00078e0a0d */
[----:B------:R-:W-:Y:S01]  /*6390*/  IADD3 R3, R2, c[0x0][0x328], RZ ;  /* 0x0000ca0002037a10 */ /* 0x000fe20007ffe0ff */
[----:B------:R-:W-:Y:S05]  /*63a0*/  @!P1 BRA `(.L_x_1233) ;  /* 0x0000010000009947 */ /* 0x000fea0003800000 */
[C---:B--2---:R-:W-:Y:S01]  /*63b0*/  ISETP.GT.AND P0, PT, R2.reuse, RZ, PT ;  /* 0x000000ff0200720c */ /* 0x044fe20003f04270 */
[----:B------:R-:W-:Y:S01]  /*63c0*/  BSSY B0, `(.L_x_1234) ;  /* 0x000000c000007945 */ /* 0x000fe20003800000 */
        /* <DEDUP_REMOVED lines=8> */
.L_x_1235:
[----:B------:R-:W-:-:S13]  /*6450*/  ISETP.NE.AND P0, PT, R4, 0x1, PT ;  /* 0x000000010400780c */ /* 0x000fda0003f05270 */
[----:B------:R-:W-:-:S05]  /*6460*/  @P0 IMAD.HI.U32 R2, R0, c[0x0][0x330], RZ ;  /* 0x0000cc0000020a27 */ /* 0x000fca00078e00ff */
[----:B------:R-:W-:Y:S02]  /*6470*/  @P0 SHF.R.U32.HI R0, RZ, c[0x0][0x334], R2 ;  /* 0x0000cd00ff000a19 */ /* 0x000fe40000011602 */
.L_x_1236:
[----:B------:R-:W-:Y:S05]  /*6480*/  BSYNC B0 ;  /* 0x0000000000007941 */ /* 0x000fea0003800000 */
.L_x_1234:
[----:B------:R-:W-:-:S05]  /*6490*/  IMAD R0, R0, R4, c[0x0][0x32c] ;  /* 0x0000cb0000007624 */ /* 0x000fca00078e0204 */
[----:B------:R-:W-:-:S04]  /*64a0*/  IMNMX R3, R3, R0, PT ;  /* 0x0000000003037217 */ /* 0x000fc80003800200 */
.L_x_1233:
[----:B--2---:R-:W-:Y:S01]  /*64b0*/  IADD3 R3, R3, 0x2f, RZ ;  /* 0x0000002f03037810 */ /* 0x004fe20007ffe0ff */
[----:B------:R-:W-:-:S04]  /*64c0*/  @P2 IMAD.HI.U32 R2, R137, c[0x0][0x2c8], RZ ;  /* 0x0000b20089022a27 */ /* 0x000fc800078e00ff */
[----:B------:R-:W-:-:S04]  /*64d0*/  IMAD.HI R3, R3, 0x2aaaaaab, RZ ;  /* 0x2aaaaaab03037827 */ /* 0x000fc800078e02ff */
[----:B------:R-:W-:Y:S01]  /*64e0*/  IMAD.MOV.U32 R0, RZ, RZ, R137 ;  /* 0x000000ffff007224 */ /* 0x000fe200078e0089 */
[----:B------:R-:W-:Y:S02]  /*64f0*/  @P2 SHF.R.U32.HI R0, RZ, c[0x0][0x2cc], R2 ;  /* 0x0000b300ff002a19 */ /* 0x000fe40000011602 */
[----:B------:R-:W-:Y:S02]  /*6500*/  SHF.R.U32.HI R2, RZ, 0x1f, R3 ;  /* 0x0000001fff027819 */ /* 0x000fe40000011603 */
[----:B------:R-:W-:Y:S02]  /*6510*/  IADD3 R0, R0, R5, -R13 ;  /* 0x0000000500007210 */ /* 0x000fe40007ffe80d */
[----:B------:R-:W-:Y:S02]  /*6520*/  LEA.HI.SX32 R2, R3, R2, 0x1d ;  /* 0x0000000203027211 */ /* 0x000fe400078feaff */
[----:B------:R-:W-:Y:S02]  /*6530*/  IADD3 R3, R0, -c[0x0][0x324], RZ ;  /* 0x8000c90000037a10 */ /* 0x000fe40007ffe0ff */
[----:B------:R-:W-:Y:S01]  /*6540*/  IMNMX R230, R2, R7, PT ;  /* 0x0000000702e67217 */ /* 0x000fe20003800200 */
[----:B------:R-:W-:Y:S05]  /*6550*/  @!P1 BRA `(.L_x_1237) ;  /* 0x000000f000009947 */ /* 0x000fea0003800000 */
[----:B------:R-:W-:Y:S01]  /*6560*/  ISETP.GT.AND P0, PT, R0, -0x1, PT ;  /* 0xffffffff0000780c */ /* 0x000fe20003f04270 */
[----:B------:R-:W-:-:S12]  /*6570*/  BSSY B0, `(.L_x_1238) ;  /* 0x000000b000007945 */ /* 0x000fd80003800000 */
[----:B------:R-:W-:Y:S05]  /*6580*/  @P0 BRA `(.L_x_1239) ;  /* 0x0000006000000947 */ /* 0x000fea0003800000 */
[----:B------:R-:W-:Y:S02]  /*6590*/  ISETP.NE.AND P0, PT, R4, 0x1, PT ;  /* 0x000000010400780c */ /* 0x000fe40003f05270 */
[----:B------:R-:W-:-:S11]  /*65a0*/  LOP3.LUT R0, RZ, R0, RZ, 0x33, !PT ;  /* 0x00000000ff007212 */ /* 0x000fd600078e33ff */
[----:B------:R-:W-:-:S05]  /*65b0*/  @P0 IMAD.HI.U32 R2, R0, c[0x0][0x330], RZ ;  /* 0x0000cc0000020a27 */ /* 0x000fca00078e00ff */
[----:B------:R-:W-:-:S04]  /*65c0*/  @P0 SHF.R.U32.HI R0, RZ, c[0x0][0x334], R2 ;  /* 0x0000cd00ff000a19 */ /* 0x000fc80000011602 */
[----:B------:R-:W-:Y:S01]  /*65d0*/  LOP3.LUT R0, RZ, R0, RZ, 0x33, !PT ;  /* 0x00000000ff007212 */ /* 0x000fe200078e33ff */
[----:B------:R-:W-:Y:S05]  /*65e0*/  BRA `(.L_x_1240) ;  /* 0x0000003000007947 */ /* 0x000fea0003800000 */
.L_x_1239:
[----:B------:R-:W-:-:S13]  /*65f0*/  ISETP.NE.AND P0, PT, R4, 0x1, PT ;  /* 0x000000010400780c */ /* 0x000fda0003f05270 */
[----:B------:R-:W-:-:S05]  /*6600*/  @P0 IMAD.HI.U32 R2, R0, c[0x0][0x330], RZ ;  /* 0x0000cc0000020a27 */ /* 0x000fca00078e00ff */
[----:B------:R-:W-:Y:S02]  /*6610*/  @P0 SHF.R.U32.HI R0, RZ, c[0x0][0x334], R2 ;  /* 0x0000cd00ff000a19 */ /* 0x000fe40000011602 */
.L_x_1240:
[----:B------:R-:W-:Y:S05]  /*6620*/  BSYNC B0 ;  /* 0x0000000000007941 */ /* 0x000fea0003800000 */
.L_x_1238:
[----:B------:R-:W-:-:S05]  /*6630*/  IMAD R0, R0, c[0x0][0x32c], RZ ;  /* 0x0000cb0000007a24 */ /* 0x000fca00078e02ff */
[----:B------:R-:W-:-:S05]  /*6640*/  IMNMX R3, R3, R0, !PT ;  /* 0x0000000003037217 */ /* 0x000fca0007800200 */
.L_x_1237:
        /* <DEDUP_REMOVED lines=10> */
[----:B------:R-:W-:Y:S01]  /*66f0*/  IMAD.MOV.U32 R11, RZ, RZ, RZ ;  /* 0x000000ffff0b7224 */ /* 0x000fe200078e00ff */
[----:B------:R-:W-:Y:S01]  /*6700*/  MOV R126, RZ ;  /* 0x000000ff007e7202 */ /* 0x000fe20000000f00 */
[----:B------:R-:W-:Y:S01]  /*6710*/  IMAD.MOV.U32 R124, RZ, RZ, RZ ;  /* 0x000000ffff7c7224 */ /* 0x000fe200078e00ff */
[----:B------:R-:W-:Y:S01]  /*6720*/  IMNMX R4, RZ, R0, !PT ;  /* 0x00000000ff047217 */ /* 0x000fe20007800200 */
[----:B------:R-:W-:Y:S01]  /*6730*/  IMAD.MOV.U32 R122, RZ, RZ, RZ ;  /* 0x000000ffff7a7224 */ /* 0x000fe200078e00ff */
[----:B------:R-:W-:Y:S01]  /*6740*/  MOV R12, RZ ;  /* 0x000000ff000c7202 */ /* 0x000fe20000000f00 */
[----:B------:R-:W-:Y:S01]  /*6750*/  CS2R R120, SRZ ;  /* 0x0000000000787805 */ /* 0x000fe2000001ff00 */
[----:B------:R-:W-:Y:S01]  /*6760*/  ISETP.GT.AND P1, PT, R230, R4, PT ;  /* 0x00000004e600720c */ /* 0x000fe20003f24270 */
[----:B------:R1:W-:Y:S01]  /*6770*/  STL [R1+0x98], R4 ;  /* 0x0000980401007387 */ /* 0x0003e20000100800 */
[----:B------:R-:W-:Y:S01]  /*6780*/  MOV R114, RZ ;  /* 0x000000ff00727202 */ /* 0x000fe20000000f00 */
[----:B------:R-:W-:Y:S01]  /*6790*/  CS2R R18, SRZ ;  /* 0x0000000000127805 */ /* 0x000fe2000001ff00 */
[----:B------:R-:W-:Y:S01]  /*67a0*/  IMAD.MOV.U32 R112, RZ, RZ, RZ ;  /* 0x000000ffff707224 */ /* 0x000fe200078e00ff */
[----:B------:R-:W-:Y:S01]  /*67b0*/  MOV R118, RZ ;  /* 0x000000ff00767202 */ /* 0x000fe20000000f00 */
[----:B------:R-:W-:Y:S01]  /*67c0*/  CS2R R116, SRZ ;  /* 0x0000000000747805 */ /* 0x000fe2000001ff00 */
[----:B------:R-:W-:Y:S01]  /*67d0*/  CS2R R110, SRZ ;  /* 0x00000000006e7805 */ /* 0x000fe2000001ff00 */
[----:B------:R-:W-:Y:S01]  /*67e0*/  CS2R R22, SRZ ;  /* 0x0000000000167805 */ /* 0x000fe2000001ff00 */
[----:B------:R-:W-:Y:S01]  /*67f0*/  IMAD.MOV.U32 R108, RZ, RZ, RZ ;  /* 0x000000ffff6c7224 */ /* 0x000fe200078e00ff */
[----:B------:R-:W-:Y:S01]  /*6800*/  MOV R106, RZ ;  /* 0x000000ff006a7202 */ /* 0x000fe20000000f00 */
[----:B------:R-:W-:Y:S01]  /*6810*/  CS2R R24, SRZ ;  /* 0x0000000000187805 */ /* 0x000fe2000001ff00 */
[----:B------:R-:W-:Y:S01]  /*6820*/  IMAD.MOV.U32 R104, RZ, RZ, RZ ;  /* 0x000000ffff687224 */ /* 0x000fe200078e00ff */
[----:B------:R-:W-:Y:S01]  /*6830*/  CS2R R98, SRZ ;  /* 0x0000000000627805 */ /* 0x000fe2000001ff00 */
[----:B------:R-:W-:Y:S01]  /*6840*/  MOV R96, RZ ;  /* 0x000000ff00607202 */ /* 0x000fe20000000f00 */
[----:B------:R-:W-:Y:S01]  /*6850*/  CS2R R26, SRZ ;  /* 0x00000000001a7805 */ /* 0x000fe2000001ff00 */
[----:B------:R-:W-:Y:S01]  /*6860*/  IMAD.MOV.U32 R102, RZ, RZ, RZ ;  /* 0x000000ffff667224 */ /* 0x000fe200078e00ff */
[----:B------:R-:W-:Y:S01]  /*6870*/  MOV R100, RZ ;  /* 0x000000ff00647202 */ /* 0x000fe20000000f00 */
[----:B------:R-:W-:Y:S01]  /*6880*/  CS2R R94, SRZ ;  /* 0x00000000005e7805 */ /* 0x000fe2000001ff00 */
[----:B------:R-:W-:Y:S01]  /*6890*/  CS2R R28, SRZ ;  /* 0x00000000001c7805 */ /* 0x000fe2000001ff00 */
[----:B------:R-:W-:Y:S01]  /*68a0*/  IMAD.MOV.U32 R92, RZ, RZ, RZ ;  /* 0x000000ffff5c7224 */ /* 0x000fe200078e00ff */
[----:B------:R-:W-:Y:S01]  /*68b0*/  MOV R90, RZ ;  /* 0x000000ff005a7202 */ /* 0x000fe20000000f00 */
[----:B----4-:R-:W-:Y:S01]  /*68c0*/  CS2R R30, SRZ ;  /* 0x00000000001e7805 */ /* 0x010fe2000001ff00 */
        /* <DEDUP_REMOVED lines=52> */
[----:B------:R-:W-:Y:S01]  /*6c10*/  IMAD.MOV.U32 R174, RZ, RZ, RZ ;  /* 0x000000ffffae7224 */ /* 0x000fe200078e00ff */
[----:B------:R-:W-:Y:S01]  /*6c20*/  MOV R172, RZ ;  /* 0x000000ff00ac7202 */ /* 0x000fe20000000f00 */
[----:B------:R-:W-:Y:S05]  /*6c30*/  @!P1 BRA `(.L_x_1241) ;  /* 0x0001347000009947 */ /* 0x000fea0003800000 */
[----:B-1----:R-:W2:Y:S04]  /*6c40*/  LDL R57, [R1+0xd0] ;  /* 0x0000d00001397983 */ /* 0x002ea80000100800 */
[----:B------:R-:W3:Y:S01]  /*6c50*/  LDL R0, [R1+0x4c] ;  /* 0x00004c0001007983 */ /* 0x000ee20000100800 */
[----:B------:R-:W-:Y:S01]  /*6c60*/  ISETP.NE.U32.AND P5, PT, RZ, c[0x0][0x340], PT ;  /* 0x0000d000ff007a0c */ /* 0x000fe20003fa5070 */
[----:B------:R-:W-:-:S03]  /*6c70*/  ULDC.64 UR4, c[0x0][0x18] ;  /* 0x0000060000047ab9 */ /* 0x000fc60000000a00 */
[----:B------:R-:W-:-:S13]  /*6c80*/  ISETP.NE.AND.EX P5, PT, RZ, c[0x0][0x344], PT, P5 ;  /* 0x0000d100ff007a0c */ /* 0x000fda0003fa5350 */
[----:B------:R-:W-:Y:S01]  /*6c90*/  @P5 IMAD.MOV.U32 R2, RZ, RZ, 0x4 ;  /* 0x00000004ff025424 */ /* 0x000fe200078e00ff */
[----:B------:R-:W1:Y:S01]  /*6ca0*/  S2R R7, SR_CTAID.Y ;  /* 0x0000000000077919 */ /* 0x000e620000002600 */
[----:B------:R-:W-:-:S04]  /*6cb0*/  SHF.R.S32.HI R27, RZ, 0x1f, R176 ;  /* 0x0000001fff1b7819 */ /* 0x000fc800000114b0 */
[----:B------:R-:W-:Y:S02]  /*6cc0*/  LEA.HI R6, R27, R176, RZ, 0x3 ;  /* 0x000000b01b067211 */ /* 0x000fe400078f18ff */
[----:B-1----:R-:W-:Y:S02]  /*6cd0*/  SHF.R.S32.HI R7, RZ, 0x1f, R7 ;  /* 0x0000001fff077819 */ /* 0x002fe40000011407 */
[----:B------:R-:W-:Y:S02]  /*6ce0*/  SHF.R.S32.HI R25, RZ, 0x3, R6 ;  /* 0x00000003ff197819 */ /* 0x000fe40000011406 */
[----:B------:R-:W-:Y:S01]  /*6cf0*/  ISETP.NE.U32.AND P0, PT, RZ, c[0x0][0x348], PT ;  /* 0x0000d200ff007a0c */ /* 0x000fe20003f05070 */
[----:B--2---:R-:W-:-:S05]  /*6d00*/  @P5 IMAD.WIDE R2, R57, R2, c[0x0][0x340] ;  /* 0x0000d00039025625 */ /* 0x004fca00078e0202 */
[----:B------:R3:W5:Y:S01]  /*6d10*/  @P5 LDG.E R19, [R2.64] ;  /* 0x0000000602135981 */ /* 0x000762000c1e1900 */
[----:B------:R-:W-:Y:S01]  /*6d20*/  ISETP.NE.AND.EX P0, PT, RZ, c[0x0][0x34c], PT, P0 ;  /* 0x0000d300ff007a0c */ /* 0x000fe20003f05300 */
[----:B------:R-:W-:Y:S01]  /*6d30*/  UIADD3 UR4, UP0, UR4, 0x8080, URZ ;  /* 0x0000808004047890 */ /* 0x000fe2000ff1e03f */
[----:B------:R-:W-:Y:S01]  /*6d40*/  LEA.HI R22, R27, R176, RZ, 0x4 ;  /* 0x000000b01b167211 */ /* 0x000fe200078f20ff */
[----:B------:R-:W-:Y:S01]  /*6d50*/  STL [R1+0x10], R13 ;  /* 0x0000100d01007387 */ /* 0x000fe20000100800 */
[----:B------:R-:W-:Y:S01]  /*6d60*/  IADD3 R142, R230, -0x1, RZ ;  /* 0xffffffffe68e7810 */ /* 0x000fe20007ffe0ff */
[----:B------:R-:W-:Y:S01]  /*6d70*/  UIADD3.X UR5, URZ, UR5, URZ, UP0, !UPT ;  /* 0x000000053f057290 */ /* 0x000fe200087fe43f */
[----:B---3--:R-:W-:-:S05]  /*6d80*/  SHF.R.S32.HI R2, RZ, 0x1f, R0 ;  /* 0x0000001fff027819 */ /* 0x008fca0000011400 */
[----:B------:R-:W-:-:S04]  /*6d90*/  IMAD R2, R2, c[0x0][0x178], RZ ;  /* 0x00005e0002027a24 */ /* 0x000fc800078e02ff */
[C---:B------:R-:W-:Y:S02]  /*6da0*/  IMAD R4, R0.reuse, c[0x0][0x17c], R2 ;  /* 0x00005f0000047a24 */ /* 0x040fe400078e0202 */
[----:B------:R-:W-:Y:S01]  /*6db0*/  IMAD.WIDE.U32 R2, R0, c[0x0][0x178], RZ ;  /* 0x00005e0000027a25 */ /* 0x000fe200078e00ff */
[----:B------:R-:W-:-:S03]  /*6dc0*/  LOP3.LUT R0, R6, 0xfffffff8, RZ, 0xc0, !PT ;  /* 0xfffffff806007812 */ /* 0x000fc600078ec0ff */
[----:B------:R-:W-:Y:S02]  /*6dd0*/  IMAD.IADD R3, R3, 0x1, R4 ;  /* 0x0000000103037824 */ /* 0x000fe400078e0204 */
[----:B------:R-:W-:Y:S02]  /*6de0*/  IMAD R4, R7, c[0x0][0x1b8], RZ ;  /* 0x00006e0007047a24 */ /* 0x000fe400078e02ff */
[----:B------:R-:W1:Y:S01]  /*6df0*/  S2R R7, SR_CTAID.Y ;  /* 0x0000000000077919 */ /* 0x000e620000002600 */
[----:B------:R-:W-:Y:S01]  /*6e00*/  IMAD.IADD R21, R176, 0x1, -R0 ;  /* 0x00000001b0157824 */ /* 0x000fe200078e0a00 */
[----:B------:R-:W-:-:S03]  /*6e10*/  SHF.R.S32.HI R0, RZ, 0x1f, R57 ;  /* 0x0000001fff007819 */ /* 0x000fc60000011439 */
[C---:B------:R-:W-:Y:S01]  /*6e20*/  IMAD R9, R21.reuse, 0x10, R25 ;  /* 0x0000001015097824 */ /* 0x040fe200078e0219 */
[----:B------:R-:W-:Y:S01]  /*6e30*/  SEL R0, R0, RZ, !P0 ;  /* 0x000000ff00007207 */ /* 0x000fe20004000000 */
[----:B------:R-:W-:Y:S02]  /*6e40*/  IMAD.SHL.U32 R11, R21, 0x8, RZ ;  /* 0x00000008150b7824 */ /* 0x000fe400078e00ff */
[----:B------:R-:W-:Y:S02]  /*6e50*/  IMAD.IADD R9, R137, 0x1, R9 ;  /* 0x0000000189097824 */ /* 0x000fe400078e0209 */
[----:B------:R-:W-:Y:S01]  /*6e60*/  IMAD R6, R0, c[0x0][0x1c0], RZ ;  /* 0x0000700000067a24 */ /* 0x000fe200078e02ff */
[C---:B------:R-:W-:Y:S01]  /*6e70*/  IADD3 R16, R11.reuse, 0x40, RZ ;  /* 0x000000400b107810 */ /* 0x040fe20007ffe0ff */
[----:B------:R-:W-:Y:S01]  /*6e80*/  IMAD.MOV.U32 R0, RZ, RZ, R9 ;  /* 0x000000ffff007224 */ /* 0x000fe200078e0009 */
[----:B------:R-:W-:Y:S02]  /*6e90*/  ISETP.GE.AND P3, PT, R11, c[0x0][0x198], PT ;  /* 0x000066000b007a0c */ /* 0x000fe40003f66270 */
[----:B------:R-:W-:Y:S01]  /*6ea0*/  ISETP.GE.AND P4, PT, R16, c[0x0][0x198], PT ;  /* 0x0000660010007a0c */ /* 0x000fe20003f86270 */
[----:B-1----:R-:W-:-:S02]  /*6eb0*/  IMAD R4, R7, c[0x0][0x1bc], R4 ;  /* 0x00006f0007047a24 */ /* 0x002fc400078e0204 */
[----:B------:R-:W-:-:S04]  /*6ec0*/  IMAD.WIDE.U32 R2, R7, c[0x0][0x1b8], R2 ;  /* 0x00006e0007027a25 */ /* 0x000fc800078e0002 */
[----:B------:R-:W-:-:S04]  /*6ed0*/  @P2 IMAD.HI.U32 R7, R9, c[0x0][0x2c8], RZ ;  /* 0x0000b20009072a27 */ /* 0x000fc800078e00ff */
[----:B------:R-:W-:Y:S01]  /*6ee0*/  IMAD.IADD R3, R3, 0x1, R4 ;  /* 0x0000000103037824 */ /* 0x000fe200078e0204 */
[----:B------:R-:W-:Y:S02]  /*6ef0*/  SEL R4, R57, RZ, !P0 ;  /* 0x000000ff39047207 */ /* 0x000fe40004000000 */
[----:B------:R-:W-:Y:S01]  /*6f00*/  @P2 SHF.R.U32.HI R0, RZ, c[0x0][0x2cc], R7 ;  /* 0x0000b300ff002a19 */ /* 0x000fe20000011607 */
[----:B------:R-:W-:Y:S02]  /*6f10*/  IMAD.U32 R7, RZ, RZ, UR5 ;  /* 0x00000005ff077e24 */ /* 0x000fe4000f8e00ff */
[C---:B------:R-:W-:Y:S02]  /*6f20*/  IMAD R6, R4.reuse, c[0x0][0x1c4], R6 ;  /* 0x0000710004067a24 */ /* 0x040fe400078e0206 */
[----:B------:R-:W-:Y:S01]  /*6f30*/  IMAD.WIDE.U32 R2, R4, c[0x0][0x1c0], R2 ;  /* 0x0000700004027a25 */ /* 0x000fe200078e0002 */
[----:B------:R-:W-:-:S03]  /*6f40*/  SHF.R.S32.HI R4, RZ, 0x1f, R0 ;  /* 0x0000001fff047819 */ /* 0x000fc60000011400 */
[----:B------:R-:W-:Y:S01]  /*6f50*/  IMAD.MOV R8, RZ, RZ, -R0 ;  /* 0x000000ffff087224 */ /* 0x000fe200078e0a00 */
[----:B------:R-:W-:Y:S01]  /*6f60*/  IADD3 R3, R3, R6, RZ ;  /* 0x0000000603037210 */ /* 0x000fe20007ffe0ff */
[----:B------:R-:W-:Y:S02]  /*6f70*/  IMAD R4, R4, c[0x0][0x1b0], RZ ;  /* 0x00006c0004047a24 */ /* 0x000fe400078e02ff */
[----:B------:R-:W-:Y:S02]  /*6f80*/  IMAD.U32 R6, RZ, RZ, UR4 ;  /* 0x00000004ff067e24 */ /* 0x000fe4000f8e00ff */
[C---:B------:R-:W-:Y:S02]  /*6f90*/  IMAD R4, R0.reuse, c[0x0][0x1b4], R4 ;  /* 0x00006d0000047a24 */ /* 0x040fe400078e0204 */
[----:B------:R-:W-:Y:S01]  /*6fa0*/  IMAD.WIDE.U32 R2, R0, c[0x0][0x1b0], R2 ;  /* 0x00006c0000027a25 */ /* 0x000fe200078e0002 */
[----:B------:R-:W-:Y:S01]  /*6fb0*/  LOP3.LUT R0, R22, 0xfffffff0, RZ, 0xc0, !PT ;  /* 0xfffffff016007812 */ /* 0x000fe200078ec0ff */
[----:B------:R1:W-:Y:S02]  /*6fc0*/  STL.64 [R1+0x8], R6 ;  /* 0x0000080601007387 */ /* 0x0003e40000100a00 */
[----:B------:R-:W-:-:S02]  /*6fd0*/  IMAD R8, R8, c[0x0][0x2c4], R9 ;  /* 0x0000b10008087a24 */ /* 0x000fc400078e0209 */
[----:B------:R-:W-:Y:S01]  /*6fe0*/  IMAD.IADD R3, R3, 0x1, R4 ;  /* 0x0000000103037824 */ /* 0x000fe200078e0204 */
[----:B------:R-:W-:Y:S01]  /*6ff0*/  SHF.L.U32 R4, R25, 0x6, RZ ;  /* 0x0000000619047819 */ /* 0x000fe200000006ff */
[----:B------:R-:W-:Y:S02]  /*7000*/  IMAD.IADD R0, R176, 0x1, -R0 ;  /* 0x00000001b0007824 */ /* 0x000fe400078e0a00 */
[----:B------:R-:W-:Y:S01]  /*7010*/  IMAD.WIDE.U32 R2, R8, c[0x0][0x1a8], R2 ;  /* 0x00006a0008027a25 */ /* 0x000fe200078e0002 */
[----:B------:R-:W-:Y:S02]  /*7020*/  LOP3.LUT R4, R4, 0x1c0, RZ, 0xc0, !PT ;  /* 0x000001c004047812 */ /* 0x000fe400078ec0ff */
[----:B------:R-:W-:Y:S02]  /*7030*/  SHF.R.S32.HI R10, RZ, 0x1f, R0 ;  /* 0x0000001fff0a7819 */ /* 0x000fe40000011400 */
[----:B------:R-:W-:Y:S02]  /*7040*/  LEA R14, P0, R2, c[0x0][0x160], 0x1 ;  /* 0x00005800020e7a11 */ /* 0x000fe400078008ff */
[----:B------:R-:W-:-:S02]  /*7050*/  LEA.HI R26, R10, R0, RZ, 0x3 ;  /* 0x000000000a1a7211 */ /* 0x000fc400078f18ff */
[----:B-1----:R-:W-:Y:S02]  /*7060*/  SHF.R.S32.HI R6, RZ, 0x1f, R8 ;  /* 0x0000001fff067819 */ /* 0x002fe40000011408 */
[----:B------:R-:W-:Y:S02]  /*7070*/  SHF.R.U32.HI R7, RZ, 0x3, R4 ;  /* 0x00000003ff077819 */ /* 0x000fe40000011604 */
[----:B------:R-:W-:Y:S01]  /*7080*/  LOP3.LUT R4, R4, 0x38, R11, 0xf8, !PT ;  /* 0x0000003804047812 */ /* 0x000fe200078ef80b */
[----:B------:R-:W-:-:S04]  /*7090*/  IMAD R6, R6, c[0x0][0x1a8], RZ ;  /* 0x00006a0006067a24 */ /* 0x000fc800078e02ff */
[----:B------:R-:W-:Y:S01]  /*70a0*/  IMAD R9, R8, c[0x0][0x1ac], R6 ;  /* 0x00006b0008097a24 */ /* 0x000fe200078e0206 */
[----:B------:R-:W-:Y:S02]  /*70b0*/  LOP3.LUT R6, R4, R7, RZ, 0x3c, !PT ;  /* 0x0000000704067212 */ /* 0x000fe400078e3cff */
[----:B------:R-:W-:Y:S01]  /*70c0*/  LOP3.LUT R7, R26, 0xfffffff8, RZ, 0xc0, !PT ;  /* 0xfffffff81a077812 */ /* 0x000fe200078ec0ff */
[----:B------:R-:W-:Y:S01]  /*70d0*/  IMAD.IADD R3, R3, 0x1, R9 ;  /* 0x0000000103037824 */ /* 0x000fe200078e0209 */
[----:B------:R-:W-:Y:S01]  /*70e0*/  LEA.HI R8, R27, R176, RZ, 0x6 ;  /* 0x000000b01b087211 */ /* 0x000fe200078f30ff */
[----:B------:R-:W-:Y:S01]  /*70f0*/  IMAD.MOV.U32 R9, RZ, RZ, 0x10 ;  /* 0x00000010ff097424 */ /* 0x000fe200078e00ff */
[----:B------:R-:W-:Y:S02]  /*7100*/  IADD3 R20, R0, -R7, RZ ;  /* 0x8000000700147210 */ /* 0x000fe40007ffe0ff */
[----:B------:R-:W-:Y:S01]  /*7110*/  LEA.HI.X R12, R2, c[0x0][0x164], R3, 0x1, P0 ;  /* 0x00005900020c7a11 */ /* 0x000fe200000f0c03 */
[----:B------:R-:W-:Y:S01]  /*7120*/  IMAD.SHL.U32 R4, R8, 0x8, RZ ;  /* 0x0000000808047824 */ /* 0x000fe200078e00ff */
[----:B------:R-:W-:Y:S01]  /*7130*/  R2P PR, R20, 0x6 ;  /* 0x0000000614007804 */ /* 0x000fe20000000000 */
[----:B------:R-:W-:-:S03]  /*7140*/  IMAD.MOV.U32 R8, RZ, RZ, 0x20 ;  /* 0x00000020ff087424 */ /* 0x000fc600078e00ff */
[----:B------:R-:W-:Y:S02]  /*7150*/  LOP3.LUT R17, R6, 0xfffffe00, R4, 0xf8, !PT ;  /* 0xfffffe0006117812 */ /* 0x000fe400078ef804 */
[----:B------:R-:W-:Y:S02]  /*7160*/  SEL R9, R9, 0xfffffff0, !P1 ;  /* 0xfffffff009097807 */ /* 0x000fe40004800000 */
[----:B------:R-:W-:Y:S01]  /*7170*/  SEL R8, R8, 0xffffffe0, !P2 ;  /* 0xffffffe008087807 */ /* 0x000fe20005000000 */
[----:B------:R-:W-:Y:S01]  /*7180*/  @!P5 IMAD.MOV.U32 R19, RZ, RZ, R57 ;  /* 0x000000ffff13d224 */ /* 0x000fe200078e0039 */
[----:B------:R-:W-:Y:S05]  /*7190*/  BRA.DIV ~URZ, `(.L_x_1242) ;  /* 0x00015b527f007947 */ /* 0x000fea000b800000 */
[----:B------:R1:W2:Y:S02]  /*71a0*/  SHFL.IDX PT, R0, R12, RZ, 0x181f ;  /* 0x00181fff0c007589 */ /* 0x0002a400000e0000 */
.L_x_1424:
[----:B------:R-:W-:Y:S05]  /*71b0*/  BRA.DIV ~URZ, `(.L_x_1243) ;  /* 0x00015bb27f007947 */ /* 0x000fea000b800000 */
[----:B------:R3:W4:Y:S02]  /*71c0*/  SHFL.IDX PT, R2, R14, RZ, 0x181f ;  /* 0x00181fff0e027589 */ /* 0x00072400000e0000 */
.L_x_1425:
[----:B------:R-:W-:Y:S01]  /*71d0*/  IMAD R13, R13, c[0x0][0x2c4], RZ ;  /* 0x0000b1000d0d7a24 */ /* 0x000fe200078e02ff */
[----:B------:R-:W-:Y:S01]  /*71e0*/  IADD3 R10, R137, R25, RZ ;  /* 0x00000019890a7210 */ /* 0x000fe20007ffe0ff */
[----:B------:R-:W-:Y:S01]  /*71f0*/  BSSY B0, `(.L_x_1244) ;  /* 0x000000f000007945 */ /* 0x000fe20003800000 */
[----:B--2---:R-:W-:Y:S02]  /*7200*/  MOV R3, R0 ;  /* 0x0000000000037202 */ /* 0x004fe40000000f00 */
[----:B------:R-:W-:-:S13]  /*7210*/  ISETP.GE.AND P0, PT, R10, R13, PT ;  /* 0x0000000d0a00720c */ /* 0x000fda0003f06270 */
[----:B------:R-:W-:Y:S05]  /*7220*/  @P0 BRA `(.L_x_1245) ;  /* 0x000000b000000947 */ /* 0x000fea0003800000 */
[----:B------:R-:W-:Y:S01]  /*7230*/  SHF.R.S32.HI R0, RZ, 0x1f, R16 ;  /* 0x0000001fff007819 */ /* 0x000fe20000011410 */
[----:B----4-:R-:W-:-:S03]  /*7240*/  IMAD.WIDE R6, R11, 0x2, R2 ;  /* 0x000000020b067825 */ /* 0x010fc600078e0202 */
[----:B------:R-:W-:-:S04]  /*7250*/  LEA.HI R0, R0, R16, RZ, 0x3 ;  /* 0x0000001000007211 */ /* 0x000fc800078f18ff */
[----:B------:R-:W-:Y:S02]  /*7260*/  LOP3.LUT R4, R0, 0xfffffff8, RZ, 0xc0, !PT ;  /* 0xfffffff800047812 */ /* 0x000fe400078ec0ff */
[----:B------:R-:W-:-:S03]  /*7270*/  SHF.L.U32 R0, R17, 0x1, RZ ;  /* 0x0000000111007819 */ /* 0x000fc600000006ff */
[----:B------:R-:W-:Y:S02]  /*7280*/  IMAD.WIDE R2, R4, 0x2, R2 ;  /* 0x0000000204027825 */ /* 0x000fe400078e0202 */
[----:B------:R-:W-:Y:S01]  /*7290*/  @!PT LDS RZ, [RZ] ;  /* 0x00000000fffff984 */ /* 0x000fe20000000800 */
[----:B------:R-:W-:Y:S01]  /*72a0*/  @!PT LDS RZ, [RZ] ;  /* 0x00000000fffff984 */ /* 0x000fe20000000800 */
[----:B------:R-:W-:Y:S01]  /*72b0*/  @!PT LDS RZ, [RZ] ;  /* 0x00000000fffff984 */ /* 0x000fe20000000800 */
[----:B------:R2:W-:Y:S04]  /*72c0*/  LDGSTS.E.BYPASS.LTC128B.128 [R0+0x8080], [R6.64], !P3 ;  /* 0x0808000006007fae */ /* 0x0005e8000d901d46 */
[----:B------:R2:W-:Y:S02]  /*72d0*/  LDGSTS.E.BYPASS.LTC128B.128 [R0+0xc080], [R2.64], !P4 ;  /* 0x0c08000002007fae */ /* 0x0005e4000e101d46 */
.L_x_1245:
[----:B------:R-:W-:Y:S05]  /*72e0*/  BSYNC B0 ;  /* 0x0000000000007941 */ /* 0x000fea0003800000 */
.L_x_1244:
[----:B------:R-:W-:Y:S05]  /*72f0*/  BRA.DIV ~URZ, `(.L_x_1246) ;  /* 0x00015af27f007947 */ /* 0x000fea000b800000 */
[----:B------:R1:W2:Y:S04]  /*7300*/  SHFL.IDX PT, R4, R12, 0x1, 0x181f ;  /* 0x00381f000c047f89 */ /* 0x0002a800000e0000 */
[----:B--2-4-:R1:W2:Y:S02]  /*7310*/  SHFL.IDX PT, R2, R14, 0x1, 0x181f ;  /* 0x00381f000e027f89 */ /* 0x0142a400000e0000 */
.L_x_1426:
[----:B------:R-:W-:Y:S01]  /*7320*/  IADD3 R0, R10, 0x10, RZ ;  /* 0x000000100a007810 */ /* 0x000fe20007ffe0ff */
[----:B------:R-:W-:Y:S01]  /*7330*/  BSSY B0, `(.L_x_1247) ;  /* 0x000000f000007945 */ /* 0x000fe20003800000 */
[----:B------:R-:W-:-:S02]  /*7340*/  IMAD.MOV.U32 R3, RZ, RZ, R4 ;  /* 0x000000ffff037224 */ /* 0x000fc400078e0004 */
[----:B------:R-:W-:-:S13]  /*7350*/  ISETP.GE.AND P0, PT, R0, R13, PT ;  /* 0x0000000d0000720c */ /* 0x000fda0003f06270 */
[----:B------:R-:W-:Y:S05]  /*7360*/  @P0 BRA `(.L_x_1248) ;  /* 0x000000b000000947 */ /* 0x000fea0003800000 */
[----:B------:R-:W-:Y:S01]  /*7370*/  SHF.R.S32.HI R0, RZ, 0x1f, R16 ;  /* 0x0000001fff007819 */ /* 0x000fe20000011410 */
[----:B--2---:R-:W-:-:S03]  /*7380*/  IMAD.WIDE R6, R11, 0x2, R2 ;  /* 0x000000020b067825 */ /* 0x004fc600078e0202 */
        /* <DEDUP_REMOVED lines=9> */
.L_x_1248:
[----:B------:R-:W-:Y:S05]  /*7420*/  BSYNC B0 ;  /* 0x0000000000007941 */ /* 0x000fea0003800000 */
.L_x_1247:
[----:B------:R-:W-:Y:S05]  /*7430*/  BRA.DIV ~URZ, `(.L_x_1249) ;  /* 0x00015aa27f007947 */ /* 0x000fea000b800000 */
[----:B------:R4:W1:Y:S02]  /*7440*/  SHFL.IDX PT, R4, R12, 0x2, 0x181f ;  /* 0x00581f000c047f89 */ /* 0x00086400000e0000 */
.L_x_1427:
[----:B------:R-:W-:Y:S05]  /*7450*/  BRA.DIV ~URZ, `(.L_x_1250) ;  /* 0x00015b027f007947 */ /* 0x000fea000b800000 */
[----:B--2---:R2:W3:Y:S02]  /*7460*/  SHFL.IDX PT, R2, R14, 0x2, 0x181f ;  /* 0x00581f000e027f89 */ /* 0x0044e400000e0000 */
.L_x_1428:
[----:B------:R-:W-:Y:S01]  /*7470*/  IADD3 R0, R10, 0x20, RZ ;  /* 0x000000200a007810 */ /* 0x000fe20007ffe0ff */
[----:B------:R-:W-:Y:S01]  /*7480*/  BSSY B0, `(.L_x_1251) ;  /* 0x000000f000007945 */ /* 0x000fe20003800000 */
[----:B-1----:R-:W-:Y:S02]  /*7490*/  IMAD.MOV.U32 R3, RZ, RZ, R4 ;  /* 0x000000ffff037224 */ /* 0x002fe400078e0004 */
[----:B------:R-:W-:-:S13]  /*74a0*/  ISETP.GE.AND P0, PT, R0, R13, PT ;  /* 0x0000000d0000720c */ /* 0x000fda0003f06270 */
[----:B------:R-:W-:Y:S05]  /*74b0*/  @P0 BRA `(.L_x_1252) ;  /* 0x000000b000000947 */ /* 0x000fea0003800000 */
[----:B------:R-:W-:Y:S01]  /*74c0*/  SHF.R.S32.HI R0, RZ, 0x1f, R16 ;  /* 0x0000001fff007819 */ /* 0x000fe20000011410 */
[----:B---3--:R-:W-:-:S03]  /*74d0*/  IMAD.WIDE R6, R11, 0x2, R2 ;  /* 0x000000020b067825 */ /* 0x008fc600078e0202 */
        /* <DEDUP_REMOVED lines=9> */
.L_x_1252:
[----:B------:R-:W-:Y:S05]  /*7570*/  BSYNC B0 ;  /* 0x0000000000007941 */ /* 0x000fea0003800000 */
.L_x_1251:
[----:B------:R-:W-:Y:S05]  /*7580*/  BRA.DIV ~URZ, `(.L_x_1253) ;  /* 0x00015a527f007947 */ /* 0x000fea000b800000 */
[----:B------:R1:W2:Y:S04]  /*7590*/  SHFL.IDX PT, R4, R12, 0x3, 0x181f ;  /* 0x00781f000c047f89 */ /* 0x0002a800000e0000 */
[----:B-1-3--:R1:W3:Y:S02]  /*75a0*/  SHFL.IDX PT, R2, R14, 0x3, 0x181f ;  /* 0x00781f000e027f89 */ /* 0x00a2e400000e0000 */
.L_x_1429:
[----:B------:R-:W-:Y:S01]  /*75b0*/  IADD3 R0, R10, 0x30, RZ ;  /* 0x000000300a007810 */ /* 0x000fe20007ffe0ff */
[----:B------:R-:W-:Y:S01]  /*75c0*/  BSSY B0, `(.L_x_1254) ;  /* 0x000000f000007945 */ /* 0x000fe20003800000 */
[----:B--2---:R-:W-:-:S02]  /*75d0*/  IMAD.MOV.U32 R3, RZ, RZ, R4 ;  /* 0x000000ffff037224 */ /* 0x004fc400078e0004 */
        /* <DEDUP_REMOVED lines=13> */
.L_x_1255:
[----:B------:R-:W-:Y:S05]  /*76b0*/  BSYNC B0 ;  /* 0x0000000000007941 */ /* 0x000fea0003800000 */
.L_x_1254:
[----:B------:R-:W-:Y:S05]  /*76c0*/  BRA.DIV ~URZ, `(.L_x_1256) ;  /* 0x00015a027f007947 */ /* 0x000fea000b800000 */
[----:B------:R1:W2:Y:S02]  /*76d0*/  SHFL.IDX PT, R4, R12, 0x4, 0x181f ;  /* 0x00981f000c047f89 */ /* 0x0002a400000e0000 */
.L_x_1430:
[----:B------:R-:W-:Y:S05]  /*76e0*/  BRA.DIV ~URZ, `(.L_x_1257) ;  /* 0x00015a627f007947 */ /* 0x000fea000b800000 */
[----:B--23--:R2:W3:Y:S02]  /*76f0*/  SHFL.IDX PT, R2, R14, 0x4, 0x181f ;  /* 0x00981f000e027f89 */ /* 0x00c4e400000e0000 */
.L_x_1431:
[----:B------:R-:W-:Y:S01]  /*7700*/  IADD3 R0, R10, 0x40, RZ ;  /* 0x000000400a007810 */ /* 0x000fe20007ffe0ff */
[----:B------:R-:W-:Y:S01]  /*7710*/  BSSY B0, `(.L_x_1258) ;  /* 0x000000f000007945 */ /* 0x000fe20003800000 */
[----:B------:R-:W-:Y:S02]  /*7720*/  IMAD.MOV.U32 R3, RZ, RZ, R4 ;  /* 0x000000ffff037224 */ /* 0x000fe400078e0004 */
        /* <DEDUP_REMOVED lines=13> */
.L_x_1259:
[----:B------:R-:W-:Y:S05]  /*7800*/  BSYNC B0 ;  /* 0x0000000000007941 */ /* 0x000fea0003800000 */
.L_x_1258:
[----:B------:R-:W-:Y:S05]  /*7810*/  BRA.DIV ~URZ, `(.L_x_1260) ;  /* 0x000159b27f007947 */ /* 0x000fea000b800000 */
[----:B------:R1:W2:Y:S04]  /*7820*/  SHFL.IDX PT, R4, R12, 0x5, 0x181f ;  /* 0x00b81f000c047f89 */ /* 0x0002a800000e0000 */
[----:B---3--:R1:W3:Y:S02]  /*7830*/  SHFL.IDX PT, R2, R14, 0x5, 0x181f ;  /* 0x00b81f000e027f89 */ /* 0x0082e400000e0000 */
.L_x_1432:
        /* <DEDUP_REMOVED lines=16> */
.L_x_1262:
[----:B------:R-:W-:Y:S05]  /*7940*/  BSYNC B0 ;  /* 0x0000000000007941 */ /* 0x000fea0003800000 */
.L_x_1261:
[----:B------:R-:W-:Y:S05]  /*7950*/  BRA.DIV ~URZ, `(.L_x_1263) ;  /* 0x000159627f007947 */ /* 0x000fea000b800000 */
[----:B------:R1:W2:Y:S02]  /*7960*/  SHFL.IDX PT, R4, R12, 0x6, 0x181f ;  /* 0x00d81f000c047f89 */ /* 0x0002a400000e0000 */
.L_x_1433:
[----:B------:R-:W-:Y:S05]  /*7970*/  BRA.DIV ~URZ, `(.L_x_1264) ;  /* 0x000159c27f007947 */ /* 0x000fea000b800000 */
[----:B--23--:R2:W3:Y:S02]  /*7980*/  SHFL.IDX PT, R2, R14, 0x6, 0x181f ;  /* 0x00d81f000e027f89 */ /* 0x00c4e400000e0000 */
.L_x_1434:
        /* <DEDUP_REMOVED lines=16> */
.L_x_1266:
[----:B------:R-:W-:Y:S05]  /*7a90*/  BSYNC B0 ;  /* 0x0000000000007941 */ /* 0x000fea0003800000 */
.L_x_1265:
[----:B------:R-:W-:Y:S05]  /*7aa0*/  BRA.DIV ~URZ, `(.L_x_1267) ;  /* 0x000159127f007947 */ /* 0x000fea000b800000 */
[----:B------:R1:W2:Y:S04]  /*7ab0*/  SHFL.IDX PT, R4, R12, 0x7, 0x181f ;  /* 0x00f81f000c047f89 */ /* 0x0002a800000e0000 */
[----:B---3--:R1:W3:Y:S02]  /*7ac0*/  SHFL.IDX PT, R0, R14, 0x7, 0x181f ;  /* 0x00f81f000e007f89 */ /* 0x0082e400000e0000 */
.L_x_1435:
[----:B----4-:R-:W4:Y:S04]  /*7ad0*/  LDL R18, [R1] ;  /* 0x0000000001127983 */ /* 0x010f280000100800 */
[----:B---3--:R-:W3:Y:S04]  /*7ae0*/  LDL R29, [R1+0x48] ;  /* 0x00004800011d7983 */ /* 0x008ee80000100800 */
[----:B------:R1:W5:Y:S01]  /*7af0*/  LDL R23, [R1+0x64] ;  /* 0x0000640001177983 */ /* 0x0003620000100800 */
[----:B------:R-:W-:Y:S01]  /*7b00*/  IADD3 R2, R10, 0x70, RZ ;  /* 0x000000700a027810 */ /* 0x000fe20007ffe0ff */
[----:B-12---:R-:W-:Y:S01]  /*7b10*/  IMAD.MOV.U32 R14, RZ, RZ, R0 ;  /* 0x000000ffff0e7224 */ /* 0x006fe200078e0000 */
[----:B------:R-:W-:-:S02]  /*7b20*/  ULDC.64 UR4, c[0x0][0x40] ;  /* 0x0000100000047ab9 */ /* 0x000fc40000000a00 */
[----:B------:R-:W-:Y:S02]  /*7b30*/  ISETP.GE.AND P0, PT, R2, R13, PT ;  /* 0x0000000d0200720c */ /* 0x000fe40003f06270 */
[----:B------:R-:W-:Y:S01]  /*7b40*/  IADD3 R2, P1, R1, c[0x0][0x20], RZ ;  /* 0x0000080001027a10 */ /* 0x000fe20007f3e0ff */
[----:B------:R-:W-:-:S04]  /*7b50*/  IMAD.MOV.U32 R15, RZ, RZ, R4 ;  /* 0x000000ffff0f7224 */ /* 0x000fc800078e0004 */
[----:B------:R-:W-:Y:S01]  /*7b60*/  IMAD.X R3, RZ, RZ, c[0x0][0x24], P1 ;  /* 0x00000900ff037624 */ /* 0x000fe200008e06ff */
[----:B------:R-:W-:Y:S02]  /*7b70*/  IADD3 R10, P1, R2, 0x4, RZ ;  /* 0x00000004020a7810 */ /* 0x000fe40007f3e0ff */
[----:B------:R-:W-:-:S03]  /*7b80*/  SHF.R.S32.HI R13, RZ, 0x4, R22 ;  /* 0x00000004ff0d7819 */ /* 0x000fc60000011416 */
[----:B------:R-:W-:Y:S02]  /*7b90*/  @!P0 IMAD.SHL.U32 R17, R17, 0x2, RZ ;  /* 0x0000000211118824 */ /* 0x000fe400078e00ff */
[----:B------:R-:W-:-:S04]  /*7ba0*/  @!P0 IMAD.WIDE R6, R11, 0x2, R14 ;  /* 0x000000020b068825 */ /* 0x000fc800078e020e */
[----:B------:R-:W-:Y:S01]  /*7bb0*/  IMAD.X R11, RZ, RZ, R3, P1 ;  /* 0x000000ffff0b7224 */ /* 0x000fe200008e0603 */
[----:B------:R-:W-:Y:S01]  /*7bc0*/  @!PT LDS RZ, [RZ] ;  /* 0x00000000fffff984 */ /* 0x000fe20000000800 */
[----:B------:R-:W-:Y:S01]  /*7bd0*/  @!PT LDS RZ, [RZ] ;  /* 0x00000000fffff984 */ /* 0x000fe20000000800 */
[----:B------:R-:W-:Y:S01]  /*7be0*/  @!PT LDS RZ, [RZ] ;  /* 0x00000000fffff984 */ /* 0x000fe20000000800 */
[----:B------:R1:W-:Y:S01]  /*7bf0*/  @!P0 LDGSTS.E.BYPASS.LTC128B.128 [R17+0xb880], [R6.64], !P3 ;  /* 0x0b88000006118fae */ /* 0x0003e2000d901d46 */
[----:B------:R-:W-:Y:S01]  /*7c00*/  LEA.HI R4, R22, R13, RZ, 0x1 ;  /* 0x0000000d16047211 */ /* 0x000fe200078f08ff */
[----:B------:R-:W-:Y:S02]  /*7c10*/  UIADD3 UR4, UP0, UR4, 0x160, URZ ;  /* 0x0000016004047890 */ /* 0x000fe4000ff1e03f */
[----:B------:R2:W-:Y:S01]  /*7c20*/  STL.64 [R1+0x38], R10 ;  /* 0x0000380a01007387 */ /* 0x0005e20000100a00 */
[----:B------:R-:W-:Y:S01]  /*7c30*/  @!P0 SHF.R.S32.HI R0, RZ, 0x1f, R16 ;  /* 0x0000001fff008819 */ /* 0x000fe20000011410 */
[----:B------:R-:W-:Y:S01]  /*7c40*/  UIADD3.X UR5, URZ, UR5, URZ, UP0, !UPT ;  /* 0x000000053f057290 */ /* 0x000fe200087fe43f */
[----:B------:R-:W-:Y:S01]  /*7c50*/  LOP3.LUT R4, R4, 0xfffffffe, RZ, 0xc0, !PT ;  /* 0xfffffffe04047812 */ /* 0x000fe200078ec0ff */
[----:B------:R-:W2:Y:S01]  /*7c60*/  S2R R28, SR_CTAID.Y ;  /* 0x00000000001c7919 */ /* 0x000ea20000002600 */
[----:B------:R-:W-:-:S02]  /*7c70*/  IADD3 R12, P3, R2, 0x10, RZ ;  /* 0x00000010020c7810 */ /* 0x000fc40007f7e0ff */
[----:B------:R-:W-:Y:S01]  /*7c80*/  @!P0 LEA.HI R16, R0, R16, RZ, 0x3 ;  /* 0x0000001000108211 */ /* 0x000fe200078f18ff */
[----:B------:R-:W-:Y:S02]  /*7c90*/  IMAD.IADD R24, R13, 0x1, -R4 ;  /* 0x000000010d187824 */ /* 0x000fe400078e0a04 */
[----:B------:R-:W-:Y:S02]  /*7ca0*/  IMAD.SHL.U32 R0, R20, 0x40, RZ ;  /* 0x0000004014007824 */ /* 0x000fe400078e00ff */
[----:B------:R-:W-:Y:S01]  /*7cb0*/  IMAD.X R13, RZ, RZ, R3, P3 ;  /* 0x000000ffff0d7224 */ /* 0x000fe200018e0603 */
[C---:B-1----:R-:W-:Y:S02]  /*7cc0*/  IADD3 R6, P2, R2.reuse, 0x8, RZ ;  /* 0x0000000802067810 */ /* 0x042fe40007f5e0ff */
[----:B--2---:R-:W-:-:S03]  /*7cd0*/  IADD3 R10, P1, R2, 0x48, RZ ;  /* 0x00000048020a7810 */ /* 0x004fc60007f3e0ff */
[--C-:B------:R-:W-:Y:S02]  /*7ce0*/  IMAD.X R7, RZ, RZ, R3.reuse, P2 ;  /* 0x000000ffff077224 */ /* 0x100fe400010e0603 */
[----:B------:R-:W-:-:S03]  /*7cf0*/  IMAD.X R11, RZ, RZ, R3, P1 ;  /* 0x000000ffff0b7224 */ /* 0x000fc600008e0603 */
[----:B------:R1:W-:Y:S01]  /*7d00*/  STL.64 [R1+0x40], R6 ;  /* 0x0000400601007387 */ /* 0x0003e20000100a00 */
[----:B------:R-:W-:-:S03]  /*7d10*/  @!P0 LOP3.LUT R4, R16, 0xfffffff8, RZ, 0xc0, !PT ;  /* 0xfffffff810048812 */ /* 0x000fc600078ec0ff */
[----:B------:R2:W-:Y:S01]  /*7d20*/  STL.64 [R1+0x30], R10 ;  /* 0x0000300a01007387 */ /* 0x0005e20000100a00 */
[----:B------:R-:W-:-:S03]  /*7d30*/  LOP3.LUT R0, R0, 0x1c0, RZ, 0xc0, !PT ;  /* 0x000001c000007812 */ /* 0x000fc600078ec0ff */
[----:B------:R-:W-:Y:S04]  /*7d40*/  STL.64 [R1+0x28], R12 ;  /* 0x0000280c01007387 */ /* 0x000fe80000100a00 */
[----:B------:R-:W2:Y:S01]  /*7d50*/  S2R R36, SR_CTAID.Y ;  /* 0x0000000000247919 */ /* 0x000ea20000002600 */
[----:B-1----:R-:W-:Y:S02]  /*7d60*/  IMAD.U32 R6, RZ, RZ, UR4 ;  /* 0x00000004ff067e24 */ /* 0x002fe4000f8e00ff */
[----:B------:R-:W-:Y:S02]  /*7d70*/  IMAD.U32 R7, RZ, RZ, UR5 ;  /* 0x00000005ff077e24 */ /* 0x000fe4000f8e00ff */
[----:B--2---:R-:W-:-:S03]  /*7d80*/  IMAD.SHL.U32 R10, R24, 0x8, RZ ;  /* 0x00000008180a7824 */ /* 0x004fc600078e00ff */
[----:B------:R1:W-:Y:S01]  /*7d90*/  STL.64 [R1+0x18], R6 ;  /* 0x0000180601007387 */ /* 0x0003e20000100a00 */
[----:B-----5:R-:W-:Y:S02]  /*7da0*/  SHF.R.S32.HI R11, RZ, 0x1f, R19 ;  /* 0x0000001fff0b7819 */ /* 0x020fe40000011413 */
[----:B------:R-:W-:Y:S01]  /*7db0*/  SHF.R.S32.HI R28, RZ, 0x1f, R28 ;  /* 0x0000001fff1c7819 */ /* 0x000fe2000001141c */
[----:B-1----:R-:W-:Y:S01]  /*7dc0*/  @!P0 IMAD.WIDE R6, R4, 0x2, R14 ;  /* 0x0000000204068825 */ /* 0x002fe200078e020e */
[----:B------:R-:W-:Y:S02]  /*7dd0*/  LOP3.LUT R4, R0, 0x8, R10, 0xf8, !PT ;  /* 0x0000000800047812 */ /* 0x000fe400078ef80a */
[----:B------:R-:W-:Y:S02]  /*7de0*/  SHF.R.U32.HI R0, RZ, 0x3, R0 ;  /* 0x00000003ff007819 */ /* 0x000fe40000011600 */
[----:B------:R1:W-:Y:S02]  /*7df0*/  @!P0 LDGSTS.E.BYPASS.LTC128B.128 [R17+0xf880], [R6.64], !P4 ;  /* 0x0f88000006118fae */ /* 0x0003e4000e101d46 */
[----:B------:R-:W-:Y:S01]  /*7e00*/  LOP3.LUT R22, R4, R0, RZ, 0x3c, !PT ;  /* 0x0000000004167212 */ /* 0x000fe200078e3cff */
[----:B------:R-:W-:-:S02]  /*7e10*/  IMAD R0, R11, c[0x0][0x2b0], RZ ;  /* 0x0000ac000b007a24 */ /* 0x000fc400078e02ff */
[----:B------:R-:W-:-:S04]  /*7e20*/  IMAD.WIDE.U32 R30, R36, c[0x0][0x1e8], RZ ;  /* 0x00007a00241e7a25 */ /* 0x000fc800078e00ff */
[----:B------:R-:W-:-:S04]  /*7e30*/  IMAD.WIDE.U32 R34, R36, c[0x0][0x210], RZ ;  /* 0x0000840024227a25 */ /* 0x000fc800078e00ff */
[----:B------:R-:W-:-:S04]  /*7e40*/  IMAD.WIDE.U32 R32, R19, c[0x0][0x2b0], RZ ;  /* 0x0000ac0013207a25 */ /* 0x000fc800078e00ff */
[----:B-1----:R-:W-:Y:S01]  /*7e50*/  IMAD R7, R28, c[0x0][0x1e8], RZ ;  /* 0x00007a001c077a24 */ /* 0x002fe200078e02ff */
[----:B------:R1:W-:Y:S01]  /*7e60*/  STL.64 [R1+0x20], R2 ;  /* 0x0000200201007387 */ /* 0x0003e20000100a00 */
[----:B------:R-:W-:Y:S02]  /*7e70*/  IMAD R11, R19, c[0x0][0x2b4], R0 ;  /* 0x0000ad00130b7a24 */ /* 0x000fe400078e0200 */
[----:B------:R-:W-:Y:S01]  /*7e80*/  IMAD R7, R36, c[0x0][0x1ec], R7 ;  /* 0x00007b0024077a24 */ /* 0x000fe200078e0207 */
[----:B------:R-:W-:Y:S01]  /*7e90*/  LOP3.LUT R229, R229, 0xffffffbf, RZ, 0xc0, !PT ;  /* 0xffffffbfe5e57812 */ /* 0x000fe200078ec0ff */
[----:B------:R-:W-:Y:S01]  /*7ea0*/  IMAD.SHL.U32 R6, R26, 0x40, RZ ;  /* 0x000000401a067824 */ /* 0x000fe200078e00ff */
[----:B------:R-:W-:Y:S01]  /*7eb0*/  LOP3.LUT P0, RZ, R21, 0x4, RZ, 0xc0, !PT ;  /* 0x0000000415ff7812 */ /* 0x000fe2000780c0ff */
[----:B------:R-:W-:Y:S01]  /*7ec0*/  IMAD.IADD R15, R31, 0x1, R7 ;  /* 0x000000011f0f7824 */ /* 0x000fe200078e0207 */
[----:B------:R-:W0:Y:S01]  /*7ed0*/  LDGDEPBAR ;  /* 0x00000000000079af */ /* 0x000e220000000000 */
[----:B------:R-:W-:-:S03]  /*7ee0*/  IMAD.IADD R7, R33, 0x1, R11 ;  /* 0x0000000121077824 */ /* 0x000fc600078e020b */
[----:B------:R1:W-:Y:S04]  /*7ef0*/  STL.64 [R1+0xb0], R32 ;  /* 0x0000b02001007387 */ /* 0x0003e80000100a00 */
[----:B------:R1:W-:Y:S01]  /*7f00*/  STL [R1+0xc8], R7 ;  /* 0x0000c80701007387 */ /* 0x0003e20000100800 */
[----:B------:R-:W-:Y:S02]  /*7f10*/  IMAD.MOV.U32 R14, RZ, RZ, 0x20 ;  /* 0x00000020ff0e7424 */ /* 0x000fe400078e00ff */
[----:B------:R-:W-:Y:S01]  /*7f20*/  IMAD.SHL.U32 R12, R21, 0x40, RZ ;  /* 0x00000040150c7824 */ /* 0x000fe200078e00ff */
[----:B------:R-:W-:Y:S01]  /*7f30*/  WARPSYNC 0xffffffff ;  /* 0xffffffff00007948 */ /* 0x000fe20003800000 */
[----:B------:R-:W-:Y:S02]  /*7f40*/  LOP3.LUT R20, R6, 0xfffffe00, RZ, 0xc0, !PT ;  /* 0xfffffe0006147812 */ /* 0x000fe400078ec0ff */
[----:B------:R-:W-:-:S02]  /*7f50*/  SEL R6, R14, 0xffffffe0, !P0 ;  /* 0xffffffe00e067807 */ /* 0x000fc40004000000 */
[----:B------:R-:W-:Y:S02]  /*7f60*/  LOP3.LUT R19, R12, 0x1c0, RZ, 0xc0, !PT ;  /* 0x000001c00c137812 */ /* 0x000fe400078ec0ff */
[----:B----4-:R-:W-:-:S04]  /*7f70*/  SHF.R.S32.HI R13, RZ, 0x1f, R18 ;  /* 0x0000001fff0d7819 */ /* 0x010fc80000011412 */
[----:B------:R-:W-:-:S04]  /*7f80*/  LEA.HI R10, R13, R18, RZ, 0x3 ;  /* 0x000000120d0a7211 */ /* 0x000fc800078f18ff */
[----:B------:R-:W-:-:S05]  /*7f90*/  LOP3.LUT R4, R10, 0xfffffff8, RZ, 0xc0, !PT ;  /* 0xfffffff80a047812 */ /* 0x000fca00078ec0ff */
[----:B------:R-:W-:Y:S02]  /*7fa0*/  IMAD.IADD R0, R18, 0x1, -R4 ;  /* 0x0000000112007824 */ /* 0x000fe400078e0a04 */
[----:B------:R-:W-:Y:S02]  /*7fb0*/  IMAD R4, R28, c[0x0][0x210], RZ ;  /* 0x000084001c047a24 */ /* 0x000fe400078e02ff */
[----:B------:R-:W-:Y:S02]  /*7fc0*/  IMAD.SHL.U32 R28, R0, 0x8, RZ ;  /* 0x00000008001c7824 */ /* 0x000fe400078e00ff */
[----:B------:R-:W-:-:S03]  /*7fd0*/  IMAD R4, R36, c[0x0][0x214], R4 ;  /* 0x0000850024047a24 */ /* 0x000fc600078e0204 */
[----:B------:R-:W-:Y:S01]  /*7fe0*/  IADD3 R16, R28, 0x40, RZ ;  /* 0x000000401c107810 */ /* 0x000fe20007ffe0ff */
[----:B------:R-:W-:-:S03]  /*7ff0*/  IMAD.IADD R4, R35, 0x1, R4 ;  /* 0x0000000123047824 */ /* 0x000fc600078e0204 */
[----:B------:R-:W-:-:S04]  /*8000*/  ISETP.GE.AND P5, PT, R16, c[0x0][0x1d4], PT ;  /* 0x0000750010007a0c */ /* 0x000fc80003fa6270 */
[----:B------:R-:W-:Y:S01]  /*8010*/  SEL R4, RZ, 0x10, P5 ;  /* 0x00000010ff047807 */ /* 0x000fe20002800000 */
[----:B---3--:R1:W-:Y:S01]  /*8020*/  STL [R1+0xa0], R29 ;  /* 0x0000a01d01007387 */ /* 0x0083e20000100800 */
[----:B------:R-:W-:-:S03]  /*8030*/  ISETP.GE.AND P6, PT, R28, c[0x0][0x1d4], PT ;  /* 0x000075001c007a0c */ /* 0x000fc60003fc6270 */
[----:B------:R1:W-:Y:S04]  /*8040*/  STL [R1+0x80], R28 ;  /* 0x0000801c01007387 */ /* 0x0003e80000100800 */
[----:B------:R1:W-:Y:S04]  /*8050*/  STL [R1+0xd8], R16 ;  /* 0x0000d81001007387 */ /* 0x0003e80000100800 */
[----:B------:R1:W-:Y:S02]  /*8060*/  STL [R1+0x94], R4 ;  /* 0x0000940401007387 */ /* 0x0003e40000100800 */
[----:B------:R-:W-:-:S04]  /*8070*/  @P6 LOP3.LUT R229, R229, 0x40, RZ, 0xfc, !PT ;  /* 0x00000040e5e56812 */ /* 0x000fc800078efcff */
[----:B------:R-:W-:-:S04]  /*8080*/  LOP3.LUT R229, R229, 0xfffffeff, RZ, 0xc0, !PT ;  /* 0xfffffeffe5e57812 */ /* 0x000fc800078ec0ff */
[----:B------:R-:W-:Y:S02]  /*8090*/  @P5 LOP3.LUT R229, R229, 0x100, RZ, 0xfc, !PT ;  /* 0x00000100e5e55812 */ /* 0x000fe400078efcff */
[----:B------:R-:W-:Y:S01]  /*80a0*/  SHF.R.S32.HI R12, RZ, 0x3, R10 ;  /* 0x00000003ff0c7819 */ /* 0x000fe2000001140a */
[----:B------:R-:W-:Y:S01]  /*80b0*/  IMAD.MOV.U32 R121, RZ, RZ, 0x30 ;  /* 0x00000030ff797424 */ /* 0x000fe200078e00ff */
[----:B------:R-:W-:Y:S01]  /*80c0*/  BAR.SYNC.DEFER_BLOCKING 0x0 ;  /* 0x0000000000007b1d */ /* 0x000fe20000010000 */
[----:B-1----:R-:W-:Y:S02]  /*80d0*/  IMAD.MOV.U32 R3, RZ, RZ, c[0x0][0x2b8] ;  /* 0x0000ae00ff037624 */ /* 0x002fe400078e00ff */
[----:B------:R-:W-:Y:S02]  /*80e0*/  IMAD R141, R230, R121, -0x30 ;  /* 0xffffffd0e68d7424 */ /* 0x000fe400078e0279 */
[----:B------:R-:W-:Y:S01]  /*80f0*/  IMAD R26, R0, 0x10, R12 ;  /* 0x00000010001a7824 */ /* 0x000fe200078e020c */
[----:B------:R-:W-:Y:S01]  /*8100*/  ISETP.NE.AND P1, PT, R3, 0x1, PT ;  /* 0x000000010300780c */ /* 0x000fe20003f25270 */
[----:B------:R-:W-:Y:S02]  /*8110*/  IMAD.MOV.U32 R237, RZ, RZ, RZ ;  /* 0x000000ffffed7224 */ /* 0x000fe400078e00ff */
[----:B------:R-:W-:Y:S01]  /*8120*/  IMAD.IADD R3, R26, 0x1, R141 ;  /* 0x000000011a037824 */ /* 0x000fe200078e028d */
[----:B------:R-:W-:Y:S01]  /*8130*/  LEA.HI R18, R13, R18, RZ, 0x6 ;  /* 0x000000120d127211 */ /* 0x000fe200078f30ff */
[----:B------:R-:W-:Y:S01]  /*8140*/  IMAD R121, R230, -0x30, R121 ;  /* 0xffffffd0e6797824 */ /* 0x000fe200078e0279 */
[----:B------:R-:W-:Y:S01]  /*8150*/  IADD3 R100, R2, 0x18, RZ ;  /* 0x0000001802647810 */ /* 0x000fe20007ffe0ff */
[----:B------:R-:W-:Y:S01]  /*8160*/  STL [R1+0x9c], R26 ;  /* 0x00009c1a01007387 */ /* 0x000fe20000100800 */
[----:B------:R-:W-:Y:S01]  /*8170*/  ISETP.GE.AND P0, PT, R3, R23, PT ;  /* 0x000000170300720c */ /* 0x000fe20003f06270 */
[----:B------:R-:W-:-:S03]  /*8180*/  IMAD.IADD R3, R29, 0x1, R3 ;  /* 0x000000011d037824 */ /* 0x000fc600078e0203 */
[----:B------:R-:W-:Y:S01]  /*8190*/  ISETP.GT.OR P0, PT, R26, 0x2f, P0 ;  /* 0x0000002f1a00780c */ /* 0x000fe20000704670 */
[----:B------:R-:W-:-:S04]  /*81a0*/  @P1 IMAD.HI.U32 R4, R3, c[0x0][0x2bc], RZ ;  /* 0x0000af0003041a27 */ /* 0x000fc800078e00ff */
[----:B------:R-:W-:Y:S01]  /*81b0*/  IMAD.MOV.U32 R0, RZ, RZ, R3 ;  /* 0x000000ffff007224 */ /* 0x000fe200078e0003 */
[----:B------:R-:W-:-:S07]  /*81c0*/  @P1 SHF.R.U32.HI R0, RZ, c[0x0][0x2c0], R4 ;  /* 0x0000b000ff001a19 */ /* 0x000fce0000011604 */
[----:B------:R-:W-:-:S04]  /*81d0*/  @!P0 IADD3 R4, P1, R0, R32, RZ ;  /* 0x0000002000048210 */ /* 0x000fc80007f3e0ff */
[----:B------:R-:W-:Y:S02]  /*81e0*/  @!P0 LEA.HI.X.SX32 R7, R0, R7, 0x1, P1 ;  /* 0x0000000700078211 */ /* 0x000fe400008f0eff */
[----:B------:R-:W-:-:S04]  /*81f0*/  @!P0 LEA R10, P1, R4, c[0x0][0x2a0], 0x2 ;  /* 0x0000a800040a8a11 */ /* 0x000fc800078210ff */
[----:B------:R-:W-:-:S05]  /*8200*/  @!P0 LEA.HI.X R11, R4, c[0x0][0x2a4], R7, 0x2, P1 ;  /* 0x0000a900040b8a11 */ /* 0x000fca00008f1407 */
[----:B------:R1:W2:Y:S01]  /*8210*/  @!P0 LDG.E R237, [R10.64] ;  /* 0x000000060aed8981 */ /* 0x0002a2000c1e1900 */
[----:B------:R-:W-:Y:S01]  /*8220*/  IMAD.MOV R0, RZ, RZ, -R0 ;  /* 0x000000ffff007224 */ /* 0x000fe200078e0a00 */
[----:B------:R-:W-:Y:S01]  /*8230*/  IADD3 R116, -R12, R23, R121 ;  /* 0x000000170c747210 */ /* 0x000fe20007ffe179 */
[----:B------:R-:W-:Y:S01]  /*8240*/  BSSY B2, `(.L_x_1268) ;  /* 0x0000047000027945 */ /* 0x000fe20003800000 */
[----:B------:R-:W-:Y:S01]  /*8250*/  SHF.R.S32.HI R7, RZ, 0x1f, R16 ;  /* 0x0000001fff077819 */ /* 0x000fe20000011410 */
[----:B------:R-:W-:Y:S01]  /*8260*/  IMAD R240, R0, c[0x0][0x2b8], R3 ;  /* 0x0000ae0000f07a24 */ /* 0x000fe200078e0203 */
[C---:B------:R-:W-:Y:S02]  /*8270*/  ISETP.GE.AND P2, PT, R116.reuse, 0x1, PT ;  /* 0x000000017400780c */ /* 0x040fe40003f46270 */
[----:B------:R-:W-:Y:S02]  /*8280*/  ISETP.GE.AND P1, PT, R116, 0x11, PT ;  /* 0x000000117400780c */ /* 0x000fe40003f26270 */
[----:B------:R-:W-:-:S02]  /*8290*/  SHF.R.S32.HI R139, RZ, 0x1f, R240 ;  /* 0x0000001fff8b7819 */ /* 0x000fc400000114f0 */
[----:B------:R-:W-:Y:S02]  /*82a0*/  LOP3.LUT R229, R229, 0xffffff7f, RZ, 0xc0, !PT ;  /* 0xffffff7fe5e57812 */ /* 0x000fe400078ec0ff */
[----:B------:R-:W-:Y:S01]  /*82b0*/  MOV R143, 0x86b0 ;  /* 0x000086b0008f7802 */ /* 0x000fe20000000f00 */
[----:B------:R-:W-:-:S04]  /*82c0*/  IMAD R0, R139, c[0x0][0x1e0], RZ ;  /* 0x000078008b007a24 */ /* 0x000fc800078e02ff */
[C---:B------:R-:W-:Y:S02]  /*82d0*/  IMAD R0, R240.reuse, c[0x0][0x1e4], R0 ;  /* 0x00007900f0007a24 */ /* 0x040fe400078e0200 */
[----:B-1----:R-:W-:-:S04]  /*82e0*/  IMAD.WIDE.U32 R10, R240, c[0x0][0x1e0], RZ ;  /* 0x00007800f00a7a25 */ /* 0x002fc800078e00ff */
[----:B------:R-:W-:Y:S01]  /*82f0*/  IMAD.IADD R11, R11, 0x1, R0 ;  /* 0x000000010b0b7824 */ /* 0x000fe200078e0200 */
        /* <DEDUP_REMOVED lines=8> */
[----:B------:R-:W-:Y:S01]  /*8380*/  LEA.HI.X R0, R0, c[0x0][0x1cc], R11, 0x1, P0 ;  /* 0x0000730000007a11 */ /* 0x000fe200000f0c0b */
[----:B------:R-:W-:Y:S01]  /*8390*/  SHFL.IDX PT, R14, R10, RZ, 0x181f ;  /* 0x00181fff0a0e7589 */ /* 0x000fe200000e0000 */
[----:B------:R-:W-:Y:S02]  /*83a0*/  LOP3.LUT R3, R3, 0x1c0, RZ, 0xc0, !PT ;  /* 0x000001c003037812 */ /* 0x000fe400078ec0ff */
[----:B------:R-:W-:Y:S01]  /*83b0*/  ISETP.GT.AND P0, PT, R116, 0x20, PT ;  /* 0x000000207400780c */ /* 0x000fe20003f04270 */
[----:B------:R-:W1:Y:S01]  /*83c0*/  SHFL.IDX PT, R15, R0, RZ, 0x181f ;  /* 0x00181fff000f7589 */ /* 0x000e6200000e0000 */
[----:B------:R-:W-:Y:S02]  /*83d0*/  LOP3.LUT R4, R3, 0x38, R28, 0xf8, !PT ;  /* 0x0000003803047812 */ /* 0x000fe400078ef81c */
[----:B------:R-:W-:Y:S01]  /*83e0*/  SHF.R.U32.HI R3, RZ, 0x3, R3 ;  /* 0x00000003ff037819 */ /* 0x000fe20000011603 */
[----:B------:R-:W-:Y:S03]  /*83f0*/  SHFL.IDX PT, R12, R10, 0x1, 0x181f ;  /* 0x00381f000a0c7f89 */ /* 0x000fe600000e0000 */
[----:B------:R-:W-:Y:S01]  /*8400*/  LOP3.LUT R4, R4, R3, RZ, 0x3c, !PT ;  /* 0x0000000304047212 */ /* 0x000fe200078e3cff */
[----:B------:R-:W2:Y:S01]  /*8410*/  SHFL.IDX PT, R13, R0, 0x1, 0x181f ;  /* 0x00381f00000d7f89 */ /* 0x000ea200000e0000 */
[----:B------:R-:W-:-:S03]  /*8420*/  IMAD.SHL.U32 R3, R18, 0x8, RZ ;  /* 0x0000000812037824 */ /* 0x000fc600078e00ff */
[----:B------:R-:W-:Y:S02]  /*8430*/  SHFL.IDX PT, R10, R10, 0x2, 0x181f ;  /* 0x00581f000a0a7f89 */ /* 0x000fe400000e0000 */
[----:B------:R-:W-:Y:S02]  /*8440*/  LOP3.LUT R238, R4, 0xfffffe00, R3, 0xf8, !PT ;  /* 0xfffffe0004ee7812 */ /* 0x000fe400078ef803 */
[----:B------:R3:W4:Y:S01]  /*8450*/  SHFL.IDX PT, R11, R0, 0x2, 0x181f ;  /* 0x00581f00000b7f89 */ /* 0x00072200000e0000 */
[----:B------:R-:W-:Y:S02]  /*8460*/  SHF.R.U32.HI R4, RZ, 0x3, R19 ;  /* 0x00000003ff047819 */ /* 0x000fe40000011613 */
[----:B------:R-:W-:Y:S01]  /*8470*/  @P1 IMAD.SHL.U32 R3, R238, 0x2, RZ ;  /* 0x00000002ee031824 */ /* 0x000fe200078e00ff */
[----:B---3--:R-:W-:Y:S01]  /*8480*/  LEA.HI R0, R7, R16, RZ, 0x3 ;  /* 0x0000001007007211 */ /* 0x008fe200078f18ff */
[----:B-1----:R-:W-:-:S03]  /*8490*/  @P2 IMAD.WIDE R16, R28, 0x2, R14 ;  /* 0x000000021c102825 */ /* 0x002fc600078e020e */
[----:B------:R-:W-:Y:S01]  /*84a0*/  LOP3.LUT R18, R0, 0xfffffff8, RZ, 0xc0, !PT ;  /* 0xfffffff800127812 */ /* 0x000fe200078ec0ff */
[----:B------:R-:W-:-:S03]  /*84b0*/  @P2 IMAD.SHL.U32 R0, R238, 0x2, RZ ;  /* 0x00000002ee002824 */ /* 0x000fc600078e00ff */
[----:B------:R-:W-:Y:S01]  /*84c0*/  SHF.R.S32.HI R2, RZ, 0x1f, R18 ;  /* 0x0000001fff027819 */ /* 0x000fe20000011412 */
[----:B------:R-:W-:Y:S01]  /*84d0*/  @P2 IMAD.WIDE R14, R18, 0x2, R14 ;  /* 0x00000002120e2825 */ /* 0x000fe200078e020e */
[----:B------:R2:W-:Y:S04]  /*84e0*/  @P2 LDGSTS.E.BYPASS.LTC128B.128 [R0+0x5080], [R16.64], !P6 ;  /* 0x0508000010002fae */ /* 0x0005e8000f101d46 */
[----:B------:R1:W-:Y:S04]  /*84f0*/  @P2 LDGSTS.E.BYPASS.LTC128B.128 [R0+0x6880], [R14.64], !P5 ;  /* 0x068800000e002fae */ /* 0x0003e8000e901d46 */
[----:B------:R3:W-:Y:S04]  /*8500*/  STL [R1+0xcc], R18 ;  /* 0x0000cc1201007387 */ /* 0x0007e80000100800 */
[----:B------:R3:W-:Y:S01]  /*8510*/  STL [R1+0xd4], R2 ;  /* 0x0000d40201007387 */ /* 0x0007e20000100800 */
[----:B--2---:R-:W-:-:S04]  /*8520*/  @P1 IMAD.WIDE R16, R28, 0x2, R12 ;  /* 0x000000021c101825 */ /* 0x004fc800078e020c */
[----:B-1----:R-:W-:Y:S01]  /*8530*/  @P1 IMAD.WIDE R14, R18, 0x2, R12 ;  /* 0x00000002120e1825 */ /* 0x002fe200078e020c */
[----:B------:R1:W-:Y:S03]  /*8540*/  @P1 LDGSTS.E.BYPASS.LTC128B.128 [R3+0x5880], [R16.64], !P6 ;  /* 0x0588000010031fae */ /* 0x0003e6000f101d46 */
[----:B------:R-:W-:Y:S01]  /*8550*/  @P0 IMAD.SHL.U32 R0, R238, 0x2, RZ ;  /* 0x00000002ee000824 */ /* 0x000fe200078e00ff */
[----:B------:R1:W-:Y:S01]  /*8560*/  @P1 LDGSTS.E.BYPASS.LTC128B.128 [R3+0x7080], [R14.64], !P5 ;  /* 0x070800000e031fae */ /* 0x0003e2000e901d46 */
[----:B----4-:R-:W-:Y:S01]  /*8570*/  @P0 IMAD.WIDE R12, R28, 0x2, R10 ;  /* 0x000000021c0c0825 */ /* 0x010fe200078e020a */
[----:B------:R-:W-:-:S03]  /*8580*/  ISETP.GT.AND P1, PT, R26, 0x2f, PT ;  /* 0x0000002f1a00780c */ /* 0x000fc60003f24270 */
[----:B------:R-:W-:Y:S01]  /*8590*/  @P0 IMAD.WIDE R10, R18, 0x2, R10 ;  /* 0x00000002120a0825 */ /* 0x000fe200078e020a */
[----:B------:R2:W-:Y:S04]  /*85a0*/  @P0 LDGSTS.E.BYPASS.LTC128B.128 [R0+0x6080], [R12.64], !P6 ;  /* 0x060800000c000fae */ /* 0x0005e8000f101d46 */
[----:B------:R2:W-:Y:S01]  /*85b0*/  @P0 LDGSTS.E.BYPASS.LTC128B.128 [R0+0x7880], [R10.64], !P5 ;  /* 0x078800000a000fae */ /* 0x0005e2000e901d46 */
[----:B------:R-:W-:-:S03]  /*85c0*/  LOP3.LUT P0, RZ, R21, 0x2, RZ, 0xc0, !PT ;  /* 0x0000000215ff7812 */ /* 0x000fc6000780c0ff */
[----:B------:R-:W0:Y:S01]  /*85d0*/  LDGDEPBAR ;  /* 0x00000000000079af */ /* 0x000e220000000000 */
[----:B------:R-:W-:Y:S01]  /*85e0*/  @P1 LOP3.LUT R229, R229, 0x80, RZ, 0xfc, !PT ;  /* 0x00000080e5e51812 */ /* 0x000fe200078efcff */
[----:B-1----:R-:W-:-:S05]  /*85f0*/  IMAD.SHL.U32 R3, R25, 0x8, RZ ;  /* 0x0000000819037824 */ /* 0x002fca00078e00ff */
[----:B------:R-:W-:-:S04]  /*8600*/  LOP3.LUT R3, R19, 0x8, R3, 0xf8, !PT ;  /* 0x0000000813037812 */ /* 0x000fc800078ef803 */
[----:B------:R-:W-:Y:S01]  /*8610*/  LOP3.LUT R3, R3, R4, RZ, 0x3c, !PT ;  /* 0x0000000403037212 */ /* 0x000fe200078e3cff */
[----:B------:R-:W-:Y:S01]  /*8620*/  IMAD.MOV.U32 R4, RZ, RZ, 0x10 ;  /* 0x00000010ff047424 */ /* 0x000fe200078e00ff */
[----:B--2---:R-:W-:Y:S02]  /*8630*/  LEA.HI R0, R27, R176, RZ, 0x5 ;  /* 0x000000b01b007211 */ /* 0x004fe400078f28ff */
[----:B------:R-:W-:Y:S01]  /*8640*/  LOP3.LUT R10, R22, R20, RZ, 0xfc, !PT ;  /* 0x00000014160a7212 */ /* 0x000fe200078efcff */
[----:B------:R-:W-:Y:S01]  /*8650*/  IMAD R7, R24, 0x200, R3 ;  /* 0x0000020018077824 */ /* 0x000fe200078e0203 */
[----:B------:R-:W-:Y:S01]  /*8660*/  SEL R4, R4, 0xfffffff0, !P0 ;  /* 0xfffffff004047807 */ /* 0x000fe20004000000 */
[----:B------:R-:W-:-:S05]  /*8670*/  IMAD.SHL.U32 R0, R0, 0x20, RZ ;  /* 0x0000002000007824 */ /* 0x000fca00078e00ff */
[----:B------:R-:W-:-:S04]  /*8680*/  LOP3.LUT R0, R0, 0xfffffc00, RZ, 0xc0, !PT ;  /* 0xfffffc0000007812 */ /* 0x000fc800078ec0ff */
[----:B------:R-:W-:Y:S02]  /*8690*/  IADD3 R0, R22, R20, R0 ;  /* 0x0000001416007210 */ /* 0x000fe40007ffe000 */
[----:B---3--:R-:W-:Y:S05]  /*86a0*/  CALL.REL.NOINC `($_ZN7cutlass13device_kernelIN5flash19enable_sm80_to_sm89INS1_16FlashAttnFwdSm80INS1_25CollectiveMainloopFwdSm80ILi4ELi1ELb0EN4cute5tupleIJNS5_1CILi128EEENS7_ILi48EEES8_EEELi128ENS_6half_tEfNS_4arch4Sm80ELb0ELb1ELb0ELb1ELb1ELb1ELb1ELb0EEENS1_21CollectiveEpilogueFwdINS6_IJS8_S8_S9_EEENS6_IJNS7_ILi1EEESH_SH_EEESB_SD_Li128ELb1ELb1ELb0ELb0EEENS1_19SingleTileSchedulerILb1ELb0ELb1ELi128EEEEEEEEEvNT_6ParamsE$_ZZN5flash25CollectiveMainloopFwdSm80ILi4ELi1ELb0EN4cute5tupleIJNS1_1CILi128EEENS3_ILi48EEES4_EEELi128EN7cutlass6half_tEfNS7_4arch4Sm80ELb0ELb1ELb0ELb1ELb1ELb1ELb1ELb0EE3mmaINS_16FlashAttnFwdSm80ISB_NS_21CollectiveEpilogueFwdINS2_IJS4_S4_S5_EEENS2_IJNS3_ILi1EEESG_SG_EEES8_SA_Li128ELb1ELb1ELb0ELb0EEENS_19SingleTileSchedulerILb1ELb0ELb1ELi128EEEE13SharedStorageENS1_6TensorINS1_11ArrayEngineIfLm128EEENS1_6LayoutINS2_IJNS2_IJNS3_ILi2EEESR_EEESR_NS3_ILi16EEEEEENS2_IJNS2_IJSG_SR_EEENS3_ILi4EEENS3_ILi8EEEEEEEEEENS_7SoftmaxILi4ELi0EEEEEbRKNSB_6ParamsERT0_RT1_iRKNS_16SeqlenInfoQKNewKILb1ELb1EEENS2_IJiiiiEEERT_ENKUlvE_clEv) ;  /* 0x0001882000007944 */ /* 0x008fea0003c00000 */
[----:B------:R-:W-:Y:S05]  /*86b0*/  BSYNC B2 ;  /* 0x0000000000027941 */ /* 0x000fea0003800000 */
.L_x_1268:
[----:B------:R-:W2:Y:S01]  /*86c0*/  LDL R29, [R1+0x10] ;  /* 0x00001000011d7983 */ /* 0x000ea20000100800 */
[----:B------:R-:W-:-:S04]  /*86d0*/  DEPBAR.LE SB0, 0x0 ;  /* 0x000080000000791a */ /* 0x000fc80000000000 */
[----:B------:R3:W5:Y:S01]  /*86e0*/  LDL R120, [R1] ;  /* 0x0000000001787983 */ /* 0x0007620000100800 */
[----:B------:R-:W-:Y:S03]  /*86f0*/  WARPSYNC 0xffffffff ;  /* 0xffffffff00007948 */ /* 0x000fe60003800000 */
[----:B------:R-:W4:Y:S01]  /*8700*/  S2R R28, SR_CTAID.Y ;  /* 0x00000000001c7919 */ /* 0x000f220000002600 */
[----:B------:R-:W-:-:S03]  /*8710*/  SHF.L.U32 R216, R7, 0x1, RZ ;  /* 0x0000000107d87819 */ /* 0x000fc600000006ff */
[----:B------:R-:W-:Y:S01]  /*8720*/  BAR.SYNC.DEFER_BLOCKING 0x0 ;  /* 0x0000000000007b1d */ /* 0x000fe20000010000 */
[----:B------:R-:W-:-:S05]  /*8730*/  SHF.L.U32 R224, R0, 0x1, RZ ;  /* 0x0000000100e07819 */ /* 0x000fca00000006ff */
[----:B------:R-:W1:Y:S01]  /*8740*/  S2R R11, SR_CTAID.Y ;  /* 0x00000000000b7919 */ /* 0x000e620000002600 */
[----:B------:R-:W-:Y:S02]  /*8750*/  IMAD R0, R4, 0x2, R216 ;  /* 0x0000000204007824 */ /* 0x000fe400078e02d8 */
[----:B------:R-:W-:Y:S01]  /*8760*/  IMAD.WIDE.U32 R2, R240, c[0x0][0x208], RZ ;  /* 0x00008200f0027a25 */ /* 0x000fe200078e00ff */
[----:B----4-:R-:W-:Y:S02]  /*8770*/  SHF.R.S32.HI R28, RZ, 0x1f, R28 ;  /* 0x0000001fff1c7819 */ /* 0x010fe4000001141c */
[----:B------:R-:W4:Y:S04]  /*8780*/  LDSM.16.M88.4 R72, [R0+0x5080] ;  /* 0x005080000048783b */ /* 0x000f280000000200 */
[----:B------:R-:W2:Y:S04]  /*8790*/  LDSM.16.M88.4 R80, [R0+0x5880] ;  /* 0x005880000050783b */ /* 0x000ea80000000200 */
[----:B------:R3:W2:Y:S01]  /*87a0*/  LDSM.16.M88.4 R88, [R0+0x6080] ;  /* 0x006080000058783b */ /* 0x0006a20000000200 */
[----:B------:R-:W-:-:S02]  /*87b0*/  IMAD R28, R28, c[0x0][0x210], RZ ;  /* 0x000084001c1c7a24 */ /* 0x000fc400078e02ff */
[C---:B-1----:R-:W-:Y:S01]  /*87c0*/  IMAD.WIDE.U32 R30, R11.reuse, c[0x0][0x210], RZ ;  /* 0x000084000b1e7a25 */ /* 0x042fe200078e00ff */
[----:B------:R1:W1:Y:S03]  /*87d0*/  LDSM.16.M88.4 R16, [R224+0x8080] ;  /* 0x00808000e010783b */ /* 0x0002660000000200 */
[----:B------:R-:W-:Y:S01]  /*87e0*/  IMAD R28, R11, c[0x0][0x214], R28 ;  /* 0x000085000b1c7a24 */ /* 0x000fe200078e021c */
[----:B------:R1:W1:Y:S04]  /*87f0*/  LDSM.16.M88.4 R12, [R224+0xa080] ;  /* 0x00a08000e00c783b */ /* 0x0002680000000200 */
[----:B------:R1:W1:Y:S04]  /*8800*/  LDSM.16.M88.4 R48, [R216+0x5080] ;  /* 0x00508000d830783b */ /* 0x0002680000000200 */
[----:B------:R1:W1:Y:S04]  /*8810*/  LDSM.16.M88.4 R44, [R216+0x5880] ;  /* 0x00588000d82c783b */ /* 0x0002680000000200 */
[----:B------:R1:W1:Y:S01]  /*8820*/  LDSM.16.M88.4 R40, [R216+0x6080] ;  /* 0x00608000d828783b */ /* 0x0002620000000200 */
[----:B---3--:R-:W-:-:S04]  /*8830*/  IMAD R0, R139, c[0x0][0x208], RZ ;  /* 0x000082008b007a24 */ /* 0x008fc800078e02ff */
[----:B------:R-:W-:-:S04]  /*8840*/  IMAD R0, R240, c[0x0][0x20c], R0 ;  /* 0x00008300f0007a24 */ /* 0x000fc800078e0200 */
[----:B------:R-:W-:Y:S02]  /*8850*/  IMAD.IADD R3, R3, 0x1, R0 ;  /* 0x0000000103037824 */ /* 0x000fe400078e0200 */
[----:B------:R-:W-:Y:S02]  /*8860*/  IMAD R0, R140, c[0x0][0x218], RZ ;  /* 0x000086008c007a24 */ /* 0x000fe400078e02ff */
[----:B------:R-:W-:Y:S01]  /*8870*/  IMAD.WIDE.U32 R2, R237, c[0x0][0x218], R2 ;  /* 0x00008600ed027a25 */ /* 0x000fe200078e0002 */
[----:B------:R-:W-:Y:S02]  /*8880*/  LEA R226, R9, R224, 0x1 ;  /* 0x000000e009e27211 */ /* 0x000fe400078e08ff */
[----:B------:R-:W-:Y:S01]  /*8890*/  IADD3 R28, R31, R28, RZ ;  /* 0x0000001c1f1c7210 */ /* 0x000fe20007ffe0ff */
[----:B------:R-:W-:Y:S01]  /*88a0*/  IMAD R11, R237, c[0x0][0x21c], R0 ;  /* 0x00008700ed0b7a24 */ /* 0x000fe200078e0200 */
[----:B------:R-:W-:Y:S01]  /*88b0*/  IADD3 R2, P1, R30, R2, RZ ;  /* 0x000000021e027210 */ /* 0x000fe20007f3e0ff */
[----:B------:R3:W1:Y:S01]  /*88c0*/  LDSM.16.M88.4 R24, [R226+0x8080] ;  /* 0x00808000e218783b */ /* 0x0006620000000200 */
[----:B------:R-:W-:-:S02]  /*88d0*/  IADD3 R0, R216, 0x5080, RZ ;  /* 0x00005080d8007810 */ /* 0x000fc40007ffe0ff */
[----:B------:R-:W-:Y:S01]  /*88e0*/  LEA R7, P0, R2, c[0x0][0x1f8], 0x1 ;  /* 0x00007e0002077a11 */ /* 0x000fe200078008ff */
[----:B------:R3:W1:Y:S01]  /*88f0*/  LDSM.16.M88.4 R20, [R226+0xa080] ;  /* 0x00a08000e214783b */ /* 0x0006620000000200 */
[----:B------:R-:W-:Y:S02]  /*8900*/  IADD3.X R3, R28, R3, R11, P1, !PT ;  /* 0x000000031c037210 */ /* 0x000fe40000ffe40b */
[----:B------:R-:W-:Y:S02]  /*8910*/  LEA R223, R4, R0, 0x1 ;  /* 0x0000000004df7211 */ /* 0x000fe400078e08ff */
[----:B------:R-:W-:Y:S01]  /*8920*/  LEA.HI.X R4, R2, c[0x0][0x1fc], R3, 0x1, P0 ;  /* 0x00007f0002047a11 */ /* 0x000fe200000f0c03 */
[----:B--2---:R3:W-:Y:S01]  /*8930*/  STL [R1+0x70], R29 ;  /* 0x0000701d01007387 */ /* 0x0047e20000100800 */
[----:B------:R-:W-:Y:S05]  /*8940*/  BRA.DIV ~URZ, `(.L_x_1269) ;  /* 0x00014b627f007947 */ /* 0x000fea000b800000 */
[----:B-1--4-:R-:W2:Y:S04]  /*8950*/  LDL R35, [R1+0x80] ;  /* 0x0000800001237983 */ /* 0x012ea80000100800 */
[----:B------:R-:W4:Y:S04]  /*8960*/  LDL R30, [R1+0xd8] ;  /* 0x0000d800011e7983 */ /* 0x000f280000100800 */
[----:B---3--:R-:W3:Y:S04]  /*8970*/  LDL R2, [R1+0xcc] ;  /* 0x0000cc0001027983 */ /* 0x008ee80000100800 */
[----:B------:R-:W1:Y:S04]  /*8980*/  SHFL.IDX PT, R11, R7, RZ, 0x181f ;  /* 0x00181fff070b7589 */ /* 0x000e6800000e0000 */
[----:B------:R-:W1:Y:S04]  /*8990*/  SHFL.IDX PT, R33, R4, RZ, 0x181f ;  /* 0x00181fff04217589 */ /* 0x000e6800000e0000 */
[----:B------:R-:W1:Y:S04]  /*89a0*/  SHFL.IDX PT, R32, R7, 0x1, 0x181f ;  /* 0x00381f0007207f89 */ /* 0x000e6800000e0000 */
[----:B------:R-:W1:Y:S01]  /*89b0*/  SHFL.IDX PT, R34, R4, 0x1, 0x181f ;  /* 0x00381f0004227f89 */ /* 0x000e6200000e0000 */
[----:B------:R-:W-:-:S04]  /*89c0*/  IMAD.SHL.U32 R0, R238, 0x2, RZ ;  /* 0x00000002ee007824 */ /* 0x000fc800078e00ff */
[----:B------:R-:W-:Y:S01]  /*89d0*/  IMAD.MOV.U32 R238, RZ, RZ, R0 ;  /* 0x000000ffffee7224 */ /* 0x000fe200078e0000 */
[----:B------:R-:W-:Y:S01]  /*89e0*/  IADD3 R239, R0, 0x2080, RZ ;  /* 0x0000208000ef7810 */ /* 0x000fe20007ffe0ff */
[C---:B--2---:R-:W-:Y:S01]  /*89f0*/  IMAD.WIDE R36, R35.reuse, 0x2, RZ ;  /* 0x0000000223247825 */ /* 0x044fe200078e02ff */
[----:B------:R-:W-:-:S04]  /*8a00*/  ISETP.GE.AND P1, PT, R35, c[0x0][0x1d4], PT ;  /* 0x0000750023007a0c */ /* 0x000fc80003f26270 */
[-C--:B-1----:R-:W-:Y:S02]  /*8a10*/  IADD3 R28, P0, R11, R36.reuse, RZ ;  /* 0x000000240b1c7210 */ /* 0x082fe40007f1e0ff */
[----:B------:R-:W-:Y:S02]  /*8a20*/  ISETP.LT.OR P3, PT, R116, 0x1, P1 ;  /* 0x000000017400780c */ /* 0x000fe40000f61670 */
[----:B----4-:R-:W-:Y:S01]  /*8a30*/  ISETP.GE.AND P2, PT, R30, c[0x0][0x1d4], PT ;  /* 0x000075001e007a0c */ /* 0x010fe20003f46270 */
[----:B------:R-:W-:Y:S01]  /*8a40*/  IMAD.X R29, R33, 0x1, R37, P0 ;  /* 0x00000001211d7824 */ /* 0x000fe200000e0625 */
[----:B------:R-:W-:Y:S01]  /*8a50*/  IADD3 R30, P0, R32, R36, RZ ;  /* 0x00000024201e7210 */ /* 0x000fe20007f1e0ff */
[----:B---3--:R-:W-:-:S04]  /*8a60*/  IMAD.WIDE R2, R2, 0x2, RZ ;  /* 0x0000000202027825 */ /* 0x008fc800078e02ff */
[----:B------:R-:W-:Y:S01]  /*8a70*/  IMAD.X R31, R34, 0x1, R37, P0 ;  /* 0x00000001221f7824 */ /* 0x000fe200000e0625 */
[----:B------:R-:W-:-:S03]  /*8a80*/  ISETP.LT.OR P0, PT, R116, 0x1, P2 ;  /* 0x000000017400780c */ /* 0x000fc60001701670 */
[----:B------:R1:W-:Y:S01]  /*8a90*/  LDGSTS.E.BYPASS.LTC128B.128 [R0+0x2080], [R28.64], !P3 ;  /* 0x020800001c007fae */ /* 0x0003e2000d901d46 */
[----:B------:R-:W-:Y:S01]  /*8aa0*/  ISETP.LT.OR P4, PT, R116, 0x11, P1 ;  /* 0x000000117400780c */ /* 0x000fe20000f81670 */
[--C-:B------:R-:W-:Y:S01]  /*8ab0*/  IMAD.MOV.U32 R38, RZ, RZ, R35.reuse ;  /* 0x000000ffff267224 */ /* 0x100fe200078e0023 */
[----:B------:R-:W-:Y:S02]  /*8ac0*/  SHF.R.S32.HI R39, RZ, 0x1f, R35 ;  /* 0x0000001fff277819 */ /* 0x000fe40000011423 */
[----:B-1----:R-:W-:-:S05]  /*8ad0*/  IADD3 R28, P3, R11, R2, RZ ;  /* 0x000000020b1c7210 */ /* 0x002fca0007f7e0ff */
[----:B------:R-:W-:Y:S01]  /*8ae0*/  IMAD.X R29, R33, 0x1, R3, P3 ;  /* 0x00000001211d7824 */ /* 0x000fe200018e0603 */
[----:B------:R-:W-:-:S04]  /*8af0*/  ISETP.LT.OR P3, PT, R116, 0x11, P2 ;  /* 0x000000117400780c */ /* 0x000fc80001761670 */
[----:B------:R1:W-:Y:S04]  /*8b00*/  LDGSTS.E.BYPASS.LTC128B.128 [R0+0x3880], [R28.64], !P0 ;  /* 0x038800001c007fae */ /* 0x0003e8000c101d46 */
[----:B------:R2:W-:Y:S04]  /*8b10*/  LDGSTS.E.BYPASS.LTC128B.128 [R0+0x2880], [R30.64], !P4 ;  /* 0x028800001e007fae */ /* 0x0005e8000e101d46 */
[----:B------:R2:W3:Y:S04]  /*8b20*/  SHFL.IDX PT, R11, R4, 0x2, 0x181f ;  /* 0x00581f00040b7f89 */ /* 0x0004e800000e0000 */
[----:B------:R2:W4:Y:S04]  /*8b30*/  SHFL.IDX PT, R4, R7, 0x2, 0x181f ;  /* 0x00581f0007047f89 */ /* 0x00052800000e0000 */
[----:B------:R2:W-:Y:S01]  /*8b40*/  STL.64 [R1+0xa8], R38 ;  /* 0x0000a82601007387 */ /* 0x0005e20000100a00 */
[----:B-1----:R-:W-:-:S05]  /*8b50*/  IADD3 R28, P0, R32, R2, RZ ;  /* 0x00000002201c7210 */ /* 0x002fca0007f1e0ff */
[----:B------:R-:W-:-:S05]  /*8b60*/  IMAD.X R29, R34, 0x1, R3, P0 ;  /* 0x00000001221d7824 */ /* 0x000fca00000e0603 */
[----:B------:R2:W-:Y:S01]  /*8b70*/  LDGSTS.E.BYPASS.LTC128B.128 [R0+0x4080], [R28.64], !P3 ;  /* 0x040800001c007fae */ /* 0x0005e2000d901d46 */
[----:B------:R-:W-:Y:S01]  /*8b80*/  PLOP3.LUT P0, PT, P2, PT, PT, 0x80, 0x0 ;  /* 0x000000000000781c */ /* 0x000fe2000170f070 */
[----:B------:R-:W-:Y:S02]  /*8b90*/  IMAD.MOV.U32 R60, RZ, RZ, R36 ;  /* 0x000000ffff3c7224 */ /* 0x000fe400078e0024 */
[----:B------:R-:W-:Y:S02]  /*8ba0*/  IMAD.MOV.U32 R63, RZ, RZ, R37 ;  /* 0x000000ffff3f7224 */ /* 0x000fe400078e0025 */
[----:B------:R-:W-:Y:S02]  /*8bb0*/  IMAD.MOV.U32 R62, RZ, RZ, R2 ;  /* 0x000000ffff3e7224 */ /* 0x000fe400078e0002 */
[----:B------:R-:W-:Y:S02]  /*8bc0*/  IMAD.MOV.U32 R61, RZ, RZ, R3 ;  /* 0x000000ffff3d7224 */ /* 0x000fe400078e0003 */
.L_x_1436:
[----:B--234-:R-:W2:Y:S01]  /*8bd0*/  LDL R0, [R1+0x98] ;  /* 0x0000980001007983 */ /* 0x01cea20000100800 */
[C---:B------:R-:W-:Y:S01]  /*8be0*/  HMMA.16816.F32 R36, R12.reuse, R48, RZ ;  /* 0x000000300c24723c */ /* 0x040fe200000018ff */
[----:B------:R-:W-:Y:S01]  /*8bf0*/  ISETP.LT.OR P3, PT, R116, 0x21, P1 ;  /* 0x000000217400780c */ /* 0x000fe20000f61670 */
[----:B------:R-:W-:Y:S01]  /*8c00*/  IMAD R225, R8, 0x2, R224 ;  /* 0x0000000208e17824 */ /* 0x000fe200078e02e0 */
[----:B------:R-:W-:Y:S01]  /*8c10*/  ISETP.LT.OR P1, PT, R116, 0x21, P0 ;  /* 0x000000217400780c */ /* 0x000fe20000721670 */
[----:B------:R-:W-:Y:S01]  /*8c20*/  IMAD R227, R8, 0x2, R226 ;  /* 0x0000000208e37824 */ /* 0x000fe200078e02e2 */
[----:B------:R-:W-:Y:S01]  /*8c30*/  IADD3 R2, P2, R4, R60, RZ ;  /* 0x0000003c04027210 */ /* 0x000fe20007f5e0ff */
[C---:B------:R-:W-:Y:S01]  /*8c40*/  IMAD R221, R6.reuse, 0x2, R223 ;  /* 0x0000000206dd7824 */ /* 0x040fe200078e02df */
[----:B------:R-:W-:Y:S01]  /*8c50*/  LEA R222, R6, R216, 0x1 ;  /* 0x000000d806de7211 */ /* 0x000fe200078e08ff */
[C---:B------:R-:W-:Y:S01]  /*8c60*/  HMMA.16816.F32 R32, R12.reuse, R44, RZ ;  /* 0x0000002c0c20723c */ /* 0x040fe200000018ff */
[----:B------:R-:W-:Y:S01]  /*8c70*/  LEA R228, R9, R225, 0x1 ;  /* 0x000000e109e47211 */ /* 0x000fe200078e08ff */
[C---:B------:R-:W-:Y:S01]  /*8c80*/  IMAD.X R3, R11.reuse, 0x1, R63, P2 ;  /* 0x000000010b037824 */ /* 0x040fe200010e063f */
[----:B------:R-:W-:Y:S04]  /*8c90*/  BSSY B0, `(.L_x_1270) ;  /* 0x00000e6000007945 */ /* 0x000fe80003800000 */
[----:B------:R-:W-:Y:S01]  /*8ca0*/  @!PT LDS RZ, [RZ] ;  /* 0x00000000fffff984 */ /* 0x000fe20000000800 */
[----:B------:R-:W-:Y:S01]  /*8cb0*/  @!PT LDS RZ, [RZ] ;  /* 0x00000000fffff984 */ /* 0x000fe20000000800 */
[----:B------:R-:W-:Y:S01]  /*8cc0*/  @!PT LDS RZ, [RZ] ;  /* 0x00000000fffff984 */ /* 0x000fe20000000800 */
[----:B------:R1:W-:Y:S01]  /*8cd0*/  LDGSTS.E.BYPASS.LTC128B.128 [R238+0x3080], [R2.64], !P3 ;  /* 0x0308000002ee7fae */ /* 0x0003e2000d901d46 */
[C---:B------:R-:W-:Y:S08]  /*8ce0*/  HMMA.16816.F32 R52, R12.reuse, R50, RZ ;  /* 0x000000320c34723c */ /* 0x040ff000000018ff */
[C---:B------:R-:W-:Y:S08]  /*8cf0*/  HMMA.16816.F32 R28, R12.reuse, R40, RZ ;  /* 0x000000280c1c723c */ /* 0x040ff000000018ff */
[C---:B------:R-:W-:Y:S08]  /*8d00*/  HMMA.16816.F32 R56, R12.reuse, R46, RZ ;  /* 0x0000002e0c38723c */ /* 0x040ff000000018ff */
[----:B------:R-:W-:Y:S07]  /*8d10*/  HMMA.16816.F32 R64, R12, R42, RZ ;  /* 0x0000002a0c40723c */ /* 0x000fee00000018ff */
[----:B------:R-:W-:Y:S01]  /*8d20*/  IADD3 R12, P0, R4, R62, RZ ;  /* 0x0000003e040c7210 */ /* 0x000fe20007f1e0ff */
[----:B------:R-:W-:Y:S04]  /*8d30*/  HMMA.16816.F32 R68, R16, R48, RZ ;  /* 0x000000301044723c */ /* 0x000fe800000018ff */
[----:B------:R-:W-:-:S04]  /*8d40*/  IMAD.X R13, R11, 0x1, R61, P0 ;  /* 0x000000010b0d7824 */ /* 0x000fc800000e063d */
[C---:B------:R-:W-:Y:S01]  /*8d50*/  HMMA.16816.F32 R76, R16.reuse, R44, RZ ;  /* 0x0000002c104c723c */ /* 0x040fe200000018ff */
[----:B------:R3:W-:Y:S04]  /*8d60*/  LDGSTS.E.BYPASS.LTC128B.128 [R238+0x4880], [R12.64], !P1 ;  /* 0x048800000cee7fae */ /* 0x0007e8000c901d46 */
[----:B------:R-:W0:Y:S03]  /*8d70*/  LDGDEPBAR ;  /* 0x00000000000079af */ /* 0x000e260000000000 */
[C---:B------:R-:W-:Y:S08]  /*8d80*/  HMMA.16816.F32 R48, R16.reuse, R50, RZ ;  /* 0x000000321030723c */ /* 0x040ff000000018ff */
[C---:B------:R-:W-:Y:S08]  /*8d90*/  HMMA.16816.F32 R84, R16.reuse, R40, RZ ;  /* 0x000000281054723c */ /* 0x040ff000000018ff */
[C---:B------:R-:W-:Y:S01]  /*8da0*/  HMMA.16816.F32 R44, R16.reuse, R46, RZ ;  /* 0x0000002e102c723c */ /* 0x040fe200000018ff */
[----:B---3--:R-:W-:Y:S07]  /*8db0*/  LDSM.16.M88.4 R12, [R227+0xa080] ;  /* 0x00a08000e30c783b */ /* 0x008fee0000000200 */
[----:B------:R-:W-:Y:S01]  /*8dc0*/  HMMA.16816.F32 R96, R16, R42, RZ ;  /* 0x0000002a1060723c */ /* 0x000fe200000018ff */
[----:B------:R-:W-:Y:S04]  /*8dd0*/  LDSM.16.M88.4 R16, [R225+0xa080] ;  /* 0x00a08000e110783b */ /* 0x000fe80000000200 */
[----:B------:R-:W-:Y:S03]  /*8de0*/  LDSM.16.M88.4 R40, [R222+0x6080] ;  /* 0x00608000de28783b */ /* 0x000fe60000000200 */
[C---:B------:R-:W-:Y:S01]  /*8df0*/  HMMA.16816.F32 R112, R20.reuse, R72, R36 ;  /* 0x000000481470723c */ /* 0x040fe20000001824 */
[----:B------:R-:W3:Y:S07]  /*8e00*/  LDSM.16.M88.4 R36, [R222+0x5080] ;  /* 0x00508000de24783b */ /* 0x000eee0000000200 */
[C---:B------:R-:W-:Y:S01]  /*8e10*/  HMMA.16816.F32 R108, R20.reuse, R80, R32 ;  /* 0x00000050146c723c */ /* 0x040fe20000001820 */
[----:B------:R-:W4:Y:S07]  /*8e20*/  LDSM.16.M88.4 R32, [R222+0x5880] ;  /* 0x00588000de20783b */ /* 0x000f2e0000000200 */
[C---:B------:R-:W-:Y:S08]  /*8e30*/  HMMA.16816.F32 R92, R20.reuse, R74, R52 ;  /* 0x0000004a145c723c */ /* 0x040ff00000001834 */
[C---:B------:R-:W-:Y:S01]  /*8e40*/  HMMA.16816.F32 R104, R20.reuse, R88, R28 ;  /* 0x000000581468723c */ /* 0x040fe2000000181c */
[----:B------:R-:W-:Y:S07]  /*8e50*/  LDSM.16.M88.4 R28, [R227+0x8080] ;  /* 0x00808000e31c783b */ /* 0x000fee0000000200 */
[C---:B------:R-:W-:Y:S08]  /*8e60*/  HMMA.16816.F32 R100, R20.reuse, R82, R56 ;  /* 0x000000521464723c */ /* 0x040ff00000001838 */
[----:B------:R-:W-:Y:S01]  /*8e70*/  HMMA.16816.F32 R52, R20, R90, R64 ;  /* 0x0000005a1434723c */ /* 0x000fe20000001840 */
[----:B------:R-:W1:Y:S07]  /*8e80*/  LDSM.16.M88.4 R20, [R225+0x8080] ;  /* 0x00808000e114783b */ /* 0x000e6e0000000200 */
[C---:B------:R-:W-:Y:S08]  /*8e90*/  HMMA.16816.F32 R64, R24.reuse, R74, R48 ;  /* 0x0000004a1840723c */ /* 0x040ff00000001830 */
[C---:B------:R-:W-:Y:S01]  /*8ea0*/  HMMA.16816.F32 R68, R24.reuse, R72, R68 ;  /* 0x000000481844723c */ /* 0x040fe20000001844 */
[----:B------:R-:W-:Y:S07]  /*8eb0*/  LDSM.16.M88.4 R72, [R221+0x800] ;  /* 0x00080000dd48783b */ /* 0x000fee0000000200 */
[C---:B------:R-:W-:Y:S01]  /*8ec0*/  HMMA.16816.F32 R48, R24.reuse, R82, R44 ;  /* 0x000000521830723c */ /* 0x040fe2000000182c */
[----:B------:R-:W1:Y:S07]  /*8ed0*/  LDSM.16.M88.4 R44, [R221] ;  /* 0x00000000dd2c783b */ /* 0x000e6e0000000200 */
[C---:B------:R-:W-:Y:S01]  /*8ee0*/  HMMA.16816.F32 R60, R24.reuse, R80, R76 ;  /* 0x00000050183c723c */ /* 0x040fe2000000184c */
[----:B------:R-:W1:Y:S07]  /*8ef0*/  LDSM.16.M88.4 R76, [R221+0x1000] ;  /* 0x00100000dd4c783b */ /* 0x000e6e0000000200 */
[C---:B------:R-:W-:Y:S08]  /*8f00*/  HMMA.16816.F32 R56, R24.reuse, R88, R84 ;  /* 0x000000581838723c */ /* 0x040ff00000001854 */
[----:B------:R-:W-:Y:S01]  /*8f10*/  HMMA.16816.F32 R80, R24, R90, R96 ;  /* 0x0000005a1850723c */ /* 0x000fe20000001860 */
[----:B------:R-:W-:Y:S07]  /*8f20*/  LDSM.16.M88.4 R24, [R224+0xe080] ;  /* 0x00e08000e018783b */ /* 0x000fee0000000200 */
[C---:B---3--:R-:W-:Y:S08]  /*8f30*/  HMMA.16816.F32 R84, R16.reuse, R36, R112 ;  /* 0x000000241054723c */ /* 0x048ff00000001870 */
[C---:B----4-:R-:W-:Y:S08]  /*8f40*/  HMMA.16816.F32 R96, R16.reuse, R32, R108 ;  /* 0x000000201060723c */ /* 0x050ff0000000186c */
[C---:B------:R-:W-:Y:S08]  /*8f50*/  HMMA.16816.F32 R88, R16.reuse, R38, R92 ;  /* 0x000000261058723c */ /* 0x040ff0000000185c */
[C---:B------:R-:W-:Y:S08]  /*8f60*/  HMMA.16816.F32 R104, R16.reuse, R40, R104 ;  /* 0x000000281068723c */ /* 0x040ff00000001868 */
[----:B------:R-:W-:Y:S08]  /*8f70*/  HMMA.16816.F32 R100, R16, R34, R100 ;  /* 0x000000221064723c */ /* 0x000ff00000001864 */
[C---:B-1----:R-:W-:Y:S08]  /*8f80*/  HMMA.16816.F32 R92, R20.reuse, R36, R68 ;  /* 0x00000024145c723c */ /* 0x042ff00000001844 */
[----:B------:R-:W-:Y:S01]  /*8f90*/  HMMA.16816.F32 R64, R20, R38, R64 ;  /* 0x000000261440723c */ /* 0x000fe20000001840 */
[----:B------:R-:W1:Y:S07]  /*8fa0*/  LDSM.16.M88.4 R36, [R216+0x6880] ;  /* 0x00688000d824783b */ /* 0x000e6e0000000200 */
[----:B------:R-:W-:Y:S01]  /*8fb0*/  HMMA.16816.F32 R52, R16, R42, R52 ;  /* 0x0000002a1034723c */ /* 0x000fe20000001834 */
[----:B------:R-:W-:Y:S07]  /*8fc0*/  LDSM.16.M88.4 R16, [R224+0xc080] ;  /* 0x00c08000e010783b */ /* 0x000fee0000000200 */
[C---:B------:R-:W-:Y:S08]  /*8fd0*/  HMMA.16816.F32 R108, R20.reuse, R32, R60 ;  /* 0x00000020146c723c */ /* 0x040ff0000000183c */
[C---:B------:R-:W-:Y:S01]  /*8fe0*/  HMMA.16816.F32 R112, R20.reuse, R34, R48 ;  /* 0x000000221470723c */ /* 0x040fe20000001830 */
[----:B------:R-:W3:Y:S07]  /*8ff0*/  LDSM.16.M88.4 R32, [R216+0x7080] ;  /* 0x00708000d820783b */ /* 0x000eee0000000200 */
[C---:B------:R-:W-:Y:S01]  /*9000*/  HMMA.16816.F32 R116, R20.reuse, R40, R56 ;  /* 0x000000281474723c */ /* 0x040fe20000001838 */
[----:B------:R-:W-:Y:S07]  /*9010*/  LDSM.16.M88.4 R56, [R223+0x1800] ;  /* 0x00180000df38783b */ /* 0x000fee0000000200 */
[----:B------:R-:W-:Y:S01]  /*9020*/  HMMA.16816.F32 R60, R20, R42, R80 ;  /* 0x0000002a143c723c */ /* 0x000fe20000001850 */
[----:B------:R-:W4:Y:S07]  /*9030*/  LDSM.16.M88.4 R20, [R216+0x7880] ;  /* 0x00788000d814783b */ /* 0x000f2e0000000200 */
[C---:B------:R-:W-:Y:S08]  /*9040*/  HMMA.16816.F32 R48, R12.reuse, R44, R84 ;  /* 0x0000002c0c30723c */ /* 0x040ff00000001854 */
[----:B------:R-:W-:Y:S01]  /*9050*/  HMMA.16816.F32 R40, R12, R46, R88 ;  /* 0x0000002e0c28723c */ /* 0x000fe20000001858 */
[----:B--2---:R-:W-:-:S07]  /*9060*/  ISETP.GT.AND P0, PT, R142, R0, PT ;  /* 0x000000008e00720c */ /* 0x004fce0003f04270 */
[C---:B------:R-:W-:Y:S08]  /*9070*/  HMMA.16816.F32 R68, R12.reuse, R72, R96 ;  /* 0x000000480c44723c */ /* 0x040ff00000001860 */
[C---:B------:R-:W-:Y:S08]  /*9080*/  HMMA.16816.F32 R80, R12.reuse, R74, R100 ;  /* 0x0000004a0c50723c */ /* 0x040ff00000001864 */
[C---:B------:R-:W-:Y:S08]  /*9090*/  HMMA.16816.F32 R84, R12.reuse, R76, R104 ;  /* 0x0000004c0c54723c */ /* 0x040ff00000001868 */
[----:B------:R-:W-:Y:S01]  /*90a0*/  HMMA.16816.F32 R100, R12, R78, R52 ;  /* 0x0000004e0c64723c */ /* 0x000fe20000001834 */
[----:B------:R-:W-:Y:S04]  /*90b0*/  LDSM.16.M88.4 R12, [R226+0xe080] ;  /* 0x00e08000e20c783b */ /* 0x000fe80000000200 */
[----:B------:R-:W2:Y:S03]  /*90c0*/  LDSM.16.M88.4 R52, [R223+0x2000] ;  /* 0x00200000df34783b */ /* 0x000ea60000000200 */
[C---:B------:R-:W-:Y:S01]  /*90d0*/  HMMA.16816.F32 R104, R28.reuse, R46, R64 ;  /* 0x0000002e1c68723c */ /* 0x040fe20000001840 */
[----:B------:R-:W1:Y:S07]  /*90e0*/  LDSM.16.M88.4 R64, [R223+0x2800] ;  /* 0x00280000df40783b */ /* 0x000e6e0000000200 */
[C---:B------:R-:W-:Y:S08]  /*90f0*/  HMMA.16816.F32 R92, R28.reuse, R44, R92 ;  /* 0x0000002c1c5c723c */ /* 0x040ff0000000185c */
[C---:B------:R-:W-:Y:S08]  /*9100*/  HMMA.16816.F32 R108, R28.reuse, R72, R108 ;  /* 0x000000481c6c723c */ /* 0x040ff0000000186c */
[C---:B------:R-:W-:Y:S08]  /*9110*/  HMMA.16816.F32 R112, R28.reuse, R74, R112 ;  /* 0x0000004a1c70723c */ /* 0x040ff00000001870 */
[C---:B------:R-:W-:Y:S08]  /*9120*/  HMMA.16816.F32 R116, R28.reuse, R76, R116 ;  /* 0x0000004c1c74723c */ /* 0x040ff00000001874 */
[----:B------:R-:W-:Y:S01]  /*9130*/  HMMA.16816.F32 R96, R28, R78, R60 ;  /* 0x0000004e1c60723c */ /* 0x000fe2000000183c */
[----:B------:R-:W2:Y:S07]  /*9140*/  LDSM.16.M88.4 R28, [R226+0xc080] ;  /* 0x00c08000e21c783b */ /* 0x000eae0000000200 */
[C---:B-1----:R-:W-:Y:S08]  /*9150*/  HMMA.16816.F32 R88, R24.reuse, R36, R48 ;  /* 0x000000241858723c */ /* 0x042ff00000001830 */
[C---:B------:R-:W-:Y:S08]  /*9160*/  HMMA.16816.F32 R60, R24.reuse, R38, R40 ;  /* 0x00000026183c723c */ /* 0x040ff00000001828 */
[C---:B---3--:R-:W-:Y:S08]  /*9170*/  HMMA.16816.F32 R48, R24.reuse, R32, R68 ;  /* 0x000000201830723c */ /* 0x048ff00000001844 */
[C---:B------:R-:W-:Y:S08]  /*9180*/  HMMA.16816.F32 R44, R24.reuse, R34, R80 ;  /* 0x00000022182c723c */ /* 0x040ff00000001850 */
[----:B----4-:R-:W-:Y:S08]  /*9190*/  HMMA.16816.F32 R40, R24, R20, R84 ;  /* 0x000000141828723c */ /* 0x010ff00000001854 */
[C---:B------:R-:W-:Y:S08]  /*91a0*/  HMMA.16816.F32 R80, R16.reuse, R36, R92 ;  /* 0x000000241050723c */ /* 0x040ff0000000185c */
[----:B------:R-:W-:Y:S08]  /*91b0*/  HMMA.16816.F32 R76, R16, R38, R104 ;  /* 0x00000026104c723c */ /* 0x000ff00000001868 */
[----:B------:R-:W-:Y:S01]  /*91c0*/  HMMA.16816.F32 R72, R24, R22, R100 ;  /* 0x000000161848723c */ /* 0x000fe20000001864 */
[----:B------:R-:W-:Y:S07]  /*91d0*/  LDSM.16.M88.4 R24, [R225+0xe080] ;  /* 0x00e08000e118783b */ /* 0x000fee0000000200 */
[C---:B------:R-:W-:Y:S08]  /*91e0*/  HMMA.16816.F32 R68, R16.reuse, R32, R108 ;  /* 0x000000201044723c */ /* 0x040ff0000000186c */
[C---:B------:R-:W-:Y:S08]  /*91f0*/  HMMA.16816.F32 R36, R16.reuse, R34, R112 ;  /* 0x000000221024723c */ /* 0x040ff00000001870 */
[C---:B------:R-:W-:Y:S08]  /*9200*/  HMMA.16816.F32 R32, R16.reuse, R20, R116 ;  /* 0x000000141020723c */ /* 0x040ff00000001874 */
[----:B------:R-:W-:Y:S01]  /*9210*/  HMMA.16816.F32 R16, R16, R22, R96 ;  /* 0x000000161010723c */ /* 0x000fe20000001860 */
[----:B------:R-:W-:Y:S07]  /*9220*/  LDSM.16.M88.4 R20, [R225+0xc080] ;  /* 0x00c08000e114783b */ /* 0x000fee0000000200 */
[C---:B--2---:R-:W-:Y:S01]  /*9230*/  HMMA.16816.F32 R116, R12.reuse, R52, R48 ;  /* 0x000000340c74723c */ /* 0x044fe20000001830 */
[----:B------:R-:W1:Y:S07]  /*9240*/  LDSM.16.M88.4 R48, [R222+0x6880] ;  /* 0x00688000de30783b */ /* 0x000e6e0000000200 */
[C---:B------:R-:W-:Y:S01]  /*9250*/  HMMA.16816.F32 R112, R12.reuse, R54, R44 ;  /* 0x000000360c70723c */ /* 0x040fe2000000182c */
[----:B------:R-:W2:Y:S07]  /*9260*/  LDSM.16.M88.4 R44, [R222+0x7080] ;  /* 0x00708000de2c783b */ /* 0x000eae0000000200 */
[C---:B------:R-:W-:Y:S01]  /*9270*/  HMMA.16816.F32 R108, R12.reuse, R64, R40 ;  /* 0x000000400c6c723c */ /* 0x040fe20000001828 */
[----:B------:R-:W3:Y:S07]  /*9280*/  LDSM.16.M88.4 R40, [R222+0x7880] ;  /* 0x00788000de28783b */ /* 0x000eee0000000200 */
[C---:B------:R-:W-:Y:S08]  /*9290*/  HMMA.16816.F32 R88, R12.reuse, R56, R88 ;  /* 0x000000380c58723c */ /* 0x040ff00000001858 */
[----:B------:R-:W-:Y:S08]  /*92a0*/  HMMA.16816.F32 R84, R12, R58, R60 ;  /* 0x0000003a0c54723c */ /* 0x000ff0000000183c */
[C---:B------:R-:W-:Y:S08]  /*92b0*/  HMMA.16816.F32 R104, R28.reuse, R56, R80 ;  /* 0x000000381c68723c */ /* 0x040ff00000001850 */
[----:B------:R-:W-:Y:S08]  /*92c0*/  HMMA.16816.F32 R100, R28, R58, R76 ;  /* 0x0000003a1c64723c */ /* 0x000ff0000000184c */
[----:B------:R-:W-:Y:S01]  /*92d0*/  HMMA.16816.F32 R60, R12, R66, R72 ;  /* 0x000000420c3c723c */ /* 0x000fe20000001848 */
[----:B------:R-:W-:Y:S07]  /*92e0*/  LDSM.16.M88.4 R12, [R228+0xe080] ;  /* 0x00e08000e40c783b */ /* 0x000fee0000000200 */
[C---:B------:R-:W-:Y:S08]  /*92f0*/  HMMA.16816.F32 R96, R28.reuse, R52, R68 ;  /* 0x000000341c60723c */ /* 0x040ff00000001844 */
[C---:B------:R-:W-:Y:S01]  /*9300*/  HMMA.16816.F32 R92, R28.reuse, R54, R36 ;  /* 0x000000361c5c723c */ /* 0x040fe20000001824 */
[----:B------:R-:W4:Y:S07]  /*9310*/  LDSM.16.M88.4 R36, [R221+0x1800] ;  /* 0x00180000dd24783b */ /* 0x000f2e0000000200 */
[C---:B------:R-:W-:Y:S01]  /*9320*/  HMMA.16816.F32 R68, R28.reuse, R64, R32 ;  /* 0x000000401c44723c */ /* 0x040fe20000001820 */
[----:B------:R-:W-:Y:S07]  /*9330*/  LDSM.16.M88.4 R32, [R221+0x2000] ;  /* 0x00200000dd20783b */ /* 0x000fee0000000200 */
[----:B------:R-:W-:Y:S01]  /*9340*/  HMMA.16816.F32 R64, R28, R66, R16 ;  /* 0x000000421c40723c */ /* 0x000fe20000001810 */
[----:B------:R-:W2:Y:S04]  /*9350*/  LDSM.16.M88.4 R16, [R227+0xc080] ;  /* 0x00c08000e310783b */ /* 0x000ea80000000200 */
[----:B------:R-:W3:Y:S01]  /*9360*/  LDSM.16.M88.4 R28, [R221+0x2800] ;  /* 0x00280000dd1c783b */ /* 0x000ee20000000200 */
[----:B------:R-:W-:-:S04]  /*9370*/  DEPBAR.LE SB0, 0x0 ;  /* 0x000080000000791a */ /* 0x000fc80000000000 */
[C---:B-1----:R-:W-:Y:S08]  /*9380*/  HMMA.16816.F32 R88, R24.reuse, R48, R88 ;  /* 0x000000301858723c */ /* 0x042ff00000001858 */
[----:B------:R-:W-:Y:S08]  /*9390*/  HMMA.16816.F32 R84, R24, R50, R84 ;  /* 0x000000321854723c */ /* 0x000ff00000001854 */
[C---:B------:R-:W-:Y:S08]  /*93a0*/  HMMA.16816.F32 R56, R20.reuse, R48, R104 ;  /* 0x000000301438723c */ /* 0x040ff00000001868 */
[----:B------:R-:W-:Y:S08]  /*93b0*/  HMMA.16816.F32 R52, R20, R50, R100 ;  /* 0x000000321434723c */ /* 0x000ff00000001864 */
[C---:B--2---:R-:W-:Y:S08]  /*93c0*/  HMMA.16816.F32 R80, R24.reuse, R44, R116 ;  /* 0x0000002c1850723c */ /* 0x044ff00000001874 */
[C---:B------:R-:W-:Y:S08]  /*93d0*/  HMMA.16816.F32 R76, R24.reuse, R46, R112 ;  /* 0x0000002e184c723c */ /* 0x040ff00000001870 */
[C---:B---3--:R-:W-:Y:S08]  /*93e0*/  HMMA.16816.F32 R72, R24.reuse, R40, R108 ;  /* 0x000000281848723c */ /* 0x048ff0000000186c */
        /* <DEDUP_REMOVED lines=12> */
[----:B------:R-:W-:Y:S08]  /*94b0*/  HMMA.16816.F32 R60, R12, R30, R60 ;  /* 0x0000001e0c3c723c */ /* 0x000ff0000000183c */
[C---:B------:R-:W-:Y:S08]  /*94c0*/  HMMA.16816.F32 R48, R16.reuse, R32, R48 ;  /* 0x000000201030723c */ /* 0x040ff00000001830 */
[C---:B------:R-:W-:Y:S08]  /*94d0*/  HMMA.16816.F32 R44, R16.reuse, R34, R44 ;  /* 0x00000022102c723c */ /* 0x040ff0000000182c */
[C---:B------:R-:W-:Y:S08]  /*94e0*/  HMMA.16816.F32 R36, R16.reuse, R28, R24 ;  /* 0x0000001c1024723c */ /* 0x040ff00000001818 */
[----:B------:R-:W-:Y:S01]  /*94f0*/  HMMA.16816.F32 R40, R16, R30, R20 ;  /* 0x0000001e1028723c */ /* 0x000fe20000001814 */
[----:B------:R-:W-:Y:S06]  /*9500*/  BAR.SYNC.DEFER_BLOCKING 0x0 ;  /* 0x0000000000007b1d */ /* 0x000fec0000010000 */
[----:B------:R-:W-:Y:S01]  /*9510*/  @!UPT UIADD3 URZ, URZ, URZ, URZ ;  /* 0x0000003f3f3ff290 */ /* 0x000fe2000fffe03f */
[----:B------:R-:W-:Y:S11]  /*9520*/  @!P0 BRA `(.L_x_1271) ;  /* 0x000005c000008947 */ /* 0x000ff60003800000 */
[----:B------:R-:W2:Y:S04]  /*9530*/  LDL R125, [R1+0xa0] ;  /* 0x0000a000017d7983 */ /* 0x000ea80000100800 */
[----:B------:R-:W2:Y:S04]  /*9540*/  LDL R124, [R1+0x9c] ;  /* 0x00009c00017c7983 */ /* 0x000ea80000100800 */
[----:B------:R-:W3:Y:S04]  /*9550*/  LDL.64 R122, [R1+0xb0] ;  /* 0x0000b000017a7983 */ /* 0x000ee80000100a00 */
[----:B------:R-:W4:Y:S01]  /*9560*/  LDL R7, [R1+0xc8] ;  /* 0x0000c80001077983 */ /* 0x000f220000100800 */
[----:B------:R-:W-:-:S02]  /*9570*/  IMAD.MOV.U32 R0, RZ, RZ, 0x1 ;  /* 0x00000001ff007424 */ /* 0x000fc400078e00ff */
[----:B------:R-:W-:-:S03]  /*9580*/  IMAD.MOV.U32 R237, RZ, RZ, RZ ;  /* 0x000000ffffed7224 */ /* 0x000fc600078e00ff */
[----:B------:R-:W-:Y:S02]  /*9590*/  ISETP.NE.AND P0, PT, R0, c[0x0][0x2b8], PT ;  /* 0x0000ae0000007a0c */ /* 0x000fe40003f05270 */
[C---:B--2---:R-:W-:Y:S02]  /*95a0*/  IADD3 R2, R124.reuse, R141, R125 ;  /* 0x0000008d7c027210 */ /* 0x044fe40007ffe07d */
[----:B------:R-:W-:Y:S02]  /*95b0*/  ISETP.GT.AND P4, PT, R124, 0x2f, PT ;  /* 0x0000002f7c00780c */ /* 0x000fe40003f84270 */
[----:B------:R-:W-:-:S07]  /*95c0*/  IADD3 R2, R2, -0x30, RZ ;  /* 0xffffffd002027810 */ /* 0x000fce0007ffe0ff */
[----:B------:R-:W-:-:S04]  /*95d0*/  @P0 IMAD.HI.U32 R3, R2, c[0x0][0x2bc], RZ ;  /* 0x0000af0002030a27 */ /* 0x000fc800078e00ff */
[----:B------:R-:W-:Y:S01]  /*95e0*/  IMAD.MOV.U32 R0, RZ, RZ, R2 ;  /* 0x000000ffff007224 */ /* 0x000fe200078e0002 */
[----:B------:R-:W-:-:S04]  /*95f0*/  @P0 SHF.R.U32.HI R0, RZ, c[0x0][0x2c0], R3 ;  /* 0x0000b000ff000a19 */ /* 0x000fc80000011603 */
[----:B---3--:R-:W-:-:S04]  /*9600*/  @!P4 IADD3 R3, P0, R0, R122, RZ ;  /* 0x0000007a0003c210 */ /* 0x008fc80007f1e0ff */
[----:B----4-:R-:W-:Y:S02]  /*9610*/  @!P4 LEA.HI.X.SX32 R4, R0, R7, 0x1, P0 ;  /* 0x000000070004c211 */ /* 0x010fe400000f0eff */
[----:B------:R-:W-:-:S04]  /*9620*/  @!P4 LEA R6, P0, R3, c[0x0][0x2a0], 0x2 ;  /* 0x0000a8000306ca11 */ /* 0x000fc800078010ff */
[----:B------:R-:W-:-:S05]  /*9630*/  @!P4 LEA.HI.X R7, R3, c[0x0][0x2a4], R4, 0x2, P0 ;  /* 0x0000a9000307ca11 */ /* 0x000fca00000f1404 */
[----:B------:R-:W2:Y:S01]  /*9640*/  @!P4 LDG.E R237, [R6.64] ;  /* 0x0000000606edc981 */ /* 0x000ea2000c1e1900 */
[----:B------:R-:W-:-:S03]  /*9650*/  IADD3 R0, -R0, RZ, RZ ;  /* 0x000000ff00007210 */ /* 0x000fc60007ffe1ff */
[----:B------:R-:W1:Y:S02]  /*9660*/  S2R R122, SR_CTAID.Y ;  /* 0x00000000007a7919 */ /* 0x000e640000002600 */
[----:B------:R-:W-:Y:S02]  /*9670*/  IMAD R240, R0, c[0x0][0x2b8], R2 ;  /* 0x0000ae0000f07a24 */ /* 0x000fe400078e0202 */
[----:B------:R-:W3:Y:S02]  /*9680*/  S2R R124, SR_CTAID.Y ;  /* 0x00000000007c7919 */ /* 0x000ee40000002600 */
[----:B------:R-:W-:Y:S01]  /*9690*/  IMAD.WIDE.U32 R2, R240, c[0x0][0x1e0], RZ ;  /* 0x00007800f0027a25 */ /* 0x000fe200078e00ff */
[----:B------:R-:W-:-:S05]  /*96a0*/  SHF.R.S32.HI R0, RZ, 0x1f, R240 ;  /* 0x0000001fff007819 */ /* 0x000fca00000114f0 */
[----:B------:R-:W-:-:S04]  /*96b0*/  IMAD R0, R0, c[0x0][0x1e0], RZ ;  /* 0x0000780000007a24 */ /* 0x000fc800078e02ff */
[----:B------:R-:W-:-:S04]  /*96c0*/  IMAD R0, R240, c[0x0][0x1e4], R0 ;  /* 0x00007900f0007a24 */ /* 0x000fc800078e0200 */
[----:B------:R-:W-:Y:S01]  /*96d0*/  IMAD.IADD R3, R3, 0x1, R0 ;  /* 0x0000000103037824 */ /* 0x000fe200078e0200 */
[----:B-1----:R-:W-:Y:S01]  /*96e0*/  SHF.R.S32.HI R125, RZ, 0x1f, R122 ;  /* 0x0000001fff7d7819 */ /* 0x002fe2000001147a */
[----:B---3--:R-:W-:-:S04]  /*96f0*/  IMAD.WIDE.U32 R122, R124, c[0x0][0x1e8], RZ ;  /* 0x00007a007c7a7a25 */ /* 0x008fc800078e00ff */
[----:B------:R-:W-:-:S04]  /*9700*/  IMAD R11, R125, c[0x0][0x1e8], RZ ;  /* 0x00007a007d0b7a24 */ /* 0x000fc800078e02ff */
[----:B------:R-:W-:-:S05]  /*9710*/  IMAD R11, R124, c[0x0][0x1ec], R11 ;  /* 0x00007b007c0b7a24 */ /* 0x000fca00078e020b */
[----:B------:R-:W-:Y:S02]  /*9720*/  IADD3 R11, R123, R11, RZ ;  /* 0x0000000b7b0b7210 */ /* 0x000fe40007ffe0ff */
[----:B--2---:R-:W-:Y:S01]  /*9730*/  SHF.R.S32.HI R0, RZ, 0x1f, R237 ;  /* 0x0000001fff007819 */ /* 0x004fe200000114ed */
        /* <DEDUP_REMOVED lines=9> */
.L_x_1437:
[----:B------:R-:W-:Y:S05]  /*97d0*/  BRA.DIV ~URZ, `(.L_x_1273) ;  /* 0x000142427f007947 */ /* 0x000fea000b800000 */
[----:B------:R-:W3:Y:S04]  /*97e0*/  LDL.64 R24, [R1+0xa8] ;  /* 0x0000a80001187983 */ /* 0x000ee80000100a00 */
[----:B------:R-:W4:Y:S04]  /*97f0*/  LDL R2, [R1+0xcc] ;  /* 0x0000cc0001027983 */ /* 0x000f280000100800 */
[----:B--2---:R-:W2:Y:S04]  /*9800*/  LDL R21, [R1+0x80] ;  /* 0x0000800001157983 */ /* 0x004ea80000100800 */
[----:B------:R-:W2:Y:S04]  /*9810*/  LDL R20, [R1+0xd8] ;  /* 0x0000d80001147983 */ /* 0x000ea80000100800 */
[----:B------:R-:W2:Y:S04]  /*9820*/  LDL R22, [R1+0xd4] ;  /* 0x0000d40001167983 */ /* 0x000ea80000100800 */
[----:B------:R-:W1:Y:S04]  /*9830*/  SHFL.IDX PT, R6, R18, RZ, 0x181f ;  /* 0x00181fff12067589 */ /* 0x000e6800000e0000 */
[----:B------:R-:W1:Y:S04]  /*9840*/  SHFL.IDX PT, R7, R18, 0x1, 0x181f ;  /* 0x00381f0012077f89 */ /* 0x000e6800000e0000 */
[----:B------:R-:W1:Y:S01]  /*9850*/  SHFL.IDX PT, R11, R4, 0x1, 0x181f ;  /* 0x00381f00040b7f89 */ /* 0x000e6200000e0000 */
[----:B---3--:R-:W-:-:S02]  /*9860*/  IMAD.SHL.U32 R19, R24, 0x2, RZ ;  /* 0x0000000218137824 */ /* 0x008fc400078e00ff */
[----:B----4-:R-:W-:Y:S01]  /*9870*/  IMAD.SHL.U32 R0, R2, 0x2, RZ ;  /* 0x0000000202007824 */ /* 0x010fe200078e00ff */
[----:B------:R-:W-:Y:S02]  /*9880*/  SHF.L.U64.HI R3, R24, 0x1, R25 ;  /* 0x0000000118037819 */ /* 0x000fe40000010219 */
[----:B--2---:R-:W-:Y:S02]  /*9890*/  ISETP.GE.AND P3, PT, R21, c[0x0][0x1d4], PT ;  /* 0x0000750015007a0c */ /* 0x004fe40003f66270 */
[----:B-1----:R-:W-:Y:S02]  /*98a0*/  IADD3 R16, P0, R6, R19, RZ ;  /* 0x0000001306107210 */ /* 0x002fe40007f1e0ff */
[----:B------:R-:W-:Y:S02]  /*98b0*/  ISETP.GE.AND P4, PT, R20, c[0x0][0x1d4], PT ;  /* 0x0000750014007a0c */ /* 0x000fe40003f86270 */
[----:B------:R-:W-:Y:S02]  /*98c0*/  IADD3 R12, P2, R6, R0, RZ ;  /* 0x00000000060c7210 */ /* 0x000fe40007f5e0ff */
[----:B------:R-:W-:-:S02]  /*98d0*/  SHF.L.U64.HI R2, R2, 0x1, R22 ;  /* 0x0000000102027819 */ /* 0x000fc40000010216 */
[----:B------:R-:W-:Y:S01]  /*98e0*/  IADD3 R6, P1, R7, R19, RZ ;  /* 0x0000001307067210 */ /* 0x000fe20007f3e0ff */
[--C-:B------:R-:W-:Y:S01]  /*98f0*/  IMAD.X R17, R13, 0x1, R3.reuse, P0 ;  /* 0x000000010d117824 */ /* 0x100fe200000e0603 */
[----:B------:R-:W-:Y:S01]  /*9900*/  IADD3 R14, P0, R7, R0, RZ ;  /* 0x00000000070e7210 */ /* 0x000fe20007f1e0ff */
[--C-:B------:R-:W-:Y:S02]  /*9910*/  IMAD.X R13, R13, 0x1, R2.reuse, P2 ;  /* 0x000000010d0d7824 */ /* 0x100fe400010e0602 */
[C---:B------:R-:W-:Y:S01]  /*9920*/  IMAD.X R7, R11.reuse, 0x1, R3, P1 ;  /* 0x000000010b077824 */ /* 0x040fe200008e0603 */
[----:B------:R1:W-:Y:S04]  /*9930*/  LDGSTS.E.BYPASS.LTC128B.128 [R238+0x5080], [R16.64], !P3 ;  /* 0x0508000010ee7fae */ /* 0x0003e8000d901d46 */
[----:B------:R2:W-:Y:S04]  /*9940*/  LDGSTS.E.BYPASS.LTC128B.128 [R238+0x6880], [R12.64], !P4 ;  /* 0x068800000cee7fae */ /* 0x0005e8000e101d46 */
[----:B------:R3:W-:Y:S04]  /*9950*/  LDGSTS.E.BYPASS.LTC128B.128 [R238+0x5880], [R6.64], !P3 ;  /* 0x0588000006ee7fae */ /* 0x0007e8000d901d46 */
[----:B---3--:R3:W5:Y:S04]  /*9960*/  LDL R7, [R1+0x94] ;  /* 0x0000940001077983 */ /* 0x0087680000100800 */
[----:B--2---:R3:W2:Y:S04]  /*9970*/  SHFL.IDX PT, R12, R4, 0x2, 0x181f ;  /* 0x00581f00040c7f89 */ /* 0x0046a800000e0000 */
[----:B------:R3:W4:Y:S01]  /*9980*/  SHFL.IDX PT, R4, R18, 0x2, 0x181f ;  /* 0x00581f0012047f89 */ /* 0x00072200000e0000 */
[----:B------:R-:W-:Y:S01]  /*9990*/  IADD3.X R15, R11, R2, RZ, P0, !PT ;  /* 0x000000020b0f7210 */ /* 0x000fe200007fe4ff */
[----:B------:R-:W-:Y:S01]  /*99a0*/  IMAD.MOV.U32 R6, RZ, RZ, R19 ;  /* 0x000000ffff067224 */ /* 0x000fe200078e0013 */
[----:B------:R-:W-:Y:S01]  /*99b0*/  SEL R11, RZ, 0x10, P3 ;  /* 0x00000010ff0b7807 */ /* 0x000fe20001800000 */
[----:B-1----:R-:W-:-:S02]  /*99c0*/  IMAD.MOV.U32 R16, RZ, RZ, R2 ;  /* 0x000000ffff107224 */ /* 0x002fc400078e0002 */
[----:B------:R1:W-:Y:S02]  /*99d0*/  LDGSTS.E.BYPASS.LTC128B.128 [R238+0x7080], [R14.64], !P4 ;  /* 0x070800000eee7fae */ /* 0x0003e4000e101d46 */
[----:B-1----:R-:W-:Y:S01]  /*99e0*/  IMAD.MOV.U32 R15, RZ, RZ, R3 ;  /* 0x000000ffff0f7224 */ /* 0x002fe200078e0003 */
[----:B------:R-:W-:Y:S02]  /*99f0*/  MOV R14, R0 ;  /* 0x00000000000e7202 */ /* 0x000fe40000000f00 */
.L_x_1438:
[----:B--234-:R-:W-:Y:S02]  /*9a00*/  IADD3 R0, -R11, 0x10, RZ ;  /* 0x000000100b007810 */ /* 0x01cfe40007ffe1ff */
[----:B-----5:R-:W-:Y:S02]  /*9a10*/  IADD3 R2, -R7, 0x10, RZ ;  /* 0x0000001007027810 */ /* 0x020fe40007ffe1ff */
[----:B------:R-:W-:Y:S02]  /*9a20*/  LOP3.LUT R0, R0, 0xf, RZ, 0xc0, !PT ;  /* 0x0000000f00007812 */ /* 0x000fe400078ec0ff */
[----:B------:R-:W-:Y:S02]  /*9a30*/  ISETP.NE.U32.AND P3, PT, R11, RZ, PT ;  /* 0x000000ff0b00720c */ /* 0x000fe40003f65070 */
[----:B------:R-:W-:-:S02]  /*9a40*/  IADD3 R6, P1, P0, R0, R4, R6 ;  /* 0x0000000400067210 */ /* 0x000fc4000783e006 */
[----:B------:R-:W-:Y:S02]  /*9a50*/  LOP3.LUT R2, R2, 0xf, RZ, 0xc0, !PT ;  /* 0x0000000f02027812 */ /* 0x000fe400078ec0ff */
[----:B------:R-:W-:Y:S02]  /*9a60*/  ISETP.NE.U32.AND P2, PT, R7, RZ, PT ;  /* 0x000000ff0700720c */ /* 0x000fe40003f45070 */
[----:B------:R-:W-:Y:S02]  /*9a70*/  IADD3.X R7, RZ, R12, R15, P1, P0 ;  /* 0x0000000cff077210 */ /* 0x000fe40000fe040f */
[----:B------:R-:W-:-:S03]  /*9a80*/  IADD3 R2, P1, P0, R2, R4, R14 ;  /* 0x0000000402027210 */ /* 0x000fc6000783e00e */
[----:B------:R-:W-:Y:S01]  /*9a90*/  @!PT LDS RZ, [RZ] ;  /* 0x00000000fffff984 */ /* 0x000fe20000000800 */
[----:B------:R-:W-:Y:S01]  /*9aa0*/  @!PT LDS RZ, [RZ] ;  /* 0x00000000fffff984 */ /* 0x000fe20000000800 */
[----:B------:R-:W-:Y:S01]  /*9ab0*/  @!PT LDS RZ, [RZ] ;  /* 0x00000000fffff984 */ /* 0x000fe20000000800 */
[----:B------:R1:W-:Y:S01]  /*9ac0*/  LDGSTS.E.BYPASS.LTC128B.128.ZFILL [R238+0x6080], [R6.64], P3 ;  /* 0x0608000006ee7fae */ /* 0x0003e20009941d46 */
[----:B------:R-:W-:-:S05]  /*9ad0*/  IADD3.X R3, RZ, R12, R16, P1, P0 ;  /* 0x0000000cff037210 */ /* 0x000fca0000fe0410 */
[----:B------:R1:W-:Y:S04]  /*9ae0*/  LDGSTS.E.BYPASS.LTC128B.128.ZFILL [R238+0x7880], [R2.64], P2 ;  /* 0x0788000002ee7fae */ /* 0x0003e80009141d46 */
.L_x_1271:
[----:B------:R-:W-:Y:S05]  /*9af0*/  BSYNC B0 ;  /* 0x0000000000007941 */ /* 0x000fea0003800000 */
.L_x_1270:
[----:B------:R-:W2:Y:S04]  /*9b00*/  LDL R12, [R1+0x4] ;  /* 0x00000400010c7983 */ /* 0x000ea80000100800 */
[----:B------:R-:W3:Y:S01]  /*9b10*/  LDL R15, [R1+0x70] ;  /* 0x00007000010f7983 */ /* 0x000ee20000100800 */
[----:B-----5:R-:W-:Y:S01]  /*9b20*/  SHF.R.S32.HI R0, RZ, 0x1f, R120 ;  /* 0x0000001fff007819 */ /* 0x020fe20000011478 */
[----:B------:R-:W-:Y:S02]  /*9b30*/  IMAD.MOV.U32 R14, RZ, RZ, 0x1 ;  /* 0x00000001ff0e7424 */ /* 0x000fe400078e00ff */
[----:B------:R-:W0:Y:S01]  /*9b40*/  LDGDEPBAR ;  /* 0x00000000000079af */ /* 0x000e220000000000 */
[CC--:B-1----:R-:W-:Y:S02]  /*9b50*/  LEA.HI R2, R0.reuse, R120.reuse, RZ, 0x2 ;  /* 0x0000007800027211 */ /* 0x0c2fe400078f10ff */
[----:B------:R-:W-:-:S02]  /*9b60*/  LEA.HI R0, R0, R120, RZ, 0x5 ;  /* 0x0000007800007211 */ /* 0x000fc400078f28ff */
[----:B------:R-:W-:Y:S02]  /*9b70*/  LOP3.LUT R2, R2, 0xfffffffc, RZ, 0xc0, !PT ;  /* 0xfffffffc02027812 */ /* 0x000fe400078ec0ff */
[----:B------:R-:W-:Y:S02]  /*9b80*/  LOP3.LUT R4, R0, 0xffffffe0, RZ, 0xc0, !PT ;  /* 0xffffffe000047812 */ /* 0x000fe400078ec0ff */
[----:B------:R-:W-:Y:S01]  /*9b90*/  SHF.R.S32.HI R6, RZ, 0x5, R0 ;  /* 0x00000005ff067819 */ /* 0x000fe20000011400 */
[C---:B------:R-:W-:Y:S01]  /*9ba0*/  IMAD.IADD R3, R120.reuse, 0x1, -R2 ;  /* 0x0000000178037824 */ /* 0x040fe200078e0a02 */
[----:B------:R-:W-:Y:S01]  /*9bb0*/  SHF.R.S32.HI R7, RZ, 0x1f, R0 ;  /* 0x0000001fff077819 */ /* 0x000fe20000011400 */
[----:B------:R-:W-:-:S03]  /*9bc0*/  IMAD.IADD R0, R120, 0x1, -R4 ;  /* 0x0000000178007824 */ /* 0x000fc600078e0a04 */
[----:B------:R-:W-:Y:S02]  /*9bd0*/  LEA.HI R4, R7, R6, RZ, 0x2 ;  /* 0x0000000607047211 */ /* 0x000fe400078f10ff */
[----:B------:R-:W-:Y:S02]  /*9be0*/  LEA.HI R2, R3, R3, RZ, 0x1 ;  /* 0x0000000303027211 */ /* 0x000fe400078f08ff */
[----:B------:R-:W-:Y:S02]  /*9bf0*/  SHF.R.S32.HI R13, RZ, 0x1f, R0 ;  /* 0x0000001fff0d7819 */ /* 0x000fe40000011400 */
[----:B------:R-:W-:Y:S02]  /*9c00*/  LOP3.LUT R7, R4, 0xffffffc, RZ, 0xc0, !PT ;  /* 0x0ffffffc04077812 */ /* 0x000fe400078ec0ff */
[----:B------:R-:W-:Y:S02]  /*9c10*/  LOP3.LUT R11, R2, 0x1ffffffe, RZ, 0xc0, !PT ;  /* 0x1ffffffe020b7812 */ /* 0x000fe400078ec0ff */
[----:B------:R-:W-:Y:S01]  /*9c20*/  LEA.HI R4, R13, R0, RZ, 0x2 ;  /* 0x000000000d047211 */ /* 0x000fe200078f10ff */
[----:B------:R-:W-:-:S02]  /*9c30*/  IMAD.IADD R6, R6, 0x1, -R7 ;  /* 0x0000000106067824 */ /* 0x000fc400078e0a07 */
[----:B------:R-:W-:Y:S01]  /*9c40*/  IMAD.IADD R7, R3, 0x1, -R11 ;  /* 0x0000000103077824 */ /* 0x000fe200078e0a0b */
[----:B------:R-:W-:Y:S01]  /*9c50*/  LOP3.LUT R3, R4, 0x7ffffffc, RZ, 0xc0, !PT ;  /* 0x7ffffffc04037812 */ /* 0x000fe200078ec0ff */
[----:B------:R-:W-:Y:S01]  /*9c60*/  IMAD.SHL.U32 R2, R2, 0x20, RZ ;  /* 0x0000002002027824 */ /* 0x000fe200078e00ff */
[----:B------:R-:W-:-:S03]  /*9c70*/  SHF.R.S32.HI R17, RZ, 0x2, R4 ;  /* 0x00000002ff117819 */ /* 0x000fc60000011404 */
[----:B------:R-:W-:Y:S02]  /*9c80*/  IMAD.IADD R3, R0, 0x1, -R3 ;  /* 0x0000000100037824 */ /* 0x000fe400078e0a03 */
[----:B------:R-:W-:Y:S02]  /*9c90*/  IMAD.SHL.U32 R16, R6, 0x10, RZ ;  /* 0x0000001006107824 */ /* 0x000fe400078e00ff */
[----:B------:R-:W-:Y:S01]  /*9ca0*/  IMAD.SHL.U32 R6, R3, 0x2, RZ ;  /* 0x0000000203067824 */ /* 0x000fe200078e00ff */
[----:B------:R-:W-:Y:S01]  /*9cb0*/  LOP3.LUT R11, R2, 0xffffffc0, RZ, 0xc0, !PT ;  /* 0xffffffc0020b7812 */ /* 0x000fe200078ec0ff */
[----:B------:R-:W-:Y:S01]  /*9cc0*/  STL [R1+0xc4], R17 ;  /* 0x0000c41101007387 */ /* 0x000fe20000100800 */
[----:B------:R-:W-:-:S03]  /*9cd0*/  ISETP.NE.AND P0, PT, R14, c[0x0][0x2c4], PT ;  /* 0x0000b1000e007a0c */ /* 0x000fc60003f05270 */
[----:B------:R-:W-:Y:S04]  /*9ce0*/  STL [R1+0xc0], R16 ;  /* 0x0000c01001007387 */ /* 0x000fe80000100800 */
[----:B------:R-:W-:Y:S01]  /*9cf0*/  STL [R1+0x90], R6 ;  /* 0x0000900601007387 */ /* 0x000fe20000100800 */
[----:B------:R-:W-:Y:S02]  /*9d00*/  IMAD.SHL.U32 R4, R7, 0x8, RZ ;  /* 0x0000000807047824 */ /* 0x000fe400078e00ff */
[----:B------:R-:W-:Y:S01]  /*9d10*/  IMAD.IADD R0, R121, 0x1, R5 ;  /* 0x0000000179007824 */ /* 0x000fe200078e0205 */
[----:B------:R1:W-:Y:S04]  /*9d20*/  STL [R1+0xbc], R11 ;  /* 0x0000bc0b01007387 */ /* 0x0003e80000100800 */
[----:B------:R4:W-:Y:S01]  /*9d30*/  STL [R1+0xb8], R4 ;  /* 0x0000b80401007387 */ /* 0x0009e20000100800 */
[----:B------:R-:W-:-:S02]  /*9d40*/  IMAD.IADD R14, R0, 0x1, -R6 ;  /* 0x00000001000e7824 */ /* 0x000fc400078e0a06 */
[----:B--2---:R-:W-:-:S05]  /*9d50*/  IMAD R2, R12, 0x80, R17 ;  /* 0x000000800c027824 */ /* 0x004fca00078e0211 */
[----:B------:R-:W-:-:S05]  /*9d60*/  IADD3 R2, R11, R2, R16 ;  /* 0x000000020b027210 */ /* 0x000fca0007ffe010 */
[----:B-1----:R-:W-:Y:S01]  /*9d70*/  IMAD.IADD R11, R4, 0x1, R2 ;  /* 0x00000001040b7824 */ /* 0x002fe200078e0202 */
[----:B------:R-:W-:Y:S02]  /*9d80*/  IADD3 R2, -R6, 0x1, R0 ;  /* 0x0000000106027810 */ /* 0x000fe40007ffe100 */
[----:B----4-:R-:W-:Y:S01]  /*9d90*/  LOP3.LUT R4, RZ, c[0x0][0x324], RZ, 0x33, !PT ;  /* 0x0000c900ff047a12 */ /* 0x010fe200078e33ff */
[----:B------:R-:W-:-:S04]  /*9da0*/  @P0 IMAD.HI.U32 R3, R11, c[0x0][0x2c8], RZ ;  /* 0x0000b2000b030a27 */ /* 0x000fc800078e00ff */
[----:B---3--:R-:W-:Y:S01]  /*9db0*/  IMAD.IADD R2, R2, 0x1, -R15 ;  /* 0x0000000102027824 */ /* 0x008fe200078e0a0f */
[----:B------:R-:W-:Y:S01]  /*9dc0*/  @P0 SHF.R.U32.HI R11, RZ, c[0x0][0x2cc], R3 ;  /* 0x0000b300ff0b0a19 */ /* 0x000fe20000011603 */
[----:B------:R-:W-:Y:S02]  /*9dd0*/  IMAD.IADD R15, R121, 0x1, -R6 ;  /* 0x00000001790f7824 */ /* 0x000fe400078e0a06 */
[C---:B------:R-:W-:Y:S01]  /*9de0*/  IMAD.IADD R13, R2.reuse, 0x1, R4 ;  /* 0x00000001020d7824 */ /* 0x040fe200078e0204 */
[----:B------:R-:W-:Y:S01]  /*9df0*/  IADD3 R12, R2, c[0x0][0x328], RZ ;  /* 0x0000ca00020c7a10 */ /* 0x000fe20007ffe0ff */
[----:B------:R-:W-:Y:S05]  /*9e00*/  BRA.DIV ~URZ, `(.L_x_1274) ;  /* 0x000140827f007947 */ /* 0x000fea000b800000 */
[----:B------:R1:W2:Y:S02]  /*9e10*/  SHFL.IDX PT, R2, R11, RZ, 0x1c1f ;  /* 0x001c1fff0b027589 */ /* 0x0002a400000e0000 */
.L_x_1439:
[----:B------:R-:W-:Y:S01]  /*9e20*/  IMAD.MOV.U32 R35, RZ, RZ, 0x1 ;  /* 0x00000001ff237424 */ /* 0x000fe200078e00ff */
[----:B------:R-:W-:Y:S01]  /*9e30*/  LOP3.LUT R229, R229, 0xfffffdff, RZ, 0xc0, !PT ;  /* 0xfffffdffe5e57812 */ /* 0x000fe200078ec0ff */
[--C-:B--2---:R-:W-:Y:S02]  /*9e40*/  IMAD.IADD R3, R12, 0x1, R2.reuse ;  /* 0x000000010c037824 */ /* 0x104fe400078e0202 */
[----:B------:R-:W-:Y:S01]  /*9e50*/  IMAD.IADD R0, R13, 0x1, R2 ;  /* 0x000000010d007824 */ /* 0x000fe200078e0202 */
[----:B------:R-:W-:-:S02]  /*9e60*/  ISETP.LE.AND P0, PT, R35, c[0x0][0x32c], PT ;  /* 0x0000cb0023007a0c */ /* 0x000fc40003f03270 */
[----:B------:R-:W-:-:S11]  /*9e70*/  IMNMX R4, R14, R3, PT ;  /* 0x000000030e047217 */ /* 0x000fd60003800200 */
[----:B------:R-:W-:Y:S01]  /*9e80*/  @P0 LOP3.LUT R229, R229, 0x200, RZ, 0xfc, !PT ;  /* 0x00000200e5e50812 */ /* 0x000fe200078efcff */
[----:B------:R-:W-:Y:S05]  /*9e90*/  @!P0 BRA `(.L_x_1275) ;  /* 0x0000013000008947 */ /* 0x000fea0003800000 */
[----:B------:R-:W2:Y:S01]  /*9ea0*/  LDL R6, [R1+0x70] ;  /* 0x0000700001067983 */ /* 0x000ea20000100800 */
[----:B------:R-:W-:Y:S01]  /*9eb0*/  BSSY B0, `(.L_x_1276) ;  /* 0x000000d000007945 */ /* 0x000fe20003800000 */
[----:B--2---:R-:W-:-:S04]  /*9ec0*/  IADD3 R2, -R6, R5, R2 ;  /* 0x0000000506027210 */ /* 0x004fc80007ffe102 */
[----:B------:R-:W-:-:S13]  /*9ed0*/  ISETP.GT.AND P0, PT, R2, -0x1, PT ;  /* 0xffffffff0200780c */ /* 0x000fda0003f04270 */
[----:B------:R-:W-:Y:S05]  /*9ee0*/  @P0 BRA `(.L_x_1277) ;  /* 0x0000006000000947 */ /* 0x000fea0003800000 */
[----:B------:R-:W-:Y:S02]  /*9ef0*/  ISETP.NE.AND P0, PT, R35, c[0x0][0x32c], PT ;  /* 0x0000cb0023007a0c */ /* 0x000fe40003f05270 */
[----:B------:R-:W-:-:S11]  /*9f00*/  LOP3.LUT R2, RZ, R2, RZ, 0x33, !PT ;  /* 0x00000002ff027212 */ /* 0x000fd600078e33ff */
[----:B------:R-:W-:-:S05]  /*9f10*/  @P0 IMAD.HI.U32 R3, R2, c[0x0][0x330], RZ ;  /* 0x0000cc0002030a27 */ /* 0x000fca00078e00ff */
[----:B------:R-:W-:-:S04]  /*9f20*/  @P0 SHF.R.U32.HI R2, RZ, c[0x0][0x334], R3 ;  /* 0x0000cd00ff020a19 */ /* 0x000fc80000011603 */
[----:B------:R-:W-:Y:S01]  /*9f30*/  LOP3.LUT R2, RZ, R2, RZ, 0x33, !PT ;  /* 0x00000002ff027212 */ /* 0x000fe200078e33ff */
[----:B------:R-:W-:Y:S05]  /*9f40*/  BRA `(.L_x_1278) ;  /* 0x0000003000007947 */ /* 0x000fea0003800000 */
.L_x_1277:
[----:B------:R-:W-:-:S13]  /*9f50*/  ISETP.NE.AND P0, PT, R35, c[0x0][0x32c], PT ;  /* 0x0000cb0023007a0c */ /* 0x000fda0003f05270 */
[----:B------:R-:W-:-:S05]  /*9f60*/  @P0 IMAD.HI.U32 R3, R2, c[0x0][0x330], RZ ;  /* 0x0000cc0002030a27 */ /* 0x000fca00078e00ff */
[----:B------:R-:W-:Y:S02]  /*9f70*/  @P0 SHF.R.U32.HI R2, RZ, c[0x0][0x334], R3 ;  /* 0x0000cd00ff020a19 */ /* 0x000fe40000011603 */
.L_x_1278:
[----:B------:R-:W-:Y:S05]  /*9f80*/  BSYNC B0 ;  /* 0x0000000000007941 */ /* 0x000fea0003800000 */
.L_x_1276:
[----:B------:R-:W-:-:S05]  /*9f90*/  IMAD R2, R2, c[0x0][0x32c], R15 ;  /* 0x0000cb0002027a24 */ /* 0x000fca00078e020f */
[----:B------:R-:W-:Y:S02]  /*9fa0*/  IADD3 R3, R2, c[0x0][0x32c], RZ ;  /* 0x0000cb0002037a10 */ /* 0x000fe40007ffe0ff */
[----:B------:R-:W-:Y:S02]  /*9fb0*/  IMNMX R0, R0, R2, !PT ;  /* 0x0000000200007217 */ /* 0x000fe40007800200 */
[----:B------:R-:W-:Y:S02]  /*9fc0*/  IMNMX R4, R4, R3, PT ;  /* 0x0000000304047217 */ /* 0x000fe40003800200 */
.L_x_1275:
[----:B------:R-:W-:Y:S05]  /*9fd0*/  BRA.DIV ~URZ, `(.L_x_1279) ;  /* 0x00013f327f007947 */ /* 0x000fea000b800000 */
[----:B------:R2:W3:Y:S02]  /*9fe0*/  SHFL.IDX PT, R2, R11, 0x1, 0x1c1f ;  /* 0x003c1f000b027f89 */ /* 0x0004e400000e0000 */
.L_x_1440:
[----:B------:R-:W-:Y:S01]  /*9ff0*/  ISETP.LE.AND P0, PT, R35, c[0x0][0x32c], PT ;  /* 0x0000cb0023007a0c */ /* 0x000fe20003f03270 */
[--C-:B---3--:R-:W-:Y:S02]  /*a000*/  IMAD.IADD R3, R12, 0x1, R2.reuse ;  /* 0x000000010c037824 */ /* 0x108fe400078e0202 */
[----:B------:R-:W-:-:S03]  /*a010*/  IMAD.IADD R6, R13, 0x1, R2 ;  /* 0x000000010d067824 */ /* 0x000fc600078e0202 */
[----:B------:R-:W-:-:S07]  /*a020*/  IMNMX R7, R14, R3, PT ;  /* 0x000000030e077217 */ /* 0x000fce0003800200 */
[----:B------:R-:W-:Y:S05]  /*a030*/  @!P0 BRA `(.L_x_1280) ;  /* 0x0000015000008947 */ /* 0x000fea0003800000 */
[----:B------:R-:W3:Y:S01]  /*a040*/  LDL R16, [R1+0x70] ;  /* 0x0000700001107983 */ /* 0x000ee20000100800 */
[----:B------:R-:W-:Y:S01]  /*a050*/  BSSY B0, `(.L_x_1281) ;  /* 0x000000f000007945 */ /* 0x000fe20003800000 */
[----:B---3--:R-:W-:-:S04]  /*a060*/  IADD3 R2, -R16, R5, R2 ;  /* 0x0000000510027210 */ /* 0x008fc80007ffe102 */
        /* <DEDUP_REMOVED lines=9> */
.L_x_1282:
[----:B------:R-:W-:-:S04]  /*a100*/  MOV R3, 0x1 ;  /* 0x0000000100037802 */ /* 0x000fc80000000f00 */
[----:B------:R-:W-:-:S13]  /*a110*/  ISETP.NE.AND P0, PT, R3, c[0x0][0x32c], PT ;  /* 0x0000cb0003007a0c */ /* 0x000fda0003f05270 */
[----:B------:R-:W-:-:S05]  /*a120*/  @P0 IMAD.HI.U32 R3, R2, c[0x0][0x330], RZ ;  /* 0x0000cc0002030a27 */ /* 0x000fca00078e00ff */
[----:B------:R-:W-:Y:S02]  /*a130*/  @P0 SHF.R.U32.HI R2, RZ, c[0x0][0x334], R3 ;  /* 0x0000cd00ff020a19 */ /* 0x000fe40000011603 */
.L_x_1283:
[----:B------:R-:W-:Y:S05]  /*a140*/  BSYNC B0 ;  /* 0x0000000000007941 */ /* 0x000fea0003800000 */
.L_x_1281:
[----:B------:R-:W-:-:S05]  /*a150*/  IMAD R2, R2, c[0x0][0x32c], R15 ;  /* 0x0000cb0002027a24 */ /* 0x000fca00078e020f */
[----:B------:R-:W-:Y:S02]  /*a160*/  IADD3 R3, R2, c[0x0][0x32c], RZ ;  /* 0x0000cb0002037a10 */ /* 0x000fe40007ffe0ff */
[----:B------:R-:W-:Y:S02]  /*a170*/  IMNMX R6, R6, R2, !PT ;  /* 0x0000000206067217 */ /* 0x000fe40007800200 */
[----:B------:R-:W-:Y:S02]  /*a180*/  IMNMX R7, R7, R3, PT ;  /* 0x0000000307077217 */ /* 0x000fe40003800200 */
.L_x_1280:
[----:B------:R-:W-:Y:S02]  /*a190*/  ISETP.GE.AND P0, PT, R121, 0x2, PT ;  /* 0x000000027900780c */ /* 0x000fe40003f06270 */
[----:B------:R-:W-:Y:S02]  /*a1a0*/  LOP3.LUT R229, R229, 0xffffffef, RZ, 0xc0, !PT ;  /* 0xffffffefe5e57812 */ /* 0x000fe400078ec0ff */
[C---:B------:R-:W-:Y:S02]  /*a1b0*/  ISETP.GE.AND P1, PT, R121.reuse, 0x9, PT ;  /* 0x000000097900780c */ /* 0x040fe40003f26270 */
[----:B------:R-:W-:-:S02]  /*a1c0*/  ISETP.GE.AND P6, PT, R121, 0xa, PT ;  /* 0x0000000a7900780c */ /* 0x000fc40003fc6270 */
[C---:B------:R-:W-:Y:S02]  /*a1d0*/  ISETP.GE.AND P5, PT, R121.reuse, 0x11, PT ;  /* 0x000000117900780c */ /* 0x040fe40003fa6270 */
[C---:B------:R-:W-:Y:S02]  /*a1e0*/  ISETP.GE.AND P4, PT, R121.reuse, 0x12, PT ;  /* 0x000000127900780c */ /* 0x040fe40003f86270 */
[----:B------:R-:W-:Y:S02]  /*a1f0*/  ISETP.GE.AND P3, PT, R121, 0x19, PT ;  /* 0x000000197900780c */ /* 0x000fe40003f66270 */
[----:B------:R-:W-:Y:S02]  /*a200*/  @P0 LOP3.LUT R229, R229, 0x10, RZ, 0xfc, !PT ;  /* 0x00000010e5e50812 */ /* 0x000fe400078efcff */
[----:B------:R-:W-:Y:S02]  /*a210*/  ISETP.GT.AND P0, PT, R0, 0x1, !P0 ;  /* 0x000000010000780c */ /* 0x000fe40004704270 */
[----:B------:R-:W-:-:S02]  /*a220*/  LOP3.LUT R229, R229, 0xfffffffe, RZ, 0xc0, !PT ;  /* 0xfffffffee5e57812 */ /* 0x000fc400078ec0ff */
[----:B------:R-:W-:Y:S02]  /*a230*/  ISETP.LT.OR P0, PT, R4, 0x2, P0 ;  /* 0x000000020400780c */ /* 0x000fe40000701670 */
[----:B------:R-:W-:Y:S02]  /*a240*/  @P1 LOP3.LUT R229, R229, 0x1, RZ, 0xfc, !PT ;  /* 0x00000001e5e51812 */ /* 0x000fe400078efcff */
[----:B------:R-:W-:Y:S02]  /*a250*/  FSEL R17, R57, -INF , !P0 ;  /* 0xff80000039117808 */ /* 0x000fe40004000000 */
[----:B------:R-:W-:Y:S02]  /*a260*/  ISETP.GT.AND P0, PT, R0, 0x8, !P1 ;  /* 0x000000080000780c */ /* 0x000fe40004f04270 */
[----:B------:R-:W-:Y:S02]  /*a270*/  ISETP.GE.AND P1, PT, R121, 0x1a, PT ;  /* 0x0000001a7900780c */ /* 0x000fe40003f26270 */
[----:B------:R-:W-:-:S02]  /*a280*/  ISETP.LT.OR P0, PT, R4, 0x9, P0 ;  /* 0x000000090400780c */ /* 0x000fc40000701670 */
[----:B------:R-:W-:Y:S02]  /*a290*/  ISETP.GE.AND P2, PT, R121, 0x21, PT ;  /* 0x000000217900780c */ /* 0x000fe40003f46270 */
[----:B------:R-:W-:Y:S02]  /*a2a0*/  FSEL R19, R52, -INF , !P0 ;  /* 0xff80000034137808 */ /* 0x000fe40004000000 */
[----:B------:R-:W-:Y:S02]  /*a2b0*/  ISETP.GT.AND P0, PT, R0, 0x9, !P6 ;  /* 0x000000090000780c */ /* 0x000fe40007704270 */
[----:B------:R-:W-:Y:S02]  /*a2c0*/  LOP3.LUT R229, R229, 0xfffffff7, RZ, 0xc0, !PT ;  /* 0xfffffff7e5e57812 */ /* 0x000fe400078ec0ff */
[----:B------:R-:W-:-:S04]  /*a2d0*/  ISETP.LT.OR P0, PT, R4, 0xa, P0 ;  /* 0x0000000a0400780c */ /* 0x000fc80000701670 */
[----:B------:R-:W-:Y:S02]  /*a2e0*/  FSEL R21, R53, -INF , !P0 ;  /* 0xff80000035157808 */ /* 0x000fe40004000000 */
[----:B------:R-:W-:Y:S02]  /*a2f0*/  ISETP.GT.AND P0, PT, R0, 0x10, !P5 ;  /* 0x000000100000780c */ /* 0x000fe40006f04270 */
[----:B------:R-:W-:Y:S02]  /*a300*/  @P2 LOP3.LUT R229, R229, 0x8, RZ, 0xfc, !PT ;  /* 0x00000008e5e52812 */ /* 0x000fe400078efcff */
[----:B------:R-:W-:Y:S02]  /*a310*/  ISETP.LT.OR P0, PT, R4, 0x11, P0 ;  /* 0x000000110400780c */ /* 0x000fe40000701670 */
[----:B------:R-:W-:Y:S02]  /*a320*/  LOP3.LUT R229, R229, 0xfffffffb, RZ, 0xc0, !PT ;  /* 0xfffffffbe5e57812 */ /* 0x000fe400078ec0ff */
[----:B------:R-:W-:-:S02]  /*a330*/  FSEL R22, R48, -INF , !P0 ;  /* 0xff80000030167808 */ /* 0x000fc40004000000 */
        /* <DEDUP_REMOVED lines=9> */
[----:B------:R-:W-:Y:S02]  /*a3d0*/  ISETP.GT.AND P0, PT, R0, 0x20, !P2 ;  /* 0x000000200000780c */ /* 0x000fe40005704270 */
[----:B------:R-:W-:Y:S02]  /*a3e0*/  ISETP.GE.AND P2, PT, R121, 0x22, PT ;  /* 0x000000227900780c */ /* 0x000fe40003f46270 */
[----:B------:R-:W-:-:S04]  /*a3f0*/  ISETP.LT.OR P0, PT, R4, 0x21, P0 ;  /* 0x000000210400780c */ /* 0x000fc80000701670 */
[----:B------:R-:W-:Y:S02]  /*a400*/  FSEL R29, R36, -INF , !P0 ;  /* 0xff800000241d7808 */ /* 0x000fe40004000000 */
[----:B------:R-:W-:-:S04]  /*a410*/  ISETP.GT.AND P0, PT, R0, 0x21, !P2 ;  /* 0x000000210000780c */ /* 0x000fc80005704270 */
[----:B------:R-:W-:Y:S02]  /*a420*/  ISETP.LT.OR P0, PT, R4, 0x22, P0 ;  /* 0x000000220400780c */ /* 0x000fe40000701670 */
[----:B------:R-:W-:Y:S02]  /*a430*/  @P2 LOP3.LUT R229, R229, 0x4, RZ, 0xfc, !PT ;  /* 0x00000004e5e52812 */ /* 0x000fe400078efcff */
[----:B------:R-:W-:Y:S02]  /*a440*/  ISETP.GE.AND P2, PT, R121, 0x29, PT ;  /* 0x000000297900780c */ /* 0x000fe40003f46270 */
[----:B------:R-:W-:Y:S02]  /*a450*/  FSEL R31, R37, -INF , !P0 ;  /* 0xff800000251f7808 */ /* 0x000fe40004000000 */
[----:B------:R-:W-:Y:S02]  /*a460*/  LOP3.LUT R229, R229, 0xfffffffd, RZ, 0xc0, !PT ;  /* 0xfffffffde5e57812 */ /* 0x000fe400078ec0ff */
[----:B------:R-:W-:-:S04]  /*a470*/  ISETP.GT.AND P0, PT, R0, 0x28, !P2 ;  /* 0x000000280000780c */ /* 0x000fc80005704270 */
[----:B------:R-:W-:-:S03]  /*a480*/  ISETP.LT.OR P0, PT, R4, 0x29, P0 ;  /* 0x000000290400780c */ /* 0x000fc60000701670 */
[----:B------:R-:W-:Y:S02]  /*a490*/  @P2 LOP3.LUT R229, R229, 0x2, RZ, 0xfc, !PT ;  /* 0x00000002e5e52812 */ /* 0x000fe400078efcff */
[----:B------:R-:W-:Y:S02]  /*a4a0*/  ISETP.GE.AND P2, PT, R121, 0x1, PT ;  /* 0x000000017900780c */ /* 0x000fe40003f46270 */
[----:B------:R-:W-:Y:S02]  /*a4b0*/  FSEL R34, R40, -INF , !P0 ;  /* 0xff80000028227808 */ /* 0x000fe40004000000 */
[----:B------:R-:W-:Y:S02]  /*a4c0*/  ISETP.GT.AND P0, PT, R0, RZ, !P2 ;  /* 0x000000ff0000720c */ /* 0x000fe40005704270 */
[----:B------:R-:W-:Y:S02]  /*a4d0*/  LOP3.LUT R229, R229, 0xffffffdf, RZ, 0xc0, !PT ;  /* 0xffffffdfe5e57812 */ /* 0x000fe400078ec0ff */
[----:B------:R-:W-:-:S04]  /*a4e0*/  ISETP.LT.OR P0, PT, R4, 0x1, P0 ;  /* 0x000000010400780c */ /* 0x000fc80000701670 */
[----:B------:R-:W-:Y:S02]  /*a4f0*/  FSEL R16, R56, -INF , !P0 ;  /* 0xff80000038107808 */ /* 0x000fe40004000000 */
[----:B------:R-:W-:-:S13]  /*a500*/  ISETP.GE.AND P0, PT, R121, 0x2a, PT ;  /* 0x0000002a7900780c */ /* 0x000fda0003f06270 */
[----:B------:R-:W-:Y:S02]  /*a510*/  @P0 LOP3.LUT R229, R229, 0x20, RZ, 0xfc, !PT ;  /* 0x00000020e5e50812 */ /* 0x000fe400078efcff */
[----:B------:R-:W-:-:S04]  /*a520*/  ISETP.GT.AND P0, PT, R0, 0x29, !P0 ;  /* 0x000000290000780c */ /* 0x000fc80004704270 */
[----:B------:R-:W-:-:S04]  /*a530*/  ISETP.LT.OR P0, PT, R4, 0x2a, P0 ;  /* 0x0000002a0400780c */ /* 0x000fc80000701670 */
[----:B------:R-:W-:Y:S01]  /*a540*/  FSEL R33, R41, -INF , !P0 ;  /* 0xff80000029217808 */ /* 0x000fe20004000000 */
[----:B------:R-:W-:Y:S06]  /*a550*/  BRA.DIV ~URZ, `(.L_x_1284) ;  /* 0x00013a327f007947 */ /* 0x000fec000b800000 */
[----:B------:R3:W4:Y:S02]  /*a560*/  SHFL.IDX PT, R3, R11, 0x2, 0x1c1f ;  /* 0x005c1f000b037f89 */ /* 0x00072400000e0000 */
.L_x_1441:
[----:B------:R-:W-:Y:S01]  /*a570*/  ISETP.LE.AND P0, PT, R35, c[0x0][0x32c], PT ;  /* 0x0000cb0023007a0c */ /* 0x000fe20003f03270 */
[--C-:B----4-:R-:W-:Y:S02]  /*a580*/  IMAD.IADD R2, R12, 0x1, R3.reuse ;  /* 0x000000010c027824 */ /* 0x110fe400078e0203 */
[----:B------:R-:W-:-:S03]  /*a590*/  IMAD.IADD R0, R13, 0x1, R3 ;  /* 0x000000010d007824 */ /* 0x000fc600078e0203 */
[----:B------:R-:W-:-:S07]  /*a5a0*/  IMNMX R2, R14, R2, PT ;  /* 0x000000020e027217 */ /* 0x000fce0003800200 */
[----:B------:R-:W-:Y:S05]  /*a5b0*/  @!P0 BRA `(.L_x_1285) ;  /* 0x0000015000008947 */ /* 0x000fea0003800000 */
[----:B------:R-:W4:Y:S01]  /*a5c0*/  LDL R4, [R1+0x70] ;  /* 0x0000700001047983 */ /* 0x000f220000100800 */
[----:B------:R-:W-:Y:S01]  /*a5d0*/  BSSY B0, `(.L_x_1286) ;  /* 0x000000f000007945 */ /* 0x000fe20003800000 */
[----:B----4-:R-:W-:-:S04]  /*a5e0*/  IADD3 R3, -R4, R5, R3 ;  /* 0x0000000504037210 */ /* 0x010fc80007ffe103 */
        /* <DEDUP_REMOVED lines=9> */
.L_x_1287:
[----:B------:R-:W-:-:S04]  /*a680*/  MOV R4, 0x1 ;  /* 0x0000000100047802 */ /* 0x000fc80000000f00 */
[----:B------:R-:W-:-:S13]  /*a690*/  ISETP.NE.AND P0, PT, R4, c[0x0][0x32c], PT ;  /* 0x0000cb0004007a0c */ /* 0x000fda0003f05270 */
[----:B------:R-:W-:-:S05]  /*a6a0*/  @P0 IMAD.HI.U32 R4, R3, c[0x0][0x330], RZ ;  /* 0x0000cc0003040a27 */ /* 0x000fca00078e00ff */
[----:B------:R-:W-:Y:S02]  /*a6b0*/  @P0 SHF.R.U32.HI R3, RZ, c[0x0][0x334], R4 ;  /* 0x0000cd00ff030a19 */ /* 0x000fe40000011604 */
.L_x_1288:
[----:B------:R-:W-:Y:S05]  /*a6c0*/  BSYNC B0 ;  /* 0x0000000000007941 */ /* 0x000fea0003800000 */
.L_x_1286:
[----:B------:R-:W-:-:S05]  /*a6d0*/  IMAD R3, R3, c[0x0][0x32c], R15 ;  /* 0x0000cb0003037a24 */ /* 0x000fca00078e020f */
[----:B------:R-:W-:Y:S02]  /*a6e0*/  IADD3 R4, R3, c[0x0][0x32c], RZ ;  /* 0x0000cb0003047a10 */ /* 0x000fe40007ffe0ff */
[----:B------:R-:W-:Y:S02]  /*a6f0*/  IMNMX R0, R0, R3, !PT ;  /* 0x0000000300007217 */ /* 0x000fe40007800200 */
[----:B------:R-:W-:Y:S02]  /*a700*/  IMNMX R2, R2, R4, PT ;  /* 0x0000000402027217 */ /* 0x000fe40003800200 */
.L_x_1285:
[----:B------:R-:W-:Y:S02]  /*a710*/  LOP3.LUT P0, RZ, R229, 0x1, RZ, 0xc0, !PT ;  /* 0x00000001e5ff7812 */ /* 0x000fe4000780c0ff */
[----:B------:R-:W-:Y:S02]  /*a720*/  P2R R3, PR, RZ, 0x10 ;  /* 0x00000010ff037803 */ /* 0x000fe40000000000 */
        /* <DEDUP_REMOVED lines=10> */
[----:B------:R-:W-:Y:S02]  /*a7d0*/  LOP3.LUT P4, RZ, R229, 0x10, RZ, 0xc0, !PT ;  /* 0x00000010e5ff7812 */ /* 0x000fe4000788c0ff */
        /* <DEDUP_REMOVED lines=8> */
[----:B------:R-:W-:-:S04]  /*a860*/  LOP3.LUT P0, RZ, R229, 0x8, RZ, 0xc0, !PT ;  /* 0x00000008e5ff7812 */ /* 0x000fc8000780c0ff */
[----:B------:R-:W-:-:S04]  /*a870*/  ISETP.GT.AND P0, PT, R6, 0x20, !P0 ;  /* 0x000000200600780c */ /* 0x000fc80004704270 */
[----:B------:R-:W-:-:S04]  /*a880*/  ISETP.LT.OR P0, PT, R7, 0x21, P0 ;  /* 0x000000210700780c */ /* 0x000fc80000701670 */
[----:B------:R-:W-:Y:S02]  /*a890*/  FSEL R37, R38, -INF , !P0 ;  /* 0xff80000026257808 */ /* 0x000fe40004000000 */
[----:B------:R-:W-:-:S04]  /*a8a0*/  LOP3.LUT P0, RZ, R229, 0x4, RZ, 0xc0, !PT ;  /* 0x00000004e5ff7812 */ /* 0x000fc8000780c0ff */
[----:B------:R-:W-:-:S04]  /*a8b0*/  ISETP.GT.AND P0, PT, R6, 0x21, !P0 ;  /* 0x000000210600780c */ /* 0x000fc80004704270 */
[----:B------:R-:W-:-:S04]  /*a8c0*/  ISETP.LT.OR P0, PT, R7, 0x22, P0 ;  /* 0x000000220700780c */ /* 0x000fc80000701670 */
[----:B------:R-:W-:Y:S02]  /*a8d0*/  FSEL R41, R39, -INF , !P0 ;  /* 0xff80000027297808 */ /* 0x000fe40004000000 */
[----:B------:R-:W-:-:S04]  /*a8e0*/  ISETP.GT.AND P0, PT, R6, 0x1, !P4 ;  /* 0x000000010600780c */ /* 0x000fc80006704270 */
[----:B------:R-:W-:-:S04]  /*a8f0*/  ISETP.LT.OR P0, PT, R7, 0x2, P0 ;  /* 0x000000020700780c */ /* 0x000fc80000701670 */
[----:B------:R-:W-:Y:S02]  /*a900*/  FSEL R20, R59, -INF , !P0 ;  /* 0xff8000003b147808 */ /* 0x000fe40004000000 */
[----:B------:R-:W-:-:S04]  /*a910*/  ISETP.GT.AND P0, PT, R6, RZ, !P2 ;  /* 0x000000ff0600720c */ /* 0x000fc80005704270 */
        /* <DEDUP_REMOVED lines=10> */
[----:B------:R-:W-:-:S04]  /*a9c0*/  ISETP.GT.AND P0, PT, R0, RZ, !P2 ;  /* 0x000000ff0000720c */ /* 0x000fc80005704270 */
[----:B------:R-:W-:-:S04]  /*a9d0*/  ISETP.LT.OR P0, PT, R2, 0x1, P0 ;  /* 0x000000010200780c */ /* 0x000fc80000701670 */
[----:B------:R-:W-:Y:S02]  /*a9e0*/  FSEL R39, R88, -INF , !P0 ;  /* 0xff80000058277808 */ /* 0x000fe40004000000 */
[----:B------:R-:W-:Y:S02]  /*a9f0*/  ISETP.GT.AND P0, PT, R0, 0x1, !P4 ;  /* 0x000000010000780c */ /* 0x000fe40006704270 */
[----:B------:R-:W-:Y:S02]  /*aa00*/  ISETP.NE.AND P4, PT, R3, RZ, PT ;  /* 0x000000ff0300720c */ /* 0x000fe40003f85270 */
        /* <DEDUP_REMOVED lines=36> */
[----:B------:R-:W-:Y:S01]  /*ac50*/  FSEL R57, R61, -INF , !P0 ;  /* 0xff8000003d397808 */ /* 0x000fe20004000000 */
[----:B------:R-:W-:Y:S06]  /*ac60*/  BRA.DIV ~URZ, `(.L_x_1289) ;  /* 0x000133a27f007947 */ /* 0x000fec000b800000 */
[----:B------:R4:W1:Y:S02]  /*ac70*/  SHFL.IDX PT, R3, R11, 0x3, 0x1c1f ;  /* 0x007c1f000b037f89 */ /* 0x00086400000e0000 */
.L_x_1442:
[----:B------:R-:W-:Y:S01]  /*ac80*/  ISETP.LE.AND P0, PT, R35, c[0x0][0x32c], PT ;  /* 0x0000cb0023007a0c */ /* 0x000fe20003f03270 */
[--C-:B-1----:R-:W-:Y:S02]  /*ac90*/  IMAD.IADD R2, R12, 0x1, R3.reuse ;  /* 0x000000010c027824 */ /* 0x102fe400078e0203 */
[----:B------:R-:W-:-:S03]  /*aca0*/  IMAD.IADD R0, R13, 0x1, R3 ;  /* 0x000000010d007824 */ /* 0x000fc600078e0203 */
[----:B------:R-:W-:-:S07]  /*acb0*/  IMNMX R2, R14, R2, PT ;  /* 0x000000020e027217 */ /* 0x000fce0003800200 */
[----:B------:R-:W-:Y:S05]  /*acc0*/  @!P0 BRA `(.L_x_1290) ;  /* 0x0000015000008947 */ /* 0x000fea0003800000 */
[----:B------:R-:W5:Y:S01]  /*acd0*/  LDL R4, [R1+0x70] ;  /* 0x0000700001047983 */ /* 0x000f620000100800 */
[----:B------:R-:W-:Y:S01]  /*ace0*/  BSSY B0, `(.L_x_1291) ;  /* 0x000000f000007945 */ /* 0x000fe20003800000 */
[----:B-----5:R-:W-:-:S04]  /*acf0*/  IADD3 R3, -R4, R5, R3 ;  /* 0x0000000504037210 */ /* 0x020fc80007ffe103 */
        /* <DEDUP_REMOVED lines=9> */
.L_x_1292:
[----:B------:R-:W-:-:S04]  /*ad90*/  MOV R4, 0x1 ;  /* 0x0000000100047802 */ /* 0x000fc80000000f00 */
[----:B------:R-:W-:-:S13]  /*ada0*/  ISETP.NE.AND P0, PT, R4, c[0x0][0x32c], PT ;  /* 0x0000cb0004007a0c */ /* 0x000fda0003f05270 */
[----:B------:R-:W-:-:S05]  /*adb0*/  @P0 IMAD.HI.U32 R4, R3, c[0x0][0x330], RZ ;  /* 0x0000cc0003040a27 */ /* 0x000fca00078e00ff */
[----:B------:R-:W-:Y:S02]  /*adc0*/  @P0 SHF.R.U32.HI R3, RZ, c[0x0][0x334], R4 ;  /* 0x0000cd00ff030a19 */ /* 0x000fe40000011604 */
.L_x_1293:
[----:B------:R-:W-:Y:S05]  /*add0*/  BSYNC B0 ;  /* 0x0000000000007941 */ /* 0x000fea0003800000 */
.L_x_1291:
[----:B------:R-:W-:-:S05]  /*ade0*/  IMAD R3, R3, c[0x0][0x32c], R15 ;  /* 0x0000cb0003037a24 */ /* 0x000fca00078e020f */
[----:B------:R-:W-:Y:S02]  /*adf0*/  IADD3 R4, R3, c[0x0][0x32c], RZ ;  /* 0x0000cb0003047a10 */ /* 0x000fe40007ffe0ff */
[----:B------:R-:W-:Y:S02]  /*ae00*/  IMNMX R0, R0, R3, !PT ;  /* 0x0000000300007217 */ /* 0x000fe40007800200 */
[----:B------:R-:W-:Y:S02]  /*ae10*/  IMNMX R2, R2, R4, PT ;  /* 0x0000000402027217 */ /* 0x000fe40003800200 */
.L_x_1290:
[----:B------:R-:W-:Y:S02]  /*ae20*/  LOP3.LUT P0, RZ, R229, 0x1, RZ, 0xc0, !PT ;  /* 0x00000001e5ff7812 */ /* 0x000fe4000780c0ff */
[C---:B------:R-:W-:Y:S02]  /*ae30*/  ISETP.GT.AND P2, PT, R0.reuse, RZ, !P2 ;  /* 0x000000ff0000720c */ /* 0x040fe40005744270 */
[----:B------:R-:W-:Y:S02]  /*ae40*/  ISETP.GT.AND P0, PT, R0, 0x8, !P0 ;  /* 0x000000080000780c */ /* 0x000fe40004704270 */
[----:B------:R-:W-:-:S02]  /*ae50*/  ISETP.LT.OR P2, PT, R2, 0x1, P2 ;  /* 0x000000010200780c */ /* 0x000fc40001741670 */
[----:B------:R-:W-:Y:S02]  /*ae60*/  ISETP.LT.OR P0, PT, R2, 0x9, P0 ;  /* 0x000000090200780c */ /* 0x000fe40000701670 */
[----:B--234-:R-:W-:Y:S02]  /*ae70*/  FSEL R11, R90, -INF , !P2 ;  /* 0xff8000005a0b7808 */ /* 0x01cfe40005000000 */
[----:B------:R-:W-:Y:S02]  /*ae80*/  FSEL R13, R86, -INF , !P0 ;  /* 0xff800000560d7808 */ /* 0x000fe40004000000 */
[----:B------:R-:W-:Y:S02]  /*ae90*/  ISETP.GT.AND P0, PT, R0, 0x9, !P6 ;  /* 0x000000090000780c */ /* 0x000fe40007704270 */
[----:B------:R-:W-:Y:S02]  /*aea0*/  LOP3.LUT P6, RZ, R229, 0x20, RZ, 0xc0, !PT ;  /* 0x00000020e5ff7812 */ /* 0x000fe400078cc0ff */
[----:B------:R-:W-:-:S02]  /*aeb0*/  ISETP.LT.OR P0, PT, R2, 0xa, P0 ;  /* 0x0000000a0200780c */ /* 0x000fc40000701670 */
[----:B------:R-:W-:Y:S02]  /*aec0*/  FMNMX.FTZ R3, R39, R38, !PT ;  /* 0x0000002627037209 */ /* 0x000fe40007810000 */
[----:B------:R-:W-:Y:S02]  /*aed0*/  FSEL R14, R87, -INF , !P0 ;  /* 0xff800000570e7808 */ /* 0x000fe40004000000 */
[----:B------:R-:W-:Y:S02]  /*aee0*/  ISETP.GT.AND P0, PT, R0, 0x10, !P5 ;  /* 0x000000100000780c */ /* 0x000fe40006f04270 */
[----:B------:R-:W-:Y:S02]  /*aef0*/  LOP3.LUT P5, RZ, R229, 0x2, RZ, 0xc0, !PT ;  /* 0x00000002e5ff7812 */ /* 0x000fe400078ac0ff */
[----:B------:R-:W-:Y:S02]  /*af00*/  ISETP.LT.OR P0, PT, R2, 0x11, P0 ;  /* 0x000000110200780c */ /* 0x000fe40000701670 */
[----:B------:R-:W-:-:S02]  /*af10*/  FMNMX.FTZ R3, R48, R3, !PT ;  /* 0x0000000330037209 */ /* 0x000fc40007810000 */
[----:B------:R-:W-:Y:S02]  /*af20*/  FSEL R15, R82, -INF , !P0 ;  /* 0xff800000520f7808 */ /* 0x000fe40004000000 */
[----:B------:R-:W-:Y:S02]  /*af30*/  ISETP.GT.AND P0, PT, R0, 0x11, !P4 ;  /* 0x000000110000780c */ /* 0x000fe40006704270 */
[----:B------:R-:W-:Y:S02]  /*af40*/  LOP3.LUT P4, RZ, R229, 0x4, RZ, 0xc0, !PT ;  /* 0x00000004e5ff7812 */ /* 0x000fe4000788c0ff */
[----:B------:R-:W-:Y:S02]  /*af50*/  ISETP.LT.OR P0, PT, R2, 0x12, P0 ;  /* 0x000000120200780c */ /* 0x000fe40000701670 */
[----:B------:R-:W-:Y:S02]  /*af60*/  FMNMX.FTZ R3, R50, R3, !PT ;  /* 0x0000000332037209 */ /* 0x000fe40007810000 */
[----:B------:R-:W-:-:S02]  /*af70*/  FSEL R35, R83, -INF , !P0 ;  /* 0xff80000053237808 */ /* 0x000fc40004000000 */
[----:B------:R-:W-:Y:S02]  /*af80*/  ISETP.GT.AND P0, PT, R0, 0x18, !P3 ;  /* 0x000000180000780c */ /* 0x000fe40005f04270 */
[----:B------:R-:W-:Y:S02]  /*af90*/  LOP3.LUT P3, RZ, R229, 0x8, RZ, 0xc0, !PT ;  /* 0x00000008e5ff7812 */ /* 0x000fe4000786c0ff */
[----:B------:R-:W-:Y:S02]  /*afa0*/  ISETP.LT.OR P0, PT, R2, 0x19, P0 ;  /* 0x000000190200780c */ /* 0x000fe40000701670 */
[----:B------:R-:W-:Y:S02]  /*afb0*/  FMNMX.FTZ R3, R51, R3, !PT ;  /* 0x0000000333037209 */ /* 0x000fe40007810000 */
[----:B------:R-:W-:Y:S02]  /*afc0*/  FSEL R40, R78, -INF , !P0 ;  /* 0xff8000004e287808 */ /* 0x000fe40004000000 */
[----:B------:R-:W-:-:S02]  /*afd0*/  ISETP.GT.AND P0, PT, R0, 0x19, !P1 ;  /* 0x000000190000780c */ /* 0x000fc40004f04270 */
[----:B------:R-:W-:Y:S02]  /*afe0*/  LOP3.LUT P1, RZ, R229, 0x10, RZ, 0xc0, !PT ;  /* 0x00000010e5ff7812 */ /* 0x000fe4000782c0ff */
[----:B------:R-:W-:Y:S02]  /*aff0*/  ISETP.LT.OR P0, PT, R2, 0x1a, P0 ;  /* 0x0000001a0200780c */ /* 0x000fe40000701670 */
[----:B------:R-:W-:Y:S02]  /*b000*/  FMNMX.FTZ R3, R52, R3, !PT ;  /* 0x0000000334037209 */ /* 0x000fe40007810000 */
[----:B------:R-:W-:Y:S02]  /*b010*/  FSEL R42, R79, -INF , !P0 ;  /* 0xff8000004f2a7808 */ /* 0x000fe40004000000 */
[C---:B------:R-:W-:Y:S02]  /*b020*/  ISETP.GT.AND P0, PT, R0.reuse, 0x1, !P1 ;  /* 0x000000010000780c */ /* 0x040fe40004f04270 */
[----:B------:R-:W-:-:S02]  /*b030*/  ISETP.GT.AND P1, PT, R0, 0x21, !P4 ;  /* 0x000000210000780c */ /* 0x000fc40006724270 */
[C---:B------:R-:W-:Y:S02]  /*b040*/  ISETP.LT.OR P0, PT, R2.reuse, 0x2, P0 ;  /* 0x000000020200780c */ /* 0x040fe40000701670 */
[----:B------:R-:W-:Y:S02]  /*b050*/  ISETP.LT.OR P4, PT, R2, 0x22, P1 ;  /* 0x000000220200780c */ /* 0x000fe40000f81670 */
[----:B------:R-:W-:Y:S02]  /*b060*/  FSEL R12, R91, -INF , !P0 ;  /* 0xff8000005b0c7808 */ /* 0x000fe40004000000 */
[C---:B------:R-:W-:Y:S02]  /*b070*/  ISETP.GT.AND P0, PT, R0.reuse, 0x20, !P3 ;  /* 0x000000200000780c */ /* 0x040fe40005f04270 */
[----:B------:R-:W-:Y:S02]  /*b080*/  ISETP.GT.AND P3, PT, R0, 0x29, !P6 ;  /* 0x000000290000780c */ /* 0x000fe40007764270 */
[----:B------:R-:W-:-:S02]  /*b090*/  ISETP.LT.OR P0, PT, R2, 0x21, P0 ;  /* 0x000000210200780c */ /* 0x000fc40000701670 */
[----:B------:R-:W-:Y:S02]  /*b0a0*/  FMNMX.FTZ R6, R11, R12, !PT ;  /* 0x0000000c0b067209 */ /* 0x000fe40007810000 */
[----:B------:R-:W-:Y:S02]  /*b0b0*/  FSEL R46, R74, -INF , !P0 ;  /* 0xff8000004a2e7808 */ /* 0x000fe40004000000 */
[----:B------:R-:W-:Y:S02]  /*b0c0*/  ISETP.GT.AND P0, PT, R0, 0x28, !P5 ;  /* 0x000000280000780c */ /* 0x000fe40006f04270 */
[----:B------:R-:W-:Y:S02]  /*b0d0*/  FMNMX.FTZ R0, R18, R20, !PT ;  /* 0x0000001412007209 */ /* 0x000fe40007810000 */
[C---:B------:R-:W-:Y:S02]  /*b0e0*/  ISETP.LT.OR P1, PT, R2.reuse, 0x29, P0 ;  /* 0x000000290200780c */ /* 0x040fe40000721670 */
[----:B------:R-:W-:-:S02]  /*b0f0*/  ISETP.LT.OR P0, PT, R2, 0x2a, P3 ;  /* 0x0000002a0200780c */ /* 0x000fc40001f01670 */
        /* <DEDUP_REMOVED lines=23> */
[----:B------:R-:W-:-:S02]  /*b270*/  FSEL R45, R75, -INF , !P4 ;  /* 0xff8000004b2d7808 */ /* 0x000fc40006000000 */
[----:B------:R-:W-:Y:S02]  /*b280*/  FMNMX.FTZ R3, R55, R3, !PT ;  /* 0x0000000337037209 */ /* 0x000fe40007810000 */
[----:B------:R-:W-:Y:S02]  /*b290*/  FMNMX.FTZ R6, R46, R6, !PT ;  /* 0x000000062e067209 */ /* 0x000fe40007810000 */
[----:B------:R-:W-:Y:S02]  /*b2a0*/  FMNMX.FTZ R4, R31, R4, !PT ;  /* 0x000000041f047209 */ /* 0x000fe40007810000 */
[----:B------:R-:W-:Y:S02]  /*b2b0*/  FMNMX.FTZ R2, R41, R0, !PT ;  /* 0x0000000029027209 */ /* 0x000fe40007810000 */
[----:B------:R-:W-:Y:S02]  /*b2c0*/  FSEL R47, R62, -INF , !P1 ;  /* 0xff8000003e2f7808 */ /* 0x000fe40004800000 */
[----:B------:R-:W-:-:S02]  /*b2d0*/  FMNMX.FTZ R0, R56, R3, !PT ;  /* 0x0000000338007209 */ /* 0x000fc40007810000 */
[----:B------:R-:W-:Y:S02]  /*b2e0*/  FMNMX.FTZ R6, R45, R6, !PT ;  /* 0x000000062d067209 */ /* 0x000fe40007810000 */
[----:B------:R-:W-:Y:S02]  /*b2f0*/  FMNMX.FTZ R3, R34, R4, !PT ;  /* 0x0000000422037209 */ /* 0x000fe40007810000 */
[----:B------:R-:W-:Y:S02]  /*b300*/  FSEL R49, R63, -INF , !P0 ;  /* 0xff8000003f317808 */ /* 0x000fe40004000000 */
[----:B------:R-:W-:Y:S02]  /*b310*/  FMNMX.FTZ R2, R44, R2, !PT ;  /* 0x000000022c027209 */ /* 0x000fe40007810000 */
[----:B------:R-:W-:Y:S02]  /*b320*/  FMNMX.FTZ R157, R58, R0, !PT ;  /* 0x000000003a9d7209 */ /* 0x000fe40007810000 */
[----:B------:R-:W-:-:S02]  /*b330*/  FMNMX.FTZ R4, R47, R6, !PT ;  /* 0x000000062f047209 */ /* 0x000fc40007810000 */
[----:B------:R-:W-:Y:S02]  /*b340*/  FMNMX.FTZ R0, R33, R3, !PT ;  /* 0x0000000321007209 */ /* 0x000fe40007810000 */
[----:B------:R-:W-:Y:S02]  /*b350*/  FMNMX.FTZ R156, R43, R2, !PT ;  /* 0x000000022b9c7209 */ /* 0x000fe40007810000 */
[----:B------:R-:W-:Y:S02]  /*b360*/  FMNMX.FTZ R157, R57, R157, !PT ;  /* 0x0000009d399d7209 */ /* 0x000fe40007810000 */
[----:B------:R-:W-:Y:S01]  /*b370*/  FMNMX.FTZ R6, R49, R4, !PT ;  /* 0x0000000431067209 */ /* 0x000fe20007810000 */
[----:B------:R-:W-:Y:S05]  /*b380*/  BRA.DIV ~URZ, `(.L_x_1294) ;  /* 0x00012d027f007947 */ /* 0x000fea000b800000 */
[----:B------:R1:W2:Y:S02]  /*b390*/  SHFL.BFLY PT, R155, R0, 0x2, 0x1f ;  /* 0x0c401f00009b7f89 */ /* 0x0002a400000e0000 */
.L_x_1443:
[----:B--2---:R-:W-:Y:S01]  /*b3a0*/  FMNMX.FTZ R155, R0, R155, !PT ;  /* 0x0000009b009b7209 */ /* 0x004fe20007810000 */
[----:B------:R-:W-:Y:S05]  /*b3b0*/  BRA.DIV ~URZ, `(.L_x_1295) ;  /* 0x00012d327f007947 */ /* 0x000fea000b800000 */
[----:B-1----:R-:W1:Y:S04]  /*b3c0*/  SHFL.BFLY PT, R0, R156, 0x2, 0x1f ;  /* 0x0c401f009c007f89 */ /* 0x002e6800000e0000 */
[----:B------:R-:W2:Y:S04]  /*b3d0*/  SHFL.BFLY PT, R2, R157, 0x2, 0x1f ;  /* 0x0c401f009d027f89 */ /* 0x000ea800000e0000 */
[----:B------:R-:W3:Y:S01]  /*b3e0*/  SHFL.BFLY PT, R4, R6, 0x2, 0x1f ;  /* 0x0c401f0006047f89 */ /* 0x000ee200000e0000 */
[----:B-1----:R-:W-:-:S03]  /*b3f0*/  FMNMX.FTZ R156, R156, R0, !PT ;  /* 0x000000009c9c7209 */ /* 0x002fc60007810000 */
[----:B------:R-:W1:Y:S01]  /*b400*/  SHFL.BFLY PT, R0, R155, 0x1, 0x1f ;  /* 0x0c201f009b007f89 */ /* 0x000e6200000e0000 */
[----:B--2---:R-:W-:-:S03]  /*b410*/  FMNMX.FTZ R157, R157, R2, !PT ;  /* 0x000000029d9d7209 */ /* 0x004fc60007810000 */
[----:B------:R-:W2:Y:S01]  /*b420*/  SHFL.BFLY PT, R2, R156, 0x1, 0x1f ;  /* 0x0c201f009c027f89 */ /* 0x000ea200000e0000 */
[----:B---3--:R-:W-:-:S03]  /*b430*/  FMNMX.FTZ R6, R6, R4, !PT ;  /* 0x0000000406067209 */ /* 0x008fc60007810000 */
[----:B------:R-:W3:Y:S04]  /*b440*/  SHFL.BFLY PT, R3, R157, 0x1, 0x1f ;  /* 0x0c201f009d037f89 */ /* 0x000ee800000e0000 */
[----:B------:R4:W4:Y:S01]  /*b450*/  SHFL.BFLY PT, R7, R6, 0x1, 0x1f ;  /* 0x0c201f0006077f89 */ /* 0x00092200000e0000 */
[----:B-1----:R-:W-:Y:S02]  /*b460*/  FMNMX.FTZ R155, R155, R0, !PT ;  /* 0x000000009b9b7209 */ /* 0x002fe40007810000 */
[----:B--2---:R-:W-:Y:S02]  /*b470*/  FMNMX.FTZ R156, R156, R2, !PT ;  /* 0x000000029c9c7209 */ /* 0x004fe40007810000 */
[----:B---3--:R-:W-:Y:S02]  /*b480*/  FMNMX.FTZ R157, R157, R3, !PT ;  /* 0x000000039d9d7209 */ /* 0x008fe40007810000 */
.L_x_1444:
[C---:B------:R-:W-:Y:S01]  /*b490*/  FMUL.FTZ R0, R155.reuse, c[0x0][0x2d0] ;  /* 0x0000b4009b007a20 */ /* 0x040fe20000410000 */
[----:B------:R-:W-:Y:S01]  /*b4a0*/  FSETP.NEU.FTZ.AND P0, PT, R155, -INF , PT ;  /* 0xff8000009b00780b */ /* 0x000fe20003f1d000 */
[----:B------:R-:W-:Y:S01]  /*b4b0*/  FMUL.FTZ R3, R156, c[0x0][0x2d0] ;  /* 0x0000b4009c037a20 */ /* 0x000fe20000410000 */
[----:B----4-:R-:W-:Y:S01]  /*b4c0*/  FMNMX.FTZ R7, R7, R6, !PT ;  /* 0x0000000607077209 */ /* 0x010fe20007810000 */
[----:B------:R-:W-:Y:S01]  /*b4d0*/  WARPSYNC 0xffffffff ;  /* 0xffffffff00007948 */ /* 0x000fe20003800000 */
[----:B------:R-:W-:-:S02]  /*b4e0*/  FSEL R0, R0, RZ, P0 ;  /* 0x000000ff00007208 */ /* 0x000fc40000000000 */
[----:B------:R-:W-:Y:S02]  /*b4f0*/  FSETP.NEU.FTZ.AND P0, PT, R156, -INF , PT ;  /* 0xff8000009c00780b */ /* 0x000fe40003f1d000 */
[----:B------:R-:W-:Y:S01]  /*b500*/  SHF.L.U32 R217, R10, 0x1, RZ ;  /* 0x000000010ad97819 */ /* 0x000fe200000006ff */
[----:B------:R-:W-:-:S04]  /*b510*/  FFMA.FTZ R2, R16, c[0x0][0x2d0], -R0 ;  /* 0x0000b40010027a23 */ /* 0x000fc80000010800 */
[----:B------:R1:W-:Y:S02]  /*b520*/  MUFU.EX2 R65, R2 ;  /* 0x0000000200417308 */ /* 0x0003e40000000800 */
[----:B-1----:R-:W-:-:S06]  /*b530*/  FFMA.FTZ R2, R17, c[0x0][0x2d0], -R0 ;  /* 0x0000b40011027a23 */ /* 0x002fcc0000010800 */
[----:B------:R1:W2:Y:S02]  /*b540*/  MUFU.EX2 R16, R2 ;  /* 0x0000000200107308 */ /* 0x0002a40000000800 */
[----:B-1----:R-:W-:Y:S02]  /*b550*/  FFMA.FTZ R2, R19, c[0x0][0x2d0], -R0 ;  /* 0x0000b40013027a23 */ /* 0x002fe40000010800 */
[----:B--2---:R-:W-:Y:S01]  /*b560*/  FADD.FTZ R4, R65, R16 ;  /* 0x0000001041047221 */ /* 0x004fe20000010000 */
[----:B------:R-:W-:-:S03]  /*b570*/  F2FP.PACK_AB R16, R16, R65 ;  /* 0x000000411010723e */ /* 0x000fc600000000ff */
[----:B------:R1:W2:Y:S02]  /*b580*/  MUFU.EX2 R64, R2 ;  /* 0x0000000200407308 */ /* 0x0002a40000000800 */
[----:B-1----:R-:W-:Y:S02]  /*b590*/  FFMA.FTZ R2, R21, c[0x0][0x2d0], -R0 ;  /* 0x0000b40015027a23 */ /* 0x002fe40000010800 */
[----:B--2---:R-:W-:-:S04]  /*b5a0*/  FADD.FTZ R4, R64, R4 ;  /* 0x0000000440047221 */ /* 0x004fc80000010000 */
[----:B------:R1:W2:Y:S02]  /*b5b0*/  MUFU.EX2 R62, R2 ;  /* 0x00000002003e7308 */ /* 0x0002a40000000800 */
[----:B-1----:R-:W-:-:S06]  /*b5c0*/  FFMA.FTZ R2, R22, c[0x0][0x2d0], -R0 ;  /* 0x0000b40016027a23 */ /* 0x002fcc0000010800 */
[----:B------:R1:W-:Y:S02]  /*b5d0*/  MUFU.EX2 R63, R2 ;  /* 0x00000002003f7308 */ /* 0x0003e40000000800 */
[----:B-1----:R-:W-:-:S06]  /*b5e0*/  FFMA.FTZ R2, R23, c[0x0][0x2d0], -R0 ;  /* 0x0000b40017027a23 */ /* 0x002fcc0000010800 */
[----:B------:R1:W3:Y:S02]  /*b5f0*/  MUFU.EX2 R61, R2 ;  /* 0x00000002003d7308 */ /* 0x0002e40000000800 */
[----:B-1----:R-:W-:-:S06]  /*b600*/  FFMA.FTZ R2, R25, c[0x0][0x2d0], -R0 ;  /* 0x0000b40019027a23 */ /* 0x002fcc0000010800 */
[----:B------:R1:W-:Y:S02]  /*b610*/  MUFU.EX2 R68, R2 ;  /* 0x0000000200447308 */ /* 0x0003e40000000800 */
        /* <DEDUP_REMOVED lines=8> */
[----:B-1----:R-:W-:Y:S01]  /*b6a0*/  FFMA.FTZ R2, R33, c[0x0][0x2d0], -R0 ;  /* 0x0000b40021027a23 */ /* 0x002fe20000010800 */
[----:B------:R-:W-:Y:S01]  /*b6b0*/  FSEL R0, R3, RZ, P0 ;  /* 0x000000ff03007208 */ /* 0x000fe20000000000 */
[C---:B------:R-:W-:Y:S01]  /*b6c0*/  FMUL.FTZ R3, R157.reuse, c[0x0][0x2d0] ;  /* 0x0000b4009d037a20 */ /* 0x040fe20000410000 */
[----:B------:R-:W-:-:S03]  /*b6d0*/  FSETP.NEU.FTZ.AND P0, PT, R157, -INF , PT ;  /* 0xff8000009d00780b */ /* 0x000fc60003f1d000 */
[----:B------:R1:W-:Y:S02]  /*b6e0*/  MUFU.EX2 R134, R2 ;  /* 0x0000000200867308 */ /* 0x0003e40000000800 */
[----:B-1----:R-:W-:Y:S01]  /*b6f0*/  FFMA.FTZ R2, R18, c[0x0][0x2d0], -R0 ;  /* 0x0000b40012027a23 */ /* 0x002fe20000010800 */
[----:B--2---:R-:W-:-:S05]  /*b700*/  F2FP.PACK_AB R18, R62, R64 ;  /* 0x000000403e12723e */ /* 0x004fca00000000ff */
[----:B------:R1:W-:Y:S02]  /*b710*/  MUFU.EX2 R27, R2 ;  /* 0x00000002001b7308 */ /* 0x0003e40000000800 */
[----:B-1----:R-:W-:-:S06]  /*b720*/  FFMA.FTZ R2, R20, c[0x0][0x2d0], -R0 ;  /* 0x0000b40014027a23 */ /* 0x002fcc0000010800 */
[----:B------:R1:W-:Y:S02]  /*b730*/  MUFU.EX2 R17, R2 ;  /* 0x0000000200117308 */ /* 0x0003e40000000800 */
[----:B-1----:R-:W-:Y:S01]  /*b740*/  FFMA.FTZ R2, R24, c[0x0][0x2d0], -R0 ;  /* 0x0000b40018027a23 */ /* 0x002fe20000010800 */
[----:B---3--:R-:W-:-:S05]  /*b750*/  F2FP.PACK_AB R24, R61, R63 ;  /* 0x0000003f3d18723e */ /* 0x008fca00000000ff */
        /* <DEDUP_REMOVED lines=22> */
[----:B-1----:R-:W-:-:S06]  /*b8c0*/  FFMA.FTZ R2, R39, c[0x0][0x2d0], -R0 ;  /* 0x0000b40027027a23 */ /* 0x002fcc0000010800 */
[----:B------:R1:W-:Y:S02]  /*b8d0*/  MUFU.EX2 R37, R2 ;  /* 0x0000000200257308 */ /* 0x0003e40000000800 */
[----:B-1----:R-:W-:-:S06]  /*b8e0*/  FFMA.FTZ R2, R38, c[0x0][0x2d0], -R0 ;  /* 0x0000b40026027a23 */ /* 0x002fcc0000010800 */
        /* <DEDUP_REMOVED lines=20> */
[----:B------:R-:W-:-:S05]  /*ba30*/  FSEL R0, R3, RZ, P0 ;  /* 0x000000ff03007208 */ /* 0x000fca0000000000 */
[----:B------:R1:W-:Y:S01]  /*ba40*/  MUFU.EX2 R130, R2 ;  /* 0x0000000200827308 */ /* 0x0003e20000000800 */
[--C-:B------:R-:W-:Y:S02]  /*ba50*/  FFMA.FTZ R3, R15, c[0x0][0x2d0], -R0.reuse ;  /* 0x0000b4000f037a23 */ /* 0x100fe40000010800 */
[--C-:B------:R-:W-:Y:S02]  /*ba60*/  FFMA.FTZ R6, R42, c[0x0][0x2d0], -R0.reuse ;  /* 0x0000b4002a067a23 */ /* 0x100fe40000010800 */
[--C-:B------:R-:W-:Y:S02]  /*ba70*/  FFMA.FTZ R15, R47, c[0x0][0x2d0], -R0.reuse ;  /* 0x0000b4002f0f7a23 */ /* 0x100fe40000010800 */
[----:B------:R-:W-:-:S04]  /*ba80*/  FFMA.FTZ R21, R49, c[0x0][0x2d0], -R0 ;  /* 0x0000b40031157a23 */ /* 0x000fc80000010800 */
[----:B------:R-:W-:Y:S01]  /*ba90*/  MUFU.EX2 R131, R21 ;  /* 0x0000001500837308 */ /* 0x000fe20000000800 */
[--C-:B-1----:R-:W-:Y:S02]  /*baa0*/  FFMA.FTZ R2, R11, c[0x0][0x2d0], -R0.reuse ;  /* 0x0000b4000b027a23 */ /* 0x102fe40000010800 */
[----:B------:R-:W-:-:S05]  /*bab0*/  FFMA.FTZ R11, R46, c[0x0][0x2d0], -R0 ;  /* 0x0000b4002e0b7a23 */ /* 0x000fca0000010800 */
[----:B------:R1:W-:Y:S08]  /*bac0*/  MUFU.EX2 R43, R2 ;  /* 0x00000002002b7308 */ /* 0x0003f00000000800 */
[----:B------:R-:W-:Y:S01]  /*bad0*/  MUFU.EX2 R29, R11 ;  /* 0x0000000b001d7308 */ /* 0x000fe20000000800 */
[----:B-1----:R-:W-:Y:S01]  /*bae0*/  FFMA.FTZ R2, R12, c[0x0][0x2d0], -R0 ;  /* 0x0000b4000c027a23 */ /* 0x002fe20000010800 */
[----:B--2---:R-:W-:-:S06]  /*baf0*/  F2FP.PACK_AB R12, R34, R37 ;  /* 0x00000025220c723e */ /* 0x004fcc00000000ff */
[----:B------:R1:W2:Y:S02]  /*bb00*/  MUFU.EX2 R41, R2 ;  /* 0x0000000200297308 */ /* 0x0002a40000000800 */
[--C-:B-1----:R-:W-:Y:S02]  /*bb10*/  FFMA.FTZ R2, R13, c[0x0][0x2d0], -R0.reuse ;  /* 0x0000b4000d027a23 */ /* 0x102fe40000010800 */
[----:B------:R-:W-:-:S04]  /*bb20*/  FFMA.FTZ R13, R45, c[0x0][0x2d0], -R0 ;  /* 0x0000b4002d0d7a23 */ /* 0x000fc80000010800 */
[----:B------:R1:W-:Y:S08]  /*bb30*/  MUFU.EX2 R39, R2 ;  /* 0x0000000200277308 */ /* 0x0003f00000000800 */
[----:B------:R2:W-:Y:S01]  /*bb40*/  MUFU.EX2 R129, R13 ;  /* 0x0000000d00817308 */ /* 0x0005e20000000800 */
[----:B-1----:R-:W-:Y:S01]  /*bb50*/  FFMA.FTZ R2, R14, c[0x0][0x2d0], -R0 ;  /* 0x0000b4000e027a23 */ /* 0x002fe20000010800 */
[----:B---3--:R-:W-:-:S06]  /*bb60*/  F2FP.PACK_AB R14, R33, R36 ;  /* 0x00000024210e723e */ /* 0x008fcc00000000ff */
[----:B------:R1:W-:Y:S01]  /*bb70*/  MUFU.EX2 R38, R2 ;  /* 0x0000000200267308 */ /* 0x0003e20000000800 */
[----:B--2---:R-:W-:Y:S01]  /*bb80*/  F2FP.PACK_AB R13, R41, R43 ;  /* 0x0000002b290d723e */ /* 0x004fe200000000ff */
[----:B-1----:R-:W-:-:S06]  /*bb90*/  FFMA.FTZ R2, R35, c[0x0][0x2d0], -R0 ;  /* 0x0000b40023027a23 */ /* 0x002fcc0000010800 */
[----:B------:R1:W-:Y:S08]  /*bba0*/  MUFU.EX2 R35, R3 ;  /* 0x0000000300237308 */ /* 0x0003f00000000800 */
[----:B------:R2:W3:Y:S01]  /*bbb0*/  MUFU.EX2 R31, R2 ;  /* 0x00000002001f7308 */ /* 0x0004e20000000800 */
[----:B-1----:R-:W-:-:S07]  /*bbc0*/  FFMA.FTZ R3, R40, c[0x0][0x2d0], -R0 ;  /* 0x0000b40028037a23 */ /* 0x002fce0000010800 */
[----:B------:R1:W4:Y:S01]  /*bbd0*/  MUFU.EX2 R30, R3 ;  /* 0x00000003001e7308 */ /* 0x0003220000000800 */
[----:B--2---:R-:W-:Y:S01]  /*bbe0*/  FADD.FTZ R2, R62, R4 ;  /* 0x000000043e027221 */ /* 0x004fe20000010000 */
[----:B---3--:R-:W-:Y:S01]  /*bbf0*/  F2FP.PACK_AB R21, R31, R35 ;  /* 0x000000231f15723e */ /* 0x008fe200000000ff */
[----:B------:R-:W-:Y:S01]  /*bc00*/  FADD.FTZ R4, R27, R17 ;  /* 0x000000111b047221 */ /* 0x000fe20000010000 */
[----:B------:R-:W-:Y:S01]  /*bc10*/  F2FP.PACK_AB R17, R17, R27 ;  /* 0x0000001b1111723e */ /* 0x000fe200000000ff */
[----:B------:R-:W-:Y:S01]  /*bc20*/  FADD.FTZ R0, R63, R2 ;  /* 0x000000023f007221 */ /* 0x000fe20000010000 */
[----:B------:R-:W-:Y:S01]  /*bc30*/  F2FP.PACK_AB R27, R59, R60 ;  /* 0x0000003c3b1b723e */ /* 0x000fe200000000ff */
[----:B------:R-:W-:Y:S02]  /*bc40*/  FADD.FTZ R2, R23, R4 ;  /* 0x0000000417027221 */ /* 0x000fe40000010000 */
[----:B------:R-:W-:Y:S02]  /*bc50*/  FADD.FTZ R0, R61, R0 ;  /* 0x000000003d007221 */ /* 0x000fe40000010000 */
[C---:B------:R-:W-:Y:S01]  /*bc60*/  FADD.FTZ R2, R19.reuse, R2 ;  /* 0x0000000213027221 */ /* 0x040fe20000010000 */
[----:B------:R-:W-:Y:S01]  /*bc70*/  F2FP.PACK_AB R19, R19, R23 ;  /* 0x000000171313723e */ /* 0x000fe200000000ff */
[----:B-1----:R-:W-:Y:S01]  /*bc80*/  FADD.FTZ R3, R37, R34 ;  /* 0x0000002225037221 */ /* 0x002fe20000010000 */
[----:B------:R1:W2:Y:S01]  /*bc90*/  MUFU.EX2 R23, R6 ;  /* 0x0000000600177308 */ /* 0x0002a20000000800 */
[----:B------:R-:W-:-:S02]  /*bca0*/  FADD.FTZ R2, R26, R2 ;  /* 0x000000021a027221 */ /* 0x000fc40000010000 */
[----:B------:R-:W-:Y:S02]  /*bcb0*/  FADD.FTZ R3, R36, R3 ;  /* 0x0000000324037221 */ /* 0x000fe40000010000 */
[----:B------:R-:W-:Y:S02]  /*bcc0*/  FADD.FTZ R0, R68, R0 ;  /* 0x0000000044007221 */ /* 0x000fe40000010000 */
[C---:B------:R-:W-:Y:S01]  /*bcd0*/  FADD.FTZ R2, R25.reuse, R2 ;  /* 0x0000000219027221 */ /* 0x040fe20000010000 */
[----:B------:R-:W-:Y:S01]  /*bce0*/  F2FP.PACK_AB R25, R25, R26 ;  /* 0x0000001a1919723e */ /* 0x000fe200000000ff */
[----:B------:R-:W-:Y:S01]  /*bcf0*/  FADD.FTZ R3, R33, R3 ;  /* 0x0000000321037221 */ /* 0x000fe20000010000 */
[C---:B------:R-:W-:Y:S01]  /*bd00*/  F2FP.PACK_AB R26, R67.reuse, R68 ;  /* 0x00000044431a723e */ /* 0x040fe200000000ff */
[----:B-1----:R-:W-:Y:S02]  /*bd10*/  FADD.FTZ R6, R67, R0 ;  /* 0x0000000043067221 */ /* 0x002fe40000010000 */
[----:B------:R-:W-:-:S02]  /*bd20*/  FADD.FTZ R0, R60, R2 ;  /* 0x000000023c007221 */ /* 0x000fc40000010000 */
[----:B------:R-:W-:Y:S02]  /*bd30*/  FADD.FTZ R2, R32, R3 ;  /* 0x0000000320027221 */ /* 0x000fe40000010000 */
[----:B------:R-:W-:Y:S02]  /*bd40*/  FADD.FTZ R3, R43, R41 ;  /* 0x000000292b037221 */ /* 0x000fe40000010000 */
[----:B------:R-:W-:Y:S02]  /*bd50*/  FADD.FTZ R4, R59, R0 ;  /* 0x000000003b047221 */ /* 0x000fe40000010000 */
[----:B------:R-:W-:Y:S02]  /*bd60*/  FADD.FTZ R3, R39, R3 ;  /* 0x0000000327037221 */ /* 0x000fe40000010000 */
[C---:B------:R-:W-:Y:S01]  /*bd70*/  FADD.FTZ R0, R20.reuse, R2 ;  /* 0x0000000214007221 */ /* 0x040fe20000010000 */
[----:B------:R-:W-:Y:S01]  /*bd80*/  F2FP.PACK_AB R20, R20, R32 ;  /* 0x000000201414723e */ /* 0x000fe200000000ff */
[----:B------:R-:W-:-:S02]  /*bd90*/  FADD.FTZ R3, R38, R3 ;  /* 0x0000000326037221 */ /* 0x000fc40000010000 */
[----:B------:R-:W-:Y:S02]  /*bda0*/  FADD.FTZ R0, R28, R0 ;  /* 0x000000001c007221 */ /* 0x000fe40000010000 */
[----:B------:R-:W-:Y:S02]  /*bdb0*/  FADD.FTZ R3, R35, R3 ;  /* 0x0000000323037221 */ /* 0x000fe40000010000 */
[C---:B------:R-:W-:Y:S01]  /*bdc0*/  FADD.FTZ R11, R22.reuse, R0 ;  /* 0x00000000160b7221 */ /* 0x040fe20000010000 */
[----:B------:R-:W-:Y:S01]  /*bdd0*/  F2FP.PACK_AB R22, R22, R28 ;  /* 0x0000001c1616723e */ /* 0x000fe200000000ff */
[----:B------:R-:W-:Y:S01]  /*bde0*/  FADD.FTZ R0, R70, R6 ;  /* 0x0000000646007221 */ /* 0x000fe20000010000 */
[----:B------:R1:W3:Y:S01]  /*bdf0*/  MUFU.EX2 R28, R15 ;  /* 0x0000000f001c7308 */ /* 0x0002e20000000800 */
[----:B------:R-:W-:Y:S02]  /*be00*/  FADD.FTZ R2, R66, R4 ;  /* 0x0000000442027221 */ /* 0x000fe40000010000 */
[----:B------:R-:W-:-:S02]  /*be10*/  FADD.FTZ R3, R31, R3 ;  /* 0x000000031f037221 */ /* 0x000fc40000010000 */
[C---:B------:R-:W-:Y:S01]  /*be20*/  FADD.FTZ R4, R132.reuse, R0 ;  /* 0x0000000084047221 */ /* 0x040fe20000010000 */
[----:B------:R-:W-:Y:S01]  /*be30*/  F2FP.PACK_AB R132, R132, R70 ;  /* 0x000000468484723e */ /* 0x000fe200000000ff */
[C---:B------:R-:W-:Y:S01]  /*be40*/  FADD.FTZ R6, R133.reuse, R2 ;  /* 0x0000000285067221 */ /* 0x040fe20000010000 */
[----:B------:R-:W-:Y:S01]  /*be50*/  F2FP.PACK_AB R133, R133, R66 ;  /* 0x000000428585723e */ /* 0x000fe200000000ff */
[----:B----4-:R-:W-:Y:S02]  /*be60*/  FADD.FTZ R2, R30, R3 ;  /* 0x000000031e027221 */ /* 0x010fe40000010000 */
[----:B------:R-:W-:Y:S02]  /*be70*/  FADD.FTZ R0, R48, R11 ;  /* 0x0000000b30007221 */ /* 0x000fe40000010000 */
[----:B------:R-:W-:Y:S02]  /*be80*/  FADD.FTZ R3, R71, R4 ;  /* 0x0000000447037221 */ /* 0x000fe40000010000 */
[----:B--2---:R-:W-:Y:S01]  /*be90*/  FADD.FTZ R4, R23, R2 ;  /* 0x0000000217047221 */ /* 0x004fe20000010000 */
[----:B-1----:R-:W-:Y:S01]  /*bea0*/  F2FP.PACK_AB R15, R38, R39 ;  /* 0x00000027260f723e */ /* 0x002fe200000000ff */
[C---:B------:R-:W-:Y:S01]  /*beb0*/  FADD.FTZ R2, R128.reuse, R0 ;  /* 0x0000000080027221 */ /* 0x040fe20000010000 */
[----:B------:R-:W-:Y:S01]  /*bec0*/  F2FP.PACK_AB R128, R128, R48 ;  /* 0x000000308080723e */ /* 0x000fe200000000ff */
[----:B------:R-:W-:Y:S01]  /*bed0*/  FADD.FTZ R0, R69, R6 ;  /* 0x0000000645007221 */ /* 0x000fe20000010000 */
[----:B------:R-:W-:Y:S01]  /*bee0*/  F2FP.PACK_AB R23, R23, R30 ;  /* 0x0000001e1717723e */ /* 0x000fe200000000ff */
[----:B------:R-:W-:-:S02]  /*bef0*/  FADD.FTZ R4, R29, R4 ;  /* 0x000000041d047221 */ /* 0x000fc40000010000 */
[C---:B------:R-:W-:Y:S01]  /*bf00*/  FADD.FTZ R0, R135.reuse, R0 ;  /* 0x0000000087007221 */ /* 0x040fe20000010000 */
[----:B------:R-:W-:Y:S01]  /*bf10*/  F2FP.PACK_AB R135, R135, R69 ;  /* 0x000000458787723e */ /* 0x000fe200000000ff */
[----:B------:R-:W-:Y:S02]  /*bf20*/  FADD.FTZ R2, R44, R2 ;  /* 0x000000022c027221 */ /* 0x000fe40000010000 */
[C---:B------:R-:W-:Y:S01]  /*bf30*/  FADD.FTZ R4, R129.reuse, R4 ;  /* 0x0000000481047221 */ /* 0x040fe20000010000 */
[----:B------:R1:W-:Y:S01]  /*bf40*/  STL [R1+0x78], R0 ;  /* 0x0000780001007387 */ /* 0x0003e20000100800 */
[C---:B------:R-:W-:Y:S01]  /*bf50*/  FADD.FTZ R3, R134.reuse, R3 ;  /* 0x0000000386037221 */ /* 0x040fe20000010000 */
[----:B------:R-:W-:Y:S01]  /*bf60*/  F2FP.PACK_AB R134, R134, R71 ;  /* 0x000000478686723e */ /* 0x000fe200000000ff */
[----:B---3--:R-:W-:Y:S01]  /*bf70*/  FADD.FTZ R4, R28, R4 ;  /* 0x000000041c047221 */ /* 0x008fe20000010000 */
[----:B------:R-:W-:Y:S02]  /*bf80*/  F2FP.PACK_AB R129, R129, R29 ;  /* 0x0000001d8181723e */ /* 0x000fe400000000ff */
[----:B------:R-:W-:Y:S01]  /*bf90*/  STL [R1+0x74], R3 ;  /* 0x0000740301007387 */ /* 0x000fe20000100800 */
[C---:B-1----:R-:W-:Y:S01]  /*bfa0*/  FADD.FTZ R0, R130.reuse, R2 ;  /* 0x0000000282007221 */ /* 0x042fe20000010000 */
[----:B------:R-:W-:-:S04]  /*bfb0*/  F2FP.PACK_AB R130, R130, R44 ;  /* 0x0000002c8282723e */ /* 0x000fc800000000ff */
[----:B------:R1:W-:Y:S02]  /*bfc0*/  STL [R1+0x88], R0 ;  /* 0x0000880001007387 */ /* 0x0003e40000100800 */
[C---:B-1----:R-:W-:Y:S01]  /*bfd0*/  FADD.FTZ R0, R131.reuse, R4 ;  /* 0x0000000483007221 */ /* 0x042fe20000010000 */
[----:B------:R-:W-:-:S04]  /*bfe0*/  F2FP.PACK_AB R131, R131, R28 ;  /* 0x0000001c8383723e */ /* 0x000fc800000000ff */
[----:B------:R1:W-:Y:S03]  /*bff0*/  STL [R1+0x84], R0 ;  /* 0x0000840001007387 */ /* 0x0003e60000100800 */
[----:B------:R-:W2:Y:S04]  /*c000*/  LDL R3, [R1+0x4] ;  /* 0x0000040001037983 */ /* 0x000ea80000100800 */
[----:B------:R-:W3:Y:S04]  /*c010*/  LDL R6, [R1+0x64] ;  /* 0x0000640001067983 */ /* 0x000ee80000100800 */
[----:B------:R-:W3:Y:S01]  /*c020*/  LDL R4, [R1+0x58] ;  /* 0x0000580001047983 */ /* 0x000ee20000100800 */
[--C-:B------:R-:W-:Y:S01]  /*c030*/  IMAD R220, R8, 0x2, R217.reuse ;  /* 0x0000000208dc7824 */ /* 0x100fe200078e02d9 */
[----:B------:R-:W-:Y:S01]  /*c040*/  LOP3.LUT R229, R229, 0xfffffbff, RZ, 0xc0, !PT ;  /* 0xfffffbffe5e57812 */ /* 0x000fe200078ec0ff */
[----:B------:R-:W-:Y:S01]  /*c050*/  IMAD R218, R9, 0x2, R217 ;  /* 0x0000000209da7824 */ /* 0x000fe200078e02d9 */
[----:B------:R-:W4:Y:S01]  /*c060*/  LDSM.16.MT88.4 R28, [R217+0x2080] ;  /* 0x00208000d91c783b */ /* 0x000f220000004200 */
[----:B------:R-:W-:Y:S01]  /*c070*/  IMAD.MOV.U32 R152, RZ, RZ, 0x1 ;  /* 0x00000001ff987424 */ /* 0x000fe200078e00ff */
[----:B------:R-:W-:Y:S01]  /*c080*/  IADD3 R230, R230, -0x2, RZ ;  /* 0xfffffffee6e67810 */ /* 0x000fe20007ffe0ff */
[----:B------:R-:W-:Y:S01]  /*c090*/  IMAD R219, R8, 0x2, R218 ;  /* 0x0000000208db7824 */ /* 0x000fe200078e02da */
[----:B------:R-:W5:Y:S02]  /*c0a0*/  LDSM.16.MT88.4 R52, [R217+0x3880] ;  /* 0x00388000d934783b */ /* 0x000f640000004200 */
[----:B------:R-:W-:-:S02]  /*c0b0*/  ISETP.NE.AND P0, PT, R152, c[0x0][0x2c4], PT ;  /* 0x0000b10098007a0c */ /* 0x000fc40003f05270 */
[----:B------:R-:W1:Y:S04]  /*c0c0*/  LDSM.16.MT88.4 R68, [R220+0x3880] ;  /* 0x00388000dc44783b */ /* 0x000e680000004200 */
[----:B------:R-:W-:Y:S04]  /*c0d0*/  LDSM.16.MT88.4 R48, [R218+0x2080] ;  /* 0x00208000da30783b */ /* 0x000fe80000004200 */
[----:B------:R-:W-:Y:S03]  /*c0e0*/  LDSM.16.MT88.4 R56, [R220+0x4080] ;  /* 0x00408000dc38783b */ /* 0x000fe60000004200 */
[----:B------:R-:W-:Y:S01]  /*c0f0*/  @P0 LOP3.LUT R229, R229, 0x400, RZ, 0xfc, !PT ;  /* 0x00000400e5e50812 */ /* 0x000fe200078efcff */
[----:B------:R-:W-:Y:S03]  /*c100*/  LDSM.16.MT88.4 R44, [R220+0x2080] ;  /* 0x00208000dc2c783b */ /* 0x000fe60000004200 */
[----:B------:R-:W-:Y:S01]  /*c110*/  LOP3.LUT R229, R229, 0xfffffdff, RZ, 0xc0, !PT ;  /* 0xfffffdffe5e57812 */ /* 0x000fe200078ec0ff */
[----:B------:R-:W-:Y:S04]  /*c120*/  LDSM.16.MT88.4 R32, [R217+0x2880] ;  /* 0x00288000d920783b */ /* 0x000fe80000004200 */
[----:B------:R-:W-:Y:S04]  /*c130*/  LDSM.16.MT88.4 R40, [R218+0x3880] ;  /* 0x00388000da28783b */ /* 0x000fe80000004200 */
[----:B------:R-:W-:Y:S04]  /*c140*/  LDSM.16.MT88.4 R36, [R218+0x2880] ;  /* 0x00288000da24783b */ /* 0x000fe80000004200 */
[----:B------:R-:W-:Y:S01]  /*c150*/  LDSM.16.MT88.4 R64, [R220+0x2880] ;  /* 0x00288000dc40783b */ /* 0x000fe20000004200 */
[-C--:B----4-:R-:W-:Y:S03]  /*c160*/  HMMA.16816.F32 R136, R16, R28.reuse, RZ ;  /* 0x0000001c1088723c */ /* 0x090fe600000018ff */
[----:B------:R-:W-:Y:S04]  /*c170*/  LDSM.16.MT88.4 R60, [R218+0x4080] ;  /* 0x00408000da3c783b */ /* 0x000fe80000004200 */
[----:B------:R-:W-:Y:S01]  /*c180*/  LDSM.16.MT88.4 R8, [R219+0x3880] ;  /* 0x00388000db08783b */ /* 0x000fe20000004200 */
[C---:B------:R-:W-:Y:S03]  /*c190*/  HMMA.16816.F32 R124, R12.reuse, R28, RZ ;  /* 0x0000001c0c7c723c */ /* 0x040fe600000018ff */
[----:B------:R-:W-:Y:S04]  /*c1a0*/  LDSM.16.MT88.4 R164, [R217+0x3080] ;  /* 0x00308000d9a4783b */ /* 0x000fe80000004200 */
[----:B------:R-:W-:Y:S01]  /*c1b0*/  LDSM.16.MT88.4 R160, [R218+0x3080] ;  /* 0x00308000daa0783b */ /* 0x000fe20000004200 */
[-C--:B------:R-:W-:Y:S03]  /*c1c0*/  HMMA.16816.F32 R120, R12, R30.reuse, RZ ;  /* 0x0000001e0c78723c */ /* 0x080fe600000018ff */
[----:B------:R-:W-:Y:S05]  /*c1d0*/  LDSM.16.MT88.4 R148, [R220+0x3080] ;  /* 0x00308000dc94783b */ /* 0x000fea0000004200 */
[C---:B------:R-:W-:Y:S01]  /*c1e0*/  HMMA.16816.F32 R116, R16.reuse, R30, RZ ;  /* 0x0000001e1074723c */ /* 0x040fe200000018ff */
[----:B------:R-:W4:Y:S07]  /*c1f0*/  LDSM.16.MT88.4 R28, [R217+0x4080] ;  /* 0x00408000d91c783b */ /* 0x000f2e0000004200 */
[-C--:B-----5:R-:W-:Y:S08]  /*c200*/  HMMA.16816.F32 R112, R16, R52.reuse, RZ ;  /* 0x000000341070723c */ /* 0x0a0ff000000018ff */
[C---:B------:R-:W-:Y:S08]  /*c210*/  HMMA.16816.F32 R108, R12.reuse, R52, RZ ;  /* 0x000000340c6c723c */ /* 0x040ff000000018ff */
[-C--:B------:R-:W-:Y:S08]  /*c220*/  HMMA.16816.F32 R104, R12, R54.reuse, RZ ;  /* 0x000000360c68723c */ /* 0x080ff000000018ff */
[----:B------:R-:W-:Y:S08]  /*c230*/  HMMA.16816.F32 R96, R16, R54, RZ ;  /* 0x000000361060723c */ /* 0x000ff000000018ff */
[----:B-1----:R-:W-:Y:S08]  /*c240*/  HMMA.16816.F32 R52, R12, R68, RZ ;  /* 0x000000440c34723c */ /* 0x002ff000000018ff */
[-C--:B----4-:R-:W-:Y:S08]  /*c250*/  HMMA.16816.F32 R192, R24, R28.reuse, R112 ;  /* 0x0000001c18c0723c */ /* 0x090ff00000001870 */
[C---:B------:R-:W-:Y:S08]  /*c260*/  HMMA.16816.F32 R184, R20.reuse, R28, R108 ;  /* 0x0000001c14b8723c */ /* 0x040ff0000000186c */
[-C--:B------:R-:W-:Y:S08]  /*c270*/  HMMA.16816.F32 R168, R20, R30.reuse, R104 ;  /* 0x0000001e14a8723c */ /* 0x080ff00000001868 */
[----:B------:R-:W-:Y:S08]  /*c280*/  HMMA.16816.F32 R140, R24, R30, R96 ;  /* 0x0000001e188c723c */ /* 0x000ff00000001860 */
[----:B------:R-:W-:Y:S08]  /*c290*/  HMMA.16816.F32 R28, R12, R50, RZ ;  /* 0x000000320c1c723c */ /* 0x000ff000000018ff */
[----:B------:R-:W-:Y:S08]  /*c2a0*/  HMMA.16816.F32 R244, R20, R56, R52 ;  /* 0x0000003814f4723c */ /* 0x000ff00000001834 */
[-C--:B------:R-:W-:Y:S08]  /*c2b0*/  HMMA.16816.F32 R88, R16, R44.reuse, RZ ;  /* 0x0000002c1058723c */ /* 0x080ff000000018ff */
[----:B------:R-:W-:Y:S08]  /*c2c0*/  HMMA.16816.F32 R84, R12, R44, RZ ;  /* 0x0000002c0c54723c */ /* 0x000ff000000018ff */
[-C--:B------:R-:W-:Y:S08]  /*c2d0*/  HMMA.16816.F32 R136, R24, R32.reuse, R136 ;  /* 0x000000201888723c */ /* 0x080ff00000001888 */
[C---:B------:R-:W-:Y:S08]  /*c2e0*/  HMMA.16816.F32 R124, R20.reuse, R32, R124 ;  /* 0x00000020147c723c */ /* 0x040ff0000000187c */
[-C--:B------:R-:W-:Y:S08]  /*c2f0*/  HMMA.16816.F32 R120, R20, R34.reuse, R120 ;  /* 0x000000221478723c */ /* 0x080ff00000001878 */
[----:B------:R-:W-:Y:S08]  /*c300*/  HMMA.16816.F32 R116, R24, R34, R116 ;  /* 0x000000221874723c */ /* 0x000ff00000001874 */
[----:B------:R-:W-:Y:S08]  /*c310*/  HMMA.16816.F32 R52, R12, R46, RZ ;  /* 0x0000002e0c34723c */ /* 0x000ff000000018ff */
[-C--:B------:R-:W-:Y:S08]  /*c320*/  HMMA.16816.F32 R80, R16, R40.reuse, RZ ;  /* 0x000000281050723c */ /* 0x080ff000000018ff */
[----:B------:R-:W-:Y:S08]  /*c330*/  HMMA.16816.F32 R76, R12, R40, RZ ;  /* 0x000000280c4c723c */ /* 0x000ff000000018ff */
[----:B------:R-:W-:Y:S08]  /*c340*/  HMMA.16816.F32 R44, R16, R46, RZ ;  /* 0x0000002e102c723c */ /* 0x000ff000000018ff */
[----:B------:R-:W-:Y:S08]  /*c350*/  HMMA.16816.F32 R32, R12, R42, RZ ;  /* 0x0000002a0c20723c */ /* 0x000ff000000018ff */
[----:B------:R-:W-:Y:S01]  /*c360*/  HMMA.16816.F32 R188, R20, R38, R28 ;  /* 0x0000002614bc723c */ /* 0x000fe2000000181c */
[----:B------:R-:W1:Y:S07]  /*c370*/  LDSM.16.MT88.4 R28, [R219+0x2080] ;  /* 0x00208000db1c783b */ /* 0x000e6e0000004200 */
[C---:B------:R-:W-:Y:S08]  /*c380*/  HMMA.16816.F32 R40, R16.reuse, R42, RZ ;  /* 0x0000002a1028723c */ /* 0x040ff000000018ff */
[-C--:B------:R-:W-:Y:S08]  /*c390*/  HMMA.16816.F32 R100, R16, R48.reuse, RZ ;  /* 0x000000301064723c */ /* 0x080ff000000018ff */
[----:B------:R-:W-:Y:S08]  /*c3a0*/  HMMA.16816.F32 R92, R12, R48, RZ ;  /* 0x000000300c5c723c */ /* 0x000ff000000018ff */
[----:B------:R-:W-:Y:S08]  /*c3b0*/  HMMA.16816.F32 R48, R16, R50, RZ ;  /* 0x000000321030723c */ /* 0x000ff000000018ff */
[----:B------:R-:W-:Y:S01]  /*c3c0*/  HMMA.16816.F32 R96, R24, R66, R44 ;  /* 0x000000421860723c */ /* 0x000fe2000000182c */
[----:B------:R-:W4:Y:S01]  /*c3d0*/  LDSM.16.MT88.4 R44, [R219+0x2880] ;  /* 0x00288000db2c783b */ /* 0x000f220000004200 */
[----:B--2---:R-:W-:-:S04]  /*c3e0*/  IMAD.SHL.U32 R3, R3, 0x80, RZ ;  /* 0x0000008003037824 */ /* 0x004fc800078e00ff */
[----:B------:R-:W-:Y:S02]  /*c3f0*/  @P0 IMAD.HI.U32 R2, R3, c[0x0][0x2c8], RZ ;  /* 0x0000b20003020a27 */ /* 0x000fe400078e00ff */
[----:B------:R-:W-:Y:S01]  /*c400*/  HMMA.16816.F32 R104, R24, R62, R40 ;  /* 0x0000003e1868723c */ /* 0x000fe20000001828 */
[----:B------:R-:W2:Y:S01]  /*c410*/  LDSM.16.MT88.4 R40, [R219+0x4080] ;  /* 0x00408000db28783b */ /* 0x000ea20000004200 */
[----:B------:R-:W-:Y:S01]  /*c420*/  IMAD.MOV.U32 R0, RZ, RZ, R3 ;  /* 0x000000ffff007224 */ /* 0x000fe200078e0003 */
[----:B------:R-:W-:Y:S02]  /*c430*/  @P0 SHF.R.U32.HI R0, RZ, c[0x0][0x2cc], R2 ;  /* 0x0000b300ff000a19 */ /* 0x000fe40000011602 */
[----:B------:R-:W-:Y:S02]  /*c440*/  ISETP.LE.AND P0, PT, R152, c[0x0][0x32c], PT ;  /* 0x0000cb0098007a0c */ /* 0x000fe40003f03270 */
[----:B---3--:R-:W-:Y:S01]  /*c450*/  IADD3 R0, -R4, R6, R0 ;  /* 0x0000000604007210 */ /* 0x008fe20007ffe100 */
[----:B------:R-:W-:Y:S03]  /*c460*/  HMMA.16816.F32 R196, R20, R36, R92 ;  /* 0x0000002414c4723c */ /* 0x000fe6000000185c */
[----:B------:R-:W-:-:S05]  /*c470*/  IADD3 R4, R0, c[0x0][0x328], RZ ;  /* 0x0000ca0000047a10 */ /* 0x000fca0007ffe0ff */
[----:B------:R-:W-:Y:S01]  /*c480*/  HMMA.16816.F32 R200, R24, R36, R100 ;  /* 0x0000002418c8723c */ /* 0x000fe20000001864 */
[----:B------:R-:W-:Y:S01]  /*c490*/  LDSM.16.MT88.4 R100, [R218+0x4880] ;  /* 0x00488000da64783b */ /* 0x000fe20000004200 */
[----:B------:R-:W-:-:S06]  /*c4a0*/  @P0 LOP3.LUT R229, R229, 0x200, RZ, 0xfc, !PT ;  /* 0x00000200e5e50812 */ /* 0x000fcc00078efcff */
[----:B------:R-:W-:Y:S08]  /*c4b0*/  HMMA.16816.F32 R92, R24, R38, R48 ;  /* 0x00000026185c723c */ /* 0x000ff00000001830 */
[----:B------:R-:W-:Y:S08]  /*c4c0*/  HMMA.16816.F32 R108, R20, R62, R32 ;  /* 0x0000003e146c723c */ /* 0x000ff00000001820 */
[----:B------:R-:W-:Y:S08]  /*c4d0*/  HMMA.16816.F32 R36, R12, R70, RZ ;  /* 0x000000460c24723c */ /* 0x000ff000000018ff */
[----:B------:R-:W-:Y:S08]  /*c4e0*/  HMMA.16816.F32 R72, R16, R68, RZ ;  /* 0x000000441048723c */ /* 0x000ff000000018ff */
[-C--:B------:R-:W-:Y:S08]  /*c4f0*/  HMMA.16816.F32 R208, R24, R64.reuse, R88 ;  /* 0x0000004018d0723c */ /* 0x080ff00000001858 */
[----:B------:R-:W-:Y:S01]  /*c500*/  HMMA.16816.F32 R204, R20, R64, R84 ;  /* 0x0000004014cc723c */ /* 0x000fe20000001854 */
[----:B------:R-:W3:Y:S07]  /*c510*/  LDSM.16.MT88.4 R84, [R217+0x4880] ;  /* 0x00488000d954783b */ /* 0x000eee0000004200 */
[-C--:B------:R-:W-:Y:S08]  /*c520*/  HMMA.16816.F32 R232, R24, R60.reuse, R80 ;  /* 0x0000003c18e8723c */ /* 0x080ff00000001850 */
[C---:B------:R-:W-:Y:S08]  /*c530*/  HMMA.16816.F32 R212, R20.reuse, R60, R76 ;  /* 0x0000003c14d4723c */ /* 0x040ff0000000184c */
[----:B------:R-:W-:Y:S08]  /*c540*/  HMMA.16816.F32 R144, R20, R66, R52 ;  /* 0x000000421490723c */ /* 0x000ff00000001834 */
[----:B------:R-:W-:Y:S01]  /*c550*/  HMMA.16816.F32 R32, R16, R70, RZ ;  /* 0x000000461020723c */ /* 0x000fe200000018ff */
[----:B------:R-:W-:Y:S07]  /*c560*/  LDSM.16.MT88.4 R68, [R219+0x3080] ;  /* 0x00308000db44783b */ /* 0x000fee0000004200 */
[C---:B-1----:R-:W-:Y:S08]  /*c570*/  HMMA.16816.F32 R48, R12.reuse, R28, RZ ;  /* 0x0000001c0c30723c */ /* 0x042ff000000018ff */
[----:B------:R-:W-:Y:S08]  /*c580*/  HMMA.16816.F32 R60, R12, R30, RZ ;  /* 0x0000001e0c3c723c */ /* 0x000ff000000018ff */
[C---:B------:R-:W-:Y:S08]  /*c590*/  HMMA.16816.F32 R88, R16.reuse, R28, RZ ;  /* 0x0000001c1058723c */ /* 0x040ff000000018ff */
[----:B------:R-:W-:Y:S08]  /*c5a0*/  HMMA.16816.F32 R64, R16, R30, RZ ;  /* 0x0000001e1040723c */ /* 0x000ff000000018ff */
[-C--:B------:R-:W-:Y:S08]  /*c5b0*/  HMMA.16816.F32 R52, R12, R8.reuse, RZ ;  /* 0x000000080c34723c */ /* 0x080ff000000018ff */
[----:B------:R-:W-:Y:S08]  /*c5c0*/  HMMA.16816.F32 R28, R16, R8, RZ ;  /* 0x00000008101c723c */ /* 0x000ff000000018ff */
[-C--:B------:R-:W-:Y:S08]  /*c5d0*/  HMMA.16816.F32 R12, R12, R10.reuse, RZ ;  /* 0x0000000a0c0c723c */ /* 0x080ff000000018ff */
[----:B------:R-:W-:Y:S01]  /*c5e0*/  HMMA.16816.F32 R16, R16, R10, RZ ;  /* 0x0000000a1010723c */ /* 0x000fe200000018ff */
[----:B------:R-:W-:Y:S07]  /*c5f0*/  LDSM.16.MT88.4 R8, [R219+0x4880] ;  /* 0x00488000db08783b */ /* 0x000fee0000004200 */
[-C--:B------:R-:W-:Y:S08]  /*c600*/  HMMA.16816.F32 R172, R132, R164.reuse, R136 ;  /* 0x000000a484ac723c */ /* 0x080ff00000001888 */
[C---:B------:R-:W-:Y:S08]  /*c610*/  HMMA.16816.F32 R176, R128.reuse, R164, R124 ;  /* 0x000000a480b0723c */ /* 0x040ff0000000187c */
[-C--:B------:R-:W-:Y:S08]  /*c620*/  HMMA.16816.F32 R180, R128, R166.reuse, R120 ;  /* 0x000000a680b4723c */ /* 0x080ff00000001878 */
[----:B------:R-:W-:Y:S01]  /*c630*/  HMMA.16816.F32 R164, R132, R166, R116 ;  /* 0x000000a684a4723c */ /* 0x000fe20000001874 */
[----:B------:R-:W1:Y:S07]  /*c640*/  LDSM.16.MT88.4 R116, [R220+0x4880] ;  /* 0x00488000dc74783b */ /* 0x000e6e0000004200 */
[----:B------:R-:W-:Y:S08]  /*c650*/  HMMA.16816.F32 R112, R20, R58, R36 ;  /* 0x0000003a1470723c */ /* 0x000ff00000001824 */
[C---:B------:R-:W-:Y:S08]  /*c660*/  HMMA.16816.F32 R248, R24.reuse, R56, R72 ;  /* 0x0000003818f8723c */ /* 0x040ff00000001848 */
[----:B------:R-:W-:Y:S08]  /*c670*/  HMMA.16816.F32 R36, R24, R58, R32 ;  /* 0x0000003a1824723c */ /* 0x000ff00000001820 */
[C---:B----4-:R-:W-:Y:S08]  /*c680*/  HMMA.16816.F32 R48, R20.reuse, R44, R48 ;  /* 0x0000002c1430723c */ /* 0x050ff00000001830 */
[----:B------:R-:W-:Y:S08]  /*c690*/  HMMA.16816.F32 R32, R20, R46, R60 ;  /* 0x0000002e1420723c */ /* 0x000ff0000000183c */
[----:B------:R-:W-:Y:S08]  /*c6a0*/  HMMA.16816.F32 R56, R24, R44, R88 ;  /* 0x0000002c1838723c */ /* 0x000ff00000001858 */
[-C--:B--2---:R-:W-:Y:S08]  /*c6b0*/  HMMA.16816.F32 R52, R20, R40.reuse, R52 ;  /* 0x000000281434723c */ /* 0x084ff00000001834 */
[C---:B------:R-:W-:Y:S08]  /*c6c0*/  HMMA.16816.F32 R28, R24.reuse, R40, R28 ;  /* 0x00000028181c723c */ /* 0x040ff0000000181c */
[----:B------:R-:W-:Y:S08]  /*c6d0*/  HMMA.16816.F32 R44, R24, R46, R64 ;  /* 0x0000002e182c723c */ /* 0x000ff00000001840 */
        /* <DEDUP_REMOVED lines=8> */
[----:B------:R-:W-:Y:S08]  /*c760*/  HMMA.16816.F32 R188, R128, R162, R188 ;  /* 0x000000a280bc723c */ /* 0x000ff000000018bc */
[-C--:B------:R-:W-:Y:S08]  /*c770*/  HMMA.16816.F32 R136, R132, R148.reuse, R208 ;  /* 0x000000948488723c */ /* 0x080ff000000018d0 */
[C---:B------:R-:W-:Y:S08]  /*c780*/  HMMA.16816.F32 R140, R128.reuse, R148, R204 ;  /* 0x00000094808c723c */ /* 0x040ff000000018cc */
[----:B------:R-:W-:Y:S08]  /*c790*/  HMMA.16816.F32 R144, R128, R150, R144 ;  /* 0x000000968090723c */ /* 0x000ff00000001890 */
[C---:B------:R-:W-:Y:S08]  /*c7a0*/  HMMA.16816.F32 R160, R132.reuse, R162, R92 ;  /* 0x000000a284a0723c */ /* 0x040ff0000000185c */
[C---:B------:R-:W-:Y:S08]  /*c7b0*/  HMMA.16816.F32 R148, R132.reuse, R150, R96 ;  /* 0x000000968494723c */ /* 0x040ff00000001860 */
[-C--:B------:R-:W-:Y:S08]  /*c7c0*/  HMMA.16816.F32 R88, R132, R100.reuse, R232 ;  /* 0x000000648458723c */ /* 0x080ff000000018e8 */
[C---:B------:R-:W-:Y:S08]  /*c7d0*/  HMMA.16816.F32 R92, R128.reuse, R100, R212 ;  /* 0x00000064805c723c */ /* 0x040ff000000018d4 */
[-C--:B------:R-:W-:Y:S08]  /*c7e0*/  HMMA.16816.F32 R96, R128, R102.reuse, R108 ;  /* 0x000000668060723c */ /* 0x080ff0000000186c */
[C---:B------:R-:W-:Y:S08]  /*c7f0*/  HMMA.16816.F32 R100, R132.reuse, R102, R104 ;  /* 0x000000668464723c */ /* 0x040ff00000001868 */
[-C--:B-1----:R-:W-:Y:S08]  /*c800*/  HMMA.16816.F32 R104, R132, R116.reuse, R248 ;  /* 0x000000748468723c */ /* 0x082ff000000018f8 */
[C---:B------:R-:W-:Y:S08]  /*c810*/  HMMA.16816.F32 R108, R128.reuse, R116, R244 ;  /* 0x00000074806c723c */ /* 0x040ff000000018f4 */
[C---:B------:R-:W-:Y:S08]  /*c820*/  HMMA.16816.F32 R112, R128.reuse, R118, R112 ;  /* 0x000000768070723c */ /* 0x040ff00000001870 */
[C---:B------:R-:W-:Y:S08]  /*c830*/  HMMA.16816.F32 R60, R128.reuse, R68, R48 ;  /* 0x00000044803c723c */ /* 0x040ff00000001830 */
[----:B------:R-:W-:Y:S08]  /*c840*/  HMMA.16816.F32 R64, R128, R70, R32 ;  /* 0x000000468040723c */ /* 0x000ff00000001820 */
[C---:B------:R-:W-:Y:S08]  /*c850*/  HMMA.16816.F32 R56, R132.reuse, R68, R56 ;  /* 0x000000448438723c */ /* 0x040ff00000001838 */
[----:B------:R-:W-:Y:S08]  /*c860*/  HMMA.16816.F32 R116, R132, R118, R36 ;  /* 0x000000768474723c */ /* 0x000ff00000001824 */
[----:B------:R-:W-:Y:S08]  /*c870*/  HMMA.16816.F32 R124, R128, R8, R52 ;  /* 0x00000008807c723c */ /* 0x000ff00000001834 */
[C---:B------:R-:W-:Y:S08]  /*c880*/  HMMA.16816.F32 R68, R132.reuse, R70, R44 ;  /* 0x000000468444723c */ /* 0x040ff0000000182c */
[----:B------:R-:W-:Y:S08]  /*c890*/  HMMA.16816.F32 R120, R132, R8, R28 ;  /* 0x000000088478723c */ /* 0x000ff0000000181c */
[-C--:B------:R-:W-:Y:S08]  /*c8a0*/  HMMA.16816.F32 R128, R128, R10.reuse, R12 ;  /* 0x0000000a8080723c */ /* 0x080ff0000000180c */
[----:B------:R-:W-:Y:S01]  /*c8b0*/  HMMA.16816.F32 R132, R132, R10, R16 ;  /* 0x0000000a8484723c */ /* 0x000fe20000001810 */
[----:B------:R-:W-:Y:S07]  /*c8c0*/  @!P0 BRA `(.L_x_1296) ;  /* 0x0000011000008947 */ /* 0x000fee0003800000 */
[C---:B------:R-:W-:Y:S01]  /*c8d0*/  ISETP.GT.AND P0, PT, R0.reuse, RZ, PT ;  /* 0x000000ff0000720c */ /* 0x040fe20003f04270 */
[----:B------:R-:W-:Y:S01]  /*c8e0*/  BSSY B0, `(.L_x_1297) ;  /* 0x000000c000007945 */ /* 0x000fe20003800000 */
[----:B------:R-:W-:-:S11]  /*c8f0*/  IADD3 R2, R0, -0x1, RZ ;  /* 0xffffffff00027810 */ /* 0x000fd60007ffe0ff */
[----:B------:R-:W-:Y:S05]  /*c900*/  @P0 BRA `(.L_x_1298) ;  /* 0x0000006000000947 */ /* 0x000fea0003800000 */
[----:B------:R-:W-:Y:S01]  /*c910*/  ISETP.NE.AND P0, PT, R152, c[0x0][0x32c], PT ;  /* 0x0000cb0098007a0c */ /* 0x000fe20003f05270 */
[----:B------:R-:W-:-:S12]  /*c920*/  IMAD.MOV R0, RZ, RZ, -R0 ;  /* 0x000000ffff007224 */ /* 0x000fd800078e0a00 */
[----:B------:R-:W-:-:S05]  /*c930*/  @P0 IMAD.HI.U32 R2, R0, c[0x0][0x330], RZ ;  /* 0x0000cc0000020a27 */ /* 0x000fca00078e00ff */
[----:B------:R-:W-:-:S04]  /*c940*/  @P0 SHF.R.U32.HI R0, RZ, c[0x0][0x334], R2 ;  /* 0x0000cd00ff000a19 */ /* 0x000fc80000011602 */
[----:B------:R-:W-:Y:S01]  /*c950*/  LOP3.LUT R2, RZ, R0, RZ, 0x33, !PT ;  /* 0x00000000ff027212 */ /* 0x000fe200078e33ff */
[----:B------:R-:W-:Y:S05]  /*c960*/  BRA `(.L_x_1299) ;  /* 0x0000003000007947 */ /* 0x000fea0003800000 */
.L_x_1298:
[----:B------:R-:W-:-:S13]  /*c970*/  ISETP.NE.AND P0, PT, R152, c[0x0][0x32c], PT ;  /* 0x0000cb0098007a0c */ /* 0x000fda0003f05270 */
[----:B------:R-:W-:-:S05]  /*c980*/  @P0 IMAD.HI.U32 R0, R2, c[0x0][0x330], RZ ;  /* 0x0000cc0002000a27 */ /* 0x000fca00078e00ff */
[----:B------:R-:W-:Y:S02]  /*c990*/  @P0 SHF.R.U32.HI R2, RZ, c[0x0][0x334], R0 ;  /* 0x0000cd00ff020a19 */ /* 0x000fe40000011600 */
.L_x_1299:
[----:B------:R-:W-:Y:S05]  /*c9a0*/  BSYNC B0 ;  /* 0x0000000000007941 */ /* 0x000fea0003800000 */
.L_x_1297:
[----:B------:R-:W-:-:S05]  /*c9b0*/  MOV R0, c[0x0][0x32c] ;  /* 0x0000cb0000007a02 */ /* 0x000fca0000000f00 */
[----:B------:R-:W-:-:S05]  /*c9c0*/  IMAD R2, R2, R0, c[0x0][0x32c] ;  /* 0x0000cb0002027624 */ /* 0x000fca00078e0200 */
[----:B------:R-:W-:-:S04]  /*c9d0*/  IMNMX R4, R4, R2, PT ;  /* 0x0000000204047217 */ /* 0x000fc80003800200 */
.L_x_1296:
[----:B------:R-:W2:Y:S01]  /*c9e0*/  LDL R2, [R1+0x98] ;  /* 0x0000980001027983 */ /* 0x000ea20000100800 */
[----:B------:R-:W-:-:S05]  /*c9f0*/  IMAD.HI R4, R4, 0x2aaaaaab, RZ ;  /* 0x2aaaaaab04047827 */ /* 0x000fca00078e02ff */
[----:B------:R-:W-:-:S04]  /*ca00*/  SHF.R.U32.HI R0, RZ, 0x1f, R4 ;  /* 0x0000001fff007819 */ /* 0x000fc80000011604 */
[----:B------:R-:W-:-:S04]  /*ca10*/  LEA.HI.SX32 R4, R4, R0, 0x1d ;  /* 0x0000000004047211 */ /* 0x000fc800078feaff */
[----:B--2---:R-:W-:-:S04]  /*ca20*/  IMNMX R2, R2, R4, !PT ;  /* 0x0000000402027217 */ /* 0x004fc80007800200 */
[----:B------:R-:W-:Y:S01]  /*ca30*/  ISETP.GE.AND P0, PT, R230, R2, PT ;  /* 0x00000002e600720c */ /* 0x000fe20003f06270 */
[----:B------:R1:W-:-:S12]  /*ca40*/  STL [R1+0x8c], R2 ;  /* 0x00008c0201007387 */ /* 0x0003d80000100800 */
[----:B------:R-:W-:Y:S05]  /*ca50*/  @!P0 BRA `(.L_x_1300) ;  /* 0x00004aa000008947 */ /* 0x000fea0003800000 */
[----:B------:R-:W2:Y:S04]  /*ca60*/  LDL.64 R8, [R1+0xa8] ;  /* 0x0000a80001087983 */ /* 0x000ea80000100a00 */
[----:B------:R-:W3:Y:S04]  /*ca70*/  LDL R6, [R1+0xd4] ;  /* 0x0000d40001067983 */ /* 0x000ee80000100800 */
[----:B-1----:R-:W3:Y:S01]  /*ca80*/  LDL R2, [R1+0xcc] ;  /* 0x0000cc0001027983 */ /* 0x002ee20000100800 */
[C---:B--2---:R-:W-:Y:S01]  /*ca90*/  SHF.L.U64.HI R234, R8.reuse, 0x1, R9 ;  /* 0x0000000108ea7819 */ /* 0x044fe20000010209 */
[----:B------:R-:W-:Y:S01]  /*caa0*/  IMAD.SHL.U32 R233, R8, 0x2, RZ ;  /* 0x0000000208e97824 */ /* 0x000fe200078e00ff */
[C---:B---3--:R-:W-:Y:S01]  /*cab0*/  SHF.L.U64.HI R232, R2.reuse, 0x1, R6 ;  /* 0x0000000102e87819 */ /* 0x048fe20000010206 */
[----:B------:R-:W-:-:S02]  /*cac0*/  IMAD.SHL.U32 R231, R2, 0x2, RZ ;  /* 0x0000000202e77824 */ /* 0x000fc400078e00ff */
.L_x_1331:
[----:B------:R-:W2:Y:S01]  /*cad0*/  LDL R0, [R1+0x98] ;  /* 0x0000980001007983 */ /* 0x000ea20000100800 */
[----:B------:R-:W-:Y:S04]  /*cae0*/  DEPBAR.LE SB0, 0x0 ;  /* 0x000080000000791a */ /* 0x000fe80000000000 */
[----:B------:R-:W-:Y:S01]  /*caf0*/  WARPSYNC 0xffffffff ;  /* 0xffffffff00007948 */ /* 0x000fe20003800000 */
[----:B------:R-:W-:Y:S06]  /*cb00*/  BAR.SYNC.DEFER_BLOCKING 0x0 ;  /* 0x0000000000007b1d */ /* 0x000fec0000010000 */
[----:B------:R1:W3:Y:S01]  /*cb10*/  LDSM.16.M88.4 R52, [R224+0x8080] ;  /* 0x00808000e034783b */ /* 0x0002e20000000200 */
[----:B------:R-:W-:Y:S03]  /*cb20*/  BSSY B0, `(.L_x_1301) ;  /* 0x0000049000007945 */ /* 0x000fe60003800000 */
[----:B------:R1:W4:Y:S04]  /*cb30*/  LDSM.16.M88.4 R48, [R224+0xa080] ;  /* 0x00a08000e030783b */ /* 0x0003280000000200 */
[----:B------:R1:W1:Y:S04]  /*cb40*/  LDSM.16.M88.4 R20, [R216+0x5080] ;  /* 0x00508000d814783b */ /* 0x0002680000000200 */
[----:B------:R1:W1:Y:S04]  /*cb50*/  LDSM.16.M88.4 R36, [R216+0x5880] ;  /* 0x00588000d824783b */ /* 0x0002680000000200 */
[----:B------:R1:W1:Y:S04]  /*cb60*/  LDSM.16.M88.4 R192, [R216+0x6080] ;  /* 0x00608000d8c0783b */ /* 0x0002680000000200 */
[----:B------:R1:W1:Y:S04]  /*cb70*/  LDSM.16.M88.4 R196, [R226+0x8080] ;  /* 0x00808000e2c4783b */ /* 0x0002680000000200 */
[----:B------:R1:W1:Y:S04]  /*cb80*/  LDSM.16.M88.4 R204, [R226+0xa080] ;  /* 0x00a08000e2cc783b */ /* 0x0002680000000200 */
[----:B------:R1:W1:Y:S04]  /*cb90*/  LDSM.16.M88.4 R200, [R223] ;  /* 0x00000000dfc8783b */ /* 0x0002680000000200 */
[----:B------:R1:W1:Y:S04]  /*cba0*/  LDSM.16.M88.4 R208, [R223+0x800] ;  /* 0x00080000dfd0783b */ /* 0x0002680000000200 */
[----:B------:R1:W1:Y:S01]  /*cbb0*/  LDSM.16.M88.4 R212, [R223+0x1000] ;  /* 0x00100000dfd4783b */ /* 0x0002620000000200 */
[----:B--2---:R-:W-:Y:S11]  /*cbc0*/  ISETP.GT.AND P0, PT, R0, R230, PT ;  /* 0x000000e60000720c */ /* 0x004ff60003f04270 */
[----:B------:R-:W-:Y:S02]  /*cbd0*/  @!UPT UIADD3 URZ, URZ, URZ, URZ ;  /* 0x0000003f3f3ff290 */ /* 0x000fe4000fffe03f */
[----:B------:R-:W-:-:S05]  /*cbe0*/  @P0 BRA `(.L_x_1302) ;  /* 0x000003c000000947 */ /* 0x000fca0003800000 */
[----:B-1-34-:R-:W-:Y:S01]  /*cbf0*/  IMAD.WIDE.U32 R2, R240, c[0x0][0x208], RZ ;  /* 0x00008200f0027a25 */ /* 0x01afe200078e00ff */
[----:B------:R-:W1:Y:S01]  /*cc00*/  S2R R6, SR_CTAID.Y ;  /* 0x0000000000067919 */ /* 0x000e620000002600 */
[----:B------:R-:W-:Y:S02]  /*cc10*/  SHF.R.S32.HI R0, RZ, 0x1f, R240 ;  /* 0x0000001fff007819 */ /* 0x000fe400000114f0 */
[----:B------:R-:W-:Y:S03]  /*cc20*/  SHF.R.S32.HI R4, RZ, 0x1f, R237 ;  /* 0x0000001fff047819 */ /* 0x000fe600000114ed */
[----:B------:R-:W-:Y:S02]  /*cc30*/  IMAD R0, R0, c[0x0][0x208], RZ ;  /* 0x0000820000007a24 */ /* 0x000fe400078e02ff */
[----:B------:R-:W-:Y:S01]  /*cc40*/  IMAD R4, R4, c[0x0][0x218], RZ ;  /* 0x0000860004047a24 */ /* 0x000fe200078e02ff */
[----:B------:R-:W2:Y:S01]  /*cc50*/  S2R R10, SR_CTAID.Y ;  /* 0x00000000000a7919 */ /* 0x000ea20000002600 */
[----:B------:R-:W-:Y:S05]  /*cc60*/  IMAD R0, R240, c[0x0][0x20c], R0 ;  /* 0x00008300f0007a24 */ /* 0x000fea00078e0200 */
[----:B------:R-:W-:Y:S05]  /*cc70*/  IADD3 R3, R3, R0, RZ ;  /* 0x0000000003037210 */ /* 0x000fea0007ffe0ff */
[C---:B------:R-:W-:Y:S01]  /*cc80*/  IMAD.WIDE.U32 R2, R237.reuse, c[0x0][0x218], R2 ;  /* 0x00008600ed027a25 */ /* 0x040fe200078e0002 */
[----:B-1----:R-:W-:Y:S05]  /*cc90*/  SHF.R.S32.HI R6, RZ, 0x1f, R6 ;  /* 0x0000001fff067819 */ /* 0x002fea0000011406 */
[----:B------:R-:W-:Y:S02]  /*cca0*/  IMAD R6, R6, c[0x0][0x210], RZ ;  /* 0x0000840006067a24 */ /* 0x000fe400078e02ff */
[C---:B--2---:R-:W-:Y:S04]  /*ccb0*/  IMAD.WIDE.U32 R8, R10.reuse, c[0x0][0x210], RZ ;  /* 0x000084000a087a25 */ /* 0x044fe800078e00ff */
[----:B------:R-:W-:Y:S01]  /*ccc0*/  IMAD R6, R10, c[0x0][0x214], R6 ;  /* 0x000085000a067a24 */ /* 0x000fe200078e0206 */
[----:B------:R-:W-:Y:S01]  /*ccd0*/  IADD3 R0, P1, R8, R2, RZ ;  /* 0x0000000208007210 */ /* 0x000fe20007f3e0ff */
[----:B------:R-:W-:Y:S03]  /*cce0*/  IMAD R2, R237, c[0x0][0x21c], R4 ;  /* 0x00008700ed027a24 */ /* 0x000fe600078e0204 */
[----:B------:R-:W-:Y:S02]  /*ccf0*/  IADD3 R6, R9, R6, RZ ;  /* 0x0000000609067210 */ /* 0x000fe40007ffe0ff */
[----:B------:R-:W-:Y:S02]  /*cd00*/  LEA R4, P0, R0, c[0x0][0x1f8], 0x1 ;  /* 0x00007e0000047a11 */ /* 0x000fe400078008ff */
[----:B------:R-:W-:Y:S04]  /*cd10*/  IADD3.X R2, R6, R3, R2, P1, !PT ;  /* 0x0000000306027210 */ /* 0x000fe80000ffe402 */
[----:B------:R-:W-:Y:S01]  /*cd20*/  LEA.HI.X R0, R0, c[0x0][0x1fc], R2, 0x1, P0 ;  /* 0x00007f0000007a11 */ /* 0x000fe200000f0c02 */
[----:B------:R-:W-:-:S05]  /*cd30*/  BRA.DIV ~URZ, `(.L_x_1303) ;  /* 0x000115f27f007947 */ /* 0x000fca000b800000 */
[----:B------:R1:W2:Y:S02]  /*cd40*/  SHFL.IDX PT, R6, R0, RZ, 0x181f ;  /* 0x00181fff00067589 */ /* 0x0002a400000e0000 */
.L_x_1445:
[----:B------:R-:W-:-:S05]  /*cd50*/  BRA.DIV ~URZ, `(.L_x_1304) ;  /* 0x000116527f007947 */ /* 0x000fca000b800000 */
[----:B------:R-:W3:Y:S04]  /*cd60*/  LDL R15, [R1+0x80] ;  /* 0x00008000010f7983 */ /* 0x000ee80000100800 */
[----:B------:R-:W4:Y:S04]  /*cd70*/  LDL R14, [R1+0xd8] ;  /* 0x0000d800010e7983 */ /* 0x000f280000100800 */
[----:B------:R-:W1:Y:S04]  /*cd80*/  SHFL.IDX PT, R2, R4, RZ, 0x181f ;  /* 0x00181fff04027589 */ /* 0x000e6800000e0000 */
[----:B------:R-:W2:Y:S04]  /*cd90*/  SHFL.IDX PT, R10, R4, 0x1, 0x181f ;  /* 0x00381f00040a7f89 */ /* 0x000ea800000e0000 */
[----:B------:R-:W1:Y:S04]  /*cda0*/  SHFL.IDX PT, R11, R0, 0x1, 0x181f ;  /* 0x00381f00000b7f89 */ /* 0x000e6800000e0000 */
[----:B-1----:R-:W1:Y:S01]  /*cdb0*/  SHFL.IDX PT, R0, R0, 0x2, 0x181f ;  /* 0x00581f0000007f89 */ /* 0x002e6200000e0000 */
[----:B----4-:R-:W-:Y:S02]  /*cdc0*/  ISETP.GE.AND P3, PT, R14, c[0x0][0x1d4], PT ;  /* 0x000075000e007a0c */ /* 0x010fe40003f66270 */
[C---:B------:R-:W-:Y:S02]  /*cdd0*/  IADD3 R12, P0, R2.reuse, R233, RZ ;  /* 0x000000e9020c7210 */ /* 0x040fe40007f1e0ff */
[----:B------:R-:W-:Y:S02]  /*cde0*/  IADD3 R8, P2, R2, R231, RZ ;  /* 0x000000e702087210 */ /* 0x000fe40007f5e0ff */
[----:B---3--:R-:W-:Y:S01]  /*cdf0*/  ISETP.GE.AND P4, PT, R15, c[0x0][0x1d4], PT ;  /* 0x000075000f007a0c */ /* 0x008fe20003f86270 */
[----:B--2---:R-:W-:Y:S01]  /*ce00*/  IMAD.X R13, R6, 0x1, R234, P0 ;  /* 0x00000001060d7824 */ /* 0x004fe200000e06ea */
[----:B------:R-:W-:Y:S01]  /*ce10*/  IADD3 R2, P1, R10, R233, RZ ;  /* 0x000000e90a027210 */ /* 0x000fe20007f3e0ff */
[----:B------:R-:W-:Y:S01]  /*ce20*/  IMAD.X R9, R6, 0x1, R232, P2 ;  /* 0x0000000106097824 */ /* 0x000fe200010e06e8 */
[----:B------:R-:W-:Y:S01]  /*ce30*/  IADD3 R10, P0, R10, R231, RZ ;  /* 0x000000e70a0a7210 */ /* 0x000fe20007f1e0ff */
[----:B------:R2:W5:Y:S02]  /*ce40*/  LDL R6, [R1+0x94] ;  /* 0x0000940001067983 */ /* 0x0005640000100800 */
[C---:B------:R-:W-:Y:S02]  /*ce50*/  IMAD.X R3, R11.reuse, 0x1, R234, P1 ;  /* 0x000000010b037824 */ /* 0x040fe400008e06ea */
[----:B------:R-:W-:Y:S04]  /*ce60*/  IMAD.X R11, R11, 0x1, R232, P0 ;  /* 0x000000010b0b7824 */ /* 0x000fe800000e06e8 */
[----:B------:R2:W-:Y:S04]  /*ce70*/  LDGSTS.E.BYPASS.LTC128B.128 [R239], [R12.64], !P4 ;  /* 0x000000000cef7fae */ /* 0x0005e8000e101d46 */
[----:B------:R2:W-:Y:S04]  /*ce80*/  LDGSTS.E.BYPASS.LTC128B.128 [R239+0x1800], [R8.64], !P3 ;  /* 0x0180000008ef7fae */ /* 0x0005e8000d901d46 */
[----:B------:R3:W-:Y:S04]  /*ce90*/  LDGSTS.E.BYPASS.LTC128B.128 [R239+0x800], [R2.64], !P4 ;  /* 0x0080000002ef7fae */ /* 0x0007e8000e101d46 */
[----:B------:R2:W-:Y:S04]  /*cea0*/  LDGSTS.E.BYPASS.LTC128B.128 [R239+0x2000], [R10.64], !P3 ;  /* 0x020000000aef7fae */ /* 0x0005e8000d901d46 */
[----:B---3--:R2:W3:Y:S02]  /*ceb0*/  SHFL.IDX PT, R2, R4, 0x2, 0x181f ;  /* 0x00581f0004027f89 */ /* 0x0084e400000e0000 */
.L_x_1446:
[----:B-12--5:R-:W-:Y:S01]  /*cec0*/  IADD3 R8, -R6, 0x10, RZ ;  /* 0x0000001006087810 */ /* 0x026fe20007ffe1ff */
[----:B------:R-:W2:Y:S03]  /*ced0*/  LDL R3, [R1+0x80] ;  /* 0x0000800001037983 */ /* 0x000ea60000100800 */
[----:B------:R-:W-:Y:S04]  /*cee0*/  LOP3.LUT R8, R8, 0xf, RZ, 0xc0, !PT ;  /* 0x0000000f08087812 */ /* 0x000fe800078ec0ff */
[----:B---3--:R-:W-:Y:S04]  /*cef0*/  IADD3 R8, P1, P0, R8, R2, R231 ;  /* 0x0000000208087210 */ /* 0x008fe8000783e0e7 */
[----:B------:R-:W-:Y:S02]  /*cf00*/  IADD3.X R9, RZ, R0, R232, P1, P0 ;  /* 0x00000000ff097210 */ /* 0x000fe40000fe04e8 */
[----:B------:R-:W-:Y:S02]  /*cf10*/  IADD3 R2, P0, R2, R233, RZ ;  /* 0x000000e902027210 */ /* 0x000fe40007f1e0ff */
[----:B------:R-:W-:Y:S02]  /*cf20*/  ISETP.NE.U32.AND P1, PT, R6, RZ, PT ;  /* 0x000000ff0600720c */ /* 0x000fe40003f25070 */
[----:B--2---:R-:W-:Y:S01]  /*cf30*/  ISETP.GE.AND P2, PT, R3, c[0x0][0x1d4], PT ;  /* 0x0000750003007a0c */ /* 0x004fe20003f46270 */
[----:B------:R-:W-:Y:S11]  /*cf40*/  IMAD.X R3, R0, 0x1, R234, P0 ;  /* 0x0000000100037824 */ /* 0x000ff600000e06ea */
[----:B------:R-:W-:Y:S01]  /*cf50*/  @!UPT UIADD3 URZ, URZ, URZ, URZ ;  /* 0x0000003f3f3ff290 */ /* 0x000fe2000fffe03f */
[----:B------:R-:W-:Y:S01]  /*cf60*/  @!PT LDS RZ, [RZ] ;  /* 0x00000000fffff984 */ /* 0x000fe20000000800 */
[----:B------:R-:W-:Y:S01]  /*cf70*/  @!PT LDS RZ, [RZ] ;  /* 0x00000000fffff984 */ /* 0x000fe20000000800 */
[----:B------:R-:W-:Y:S01]  /*cf80*/  @!PT LDS RZ, [RZ] ;  /* 0x00000000fffff984 */ /* 0x000fe20000000800 */
[----:B------:R1:W-:Y:S04]  /*cf90*/  LDGSTS.E.BYPASS.LTC128B.128 [R239+0x1000], [R2.64], !P2 ;  /* 0x0100000002ef7fae */ /* 0x0003e8000d101d46 */
[----:B------:R1:W-:Y:S02]  /*cfa0*/  LDGSTS.E.BYPASS.LTC128B.128.ZFILL [R239+0x2800], [R8.64], P1 ;  /* 0x0280000008ef7fae */ /* 0x0003e40008941d46 */
.L_x_1302:
[----:B-1-34-:R-:W-:Y:S05]  /*cfb0*/  BSYNC B0 ;  /* 0x0000000000007941 */ /* 0x01afea0003800000 */
.L_x_1301:
[----:B------:R-:W0:Y:S01]  /*cfc0*/  LDGDEPBAR ;  /* 0x00000000000079af */ /* 0x000e220000000000 */
[----:B------:R-:W-:Y:S01]  /*cfd0*/  WARPSYNC 0xffffffff ;  /* 0xffffffff00007948 */ /* 0x000fe20003800000 */
[-C--:B------:R-:W-:Y:S01]  /*cfe0*/  HMMA.16816.F32 R8, R52, R20.reuse, RZ ;  /* 0x000000143408723c */ /* 0x080fe200000018ff */
[----:B------:R-:W-:Y:S05]  /*cff0*/  BSSY B0, `(.L_x_1305) ;  /* 0x00000d4000007945 */ /* 0x000fea0003800000 */
[----:B------:R-:W2:Y:S02]  /*d000*/  LDL R0, [R1+0x98] ;  /* 0x0000980001007983 */ /* 0x000ea40000100800 */
        /* <DEDUP_REMOVED lines=25> */
[----:B------:R-:W3:Y:S07]  /*d1a0*/  LDSM.16.M88.4 R204, [R225+0xa080] ;  /* 0x00a08000e1cc783b */ /* 0x000eee0000000200 */
[----:B------:R-:W-:Y:S01]  /*d1b0*/  HMMA.16816.F32 R52, R196, R214, R52 ;  /* 0x000000d6c434723c */ /* 0x000fe20000001834 */
[----:B------:R-:W4:Y:S07]  /*d1c0*/  LDSM.16.M88.4 R196, [R222+0x5880] ;  /* 0x00588000dec4783b */ /* 0x000f2e0000000200 */
[-C--:B-1----:R-:W-:Y:S08]  /*d1d0*/  HMMA.16816.F32 R8, R192, R200.reuse, R8 ;  /* 0x000000c8c008723c */ /* 0x082ff00000001808 */
        /* <DEDUP_REMOVED lines=8> */
[----:B------:R-:W1:Y:S07]  /*d260*/  LDSM.16.M88.4 R196, [R227+0x8080] ;  /* 0x00808000e3c4783b */ /* 0x000e6e0000000200 */
[-C--:B------:R-:W-:Y:S08]  /*d270*/  HMMA.16816.F32 R40, R192, R208.reuse, R40 ;  /* 0x000000d0c028723c */ /* 0x080ff00000001828 */
[C---:B------:R-:W-:Y:S08]  /*d280*/  HMMA.16816.F32 R44, R204.reuse, R208, R44 ;  /* 0x000000d0cc2c723c */ /* 0x040ff0000000182c */
[-C--:B------:R-:W-:Y:S01]  /*d290*/  HMMA.16816.F32 R48, R204, R210.reuse, R48 ;  /* 0x000000d2cc30723c */ /* 0x080fe20000001830 */
[----:B------:R-:W3:Y:S07]  /*d2a0*/  LDSM.16.M88.4 R204, [R227+0xa080] ;  /* 0x00a08000e3cc783b */ /* 0x000eee0000000200 */
[----:B------:R-:W-:Y:S01]  /*d2b0*/  HMMA.16816.F32 R52, R192, R210, R52 ;  /* 0x000000d2c034723c */ /* 0x000fe20000001834 */
[----:B------:R-:W4:Y:S07]  /*d2c0*/  LDSM.16.M88.4 R192, [R221+0x800] ;  /* 0x00080000ddc0783b */ /* 0x000f2e0000000200 */
[-C--:B-1----:R-:W-:Y:S01]  /*d2d0*/  HMMA.16816.F32 R8, R196, R200.reuse, R8 ;  /* 0x000000c8c408723c */ /* 0x082fe20000001808 */
[----:B------:R-:W1:Y:S04]  /*d2e0*/  LDSM.16.M88.4 R208, [R221+0x1000] ;  /* 0x00100000ddd0783b */ /* 0x000e680000000200 */
[----:B--2---:R-:W-:Y:S03]  /*d2f0*/  ISETP.GT.AND P0, PT, R230, R0, PT ;  /* 0x00000000e600720c */ /* 0x004fe60003f04270 */
        /* <DEDUP_REMOVED lines=9> */
[-C--:B-1----:R-:W-:Y:S08]  /*d390*/  HMMA.16816.F32 R40, R196, R208.reuse, R40 ;  /* 0x000000d0c428723c */ /* 0x082ff00000001828 */
[C---:B------:R-:W-:Y:S08]  /*d3a0*/  HMMA.16816.F32 R44, R204.reuse, R208, R44 ;  /* 0x000000d0cc2c723c */ /* 0x040ff0000000182c */
[-C--:B------:R-:W-:Y:S01]  /*d3b0*/  HMMA.16816.F32 R48, R204, R210.reuse, R48 ;  /* 0x000000d2cc30723c */ /* 0x080fe20000001830 */
[----:B------:R-:W1:Y:S07]  /*d3c0*/  LDSM.16.M88.4 R204, [R224+0xe080] ;  /* 0x00e08000e0cc783b */ /* 0x000e6e0000000200 */
[----:B------:R-:W-:Y:S01]  /*d3d0*/  HMMA.16816.F32 R52, R196, R210, R52 ;  /* 0x000000d2c434723c */ /* 0x000fe20000001834 */
[----:B------:R-:W3:Y:S07]  /*d3e0*/  LDSM.16.M88.4 R196, [R216+0x7080] ;  /* 0x00708000d8c4783b */ /* 0x000eee0000000200 */
[-C--:B--2---:R-:W-:Y:S01]  /*d3f0*/  HMMA.16816.F32 R8, R192, R200.reuse, R8 ;  /* 0x000000c8c008723c */ /* 0x084fe20000001808 */
[----:B------:R-:W2:Y:S07]  /*d400*/  LDSM.16.M88.4 R208, [R216+0x7880] ;  /* 0x00788000d8d0783b */ /* 0x000eae0000000200 */
[C---:B-1----:R-:W-:Y:S08]  /*d410*/  HMMA.16816.F32 R12, R204.reuse, R200, R12 ;  /* 0x000000c8cc0c723c */ /* 0x042ff0000000180c */
        /* <DEDUP_REMOVED lines=8> */
[-C--:B--2---:R-:W-:Y:S08]  /*d4a0*/  HMMA.16816.F32 R40, R192, R208.reuse, R40 ;  /* 0x000000d0c028723c */ /* 0x084ff00000001828 */
[C---:B------:R-:W-:Y:S08]  /*d4b0*/  HMMA.16816.F32 R44, R204.reuse, R208, R44 ;  /* 0x000000d0cc2c723c */ /* 0x040ff0000000182c */
[-C--:B------:R-:W-:Y:S01]  /*d4c0*/  HMMA.16816.F32 R48, R204, R210.reuse, R48 ;  /* 0x000000d2cc30723c */ /* 0x080fe20000001830 */
[----:B------:R-:W2:Y:S07]  /*d4d0*/  LDSM.16.M88.4 R204, [R226+0xe080] ;  /* 0x00e08000e2cc783b */ /* 0x000eae0000000200 */
[----:B------:R-:W-:Y:S01]  /*d4e0*/  HMMA.16816.F32 R52, R192, R210, R52 ;  /* 0x000000d2c034723c */ /* 0x000fe20000001834 */
[----:B------:R-:W3:Y:S07]  /*d4f0*/  LDSM.16.M88.4 R192, [R223+0x2000] ;  /* 0x00200000dfc0783b */ /* 0x000eee0000000200 */
[-C--:B-1----:R-:W-:Y:S01]  /*d500*/  HMMA.16816.F32 R8, R196, R200.reuse, R8 ;  /* 0x000000c8c408723c */ /* 0x082fe20000001808 */
[----:B------:R-:W1:Y:S07]  /*d510*/  LDSM.16.M88.4 R208, [R223+0x2800] ;  /* 0x00280000dfd0783b */ /* 0x000e6e0000000200 */
        /* <DEDUP_REMOVED lines=33> */
[----:B------:R-:W1:Y:S01]  /*d730*/  LDSM.16.M88.4 R208, [R221+0x2800] ;  /* 0x00280000ddd0783b */ /* 0x000e620000000200 */
[----:B------:R-:W-:Y:S07]  /*d740*/  DEPBAR.LE SB0, 0x0 ;  /* 0x000080000000791a */ /* 0x000fee0000000000 */
[----:B------:R-:W-:Y:S01]  /*d750*/  BAR.SYNC.DEFER_BLOCKING 0x0 ;  /* 0x0000000000007b1d */ /* 0x000fe20000010000 */
[C---:B--2---:R-:W-:Y:S08]  /*d760*/  HMMA.16816.F32 R12, R204.reuse, R200, R12 ;  /* 0x000000c8cc0c723c */ /* 0x044ff0000000180c */
[-C--:B------:R-:W-:Y:S08]  /*d770*/  HMMA.16816.F32 R16, R204, R202.reuse, R16 ;  /* 0x000000cacc10723c */ /* 0x080ff00000001810 */
[C---:B------:R-:W-:Y:S08]  /*d780*/  HMMA.16816.F32 R20, R196.reuse, R202, R20 ;  /* 0x000000cac414723c */ /* 0x040ff00000001814 */
[-C--:B---3--:R-:W-:Y:S08]  /*d790*/  HMMA.16816.F32 R24, R196, R192.reuse, R24 ;  /* 0x000000c0c418723c */ /* 0x088ff00000001818 */
[C---:B------:R-:W-:Y:S08]  /*d7a0*/  HMMA.16816.F32 R28, R204.reuse, R192, R28 ;  /* 0x000000c0cc1c723c */ /* 0x040ff0000000181c */
[-C--:B------:R-:W-:Y:S08]  /*d7b0*/  HMMA.16816.F32 R32, R204, R194.reuse, R32 ;  /* 0x000000c2cc20723c */ /* 0x080ff00000001820 */
[C---:B------:R-:W-:Y:S08]  /*d7c0*/  HMMA.16816.F32 R36, R196.reuse, R194, R36 ;  /* 0x000000c2c424723c */ /* 0x040ff00000001824 */
[-C--:B-1----:R-:W-:Y:S08]  /*d7d0*/  HMMA.16816.F32 R40, R196, R208.reuse, R40 ;  /* 0x000000d0c428723c */ /* 0x082ff00000001828 */
[C---:B------:R-:W-:Y:S08]  /*d7e0*/  HMMA.16816.F32 R44, R204.reuse, R208, R44 ;  /* 0x000000d0cc2c723c */ /* 0x040ff0000000182c */
[-C--:B------:R-:W-:Y:S08]  /*d7f0*/  HMMA.16816.F32 R48, R204, R210.reuse, R48 ;  /* 0x000000d2cc30723c */ /* 0x080ff00000001830 */
[----:B------:R-:W-:Y:S01]  /*d800*/  HMMA.16816.F32 R52, R196, R210, R52 ;  /* 0x000000d2c434723c */ /* 0x000fe20000001834 */
[----:B------:R-:W-:Y:S07]  /*d810*/  @!UPT UIADD3 URZ, URZ, URZ, URZ ;  /* 0x0000003f3f3ff290 */ /* 0x000fee000fffe03f */
[----:B------:R-:W-:-:S11]  /*d820*/  @!P0 BRA `(.L_x_1306) ;  /* 0x0000050000008947 */ /* 0x000fd60003800000 */
[----:B------:R-:W-:Y:S01]  /*d830*/  IMAD.MOV.U32 R0, RZ, RZ, 0x1 ;  /* 0x00000001ff007424 */ /* 0x000fe200078e00ff */
[----:B------:R-:W2:Y:S01]  /*d840*/  LDL R2, [R1+0xa0] ;  /* 0x0000a00001027983 */ /* 0x000ea20000100800 */
[----:B------:R-:W-:Y:S03]  /*d850*/  MOV R237, RZ ;  /* 0x000000ff00ed7202 */ /* 0x000fe60000000f00 */
[----:B------:R-:W3:Y:S01]  /*d860*/  LDL R3, [R1+0x9c] ;  /* 0x00009c0001037983 */ /* 0x000ee20000100800 */
[----:B------:R-:W-:Y:S03]  /*d870*/  ISETP.NE.AND P0, PT, R0, c[0x0][0x2b8], PT ;  /* 0x0000ae0000007a0c */ /* 0x000fe60003f05270 */
[----:B------:R-:W4:Y:S04]  /*d880*/  LDL.64 R152, [R1+0xb0] ;  /* 0x0000b00001987983 */ /* 0x000f280000100a00 */
[----:B------:R-:W5:Y:S04]  /*d890*/  LDL R4, [R1+0xc8] ;  /* 0x0000c80001047983 */ /* 0x000f680000100800 */
[----:B------:R-:W1:Y:S04]  /*d8a0*/  S2R R6, SR_CTAID.Y ;  /* 0x0000000000067919 */ /* 0x000e680000002600 */
[----:B------:R-:W1:Y:S02]  /*d8b0*/  S2R R154, SR_CTAID.Y ;  /* 0x00000000009a7919 */ /* 0x000e640000002600 */
[----:B-1----:R-:W-:Y:S01]  /*d8c0*/  IMAD.WIDE.U32 R158, R154, c[0x0][0x1e8], RZ ;  /* 0x00007a009a9e7a25 */ /* 0x002fe200078e00ff */
[----:B------:R-:W-:Y:S05]  /*d8d0*/  SHF.R.S32.HI R6, RZ, 0x1f, R6 ;  /* 0x0000001fff067819 */ /* 0x000fea0000011406 */
[----:B------:R-:W-:Y:S04]  /*d8e0*/  IMAD R6, R6, c[0x0][0x1e8], RZ ;  /* 0x00007a0006067a24 */ /* 0x000fe800078e02ff */
[----:B------:R-:W-:Y:S04]  /*d8f0*/  IMAD R6, R154, c[0x0][0x1ec], R6 ;  /* 0x00007b009a067a24 */ /* 0x000fe800078e0206 */
[----:B------:R-:W-:Y:S02]  /*d900*/  IMAD.IADD R6, R159, 0x1, R6 ;  /* 0x000000019f067824 */ /* 0x000fe400078e0206 */
[----:B--2---:R-:W-:Y:S01]  /*d910*/  IMAD R2, R230, 0x30, R2 ;  /* 0x00000030e6027824 */ /* 0x004fe200078e0202 */
[----:B---3--:R-:W-:Y:S04]  /*d920*/  ISETP.GT.AND P1, PT, R3, 0x2f, PT ;  /* 0x0000002f0300780c */ /* 0x008fe80003f24270 */
[----:B------:R-:W-:Y:S05]  /*d930*/  IADD3 R2, R2, -0x30, R3 ;  /* 0xffffffd002027810 */ /* 0x000fea0007ffe003 */
        /* <DEDUP_REMOVED lines=13> */
[----:B------:R-:W-:Y:S05]  /*da10*/  IMAD R0, R240, c[0x0][0x1e4], R0 ;  /* 0x00007900f0007a24 */ /* 0x000fea00078e0200 */
[----:B------:R-:W-:Y:S02]  /*da20*/  IADD3 R3, R3, R0, RZ ;  /* 0x0000000003037210 */ /* 0x000fe40007ffe0ff */
[----:B--2---:R-:W-:Y:S03]  /*da30*/  SHF.R.S32.HI R4, RZ, 0x1f, R237 ;  /* 0x0000001fff047819 */ /* 0x004fe600000114ed */
[C---:B------:R-:W-:Y:S04]  /*da40*/  IMAD.WIDE.U32 R2, R237.reuse, c[0x0][0x1f0], R2 ;  /* 0x00007c00ed027a25 */ /* 0x040fe800078e0002 */
[----:B------:R-:W-:Y:S01]  /*da50*/  IMAD R4, R4, c[0x0][0x1f0], RZ ;  /* 0x00007c0004047a24 */ /* 0x000fe200078e02ff */
[----:B------:R-:W-:Y:S03]  /*da60*/  IADD3 R0, P1, R158, R2, RZ ;  /* 0x000000029e007210 */ /* 0x000fe60007f3e0ff */
[----:B------:R-:W-:Y:S01]  /*da70*/  IMAD R2, R237, c[0x0][0x1f4], R4 ;  /* 0x00007d00ed027a24 */ /* 0x000fe200078e0204 */
[----:B------:R-:W-:Y:S04]  /*da80*/  LEA R4, P0, R0, c[0x0][0x1c8], 0x1 ;  /* 0x0000720000047a11 */ /* 0x000fe800078008ff */
[----:B------:R-:W-:Y:S04]  /*da90*/  IADD3.X R2, R6, R3, R2, P1, !PT ;  /* 0x0000000306027210 */ /* 0x000fe80000ffe402 */
[----:B------:R-:W-:Y:S01]  /*daa0*/  LEA.HI.X R0, R0, c[0x0][0x1cc], R2, 0x1, P0 ;  /* 0x0000730000007a11 */ /* 0x000fe200000f0c02 */
[----:B------:R-:W-:-:S05]  /*dab0*/  BRA.DIV ~URZ, `(.L_x_1307) ;  /* 0x00010ce27f007947 */ /* 0x000fca000b800000 */
[----:B------:R1:W2:Y:S02]  /*dac0*/  SHFL.IDX PT, R6, R0, RZ, 0x181f ;  /* 0x00181fff00067589 */ /* 0x0002a400000e0000 */
.L_x_1447:
        /* <DEDUP_REMOVED lines=18> */
[----:B------:R2:W-:Y:S04]  /*dbf0*/  LDGSTS.E.BYPASS.LTC128B.128 [R238+0x5080], [R192.64], !P4 ;  /* 0x05080000c0ee7fae */ /* 0x0005e8000e101d46 */
[----:B------:R2:W-:Y:S04]  /*dc00*/  LDGSTS.E.BYPASS.LTC128B.128 [R238+0x6880], [R152.64], !P3 ;  /* 0x0688000098ee7fae */ /* 0x0005e8000d901d46 */
[----:B------:R3:W-:Y:S04]  /*dc10*/  LDGSTS.E.BYPASS.LTC128B.128 [R238+0x5880], [R2.64], !P4 ;  /* 0x0588000002ee7fae */ /* 0x0007e8000e101d46 */
[----:B------:R2:W-:Y:S04]  /*dc20*/  LDGSTS.E.BYPASS.LTC128B.128 [R238+0x7080], [R158.64], !P3 ;  /* 0x070800009eee7fae */ /* 0x0005e8000d901d46 */
[----:B---3--:R2:W3:Y:S02]  /*dc30*/  SHFL.IDX PT, R2, R4, 0x2, 0x181f ;  /* 0x00581f0004027f89 */ /* 0x0084e400000e0000 */
.L_x_1448:
        /* <DEDUP_REMOVED lines=15> */
.L_x_1306:
[----:B------:R-:W-:Y:S05]  /*dd30*/  BSYNC B0 ;  /* 0x0000000000007941 */ /* 0x000fea0003800000 */
.L_x_1305:
[----:B------:R-:W2:Y:S01]  /*dd40*/  LDL R154, [R1+0xc4] ;  /* 0x0000c400019a7983 */ /* 0x000ea20000100800 */
[----:B------:R-:W-:Y:S03]  /*dd50*/  IMAD.MOV.U32 R4, RZ, RZ, 0x1 ;  /* 0x00000001ff047424 */ /* 0x000fe600078e00ff */
[----:B------:R-:W2:Y:S02]  /*dd60*/  LDL R0, [R1+0x4] ;  /* 0x0000040001007983 */ /* 0x000ea40000100800 */
[----:B------:R-:W-:Y:S01]  /*dd70*/  ISETP.NE.AND P0, PT, R4, c[0x0][0x2c4], PT ;  /* 0x0000b10004007a0c */ /* 0x000fe20003f05270 */
[----:B------:R-:W-:Y:S01]  /*dd80*/  IMAD R4, R230, -0x30, RZ ;  /* 0xffffffd0e6047824 */ /* 0x000fe200078e02ff */
[----:B-1----:R-:W3:Y:S04]  /*dd90*/  LDL R153, [R1+0xc0] ;  /* 0x0000c00001997983 */ /* 0x002ee80000100800 */
[----:B------:R-:W3:Y:S04]  /*dda0*/  LDL R152, [R1+0xbc] ;  /* 0x0000bc0001987983 */ /* 0x000ee80000100800 */
[----:B------:R-:W4:Y:S04]  /*ddb0*/  LDL R6, [R1+0xb8] ;  /* 0x0000b80001067983 */ /* 0x000f280000100800 */
[----:B------:R-:W5:Y:S04]  /*ddc0*/  LDL R3, [R1+0x90] ;  /* 0x0000900001037983 */ /* 0x000f680000100800 */
[----:B------:R-:W3:Y:S04]  /*ddd0*/  LDL R2, [R1+0x70] ;  /* 0x0000700001027983 */ /* 0x000ee80000100800 */
[----:B------:R-:W0:Y:S01]  /*dde0*/  LDGDEPBAR ;  /* 0x00000000000079af */ /* 0x000e220000000000 */
[----:B-----5:R-:W-:Y:S01]  /*ddf0*/  IADD3 R192, -R3, 0x1, R4 ;  /* 0x0000000103c07810 */ /* 0x020fe20007ffe104 */
[----:B--2---:R-:W-:Y:S03]  /*de00*/  IMAD R0, R0, 0x80, R154 ;  /* 0x0000008000007824 */ /* 0x004fe600078e029a */
[----:B---3--:R-:W-:Y:S02]  /*de10*/  IADD3 R192, -R2, R192, R5 ;  /* 0x000000c002c07210 */ /* 0x008fe40007ffe105 */
[----:B------:R-:W-:Y:S05]  /*de20*/  IADD3 R0, R152, R0, R153 ;  /* 0x0000000098007210 */ /* 0x000fea0007ffe099 */
[----:B----4-:R-:W-:Y:S04]  /*de30*/  IMAD.IADD R158, R6, 0x1, R0 ;  /* 0x00000001069e7824 */ /* 0x010fe800078e0200 */
[----:B------:R-:W-:Y:S05]  /*de40*/  @P0 IMAD.HI.U32 R0, R158, c[0x0][0x2c8], RZ ;  /* 0x0000b2009e000a27 */ /* 0x000fea00078e00ff */
[----:B------:R-:W-:Y:S01]  /*de50*/  @P0 SHF.R.U32.HI R158, RZ, c[0x0][0x2cc], R0 ;  /* 0x0000b300ff9e0a19 */ /* 0x000fe20000011600 */
[----:B------:R-:W-:-:S05]  /*de60*/  BRA.DIV ~URZ, `(.L_x_1309) ;  /* 0x00010da27f007947 */ /* 0x000fca000b800000 */
[----:B------:R1:W2:Y:S02]  /*de70*/  SHFL.IDX PT, R2, R158, RZ, 0x1c1f ;  /* 0x001c1fff9e027589 */ /* 0x0002a400000e0000 */
.L_x_1449:
[----:B------:R-:W-:Y:S01]  /*de80*/  LOP3.LUT R0, RZ, c[0x0][0x324], RZ, 0x33, !PT ;  /* 0x0000c900ff007a12 */ /* 0x000fe200078e33ff */
[----:B------:R-:W-:Y:S01]  /*de90*/  IMAD.MOV.U32 R3, RZ, RZ, 0x1 ;  /* 0x00000001ff037424 */ /* 0x000fe200078e00ff */
[----:B------:R-:W-:Y:S03]  /*dea0*/  IADD3 R159, R192, c[0x0][0x328], RZ ;  /* 0x0000ca00c09f7a10 */ /* 0x000fe60007ffe0ff */
[----:B------:R-:W-:Y:S01]  /*deb0*/  IMAD.IADD R192, R0, 0x1, R192 ;  /* 0x0000000100c07824 */ /* 0x000fe200078e02c0 */
[----:B------:R-:W-:Y:S02]  /*dec0*/  ISETP.LE.AND P0, PT, R3, c[0x0][0x32c], PT ;  /* 0x0000cb0003007a0c */ /* 0x000fe40003f03270 */
[----:B--2---:R-:W-:Y:S01]  /*ded0*/  IADD3 R153, R159, R2, RZ ;  /* 0x000000029f997210 */ /* 0x004fe20007ffe0ff */
[----:B------:R-:W-:Y:S10]  /*dee0*/  IMAD.IADD R0, R192, 0x1, R2 ;  /* 0x00000001c0007824 */ /* 0x000ff400078e0202 */
[----:B------:R-:W-:-:S05]  /*def0*/  @!P0 BRA `(.L_x_1310) ;  /* 0x000001a000008947 */ /* 0x000fca0003800000 */
[----:B------:R-:W2:Y:S01]  /*df00*/  LDL R3, [R1+0x70] ;  /* 0x0000700001037983 */ /* 0x000ea20000100800 */
[----:B------:R-:W-:Y:S01]  /*df10*/  BSSY B0, `(.L_x_1311) ;  /* 0x0000012000007945 */ /* 0x000fe20003800000 */
[----:B--2---:R-:W-:Y:S04]  /*df20*/  IADD3 R2, -R3, R5, R2 ;  /* 0x0000000503027210 */ /* 0x004fe80007ffe102 */
        /* <DEDUP_REMOVED lines=11> */
.L_x_1312:
[----:B------:R-:W-:Y:S04]  /*dfe0*/  MOV R3, c[0x0][0x32c] ;  /* 0x0000cb0000037a02 */ /* 0x000fe80000000f00 */
[----:B------:R-:W-:Y:S11]  /*dff0*/  ISETP.NE.AND P0, PT, R3, 0x1, PT ;  /* 0x000000010300780c */ /* 0x000ff60003f05270 */
[----:B------:R-:W-:Y:S02]  /*e000*/  @!UPT UIADD3 URZ, URZ, URZ, URZ ;  /* 0x0000003f3f3ff290 */ /* 0x000fe4000fffe03f */
[----:B------:R-:W-:Y:S05]  /*e010*/  @P0 IMAD.HI.U32 R3, R2, c[0x0][0x330], RZ ;  /* 0x0000cc0002030a27 */ /* 0x000fea00078e00ff */
[----:B------:R-:W-:Y:S02]  /*e020*/  @P0 SHF.R.U32.HI R2, RZ, c[0x0][0x334], R3 ;  /* 0x0000cd00ff020a19 */ /* 0x000fe40000011603 */
.L_x_1313:
[----:B------:R-:W-:Y:S05]  /*e030*/  BSYNC B0 ;  /* 0x0000000000007941 */ /* 0x000fea0003800000 */
.L_x_1311:
[----:B------:R-:W2:Y:S02]  /*e040*/  LDL R3, [R1+0x90] ;  /* 0x0000900001037983 */ /* 0x000ea40000100800 */
[----:B--2---:R-:W-:Y:S04]  /*e050*/  IMAD.IADD R3, R4, 0x1, -R3 ;  /* 0x0000000104037824 */ /* 0x004fe800078e0a03 */
[----:B------:R-:W-:Y:S05]  /*e060*/  IMAD R2, R2, c[0x0][0x32c], R3 ;  /* 0x0000cb0002027a24 */ /* 0x000fea00078e0203 */
[----:B------:R-:W-:Y:S02]  /*e070*/  IADD3 R3, R2, c[0x0][0x32c], RZ ;  /* 0x0000cb0002037a10 */ /* 0x000fe40007ffe0ff */
[----:B------:R-:W-:Y:S02]  /*e080*/  IMNMX R0, R0, R2, !PT ;  /* 0x0000000200007217 */ /* 0x000fe40007800200 */
[----:B------:R-:W-:Y:S02]  /*e090*/  IMNMX R153, R153, R3, PT ;  /* 0x0000000399997217 */ /* 0x000fe40003800200 */
.L_x_1310:
[----:B------:R-:W-:-:S05]  /*e0a0*/  BRA.DIV ~URZ, `(.L_x_1314) ;  /* 0x00010be27f007947 */ /* 0x000fca000b800000 */
[----:B------:R2:W3:Y:S02]  /*e0b0*/  SHFL.IDX PT, R2, R158, 0x1, 0x1c1f ;  /* 0x003c1f009e027f89 */ /* 0x0004e400000e0000 */
.L_x_1450:
[----:B---3--:R-:W-:Y:S01]  /*e0c0*/  IADD3 R152, R159, R2, RZ ;  /* 0x000000029f987210 */ /* 0x008fe20007ffe0ff */
[----:B------:R-:W-:Y:S02]  /*e0d0*/  IMAD.MOV.U32 R3, RZ, RZ, 0x1 ;  /* 0x00000001ff037424 */ /* 0x000fe400078e00ff */
[----:B------:R-:W-:Y:S03]  /*e0e0*/  IMAD.IADD R6, R192, 0x1, R2 ;  /* 0x00000001c0067824 */ /* 0x000fe600078e0202 */
[----:B------:R-:W-:Y:S11]  /*e0f0*/  ISETP.LE.AND P0, PT, R3, c[0x0][0x32c], PT ;  /* 0x0000cb0003007a0c */ /* 0x000ff60003f03270 */
[----:B------:R-:W-:Y:S02]  /*e100*/  @!UPT UIADD3 URZ, URZ, URZ, URZ ;  /* 0x0000003f3f3ff290 */ /* 0x000fe4000fffe03f */
[----:B------:R-:W-:-:S05]  /*e110*/  @!P0 BRA `(.L_x_1315) ;  /* 0x000001a000008947 */ /* 0x000fca0003800000 */
[----:B------:R-:W3:Y:S01]  /*e120*/  LDL R3, [R1+0x70] ;  /* 0x0000700001037983 */ /* 0x000ee20000100800 */
[----:B------:R-:W-:Y:S01]  /*e130*/  BSSY B0, `(.L_x_1316) ;  /* 0x0000012000007945 */ /* 0x000fe20003800000 */
[----:B---3--:R-:W-:Y:S04]  /*e140*/  IADD3 R2, -R3, R5, R2 ;  /* 0x0000000503027210 */ /* 0x008fe80007ffe102 */
        /* <DEDUP_REMOVED lines=11> */
.L_x_1317:
[----:B------:R-:W-:Y:S04]  /*e200*/  MOV R3, c[0x0][0x32c] ;  /* 0x0000cb0000037a02 */ /* 0x000fe80000000f00 */
[----:B------:R-:W-:Y:S11]  /*e210*/  ISETP.NE.AND P0, PT, R3, 0x1, PT ;  /* 0x000000010300780c */ /* 0x000ff60003f05270 */
[----:B------:R-:W-:Y:S02]  /*e220*/  @!UPT UIADD3 URZ, URZ, URZ, URZ ;  /* 0x0000003f3f3ff290 */ /* 0x000fe4000fffe03f */
[----:B------:R-:W-:Y:S05]  /*e230*/  @P0 IMAD.HI.U32 R3, R2, c[0x0][0x330], RZ ;  /* 0x0000cc0002030a27 */ /* 0x000fea00078e00ff */
[----:B------:R-:W-:Y:S02]  /*e240*/  @P0 SHF.R.U32.HI R2, RZ, c[0x0][0x334], R3 ;  /* 0x0000cd00ff020a19 */ /* 0x000fe40000011603 */
.L_x_1318:
[----:B------:R-:W-:Y:S05]  /*e250*/  BSYNC B0 ;  /* 0x0000000000007941 */ /* 0x000fea0003800000 */
.L_x_1316:
[----:B------:R-:W3:Y:S02]  /*e260*/  LDL R3, [R1+0x90] ;  /* 0x0000900001037983 */ /* 0x000ee40000100800 */
[----:B---3--:R-:W-:Y:S04]  /*e270*/  IMAD.IADD R3, R4, 0x1, -R3 ;  /* 0x0000000104037824 */ /* 0x008fe800078e0a03 */
[----:B------:R-:W-:Y:S05]  /*e280*/  IMAD R2, R2, c[0x0][0x32c], R3 ;  /* 0x0000cb0002027a24 */ /* 0x000fea00078e0203 */
[----:B------:R-:W-:Y:S02]  /*e290*/  IADD3 R3, R2, c[0x0][0x32c], RZ ;  /* 0x0000cb0002037a10 */ /* 0x000fe40007ffe0ff */
[----:B------:R-:W-:Y:S02]  /*e2a0*/  IMNMX R6, R6, R2, !PT ;  /* 0x0000000206067217 */ /* 0x000fe40007800200 */
[----:B------:R-:W-:Y:S02]  /*e2b0*/  IMNMX R152, R152, R3, PT ;  /* 0x0000000398987217 */ /* 0x000fe40003800200 */
.L_x_1315:
[----:B------:R-:W-:-:S05]  /*e2c0*/  BRA.DIV ~URZ, `(.L_x_1319) ;  /* 0x00010a427f007947 */ /* 0x000fca000b800000 */
[----:B------:R3:W4:Y:S02]  /*e2d0*/  SHFL.IDX PT, R154, R158, 0x2, 0x1c1f ;  /* 0x005c1f009e9a7f89 */ /* 0x00072400000e0000 */
.L_x_1451:
[----:B----4-:R-:W-:Y:S01]  /*e2e0*/  IADD3 R3, R159, R154, RZ ;  /* 0x0000009a9f037210 */ /* 0x010fe20007ffe0ff */
[----:B------:R-:W-:Y:S05]  /*e2f0*/  IMAD.MOV.U32 R2, RZ, RZ, 0x1 ;  /* 0x00000001ff027424 */ /* 0x000fea00078e00ff */
[----:B------:R-:W-:Y:S01]  /*e300*/  ISETP.LE.AND P0, PT, R2, c[0x0][0x32c], PT ;  /* 0x0000cb0002007a0c */ /* 0x000fe20003f03270 */
[----:B------:R-:W-:Y:S11]  /*e310*/  IMAD.IADD R2, R192, 0x1, R154 ;  /* 0x00000001c0027824 */ /* 0x000ff600078e029a */
[----:B------:R-:W-:Y:S01]  /*e320*/  @!UPT UIADD3 URZ, URZ, URZ, URZ ;  /* 0x0000003f3f3ff290 */ /* 0x000fe2000fffe03f */
[----:B------:R-:W-:-:S05]  /*e330*/  @!P0 BRA `(.L_x_1320) ;  /* 0x000001a000008947 */ /* 0x000fca0003800000 */
[----:B------:R-:W4:Y:S01]  /*e340*/  LDL R193, [R1+0x70] ;  /* 0x0000700001c17983 */ /* 0x000f220000100800 */
[----:B------:R-:W-:Y:S01]  /*e350*/  BSSY B0, `(.L_x_1321) ;  /* 0x0000012000007945 */ /* 0x000fe20003800000 */
[----:B----4-:R-:W-:Y:S04]  /*e360*/  IADD3 R154, -R193, R5, R154 ;  /* 0x00000005c19a7210 */ /* 0x010fe80007ffe19a */
        /* <DEDUP_REMOVED lines=11> */
.L_x_1322:
[----:B------:R-:W-:Y:S04]  /*e420*/  MOV R193, c[0x0][0x32c] ;  /* 0x0000cb0000c17a02 */ /* 0x000fe80000000f00 */
[----:B------:R-:W-:Y:S11]  /*e430*/  ISETP.NE.AND P0, PT, R193, 0x1, PT ;  /* 0x00000001c100780c */ /* 0x000ff60003f05270 */
[----:B------:R-:W-:Y:S02]  /*e440*/  @!UPT UIADD3 URZ, URZ, URZ, URZ ;  /* 0x0000003f3f3ff290 */ /* 0x000fe4000fffe03f */
[----:B------:R-:W-:Y:S05]  /*e450*/  @P0 IMAD.HI.U32 R193, R154, c[0x0][0x330], RZ ;  /* 0x0000cc009ac10a27 */ /* 0x000fea00078e00ff */
[----:B------:R-:W-:Y:S02]  /*e460*/  @P0 SHF.R.U32.HI R154, RZ, c[0x0][0x334], R193 ;  /* 0x0000cd00ff9a0a19 */ /* 0x000fe400000116c1 */
.L_x_1323:
[----:B------:R-:W-:Y:S05]  /*e470*/  BSYNC B0 ;  /* 0x0000000000007941 */ /* 0x000fea0003800000 */
.L_x_1321:
[----:B------:R-:W4:Y:S02]  /*e480*/  LDL R193, [R1+0x90] ;  /* 0x0000900001c17983 */ /* 0x000f240000100800 */
[----:B----4-:R-:W-:Y:S04]  /*e490*/  IMAD.IADD R193, R4, 0x1, -R193 ;  /* 0x0000000104c17824 */ /* 0x010fe800078e0ac1 */
[----:B------:R-:W-:Y:S05]  /*e4a0*/  IMAD R154, R154, c[0x0][0x32c], R193 ;  /* 0x0000cb009a9a7a24 */ /* 0x000fea00078e02c1 */
[----:B------:R-:W-:Y:S02]  /*e4b0*/  IMNMX R2, R2, R154, !PT ;  /* 0x0000009a02027217 */ /* 0x000fe40007800200 */
[----:B------:R-:W-:Y:S04]  /*e4c0*/  IADD3 R154, R154, c[0x0][0x32c], RZ ;  /* 0x0000cb009a9a7a10 */ /* 0x000fe80007ffe0ff */
[----:B------:R-:W-:Y:S02]  /*e4d0*/  IMNMX R3, R3, R154, PT ;  /* 0x0000009a03037217 */ /* 0x000fe40003800200 */
.L_x_1320:
[C---:B------:R-:W-:Y:S02]  /*e4e0*/  ISETP.GE.AND P2, PT, R4.reuse, 0x9, PT ;  /* 0x000000090400780c */ /* 0x040fe40003f46270 */
[----:B------:R-:W-:Y:S02]  /*e4f0*/  ISETP.GE.AND P1, PT, R4, 0xa, PT ;  /* 0x0000000a0400780c */ /* 0x000fe40003f26270 */
[----:B------:R-:W-:Y:S02]  /*e500*/  ISETP.GT.AND P0, PT, R0, 0x8, !P2 ;  /* 0x000000080000780c */ /* 0x000fe40005704270 */
[----:B------:R-:W-:Y:S02]  /*e510*/  LOP3.LUT R229, R229, 0xffffffdf, RZ, 0xc0, !PT ;  /* 0xffffffdfe5e57812 */ /* 0x000fe400078ec0ff */
[----:B------:R-:W-:Y:S02]  /*e520*/  ISETP.LT.OR P0, PT, R153, 0x9, P0 ;  /* 0x000000099900780c */ /* 0x000fe40000701670 */
[----:B------:R-:W-:Y:S02]  /*e530*/  ISETP.GE.AND P6, PT, R4, 0x21, PT ;  /* 0x000000210400780c */ /* 0x000fe40003fc6270 */
[----:B------:R-:W-:Y:S02]  /*e540*/  FSEL R194, R20, -INF , !P0 ;  /* 0xff80000014c27808 */ /* 0x000fe40004000000 */
[----:B------:R-:W-:Y:S02]  /*e550*/  ISETP.GT.AND P0, PT, R0, 0x9, !P1 ;  /* 0x000000090000780c */ /* 0x000fe40004f04270 */
[----:B------:R-:W-:Y:S02]  /*e560*/  @P2 LOP3.LUT R229, R229, 0x20, RZ, 0xfc, !PT ;  /* 0x00000020e5e52812 */ /* 0x000fe400078efcff */
[----:B------:R-:W-:Y:S02]  /*e570*/  ISETP.LT.OR P0, PT, R153, 0xa, P0 ;  /* 0x0000000a9900780c */ /* 0x000fe40000701670 */
[----:B------:R-:W-:Y:S02]  /*e580*/  LOP3.LUT R229, R229, 0xffffffef, RZ, 0xc0, !PT ;  /* 0xffffffefe5e57812 */ /* 0x000fe400078ec0ff */
[----:B------:R-:W-:Y:S02]  /*e590*/  FSEL R193, R21, -INF , !P0 ;  /* 0xff80000015c17808 */ /* 0x000fe40004000000 */
[----:B------:R-:W-:Y:S02]  /*e5a0*/  ISETP.GT.AND P0, PT, R6, 0x8, !P2 ;  /* 0x000000080600780c */ /* 0x000fe40005704270 */
[----:B------:R-:W-:Y:S02]  /*e5b0*/  ISETP.GE.AND P2, PT, R4, 0x11, PT ;  /* 0x000000110400780c */ /* 0x000fe40003f46270 */
        /* <DEDUP_REMOVED lines=9> */
[----:B------:R-:W-:Y:S02]  /*e650*/  @P2 LOP3.LUT R229, R229, 0x8, RZ, 0xfc, !PT ;  /* 0x00000008e5e52812 */ /* 0x000fe400078efcff */
[----:B------:R-:W-:Y:S02]  /*e660*/  ISETP.LT.OR P0, PT, R153, 0x11, P0 ;  /* 0x000000119900780c */ /* 0x000fe40000701670 */
[----:B------:R-:W-:Y:S02]  /*e670*/  LOP3.LUT R229, R229, 0xfffffffb, RZ, 0xc0, !PT ;  /* 0xfffffffbe5e57812 */ /* 0x000fe400078ec0ff */
[----:B------:R-:W-:Y:S02]  /*e680*/  FSEL R24, R24, -INF , !P0 ;  /* 0xff80000018187808 */ /* 0x000fe40004000000 */
[----:B------:R-:W-:Y:S02]  /*e690*/  ISETP.GT.AND P0, PT, R0, 0x11, !P1 ;  /* 0x000000110000780c */ /* 0x000fe40004f04270 */
[----:B------:R-:W-:Y:S02]  /*e6a0*/  @P1 LOP3.LUT R229, R229, 0x4, RZ, 0xfc, !PT ;  /* 0x00000004e5e51812 */ /* 0x000fe400078efcff */
[----:B------:R-:W-:Y:S02]  /*e6b0*/  ISETP.LT.OR P0, PT, R153, 0x12, P0 ;  /* 0x000000129900780c */ /* 0x000fe40000701670 */
[----:B------:R-:W-:Y:S02]  /*e6c0*/  ISETP.GE.AND P5, PT, R4, 0x22, PT ;  /* 0x000000220400780c */ /* 0x000fe40003fa6270 */
        /* <DEDUP_REMOVED lines=12> */
[----:B------:R-:W-:Y:S02]  /*e790*/  LOP3.LUT R229, R229, 0xfffffffe, RZ, 0xc0, !PT ;  /* 0xfffffffee5e57812 */ /* 0x000fe400078ec0ff */
[----:B------:R-:W-:Y:S02]  /*e7a0*/  ISETP.LT.OR P0, PT, R153, 0x19, P0 ;  /* 0x000000199900780c */ /* 0x000fe40000701670 */
[----:B------:R-:W-:Y:S02]  /*e7b0*/  @P1 LOP3.LUT R229, R229, 0x1, RZ, 0xfc, !PT ;  /* 0x00000001e5e51812 */ /* 0x000fe400078efcff */
[----:B------:R-:W-:Y:S02]  /*e7c0*/  FSEL R36, R36, -INF , !P0 ;  /* 0xff80000024247808 */ /* 0x000fe40004000000 */
[----:B------:R-:W-:Y:S02]  /*e7d0*/  ISETP.GT.AND P0, PT, R0, 0x19, !P1 ;  /* 0x000000190000780c */ /* 0x000fe40004f04270 */
[C---:B------:R-:W-:Y:S02]  /*e7e0*/  ISETP.GE.AND P3, PT, R4.reuse, 0x29, PT ;  /* 0x000000290400780c */ /* 0x040fe40003f66270 */
[----:B------:R-:W-:Y:S02]  /*e7f0*/  ISETP.LT.OR P0, PT, R153, 0x1a, P0 ;  /* 0x0000001a9900780c */ /* 0x000fe40000701670 */
[----:B------:R-:W-:Y:S02]  /*e800*/  ISETP.GE.AND P4, PT, R4, 0x2a, PT ;  /* 0x0000002a0400780c */ /* 0x000fe40003f86270 */
[----:B------:R-:W-:Y:S02]  /*e810*/  FSEL R37, R37, -INF , !P0 ;  /* 0xff80000025257808 */ /* 0x000fe40004000000 */
[----:B------:R-:W-:Y:S02]  /*e820*/  ISETP.GT.AND P0, PT, R6, 0x18, !P2 ;  /* 0x000000180600780c */ /* 0x000fe40005704270 */
[----:B------:R-:W-:Y:S02]  /*e830*/  ISETP.GE.AND P2, PT, R4, 0x1, PT ;  /* 0x000000010400780c */ /* 0x000fe40003f46270 */
[----:B------:R-:W-:Y:S04]  /*e840*/  ISETP.LT.OR P0, PT, R152, 0x19, P0 ;  /* 0x000000199800780c */ /* 0x000fe80000701670 */
[----:B------:R-:W-:Y:S02]  /*e850*/  FSEL R38, R38, -INF , !P0 ;  /* 0xff80000026267808 */ /* 0x000fe40004000000 */
[----:B------:R-:W-:Y:S02]  /*e860*/  ISETP.GT.AND P0, PT, R6, 0x19, !P1 ;  /* 0x000000190600780c */ /* 0x000fe40004f04270 */
[----:B------:R-:W-:Y:S02]  /*e870*/  ISETP.GE.AND P1, PT, R4, 0x2, PT ;  /* 0x000000020400780c */ /* 0x000fe40003f26270 */
        /* <DEDUP_REMOVED lines=38> */
[C---:B------:R-:W-:Y:S04]  /*eae0*/  ISETP.GT.AND P0, PT, R2.reuse, 0x1, !P1 ;  /* 0x000000010200780c */ /* 0x040fe80004f04270 */
[----:B------:R-:W-:Y:S04]  /*eaf0*/  ISETP.LT.OR P0, PT, R3, 0x2, P0 ;  /* 0x000000020300780c */ /* 0x000fe80000701670 */
[----:B------:R-:W-:Y:S02]  /*eb00*/  FSEL R13, R13, -INF , !P0 ;  /* 0xff8000000d0d7808 */ /* 0x000fe40004000000 */
[----:B------:R-:W-:Y:S04]  /*eb10*/  LOP3.LUT P0, RZ, R229, 0x20, RZ, 0xc0, !PT ;  /* 0x00000020e5ff7812 */ /* 0x000fe8000780c0ff */
[----:B------:R-:W-:Y:S04]  /*eb20*/  ISETP.GT.AND P0, PT, R2, 0x8, !P0 ;  /* 0x000000080200780c */ /* 0x000fe80004704270 */
[----:B------:R-:W-:Y:S04]  /*eb30*/  ISETP.LT.OR P0, PT, R3, 0x9, P0 ;  /* 0x000000090300780c */ /* 0x000fe80000701670 */
[----:B------:R-:W-:Y:S02]  /*eb40*/  FSEL R16, R16, -INF , !P0 ;  /* 0xff80000010107808 */ /* 0x000fe40004000000 */
[----:B------:R-:W-:Y:S04]  /*eb50*/  LOP3.LUT P0, RZ, R229, 0x10, RZ, 0xc0, !PT ;  /* 0x00000010e5ff7812 */ /* 0x000fe8000780c0ff */
        /* <DEDUP_REMOVED lines=28> */
[----:B------:R-:W-:Y:S04]  /*ed20*/  ISETP.GT.AND P0, PT, R2, RZ, !P2 ;  /* 0x000000ff0200720c */ /* 0x000fe80005704270 */
[C---:B------:R-:W-:Y:S04]  /*ed30*/  ISETP.LT.OR P0, PT, R3.reuse, 0x1, P0 ;  /* 0x000000010300780c */ /* 0x040fe80000701670 */
[----:B------:R-:W-:Y:S02]  /*ed40*/  FSEL R12, R12, -INF , !P0 ;  /* 0xff8000000c0c7808 */ /* 0x000fe40004000000 */
[----:B------:R-:W-:Y:S04]  /*ed50*/  ISETP.GT.AND P0, PT, R2, 0x29, !P4 ;  /* 0x000000290200780c */ /* 0x000fe80006704270 */
[----:B------:R-:W-:Y:S04]  /*ed60*/  ISETP.LT.OR P0, PT, R3, 0x2a, P0 ;  /* 0x0000002a0300780c */ /* 0x000fe80000701670 */
[----:B------:R-:W-:Y:S01]  /*ed70*/  FSEL R49, R49, -INF , !P0 ;  /* 0xff80000031317808 */ /* 0x000fe20004000000 */
[----:B------:R-:W-:-:S06]  /*ed80*/  BRA.DIV ~URZ, `(.L_x_1324) ;  /* 0x000100027f007947 */ /* 0x000fcc000b800000 */
[----:B------:R4:W1:Y:S02]  /*ed90*/  SHFL.IDX PT, R3, R158, 0x3, 0x1c1f ;  /* 0x007c1f009e037f89 */ /* 0x00086400000e0000 */
.L_x_1452:
[----:B-1----:R-:W-:Y:S01]  /*eda0*/  IADD3 R2, R159, R3, RZ ;  /* 0x000000039f027210 */ /* 0x002fe20007ffe0ff */
[----:B------:R-:W-:Y:S05]  /*edb0*/  IMAD.MOV.U32 R0, RZ, RZ, 0x1 ;  /* 0x00000001ff007424 */ /* 0x000fea00078e00ff */
[----:B------:R-:W-:Y:S01]  /*edc0*/  ISETP.LE.AND P0, PT, R0, c[0x0][0x32c], PT ;  /* 0x0000cb0000007a0c */ /* 0x000fe20003f03270 */
[----:B------:R-:W-:Y:S11]  /*edd0*/  IMAD.IADD R0, R192, 0x1, R3 ;  /* 0x00000001c0007824 */ /* 0x000ff600078e0203 */
[----:B------:R-:W-:Y:S01]  /*ede0*/  @!UPT UIADD3 URZ, URZ, URZ, URZ ;  /* 0x0000003f3f3ff290 */ /* 0x000fe2000fffe03f */
[----:B------:R-:W-:-:S05]  /*edf0*/  @!P0 BRA `(.L_x_1325) ;  /* 0x000001a000008947 */ /* 0x000fca0003800000 */
[----:B------:R-:W5:Y:S01]  /*ee00*/  LDL R6, [R1+0x70] ;  /* 0x0000700001067983 */ /* 0x000f620000100800 */
[----:B------:R-:W-:Y:S01]  /*ee10*/  BSSY B0, `(.L_x_1326) ;  /* 0x0000012000007945 */ /* 0x000fe20003800000 */
[----:B-----5:R-:W-:Y:S04]  /*ee20*/  IADD3 R3, -R6, R5, R3 ;  /* 0x0000000506037210 */ /* 0x020fe80007ffe103 */
        /* <DEDUP_REMOVED lines=11> */
.L_x_1327:
[----:B------:R-:W-:Y:S04]  /*eee0*/  MOV R6, c[0x0][0x32c] ;  /* 0x0000cb0000067a02 */ /* 0x000fe80000000f00 */
[----:B------:R-:W-:Y:S11]  /*eef0*/  ISETP.NE.AND P0, PT, R6, 0x1, PT ;  /* 0x000000010600780c */ /* 0x000ff60003f05270 */
[----:B------:R-:W-:Y:S02]  /*ef00*/  @!UPT UIADD3 URZ, URZ, URZ, URZ ;  /* 0x0000003f3f3ff290 */ /* 0x000fe4000fffe03f */
[----:B------:R-:W-:Y:S05]  /*ef10*/  @P0 IMAD.HI.U32 R6, R3, c[0x0][0x330], RZ ;  /* 0x0000cc0003060a27 */ /* 0x000fea00078e00ff */
[----:B------:R-:W-:Y:S02]  /*ef20*/  @P0 SHF.R.U32.HI R3, RZ, c[0x0][0x334], R6 ;  /* 0x0000cd00ff030a19 */ /* 0x000fe40000011606 */
.L_x_1328:
[----:B------:R-:W-:Y:S05]  /*ef30*/  BSYNC B0 ;  /* 0x0000000000007941 */ /* 0x000fea0003800000 */
.L_x_1326:
[----:B------:R-:W5:Y:S02]  /*ef40*/  LDL R6, [R1+0x90] ;  /* 0x0000900001067983 */ /* 0x000f640000100800 */
[----:B-----5:R-:W-:Y:S04]  /*ef50*/  IMAD.IADD R4, R4, 0x1, -R6 ;  /* 0x0000000104047824 */ /* 0x020fe800078e0a06 */
[----:B------:R-:W-:Y:S05]  /*ef60*/  IMAD R3, R3, c[0x0][0x32c], R4 ;  /* 0x0000cb0003037a24 */ /* 0x000fea00078e0204 */
[----:B------:R-:W-:Y:S02]  /*ef70*/  IADD3 R4, R3, c[0x0][0x32c], RZ ;  /* 0x0000cb0003047a10 */ /* 0x000fe40007ffe0ff */
[----:B------:R-:W-:Y:S02]  /*ef80*/  IMNMX R0, R0, R3, !PT ;  /* 0x0000000300007217 */ /* 0x000fe40007800200 */
[----:B------:R-:W-:Y:S02]  /*ef90*/  IMNMX R2, R2, R4, PT ;  /* 0x0000000402027217 */ /* 0x000fe40003800200 */
.L_x_1325:
[----:B------:R-:W-:Y:S02]  /*efa0*/  ISETP.GT.AND P0, PT, R0, RZ, !P2 ;  /* 0x000000ff0000720c */ /* 0x000fe40005704270 */
[C---:B------:R-:W-:Y:S02]  /*efb0*/  LOP3.LUT P2, RZ, R229.reuse, 0x1, RZ, 0xc0, !PT ;  /* 0x00000001e5ff7812 */ /* 0x040fe4000784c0ff */
[----:B------:R-:W-:Y:S02]  /*efc0*/  ISETP.LT.OR P0, PT, R2, 0x1, P0 ;  /* 0x000000010200780c */ /* 0x000fe40000701670 */
[----:B------:R-:W-:Y:S02]  /*efd0*/  FMNMX.FTZ R3, R12, R157, !PT ;  /* 0x0000009d0c037209 */ /* 0x000fe40007810000 */
[----:B------:R-:W-:Y:S02]  /*efe0*/  FSEL R14, R14, -INF , !P0 ;  /* 0xff8000000e0e7808 */ /* 0x000fe40004000000 */
        /* <DEDUP_REMOVED lines=33> */
[C---:B------:R-:W-:Y:S02]  /*f200*/  ISETP.GT.AND P0, PT, R0.reuse, 0x18, !P1 ;  /* 0x000000180000780c */ /* 0x040fe40004f04270 */
[----:B------:R-:W-:Y:S02]  /*f210*/  ISETP.GT.AND P1, PT, R0, 0x28, !P3 ;  /* 0x000000280000780c */ /* 0x000fe40005f24270 */
[C---:B------:R-:W-:Y:S02]  /*f220*/  ISETP.LT.OR P0, PT, R2.reuse, 0x19, P0 ;  /* 0x000000190200780c */ /* 0x040fe40000701670 */
[----:B------:R-:W-:Y:S02]  /*f230*/  ISETP.LT.OR P1, PT, R2, 0x29, P1 ;  /* 0x000000290200780c */ /* 0x000fe40000f21670 */
[----:B------:R-:W-:Y:S02]  /*f240*/  FSEL R200, R34, -INF , !P0 ;  /* 0xff80000022c87808 */ /* 0x000fe40004000000 */
        /* <DEDUP_REMOVED lines=8> */
[----:B------:R-:W-:Y:S02]  /*f2d0*/  FSEL R196, R50, -INF , !P1 ;  /* 0xff80000032c47808 */ /* 0x000fe40004800000 */
[----:B------:R-:W-:Y:S02]  /*f2e0*/  FSEL R198, R46, -INF , !P0 ;  /* 0xff8000002ec67808 */ /* 0x000fe40004000000 */
[----:B------:R-:W-:Y:S02]  /*f2f0*/  ISETP.GT.AND P0, PT, R0, 0x21, !P5 ;  /* 0x000000210000780c */ /* 0x000fe40006f04270 */
[----:B------:R-:W-:Y:S02]  /*f300*/  FMNMX.FTZ R6, R198, R6, !PT ;  /* 0x00000006c6067209 */ /* 0x000fe40007810000 */
[----:B------:R-:W-:Y:S04]  /*f310*/  ISETP.LT.OR P0, PT, R2, 0x22, P0 ;  /* 0x000000220200780c */ /* 0x000fe80000701670 */
[----:B------:R-:W-:Y:S02]  /*f320*/  FSEL R197, R47, -INF , !P0 ;  /* 0xff8000002fc57808 */ /* 0x000fe40004000000 */
[----:B------:R-:W-:Y:S02]  /*f330*/  ISETP.GT.AND P0, PT, R0, 0x29, !P4 ;  /* 0x000000290000780c */ /* 0x000fe40006704270 */
[----:B------:R-:W-:Y:S02]  /*f340*/  FMNMX.FTZ R0, R10, R156, !PT ;  /* 0x0000009c0a007209 */ /* 0x000fe40007810000 */
[----:B------:R-:W-:Y:S02]  /*f350*/  ISETP.LT.OR P0, PT, R2, 0x2a, P0 ;  /* 0x0000002a0200780c */ /* 0x000fe40000701670 */
        /* <DEDUP_REMOVED lines=21> */
[----:B------:R-:W-:Y:S02]  /*f4b0*/  FSEL R195, R51, -INF , !P0 ;  /* 0xff80000033c37808 */ /* 0x000fe40004000000 */
        /* <DEDUP_REMOVED lines=9> */
[----:B------:R1:W2:Y:S02]  /*f550*/  SHFL.BFLY PT, R0, R4, 0x2, 0x1f ;  /* 0x0c401f0004007f89 */ /* 0x0002a400000e0000 */
.L_x_1453:
[----:B-12---:R-:W-:Y:S01]  /*f560*/  FMNMX.FTZ R4, R4, R0, !PT ;  /* 0x0000000004047209 */ /* 0x006fe20007810000 */
[----:B------:R-:W-:-:S05]  /*f570*/  BRA.DIV ~URZ, `(.L_x_1330) ;  /* 0x0000f8e27f007947 */ /* 0x000fca000b800000 */
[----:B------:R-:W-:Y:S04]  /*f580*/  SHFL.BFLY PT, R0, R153, 0x2, 0x1f ;  /* 0x0c401f0099007f89 */ /* 0x000fe800000e0000 */
[----:B------:R-:W-:Y:S04]  /*f590*/  SHFL.BFLY PT, R2, R152, 0x2, 0x1f ;  /* 0x0c401f0098027f89 */ /* 0x000fe800000e0000 */
[----:B------:R-:W-:Y:S04]  /*f5a0*/  SHFL.BFLY PT, R3, R6, 0x2, 0x1f ;  /* 0x0c401f0006037f89 */ /* 0x000fe800000e0000 */
[----:B------:R-:W1:Y:S02]  /*f5b0*/  SHFL.BFLY PT, R154, R4, 0x1, 0x1f ;  /* 0x0c201f00049a7f89 */ /* 0x000e6400000e0000 */
[----:B-1----:R-:W-:Y:S02]  /*f5c0*/  FMNMX.FTZ R154, R4, R154, !PT ;  /* 0x0000009a049a7209 */ /* 0x002fe40007810000 */
[----:B------:R-:W-:Y:S02]  /*f5d0*/  FMNMX.FTZ R153, R153, R0, !PT ;  /* 0x0000000099997209 */ /* 0x000fe40007810000 */
[----:B------:R-:W-:Y:S02]  /*f5e0*/  FMNMX.FTZ R152, R152, R2, !PT ;  /* 0x0000000298987209 */ /* 0x000fe40007810000 */
[----:B------:R-:W-:Y:S01]  /*f5f0*/  FMNMX.FTZ R6, R6, R3, !PT ;  /* 0x0000000306067209 */ /* 0x000fe20007810000 */
[----:B------:R-:W1:Y:S04]  /*f600*/  SHFL.BFLY PT, R0, R153, 0x1, 0x1f ;  /* 0x0c201f0099007f89 */ /* 0x000e6800000e0000 */
[----:B------:R-:W2:Y:S04]  /*f610*/  SHFL.BFLY PT, R2, R152, 0x1, 0x1f ;  /* 0x0c201f0098027f89 */ /* 0x000ea800000e0000 */
[----:B------:R3:W4:Y:S01]  /*f620*/  SHFL.BFLY PT, R3, R6, 0x1, 0x1f ;  /* 0x0c201f0006037f89 */ /* 0x00072200000e0000 */
[----:B-1----:R-:W-:Y:S02]  /*f630*/  FMNMX.FTZ R153, R153, R0, !PT ;  /* 0x0000000099997209 */ /* 0x002fe40007810000 */
[----:B--2---:R-:W-:Y:S02]  /*f640*/  FMNMX.FTZ R152, R152, R2, !PT ;  /* 0x0000000298987209 */ /* 0x004fe40007810000 */
.L_x_1454:
[C---:B------:R-:W-:Y:S01]  /*f650*/  FMUL.FTZ R8, R154.reuse, c[0x0][0x2d0] ;  /* 0x0000b4009a087a20 */ /* 0x040fe20000410000 */
[----:B------:R-:W-:Y:S01]  /*f660*/  FSETP.NEU.FTZ.AND P0, PT, R154, -INF , PT ;  /* 0xff8000009a00780b */ /* 0x000fe20003f1d000 */
[C---:B------:R-:W-:Y:S01]  /*f670*/  FMUL.FTZ R9, R153.reuse, c[0x0][0x2d0] ;  /* 0x0000b40099097a20 */ /* 0x040fe20000410000 */
[----:B------:R-:W-:Y:S01]  /*f680*/  FSETP.NEU.FTZ.AND P1, PT, R153, -INF , PT ;  /* 0xff8000009900780b */ /* 0x000fe20003f3d000 */
[----:B------:R-:W2:Y:S01]  /*f690*/  LDL.LU R30, [R1+0x74] ;  /* 0x00007400011e7983 */ /* 0x000ea20000300800 */
[----:B------:R-:W-:Y:S01]  /*f6a0*/  FSEL R8, R8, RZ, P0 ;  /* 0x000000ff08087208 */ /* 0x000fe20000000000 */
[----:B------:R-:W-:Y:S01]  /*f6b0*/  WARPSYNC 0xffffffff ;  /* 0xffffffff00007948 */ /* 0x000fe20003800000 */
[----:B------:R-:W-:Y:S02]  /*f6c0*/  FSEL R9, R9, RZ, P1 ;  /* 0x000000ff09097208 */ /* 0x000fe40000800000 */
[----:B---34-:R-:W-:Y:S01]  /*f6d0*/  FMNMX.FTZ R6, R3, R6, !PT ;  /* 0x0000000603067209 */ /* 0x018fe20007810000 */
[--C-:B------:R-:W-:Y:S02]  /*f6e0*/  FFMA.FTZ R0, R20, c[0x0][0x2d0], -R8.reuse ;  /* 0x0000b40014007a23 */ /* 0x100fe40000010808 */
[--C-:B------:R-:W-:Y:S02]  /*f6f0*/  FFMA.FTZ R2, R21, c[0x0][0x2d0], -R8.reuse ;  /* 0x0000b40015027a23 */ /* 0x100fe40000010808 */
[----:B------:R1:W-:Y:S01]  /*f700*/  MUFU.EX2 R35, R0 ;  /* 0x0000000000237308 */ /* 0x0003e20000000800 */
[--C-:B------:R-:W-:Y:S02]  /*f710*/  FFMA.FTZ R211, R24, c[0x0][0x2d0], -R8.reuse ;  /* 0x0000b40018d37a23 */ /* 0x100fe40000010808 */
[--C-:B------:R-:W-:Y:S02]  /*f720*/  FFMA.FTZ R210, R25, c[0x0][0x2d0], -R8.reuse ;  /* 0x0000b40019d27a23 */ /* 0x100fe40000010808 */
[--C-:B------:R-:W-:Y:S02]  /*f730*/  FFMA.FTZ R209, R36, c[0x0][0x2d0], -R8.reuse ;  /* 0x0000b40024d17a23 */ /* 0x100fe40000010808 */
[--C-:B------:R-:W-:Y:S02]  /*f740*/  FFMA.FTZ R208, R37, c[0x0][0x2d0], -R8.reuse ;  /* 0x0000b40025d07a23 */ /* 0x100fe40000010808 */
        /* <DEDUP_REMOVED lines=10> */
[--C-:B-1----:R-:W-:Y:S02]  /*f7f0*/  FFMA.FTZ R0, R10, c[0x0][0x2d0], -R9.reuse ;  /* 0x0000b4000a007a23 */ /* 0x102fe40000010809 */
[----:B------:R-:W-:Y:S02]  /*f800*/  FMUL.FTZ R10, R152, c[0x0][0x2d0] ;  /* 0x0000b400980a7a20 */ /* 0x000fe40000410000 */
[--C-:B------:R-:W-:Y:S01]  /*f810*/  FFMA.FTZ R242, R42, c[0x0][0x2d0], -R9.reuse ;  /* 0x0000b4002af27a23 */ /* 0x100fe20000010809 */
[----:B------:R1:W-:Y:S01]  /*f820*/  MUFU.EX2 R34, R0 ;  /* 0x0000000000227308 */ /* 0x0003e20000000800 */
[--C-:B------:R-:W-:Y:S02]  /*f830*/  FFMA.FTZ R241, R43, c[0x0][0x2d0], -R9.reuse ;  /* 0x0000b4002bf17a23 */ /* 0x100fe40000010809 */
[--C-:B------:R-:W-:Y:S02]  /*f840*/  FFMA.FTZ R236, R54, c[0x0][0x2d0], -R9.reuse ;  /* 0x0000b40036ec7a23 */ /* 0x100fe40000010809 */
[--C-:B---3--:R-:W-:Y:S02]  /*f850*/  FFMA.FTZ R2, R23, c[0x0][0x2d0], -R9.reuse ;  /* 0x0000b40017027a23 */ /* 0x108fe40000010809 */
[--C-:B------:R-:W-:Y:S03]  /*f860*/  FFMA.FTZ R215, R55, c[0x0][0x2d0], -R9.reuse ;  /* 0x0000b40037d77a23 */ /* 0x100fe60000010809 */
[----:B------:R-:W-:Y:S10]  /*f870*/  MUFU.EX2 R47, R2 ;  /* 0x00000002002f7308 */ /* 0x000ff40000000800 */
[----:B------:R-:W-:Y:S01]  /*f880*/  MUFU.EX2 R243, R243 ;  /* 0x000000f300f37308 */ /* 0x000fe20000000800 */
[--C-:B-1----:R-:W-:Y:S09]  /*f890*/  FFMA.FTZ R0, R11, c[0x0][0x2d0], -R9.reuse ;  /* 0x0000b4000b007a23 */ /* 0x102ff20000010809 */
[----:B------:R1:W-:Y:S10]  /*f8a0*/  MUFU.EX2 R251, R0 ;  /* 0x0000000000fb7308 */ /* 0x0003f40000000800 */
[----:B------:R-:W-:Y:S10]  /*f8b0*/  MUFU.EX2 R215, R215 ;  /* 0x000000d700d77308 */ /* 0x000ff40000000800 */
[----:B------:R-:W-:Y:S01]  /*f8c0*/  MUFU.EX2 R246, R246 ;  /* 0x000000f600f67308 */ /* 0x000fe20000000800 */
[--C-:B-1----:R-:W-:Y:S09]  /*f8d0*/  FFMA.FTZ R0, R194, c[0x0][0x2d0], -R8.reuse ;  /* 0x0000b400c2007a23 */ /* 0x102ff20000010808 */
[----:B------:R1:W-:Y:S10]  /*f8e0*/  MUFU.EX2 R46, R0 ;  /* 0x00000000002e7308 */ /* 0x0003f40000000800 */
[----:B------:R-:W-:Y:S10]  /*f8f0*/  MUFU.EX2 R245, R245 ;  /* 0x000000f500f57308 */ /* 0x000ff40000000800 */
[----:B------:R-:W-:Y:S01]  /*f900*/  MUFU.EX2 R242, R242 ;  /* 0x000000f200f27308 */ /* 0x000fe20000000800 */
[----:B-1----:R-:W-:Y:S09]  /*f910*/  FFMA.FTZ R0, R193, c[0x0][0x2d0], -R8 ;  /* 0x0000b400c1007a23 */ /* 0x002ff20000010808 */
[----:B------:R1:W-:Y:S10]  /*f920*/  MUFU.EX2 R50, R0 ;  /* 0x0000000000327308 */ /* 0x0003f40000000800 */
[----:B------:R-:W-:Y:S10]  /*f930*/  MUFU.EX2 R241, R241 ;  /* 0x000000f100f17308 */ /* 0x000ff40000000800 */
[----:B------:R-:W-:Y:S01]  /*f940*/  MUFU.EX2 R244, R244 ;  /* 0x000000f400f47308 */ /* 0x000fe20000000800 */
[----:B-1----:R-:W-:Y:S09]  /*f950*/  FFMA.FTZ R0, R22, c[0x0][0x2d0], -R9 ;  /* 0x0000b40016007a23 */ /* 0x002ff20000010809 */
[----:B------:R1:W-:Y:S10]  /*f960*/  MUFU.EX2 R159, R0 ;  /* 0x00000000009f7308 */ /* 0x0003f40000000800 */
[----:B------:R-:W-:Y:S01]  /*f970*/  MUFU.EX2 R236, R236 ;  /* 0x000000ec00ec7308 */ /* 0x000fe20000000800 */
[----:B-1----:R-:W-:Y:S02]  /*f980*/  FSEL R0, R154, RZ, P0 ;  /* 0x000000ff9a007208 */ /* 0x002fe40000000000 */
[----:B------:R-:W-:Y:S03]  /*f990*/  FSETP.NEU.FTZ.AND P0, PT, R152, -INF , PT ;  /* 0xff8000009800780b */ /* 0x000fe60003f1d000 */
[----:B------:R-:W-:Y:S01]  /*f9a0*/  FADD.FTZ R0, -R0, R155 ;  /* 0x0000009b00007221 */ /* 0x000fe20000010100 */
[----:B------:R-:W-:Y:S01]  /*f9b0*/  FSEL R10, R10, RZ, P0 ;  /* 0x000000ff0a0a7208 */ /* 0x000fe20000000000 */
[----:B------:R-:W-:Y:S01]  /*f9c0*/  FMUL.FTZ R155, R6, c[0x0][0x2d0] ;  /* 0x0000b400069b7a20 */ /* 0x000fe20000410000 */
[----:B------:R-:W-:Y:S01]  /*f9d0*/  FSEL R4, R152, RZ, P0 ;  /* 0x000000ff98047208 */ /* 0x000fe20000000000 */
[----:B------:R-:W-:Y:S01]  /*f9e0*/  FMUL.FTZ R0, R0, c[0x0][0x2d0] ;  /* 0x0000b40000007a20 */ /* 0x000fe20000410000 */
[----:B------:R-:W-:Y:S01]  /*f9f0*/  FSETP.NEU.FTZ.AND P0, PT, R6, -INF , PT ;  /* 0xff8000000600780b */ /* 0x000fe20003f1d000 */
[--C-:B------:R-:W-:Y:S02]  /*fa00*/  FFMA.FTZ R2, R12, c[0x0][0x2d0], -R10.reuse ;  /* 0x0000b4000c027a23 */ /* 0x100fe4000001080a */
[--C-:B------:R-:W-:Y:S01]  /*fa10*/  FFMA.FTZ R202, R28, c[0x0][0x2d0], -R10.reuse ;  /* 0x0000b4001cca7a23 */ /* 0x100fe2000001080a */
[----:B------:R-:W-:Y:S01]  /*fa20*/  FSEL R155, R155, RZ, P0 ;  /* 0x000000ff9b9b7208 */ /* 0x000fe20000000000 */
[----:B------:R1:W-:Y:S01]  /*fa30*/  MUFU.EX2 R249, R2 ;  /* 0x0000000200f97308 */ /* 0x0003e20000000800 */
[--C-:B------:R-:W-:Y:S02]  /*fa40*/  FFMA.FTZ R194, R29, c[0x0][0x2d0], -R10.reuse ;  /* 0x0000b4001dc27a23 */ /* 0x100fe4000001080a */
[--C-:B------:R-:W-:Y:S02]  /*fa50*/  FFMA.FTZ R213, R44, c[0x0][0x2d0], -R10.reuse ;  /* 0x0000b4002cd57a23 */ /* 0x100fe4000001080a */
[----:B------:R-:W-:Y:S02]  /*fa60*/  FFMA.FTZ R8, R18, c[0x0][0x2d0], -R155 ;  /* 0x0000b40012087a23 */ /* 0x000fe4000001089b */
[--C-:B------:R-:W-:Y:S02]  /*fa70*/  FFMA.FTZ R212, R45, c[0x0][0x2d0], -R10.reuse ;  /* 0x0000b4002dd47a23 */ /* 0x100fe4000001080a */
[--C-:B------:R-:W-:Y:S01]  /*fa80*/  FFMA.FTZ R214, R48, c[0x0][0x2d0], -R10.reuse ;  /* 0x0000b40030d67a23 */ /* 0x100fe2000001080a */
[----:B------:R-:W3:Y:S01]  /*fa90*/  MUFU.EX2 R0, R0 ;  /* 0x0000000000007308 */ /* 0x000ee20000000800 */
[--C-:B------:R-:W-:Y:S02]  /*faa0*/  FFMA.FTZ R235, R49, c[0x0][0x2d0], -R10.reuse ;  /* 0x0000b40031eb7a23 */ /* 0x100fe4000001080a */
[--C-:B------:R-:W-:Y:S02]  /*fab0*/  FFMA.FTZ R193, R32, c[0x0][0x2d0], -R10.reuse ;  /* 0x0000b40020c17a23 */ /* 0x100fe4000001080a */
[--C-:B------:R-:W-:Y:S05]  /*fac0*/  FFMA.FTZ R203, R33, c[0x0][0x2d0], -R10.reuse ;  /* 0x0000b40021cb7a23 */ /* 0x100fea000001080a */
[----:B------:R-:W-:Y:S01]  /*fad0*/  MUFU.EX2 R51, R8 ;  /* 0x0000000800337308 */ /* 0x000fe20000000800 */
[--C-:B-1----:R-:W-:Y:S09]  /*fae0*/  FFMA.FTZ R2, R13, c[0x0][0x2d0], -R10.reuse ;  /* 0x0000b4000d027a23 */ /* 0x102ff2000001080a */
[----:B------:R1:W-:Y:S10]  /*faf0*/  MUFU.EX2 R250, R2 ;  /* 0x0000000200fa7308 */ /* 0x0003f40000000800 */
[----:B------:R-:W-:Y:S10]  /*fb00*/  MUFU.EX2 R235, R235 ;  /* 0x000000eb00eb7308 */ /* 0x000ff40000000800 */
[----:B------:R-:W-:Y:S01]  /*fb10*/  MUFU.EX2 R193, R193 ;  /* 0x000000c100c17308 */ /* 0x000fe20000000800 */
[--C-:B-1----:R-:W-:Y:S09]  /*fb20*/  FFMA.FTZ R2, R16, c[0x0][0x2d0], -R10.reuse ;  /* 0x0000b40010027a23 */ /* 0x102ff2000001080a */
[----:B------:R1:W4:Y:S10]  /*fb30*/  MUFU.EX2 R158, R2 ;  /* 0x00000002009e7308 */ /* 0x0003340000000800 */
[----:B------:R-:W-:Y:S10]  /*fb40*/  MUFU.EX2 R213, R213 ;  /* 0x000000d500d57308 */ /* 0x000ff40000000800 */
[----:B------:R-:W-:Y:S01]  /*fb50*/  MUFU.EX2 R212, R212 ;  /* 0x000000d400d47308 */ /* 0x000fe20000000800 */
[----:B-1----:R-:W-:Y:S09]  /*fb60*/  FFMA.FTZ R2, R17, c[0x0][0x2d0], -R10 ;  /* 0x0000b40011027a23 */ /* 0x002ff2000001080a */
[----:B------:R1:W-:Y:S10]  /*fb70*/  MUFU.EX2 R22, R2 ;  /* 0x0000000200167308 */ /* 0x0003f40000000800 */
[----:B------:R-:W-:Y:S01]  /*fb80*/  MUFU.EX2 R214, R214 ;  /* 0x000000d600d67308 */ /* 0x000fe20000000800 */
[----:B-1----:R-:W-:Y:S05]  /*fb90*/  FSEL R2, R153, RZ, P1 ;  /* 0x000000ff99027208 */ /* 0x002fea0000800000 */
[----:B------:R-:W-:Y:S04]  /*fba0*/  FADD.FTZ R2, -R2, R156 ;  /* 0x0000009c02027221 */ /* 0x000fe80000010100 */
[----:B------:R-:W-:Y:S02]  /*fbb0*/  FMUL.FTZ R2, R2, c[0x0][0x2d0] ;  /* 0x0000b40002027a20 */ /* 0x000fe40000410000 */
[C---:B---3--:R-:W-:Y:S02]  /*fbc0*/  FMUL.FTZ R8, R0.reuse, R172 ;  /* 0x000000ac00087220 */ /* 0x048fe40000410000 */
[----:B------:R1:W3:Y:S01]  /*fbd0*/  MUFU.EX2 R3, R2 ;  /* 0x0000000200037308 */ /* 0x0002e20000000800 */
[C---:B------:R-:W-:Y:S02]  /*fbe0*/  FMUL.FTZ R9, R0.reuse, R173 ;  /* 0x000000ad00097220 */ /* 0x040fe40000410000 */
[C---:B------:R-:W-:Y:S01]  /*fbf0*/  FMUL.FTZ R20, R0.reuse, R164 ;  /* 0x000000a400147220 */ /* 0x040fe20000410000 */
[----:B------:R-:W-:Y:S01]  /*fc00*/  MOV R164, R159 ;  /* 0x0000009f00a47202 */ /* 0x000fe20000000f00 */
[C---:B------:R-:W-:Y:S01]  /*fc10*/  FMUL.FTZ R21, R0.reuse, R165 ;  /* 0x000000a500157220 */ /* 0x040fe20000410000 */
[----:B----4-:R-:W-:Y:S01]  /*fc20*/  MOV R165, R158 ;  /* 0x0000009e00a57202 */ /* 0x010fe20000000f00 */
[C---:B------:R-:W-:Y:S02]  /*fc30*/  FMUL.FTZ R24, R0.reuse, R168 ;  /* 0x000000a800187220 */ /* 0x040fe40000410000 */
[C---:B------:R-:W-:Y:S01]  /*fc40*/  FMUL.FTZ R25, R0.reuse, R169 ;  /* 0x000000a900197220 */ /* 0x040fe20000410000 */
[----:B------:R-:W-:Y:S01]  /*fc50*/  MUFU.EX2 R172, R206 ;  /* 0x000000ce00ac7308 */ /* 0x000fe20000000800 */
[C---:B------:R-:W-:Y:S02]  /*fc60*/  FMUL.FTZ R36, R0.reuse, R160 ;  /* 0x000000a000247220 */ /* 0x040fe40000410000 */
[C---:B------:R-:W-:Y:S02]  /*fc70*/  FMUL.FTZ R37, R0.reuse, R161 ;  /* 0x000000a100257220 */ /* 0x040fe40000410000 */
[C---:B--2---:R-:W-:Y:S02]  /*fc80*/  FFMA.FTZ R161, R0.reuse, R30, R35 ;  /* 0x0000001e00a17223 */ /* 0x044fe40000010023 */
[C---:B------:R-:W-:Y:S01]  /*fc90*/  FMUL.FTZ R40, R0.reuse, R136 ;  /* 0x0000008800287220 */ /* 0x040fe20000410000 */
[----:B------:R-:W2:Y:S01]  /*fca0*/  LDSM.16.MT88.4 R28, [R217+0x2080] ;  /* 0x00208000d91c783b */ /* 0x000ea20000004200 */
[----:B------:R-:W-:Y:S01]  /*fcb0*/  FMUL.FTZ R41, R0, R137 ;  /* 0x0000008900297220 */ /* 0x000fe20000410000 */
[----:B------:R-:W-:Y:S01]  /*fcc0*/  F2FP.PACK_AB R136, R252, R35 ;  /* 0x00000023fc88723e */ /* 0x000fe200000000ff */
[C---:B------:R-:W-:Y:S01]  /*fcd0*/  FMUL.FTZ R52, R0.reuse, R148 ;  /* 0x0000009400347220 */ /* 0x040fe20000410000 */
[----:B------:R-:W-:Y:S01]  /*fce0*/  F2FP.PACK_AB R137, R251, R34 ;  /* 0x00000022fb89723e */ /* 0x000fe200000000ff */
[----:B------:R-:W-:Y:S01]  /*fcf0*/  FMUL.FTZ R53, R0, R149 ;  /* 0x0000009500357220 */ /* 0x000fe20000410000 */
[----:B------:R-:W-:Y:S01]  /*fd00*/  F2FP.PACK_AB R148, R250, R249 ;  /* 0x000000f9fa94723e */ /* 0x000fe200000000ff */
[----:B-1----:R-:W-:Y:S01]  /*fd10*/  FADD.FTZ R2, -R4, R157 ;  /* 0x0000009d04027221 */ /* 0x002fe20000010100 */
[----:B------:R-:W-:Y:S01]  /*fd20*/  MUFU.EX2 R173, R209 ;  /* 0x000000d100ad7308 */ /* 0x000fe20000000800 */
[----:B------:R-:W-:Y:S01]  /*fd30*/  FMUL.FTZ R56, R0, R56 ;  /* 0x0000003800387220 */ /* 0x000fe20000410000 */
[----:B------:R-:W-:Y:S01]  /*fd40*/  LDSM.16.MT88.4 R156, [R220+0x2080] ;  /* 0x00208000dc9c783b */ /* 0x000fe20000004200 */
[----:B------:R-:W-:Y:S02]  /*fd50*/  FMUL.FTZ R2, R2, c[0x0][0x2d0] ;  /* 0x0000b40002027a20 */ /* 0x000fe40000410000 */
[C---:B------:R-:W-:Y:S02]  /*fd60*/  FMUL.FTZ R57, R0.reuse, R57 ;  /* 0x0000003900397220 */ /* 0x040fe40000410000 */
[C---:B------:R-:W-:Y:S02]  /*fd70*/  FMUL.FTZ R68, R0.reuse, R68 ;  /* 0x0000004400447220 */ /* 0x040fe40000410000 */
[C---:B------:R-:W-:Y:S01]  /*fd80*/  FMUL.FTZ R69, R0.reuse, R69 ;  /* 0x0000004500457220 */ /* 0x040fe20000410000 */
[----:B------:R1:W4:Y:S01]  /*fd90*/  MUFU.EX2 R4, R2 ;  /* 0x0000000200047308 */ /* 0x0003220000000800 */
        /* <DEDUP_REMOVED lines=14> */
[--C-:B-1----:R-:W-:Y:S02]  /*fe80*/  FFMA.FTZ R2, R14, c[0x0][0x2d0], -R155.reuse ;  /* 0x0000b4000e027a23 */ /* 0x102fe4000001089b */
[C---:B------:R-:W-:Y:S02]  /*fe90*/  FMUL.FTZ R120, R0.reuse, R120 ;  /* 0x0000007800787220 */ /* 0x040fe40000410000 */
[C---:B------:R-:W-:Y:S01]  /*fea0*/  FMUL.FTZ R121, R0.reuse, R121 ;  /* 0x0000007900797220 */ /* 0x040fe20000410000 */
[----:B------:R1:W-:Y:S01]  /*feb0*/  MUFU.EX2 R247, R2 ;  /* 0x0000000200f77308 */ /* 0x0003e20000000800 */
[C---:B------:R-:W-:Y:S02]  /*fec0*/  FMUL.FTZ R132, R0.reuse, R132 ;  /* 0x0000008400847220 */ /* 0x040fe40000410000 */
[----:B------:R-:W-:Y:S02]  /*fed0*/  FMUL.FTZ R133, R0, R133 ;  /* 0x0000008500857220 */ /* 0x000fe40000410000 */
[C---:B---3--:R-:W-:Y:S01]  /*fee0*/  FMUL.FTZ R23, R3.reuse, R167 ;  /* 0x000000a703177220 */ /* 0x048fe20000410000 */
[----:B------:R-:W-:Y:S01]  /*fef0*/  MOV R167, R50 ;  /* 0x0000003200a77202 */ /* 0x000fe20000000f00 */
[C---:B------:R-:W-:Y:S01]  /*ff00*/  FMUL.FTZ R38, R3.reuse, R162 ;  /* 0x000000a203267220 */ /* 0x040fe20000410000 */
[----:B------:R-:W-:Y:S01]  /*ff10*/  MOV R162, R47 ;  /* 0x0000002f00a27202 */ /* 0x000fe20000000f00 */
[C---:B------:R-:W-:Y:S01]  /*ff20*/  FMUL.FTZ R39, R3.reuse, R163 ;  /* 0x000000a303277220 */ /* 0x040fe20000410000 */
[----:B------:R-:W-:Y:S01]  /*ff30*/  MOV R163, R46 ;  /* 0x0000002e00a37202 */ /* 0x000fe20000000f00 */
[C---:B------:R-:W-:Y:S01]  /*ff40*/  FMUL.FTZ R10, R3.reuse, R174 ;  /* 0x000000ae030a7220 */ /* 0x040fe20000410000 */
[----:B------:R-:W3:Y:S01]  /*ff50*/  LDSM.16.MT88.4 R44, [R218+0x2080] ;  /* 0x00208000da2c783b */ /* 0x000ee20000004200 */
[----:B------:R-:W-:Y:S01]  /*ff60*/  FMUL.FTZ R42, R3, R138 ;  /* 0x0000008a032a7220 */ /* 0x000fe20000410000 */
[----:B------:R-:W-:Y:S01]  /*ff70*/  F2FP.PACK_AB R138, R167, R163 ;  /* 0x000000a3a78a723e */ /* 0x000fe200000000ff */
[C---:B------:R-:W-:Y:S01]  /*ff80*/  FMUL.FTZ R43, R3.reuse, R139 ;  /* 0x0000008b032b7220 */ /* 0x040fe20000410000 */
[----:B------:R-:W-:Y:S01]  /*ff90*/  F2FP.PACK_AB R139, R162, R164 ;  /* 0x000000a4a28b723e */ /* 0x000fe200000000ff */
[C---:B----4-:R-:W-:Y:S02]  /*ffa0*/  FMUL.FTZ R13, R4.reuse, R177 ;  /* 0x000000b1040d7220 */ /* 0x050fe40000410000 */
[C---:B------:R-:W-:Y:S01]  /*ffb0*/  FMUL.FTZ R54, R3.reuse, R150 ;  /* 0x0000009603367220 */ /* 0x040fe20000410000 */
[----:B------:R-:W4:Y:S01]  /*ffc0*/  LDL.LU R177, [R1+0x84] ;  /* 0x0000840001b17983 */ /* 0x000f220000300800 */
[----:B------:R-:W-:Y:S02]  /*ffd0*/  FMUL.FTZ R55, R3, R151 ;  /* 0x0000009703377220 */ /* 0x000fe40000410000 */
[C---:B------:R-:W-:Y:S02]  /*ffe0*/  FMUL.FTZ R12, R4.reuse, R176 ;  /* 0x000000b0040c7220 */ /* 0x040fe40000410000 */
[----:B-1----:R-:W-:Y:S01]  /*fff0*/  FFMA.FTZ R2, R15, c[0x0][0x2d0], -R155 ;  /* 0x0000b4000f027a23 */ /* 0x002fe2000001089b */
[----:B------:R-:W-:Y:S01]  /*10000*/  MUFU.EX2 R176, R208 ;  /* 0x000000d000b07308 */ /* 0x000fe20000000800 */
[C---:B------:R-:W-:Y:S01]  /*10010*/  FMUL.FTZ R16, R4.reuse, R180 ;  /* 0x000000b404107220 */ /* 0x040fe20000410000 */
[----:B------:R-:W-:Y:S01]  /*10020*/  MOV R180, R164 ;  /* 0x000000a400b47202 */ /* 0x000fe20000000f00 */
[C---:B------:R-:W-:Y:S02]  /*10030*/  FMUL.FTZ R17, R4.reuse, R181 ;  /* 0x000000b504117220 */ /* 0x040fe40000410000 */
[C---:B------:R-:W-:Y:S02]  /*10040*/  FMUL.FTZ R26, R3.reuse, R170 ;  /* 0x000000aa031a7220 */ /* 0x040fe40000410000 */
[C---:B------:R-:W-:Y:S02]  /*10050*/  FMUL.FTZ R27, R3.reuse, R171 ;  /* 0x000000ab031b7220 */ /* 0x040fe40000410000 */
[C---:B------:R-:W-:Y:S01]  /*10060*/  FMUL.FTZ R32, R4.reuse, R188 ;  /* 0x000000bc04207220 */ /* 0x040fe20000410000 */
[----:B------:R1:W5:Y:S01]  /*10070*/  MUFU.EX2 R248, R2 ;  /* 0x0000000200f87308 */ /* 0x0003620000000800 */
        /* <DEDUP_REMOVED lines=9> */
[----:B------:R-:W-:Y:S02]  /*10110*/  FMUL.FTZ R65, R4, R65 ;  /* 0x0000004104417220 */ /* 0x000fe40000410000 */
[C---:B------:R-:W-:Y:S01]  /*10120*/  FMUL.FTZ R70, R3.reuse, R70 ;  /* 0x0000004603467220 */ /* 0x040fe20000410000 */
[----:B------:R-:W-:Y:S01]  /*10130*/  MUFU.EX2 R171, R210 ;  /* 0x000000d200ab7308 */ /* 0x000fe20000000800 */
[C---:B------:R-:W-:Y:S02]  /*10140*/  FMUL.FTZ R71, R3.reuse, R71 ;  /* 0x0000004703477220 */ /* 0x040fe40000410000 */
[C---:B------:R-:W-:Y:S01]  /*10150*/  FMUL.FTZ R74, R3.reuse, R74 ;  /* 0x0000004a034a7220 */ /* 0x040fe20000410000 */
[----:B-1----:R-:W-:Y:S01]  /*10160*/  FSEL R2, R6, RZ, P0 ;  /* 0x000000ff06027208 */ /* 0x002fe20000000000 */
[----:B------:R-:W-:Y:S01]  /*10170*/  FMUL.FTZ R75, R3, R75 ;  /* 0x0000004b034b7220 */ /* 0x000fe20000410000 */
[----:B-----5:R-:W-:Y:S01]  /*10180*/  F2FP.PACK_AB R149, R248, R247 ;  /* 0x000000f7f895723e */ /* 0x020fe200000000ff */
[----:B------:R-:W-:Y:S02]  /*10190*/  FMUL.FTZ R76, R4, R76 ;  /* 0x0000004c044c7220 */ /* 0x000fe40000410000 */
[----:B------:R-:W-:Y:S01]  /*101a0*/  FADD.FTZ R2, -R2, R7 ;  /* 0x0000000702027221 */ /* 0x000fe20000010100 */
[----:B------:R1:W-:Y:S01]  /*101b0*/  MUFU.EX2 R210, R194 ;  /* 0x000000c200d27308 */ /* 0x0003e20000000800 */
[--C-:B------:R-:W-:Y:S02]  /*101c0*/  FFMA.FTZ R7, R19, c[0x0][0x2d0], -R155.reuse ;  /* 0x0000b40013077a23 */ /* 0x100fe4000001089b */
[----:B------:R-:W-:Y:S02]  /*101d0*/  FMUL.FTZ R2, R2, c[0x0][0x2d0] ;  /* 0x0000b40002027a20 */ /* 0x000fe40000410000 */
[C---:B------:R-:W-:Y:S02]  /*101e0*/  FMUL.FTZ R77, R4.reuse, R77 ;  /* 0x0000004d044d7220 */ /* 0x040fe40000410000 */
[C---:B------:R-:W-:Y:S02]  /*101f0*/  FMUL.FTZ R80, R4.reuse, R80 ;  /* 0x0000005004507220 */ /* 0x040fe40000410000 */
[C---:B------:R-:W-:Y:S01]  /*10200*/  FMUL.FTZ R81, R4.reuse, R81 ;  /* 0x0000005104517220 */ /* 0x040fe20000410000 */
[----:B------:R5:W2:Y:S01]  /*10210*/  MUFU.EX2 R0, R2 ;  /* 0x0000000200007308 */ /* 0x000aa20000000800 */
[C---:B------:R-:W-:Y:S02]  /*10220*/  FMUL.FTZ R86, R3.reuse, R86 ;  /* 0x0000005603567220 */ /* 0x040fe40000410000 */
[C---:B------:R-:W-:Y:S02]  /*10230*/  FMUL.FTZ R87, R3.reuse, R87 ;  /* 0x0000005703577220 */ /* 0x040fe40000410000 */
[C---:B------:R-:W-:Y:S02]  /*10240*/  FMUL.FTZ R90, R3.reuse, R90 ;  /* 0x0000005a035a7220 */ /* 0x040fe40000410000 */
[----:B------:R-:W-:Y:S02]  /*10250*/  FMUL.FTZ R91, R3, R91 ;  /* 0x0000005b035b7220 */ /* 0x000fe40000410000 */
[C---:B------:R-:W-:Y:S01]  /*10260*/  FMUL.FTZ R92, R4.reuse, R92 ;  /* 0x0000005c045c7220 */ /* 0x040fe20000410000 */
[----:B------:R-:W3:Y:S01]  /*10270*/  MUFU.EX2 R11, R7 ;  /* 0x00000007000b7308 */ /* 0x000ee20000000800 */
[C---:B------:R-:W-:Y:S02]  /*10280*/  FMUL.FTZ R93, R4.reuse, R93 ;  /* 0x0000005d045d7220 */ /* 0x040fe40000410000 */
[C---:B------:R-:W-:Y:S01]  /*10290*/  FMUL.FTZ R96, R4.reuse, R96 ;  /* 0x0000006004607220 */ /* 0x040fe20000410000 */
[----:B-1----:R-:W-:Y:S01]  /*102a0*/  F2FP.PACK_AB R194, R235, R214 ;  /* 0x000000d6ebc2723e */ /* 0x002fe200000000ff */
[----:B------:R-:W-:Y:S02]  /*102b0*/  FMUL.FTZ R97, R4, R97 ;  /* 0x0000006104617220 */ /* 0x000fe40000410000 */
[C---:B------:R-:W-:Y:S02]  /*102c0*/  FMUL.FTZ R102, R3.reuse, R102 ;  /* 0x0000006603667220 */ /* 0x040fe40000410000 */
[C---:B------:R-:W-:Y:S01]  /*102d0*/  FMUL.FTZ R103, R3.reuse, R103 ;  /* 0x0000006703677220 */ /* 0x040fe20000410000 */
[----:B------:R-:W-:Y:S01]  /*102e0*/  MUFU.EX2 R208, R203 ;  /* 0x000000cb00d07308 */ /* 0x000fe20000000800 */
[C---:B------:R-:W-:Y:S02]  /*102f0*/  FMUL.FTZ R106, R3.reuse, R106 ;  /* 0x0000006a036a7220 */ /* 0x040fe40000410000 */
[C---:B------:R-:W-:Y:S01]  /*10300*/  FMUL.FTZ R107, R3.reuse, R107 ;  /* 0x0000006b036b7220 */ /* 0x040fe20000410000 */
[----:B-----5:R-:W5:Y:S01]  /*10310*/  LDL.LU R2, [R1+0x78] ;  /* 0x0000780001027983 */ /* 0x020f620000300800 */
[C---:B--2---:R-:W-:Y:S02]  /*10320*/  FMUL.FTZ R15, R0.reuse, R179 ;  /* 0x000000b3000f7220 */ /* 0x044fe40000410000 */
[C---:B------:R-:W-:Y:S01]  /*10330*/  FMUL.FTZ R14, R0.reuse, R178 ;  /* 0x000000b2000e7220 */ /* 0x040fe20000410000 */
[----:B------:R-:W2:Y:S01]  /*10340*/  LDL.LU R179, [R1+0x88] ;  /* 0x0000880001b37983 */ /* 0x000ea20000300800 */
[C---:B------:R-:W-:Y:S01]  /*10350*/  FMUL.FTZ R18, R0.reuse, R182 ;  /* 0x000000b600127220 */ /* 0x040fe20000410000 */
[----:B------:R-:W1:Y:S01]  /*10360*/  MUFU.EX2 R178, R204 ;  /* 0x000000cc00b27308 */ /* 0x000e620000000800 */
[C---:B------:R-:W-:Y:S02]  /*10370*/  FMUL.FTZ R19, R0.reuse, R183 ;  /* 0x000000b700137220 */ /* 0x040fe40000410000 */
[C---:B------:R-:W-:Y:S01]  /*10380*/  FMUL.FTZ R35, R0.reuse, R191 ;  /* 0x000000bf00237220 */ /* 0x040fe20000410000 */
[----:B---3--:R-:W-:Y:S01]  /*10390*/  MOV R174, R11 ;  /* 0x0000000b00ae7202 */ /* 0x008fe20000000f00 */
[C---:B------:R-:W-:Y:S01]  /*103a0*/  FMUL.FTZ R11, R3.reuse, R175 ;  /* 0x000000af030b7220 */ /* 0x040fe20000410000 */
[----:B------:R-:W-:Y:S01]  /*103b0*/  MOV R175, R22 ;  /* 0x0000001600af7202 */ /* 0x000fe20000000f00 */
[----:B------:R-:W-:Y:S01]  /*103c0*/  FMUL.FTZ R22, R3, R166 ;  /* 0x000000a603167220 */ /* 0x000fe20000410000 */
[----:B------:R-:W-:Y:S01]  /*103d0*/  MOV R166, R51 ;  /* 0x0000003300a67202 */ /* 0x000fe20000000f00 */
[C---:B------:R-:W-:Y:S01]  /*103e0*/  FMUL.FTZ R50, R0.reuse, R146 ;  /* 0x0000009200327220 */ /* 0x040fe20000410000 */
[----:B------:R-:W-:Y:S01]  /*103f0*/  F2FP.PACK_AB R150, R175, R165 ;  /* 0x000000a5af96723e */ /* 0x000fe200000000ff */
[----:B------:R-:W-:Y:S01]  /*10400*/  FMUL.FTZ R51, R0, R147 ;  /* 0x0000009300337220 */ /* 0x000fe20000410000 */
[-C--:B------:R-:W-:Y:S01]  /*10410*/  HMMA.16816.F32 R8, R136, R28.reuse, R8 ;  /* 0x0000001c8808723c */ /* 0x080fe20000001808 */
[----:B------:R-:W-:Y:S04]  /*10420*/  LDSM.16.MT88.4 R144, [R217+0x2880] ;  /* 0x00288000d990783b */ /* 0x000fe80000004200 */
[----:B------:R-:W-:Y:S01]  /*10430*/  F2FP.PACK_AB R151, R174, R166 ;  /* 0x000000a6ae97723e */ /* 0x000fe200000000ff */
[--C-:B------:R-:W-:Y:S02]  /*10440*/  FFMA.FTZ R160, R196, c[0x0][0x2d0], -R155.reuse ;  /* 0x0000b400c4a07a23 */ /* 0x100fe4000001089b */
[--C-:B------:R-:W-:Y:S04]  /*10450*/  FFMA.FTZ R7, R197, c[0x0][0x2d0], -R155.reuse ;  /* 0x0000b400c5077a23 */ /* 0x100fe8000001089b */
[C---:B------:R-:W-:Y:S01]  /*10460*/  HMMA.16816.F32 R12, R148.reuse, R28, R12 ;  /* 0x0000001c940c723c */ /* 0x040fe2000000180c */
[----:B------:R-:W-:Y:S03]  /*10470*/  MUFU.EX2 R203, R7 ;  /* 0x0000000700cb7308 */ /* 0x000fe60000000800 */
[C---:B------:R-:W-:Y:S02]  /*10480*/  FMUL.FTZ R62, R0.reuse, R62 ;  /* 0x0000003e003e7220 */ /* 0x040fe40000410000 */
[----:B------:R-:W-:Y:S02]  /*10490*/  FMUL.FTZ R63, R0, R63 ;  /* 0x0000003f003f7220 */ /* 0x000fe40000410000 */
[-C--:B------:R-:W-:Y:S04]  /*104a0*/  HMMA.16816.F32 R16, R148, R30.reuse, R16 ;  /* 0x0000001e9410723c */ /* 0x080fe80000001810 */
[C---:B------:R-:W-:Y:S02]  /*104b0*/  FMUL.FTZ R28, R4.reuse, R184 ;  /* 0x000000b8041c7220 */ /* 0x040fe40000410000 */
[----:B------:R-:W-:Y:S02]  /*104c0*/  FMUL.FTZ R29, R4, R185 ;  /* 0x000000b9041d7220 */ /* 0x000fe40000410000 */
[C---:B------:R-:W-:Y:S04]  /*104d0*/  HMMA.16816.F32 R20, R136.reuse, R30, R20 ;  /* 0x0000001e8814723c */ /* 0x040fe80000001814 */
[C---:B------:R-:W-:Y:S02]  /*104e0*/  FMUL.FTZ R66, R0.reuse, R66 ;  /* 0x0000004200427220 */ /* 0x040fe40000410000 */
[C---:B------:R-:W-:Y:S02]  /*104f0*/  FMUL.FTZ R67, R0.reuse, R67 ;  /* 0x0000004300437220 */ /* 0x040fe40000410000 */
[-C--:B------:R-:W-:Y:S04]  /*10500*/  HMMA.16816.F32 R24, R136, R44.reuse, R24 ;  /* 0x0000002c8818723c */ /* 0x080fe80000001818 */
[C---:B------:R-:W-:Y:S02]  /*10510*/  FMUL.FTZ R30, R0.reuse, R186 ;  /* 0x000000ba001e7220 */ /* 0x040fe40000410000 */
[C---:B------:R-:W-:Y:S02]  /*10520*/  FMUL.FTZ R31, R0.reuse, R187 ;  /* 0x000000bb001f7220 */ /* 0x040fe40000410000 */
[C---:B------:R-:W-:Y:S04]  /*10530*/  FMUL.FTZ R78, R0.reuse, R78 ;  /* 0x0000004e004e7220 */ /* 0x040fe80000410000 */
[C---:B------:R-:W-:Y:S01]  /*10540*/  FMUL.FTZ R79, R0.reuse, R79 ;  /* 0x0000004f004f7220 */ /* 0x040fe20000410000 */
[C---:B------:R-:W-:Y:S04]  /*10550*/  HMMA.16816.F32 R28, R148.reuse, R44, R28 ;  /* 0x0000002c941c723c */ /* 0x040fe8000000181c */
[C---:B------:R-:W-:Y:S02]  /*10560*/  FMUL.FTZ R82, R0.reuse, R82 ;  /* 0x0000005200527220 */ /* 0x040fe40000410000 */
[----:B------:R-:W-:Y:S02]  /*10570*/  FMUL.FTZ R83, R0, R83 ;  /* 0x0000005300537220 */ /* 0x000fe40000410000 */
[C---:B------:R-:W-:Y:S04]  /*10580*/  FMUL.FTZ R44, R4.reuse, R140 ;  /* 0x0000008c042c7220 */ /* 0x040fe80000410000 */
[----:B------:R-:W-:Y:S02]  /*10590*/  FMUL.FTZ R45, R4, R141 ;  /* 0x0000008d042d7220 */ /* 0x000fe40000410000 */
[C---:B------:R-:W-:Y:S02]  /*105a0*/  FMUL.FTZ R94, R0.reuse, R94 ;  /* 0x0000005e005e7220 */ /* 0x040fe40000410000 */
[C---:B------:R-:W-:Y:S02]  /*105b0*/  FMUL.FTZ R95, R0.reuse, R95 ;  /* 0x0000005f005f7220 */ /* 0x040fe40000410000 */
[C---:B------:R-:W-:Y:S02]  /*105c0*/  FMUL.FTZ R98, R0.reuse, R98 ;  /* 0x0000006200627220 */ /* 0x040fe40000410000 */
[----:B------:R-:W-:Y:S02]  /*105d0*/  FMUL.FTZ R99, R0, R99 ;  /* 0x0000006300637220 */ /* 0x000fe40000410000 */
        /* <DEDUP_REMOVED lines=9> */
[C---:B------:R-:W-:Y:S02]  /*10670*/  FMUL.FTZ R119, R3.reuse, R119 ;  /* 0x0000007703777220 */ /* 0x040fe40000410000 */
        /* <DEDUP_REMOVED lines=12> */
[----:B-----5:R-:W-:Y:S02]  /*10740*/  FFMA.FTZ R168, R3, R2, R34 ;  /* 0x0000000203a87223 */ /* 0x020fe40000010022 */
[----:B------:R-:W-:Y:S02]  /*10750*/  FMUL.FTZ R34, R0, R190 ;  /* 0x000000be00227220 */ /* 0x000fe40000410000 */
[----:B------:R-:W-:Y:S02]  /*10760*/  FFMA.FTZ R3, R198, c[0x0][0x2d0], -R155 ;  /* 0x0000b400c6037a23 */ /* 0x000fe4000001089b */
[----:B--2---:R-:W-:Y:S01]  /*10770*/  FFMA.FTZ R4, R4, R179, R249 ;  /* 0x000000b304047223 */ /* 0x004fe200000100f9 */
[----:B------:R-:W-:Y:S01]  /*10780*/  MOV R179, R165 ;  /* 0x000000a500b37202 */ /* 0x000fe20000000f00 */
[----:B------:R-:W-:Y:S01]  /*10790*/  FADD.FTZ R168, R251, R168 ;  /* 0x000000a8fba87221 */ /* 0x000fe20000010000 */
[-C--:B------:R-:W-:Y:S01]  /*107a0*/  HMMA.16816.F32 R32, R148, R46.reuse, R32 ;  /* 0x0000002e9420723c */ /* 0x080fe20000001820 */
[----:B------:R2:W-:Y:S02]  /*107b0*/  MUFU.EX2 R202, R3 ;  /* 0x0000000300ca7308 */ /* 0x0005e40000000800 */
[----:B-1----:R-:W-:Y:S01]  /*107c0*/  MOV R249, R178 ;  /* 0x000000b200f97202 */ /* 0x002fe20000000f00 */
[----:B------:R-:W-:Y:S01]  /*107d0*/  FFMA.FTZ R2, R192, c[0x0][0x2d0], -R155 ;  /* 0x0000b400c0027a23 */ /* 0x000fe2000001089b */
[----:B------:R-:W-:Y:S01]  /*107e0*/  MOV R178, R166 ;  /* 0x000000a600b27202 */ /* 0x000fe20000000f00 */
[----:B------:R-:W-:Y:S01]  /*107f0*/  FADD.FTZ R4, R250, R4 ;  /* 0x00000004fa047221 */ /* 0x000fe20000010000 */
[----:B------:R-:W-:Y:S01]  /*10800*/  MOV R250, R173 ;  /* 0x000000ad00fa7202 */ /* 0x000fe20000000f00 */
[C---:B------:R-:W-:Y:S03]  /*10810*/  HMMA.16816.F32 R36, R136.reuse, R46, R36 ;  /* 0x0000002e8824723c */ /* 0x040fe60000001824 */
[----:B------:R1:W-:Y:S01]  /*10820*/  MUFU.EX2 R206, R2 ;  /* 0x0000000200ce7308 */ /* 0x0003e20000000800 */
[----:B------:R-:W-:Y:S02]  /*10830*/  F2FP.PACK_AB R192, R212, R213 ;  /* 0x000000d5d4c0723e */ /* 0x000fe400000000ff */
[----:B------:R-:W-:Y:S01]  /*10840*/  MOV R251, R169 ;  /* 0x000000a900fb7202 */ /* 0x000fe20000000f00 */
[C---:B------:R-:W-:Y:S01]  /*10850*/  FMUL.FTZ R46, R0.reuse, R142 ;  /* 0x0000008e002e7220 */ /* 0x040fe20000410000 */
[-C--:B------:R-:W-:Y:S04]  /*10860*/  HMMA.16816.F32 R40, R136, R156.reuse, R40 ;  /* 0x0000009c8828723c */ /* 0x080fe80000001828 */
[----:B------:R-:W-:Y:S02]  /*10870*/  FMUL.FTZ R47, R0, R143 ;  /* 0x0000008f002f7220 */ /* 0x000fe40000410000 */
[----:B------:R-:W3:Y:S01]  /*10880*/  LDSM.16.MT88.4 R140, [R219+0x2080] ;  /* 0x00208000db8c783b */ /* 0x000ee20000004200 */
[----:B--2---:R-:W-:Y:S04]  /*10890*/  FADD.FTZ R3, R179, R4 ;  /* 0x00000004b3037221 */ /* 0x004fe80000010000 */
[C---:B------:R-:W-:Y:S04]  /*108a0*/  HMMA.16816.F32 R44, R148.reuse, R156, R44 ;  /* 0x0000009c942c723c */ /* 0x040fe8000000182c */
[----:B------:R-:W-:Y:S01]  /*108b0*/  FADD.FTZ R7, R175, R3 ;  /* 0x00000003af077221 */ /* 0x000fe20000010000 */
[----:B------:R-:W-:Y:S03]  /*108c0*/  MOV R3, R170 ;  /* 0x000000aa00037202 */ /* 0x000fe60000000f00 */
[-C--:B------:R-:W-:Y:S04]  /*108d0*/  HMMA.16816.F32 R48, R148, R158.reuse, R48 ;  /* 0x0000009e9430723c */ /* 0x080fe80000001830 */
[--C-:B-1----:R-:W-:Y:S02]  /*108e0*/  FFMA.FTZ R2, R201, c[0x0][0x2d0], -R155.reuse ;  /* 0x0000b400c9027a23 */ /* 0x102fe4000001089b */
[----:B------:R-:W-:Y:S02]  /*108f0*/  MUFU.EX2 R201, R160 ;  /* 0x000000a000c97308 */ /* 0x000fe40000000800 */
[C---:B------:R-:W-:Y:S01]  /*10900*/  HMMA.16816.F32 R52, R136.reuse, R158, R52 ;  /* 0x0000009e8834723c */ /* 0x040fe20000001834 */
[----:B------:R-:W-:Y:S07]  /*10910*/  LDSM.16.MT88.4 R156, [R220+0x2880] ;  /* 0x00288000dc9c783b */ /* 0x000fee0000004200 */
[----:B------:R1:W-:Y:S01]  /*10920*/  MUFU.EX2 R204, R2 ;  /* 0x0000000200cc7308 */ /* 0x0003e20000000800 */
[-C--:B---3--:R-:W-:Y:S08]  /*10930*/  HMMA.16816.F32 R56, R136, R140.reuse, R56 ;  /* 0x0000008c8838723c */ /* 0x088ff00000001838 */
[C---:B------:R-:W-:Y:S04]  /*10940*/  HMMA.16816.F32 R60, R148.reuse, R140, R60 ;  /* 0x0000008c943c723c */ /* 0x040fe8000000183c */
[--C-:B-1----:R-:W-:Y:S04]  /*10950*/  FFMA.FTZ R2, R200, c[0x0][0x2d0], -R155.reuse ;  /* 0x0000b400c8027a23 */ /* 0x102fe8000001089b */
[-C--:B------:R-:W-:Y:S01]  /*10960*/  HMMA.16816.F32 R64, R148, R142.reuse, R64 ;  /* 0x0000008e9440723c */ /* 0x080fe20000001840 */
[----:B------:R1:W-:Y:S07]  /*10970*/  MUFU.EX2 R205, R2 ;  /* 0x0000000200cd7308 */ /* 0x0003ee0000000800 */
[C---:B------:R-:W-:Y:S01]  /*10980*/  HMMA.16816.F32 R68, R136.reuse, R142, R68 ;  /* 0x0000008e8844723c */ /* 0x040fe20000001844 */
[----:B------:R-:W2:Y:S03]  /*10990*/  LDSM.16.MT88.4 R140, [R217+0x3880] ;  /* 0x00388000d98c783b */ /* 0x000ea60000004200 */
[--C-:B-1----:R-:W-:Y:S05]  /*109a0*/  FFMA.FTZ R2, R199, c[0x0][0x2d0], -R155.reuse ;  /* 0x0000b400c7027a23 */ /* 0x102fea000001089b */
[----:B------:R-:W-:Y:S03]  /*109b0*/  LDSM.16.MT88.4 R196, [R220+0x3080] ;  /* 0x00308000dcc4783b */ /* 0x000fe60000004200 */
[----:B------:R-:W-:Y:S01]  /*109c0*/  FFMA.FTZ R155, R195, c[0x0][0x2d0], -R155 ;  /* 0x0000b400c39b7a23 */ /* 0x000fe2000001089b */
[----:B------:R4:W-:Y:S10]  /*109d0*/  MUFU.EX2 R207, R2 ;  /* 0x0000000200cf7308 */ /* 0x0009f40000000800 */
[----:B------:R-:W1:Y:S01]  /*109e0*/  MUFU.EX2 R200, R155 ;  /* 0x0000009b00c87308 */ /* 0x000e620000000800 */
[-C--:B--2---:R-:W-:Y:S03]  /*109f0*/  HMMA.16816.F32 R72, R136, R140.reuse, R72 ;  /* 0x0000008c8848723c */ /* 0x084fe60000001848 */
[----:B----4-:R-:W-:Y:S01]  /*10a00*/  FFMA.FTZ R2, R0, R177, R247 ;  /* 0x000000b100027223 */ /* 0x010fe200000100f7 */
[----:B------:R-:W-:Y:S01]  /*10a10*/  MOV R177, R167 ;  /* 0x000000a700b17202 */ /* 0x000fe20000000f00 */
[----:B------:R-:W-:Y:S01]  /*10a20*/  FADD.FTZ R0, R252, R161 ;  /* 0x000000a1fc007221 */ /* 0x000fe20000010000 */
[----:B------:R-:W-:Y:S02]  /*10a30*/  LDSM.16.MT88.4 R164, [R217+0x3080] ;  /* 0x00308000d9a4783b */ /* 0x000fe40000004200 */
[C---:B------:R-:W-:Y:S04]  /*10a40*/  HMMA.16816.F32 R76, R148.reuse, R140, R76 ;  /* 0x0000008c944c723c */ /* 0x040fe8000000184c */
[----:B------:R-:W-:Y:S01]  /*10a50*/  MOV R247, R176 ;  /* 0x000000b000f77202 */ /* 0x000fe20000000f00 */
[----:B------:R-:W-:Y:S01]  /*10a60*/  FADD.FTZ R169, R248, R2 ;  /* 0x00000002f8a97221 */ /* 0x000fe20000010000 */
[----:B------:R-:W-:Y:S01]  /*10a70*/  MOV R176, R162 ;  /* 0x000000a200b07202 */ /* 0x000fe20000000f00 */
[----:B------:R-:W-:Y:S01]  /*10a80*/  FADD.FTZ R2, R163, R0 ;  /* 0x00000000a3027221 */ /* 0x000fe20000010000 */
[-C--:B------:R-:W-:Y:S01]  /*10a90*/  HMMA.16816.F32 R80, R148, R142.reuse, R80 ;  /* 0x0000008e9450723c */ /* 0x080fe20000001850 */
[----:B------:R-:W-:Y:S03]  /*10aa0*/  LDSM.16.MT88.4 R160, [R218+0x3080] ;  /* 0x00308000daa0783b */ /* 0x000fe60000004200 */
[----:B------:R-:W-:Y:S01]  /*10ab0*/  FADD.FTZ R0, R180, R168 ;  /* 0x000000a8b4007221 */ /* 0x000fe20000010000 */
[----:B------:R-:W-:Y:S01]  /*10ac0*/  MOV R248, R172 ;  /* 0x000000ac00f87202 */ /* 0x000fe20000000f00 */
[----:B------:R-:W-:Y:S01]  /*10ad0*/  FADD.FTZ R4, R178, R169 ;  /* 0x000000a9b2047221 */ /* 0x000fe20000010000 */
[----:B-1----:R-:W-:Y:S01]  /*10ae0*/  F2FP.PACK_AB R195, R200, R201 ;  /* 0x000000c9c8c3723e */ /* 0x002fe200000000ff */
[C---:B------:R-:W-:Y:S01]  /*10af0*/  HMMA.16816.F32 R84, R136.reuse, R142, R84 ;  /* 0x0000008e8854723c */ /* 0x040fe20000001854 */
[----:B------:R-:W1:Y:S03]  /*10b00*/  LDSM.16.MT88.4 R140, [R218+0x3880] ;  /* 0x00388000da8c783b */ /* 0x000e660000004200 */
[----:B------:R-:W-:Y:S01]  /*10b10*/  FADD.FTZ R155, R176, R0 ;  /* 0x00000000b09b7221 */ /* 0x000fe20000010000 */
[----:B------:R-:W-:Y:S01]  /*10b20*/  MOV R252, R193 ;  /* 0x000000c100fc7202 */ /* 0x000fe20000000f00 */
[----:B------:R-:W-:Y:S01]  /*10b30*/  FADD.FTZ R0, R174, R4 ;  /* 0x00000004ae007221 */ /* 0x000fe20000010000 */
[----:B------:R-:W-:Y:S01]  /*10b40*/  F2FP.PACK_AB R193, R203, R202 ;  /* 0x000000cacbc1723e */ /* 0x000fe200000000ff */
[----:B------:R-:W-:Y:S04]  /*10b50*/  FADD.FTZ R2, R177, R2 ;  /* 0x00000002b1027221 */ /* 0x000fe80000010000 */
[----:B------:R-:W-:Y:S02]  /*10b60*/  FADD.FTZ R4, R211, R2 ;  /* 0x00000002d3047221 */ /* 0x000fe40000010000 */
[----:B------:R-:W-:Y:S01]  /*10b70*/  FADD.FTZ R3, R3, R155 ;  /* 0x0000009b03037221 */ /* 0x000fe20000010000 */
[----:B------:R-:W-:Y:S01]  /*10b80*/  MOV R155, R154 ;  /* 0x0000009a009b7202 */ /* 0x000fe20000000f00 */
[----:B------:R-:W-:Y:S02]  /*10b90*/  FADD.FTZ R2, R209, R7 ;  /* 0x00000007d1027221 */ /* 0x000fe40000010000 */
[----:B------:R-:W-:Y:S02]  /*10ba0*/  FADD.FTZ R0, R206, R0 ;  /* 0x00000000ce007221 */ /* 0x000fe40000010000 */
[C---:B------:R-:W-:Y:S01]  /*10bb0*/  FADD.FTZ R7, R210.reuse, R2 ;  /* 0x00000002d2077221 */ /* 0x040fe20000010000 */
        /* <DEDUP_REMOVED lines=12> */
[----:B------:R-:W-:Y:S01]  /*10c80*/  F2FP.PACK_AB R140, R210, R209 ;  /* 0x000000d1d28c723e */ /* 0x000fe200000000ff */
[-C--:B------:R-:W-:Y:S01]  /*10c90*/  HMMA.16816.F32 R128, R148, R142.reuse, R128 ;  /* 0x0000008e9480723c */ /* 0x080fe20000001880 */
[----:B------:R-:W1:Y:S03]  /*10ca0*/  LDSM.16.MT88.4 R148, [R218+0x2880] ;  /* 0x00288000da94783b */ /* 0x000e660000004200 */
[----:B------:R-:W-:Y:S04]  /*10cb0*/  F2FP.PACK_AB R141, R204, R206 ;  /* 0x000000cecc8d723e */ /* 0x000fe800000000ff */
[----:B------:R-:W-:Y:S07]  /*10cc0*/  HMMA.16816.F32 R132, R136, R142, R132 ;  /* 0x0000008e8884723c */ /* 0x000fee0000001884 */
[----:B------:R-:W-:Y:S02]  /*10cd0*/  F2FP.PACK_AB R136, R171, R211 ;  /* 0x000000d3ab88723e */ /* 0x000fe400000000ff */
[----:B------:R-:W-:Y:S03]  /*10ce0*/  F2FP.PACK_AB R137, R172, R170 ;  /* 0x000000aaac89723e */ /* 0x000fe600000000ff */
[----:B------:R-:W-:Y:S02]  /*10cf0*/  F2FP.PACK_AB R138, R247, R173 ;  /* 0x000000adf78a723e */ /* 0x000fe400000000ff */
[----:B------:R-:W-:Y:S02]  /*10d00*/  F2FP.PACK_AB R139, R249, R251 ;  /* 0x000000fbf98b723e */ /* 0x000fe400000000ff */
[----:B------:R-:W-:Y:S02]  /*10d10*/  F2FP.PACK_AB R142, R208, R252 ;  /* 0x000000fcd08e723e */ /* 0x000fe400000000ff */
[----:B------:R-:W-:Y:S02]  /*10d20*/  F2FP.PACK_AB R143, R207, R205 ;  /* 0x000000cdcf8f723e */ /* 0x000fe400000000ff */
[----:B------:R-:W-:Y:S01]  /*10d30*/  MOV R211, R171 ;  /* 0x000000ab00d37202 */ /* 0x000fe20000000f00 */
[-C--:B------:R-:W-:Y:S08]  /*10d40*/  HMMA.16816.F32 R8, R136, R144.reuse, R8 ;  /* 0x000000908808723c */ /* 0x080ff00000001808 */
[C---:B------:R-:W-:Y:S08]  /*10d50*/  HMMA.16816.F32 R12, R140.reuse, R144, R12 ;  /* 0x000000908c0c723c */ /* 0x040ff0000000180c */
[-C--:B------:R-:W-:Y:S08]  /*10d60*/  HMMA.16816.F32 R16, R140, R146.reuse, R16 ;  /* 0x000000928c10723c */ /* 0x080ff00000001810 */
[C---:B------:R-:W-:Y:S01]  /*10d70*/  HMMA.16816.F32 R20, R136.reuse, R146, R20 ;  /* 0x000000928814723c */ /* 0x040fe20000001814 */
[----:B------:R-:W2:Y:S07]  /*10d80*/  LDSM.16.MT88.4 R144, [R219+0x2880] ;  /* 0x00288000db90783b */ /* 0x000eae0000004200 */
        /* <DEDUP_REMOVED lines=20> */
[-C--:B---3--:R-:W-:Y:S08]  /*10ed0*/  HMMA.16816.F32 R88, R136, R156.reuse, R88 ;  /* 0x0000009c8858723c */ /* 0x088ff00000001858 */
[C---:B------:R-:W-:Y:S07]  /*10ee0*/  HMMA.16816.F32 R92, R140.reuse, R156, R92 ;  /* 0x0000009c8c5c723c */ /* 0x040fee000000185c */
[----:B------:R-:W-:Y:S01]  /*10ef0*/  F2FP.PACK_AB R156, R245, R246 ;  /* 0x000000f6f59c723e */ /* 0x000fe200000000ff */
[-C--:B------:R-:W-:Y:S04]  /*10f00*/  HMMA.16816.F32 R96, R140, R158.reuse, R96 ;  /* 0x0000009e8c60723c */ /* 0x080fe80000001860 */
[----:B------:R-:W-:Y:S04]  /*10f10*/  F2FP.PACK_AB R157, R241, R242 ;  /* 0x000000f2f19d723e */ /* 0x000fe800000000ff */
[C---:B------:R-:W-:Y:S07]  /*10f20*/  HMMA.16816.F32 R100, R136.reuse, R158, R100 ;  /* 0x0000009e8864723c */ /* 0x040fee0000001864 */
[----:B------:R-:W-:Y:S01]  /*10f30*/  F2FP.PACK_AB R158, R243, R244 ;  /* 0x000000f4f39e723e */ /* 0x000fe200000000ff */
[-C--:B--2---:R-:W-:Y:S04]  /*10f40*/  HMMA.16816.F32 R104, R136, R144.reuse, R104 ;  /* 0x000000908868723c */ /* 0x084fe80000001868 */
[----:B------:R-:W-:Y:S04]  /*10f50*/  F2FP.PACK_AB R159, R215, R236 ;  /* 0x000000ecd79f723e */ /* 0x000fe800000000ff */
[C---:B------:R-:W-:Y:S08]  /*10f60*/  HMMA.16816.F32 R108, R140.reuse, R144, R108 ;  /* 0x000000908c6c723c */ /* 0x040ff0000000186c */
[-C--:B------:R-:W-:Y:S08]  /*10f70*/  HMMA.16816.F32 R112, R140, R146.reuse, R112 ;  /* 0x000000928c70723c */ /* 0x080ff00000001870 */
[C---:B------:R-:W-:Y:S08]  /*10f80*/  HMMA.16816.F32 R116, R136.reuse, R146, R116 ;  /* 0x000000928874723c */ /* 0x040ff00000001874 */
[-C--:B-1----:R-:W-:Y:S08]  /*10f90*/  HMMA.16816.F32 R120, R136, R148.reuse, R120 ;  /* 0x000000948878723c */ /* 0x082ff00000001878 */
[C---:B------:R-:W-:Y:S08]  /*10fa0*/  HMMA.16816.F32 R124, R140.reuse, R148, R124 ;  /* 0x000000948c7c723c */ /* 0x040ff0000000187c */
[-C--:B------:R-:W-:Y:S08]  /*10fb0*/  HMMA.16816.F32 R128, R140, R150.reuse, R128 ;  /* 0x000000968c80723c */ /* 0x080ff00000001880 */
[----:B------:R-:W-:Y:S08]  /*10fc0*/  HMMA.16816.F32 R132, R136, R150, R132 ;  /* 0x000000968884723c */ /* 0x000ff00000001884 */
[-C--:B------:R-:W-:Y:S01]  /*10fd0*/  HMMA.16816.F32 R172, R156, R164.reuse, R8 ;  /* 0x000000a49cac723c */ /* 0x080fe20000001808 */
[----:B------:R-:W1:Y:S07]  /*10fe0*/  LDSM.16.MT88.4 R8, [R219+0x3080] ;  /* 0x00308000db08783b */ /* 0x000e6e0000004200 */
[C---:B------:R-:W-:Y:S01]  /*10ff0*/  HMMA.16816.F32 R176, R192.reuse, R164, R12 ;  /* 0x000000a4c0b0723c */ /* 0x040fe2000000180c */
[----:B------:R-:W2:Y:S07]  /*11000*/  LDSM.16.MT88.4 R12, [R217+0x4880] ;  /* 0x00488000d90c783b */ /* 0x000eae0000004200 */
[-C--:B------:R-:W-:Y:S01]  /*11010*/  HMMA.16816.F32 R180, R192, R166.reuse, R16 ;  /* 0x000000a6c0b4723c */ /* 0x080fe20000001810 */
[----:B------:R-:W3:Y:S07]  /*11020*/  LDSM.16.MT88.4 R16, [R218+0x4880] ;  /* 0x00488000da10783b */ /* 0x000eee0000004200 */
[C---:B------:R-:W-:Y:S01]  /*11030*/  HMMA.16816.F32 R164, R156.reuse, R166, R20 ;  /* 0x000000a69ca4723c */ /* 0x040fe20000001814 */
[----:B------:R-:W4:Y:S07]  /*11040*/  LDSM.16.MT88.4 R20, [R220+0x4880] ;  /* 0x00488000dc14783b */ /* 0x000f2e0000004200 */
[-C--:B------:R-:W-:Y:S01]  /*11050*/  HMMA.16816.F32 R168, R156, R160.reuse, R24 ;  /* 0x000000a09ca8723c */ /* 0x080fe20000001818 */
[----:B------:R-:W2:Y:S07]  /*11060*/  LDSM.16.MT88.4 R24, [R219+0x4880] ;  /* 0x00488000db18783b */ /* 0x000eae0000004200 */
        /* <DEDUP_REMOVED lines=8> */
[C---:B------:R-:W-:Y:S07]  /*110f0*/  HMMA.16816.F32 R60, R192.reuse, R8, R60 ;  /* 0x00000008c03c723c */ /* 0x040fee000000183c */
[----:B------:R-:W-:Y:S01]  /*11100*/  FADD.FTZ R9, R211, R4 ;  /* 0x00000004d3097221 */ /* 0x000fe20000010000 */
[-C--:B------:R-:W-:Y:S04]  /*11110*/  HMMA.16816.F32 R64, R192, R10.reuse, R64 ;  /* 0x0000000ac040723c */ /* 0x080fe80000001840 */
[----:B------:R-:W-:Y:S02]  /*11120*/  FADD.FTZ R4, R204, R0 ;  /* 0x00000000cc047221 */ /* 0x000fe40000010000 */
[----:B------:R-:W-:Y:S02]  /*11130*/  FADD.FTZ R0, R252, R7 ;  /* 0x00000007fc007221 */ /* 0x000fe40000010000 */
[C---:B------:R-:W-:Y:S01]  /*11140*/  HMMA.16816.F32 R68, R156.reuse, R10, R68 ;  /* 0x0000000a9c44723c */ /* 0x040fe20000001844 */
[----:B------:R-:W5:Y:S03]  /*11150*/  LDL R10, [R1+0x8c] ;  /* 0x00008c00010a7983 */ /* 0x000f660000100800 */
[----:B------:R-:W-:Y:S02]  /*11160*/  FADD.FTZ R8, R248, R3 ;  /* 0x00000003f8087221 */ /* 0x000fe40000010000 */
[----:B------:R-:W-:Y:S02]  /*11170*/  FADD.FTZ R3, R250, R9 ;  /* 0x00000009fa037221 */ /* 0x000fe40000010000 */
        /* <DEDUP_REMOVED lines=21> */
[C---:B------:R-:W-:Y:S01]  /*112d0*/  HMMA.16816.F32 R100, R156.reuse, R18, R100 ;  /* 0x000000129c64723c */ /* 0x040fe20000001864 */
[----:B------:R1:W-:Y:S03]  /*112e0*/  STL [R1+0x74], R4 ;  /* 0x0000740401007387 */ /* 0x0003e60000100800 */
[----:B------:R-:W-:Y:S02]  /*112f0*/  FADD.FTZ R0, R203, R3 ;  /* 0x00000003cb007221 */ /* 0x000fe40000010000 */
[----:B------:R-:W-:Y:S02]  /*11300*/  FADD.FTZ R8, R213, R8 ;  /* 0x00000008d5087221 */ /* 0x000fe40000010000 */
[-C--:B----4-:R-:W-:Y:S04]  /*11310*/  HMMA.16816.F32 R104, R156, R20.reuse, R104 ;  /* 0x000000149c68723c */ /* 0x090fe80000001868 */
[----:B------:R-:W-:Y:S04]  /*11320*/  FADD.FTZ R2, R212, R8 ;  /* 0x00000008d4027221 */ /* 0x000fe80000010000 */
[C---:B------:R-:W-:Y:S04]  /*11330*/  HMMA.16816.F32 R108, R192.reuse, R20, R108 ;  /* 0x00000014c06c723c */ /* 0x040fe8000000186c */
[----:B------:R-:W-:Y:S02]  /*11340*/  FADD.FTZ R3, R214, R2 ;  /* 0x00000002d6037221 */ /* 0x000fe40000010000 */
[----:B------:R-:W-:Y:S01]  /*11350*/  FADD.FTZ R2, R201, R0 ;  /* 0x00000000c9027221 */ /* 0x000fe20000010000 */
[----:B------:R-:W-:Y:S01]  /*11360*/  IADD3 R0, R230, -0x1, RZ ;  /* 0xffffffffe6007810 */ /* 0x000fe20007ffe0ff */
[-C--:B------:R-:W-:Y:S04]  /*11370*/  HMMA.16816.F32 R112, R192, R22.reuse, R112 ;  /* 0x00000016c070723c */ /* 0x080fe80000001870 */
[----:B-1----:R-:W-:Y:S01]  /*11380*/  FADD.FTZ R4, R215, R7 ;  /* 0x00000007d7047221 */ /* 0x002fe20000010000 */
[----:B------:R-:W-:Y:S01]  /*11390*/  MOV R7, R6 ;  /* 0x0000000600077202 */ /* 0x000fe20000000f00 */
[----:B------:R-:W-:Y:S02]  /*113a0*/  FADD.FTZ R3, R235, R3 ;  /* 0x00000003eb037221 */ /* 0x000fe40000010000 */
[C---:B------:R-:W-:Y:S01]  /*113b0*/  HMMA.16816.F32 R116, R156.reuse, R22, R116 ;  /* 0x000000169c74723c */ /* 0x040fe20000001874 */
[----:B------:R1:W-:Y:S03]  /*113c0*/  STL [R1+0x78], R4 ;  /* 0x0000780401007387 */ /* 0x0003e60000100800 */
[----:B------:R-:W-:Y:S01]  /*113d0*/  FADD.FTZ R2, R200, R2 ;  /* 0x00000002c8027221 */ /* 0x000fe20000010000 */
[----:B------:R1:W-:Y:S03]  /*113e0*/  STL [R1+0x88], R3 ;  /* 0x0000880301007387 */ /* 0x0003e60000100800 */
[-C--:B------:R-:W-:Y:S01]  /*113f0*/  HMMA.16816.F32 R120, R156, R24.reuse, R120 ;  /* 0x000000189c78723c */ /* 0x080fe20000001878 */
[----:B------:R1:W-:Y:S07]  /*11400*/  STL [R1+0x84], R2 ;  /* 0x0000840201007387 */ /* 0x0003ee0000100800 */
[C---:B------:R-:W-:Y:S08]  /*11410*/  HMMA.16816.F32 R124, R192.reuse, R24, R124 ;  /* 0x00000018c07c723c */ /* 0x040ff0000000187c */
[-C--:B------:R-:W-:Y:S08]  /*11420*/  HMMA.16816.F32 R128, R192, R26.reuse, R128 ;  /* 0x0000001ac080723c */ /* 0x080ff00000001880 */
[----:B------:R-:W-:Y:S07]  /*11430*/  HMMA.16816.F32 R132, R156, R26, R132 ;  /* 0x0000001a9c84723c */ /* 0x000fee0000001884 */
[----:B------:R-:W-:Y:S02]  /*11440*/  MOV R156, R153 ;  /* 0x00000099009c7202 */ /* 0x000fe40000000f00 */
[----:B------:R-:W-:Y:S02]  /*11450*/  MOV R157, R152 ;  /* 0x00000098009d7202 */ /* 0x000fe40000000f00 */
[----:B-----5:R-:W-:Y:S02]  /*11460*/  ISETP.GT.AND P0, PT, R230, R10, PT ;  /* 0x0000000ae600720c */ /* 0x020fe40003f04270 */
[----:B------:R-:W-:Y:S11]  /*11470*/  MOV R230, R0 ;  /* 0x0000000000e67202 */ /* 0x000ff60000000f00 */
[----:B-1----:R-:W-:-:S05]  /*11480*/  @P0 BRA `(.L_x_1331) ;  /* 0xffffb64000000947 */ /* 0x002fca000383ffff */
[----:B------:R-:W2:Y:S01]  /*11490*/  LDL R3, [R1+0x4] ;  /* 0x0000040001037983 */ /* 0x000ea20000100800 */
[----:B------:R-:W-:Y:S01]  /*114a0*/  IMAD.MOV.U32 R156, RZ, RZ, R153 ;  /* 0x000000ffff9c7224 */ /* 0x000fe200078e0099 */
[----:B------:R-:W-:Y:S01]  /*114b0*/  MOV R7, R6 ;  /* 0x0000000600077202 */ /* 0x000fe20000000f00 */
[----:B------:R-:W-:Y:S01]  /*114c0*/  IMAD.MOV.U32 R155, RZ, RZ, R154 ;  /* 0x000000ffff9b7224 */ /* 0x000fe200078e009a */
[----:B------:R-:W-:Y:S01]  /*114d0*/  MOV R230, R0 ;  /* 0x0000000000e67202 */ /* 0x000fe20000000f00 */
[----:B------:R-:W-:Y:S01]  /*114e0*/  IMAD.MOV.U32 R157, RZ, RZ, R152 ;  /* 0x000000ffff9d7224 */ /* 0x000fe200078e0098 */
[----:B--2---:R-:W-:-:S02]  /*114f0*/  SHF.L.U32 R3, R3, 0x7, RZ ;  /* 0x0000000703037819 */ /* 0x004fc400000006ff */
.L_x_1300:
[----:B-1----:R-:W2:Y:S04]  /*11500*/  LDL R2, [R1+0x64] ;  /* 0x0000640001027983 */ /* 0x002ea80000100800 */
[----:B------:R-:W3:Y:S01]  /*11510*/  LDL R4, [R1+0x58] ;  /* 0x0000580001047983 */ /* 0x000ee20000100800 */
[----:B------:R-:W-:Y:S01]  /*11520*/  IMAD.MOV.U32 R6, RZ, RZ, 0x1 ;  /* 0x00000001ff067424 */ /* 0x000fe200078e00ff */
[----:B------:R-:W-:-:S02]  /*11530*/  IADD3 R3, R3, 0x7f, RZ ;  /* 0x0000007f03037810 */ /* 0x000fc40007ffe0ff */
[----:B------:R-:W-:Y:S02]  /*11540*/  LOP3.LUT R229, R229, 0xfffffbff, RZ, 0xc0, !PT ;  /* 0xfffffbffe5e57812 */ /* 0x000fe400078ec0ff */
[----:B------:R-:W-:-:S13]  /*11550*/  ISETP.NE.AND P0, PT, R6, c[0x0][0x2c4], PT ;  /* 0x0000b10006007a0c */ /* 0x000fda0003f05270 */
[----:B------:R-:W-:Y:S01]  /*11560*/  @P0 IMAD.HI.U32 R0, R3, c[0x0][0x2c8], RZ ;  /* 0x0000b20003000a27 */ /* 0x000fe200078e00ff */
[----:B------:R-:W-:-:S04]  /*11570*/  @P0 LOP3.LUT R229, R229, 0x400, RZ, 0xfc, !PT ;  /* 0x00000400e5e50812 */ /* 0x000fc800078efcff */
[----:B------:R-:W-:Y:S02]  /*11580*/  @P0 SHF.R.U32.HI R3, RZ, c[0x0][0x2cc], R0 ;  /* 0x0000b300ff030a19 */ /* 0x000fe40000011600 */
[----:B------:R-:W-:Y:S02]  /*11590*/  ISETP.LE.AND P0, PT, R6, c[0x0][0x32c], PT ;  /* 0x0000cb0006007a0c */ /* 0x000fe40003f03270 */
[----:B------:R-:W-:-:S11]  /*115a0*/  LOP3.LUT R229, R229, 0xfffffdff, RZ, 0xc0, !PT ;  /* 0xfffffdffe5e57812 */ /* 0x000fd600078ec0ff */
[----:B------:R-:W-:Y:S02]  /*115b0*/  @P0 LOP3.LUT R229, R229, 0x200, RZ, 0xfc, !PT ;  /* 0x00000200e5e50812 */ /* 0x000fe400078efcff */
[----:B--2---:R-:W-:-:S05]  /*115c0*/  IADD3 R3, R3, 0x1, R2 ;  /* 0x0000000103037810 */ /* 0x004fca0007ffe002 */
[----:B---3--:R-:W-:-:S05]  /*115d0*/  IMAD.IADD R3, R3, 0x1, -R4 ;  /* 0x0000000103037824 */ /* 0x008fca00078e0a04 */
[----:B------:R-:W-:Y:S01]  /*115e0*/  IADD3 R2, R3, -c[0x0][0x324], RZ ;  /* 0x8000c90003027a10 */ /* 0x000fe20007ffe0ff */
[----:B------:R-:W-:Y:S05]  /*115f0*/  @!P0 BRA `(.L_x_1332) ;  /* 0x0000010000008947 */ /* 0x000fea0003800000 */
[----:B------:R-:W-:Y:S01]  /*11600*/  MOV R0, R3 ;  /* 0x0000000300007202 */ /* 0x000fe20000000f00 */
[----:B------:R-:W-:Y:S03]  /*11610*/  BSSY B0, `(.L_x_1333) ;  /* 0x000000c000007945 */ /* 0x000fe60003800000 */
        /* <DEDUP_REMOVED lines=8> */
.L_x_1334:
[----:B------:R-:W-:-:S13]  /*116a0*/  ISETP.NE.AND P0, PT, R6, c[0x0][0x32c], PT ;  /* 0x0000cb0006007a0c */ /* 0x000fda0003f05270 */
[----:B------:R-:W-:-:S05]  /*116b0*/  @P0 IMAD.HI.U32 R3, R0, c[0x0][0x330], RZ ;  /* 0x0000cc0000030a27 */ /* 0x000fca00078e00ff */
[----:B------:R-:W-:Y:S02]  /*116c0*/  @P0 SHF.R.U32.HI R0, RZ, c[0x0][0x334], R3 ;  /* 0x0000cd00ff000a19 */ /* 0x000fe40000011603 */
.L_x_1335:
[----:B------:R-:W-:Y:S05]  /*116d0*/  BSYNC B0 ;  /* 0x0000000000007941 */ /* 0x000fea0003800000 */
.L_x_1333:
[----:B------:R-:W-:-:S05]  /*116e0*/  IMAD R0, R0, c[0x0][0x32c], RZ ;  /* 0x0000cb0000007a24 */ /* 0x000fca00078e02ff */
[----:B------:R-:W-:-:S03]  /*116f0*/  IMNMX R2, R2, R0, !PT ;  /* 0x0000000002027217 */ /* 0x000fc60007800200 */
.L_x_1332:
[----:B------:R-:W2:Y:S01]  /*11700*/  LDL R3, [R1+0x98] ;  /* 0x0000980001037983 */ /* 0x000ea20000100800 */
[----:B------:R-:W-:-:S05]  /*11710*/  IADD3 R2, R2, 0x2f, RZ ;  /* 0x0000002f02027810 */ /* 0x000fca0007ffe0ff */
[----:B------:R-:W-:-:S05]  /*11720*/  IMAD.HI R2, R2, 0x2aaaaaab, RZ ;  /* 0x2aaaaaab02027827 */ /* 0x000fca00078e02ff */
[----:B------:R-:W-:-:S04]  /*11730*/  SHF.R.U32.HI R0, RZ, 0x1f, R2 ;  /* 0x0000001fff007819 */ /* 0x000fc80000011602 */
[----:B------:R-:W-:-:S04]  /*11740*/  LEA.HI.SX32 R0, R2, R0, 0x1d ;  /* 0x0000000002007211 */ /* 0x000fc800078feaff */
[----:B--2---:R-:W-:-:S04]  /*11750*/  IMNMX R3, R3, R0, !PT ;  /* 0x0000000003037217 */ /* 0x004fc80007800200 */
[----:B------:R-:W-:Y:S01]  /*11760*/  ISETP.GE.AND P0, PT, R230, R3, PT ;  /* 0x00000003e600720c */ /* 0x000fe20003f06270 */
[----:B------:R1:W-:-:S12]  /*11770*/  STL [R1+0x7c], R3 ;  /* 0x00007c0301007387 */ /* 0x0003d80000100800 */
[----:B------:R-:W-:Y:S05]  /*11780*/  @!P0 BRA `(.L_x_1336) ;  /* 0x0000331000008947 */ /* 0x000fea0003800000 */
[----:B------:R-:W2:Y:S04]  /*11790*/  LDL R6, [R1+0x80] ;  /* 0x0000800001067983 */ /* 0x000ea80000100800 */
[----:B------:R-:W3:Y:S04]  /*117a0*/  LDL.64 R8, [R1+0xa8] ;  /* 0x0000a80001087983 */ /* 0x000ee80000100a00 */
[----:B------:R-:W4:Y:S04]  /*117b0*/  LDL R4, [R1+0xd4] ;  /* 0x0000d40001047983 */ /* 0x000f280000100800 */
[----:B-1----:R-:W4:Y:S01]  /*117c0*/  LDL R3, [R1+0xcc] ;  /* 0x0000cc0001037983 */ /* 0x002f220000100800 */
[----:B------:R-:W-:Y:S01]  /*117d0*/  IMAD.MOV.U32 R0, RZ, RZ, R155 ;  /* 0x000000ffff007224 */ /* 0x000fe200078e009b */
[----:B------:R-:W-:Y:S01]  /*117e0*/  MOV R153, R7 ;  /* 0x0000000700997202 */ /* 0x000fe20000000f00 */
[----:B------:R-:W-:Y:S01]  /*117f0*/  IMAD.MOV.U32 R152, RZ, RZ, R157 ;  /* 0x000000ffff987224 */ /* 0x000fe200078e009d */
[----:B--2---:R-:W-:Y:S01]  /*11800*/  ISETP.GE.AND P3, PT, R6, c[0x0][0x1d4], PT ;  /* 0x0000750006007a0c */ /* 0x004fe20003f66270 */
[----:B------:R-:W-:Y:S01]  /*11810*/  IMAD.MOV.U32 R6, RZ, RZ, R156 ;  /* 0x000000ffff067224 */ /* 0x000fe200078e009c */
[----:B---3--:R-:W-:-:S02]  /*11820*/  SHF.L.U64.HI R215, R8, 0x1, R9 ;  /* 0x0000000108d77819 */ /* 0x008fc40000010209 */
[----:B------:R-:W-:Y:S02]  /*11830*/  SHF.L.U32 R214, R8, 0x1, RZ ;  /* 0x0000000108d67819 */ /* 0x000fe400000006ff */
[C---:B----4-:R-:W-:Y:S01]  /*11840*/  SHF.L.U64.HI R213, R3.reuse, 0x1, R4 ;  /* 0x0000000103d57819 */ /* 0x050fe20000010204 */
[----:B------:R-:W-:Y:S02]  /*11850*/  IMAD.SHL.U32 R212, R3, 0x2, RZ ;  /* 0x0000000203d47824 */ /* 0x000fe400078e00ff */
.L_x_1347:
        /* <DEDUP_REMOVED lines=18> */
[----:B-1-34-:R-:W1:Y:S01]  /*11980*/  S2R R8, SR_CTAID.Y ;  /* 0x0000000000087919 */ /* 0x01ae620000002600 */
[----:B------:R-:W-:Y:S02]  /*11990*/  SHF.R.S32.HI R2, RZ, 0x1f, R240 ;  /* 0x0000001fff027819 */ /* 0x000fe400000114f0 */
[----:B------:R-:W-:Y:S03]  /*119a0*/  SHF.R.S32.HI R7, RZ, 0x1f, R237 ;  /* 0x0000001fff077819 */ /* 0x000fe600000114ed */
[----:B------:R-:W-:Y:S02]  /*119b0*/  IMAD R4, R2, c[0x0][0x208], RZ ;  /* 0x0000820002047a24 */ /* 0x000fe400078e02ff */
[C---:B------:R-:W-:Y:S01]  /*119c0*/  IMAD.WIDE.U32 R2, R240.reuse, c[0x0][0x208], RZ ;  /* 0x00008200f0027a25 */ /* 0x040fe200078e00ff */
[----:B------:R-:W2:Y:S03]  /*119d0*/  S2R R9, SR_CTAID.Y ;  /* 0x0000000000097919 */ /* 0x000ea60000002600 */
[----:B------:R-:W-:Y:S02]  /*119e0*/  IMAD R4, R240, c[0x0][0x20c], R4 ;  /* 0x00008300f0047a24 */ /* 0x000fe400078e0204 */
[----:B------:R-:W-:Y:S03]  /*119f0*/  IMAD R7, R7, c[0x0][0x218], RZ ;  /* 0x0000860007077a24 */ /* 0x000fe600078e02ff */
[----:B------:R-:W-:Y:S05]  /*11a00*/  IADD3 R3, R3, R4, RZ ;  /* 0x0000000403037210 */ /* 0x000fea0007ffe0ff */
[----:B------:R-:W-:Y:S01]  /*11a10*/  IMAD.WIDE.U32 R2, R237, c[0x0][0x218], R2 ;  /* 0x00008600ed027a25 */ /* 0x000fe200078e0002 */
        /* <DEDUP_REMOVED lines=12> */
.L_x_1455:
[----:B------:R-:W-:-:S05]  /*11ae0*/  BRA.DIV ~URZ, `(.L_x_1340) ;  /* 0x0000d6027f007947 */ /* 0x000fca000b800000 */
[----:B------:R-:W3:Y:S04]  /*11af0*/  LDL R14, [R1+0xd8] ;  /* 0x0000d800010e7983 */ /* 0x000ee80000100800 */
[----:B------:R-:W4:Y:S04]  /*11b00*/  SHFL.IDX PT, R2, R7, RZ, 0x181f ;  /* 0x00181fff07027589 */ /* 0x000f2800000e0000 */
[----:B------:R-:W1:Y:S04]  /*11b10*/  SHFL.IDX PT, R10, R7, 0x1, 0x181f ;  /* 0x00381f00070a7f89 */ /* 0x000e6800000e0000 */
[----:B------:R-:W2:Y:S04]  /*11b20*/  SHFL.IDX PT, R11, R4, 0x1, 0x181f ;  /* 0x00381f00040b7f89 */ /* 0x000ea800000e0000 */
[----:B-1----:R-:W1:Y:S01]  /*11b30*/  SHFL.IDX PT, R4, R4, 0x2, 0x181f ;  /* 0x00581f0004047f89 */ /* 0x002e6200000e0000 */
[----:B---3--:R-:W-:Y:S02]  /*11b40*/  ISETP.GE.AND P4, PT, R14, c[0x0][0x1d4], PT ;  /* 0x000075000e007a0c */ /* 0x008fe40003f86270 */
[C---:B----4-:R-:W-:Y:S02]  /*11b50*/  IADD3 R12, P0, R2.reuse, R214, RZ ;  /* 0x000000d6020c7210 */ /* 0x050fe40007f1e0ff */
[----:B------:R-:W-:Y:S02]  /*11b60*/  IADD3 R8, P2, R2, R212, RZ ;  /* 0x000000d402087210 */ /* 0x000fe40007f5e0ff */
[C---:B------:R-:W-:Y:S01]  /*11b70*/  IADD3 R2, P1, R10.reuse, R214, RZ ;  /* 0x000000d60a027210 */ /* 0x040fe20007f3e0ff */
[C---:B--2---:R-:W-:Y:S01]  /*11b80*/  IMAD.X R13, R9.reuse, 0x1, R215, P0 ;  /* 0x00000001090d7824 */ /* 0x044fe200000e06d7 */
[----:B------:R-:W-:Y:S01]  /*11b90*/  IADD3 R10, P0, R10, R212, RZ ;  /* 0x000000d40a0a7210 */ /* 0x000fe20007f1e0ff */
[----:B------:R-:W-:Y:S02]  /*11ba0*/  IMAD.X R9, R9, 0x1, R213, P2 ;  /* 0x0000000109097824 */ /* 0x000fe400010e06d5 */
[C---:B------:R-:W-:Y:S01]  /*11bb0*/  IMAD.X R3, R11.reuse, 0x1, R215, P1 ;  /* 0x000000010b037824 */ /* 0x040fe200008e06d7 */
[----:B------:R2:W-:Y:S01]  /*11bc0*/  LDGSTS.E.BYPASS.LTC128B.128 [R239], [R12.64], !P3 ;  /* 0x000000000cef7fae */ /* 0x0005e2000d901d46 */
[----:B------:R-:W-:Y:S03]  /*11bd0*/  IMAD.X R11, R11, 0x1, R213, P0 ;  /* 0x000000010b0b7824 */ /* 0x000fe600000e06d5 */
[----:B------:R3:W-:Y:S04]  /*11be0*/  LDGSTS.E.BYPASS.LTC128B.128 [R239+0x1800], [R8.64], !P4 ;  /* 0x0180000008ef7fae */ /* 0x0007e8000e101d46 */
[----:B------:R4:W-:Y:S04]  /*11bf0*/  LDGSTS.E.BYPASS.LTC128B.128 [R239+0x800], [R2.64], !P3 ;  /* 0x0080000002ef7fae */ /* 0x0009e8000d901d46 */
[----:B------:R2:W-:Y:S04]  /*11c00*/  LDGSTS.E.BYPASS.LTC128B.128 [R239+0x2000], [R10.64], !P4 ;  /* 0x020000000aef7fae */ /* 0x0005e8000e101d46 */
[----:B---3--:R2:W5:Y:S04]  /*11c10*/  LDL R8, [R1+0x94] ;  /* 0x0000940001087983 */ /* 0x0085680000100800 */
[----:B----4-:R2:W3:Y:S02]  /*11c20*/  SHFL.IDX PT, R2, R7, 0x2, 0x181f ;  /* 0x00581f0007027f89 */ /* 0x0104e400000e0000 */
.L_x_1456:
[----:B-12--5:R-:W-:Y:S04]  /*11c30*/  IADD3 R10, -R8, 0x10, RZ ;  /* 0x00000010080a7810 */ /* 0x026fe80007ffe1ff */
[----:B------:R-:W-:Y:S04]  /*11c40*/  LOP3.LUT R10, R10, 0xf, RZ, 0xc0, !PT ;  /* 0x0000000f0a0a7812 */ /* 0x000fe800078ec0ff */
[----:B---3--:R-:W-:Y:S04]  /*11c50*/  IADD3 R10, P1, P0, R10, R2, R212 ;  /* 0x000000020a0a7210 */ /* 0x008fe8000783e0d4 */
[----:B------:R-:W-:Y:S02]  /*11c60*/  IADD3.X R11, RZ, R4, R213, P1, P0 ;  /* 0x00000004ff0b7210 */ /* 0x000fe40000fe04d5 */
[----:B------:R-:W-:Y:S02]  /*11c70*/  IADD3 R2, P0, R2, R214, RZ ;  /* 0x000000d602027210 */ /* 0x000fe40007f1e0ff */
[----:B------:R-:W-:Y:S03]  /*11c80*/  ISETP.NE.U32.AND P1, PT, R8, RZ, PT ;  /* 0x000000ff0800720c */ /* 0x000fe60003f25070 */
[----:B------:R-:W-:Y:S05]  /*11c90*/  IMAD.X R3, R4, 0x1, R215, P0 ;  /* 0x0000000104037824 */ /* 0x000fea00000e06d7 */
[----:B------:R-:W-:Y:S01]  /*11ca0*/  @!PT LDS RZ, [RZ] ;  /* 0x00000000fffff984 */ /* 0x000fe20000000800 */
[----:B------:R-:W-:Y:S01]  /*11cb0*/  @!PT LDS RZ, [RZ] ;  /* 0x00000000fffff984 */ /* 0x000fe20000000800 */
[----:B------:R-:W-:Y:S01]  /*11cc0*/  @!PT LDS RZ, [RZ] ;  /* 0x00000000fffff984 */ /* 0x000fe20000000800 */
[----:B------:R1:W-:Y:S05]  /*11cd0*/  LDGSTS.E.BYPASS.LTC128B.128 [R239+0x1000], [R2.64], !P3 ;  /* 0x0100000002ef7fae */ /* 0x0003ea000d901d46 */
[----:B------:R1:W-:Y:S02]  /*11ce0*/  LDGSTS.E.BYPASS.LTC128B.128.ZFILL [R239+0x2800], [R10.64], P1 ;  /* 0x028000000aef7fae */ /* 0x0003e40008941d46 */
.L_x_1338:
[----:B-1-34-:R-:W-:Y:S05]  /*11cf0*/  BSYNC B0 ;  /* 0x0000000000007941 */ /* 0x01afea0003800000 */
.L_x_1337:
        /* <DEDUP_REMOVED lines=143> */
[----:B------:R-:W1:Y:S01]  /*125f0*/  S2R R231, SR_CTAID.Y ;  /* 0x0000000000e77919 */ /* 0x000e620000002600 */
[----:B--2---:R-:W-:Y:S01]  /*12600*/  IMAD R3, R230, 0x30, R3 ;  /* 0x00000030e6037824 */ /* 0x004fe200078e0203 */
[----:B-1----:R-:W-:Y:S01]  /*12610*/  SHF.R.S32.HI R234, RZ, 0x1f, R232 ;  /* 0x0000001fffea7819 */ /* 0x002fe200000114e8 */
[----:B------:R-:W-:Y:S01]  /*12620*/  IMAD.WIDE.U32 R232, R231, c[0x0][0x1e8], RZ ;  /* 0x00007a00e7e87a25 */ /* 0x000fe200078e00ff */
[----:B---3--:R-:W-:Y:S03]  /*12630*/  ISETP.GT.AND P1, PT, R4, 0x2f, PT ;  /* 0x0000002f0400780c */ /* 0x008fe60003f24270 */
[----:B------:R-:W-:Y:S01]  /*12640*/  IMAD R156, R234, c[0x0][0x1e8], RZ ;  /* 0x00007a00ea9c7a24 */ /* 0x000fe200078e02ff */
[----:B------:R-:W-:Y:S03]  /*12650*/  IADD3 R3, R3, -0x30, R4 ;  /* 0xffffffd003037810 */ /* 0x000fe60007ffe004 */
[----:B------:R-:W-:Y:S02]  /*12660*/  IMAD R156, R231, c[0x0][0x1ec], R156 ;  /* 0x00007b00e79c7a24 */ /* 0x000fe400078e029c */
[----:B------:R-:W-:Y:S04]  /*12670*/  @P0 IMAD.HI.U32 R4, R3, c[0x0][0x2bc], RZ ;  /* 0x0000af0003040a27 */ /* 0x000fe800078e00ff */
[--C-:B------:R-:W-:Y:S01]  /*12680*/  IMAD.MOV.U32 R2, RZ, RZ, R3.reuse ;  /* 0x000000ffff027224 */ /* 0x100fe200078e0003 */
[----:B------:R-:W-:Y:S01]  /*12690*/  @P0 SHF.R.U32.HI R2, RZ, c[0x0][0x2c0], R4 ;  /* 0x0000b000ff020a19 */ /* 0x000fe20000011604 */
[----:B------:R-:W-:Y:S03]  /*126a0*/  IMAD.IADD R156, R233, 0x1, R156 ;  /* 0x00000001e99c7824 */ /* 0x000fe600078e029c */
[C---:B----4-:R-:W-:Y:S04]  /*126b0*/  @!P1 IADD3 R4, P0, R2.reuse, R154, RZ ;  /* 0x0000009a02049210 */ /* 0x050fe80007f1e0ff */
[----:B-----5:R-:W-:Y:S01]  /*126c0*/  @!P1 LEA.HI.X.SX32 R7, R2, R7, 0x1, P0 ;  /* 0x0000000702079211 */ /* 0x020fe200000f0eff */
[----:B------:R-:W-:Y:S01]  /*126d0*/  IMAD.MOV R2, RZ, RZ, -R2 ;  /* 0x000000ffff027224 */ /* 0x000fe200078e0a02 */
[----:B------:R-:W-:Y:S03]  /*126e0*/  @!P1 LEA R154, P0, R4, c[0x0][0x2a0], 0x2 ;  /* 0x0000a800049a9a11 */ /* 0x000fe600078010ff */
[----:B------:R-:W-:Y:S01]  /*126f0*/  IMAD R240, R2, c[0x0][0x2b8], R3 ;  /* 0x0000ae0002f07a24 */ /* 0x000fe200078e0203 */
[----:B------:R-:W-:Y:S04]  /*12700*/  @!P1 LEA.HI.X R155, R4, c[0x0][0x2a4], R7, 0x2, P0 ;  /* 0x0000a900049b9a11 */ /* 0x000fe800000f1407 */
[----:B------:R-:W-:Y:S01]  /*12710*/  SHF.R.S32.HI R2, RZ, 0x1f, R240 ;  /* 0x0000001fff027819 */ /* 0x000fe200000114f0 */
[----:B------:R-:W2:Y:S04]  /*12720*/  @!P1 LDG.E R237, [R154.64] ;  /* 0x000000069aed9981 */ /* 0x000ea8000c1e1900 */
[----:B------:R-:W-:Y:S02]  /*12730*/  IMAD R4, R2, c[0x0][0x1e0], RZ ;  /* 0x0000780002047a24 */ /* 0x000fe400078e02ff */
[C---:B------:R-:W-:Y:S04]  /*12740*/  IMAD.WIDE.U32 R2, R240.reuse, c[0x0][0x1e0], RZ ;  /* 0x00007800f0027a25 */ /* 0x040fe800078e00ff */
[----:B------:R-:W-:Y:S05]  /*12750*/  IMAD R4, R240, c[0x0][0x1e4], R4 ;  /* 0x00007900f0047a24 */ /* 0x000fea00078e0204 */
[----:B------:R-:W-:Y:S02]  /*12760*/  IADD3 R3, R3, R4, RZ ;  /* 0x0000000403037210 */ /* 0x000fe40007ffe0ff */
[----:B--2---:R-:W-:Y:S03]  /*12770*/  SHF.R.S32.HI R7, RZ, 0x1f, R237 ;  /* 0x0000001fff077819 */ /* 0x004fe600000114ed */
[----:B------:R-:W-:Y:S04]  /*12780*/  IMAD.WIDE.U32 R2, R237, c[0x0][0x1f0], R2 ;  /* 0x00007c00ed027a25 */ /* 0x000fe800078e0002 */
        /* <DEDUP_REMOVED lines=8> */
.L_x_1457:
        /* <DEDUP_REMOVED lines=14> */
[----:B------:R2:W-:Y:S01]  /*128f0*/  LDGSTS.E.BYPASS.LTC128B.128 [R238+0x5080], [R158.64], !P3 ;  /* 0x050800009eee7fae */ /* 0x0005e2000d901d46 */
[----:B------:R-:W-:Y:S03]  /*12900*/  IMAD.X R157, R157, 0x1, R213, P0 ;  /* 0x000000019d9d7824 */ /* 0x000fe600000e06d5 */
[----:B------:R3:W-:Y:S04]  /*12910*/  LDGSTS.E.BYPASS.LTC128B.128 [R238+0x6880], [R154.64], !P4 ;  /* 0x068800009aee7fae */ /* 0x0007e8000e101d46 */
[----:B------:R4:W-:Y:S04]  /*12920*/  LDGSTS.E.BYPASS.LTC128B.128 [R238+0x5880], [R2.64], !P3 ;  /* 0x0588000002ee7fae */ /* 0x0009e8000d901d46 */
[----:B------:R2:W-:Y:S04]  /*12930*/  LDGSTS.E.BYPASS.LTC128B.128 [R238+0x7080], [R156.64], !P4 ;  /* 0x070800009cee7fae */ /* 0x0005e8000e101d46 */
[----:B---3--:R2:W5:Y:S04]  /*12940*/  LDL R154, [R1+0x94] ;  /* 0x00009400019a7983 */ /* 0x0085680000100800 */
[----:B----4-:R2:W3:Y:S02]  /*12950*/  SHFL.IDX PT, R2, R7, 0x2, 0x181f ;  /* 0x00581f0007027f89 */ /* 0x0104e400000e0000 */
.L_x_1458:
        /* <DEDUP_REMOVED lines=12> */
.L_x_1342:
[----:B------:R-:W-:Y:S05]  /*12a20*/  BSYNC B0 ;  /* 0x0000000000007941 */ /* 0x000fea0003800000 */
.L_x_1341:
        /* <DEDUP_REMOVED lines=51> */
.L_x_1459:
[----:B--2---:R-:W-:Y:S01]  /*12d60*/  FMNMX.FTZ R155, R4, R155, !PT ;  /* 0x0000009b049b7209 */ /* 0x004fe20007810000 */
[----:B------:R-:W-:-:S05]  /*12d70*/  BRA.DIV ~URZ, `(.L_x_1346) ;  /* 0x0000cba27f007947 */ /* 0x000fca000b800000 */
[----:B------:R-:W-:Y:S04]  /*12d80*/  SHFL.BFLY PT, R2, R156, 0x2, 0x1f ;  /* 0x0c401f009c027f89 */ /* 0x000fe800000e0000 */
[----:B------:R-:W-:Y:S04]  /*12d90*/  SHFL.BFLY PT, R3, R157, 0x2, 0x1f ;  /* 0x0c401f009d037f89 */ /* 0x000fe800000e0000 */
[----:B-1----:R-:W1:Y:S02]  /*12da0*/  SHFL.BFLY PT, R4, R7, 0x2, 0x1f ;  /* 0x0c401f0007047f89 */ /* 0x002e6400000e0000 */
[----:B-1----:R-:W-:Y:S02]  /*12db0*/  FMNMX.FTZ R4, R7, R4, !PT ;  /* 0x0000000407047209 */ /* 0x002fe40007810000 */
[----:B------:R-:W-:Y:S02]  /*12dc0*/  FMNMX.FTZ R156, R156, R2, !PT ;  /* 0x000000029c9c7209 */ /* 0x000fe40007810000 */
[----:B------:R-:W-:Y:S01]  /*12dd0*/  FMNMX.FTZ R157, R157, R3, !PT ;  /* 0x000000039d9d7209 */ /* 0x000fe20007810000 */
[----:B------:R-:W-:Y:S04]  /*12de0*/  SHFL.BFLY PT, R2, R4, 0x1, 0x1f ;  /* 0x0c201f0004027f89 */ /* 0x000fe800000e0000 */
[----:B------:R-:W1:Y:S04]  /*12df0*/  SHFL.BFLY PT, R3, R155, 0x1, 0x1f ;  /* 0x0c201f009b037f89 */ /* 0x000e6800000e0000 */
[----:B------:R-:W2:Y:S04]  /*12e00*/  SHFL.BFLY PT, R154, R156, 0x1, 0x1f ;  /* 0x0c201f009c9a7f89 */ /* 0x000ea800000e0000 */
[----:B------:R-:W3:Y:S01]  /*12e10*/  SHFL.BFLY PT, R158, R157, 0x1, 0x1f ;  /* 0x0c201f009d9e7f89 */ /* 0x000ee200000e0000 */
[----:B-1----:R-:W-:Y:S02]  /*12e20*/  FMNMX.FTZ R155, R155, R3, !PT ;  /* 0x000000039b9b7209 */ /* 0x002fe40007810000 */
[----:B--2---:R-:W-:Y:S02]  /*12e30*/  FMNMX.FTZ R156, R156, R154, !PT ;  /* 0x0000009a9c9c7209 */ /* 0x004fe40007810000 */
[----:B---3--:R-:W-:Y:S02]  /*12e40*/  FMNMX.FTZ R157, R157, R158, !PT ;  /* 0x0000009e9d9d7209 */ /* 0x008fe40007810000 */
.L_x_1460:
[----:B------:R-:W2:Y:S01]  /*12e50*/  LDL.LU R243, [R1+0x74] ;  /* 0x0000740001f37983 */ /* 0x000ea20000300800 */
[C---:B------:R-:W-:Y:S01]  /*12e60*/  FADD.FTZ R0, -R155.reuse, R0 ;  /* 0x000000009b007221 */ /* 0x040fe20000010100 */
[----:B------:R-:W-:Y:S01]  /*12e70*/  FMNMX.FTZ R2, R2, R4, !PT ;  /* 0x0000000402027209 */ /* 0x000fe20007810000 */
[----:B------:R-:W-:Y:S01]  /*12e80*/  FMUL.FTZ R158, R155, c[0x0][0x2d0] ;  /* 0x0000b4009b9e7a20 */ /* 0x000fe20000410000 */
[----:B------:R-:W-:Y:S01]  /*12e90*/  WARPSYNC 0xffffffff ;  /* 0xffffffff00007948 */ /* 0x000fe20003800000 */
[----:B------:R-:W-:Y:S02]  /*12ea0*/  FMUL.FTZ R0, R0, c[0x0][0x2d0] ;  /* 0x0000b40000007a20 */ /* 0x000fe40000410000 */
[--C-:B------:R-:W-:Y:S02]  /*12eb0*/  FFMA.FTZ R8, R8, c[0x0][0x2d0], -R158.reuse ;  /* 0x0000b40008087a23 */ /* 0x100fe4000001089e */
[----:B------:R1:W3:Y:S01]  /*12ec0*/  MUFU.EX2 R3, R0 ;  /* 0x0000000000037308 */ /* 0x0002e20000000800 */
        /* <DEDUP_REMOVED lines=13> */
[C---:B------:R-:W-:Y:S02]  /*12fa0*/  FMUL.FTZ R154, R156.reuse, c[0x0][0x2d0] ;  /* 0x0000b4009c9a7a20 */ /* 0x040fe40000410000 */
[----:B-1----:R-:W-:Y:S02]  /*12fb0*/  FADD.FTZ R0, -R156, R6 ;  /* 0x000000069c007221 */ /* 0x002fe40000010100 */
[--C-:B------:R-:W-:Y:S02]  /*12fc0*/  FFMA.FTZ R192, R38, c[0x0][0x2d0], -R154.reuse ;  /* 0x0000b40026c07a23 */ /* 0x100fe4000001089a */
[----:B------:R-:W-:Y:S01]  /*12fd0*/  FMUL.FTZ R0, R0, c[0x0][0x2d0] ;  /* 0x0000b40000007a20 */ /* 0x000fe20000410000 */
[----:B------:R-:W-:Y:S01]  /*12fe0*/  MUFU.EX2 R236, R20 ;  /* 0x0000001400ec7308 */ /* 0x000fe20000000800 */
[--C-:B------:R-:W-:Y:S02]  /*12ff0*/  FFMA.FTZ R159, R39, c[0x0][0x2d0], -R154.reuse ;  /* 0x0000b400279f7a23 */ /* 0x100fe4000001089a */
[----:B------:R-:W1:Y:S01]  /*13000*/  LDSM.16.MT88.4 R36, [R217+0x2080] ;  /* 0x00208000d924783b */ /* 0x000e620000004200 */
[----:B----4-:R-:W-:Y:S02]  /*13010*/  FMUL.FTZ R8, R157, c[0x0][0x2d0] ;  /* 0x0000b4009d087a20 */ /* 0x010fe40000410000 */
[----:B------:R-:W-:Y:S02]  /*13020*/  FFMA.FTZ R10, R10, c[0x0][0x2d0], -R154 ;  /* 0x0000b4000a0a7a23 */ /* 0x000fe4000001089a */
[--C-:B------:R-:W-:Y:S02]  /*13030*/  FFMA.FTZ R202, R44, c[0x0][0x2d0], -R8.reuse ;  /* 0x0000b4002cca7a23 */ /* 0x100fe40000010808 */
[----:B------:R4:W-:Y:S01]  /*13040*/  MUFU.EX2 R6, R0 ;  /* 0x0000000000067308 */ /* 0x0009e20000000800 */
[--C-:B------:R-:W-:Y:S01]  /*13050*/  FFMA.FTZ R201, R45, c[0x0][0x2d0], -R8.reuse ;  /* 0x0000b4002dc97a23 */ /* 0x100fe20000010808 */
[----:B------:R-:W5:Y:S01]  /*13060*/  LDL.LU R44, [R1+0x88] ;  /* 0x00008800012c7983 */ /* 0x000f620000300800 */
        /* <DEDUP_REMOVED lines=9> */
[----:B------:R-:W-:Y:S01]  /*13100*/  FFMA.FTZ R33, R33, c[0x0][0x2d0], -R8 ;  /* 0x0000b40021217a23 */ /* 0x000fe20000010808 */
[----:B------:R-:W-:Y:S01]  /*13110*/  MUFU.EX2 R199, R10 ;  /* 0x0000000a00c77308 */ /* 0x000fe20000000800 */
[--C-:B------:R-:W-:Y:S02]  /*13120*/  FFMA.FTZ R11, R11, c[0x0][0x2d0], -R154.reuse ;  /* 0x0000b4000b0b7a23 */ /* 0x100fe4000001089a */
[----:B------:R-:W-:Y:S02]  /*13130*/  FFMA.FTZ R23, R23, c[0x0][0x2d0], -R154 ;  /* 0x0000b40017177a23 */ /* 0x000fe4000001089a */
[----:B----4-:R-:W-:Y:S02]  /*13140*/  FADD.FTZ R0, -R157, R152 ;  /* 0x000000989d007221 */ /* 0x010fe40000010100 */
[----:B------:R-:W-:Y:S02]  /*13150*/  FFMA.FTZ R152, R28, c[0x0][0x2d0], -R8 ;  /* 0x0000b4001c987a23 */ /* 0x000fe40000010808 */
[----:B------:R-:W-:Y:S01]  /*13160*/  FMUL.FTZ R0, R0, c[0x0][0x2d0] ;  /* 0x0000b40000007a20 */ /* 0x000fe20000410000 */
[----:B------:R-:W-:Y:S01]  /*13170*/  MUFU.EX2 R234, R11 ;  /* 0x0000000b00ea7308 */ /* 0x000fe20000000800 */
[--C-:B------:R-:W-:Y:S02]  /*13180*/  FFMA.FTZ R22, R22, c[0x0][0x2d0], -R154.reuse ;  /* 0x0000b40016167a23 */ /* 0x100fe4000001089a */
[--C-:B------:R-:W-:Y:S02]  /*13190*/  FFMA.FTZ R194, R26, c[0x0][0x2d0], -R154.reuse ;  /* 0x0000b4001ac27a23 */ /* 0x100fe4000001089a */
[--C-:B------:R-:W-:Y:S02]  /*131a0*/  FFMA.FTZ R193, R27, c[0x0][0x2d0], -R154.reuse ;  /* 0x0000b4001bc17a23 */ /* 0x100fe4000001089a */
[--C-:B------:R-:W-:Y:S02]  /*131b0*/  FFMA.FTZ R206, R42, c[0x0][0x2d0], -R154.reuse ;  /* 0x0000b4002ace7a23 */ /* 0x100fe4000001089a */
[--C-:B------:R-:W-:Y:S01]  /*131c0*/  FFMA.FTZ R205, R43, c[0x0][0x2d0], -R154.reuse ;  /* 0x0000b4002bcd7a23 */ /* 0x100fe2000001089a */
[----:B------:R4:W-:Y:S01]  /*131d0*/  MUFU.EX2 R7, R0 ;  /* 0x0000000000077308 */ /* 0x0009e20000000800 */
[--C-:B------:R-:W-:Y:S02]  /*131e0*/  FFMA.FTZ R204, R54, c[0x0][0x2d0], -R154.reuse ;  /* 0x0000b40036cc7a23 */ /* 0x100fe4000001089a */
[----:B------:R-:W-:Y:S07]  /*131f0*/  FFMA.FTZ R154, R55, c[0x0][0x2d0], -R154 ;  /* 0x0000b400379a7a23 */ /* 0x000fee000001089a */
[----:B------:R-:W-:Y:S10]  /*13200*/  MUFU.EX2 R242, R23 ;  /* 0x0000001700f27308 */ /* 0x000ff40000000800 */
[----:B------:R-:W-:Y:S01]  /*13210*/  MUFU.EX2 R252, R22 ;  /* 0x0000001600fc7308 */ /* 0x000fe20000000800 */
[C---:B----4-:R-:W-:Y:S02]  /*13220*/  FADD.FTZ R0, -R2.reuse, R153 ;  /* 0x0000009902007221 */ /* 0x050fe40000010100 */
[----:B------:R-:W-:Y:S02]  /*13230*/  FMUL.FTZ R153, R2, c[0x0][0x2d0] ;  /* 0x0000b40002997a20 */ /* 0x000fe40000410000 */
[----:B------:R-:W-:Y:S02]  /*13240*/  FMUL.FTZ R0, R0, c[0x0][0x2d0] ;  /* 0x0000b40000007a20 */ /* 0x000fe40000410000 */
[--C-:B------:R-:W-:Y:S03]  /*13250*/  FFMA.FTZ R14, R14, c[0x0][0x2d0], -R153.reuse ;  /* 0x0000b4000e0e7a23 */ /* 0x100fe60000010899 */
        /* <DEDUP_REMOVED lines=8> */
[--C-:B------:R-:W-:Y:S07]  /*132e0*/  FFMA.FTZ R35, R35, c[0x0][0x2d0], -R153.reuse ;  /* 0x0000b40023237a23 */ /* 0x100fee0000010899 */
        /* <DEDUP_REMOVED lines=11> */
[----:B------:R-:W4:Y:S10]  /*133a0*/  MUFU.EX2 R249, R195 ;  /* 0x000000c300f97308 */ /* 0x000f340000000800 */
[----:B------:R-:W-:Y:S10]  /*133b0*/  MUFU.EX2 R245, R192 ;  /* 0x000000c000f57308 */ /* 0x000ff40000000800 */
[----:B------:R-:W-:Y:S10]  /*133c0*/  MUFU.EX2 R192, R154 ;  /* 0x0000009a00c07308 */ /* 0x000ff40000000800 */
[----:B------:R-:W-:Y:S10]  /*133d0*/  MUFU.EX2 R248, R159 ;  /* 0x0000009f00f87308 */ /* 0x000ff40000000800 */
[----:B------:R4:W-:Y:S10]  /*133e0*/  MUFU.EX2 R196, R30 ;  /* 0x0000001e00c47308 */ /* 0x0009f40000000800 */
[----:B------:R-:W-:Y:S10]  /*133f0*/  MUFU.EX2 R195, R34 ;  /* 0x0000002200c37308 */ /* 0x000ff40000000800 */
        /* <DEDUP_REMOVED lines=10> */
[----:B---3--:R-:W-:Y:S01]  /*134a0*/  FMUL.FTZ R8, R3, R172 ;  /* 0x000000ac03087220 */ /* 0x008fe20000410000 */
[----:B----4-:R-:W-:Y:S01]  /*134b0*/  F2FP.PACK_AB R30, R249, R247 ;  /* 0x000000f7f91e723e */ /* 0x010fe200000000ff */
[----:B------:R-:W-:Y:S01]  /*134c0*/  FMUL.FTZ R9, R3, R173 ;  /* 0x000000ad03097220 */ /* 0x000fe20000410000 */
[----:B-1----:R-:W-:Y:S01]  /*134d0*/  F2FP.PACK_AB R35, R197, R195 ;  /* 0x000000c3c523723e */ /* 0x002fe200000000ff */
[----:B------:R-:W-:Y:S01]  /*134e0*/  FMUL.FTZ R20, R3, R164 ;  /* 0x000000a403147220 */ /* 0x000fe20000410000 */
[----:B------:R-:W-:Y:S01]  /*134f0*/  F2FP.PACK_AB R164, R233, R232 ;  /* 0x000000e8e9a4723e */ /* 0x000fe200000000ff */
[----:B------:R-:W-:Y:S01]  /*13500*/  FMUL.FTZ R21, R3, R165 ;  /* 0x000000a503157220 */ /* 0x000fe20000410000 */
[----:B------:R-:W-:Y:S01]  /*13510*/  F2FP.PACK_AB R165, R231, R211 ;  /* 0x000000d3e7a5723e */ /* 0x000fe200000000ff */
[C---:B------:R-:W-:Y:S01]  /*13520*/  FMUL.FTZ R24, R3.reuse, R168 ;  /* 0x000000a803187220 */ /* 0x040fe20000410000 */
[----:B------:R-:W-:Y:S01]  /*13530*/  MUFU.EX2 R173, R18 ;  /* 0x0000001200ad7308 */ /* 0x000fe20000000800 */
[C---:B------:R-:W-:Y:S02]  /*13540*/  FMUL.FTZ R25, R3.reuse, R169 ;  /* 0x000000a903197220 */ /* 0x040fe40000410000 */
[----:B------:R-:W-:Y:S01]  /*13550*/  FMUL.FTZ R52, R3, R160 ;  /* 0x000000a003347220 */ /* 0x000fe20000410000 */
[----:B------:R-:W-:Y:S01]  /*13560*/  F2FP.PACK_AB R160, R235, R200 ;  /* 0x000000c8eba0723e */ /* 0x000fe200000000ff */
[C---:B------:R-:W-:Y:S01]  /*13570*/  FMUL.FTZ R53, R3.reuse, R161 ;  /* 0x000000a103357220 */ /* 0x040fe20000410000 */
[----:B------:R-:W-:Y:S01]  /*13580*/  F2FP.PACK_AB R161, R234, R199 ;  /* 0x000000c7eaa1723e */ /* 0x000fe200000000ff */
[C---:B------:R-:W-:Y:S02]  /*13590*/  FMUL.FTZ R136, R3.reuse, R136 ;  /* 0x0000008803887220 */ /* 0x040fe40000410000 */
[C---:B------:R-:W-:Y:S01]  /*135a0*/  FMUL.FTZ R137, R3.reuse, R137 ;  /* 0x0000008903897220 */ /* 0x040fe20000410000 */
[----:B------:R-:W1:Y:S01]  /*135b0*/  MUFU.EX2 R172, R19 ;  /* 0x0000001300ac7308 */ /* 0x000e620000000800 */
[C---:B------:R-:W-:Y:S02]  /*135c0*/  FMUL.FTZ R148, R3.reuse, R148 ;  /* 0x0000009403947220 */ /* 0x040fe40000410000 */
        /* <DEDUP_REMOVED lines=19> */
[C---:B--2---:R-:W-:Y:S02]  /*13700*/  FFMA.FTZ R29, R3.reuse, R243, R200 ;  /* 0x000000f3031d7223 */ /* 0x044fe400000100c8 */
[C---:B------:R-:W-:Y:S01]  /*13710*/  FMUL.FTZ R132, R3.reuse, R132 ;  /* 0x0000008403847220 */ /* 0x040fe20000410000 */
[----:B------:R-:W-:Y:S01]  /*13720*/  MUFU.EX2 R200, R152 ;  /* 0x0000009800c87308 */ /* 0x000fe20000000800 */
[----:B------:R-:W-:Y:S02]  /*13730*/  FMUL.FTZ R133, R3, R133 ;  /* 0x0000008503857220 */ /* 0x000fe40000410000 */
[----:B------:R-:W2:Y:S01]  /*13740*/  LDL.LU R3, [R1+0x78] ;  /* 0x0000780001037983 */ /* 0x000ea20000300800 */
[C---:B------:R-:W-:Y:S01]  /*13750*/  FMUL.FTZ R10, R6.reuse, R174 ;  /* 0x000000ae060a7220 */ /* 0x040fe20000410000 */
[----:B------:R-:W-:Y:S01]  /*13760*/  MOV R174, R242 ;  /* 0x000000f200ae7202 */ /* 0x000fe20000000f00 */
[C---:B------:R-:W-:Y:S01]  /*13770*/  FMUL.FTZ R11, R6.reuse, R175 ;  /* 0x000000af060b7220 */ /* 0x040fe20000410000 */
[----:B------:R-:W-:Y:S01]  /*13780*/  MOV R175, R241 ;  /* 0x000000f100af7202 */ /* 0x000fe20000000f00 */
[C---:B------:R-:W-:Y:S02]  /*13790*/  FMUL.FTZ R26, R6.reuse, R170 ;  /* 0x000000aa061a7220 */ /* 0x040fe40000410000 */
[C---:B------:R-:W-:Y:S01]  /*137a0*/  FMUL.FTZ R27, R6.reuse, R171 ;  /* 0x000000ab061b7220 */ /* 0x040fe20000410000 */
[----:B------:R3:W4:Y:S01]  /*137b0*/  MUFU.EX2 R242, R4 ;  /* 0x0000000400f27308 */ /* 0x0007220000000800 */
[----:B------:R-:W4:Y:S01]  /*137c0*/  LDSM.16.MT88.4 R168, [R218+0x2080] ;  /* 0x00208000daa8783b */ /* 0x000f220000004200 */
[C---:B------:R-:W-:Y:S01]  /*137d0*/  FMUL.FTZ R54, R6.reuse, R162 ;  /* 0x000000a206367220 */ /* 0x040fe20000410000 */
[----:B------:R-:W-:Y:S01]  /*137e0*/  F2FP.PACK_AB R162, R175, R236 ;  /* 0x000000ecafa2723e */ /* 0x000fe200000000ff */
[----:B------:R-:W-:Y:S01]  /*137f0*/  FMUL.FTZ R55, R6, R163 ;  /* 0x000000a306377220 */ /* 0x000fe20000410000 */
[----:B------:R-:W-:Y:S01]  /*13800*/  F2FP.PACK_AB R163, R174, R252 ;  /* 0x000000fcaea3723e */ /* 0x000fe200000000ff */
[C---:B------:R-:W-:Y:S01]  /*13810*/  FMUL.FTZ R22, R6.reuse, R166 ;  /* 0x000000a606167220 */ /* 0x040fe20000410000 */
[----:B------:R-:W-:Y:S01]  /*13820*/  F2FP.PACK_AB R166, R251, R250 ;  /* 0x000000fafba6723e */ /* 0x000fe200000000ff */
[----:B------:R-:W-:Y:S01]  /*13830*/  FMUL.FTZ R23, R6, R167 ;  /* 0x000000a706177220 */ /* 0x000fe20000410000 */
[----:B-1----:R-:W-:Y:S01]  /*13840*/  F2FP.PACK_AB R167, R172, R173 ;  /* 0x000000adaca7723e */ /* 0x002fe200000000ff */
[C---:B------:R-:W-:Y:S01]  /*13850*/  FMUL.FTZ R12, R7.reuse, R176 ;  /* 0x000000b0070c7220 */ /* 0x040fe20000410000 */
[----:B------:R-:W-:Y:S01]  /*13860*/  MUFU.EX2 R241, R194 ;  /* 0x000000c200f17308 */ /* 0x000fe20000000800 */
[-C--:B------:R-:W-:Y:S05]  /*13870*/  HMMA.16816.F32 R8, R160, R36.reuse, R8 ;  /* 0x00000024a008723c */ /* 0x080fea0000001808 */
[C---:B------:R-:W-:Y:S02]  /*13880*/  FMUL.FTZ R13, R7.reuse, R177 ;  /* 0x000000b1070d7220 */ /* 0x040fe40000410000 */
[C---:B------:R-:W-:Y:S02]  /*13890*/  FMUL.FTZ R14, R0.reuse, R178 ;  /* 0x000000b2000e7220 */ /* 0x040fe40000410000 */
[----:B------:R-:W-:Y:S01]  /*138a0*/  FMUL.FTZ R15, R0, R179 ;  /* 0x000000b3000f7220 */ /* 0x000fe20000410000 */
[----:B------:R1:W-:Y:S02]  /*138b0*/  MUFU.EX2 R194, R31 ;  /* 0x0000001f00c27308 */ /* 0x0003e40000000800 */
[--C-:B---3--:R-:W-:Y:S02]  /*138c0*/  FFMA.FTZ R4, R46, c[0x0][0x2d0], -R153.reuse ;  /* 0x0000b4002e047a23 */ /* 0x108fe40000010899 */
[----:B------:R-:W-:Y:S02]  /*138d0*/  FFMA.FTZ R152, R50, c[0x0][0x2d0], -R153 ;  /* 0x0000b40032987a23 */ /* 0x000fe40000010899 */
[C---:B------:R-:W-:Y:S04]  /*138e0*/  HMMA.16816.F32 R12, R164.reuse, R36, R12 ;  /* 0x00000024a40c723c */ /* 0x040fe8000000180c */
[C---:B------:R-:W-:Y:S01]  /*138f0*/  FMUL.FTZ R16, R7.reuse, R180 ;  /* 0x000000b407107220 */ /* 0x040fe20000410000 */
[----:B------:R4:W-:Y:S01]  /*13900*/  MUFU.EX2 R243, R32 ;  /* 0x0000002000f37308 */ /* 0x0009e20000000800 */
[C---:B------:R-:W-:Y:S02]  /*13910*/  FMUL.FTZ R17, R7.reuse, R181 ;  /* 0x000000b507117220 */ /* 0x040fe40000410000 */
[C---:B------:R-:W-:Y:S04]  /*13920*/  FMUL.FTZ R18, R0.reuse, R182 ;  /* 0x000000b600127220 */ /* 0x040fe80000410000 */
[----:B------:R-:W-:Y:S02]  /*13930*/  FMUL.FTZ R19, R0, R183 ;  /* 0x000000b700137220 */ /* 0x000fe40000410000 */
[C---:B------:R-:W-:Y:S01]  /*13940*/  FMUL.FTZ R36, R7.reuse, R184 ;  /* 0x000000b807247220 */ /* 0x040fe20000410000 */
[----:B------:R-:W-:Y:S01]  /*13950*/  MUFU.EX2 R154, R4 ;  /* 0x00000004009a7308 */ /* 0x000fe20000000800 */
[C---:B------:R-:W-:Y:S02]  /*13960*/  FMUL.FTZ R37, R7.reuse, R185 ;  /* 0x000000b907257220 */ /* 0x040fe40000410000 */
[C---:B------:R-:W-:Y:S01]  /*13970*/  FMUL.FTZ R40, R7.reuse, R188 ;  /* 0x000000bc07287220 */ /* 0x040fe20000410000 */
[-C--:B------:R-:W-:Y:S03]  /*13980*/  HMMA.16816.F32 R16, R164, R38.reuse, R16 ;  /* 0x00000026a410723c */ /* 0x080fe60000001810 */
[C---:B------:R-:W-:Y:S01]  /*13990*/  FMUL.FTZ R41, R7.reuse, R189 ;  /* 0x000000bd07297220 */ /* 0x040fe20000410000 */
[----:B-1----:R-:W-:Y:S01]  /*139a0*/  F2FP.PACK_AB R31, R248, R245 ;  /* 0x000000f5f81f723e */ /* 0x002fe200000000ff */
[C---:B------:R-:W-:Y:S01]  /*139b0*/  FMUL.FTZ R42, R0.reuse, R190 ;  /* 0x000000be002a7220 */ /* 0x040fe20000410000 */
[----:B------:R-:W-:Y:S01]  /*139c0*/  MUFU.EX2 R152, R152 ;  /* 0x0000009800987308 */ /* 0x000fe20000000800 */
[----:B------:R-:W-:Y:S01]  /*139d0*/  FMUL.FTZ R43, R0, R191 ;  /* 0x000000bf002b7220 */ /* 0x000fe20000410000 */
[C---:B------:R-:W-:Y:S04]  /*139e0*/  HMMA.16816.F32 R20, R160.reuse, R38, R20 ;  /* 0x00000026a014723c */ /* 0x040fe80000001814 */
[----:B------:R-:W-:Y:S01]  /*139f0*/  FMUL.FTZ R138, R6, R138 ;  /* 0x0000008a068a7220 */ /* 0x000fe20000410000 */
[----:B----4-:R-:W-:Y:S01]  /*13a00*/  F2FP.PACK_AB R32, R242, R200 ;  /* 0x000000c8f220723e */ /* 0x010fe200000000ff */
[----:B------:R-:W-:Y:S02]  /*13a10*/  FMUL.FTZ R139, R6, R139 ;  /* 0x0000008b068b7220 */ /* 0x000fe40000410000 */
[-C--:B------:R-:W-:Y:S04]  /*13a20*/  HMMA.16816.F32 R24, R160, R168.reuse, R24 ;  /* 0x000000a8a018723c */ /* 0x080fe80000001818 */
[C---:B------:R-:W-:Y:S02]  /*13a30*/  FMUL.FTZ R38, R0.reuse, R186 ;  /* 0x000000ba00267220 */ /* 0x040fe40000410000 */
[C---:B------:R-:W-:Y:S02]  /*13a40*/  FMUL.FTZ R39, R0.reuse, R187 ;  /* 0x000000bb00277220 */ /* 0x040fe40000410000 */
[C---:B------:R-:W-:Y:S04]  /*13a50*/  FMUL.FTZ R140, R7.reuse, R140 ;  /* 0x0000008c078c7220 */ /* 0x040fe80000410000 */
        /* <DEDUP_REMOVED lines=11> */
[C---:B------:R-:W-:Y:S04]  /*13b10*/  FMUL.FTZ R150, R6.reuse, R150 ;  /* 0x0000009606967220 */ /* 0x040fe80000410000 */
[C---:B------:R-:W-:Y:S02]  /*13b20*/  FMUL.FTZ R151, R6.reuse, R151 ;  /* 0x0000009706977220 */ /* 0x040fe40000410000 */
[C---:B------:R-:W-:Y:S02]  /*13b30*/  FMUL.FTZ R58, R6.reuse, R58 ;  /* 0x0000003a063a7220 */ /* 0x040fe40000410000 */
[----:B------:R-:W-:Y:S02]  /*13b40*/  FMUL.FTZ R59, R6, R59 ;  /* 0x0000003b063b7220 */ /* 0x000fe40000410000 */
[C---:B------:R-:W-:Y:S02]  /*13b50*/  FMUL.FTZ R60, R7.reuse, R60 ;  /* 0x0000003c073c7220 */ /* 0x040fe40000410000 */
[C---:B------:R-:W-:Y:S02]  /*13b60*/  FMUL.FTZ R61, R7.reuse, R61 ;  /* 0x0000003d073d7220 */ /* 0x040fe40000410000 */
[C---:B------:R-:W-:Y:S02]  /*13b70*/  FMUL.FTZ R62, R0.reuse, R62 ;  /* 0x0000003e003e7220 */ /* 0x040fe40000410000 */
[C---:B------:R-:W-:Y:S02]  /*13b80*/  FMUL.FTZ R63, R0.reuse, R63 ;  /* 0x0000003f003f7220 */ /* 0x040fe40000410000 */
[C---:B------:R-:W-:Y:S02]  /*13b90*/  FMUL.FTZ R64, R7.reuse, R64 ;  /* 0x0000004007407220 */ /* 0x040fe40000410000 */
[C---:B------:R-:W-:Y:S02]  /*13ba0*/  FMUL.FTZ R65, R7.reuse, R65 ;  /* 0x0000004107417220 */ /* 0x040fe40000410000 */
[C---:B------:R-:W-:Y:S02]  /*13bb0*/  FMUL.FTZ R66, R0.reuse, R66 ;  /* 0x0000004200427220 */ /* 0x040fe40000410000 */
[----:B------:R-:W-:Y:S02]  /*13bc0*/  FMUL.FTZ R67, R0, R67 ;  /* 0x0000004300437220 */ /* 0x000fe40000410000 */
[C---:B------:R-:W-:Y:S02]  /*13bd0*/  FMUL.FTZ R70, R6.reuse, R70 ;  /* 0x0000004606467220 */ /* 0x040fe40000410000 */
[C---:B------:R-:W-:Y:S02]  /*13be0*/  FMUL.FTZ R71, R6.reuse, R71 ;  /* 0x0000004706477220 */ /* 0x040fe40000410000 */
[C---:B------:R-:W-:Y:S02]  /*13bf0*/  FMUL.FTZ R74, R6.reuse, R74 ;  /* 0x0000004a064a7220 */ /* 0x040fe40000410000 */
[----:B------:R-:W-:Y:S01]  /*13c00*/  FMUL.FTZ R75, R6, R75 ;  /* 0x0000004b064b7220 */ /* 0x000fe20000410000 */
[-C--:B-1----:R-:W-:Y:S03]  /*13c10*/  HMMA.16816.F32 R136, R160, R168.reuse, R136 ;  /* 0x000000a8a088723c */ /* 0x082fe60000001888 */
        /* <DEDUP_REMOVED lines=11> */
[----:B------:R-:W-:Y:S02]  /*13cd0*/  FMUL.FTZ R83, R0, R83 ;  /* 0x0000005300537220 */ /* 0x000fe40000410000 */
[C---:B------:R-:W-:Y:S02]  /*13ce0*/  FMUL.FTZ R86, R6.reuse, R86 ;  /* 0x0000005606567220 */ /* 0x040fe40000410000 */
[C---:B------:R-:W-:Y:S04]  /*13cf0*/  FMUL.FTZ R87, R6.reuse, R87 ;  /* 0x0000005706577220 */ /* 0x040fe80000410000 */
        /* <DEDUP_REMOVED lines=13> */
[----:B------:R-:W-:Y:S02]  /*13dd0*/  FMUL.FTZ R107, R6, R107 ;  /* 0x0000006b066b7220 */ /* 0x000fe40000410000 */
[C---:B------:R-:W-:Y:S01]  /*13de0*/  FMUL.FTZ R108, R7.reuse, R108 ;  /* 0x0000006c076c7220 */ /* 0x040fe20000410000 */
        /* <DEDUP_REMOVED lines=9> */
[----:B------:R-:W-:Y:S02]  /*13e80*/  FMUL.FTZ R115, R0, R115 ;  /* 0x0000007300737220 */ /* 0x000fe40000410000 */
[C---:B------:R-:W-:Y:S01]  /*13e90*/  HMMA.16816.F32 R68, R160.reuse, R170, R68 ;  /* 0x000000aaa044723c */ /* 0x040fe20000001844 */
[----:B------:R-:W1:Y:S03]  /*13ea0*/  LDSM.16.MT88.4 R168, [R217+0x3880] ;  /* 0x00388000d9a8783b */ /* 0x000e660000004200 */
[C---:B------:R-:W-:Y:S02]  /*13eb0*/  FMUL.FTZ R118, R6.reuse, R118 ;  /* 0x0000007606767220 */ /* 0x040fe40000410000 */
[C---:B------:R-:W-:Y:S02]  /*13ec0*/  FMUL.FTZ R119, R6.reuse, R119 ;  /* 0x0000007706777220 */ /* 0x040fe40000410000 */
[C---:B------:R-:W-:Y:S04]  /*13ed0*/  FMUL.FTZ R122, R6.reuse, R122 ;  /* 0x0000007a067a7220 */ /* 0x040fe80000410000 */
[----:B------:R-:W-:Y:S02]  /*13ee0*/  FMUL.FTZ R123, R6, R123 ;  /* 0x0000007b067b7220 */ /* 0x000fe40000410000 */
[C---:B------:R-:W-:Y:S02]  /*13ef0*/  FMUL.FTZ R124, R7.reuse, R124 ;  /* 0x0000007c077c7220 */ /* 0x040fe40000410000 */
[C---:B------:R-:W-:Y:S02]  /*13f00*/  FMUL.FTZ R125, R7.reuse, R125 ;  /* 0x0000007d077d7220 */ /* 0x040fe40000410000 */
[C---:B------:R-:W-:Y:S02]  /*13f10*/  FMUL.FTZ R126, R0.reuse, R126 ;  /* 0x0000007e007e7220 */ /* 0x040fe40000410000 */
[C---:B------:R-:W-:Y:S02]  /*13f20*/  FMUL.FTZ R127, R0.reuse, R127 ;  /* 0x0000007f007f7220 */ /* 0x040fe40000410000 */
[C---:B------:R-:W-:Y:S02]  /*13f30*/  FMUL.FTZ R128, R7.reuse, R128 ;  /* 0x0000008007807220 */ /* 0x040fe40000410000 */
[C---:B------:R-:W-:Y:S02]  /*13f40*/  FMUL.FTZ R129, R7.reuse, R129 ;  /* 0x0000008107817220 */ /* 0x040fe40000410000 */
[----:B-----5:R-:W-:Y:S02]  /*13f50*/  FFMA.FTZ R7, R7, R44, R232 ;  /* 0x0000002c07077223 */ /* 0x020fe400000100e8 */
[C---:B------:R-:W-:Y:S02]  /*13f60*/  FMUL.FTZ R130, R0.reuse, R130 ;  /* 0x0000008200827220 */ /* 0x040fe40000410000 */
[----:B------:R-:W-:Y:S02]  /*13f70*/  FMUL.FTZ R131, R0, R131 ;  /* 0x0000008300837220 */ /* 0x000fe40000410000 */
[C---:B------:R-:W-:Y:S02]  /*13f80*/  FMUL.FTZ R134, R6.reuse, R134 ;  /* 0x0000008606867220 */ /* 0x040fe40000410000 */
[C---:B------:R-:W-:Y:S02]  /*13f90*/  FMUL.FTZ R135, R6.reuse, R135 ;  /* 0x0000008706877220 */ /* 0x040fe40000410000 */
[----:B------:R-:W-:Y:S01]  /*13fa0*/  FADD.FTZ R159, R233, R7 ;  /* 0x00000007e99f7221 */ /* 0x000fe20000010000 */
[-C--:B-1----:R-:W-:Y:S08]  /*13fb0*/  HMMA.16816.F32 R72, R160, R168.reuse, R72 ;  /* 0x000000a8a048723c */ /* 0x082ff00000001848 */
[C---:B------:R-:W-:Y:S08]  /*13fc0*/  HMMA.16816.F32 R76, R164.reuse, R168, R76 ;  /* 0x000000a8a44c723c */ /* 0x040ff0000000184c */
[-C--:B------:R-:W-:Y:S08]  /*13fd0*/  HMMA.16816.F32 R80, R164, R170.reuse, R80 ;  /* 0x000000aaa450723c */ /* 0x080ff00000001850 */
[C---:B------:R-:W-:Y:S01]  /*13fe0*/  HMMA.16816.F32 R84, R160.reuse, R170, R84 ;  /* 0x000000aaa054723c */ /* 0x040fe20000001854 */
[----:B------:R-:W1:Y:S03]  /*13ff0*/  LDSM.16.MT88.4 R168, [R218+0x3880] ;  /* 0x00388000daa8783b */ /* 0x000e660000004200 */
[----:B--2---:R-:W-:Y:S02]  /*14000*/  FFMA.FTZ R28, R6, R3, R199 ;  /* 0x00000003061c7223 */ /* 0x004fe400000100c7 */
[--C-:B------:R-:W-:Y:S01]  /*14010*/  FFMA.FTZ R6, R47, c[0x0][0x2d0], -R153.reuse ;  /* 0x0000b4002f067a23 */ /* 0x100fe20000010899 */
[----:B------:R-:W2:Y:S02]  /*14020*/  MUFU.EX2 R199, R33 ;  /* 0x0000002100c77308 */ /* 0x000ea40000000800 */
[----:B------:R-:W3:Y:S03]  /*14030*/  LDL.LU R3, [R1+0x84] ;  /* 0x0000840001037983 */ /* 0x000ee60000300800 */
[----:B------:R-:W-:Y:S01]  /*14040*/  FFMA.FTZ R153, R51, c[0x0][0x2d0], -R153 ;  /* 0x0000b40033997a23 */ /* 0x000fe20000010899 */
[----:B------:R-:W-:Y:S05]  /*14050*/  LDSM.16.MT88.4 R44, [R218+0x2880] ;  /* 0x00288000da2c783b */ /* 0x000fea0000004200 */
[----:B------:R-:W-:Y:S03]  /*14060*/  MUFU.EX2 R153, R153 ;  /* 0x0000009900997308 */ /* 0x000fe60000000800 */
[----:B------:R-:W-:Y:S07]  /*14070*/  LDSM.16.MT88.4 R48, [R220+0x2880] ;  /* 0x00288000dc30783b */ /* 0x000fee0000004200 */
[----:B------:R4:W5:Y:S01]  /*14080*/  MUFU.EX2 R158, R6 ;  /* 0x00000006009e7308 */ /* 0x0009620000000800 */
[----:B--2---:R-:W-:Y:S02]  /*14090*/  F2FP.PACK_AB R34, R199, R243 ;  /* 0x000000f3c722723e */ /* 0x004fe400000000ff */
[----:B------:R-:W-:Y:S01]  /*140a0*/  F2FP.PACK_AB R33, R194, R196 ;  /* 0x000000c4c221723e */ /* 0x000fe200000000ff */
[-C--:B-1----:R-:W-:Y:S08]  /*140b0*/  HMMA.16816.F32 R88, R160, R168.reuse, R88 ;  /* 0x000000a8a058723c */ /* 0x082ff00000001858 */
[C---:B------:R-:W-:Y:S04]  /*140c0*/  HMMA.16816.F32 R92, R164.reuse, R168, R92 ;  /* 0x000000a8a45c723c */ /* 0x040fe8000000185c */
[----:B----4-:R-:W-:Y:S04]  /*140d0*/  FADD.FTZ R6, R250, R159 ;  /* 0x0000009ffa067221 */ /* 0x010fe80000010000 */
        /* <DEDUP_REMOVED lines=10> */
[----:B------:R-:W-:Y:S01]  /*14180*/  FADD.FTZ R168, R234, R28 ;  /* 0x0000001ceaa87221 */ /* 0x000fe20000010000 */
[-C--:B------:R-:W-:Y:S01]  /*14190*/  HMMA.16816.F32 R128, R164, R170.reuse, R128 ;  /* 0x000000aaa480723c */ /* 0x080fe20000001880 */
[----:B------:R-:W1:Y:S03]  /*141a0*/  LDSM.16.MT88.4 R164, [R217+0x2880] ;  /* 0x00288000d9a4783b */ /* 0x000e660000004200 */
[----:B------:R-:W-:Y:S04]  /*141b0*/  F2FP.PACK_AB R28, R246, R198 ;  /* 0x000000c6f61c723e */ /* 0x000fe800000000ff */
[----:B------:R-:W-:Y:S01]  /*141c0*/  HMMA.16816.F32 R132, R160, R170, R132 ;  /* 0x000000aaa084723c */ /* 0x000fe20000001884 */
[----:B------:R-:W2:Y:S03]  /*141d0*/  LDSM.16.MT88.4 R160, [R219+0x2880] ;  /* 0x00288000dba0783b */ /* 0x000ea60000004200 */
[----:B---3--:R-:W-:Y:S02]  /*141e0*/  FFMA.FTZ R0, R0, R3, R211 ;  /* 0x0000000300007223 */ /* 0x008fe400000100d3 */
[----:B------:R-:W-:Y:S01]  /*141f0*/  FADD.FTZ R3, R235, R29 ;  /* 0x0000001deb037221 */ /* 0x000fe20000010000 */
[----:B------:R-:W-:Y:S01]  /*14200*/  F2FP.PACK_AB R29, R244, R241 ;  /* 0x000000f1f41d723e */ /* 0x000fe200000000ff */
[----:B------:R-:W-:Y:S04]  /*14210*/  FADD.FTZ R7, R231, R0 ;  /* 0x00000000e7077221 */ /* 0x000fe80000010000 */
[----:B------:R-:W-:Y:S02]  /*14220*/  FADD.FTZ R0, R236, R3 ;  /* 0x00000003ec007221 */ /* 0x000fe40000010000 */
[----:B------:R-:W-:Y:S01]  /*14230*/  FADD.FTZ R3, R252, R168 ;  /* 0x000000a8fc037221 */ /* 0x000fe20000010000 */
[-C--:B-1----:R-:W-:Y:S05]  /*14240*/  HMMA.16816.F32 R8, R28, R164.reuse, R8 ;  /* 0x000000a41c08723c */ /* 0x082fea0000001808 */
[----:B------:R-:W-:Y:S02]  /*14250*/  FADD.FTZ R4, R173, R7 ;  /* 0x00000007ad047221 */ /* 0x000fe40000010000 */
[----:B------:R-:W-:Y:S01]  /*14260*/  FADD.FTZ R0, R175, R0 ;  /* 0x00000000af007221 */ /* 0x000fe20000010000 */
[C---:B------:R-:W-:Y:S04]  /*14270*/  HMMA.16816.F32 R12, R32.reuse, R164, R12 ;  /* 0x000000a4200c723c */ /* 0x040fe8000000180c */
[----:B------:R-:W-:Y:S02]  /*14280*/  FADD.FTZ R7, R251, R6 ;  /* 0x00000006fb077221 */ /* 0x000fe40000010000 */
[----:B------:R-:W-:Y:S02]  /*14290*/  FADD.FTZ R0, R198, R0 ;  /* 0x00000000c6007221 */ /* 0x000fe40000010000 */
[-C--:B------:R-:W-:Y:S04]  /*142a0*/  HMMA.16816.F32 R16, R32, R166.reuse, R16 ;  /* 0x000000a62010723c */ /* 0x080fe80000001810 */
[----:B------:R-:W-:Y:S04]  /*142b0*/  FADD.FTZ R0, R246, R0 ;  /* 0x00000000f6007221 */ /* 0x000fe80000010000 */
        /* <DEDUP_REMOVED lines=25> */
[C---:B------:R-:W-:Y:S01]  /*14450*/  HMMA.16816.F32 R100, R28.reuse, R50, R100 ;  /* 0x000000321c64723c */ /* 0x040fe20000001864 */
[----:B------:R-:W-:Y:S07]  /*14460*/  LDSM.16.MT88.4 R48, [R220+0x3080] ;  /* 0x00308000dc30783b */ /* 0x000fee0000004200 */
[-C--:B--2---:R-:W-:Y:S08]  /*14470*/  HMMA.16816.F32 R104, R28, R160.reuse, R104 ;  /* 0x000000a01c68723c */ /* 0x084ff00000001868 */
[C---:B------:R-:W-:Y:S08]  /*14480*/  HMMA.16816.F32 R108, R32.reuse, R160, R108 ;  /* 0x000000a0206c723c */ /* 0x040ff0000000186c */
[-C--:B------:R-:W-:Y:S08]  /*14490*/  HMMA.16816.F32 R112, R32, R162.reuse, R112 ;  /* 0x000000a22070723c */ /* 0x080ff00000001870 */
[C---:B------:R-:W-:Y:S01]  /*144a0*/  HMMA.16816.F32 R116, R28.reuse, R162, R116 ;  /* 0x000000a21c74723c */ /* 0x040fe20000001874 */
[----:B------:R-:W2:Y:S07]  /*144b0*/  LDSM.16.MT88.4 R160, [R218+0x3080] ;  /* 0x00308000daa0783b */ /* 0x000eae0000004200 */
[-C--:B-1----:R-:W-:Y:S08]  /*144c0*/  HMMA.16816.F32 R120, R28, R44.reuse, R120 ;  /* 0x0000002c1c78723c */ /* 0x082ff00000001878 */
[C---:B------:R-:W-:Y:S01]  /*144d0*/  HMMA.16816.F32 R124, R32.reuse, R44, R124 ;  /* 0x0000002c207c723c */ /* 0x040fe2000000187c */
[----:B------:R-:W3:Y:S06]  /*144e0*/  LDL R45, [R1+0x7c] ;  /* 0x00007c00012d7983 */ /* 0x000eec0000100800 */
[----:B------:R-:W-:Y:S01]  /*144f0*/  FADD.FTZ R44, R174, R3 ;  /* 0x00000003ae2c7221 */ /* 0x000fe20000010000 */
[-C--:B------:R-:W-:Y:S04]  /*14500*/  HMMA.16816.F32 R128, R32, R46.reuse, R128 ;  /* 0x0000002e2080723c */ /* 0x080fe80000001880 */
[----:B------:R-:W-:Y:S02]  /*14510*/  FADD.FTZ R3, R172, R4 ;  /* 0x00000004ac037221 */ /* 0x000fe40000010000 */
[----:B------:R-:W-:Y:S01]  /*14520*/  FADD.FTZ R6, R241, R44 ;  /* 0x0000002cf1067221 */ /* 0x000fe20000010000 */
[----:B------:R-:W-:Y:S01]  /*14530*/  F2FP.PACK_AB R32, R201, R202 ;  /* 0x000000cac920723e */ /* 0x000fe200000000ff */
[----:B------:R-:W-:Y:S04]  /*14540*/  HMMA.16816.F32 R132, R28, R46, R132 ;  /* 0x0000002e1c84723c */ /* 0x000fe80000001884 */
[----:B------:R-:W-:Y:S01]  /*14550*/  F2FP.PACK_AB R34, R207, R203 ;  /* 0x000000cbcf22723e */ /* 0x000fe200000000ff */
[----:B------:R-:W-:Y:S01]  /*14560*/  FADD.FTZ R4, R200, R7 ;  /* 0x00000007c8047221 */ /* 0x000fe20000010000 */
[----:B-----5:R-:W-:Y:S01]  /*14570*/  F2FP.PACK_AB R33, R158, R154 ;  /* 0x0000009a9e21723e */ /* 0x020fe200000000ff */
[----:B------:R-:W-:Y:S01]  /*14580*/  FADD.FTZ R3, R196, R3 ;  /* 0x00000003c4037221 */ /* 0x000fe20000010000 */
[----:B------:R-:W-:Y:S04]  /*14590*/  F2FP.PACK_AB R28, R209, R210 ;  /* 0x000000d2d11c723e */ /* 0x000fe800000000ff */
[----:B------:R-:W-:Y:S01]  /*145a0*/  F2FP.PACK_AB R29, R205, R206 ;  /* 0x000000cecd1d723e */ /* 0x000fe200000000ff */
[----:B------:R-:W-:Y:S01]  /*145b0*/  FADD.FTZ R7, R194, R3 ;  /* 0x00000003c2077221 */ /* 0x000fe20000010000 */
[----:B------:R-:W-:Y:S02]  /*145c0*/  F2FP.PACK_AB R30, R193, R208 ;  /* 0x000000d0c11e723e */ /* 0x000fe400000000ff */
[----:B------:R-:W-:Y:S02]  /*145d0*/  F2FP.PACK_AB R31, R192, R204 ;  /* 0x000000ccc01f723e */ /* 0x000fe400000000ff */
[----:B------:R-:W-:Y:S05]  /*145e0*/  F2FP.PACK_AB R35, R153, R152 ;  /* 0x000000989923723e */ /* 0x000fea00000000ff */
[-C--:B------:R-:W-:Y:S01]  /*145f0*/  HMMA.16816.F32 R172, R28, R164.reuse, R8 ;  /* 0x000000a41cac723c */ /* 0x080fe20000001808 */
[----:B------:R-:W1:Y:S07]  /*14600*/  LDSM.16.MT88.4 R8, [R219+0x3080] ;  /* 0x00308000db08783b */ /* 0x000e6e0000004200 */
[C---:B------:R-:W-:Y:S01]  /*14610*/  HMMA.16816.F32 R176, R32.reuse, R164, R12 ;  /* 0x000000a420b0723c */ /* 0x040fe2000000180c */
[----:B------:R-:W4:Y:S07]  /*14620*/  LDSM.16.MT88.4 R12, [R217+0x4880] ;  /* 0x00488000d90c783b */ /* 0x000f2e0000004200 */
[-C--:B------:R-:W-:Y:S01]  /*14630*/  HMMA.16816.F32 R180, R32, R166.reuse, R16 ;  /* 0x000000a620b4723c */ /* 0x080fe20000001810 */
[----:B------:R-:W5:Y:S07]  /*14640*/  LDSM.16.MT88.4 R16, [R218+0x4880] ;  /* 0x00488000da10783b */ /* 0x000f6e0000004200 */
[C---:B------:R-:W-:Y:S01]  /*14650*/  HMMA.16816.F32 R164, R28.reuse, R166, R20 ;  /* 0x000000a61ca4723c */ /* 0x040fe20000001814 */
[----:B------:R-:W1:Y:S07]  /*14660*/  LDSM.16.MT88.4 R20, [R220+0x4880] ;  /* 0x00488000dc14783b */ /* 0x000e6e0000004200 */
[-C--:B--2---:R-:W-:Y:S01]  /*14670*/  HMMA.16816.F32 R168, R28, R160.reuse, R24 ;  /* 0x000000a01ca8723c */ /* 0x084fe20000001818 */
        /* <DEDUP_REMOVED lines=14> */
[C---:B------:R-:W-:Y:S04]  /*14760*/  HMMA.16816.F32 R68, R28.reuse, R10, R68 ;  /* 0x0000000a1c44723c */ /* 0x040fe80000001844 */
[----:B------:R-:W-:Y:S02]  /*14770*/  FADD.FTZ R7, R197, R0 ;  /* 0x00000000c5077221 */ /* 0x000fe40000010000 */
[----:B------:R-:W-:Y:S02]  /*14780*/  FADD.FTZ R8, R242, R4 ;  /* 0x00000004f2087221 */ /* 0x000fe40000010000 */
[-C--:B----4-:R-:W-:Y:S04]  /*14790*/  HMMA.16816.F32 R72, R28, R12.reuse, R72 ;  /* 0x0000000c1c48723c */ /* 0x090fe80000001848 */
        /* <DEDUP_REMOVED lines=11> */
[-C--:B-----5:R-:W-:Y:S04]  /*14850*/  HMMA.16816.F32 R88, R28, R16.reuse, R88 ;  /* 0x000000101c58723c */ /* 0x0a0fe80000001858 */
        /* <DEDUP_REMOVED lines=12> */
[-C--:B------:R-:W-:Y:S01]  /*14920*/  HMMA.16816.F32 R104, R28, R20.reuse, R104 ;  /* 0x000000141c68723c */ /* 0x080fe20000001868 */
[----:B------:R-:W-:Y:S03]  /*14930*/  STL [R1+0x78], R4 ;  /* 0x0000780401007387 */ /* 0x000fe60000100800 */
[----:B------:R-:W-:Y:S02]  /*14940*/  FADD.FTZ R3, R203, R3 ;  /* 0x00000003cb037221 */ /* 0x000fe40000010000 */
[----:B------:R-:W-:Y:S01]  /*14950*/  FADD.FTZ R0, R158, R7 ;  /* 0x000000079e007221 */ /* 0x000fe20000010000 */
[----:B------:R-:W-:Y:S01]  /*14960*/  MOV R7, R2 ;  /* 0x0000000200077202 */ /* 0x000fe20000000f00 */
[C---:B------:R-:W-:Y:S04]  /*14970*/  HMMA.16816.F32 R108, R32.reuse, R20, R108 ;  /* 0x00000014206c723c */ /* 0x040fe8000000186c */
[----:B------:R-:W-:Y:S02]  /*14980*/  FADD.FTZ R3, R207, R3 ;  /* 0x00000003cf037221 */ /* 0x000fe40000010000 */
[----:B------:R-:W-:Y:S01]  /*14990*/  FADD.FTZ R0, R152, R0 ;  /* 0x0000000098007221 */ /* 0x000fe20000010000 */
[----:B------:R-:W-:Y:S01]  /*149a0*/  MOV R152, R157 ;  /* 0x0000009d00987202 */ /* 0x000fe20000000f00 */
[-C--:B------:R-:W-:Y:S01]  /*149b0*/  HMMA.16816.F32 R112, R32, R22.reuse, R112 ;  /* 0x000000162070723c */ /* 0x080fe20000001870 */
[----:B------:R-:W-:Y:S03]  /*149c0*/  STL [R1+0x88], R3 ;  /* 0x0000880301007387 */ /* 0x000fe60000100800 */
[----:B------:R-:W-:Y:S01]  /*149d0*/  FADD.FTZ R0, R153, R0 ;  /* 0x0000000099007221 */ /* 0x000fe20000010000 */
[----:B-1----:R-:W-:Y:S02]  /*149e0*/  MOV R6, R156 ;  /* 0x0000009c00067202 */ /* 0x002fe40000000f00 */
[----:B------:R-:W-:Y:S01]  /*149f0*/  MOV R153, R2 ;  /* 0x0000000200997202 */ /* 0x000fe20000000f00 */
[C---:B------:R-:W-:Y:S01]  /*14a00*/  HMMA.16816.F32 R116, R28.reuse, R22, R116 ;  /* 0x000000161c74723c */ /* 0x040fe20000001874 */
[----:B------:R1:W-:Y:S07]  /*14a10*/  STL [R1+0x84], R0 ;  /* 0x0000840001007387 */ /* 0x0003ee0000100800 */
[-C--:B--2---:R-:W-:Y:S08]  /*14a20*/  HMMA.16816.F32 R120, R28, R24.reuse, R120 ;  /* 0x000000181c78723c */ /* 0x084ff00000001878 */
[C---:B------:R-:W-:Y:S08]  /*14a30*/  HMMA.16816.F32 R124, R32.reuse, R24, R124 ;  /* 0x00000018207c723c */ /* 0x040ff0000000187c */
[-C--:B------:R-:W-:Y:S04]  /*14a40*/  HMMA.16816.F32 R128, R32, R26.reuse, R128 ;  /* 0x0000001a2080723c */ /* 0x080fe80000001880 */
[----:B-1----:R-:W-:Y:S04]  /*14a50*/  MOV R0, R155 ;  /* 0x0000009b00007202 */ /* 0x002fe80000000f00 */
[----:B------:R-:W-:Y:S04]  /*14a60*/  HMMA.16816.F32 R132, R28, R26, R132 ;  /* 0x0000001a1c84723c */ /* 0x000fe80000001884 */
[C---:B---3--:R-:W-:Y:S02]  /*14a70*/  ISETP.GT.AND P0, PT, R230.reuse, R45, PT ;  /* 0x0000002de600720c */ /* 0x048fe40003f04270 */
[----:B------:R-:W-:Y:S11]  /*14a80*/  IADD3 R230, R230, -0x1, RZ ;  /* 0xffffffffe6e67810 */ /* 0x000ff60007ffe0ff */
[----:B------:R-:W-:-:S05]  /*14a90*/  @P0 BRA `(.L_x_1347) ;  /* 0xffffcdc000000947 */ /* 0x000fca000383ffff */
.L_x_1336:
[----:B------:R-:W2:Y:S02]  /*14aa0*/  LDL R2, [R1+0x98] ;  /* 0x0000980001027983 */ /* 0x000ea40000100800 */
[----:B--2---:R-:W-:-:S13]  /*14ab0*/  ISETP.GE.AND P0, PT, R230, R2, PT ;  /* 0x00000002e600720c */ /* 0x004fda0003f06270 */
[----:B------:R-:W-:Y:S05]  /*14ac0*/  @!P0 BRA `(.L_x_1348) ;  /* 0x00004a3000008947 */ /* 0x000fea0003800000 */
[----:B------:R-:W2:Y:S01]  /*14ad0*/  LDL R2, [R1+0x80] ;  /* 0x0000800001027983 */ /* 0x000ea20000100800 */
[----:B------:R-:W-:Y:S01]  /*14ae0*/  LOP3.LUT R229, R229, 0xffffffbf, RZ, 0xc0, !PT ;  /* 0xffffffbfe5e57812 */ /* 0x000fe200078ec0ff */
[----:B------:R-:W-:Y:S01]  /*14af0*/  IMAD.MOV.U32 R152, RZ, RZ, R156 ;  /* 0x000000ffff987224 */ /* 0x000fe200078e009c */
[----:B------:R-:W-:Y:S01]  /*14b00*/  MOV R154, R7 ;  /* 0x00000007009a7202 */ /* 0x000fe20000000f00 */
[----:B------:R-:W-:Y:S02]  /*14b10*/  IMAD.MOV.U32 R6, RZ, RZ, R155 ;  /* 0x000000ffff067224 */ /* 0x000fe400078e009b */
[----:B------:R-:W-:Y:S01]  /*14b20*/  IMAD.MOV.U32 R153, RZ, RZ, R157 ;  /* 0x000000ffff997224 */ /* 0x000fe200078e009d */
[----:B--2---:R-:W-:-:S13]  /*14b30*/  ISETP.GE.AND P0, PT, R2, c[0x0][0x1d4], PT ;  /* 0x0000750002007a0c */ /* 0x004fda0003f06270 */
[----:B------:R-:W-:Y:S02]  /*14b40*/  @P0 LOP3.LUT R229, R229, 0x40, RZ, 0xfc, !PT ;  /* 0x00000040e5e50812 */ /* 0x000fe400078efcff */
.L_x_1376:
[----:B------:R-:W2:Y:S01]  /*14b50*/  S2R R7, SR_CTAID.Y ;  /* 0x0000000000077919 */ /* 0x000ea20000002600 */
[----:B------:R-:W-:Y:S04]  /*14b60*/  DEPBAR.LE SB0, 0x0 ;  /* 0x000080000000791a */ /* 0x000fe80000000000 */
[----:B------:R-:W3:Y:S01]  /*14b70*/  S2R R10, SR_CTAID.Y ;  /* 0x00000000000a7919 */ /* 0x000ee20000002600 */
[----:B------:R-:W-:Y:S01]  /*14b80*/  WARPSYNC 0xffffffff ;  /* 0xffffffff00007948 */ /* 0x000fe20003800000 */
[----:B------:R-:W-:Y:S01]  /*14b90*/  SHF.R.S32.HI R0, RZ, 0x1f, R240 ;  /* 0x0000001fff007819 */ /* 0x000fe200000114f0 */
[----:B-1----:R-:W-:Y:S01]  /*14ba0*/  IMAD.WIDE.U32 R2, R240, c[0x0][0x208], RZ ;  /* 0x00008200f0027a25 */ /* 0x002fe200078e00ff */
[----:B------:R-:W-:Y:S01]  /*14bb0*/  BAR.SYNC.DEFER_BLOCKING 0x0 ;  /* 0x0000000000007b1d */ /* 0x000fe20000010000 */
[----:B------:R-:W-:Y:S02]  /*14bc0*/  SHF.R.S32.HI R4, RZ, 0x1f, R237 ;  /* 0x0000001fff047819 */ /* 0x000fe400000114ed */
[----:B------:R-:W-:Y:S03]  /*14bd0*/  IMAD R0, R0, c[0x0][0x208], RZ ;  /* 0x0000820000007a24 */ /* 0x000fe600078e02ff */
[----:B------:R-:W-:Y:S02]  /*14be0*/  IMAD R4, R4, c[0x0][0x218], RZ ;  /* 0x0000860004047a24 */ /* 0x000fe400078e02ff */
[----:B------:R-:W-:Y:S05]  /*14bf0*/  IMAD R0, R240, c[0x0][0x20c], R0 ;  /* 0x00008300f0007a24 */ /* 0x000fea00078e0200 */
[----:B------:R-:W-:Y:S05]  /*14c00*/  IADD3 R3, R3, R0, RZ ;  /* 0x0000000003037210 */ /* 0x000fea0007ffe0ff */
[----:B------:R-:W-:Y:S04]  /*14c10*/  IMAD.WIDE.U32 R2, R237, c[0x0][0x218], R2 ;  /* 0x00008600ed027a25 */ /* 0x000fe800078e0002 */
[----:B---3--:R-:W-:Y:S01]  /*14c20*/  IMAD.WIDE.U32 R8, R10, c[0x0][0x210], RZ ;  /* 0x000084000a087a25 */ /* 0x008fe200078e00ff */
[----:B--2---:R-:W-:Y:S01]  /*14c30*/  SHF.R.S32.HI R7, RZ, 0x1f, R7 ;  /* 0x0000001fff077819 */ /* 0x004fe20000011407 */
[----:B------:R1:W2:Y:S03]  /*14c40*/  LDSM.16.M88.4 R52, [R224+0x8080] ;  /* 0x00808000e034783b */ /* 0x0002a60000000200 */
[----:B------:R-:W-:Y:S01]  /*14c50*/  IADD3 R0, P1, R8, R2, RZ ;  /* 0x0000000208007210 */ /* 0x000fe20007f3e0ff */
[----:B------:R1:W3:Y:S01]  /*14c60*/  LDSM.16.M88.4 R48, [R224+0xa080] ;  /* 0x00a08000e030783b */ /* 0x0002e20000000200 */
[----:B------:R-:W-:Y:S02]  /*14c70*/  IMAD R7, R7, c[0x0][0x210], RZ ;  /* 0x0000840007077a24 */ /* 0x000fe400078e02ff */
[----:B------:R-:W-:Y:S01]  /*14c80*/  IMAD R2, R237, c[0x0][0x21c], R4 ;  /* 0x00008700ed027a24 */ /* 0x000fe200078e0204 */
[----:B------:R1:W4:Y:S01]  /*14c90*/  LDSM.16.M88.4 R20, [R216+0x5080] ;  /* 0x00508000d814783b */ /* 0x0003220000000200 */
[----:B------:R-:W-:Y:S01]  /*14ca0*/  IMAD R7, R10, c[0x0][0x214], R7 ;  /* 0x000085000a077a24 */ /* 0x000fe200078e0207 */
[C---:B------:R-:W-:Y:S02]  /*14cb0*/  LEA R4, P0, R0.reuse, c[0x0][0x1f8], 0x1 ;  /* 0x00007e0000047a11 */ /* 0x040fe400078008ff */
[----:B------:R1:W1:Y:S02]  /*14cc0*/  LDSM.16.M88.4 R36, [R216+0x5880] ;  /* 0x00588000d824783b */ /* 0x0002640000000200 */
[----:B------:R-:W-:Y:S02]  /*14cd0*/  IADD3 R7, R9, R7, RZ ;  /* 0x0000000709077210 */ /* 0x000fe40007ffe0ff */
[----:B------:R1:W1:Y:S02]  /*14ce0*/  LDSM.16.M88.4 R156, [R216+0x6080] ;  /* 0x00608000d89c783b */ /* 0x0002640000000200 */
[----:B------:R-:W-:Y:S02]  /*14cf0*/  IADD3.X R2, R7, R3, R2, P1, !PT ;  /* 0x0000000307027210 */ /* 0x000fe40000ffe402 */
[----:B------:R1:W1:Y:S02]  /*14d00*/  LDSM.16.M88.4 R192, [R226+0x8080] ;  /* 0x00808000e2c0783b */ /* 0x0002640000000200 */
[----:B------:R-:W-:Y:S02]  /*14d10*/  LEA.HI.X R0, R0, c[0x0][0x1fc], R2, 0x1, P0 ;  /* 0x00007f0000007a11 */ /* 0x000fe400000f0c02 */
[----:B------:R1:W1:Y:S04]  /*14d20*/  LDSM.16.M88.4 R200, [R226+0xa080] ;  /* 0x00a08000e2c8783b */ /* 0x0002680000000200 */
[----:B------:R1:W1:Y:S04]  /*14d30*/  LDSM.16.M88.4 R196, [R223] ;  /* 0x00000000dfc4783b */ /* 0x0002680000000200 */
[----:B------:R1:W1:Y:S04]  /*14d40*/  LDSM.16.M88.4 R204, [R223+0x800] ;  /* 0x00080000dfcc783b */ /* 0x0002680000000200 */
[----:B------:R1:W1:Y:S01]  /*14d50*/  LDSM.16.M88.4 R208, [R223+0x1000] ;  /* 0x00100000dfd0783b */ /* 0x0002620000000200 */
[----:B------:R-:W-:-:S05]  /*14d60*/  BRA.DIV ~URZ, `(.L_x_1349) ;  /* 0x0000adc27f007947 */ /* 0x000fca000b800000 */
[----:B------:R4:W3:Y:S02]  /*14d70*/  SHFL.IDX PT, R7, R0, RZ, 0x181f ;  /* 0x00181fff00077589 */ /* 0x0008e400000e0000 */
.L_x_1461:
[-C--:B--2-4-:R-:W-:Y:S01]  /*14d80*/  HMMA.16816.F32 R8, R52, R20.reuse, RZ ;  /* 0x000000143408723c */ /* 0x094fe200000018ff */
[----:B------:R-:W2:Y:S01]  /*14d90*/  LDL.64 R26, [R1+0xa8] ;  /* 0x0000a800011a7983 */ /* 0x000ea20000100a00 */
[----:B------:R-:W-:Y:S05]  /*14da0*/  BSSY B0, `(.L_x_1350) ;  /* 0x00000f4000007945 */ /* 0x000fea0003800000 */
[----:B------:R-:W4:Y:S01]  /*14db0*/  LDL R30, [R1+0x80] ;  /* 0x00008000011e7983 */ /* 0x000f220000100800 */
[C---:B---3--:R-:W-:Y:S05]  /*14dc0*/  HMMA.16816.F32 R12, R48.reuse, R20, RZ ;  /* 0x00000014300c723c */ /* 0x048fea00000018ff */
[----:B------:R-:W3:Y:S03]  /*14dd0*/  LDL R24, [R1+0xcc] ;  /* 0x0000cc0001187983 */ /* 0x000ee60000100800 */
[-C--:B------:R-:W-:Y:S03]  /*14de0*/  HMMA.16816.F32 R16, R48, R22.reuse, RZ ;  /* 0x000000163010723c */ /* 0x080fe600000018ff */
[----:B------:R-:W5:Y:S05]  /*14df0*/  LDL R29, [R1+0xd8] ;  /* 0x0000d800011d7983 */ /* 0x000f6a0000100800 */
[C---:B------:R-:W-:Y:S01]  /*14e00*/  HMMA.16816.F32 R20, R52.reuse, R22, RZ ;  /* 0x000000163414723c */ /* 0x040fe200000018ff */
[----:B------:R-:W3:Y:S06]  /*14e10*/  LDL R25, [R1+0xd4] ;  /* 0x0000d40001197983 */ /* 0x000eec0000100800 */
[----:B------:R-:W1:Y:S06]  /*14e20*/  SHFL.IDX PT, R3, R4, RZ, 0x181f ;  /* 0x00181fff04037589 */ /* 0x000e6c00000e0000 */
[----:B------:R-:W1:Y:S06]  /*14e30*/  SHFL.IDX PT, R40, R4, 0x1, 0x181f ;  /* 0x00381f0004287f89 */ /* 0x000e6c00000e0000 */
[----:B------:R-:W1:Y:S06]  /*14e40*/  SHFL.IDX PT, R28, R0, 0x1, 0x181f ;  /* 0x00381f00001c7f89 */ /* 0x000e6c00000e0000 */
[----:B------:R-:W1:Y:S06]  /*14e50*/  SHFL.IDX PT, R4, R4, 0x2, 0x181f ;  /* 0x00581f0004047f89 */ /* 0x000e6c00000e0000 */
[----:B------:R-:W1:Y:S01]  /*14e60*/  SHFL.IDX PT, R0, R0, 0x2, 0x181f ;  /* 0x00581f0000007f89 */ /* 0x000e6200000e0000 */
[----:B---3--:R-:W-:Y:S01]  /*14e70*/  SHF.L.U64.HI R214, R24, 0x1, R25 ;  /* 0x0000000118d67819 */ /* 0x008fe20000010219 */
[----:B--2---:R-:W-:Y:S01]  /*14e80*/  IMAD.SHL.U32 R213, R26, 0x2, RZ ;  /* 0x000000021ad57824 */ /* 0x004fe200078e00ff */
[----:B----4-:R-:W-:Y:S01]  /*14e90*/  ISETP.GE.AND P4, PT, R30, c[0x0][0x1d4], PT ;  /* 0x000075001e007a0c */ /* 0x010fe20003f86270 */
[----:B------:R-:W-:Y:S01]  /*14ea0*/  IMAD.SHL.U32 R212, R24, 0x2, RZ ;  /* 0x0000000218d47824 */ /* 0x000fe200078e00ff */
[----:B------:R-:W-:Y:S02]  /*14eb0*/  SHF.L.U64.HI R215, R26, 0x1, R27 ;  /* 0x000000011ad77819 */ /* 0x000fe4000001021b */
[-C--:B-1----:R-:W-:Y:S01]  /*14ec0*/  HMMA.16816.F32 R24, R52, R36.reuse, RZ ;  /* 0x000000243418723c */ /* 0x082fe200000018ff */
[-C--:B------:R-:W-:Y:S02]  /*14ed0*/  IADD3 R2, P0, R3, R213.reuse, RZ ;  /* 0x000000d503027210 */ /* 0x080fe40007f1e0ff */
[----:B-----5:R-:W-:Y:S02]  /*14ee0*/  ISETP.GE.AND P3, PT, R29, c[0x0][0x1d4], PT ;  /* 0x000075001d007a0c */ /* 0x020fe40003f66270 */
[-C--:B------:R-:W-:Y:S01]  /*14ef0*/  IADD3 R34, P2, R3, R212.reuse, RZ ;  /* 0x000000d403227210 */ /* 0x080fe20007f5e0ff */
[C-C-:B------:R-:W-:Y:S01]  /*14f00*/  IMAD.X R3, R7.reuse, 0x1, R215.reuse, P0 ;  /* 0x0000000107037824 */ /* 0x140fe200000e06d7 */
[CC--:B------:R-:W-:Y:S02]  /*14f10*/  IADD3 R32, P1, R40.reuse, R213.reuse, RZ ;  /* 0x000000d528207210 */ /* 0x0c0fe40007f3e0ff */
[-C--:B------:R-:W-:Y:S02]  /*14f20*/  IADD3 R40, P0, R40, R212.reuse, RZ ;  /* 0x000000d428287210 */ /* 0x080fe40007f1e0ff */
[----:B------:R1:W-:Y:S01]  /*14f30*/  LDGSTS.E.BYPASS.LTC128B.128 [R239], [R2.64], !P4 ;  /* 0x0000000002ef7fae */ /* 0x0003e2000e101d46 */
[--C-:B------:R-:W-:Y:S02]  /*14f40*/  IMAD.X R35, R7, 0x1, R214.reuse, P2 ;  /* 0x0000000107237824 */ /* 0x100fe400010e06d6 */
[C-C-:B------:R-:W-:Y:S02]  /*14f50*/  IMAD.X R33, R28.reuse, 0x1, R215.reuse, P1 ;  /* 0x000000011c217824 */ /* 0x140fe400008e06d7 */
[--C-:B------:R-:W-:Y:S01]  /*14f60*/  IMAD.X R41, R28, 0x1, R214.reuse, P0 ;  /* 0x000000011c297824 */ /* 0x100fe200000e06d6 */
[----:B------:R2:W-:Y:S01]  /*14f70*/  LDGSTS.E.BYPASS.LTC128B.128 [R239+0x1800], [R34.64], !P3 ;  /* 0x0180000022ef7fae */ /* 0x0005e2000d901d46 */
[C---:B------:R-:W-:Y:S05]  /*14f80*/  HMMA.16816.F32 R28, R48.reuse, R36, RZ ;  /* 0x00000024301c723c */ /* 0x040fea00000018ff */
[----:B------:R2:W-:Y:S06]  /*14f90*/  LDGSTS.E.BYPASS.LTC128B.128 [R239+0x800], [R32.64], !P4 ;  /* 0x0080000020ef7fae */ /* 0x0005ec000e101d46 */
[----:B------:R3:W-:Y:S06]  /*14fa0*/  LDGSTS.E.BYPASS.LTC128B.128 [R239+0x2000], [R40.64], !P3 ;  /* 0x0200000028ef7fae */ /* 0x0007ec000d901d46 */
[----:B------:R-:W4:Y:S01]  /*14fb0*/  LDL R7, [R1+0x98] ;  /* 0x0000980001077983 */ /* 0x000f220000100800 */
[----:B-1----:R-:W-:Y:S05]  /*14fc0*/  IADD3 R2, P0, R4, R213, RZ ;  /* 0x000000d504027210 */ /* 0x002fea0007f1e0ff */
[----:B------:R-:W-:Y:S05]  /*14fd0*/  IMAD.X R3, R0, 0x1, R215, P0 ;  /* 0x0000000100037824 */ /* 0x000fea00000e06d7 */
[----:B------:R1:W-:Y:S01]  /*14fe0*/  LDGSTS.E.BYPASS.LTC128B.128 [R239+0x1000], [R2.64], !P4 ;  /* 0x0100000002ef7fae */ /* 0x0003e2000e101d46 */
[-C--:B--2---:R-:W-:Y:S01]  /*14ff0*/  HMMA.16816.F32 R32, R48, R38.reuse, RZ ;  /* 0x000000263020723c */ /* 0x084fe200000018ff */
[----:B---3--:R-:W-:Y:S07]  /*15000*/  IADD3 R40, P0, R4, R212, RZ ;  /* 0x000000d404287210 */ /* 0x008fee0007f1e0ff */
[C---:B------:R-:W-:Y:S04]  /*15010*/  HMMA.16816.F32 R36, R52.reuse, R38, RZ ;  /* 0x000000263424723c */ /* 0x040fe800000018ff */
[----:B------:R-:W-:Y:S05]  /*15020*/  IMAD.X R41, R0, 0x1, R214, P0 ;  /* 0x0000000100297824 */ /* 0x000fea00000e06d6 */
[----:B------:R2:W-:Y:S06]  /*15030*/  LDGSTS.E.BYPASS.LTC128B.128 [R239+0x2800], [R40.64], !P3 ;  /* 0x0280000028ef7fae */ /* 0x0005ec000d901d46 */
[----:B------:R-:W0:Y:S01]  /*15040*/  LDGDEPBAR ;  /* 0x00000000000079af */ /* 0x000e220000000000 */
        /* <DEDUP_REMOVED lines=20> */
[----:B------:R-:W5:Y:S07]  /*15190*/  LDSM.16.M88.4 R192, [R222+0x5880] ;  /* 0x00588000dec0783b */ /* 0x000f6e0000000200 */
[-C--:B--2---:R-:W-:Y:S08]  /*151a0*/  HMMA.16816.F32 R8, R156, R196.reuse, R8 ;  /* 0x000000c49c08723c */ /* 0x084ff00000001808 */
[C---:B---3--:R-:W-:Y:S08]  /*151b0*/  HMMA.16816.F32 R12, R200.reuse, R196, R12 ;  /* 0x000000c4c80c723c */ /* 0x048ff0000000180c */
[-C--:B------:R-:W-:Y:S08]  /*151c0*/  HMMA.16816.F32 R16, R200, R198.reuse, R16 ;  /* 0x000000c6c810723c */ /* 0x080ff00000001810 */
[C---:B------:R-:W-:Y:S01]  /*151d0*/  HMMA.16816.F32 R20, R156.reuse, R198, R20 ;  /* 0x000000c69c14723c */ /* 0x040fe20000001814 */
[----:B------:R-:W-:Y:S07]  /*151e0*/  LDSM.16.M88.4 R196, [R221] ;  /* 0x00000000ddc4783b */ /* 0x000fee0000000200 */
[-C--:B-----5:R-:W-:Y:S08]  /*151f0*/  HMMA.16816.F32 R24, R156, R192.reuse, R24 ;  /* 0x000000c09c18723c */ /* 0x0a0ff00000001818 */
[C---:B------:R-:W-:Y:S08]  /*15200*/  HMMA.16816.F32 R28, R200.reuse, R192, R28 ;  /* 0x000000c0c81c723c */ /* 0x040ff0000000181c */
[-C--:B------:R-:W-:Y:S08]  /*15210*/  HMMA.16816.F32 R32, R200, R194.reuse, R32 ;  /* 0x000000c2c820723c */ /* 0x080ff00000001820 */
[C---:B------:R-:W-:Y:S01]  /*15220*/  HMMA.16816.F32 R36, R156.reuse, R194, R36 ;  /* 0x000000c29c24723c */ /* 0x040fe20000001824 */
[----:B------:R-:W2:Y:S07]  /*15230*/  LDSM.16.M88.4 R192, [R227+0x8080] ;  /* 0x00808000e3c0783b */ /* 0x000eae0000000200 */
[-C--:B------:R-:W-:Y:S08]  /*15240*/  HMMA.16816.F32 R40, R156, R204.reuse, R40 ;  /* 0x000000cc9c28723c */ /* 0x080ff00000001828 */
[C---:B------:R-:W-:Y:S08]  /*15250*/  HMMA.16816.F32 R44, R200.reuse, R204, R44 ;  /* 0x000000ccc82c723c */ /* 0x040ff0000000182c */
[-C--:B------:R-:W-:Y:S01]  /*15260*/  HMMA.16816.F32 R48, R200, R206.reuse, R48 ;  /* 0x000000cec830723c */ /* 0x080fe20000001830 */
[----:B------:R-:W3:Y:S07]  /*15270*/  LDSM.16.M88.4 R200, [R227+0xa080] ;  /* 0x00a08000e3c8783b */ /* 0x000eee0000000200 */
[----:B------:R-:W-:Y:S01]  /*15280*/  HMMA.16816.F32 R52, R156, R206, R52 ;  /* 0x000000ce9c34723c */ /* 0x000fe20000001834 */
[----:B------:R-:W5:Y:S06]  /*15290*/  LDSM.16.M88.4 R156, [R221+0x800] ;  /* 0x00080000dd9c783b */ /* 0x000f6c0000000200 */
[----:B------:R-:W1:Y:S01]  /*152a0*/  LDSM.16.M88.4 R204, [R221+0x1000] ;  /* 0x00100000ddcc783b */ /* 0x000e620000000200 */
[----:B----4-:R-:W-:Y:S01]  /*152b0*/  ISETP.GT.AND P0, PT, R230, R7, PT ;  /* 0x00000007e600720c */ /* 0x010fe20003f04270 */
[-C--:B--2---:R-:W-:Y:S08]  /*152c0*/  HMMA.16816.F32 R8, R192, R196.reuse, R8 ;  /* 0x000000c4c008723c */ /* 0x084ff00000001808 */
[C---:B---3--:R-:W-:Y:S08]  /*152d0*/  HMMA.16816.F32 R12, R200.reuse, R196, R12 ;  /* 0x000000c4c80c723c */ /* 0x048ff0000000180c */
[-C--:B------:R-:W-:Y:S08]  /*152e0*/  HMMA.16816.F32 R16, R200, R198.reuse, R16 ;  /* 0x000000c6c810723c */ /* 0x080ff00000001810 */
[C---:B------:R-:W-:Y:S01]  /*152f0*/  HMMA.16816.F32 R20, R192.reuse, R198, R20 ;  /* 0x000000c6c014723c */ /* 0x040fe20000001814 */
[----:B------:R-:W-:Y:S07]  /*15300*/  LDSM.16.M88.4 R196, [R216+0x6880] ;  /* 0x00688000d8c4783b */ /* 0x000fee0000000200 */
[-C--:B-----5:R-:W-:Y:S08]  /*15310*/  HMMA.16816.F32 R24, R192, R156.reuse, R24 ;  /* 0x0000009cc018723c */ /* 0x0a0ff00000001818 */
        /* <DEDUP_REMOVED lines=9> */
[----:B------:R-:W3:Y:S06]  /*153b0*/  LDSM.16.M88.4 R192, [R216+0x7080] ;  /* 0x00708000d8c0783b */ /* 0x000eec0000000200 */
[----:B------:R-:W4:Y:S01]  /*153c0*/  LDSM.16.M88.4 R204, [R216+0x7880] ;  /* 0x00788000d8cc783b */ /* 0x000f220000000200 */
[-C--:B--2---:R-:W-:Y:S08]  /*153d0*/  HMMA.16816.F32 R8, R156, R196.reuse, R8 ;  /* 0x000000c49c08723c */ /* 0x084ff00000001808 */
        /* <DEDUP_REMOVED lines=9> */
[-C--:B----4-:R-:W-:Y:S08]  /*15470*/  HMMA.16816.F32 R40, R156, R204.reuse, R40 ;  /* 0x000000cc9c28723c */ /* 0x090ff00000001828 */
[C---:B------:R-:W-:Y:S08]  /*15480*/  HMMA.16816.F32 R44, R200.reuse, R204, R44 ;  /* 0x000000ccc82c723c */ /* 0x040ff0000000182c */
[-C--:B------:R-:W-:Y:S01]  /*15490*/  HMMA.16816.F32 R48, R200, R206.reuse, R48 ;  /* 0x000000cec830723c */ /* 0x080fe20000001830 */
[----:B------:R-:W2:Y:S07]  /*154a0*/  LDSM.16.M88.4 R200, [R226+0xe080] ;  /* 0x00e08000e2c8783b */ /* 0x000eae0000000200 */
        /* <DEDUP_REMOVED lines=37> */
[----:B------:R-:W-:Y:S04]  /*15700*/  DEPBAR.LE SB0, 0x0 ;  /* 0x000080000000791a */ /* 0x000fe80000000000 */
[-C--:B-1----:R-:W-:Y:S01]  /*15710*/  HMMA.16816.F32 R8, R192, R196.reuse, R8 ;  /* 0x000000c4c008723c */ /* 0x082fe20000001808 */
[----:B------:R-:W-:Y:S07]  /*15720*/  BAR.SYNC.DEFER_BLOCKING 0x0 ;  /* 0x0000000000007b1d */ /* 0x000fee0000010000 */
[C---:B--2---:R-:W-:Y:S08]  /*15730*/  HMMA.16816.F32 R12, R200.reuse, R196, R12 ;  /* 0x000000c4c80c723c */ /* 0x044ff0000000180c */
        /* <DEDUP_REMOVED lines=18> */
[----:B------:R-:W5:Y:S01]  /*15860*/  LDL R7, [R1+0xc8] ;  /* 0x0000c80001077983 */ /* 0x000f620000100800 */
[----:B--2---:R-:W-:Y:S03]  /*15870*/  IMAD R2, R230, 0x30, R231 ;  /* 0x00000030e6027824 */ /* 0x004fe600078e02e7 */
[----:B------:R-:W1:Y:S01]  /*15880*/  S2R R231, SR_CTAID.Y ;  /* 0x0000000000e77919 */ /* 0x000e620000002600 */
[----:B---3--:R-:W-:Y:S02]  /*15890*/  ISETP.GT.AND P1, PT, R155, 0x2f, PT ;  /* 0x0000002f9b00780c */ /* 0x008fe40003f24270 */
[----:B------:R-:W-:Y:S02]  /*158a0*/  IADD3 R2, R2, -0x30, R155 ;  /* 0xffffffd002027810 */ /* 0x000fe40007ffe09b */
[----:B------:R-:W2:Y:S03]  /*158b0*/  S2R R155, SR_CTAID.Y ;  /* 0x00000000009b7919 */ /* 0x000ea60000002600 */
[----:B------:R-:W-:Y:S04]  /*158c0*/  @P0 IMAD.HI.U32 R3, R2, c[0x0][0x2bc], RZ ;  /* 0x0000af0002030a27 */ /* 0x000fe800078e00ff */
[----:B------:R-:W-:Y:S01]  /*158d0*/  IMAD.MOV.U32 R0, RZ, RZ, R2 ;  /* 0x000000ffff007224 */ /* 0x000fe200078e0002 */
[----:B------:R-:W-:Y:S04]  /*158e0*/  @P0 SHF.R.U32.HI R0, RZ, c[0x0][0x2c0], R3 ;  /* 0x0000b000ff000a19 */ /* 0x000fe80000011603 */
[C---:B----4-:R-:W-:Y:S04]  /*158f0*/  @!P1 IADD3 R3, P0, R0.reuse, R232, RZ ;  /* 0x000000e800039210 */ /* 0x050fe80007f1e0ff */
[----:B-----5:R-:W-:Y:S01]  /*15900*/  @!P1 LEA.HI.X.SX32 R4, R0, R7, 0x1, P0 ;  /* 0x0000000700049211 */ /* 0x020fe200000f0eff */
[----:B------:R-:W-:Y:S01]  /*15910*/  IMAD.MOV R0, RZ, RZ, -R0 ;  /* 0x000000ffff007224 */ /* 0x000fe200078e0a00 */
[C---:B------:R-:W-:Y:S02]  /*15920*/  @!P1 LEA R156, P0, R3.reuse, c[0x0][0x2a0], 0x2 ;  /* 0x0000a800039c9a11 */ /* 0x040fe400078010ff */
[----:B-1----:R-:W-:Y:S01]  /*15930*/  SHF.R.S32.HI R7, RZ, 0x1f, R231 ;  /* 0x0000001fff077819 */ /* 0x002fe200000114e7 */
[----:B------:R-:W-:Y:S01]  /*15940*/  IMAD R240, R0, c[0x0][0x2b8], R2 ;  /* 0x0000ae0000f07a24 */ /* 0x000fe200078e0202 */
[----:B------:R-:W-:Y:S01]  /*15950*/  @!P1 LEA.HI.X R157, R3, c[0x0][0x2a4], R4, 0x2, P0 ;  /* 0x0000a900039d9a11 */ /* 0x000fe200000f1404 */
[----:B--2---:R-:W-:Y:S03]  /*15960*/  IMAD.WIDE.U32 R232, R155, c[0x0][0x1e8], RZ ;  /* 0x00007a009be87a25 */ /* 0x004fe600078e00ff */
[----:B------:R-:W-:Y:S01]  /*15970*/  SHF.R.S32.HI R0, RZ, 0x1f, R240 ;  /* 0x0000001fff007819 */ /* 0x000fe200000114f0 */
[----:B------:R-:W2:Y:S01]  /*15980*/  @!P1 LDG.E R237, [R156.64] ;  /* 0x000000069ced9981 */ /* 0x000ea2000c1e1900 */
[----:B------:R-:W-:Y:S04]  /*15990*/  IMAD.WIDE.U32 R2, R240, c[0x0][0x1e0], RZ ;  /* 0x00007800f0027a25 */ /* 0x000fe800078e00ff */
[----:B------:R-:W-:Y:S02]  /*159a0*/  IMAD R0, R0, c[0x0][0x1e0], RZ ;  /* 0x0000780000007a24 */ /* 0x000fe400078e02ff */
[----:B------:R-:W-:Y:S02]  /*159b0*/  IMAD R7, R7, c[0x0][0x1e8], RZ ;  /* 0x00007a0007077a24 */ /* 0x000fe400078e02ff */
[----:B------:R-:W-:Y:S02]  /*159c0*/  IMAD R0, R240, c[0x0][0x1e4], R0 ;  /* 0x00007900f0007a24 */ /* 0x000fe400078e0200 */
[----:B------:R-:W-:Y:S03]  /*159d0*/  IMAD R7, R155, c[0x0][0x1ec], R7 ;  /* 0x00007b009b077a24 */ /* 0x000fe600078e0207 */
[----:B------:R-:W-:Y:S01]  /*159e0*/  IADD3 R3, R3, R0, RZ ;  /* 0x0000000003037210 */ /* 0x000fe20007ffe0ff */
[----:B------:R-:W-:Y:S01]  /*159f0*/  IMAD.IADD R7, R233, 0x1, R7 ;  /* 0x00000001e9077824 */ /* 0x000fe200078e0207 */
[----:B--2---:R-:W-:Y:S03]  /*15a00*/  SHF.R.S32.HI R4, RZ, 0x1f, R237 ;  /* 0x0000001fff047819 */ /* 0x004fe600000114ed */
[C---:B------:R-:W-:Y:S04]  /*15a10*/  IMAD.WIDE.U32 R2, R237.reuse, c[0x0][0x1f0], R2 ;  /* 0x00007c00ed027a25 */ /* 0x040fe800078e0002 */
[----:B------:R-:W-:Y:S01]  /*15a20*/  IMAD R4, R4, c[0x0][0x1f0], RZ ;  /* 0x00007c0004047a24 */ /* 0x000fe200078e02ff */
[----:B------:R-:W-:Y:S03]  /*15a30*/  IADD3 R0, P1, R232, R2, RZ ;  /* 0x00000002e8007210 */ /* 0x000fe60007f3e0ff */
[----:B------:R-:W-:Y:S01]  /*15a40*/  IMAD R2, R237, c[0x0][0x1f4], R4 ;  /* 0x00007d00ed027a24 */ /* 0x000fe200078e0204 */
[C---:B------:R-:W-:Y:S04]  /*15a50*/  LEA R4, P0, R0.reuse, c[0x0][0x1c8], 0x1 ;  /* 0x0000720000047a11 */ /* 0x040fe800078008ff */
[----:B------:R-:W-:Y:S04]  /*15a60*/  IADD3.X R2, R7, R3, R2, P1, !PT ;  /* 0x0000000307027210 */ /* 0x000fe80000ffe402 */
[----:B------:R-:W-:Y:S01]  /*15a70*/  LEA.HI.X R0, R0, c[0x0][0x1cc], R2, 0x1, P0 ;  /* 0x0000730000007a11 */ /* 0x000fe200000f0c02 */
[----:B------:R-:W-:-:S05]  /*15a80*/  BRA.DIV ~URZ, `(.L_x_1352) ;  /* 0x0000a1227f007947 */ /* 0x000fca000b800000 */
[----:B------:R1:W2:Y:S02]  /*15a90*/  SHFL.IDX PT, R7, R0, RZ, 0x181f ;  /* 0x00181fff00077589 */ /* 0x0002a400000e0000 */
.L_x_1462:
[----:B------:R-:W-:-:S05]  /*15aa0*/  BRA.DIV ~URZ, `(.L_x_1353) ;  /* 0x0000a1827f007947 */ /* 0x000fca000b800000 */
[----:B------:R-:W3:Y:S04]  /*15ab0*/  LDL R159, [R1+0x80] ;  /* 0x00008000019f7983 */ /* 0x000ee80000100800 */
[----:B------:R-:W4:Y:S04]  /*15ac0*/  LDL R194, [R1+0xd8] ;  /* 0x0000d80001c27983 */ /* 0x000f280000100800 */
[----:B------:R-:W5:Y:S04]  /*15ad0*/  SHFL.IDX PT, R2, R4, RZ, 0x181f ;  /* 0x00181fff04027589 */ /* 0x000f6800000e0000 */
[----:B------:R-:W1:Y:S04]  /*15ae0*/  SHFL.IDX PT, R158, R4, 0x1, 0x181f ;  /* 0x00381f00049e7f89 */ /* 0x000e6800000e0000 */
[----:B------:R-:W2:Y:S04]  /*15af0*/  SHFL.IDX PT, R155, R0, 0x1, 0x181f ;  /* 0x00381f00009b7f89 */ /* 0x000ea800000e0000 */
[----:B-1----:R-:W1:Y:S04]  /*15b00*/  SHFL.IDX PT, R0, R0, 0x2, 0x181f ;  /* 0x00581f0000007f89 */ /* 0x002e6800000e0000 */
[----:B------:R-:W1:Y:S01]  /*15b10*/  SHFL.IDX PT, R4, R4, 0x2, 0x181f ;  /* 0x00581f0004047f89 */ /* 0x000e6200000e0000 */
[----:B----4-:R-:W-:Y:S02]  /*15b20*/  ISETP.GE.AND P3, PT, R194, c[0x0][0x1d4], PT ;  /* 0x00007500c2007a0c */ /* 0x010fe40003f66270 */
[----:B---3--:R-:W-:Y:S02]  /*15b30*/  ISETP.GE.AND P4, PT, R159, c[0x0][0x1d4], PT ;  /* 0x000075009f007a0c */ /* 0x008fe40003f86270 */
[CC--:B-----5:R-:W-:Y:S02]  /*15b40*/  IADD3 R192, P0, R2.reuse, R213.reuse, RZ ;  /* 0x000000d502c07210 */ /* 0x0e0fe40007f1e0ff */
[-C--:B------:R-:W-:Y:S02]  /*15b50*/  IADD3 R156, P2, R2, R212.reuse, RZ ;  /* 0x000000d4029c7210 */ /* 0x080fe40007f5e0ff */
[C---:B------:R-:W-:Y:S01]  /*15b60*/  IADD3 R2, P1, R158.reuse, R213, RZ ;  /* 0x000000d59e027210 */ /* 0x040fe20007f3e0ff */
[C-C-:B--2---:R-:W-:Y:S01]  /*15b70*/  IMAD.X R193, R7.reuse, 0x1, R215.reuse, P0 ;  /* 0x0000000107c17824 */ /* 0x144fe200000e06d7 */
[----:B------:R-:W-:Y:S01]  /*15b80*/  IADD3 R158, P0, R158, R212, RZ ;  /* 0x000000d49e9e7210 */ /* 0x000fe20007f1e0ff */
[--C-:B------:R-:W-:Y:S02]  /*15b90*/  IMAD.X R157, R7, 0x1, R214.reuse, P2 ;  /* 0x00000001079d7824 */ /* 0x100fe400010e06d6 */
[C---:B------:R-:W-:Y:S02]  /*15ba0*/  IMAD.X R3, R155.reuse, 0x1, R215, P1 ;  /* 0x000000019b037824 */ /* 0x040fe400008e06d7 */
[----:B------:R2:W-:Y:S01]  /*15bb0*/  LDGSTS.E.BYPASS.LTC128B.128 [R238+0x5080], [R192.64], !P4 ;  /* 0x05080000c0ee7fae */ /* 0x0005e2000e101d46 */
[----:B------:R-:W-:Y:S03]  /*15bc0*/  IMAD.X R159, R155, 0x1, R214, P0 ;  /* 0x000000019b9f7824 */ /* 0x000fe600000e06d6 */
[----:B------:R2:W-:Y:S04]  /*15bd0*/  LDGSTS.E.BYPASS.LTC128B.128 [R238+0x6880], [R156.64], !P3 ;  /* 0x068800009cee7fae */ /* 0x0005e8000d901d46 */
[----:B------:R2:W-:Y:S04]  /*15be0*/  LDGSTS.E.BYPASS.LTC128B.128 [R238+0x5880], [R2.64], !P4 ;  /* 0x0588000002ee7fae */ /* 0x0005e8000e101d46 */
[----:B------:R2:W-:Y:S02]  /*15bf0*/  LDGSTS.E.BYPASS.LTC128B.128 [R238+0x7080], [R158.64], !P3 ;  /* 0x070800009eee7fae */ /* 0x0005e4000d901d46 */
.L_x_1463:
[----:B-1----:R-:W3:Y:S01]  /*15c00*/  LDL R155, [R1+0x80] ;  /* 0x00008000019b7983 */ /* 0x002ee20000100800 */
[C---:B--2---:R-:W-:Y:S02]  /*15c10*/  IADD3 R156, P1, R4.reuse, R213, RZ ;  /* 0x000000d5049c7210 */ /* 0x044fe40007f3e0ff */
[----:B------:R-:W-:Y:S01]  /*15c20*/  IADD3 R2, P0, R4, R212, RZ ;  /* 0x000000d404027210 */ /* 0x000fe20007f1e0ff */
[----:B------:R-:W2:Y:S02]  /*15c30*/  LDL R7, [R1+0xd8] ;  /* 0x0000d80001077983 */ /* 0x000ea40000100800 */
[C---:B------:R-:W-:Y:S02]  /*15c40*/  IMAD.X R157, R0.reuse, 0x1, R215, P1 ;  /* 0x00000001009d7824 */ /* 0x040fe400008e06d7 */
[----:B------:R-:W-:Y:S01]  /*15c50*/  IMAD.X R3, R0, 0x1, R214, P0 ;  /* 0x0000000100037824 */ /* 0x000fe200000e06d6 */
[----:B--2---:R-:W-:Y:S02]  /*15c60*/  ISETP.GE.AND P2, PT, R7, c[0x0][0x1d4], PT ;  /* 0x0000750007007a0c */ /* 0x004fe40003f46270 */
[----:B---3--:R-:W-:Y:S11]  /*15c70*/  ISETP.GE.AND P3, PT, R155, c[0x0][0x1d4], PT ;  /* 0x000075009b007a0c */ /* 0x008ff60003f66270 */
[----:B------:R-:W-:Y:S02]  /*15c80*/  @!UPT UIADD3 URZ, URZ, URZ, URZ ;  /* 0x0000003f3f3ff290 */ /* 0x000fe4000fffe03f */
[----:B------:R-:W-:Y:S01]  /*15c90*/  @!PT LDS RZ, [RZ] ;  /* 0x00000000fffff984 */ /* 0x000fe20000000800 */
[----:B------:R-:W-:Y:S01]  /*15ca0*/  @!PT LDS RZ, [RZ] ;  /* 0x00000000fffff984 */ /* 0x000fe20000000800 */
[----:B------:R-:W-:Y:S01]  /*15cb0*/  @!PT LDS RZ, [RZ] ;  /* 0x00000000fffff984 */ /* 0x000fe20000000800 */
[----:B------:R1:W-:Y:S04]  /*15cc0*/  LDGSTS.E.BYPASS.LTC128B.128 [R238+0x6080], [R156.64], !P3 ;  /* 0x060800009cee7fae */ /* 0x0003e8000d901d46 */
[----:B------:R1:W-:Y:S02]  /*15cd0*/  LDGSTS.E.BYPASS.LTC128B.128 [R238+0x7880], [R2.64], !P2 ;  /* 0x0788000002ee7fae */ /* 0x0003e4000d101d46 */
.L_x_1351:
[----:B------:R-:W-:Y:S05]  /*15ce0*/  BSYNC B0 ;  /* 0x0000000000007941 */ /* 0x000fea0003800000 */
.L_x_1350:
[----:B-1----:R-:W2:Y:S01]  /*15cf0*/  LDL R157, [R1+0xc4] ;  /* 0x0000c400019d7983 */ /* 0x002ea20000100800 */
[----:B------:R-:W-:Y:S03]  /*15d00*/  IMAD.MOV.U32 R7, RZ, RZ, 0x1 ;  /* 0x00000001ff077424 */ /* 0x000fe600078e00ff */
[----:B------:R-:W2:Y:S02]  /*15d10*/  LDL R0, [R1+0x4] ;  /* 0x0000040001007983 */ /* 0x000ea40000100800 */
[----:B------:R-:W-:Y:S01]  /*15d20*/  ISETP.NE.AND P0, PT, R7, c[0x0][0x2c4], PT ;  /* 0x0000b10007007a0c */ /* 0x000fe20003f05270 */
[----:B------:R-:W-:Y:S01]  /*15d30*/  IMAD R7, R230, -0x30, RZ ;  /* 0xffffffd0e6077824 */ /* 0x000fe200078e02ff */
[----:B------:R-:W3:Y:S04]  /*15d40*/  LDL R156, [R1+0xc0] ;  /* 0x0000c000019c7983 */ /* 0x000ee80000100800 */
[----:B------:R-:W3:Y:S04]  /*15d50*/  LDL R155, [R1+0xbc] ;  /* 0x0000bc00019b7983 */ /* 0x000ee80000100800 */
[----:B------:R-:W4:Y:S04]  /*15d60*/  LDL R4, [R1+0xb8] ;  /* 0x0000b80001047983 */ /* 0x000f280000100800 */
[----:B------:R-:W5:Y:S04]  /*15d70*/  LDL R3, [R1+0x90] ;  /* 0x0000900001037983 */ /* 0x000f680000100800 */
[----:B------:R-:W3:Y:S04]  /*15d80*/  LDL R2, [R1+0x70] ;  /* 0x0000700001027983 */ /* 0x000ee80000100800 */
[----:B------:R-:W0:Y:S01]  /*15d90*/  LDGDEPBAR ;  /* 0x00000000000079af */ /* 0x000e220000000000 */
[----:B-----5:R-:W-:Y:S01]  /*15da0*/  IADD3 R159, -R3, 0x1, R7 ;  /* 0x00000001039f7810 */ /* 0x020fe20007ffe107 */
[----:B--2---:R-:W-:Y:S02]  /*15db0*/  IMAD R0, R0, 0x80, R157 ;  /* 0x0000008000007824 */ /* 0x004fe400078e029d */
[----:B------:R-:W-:Y:S01]  /*15dc0*/  IMAD.IADD R192, R7, 0x1, -R3 ;  /* 0x0000000107c07824 */ /* 0x000fe200078e0a03 */
[----:B---3--:R-:W-:Y:S02]  /*15dd0*/  IADD3 R159, -R2, R159, R5 ;  /* 0x0000009f029f7210 */ /* 0x008fe40007ffe105 */
[----:B------:R-:W-:Y:S02]  /*15de0*/  IADD3 R0, R155, R0, R156 ;  /* 0x000000009b007210 */ /* 0x000fe40007ffe09c */
[----:B------:R-:W-:Y:S02]  /*15df0*/  LOP3.LUT R2, RZ, c[0x0][0x324], RZ, 0x33, !PT ;  /* 0x0000c900ff027a12 */ /* 0x000fe400078e33ff */
[----:B------:R-:W-:Y:S01]  /*15e00*/  IADD3 R158, R159, c[0x0][0x328], RZ ;  /* 0x0000ca009f9e7a10 */ /* 0x000fe20007ffe0ff */
[----:B----4-:R-:W-:Y:S02]  /*15e10*/  IMAD.IADD R157, R4, 0x1, R0 ;  /* 0x00000001049d7824 */ /* 0x010fe400078e0200 */
[----:B------:R-:W-:Y:S02]  /*15e20*/  IMAD.IADD R159, R2, 0x1, R159 ;  /* 0x00000001029f7824 */ /* 0x000fe400078e029f */
[----:B------:R-:W-:Y:S05]  /*15e30*/  @P0 IMAD.HI.U32 R0, R157, c[0x0][0x2c8], RZ ;  /* 0x0000b2009d000a27 */ /* 0x000fea00078e00ff */
[----:B------:R-:W-:Y:S01]  /*15e40*/  @P0 SHF.R.U32.HI R157, RZ, c[0x0][0x2cc], R0 ;  /* 0x0000b300ff9d0a19 */ /* 0x000fe20000011600 */
[----:B------:R-:W-:-:S05]  /*15e50*/  BRA.DIV ~URZ, `(.L_x_1354) ;  /* 0x0000a1927f007947 */ /* 0x000fca000b800000 */
[----:B------:R1:W2:Y:S02]  /*15e60*/  SHFL.IDX PT, R2, R157, RZ, 0x1c1f ;  /* 0x001c1fff9d027589 */ /* 0x0002a400000e0000 */
.L_x_1464:
[----:B--2---:R-:W-:Y:S01]  /*15e70*/  IADD3 R155, R158, R2, RZ ;  /* 0x000000029e9b7210 */ /* 0x004fe20007ffe0ff */
[----:B------:R-:W-:Y:S05]  /*15e80*/  IMAD.MOV.U32 R0, RZ, RZ, 0x1 ;  /* 0x00000001ff007424 */ /* 0x000fea00078e00ff */
[----:B------:R-:W-:Y:S01]  /*15e90*/  ISETP.LE.AND P0, PT, R0, c[0x0][0x32c], PT ;  /* 0x0000cb0000007a0c */ /* 0x000fe20003f03270 */
[----:B------:R-:W-:Y:S11]  /*15ea0*/  IMAD.IADD R0, R159, 0x1, R2 ;  /* 0x000000019f007824 */ /* 0x000ff600078e0202 */
[----:B------:R-:W-:Y:S01]  /*15eb0*/  @!UPT UIADD3 URZ, URZ, URZ, URZ ;  /* 0x0000003f3f3ff290 */ /* 0x000fe2000fffe03f */
        /* <DEDUP_REMOVED lines=15> */
.L_x_1357:
[----:B------:R-:W-:Y:S04]  /*15fb0*/  MOV R3, c[0x0][0x32c] ;  /* 0x0000cb0000037a02 */ /* 0x000fe80000000f00 */
[----:B------:R-:W-:Y:S11]  /*15fc0*/  ISETP.NE.AND P0, PT, R3, 0x1, PT ;  /* 0x000000010300780c */ /* 0x000ff60003f05270 */
[----:B------:R-:W-:Y:S02]  /*15fd0*/  @!UPT UIADD3 URZ, URZ, URZ, URZ ;  /* 0x0000003f3f3ff290 */ /* 0x000fe4000fffe03f */
[----:B------:R-:W-:Y:S05]  /*15fe0*/  @P0 IMAD.HI.U32 R3, R2, c[0x0][0x330], RZ ;  /* 0x0000cc0002030a27 */ /* 0x000fea00078e00ff */
[----:B------:R-:W-:Y:S02]  /*15ff0*/  @P0 SHF.R.U32.HI R2, RZ, c[0x0][0x334], R3 ;  /* 0x0000cd00ff020a19 */ /* 0x000fe40000011603 */
.L_x_1358:
[----:B------:R-:W-:Y:S05]  /*16000*/  BSYNC B0 ;  /* 0x0000000000007941 */ /* 0x000fea0003800000 */
.L_x_1356:
[----:B------:R-:W-:Y:S05]  /*16010*/  IMAD R2, R2, c[0x0][0x32c], R192 ;  /* 0x0000cb0002027a24 */ /* 0x000fea00078e02c0 */
[----:B------:R-:W-:Y:S02]  /*16020*/  IADD3 R3, R2, c[0x0][0x32c], RZ ;  /* 0x0000cb0002037a10 */ /* 0x000fe40007ffe0ff */
[----:B------:R-:W-:Y:S02]  /*16030*/  IMNMX R0, R0, R2, !PT ;  /* 0x0000000200007217 */ /* 0x000fe40007800200 */
[----:B------:R-:W-:Y:S02]  /*16040*/  IMNMX R155, R155, R3, PT ;  /* 0x000000039b9b7217 */ /* 0x000fe40003800200 */
.L_x_1355:
[----:B------:R-:W-:-:S05]  /*16050*/  BRA.DIV ~URZ, `(.L_x_1359) ;  /* 0x0000a0127f007947 */ /* 0x000fca000b800000 */
[----:B------:R2:W3:Y:S02]  /*16060*/  SHFL.IDX PT, R2, R157, 0x1, 0x1c1f ;  /* 0x003c1f009d027f89 */ /* 0x0004e400000e0000 */
.L_x_1465:
        /* <DEDUP_REMOVED lines=20> */
.L_x_1362:
[----:B------:R-:W-:Y:S04]  /*161b0*/  MOV R3, c[0x0][0x32c] ;  /* 0x0000cb0000037a02 */ /* 0x000fe80000000f00 */
[----:B------:R-:W-:Y:S11]  /*161c0*/  ISETP.NE.AND P0, PT, R3, 0x1, PT ;  /* 0x000000010300780c */ /* 0x000ff60003f05270 */
[----:B------:R-:W-:Y:S02]  /*161d0*/  @!UPT UIADD3 URZ, URZ, URZ, URZ ;  /* 0x0000003f3f3ff290 */ /* 0x000fe4000fffe03f */
[----:B------:R-:W-:Y:S05]  /*161e0*/  @P0 IMAD.HI.U32 R3, R2, c[0x0][0x330], RZ ;  /* 0x0000cc0002030a27 */ /* 0x000fea00078e00ff */
[----:B------:R-:W-:Y:S02]  /*161f0*/  @P0 SHF.R.U32.HI R2, RZ, c[0x0][0x334], R3 ;  /* 0x0000cd00ff020a19 */ /* 0x000fe40000011603 */
.L_x_1363:
[----:B------:R-:W-:Y:S05]  /*16200*/  BSYNC B0 ;  /* 0x0000000000007941 */ /* 0x000fea0003800000 */
.L_x_1361:
[----:B------:R-:W-:Y:S05]  /*16210*/  IMAD R2, R2, c[0x0][0x32c], R192 ;  /* 0x0000cb0002027a24 */ /* 0x000fea00078e02c0 */
[----:B------:R-:W-:Y:S02]  /*16220*/  IADD3 R3, R2, c[0x0][0x32c], RZ ;  /* 0x0000cb0002037a10 */ /* 0x000fe40007ffe0ff */
[----:B------:R-:W-:Y:S02]  /*16230*/  IMNMX R4, R4, R2, !PT ;  /* 0x0000000204047217 */ /* 0x000fe40007800200 */
[----:B------:R-:W-:Y:S02]  /*16240*/  IMNMX R156, R156, R3, PT ;  /* 0x000000039c9c7217 */ /* 0x000fe40003800200 */
.L_x_1360:
        /* <DEDUP_REMOVED lines=8> */
[C---:B------:R-:W-:Y:S02]  /*162d0*/  ISETP.GT.AND P0, PT, R0.reuse, 0x1, !P0 ;  /* 0x000000010000780c */ /* 0x040fe40004704270 */
        /* <DEDUP_REMOVED lines=9> */
[C---:B------:R-:W-:Y:S02]  /*16370*/  ISETP.GT.AND P0, PT, R0.reuse, 0x9, !P1 ;  /* 0x000000090000780c */ /* 0x040fe40004f04270 */
[----:B------:R-:W-:Y:S02]  /*16380*/  ISETP.GE.AND P2, PT, R7, 0x29, PT ;  /* 0x000000290700780c */ /* 0x000fe40003f46270 */
[----:B------:R-:W-:Y:S02]  /*16390*/  ISETP.LT.OR P0, PT, R155, 0xa, P0 ;  /* 0x0000000a9b00780c */ /* 0x000fe40000701670 */
        /* <DEDUP_REMOVED lines=32> */
[----:B------:R-:W-:Y:S04]  /*165a0*/  ISETP.LT.OR P0, PT, R155, 0x1, P0 ;  /* 0x000000019b00780c */ /* 0x000fe80000701670 */
[----:B------:R-:W-:Y:S02]  /*165b0*/  FSEL R9, R8, -INF , !P0 ;  /* 0xff80000008097808 */ /* 0x000fe40004000000 */
[----:B------:R-:W-:Y:S11]  /*165c0*/  ISETP.GE.AND P0, PT, R7, 0x2a, PT ;  /* 0x0000002a0700780c */ /* 0x000ff60003f06270 */
[----:B------:R-:W-:Y:S02]  /*165d0*/  @!UPT UIADD3 URZ, URZ, URZ, URZ ;  /* 0x0000003f3f3ff290 */ /* 0x000fe4000fffe03f */
[----:B------:R-:W-:Y:S02]  /*165e0*/  @P0 LOP3.LUT R229, R229, 0x20, RZ, 0xfc, !PT ;  /* 0x00000020e5e50812 */ /* 0x000fe400078efcff */
[----:B------:R-:W-:Y:S04]  /*165f0*/  ISETP.GT.AND P0, PT, R0, 0x29, !P0 ;  /* 0x000000290000780c */ /* 0x000fe80004704270 */
[----:B------:R-:W-:Y:S04]  /*16600*/  ISETP.LT.OR P0, PT, R155, 0x2a, P0 ;  /* 0x0000002a9b00780c */ /* 0x000fe80000701670 */
[----:B------:R-:W-:Y:S01]  /*16610*/  FSEL R233, R53, -INF , !P0 ;  /* 0xff80000035e97808 */ /* 0x000fe20004000000 */
[----:B------:R-:W-:-:S06]  /*16620*/  BRA.DIV ~URZ, `(.L_x_1364) ;  /* 0x00009ac27f007947 */ /* 0x000fcc000b800000 */
[----:B------:R3:W4:Y:S02]  /*16630*/  SHFL.IDX PT, R3, R157, 0x2, 0x1c1f ;  /* 0x005c1f009d037f89 */ /* 0x00072400000e0000 */
.L_x_1466:
        /* <DEDUP_REMOVED lines=20> */
.L_x_1367:
[----:B------:R-:W-:Y:S04]  /*16780*/  MOV R7, c[0x0][0x32c] ;  /* 0x0000cb0000077a02 */ /* 0x000fe80000000f00 */
[----:B------:R-:W-:Y:S11]  /*16790*/  ISETP.NE.AND P0, PT, R7, 0x1, PT ;  /* 0x000000010700780c */ /* 0x000ff60003f05270 */
[----:B------:R-:W-:Y:S02]  /*167a0*/  @!UPT UIADD3 URZ, URZ, URZ, URZ ;  /* 0x0000003f3f3ff290 */ /* 0x000fe4000fffe03f */
[----:B------:R-:W-:Y:S05]  /*167b0*/  @P0 IMAD.HI.U32 R7, R3, c[0x0][0x330], RZ ;  /* 0x0000cc0003070a27 */ /* 0x000fea00078e00ff */
[----:B------:R-:W-:Y:S02]  /*167c0*/  @P0 SHF.R.U32.HI R3, RZ, c[0x0][0x334], R7 ;  /* 0x0000cd00ff030a19 */ /* 0x000fe40000011607 */
.L_x_1368:
[----:B------:R-:W-:Y:S05]  /*167d0*/  BSYNC B0 ;  /* 0x0000000000007941 */ /* 0x000fea0003800000 */
.L_x_1366:
[----:B------:R-:W-:Y:S05]  /*167e0*/  IMAD R3, R3, c[0x0][0x32c], R192 ;  /* 0x0000cb0003037a24 */ /* 0x000fea00078e02c0 */
[----:B------:R-:W-:Y:S02]  /*167f0*/  IADD3 R7, R3, c[0x0][0x32c], RZ ;  /* 0x0000cb0003077a10 */ /* 0x000fe40007ffe0ff */
[----:B------:R-:W-:Y:S02]  /*16800*/  IMNMX R0, R0, R3, !PT ;  /* 0x0000000300007217 */ /* 0x000fe40007800200 */
[----:B------:R-:W-:Y:S02]  /*16810*/  IMNMX R2, R2, R7, PT ;  /* 0x0000000702027217 */ /* 0x000fe40003800200 */
.L_x_1365:
[C---:B------:R-:W-:Y:S04]  /*16820*/  LOP3.LUT P0, RZ, R229.reuse, 0x8, RZ, 0xc0, !PT ;  /* 0x00000008e5ff7812 */ /* 0x040fe8000780c0ff */
[----:B------:R-:W-:Y:S04]  /*16830*/  ISETP.GT.AND P0, PT, R4, 0x8, !P0 ;  /* 0x000000080400780c */ /* 0x000fe80004704270 */
[----:B------:R-:W-:Y:S04]  /*16840*/  ISETP.LT.OR P0, PT, R156, 0x9, P0 ;  /* 0x000000099c00780c */ /* 0x000fe80000701670 */
[----:B------:R-:W-:Y:S02]  /*16850*/  FSEL R22, R22, -INF , !P0 ;  /* 0xff80000016167808 */ /* 0x000fe40004000000 */
[----:B------:R-:W-:Y:S04]  /*16860*/  LOP3.LUT P0, RZ, R229, 0x4, RZ, 0xc0, !PT ;  /* 0x00000004e5ff7812 */ /* 0x000fe8000780c0ff */
[----:B------:R-:W-:Y:S04]  /*16870*/  ISETP.GT.AND P0, PT, R4, 0x9, !P0 ;  /* 0x000000090400780c */ /* 0x000fe80004704270 */
[----:B------:R-:W-:Y:S04]  /*16880*/  ISETP.LT.OR P0, PT, R156, 0xa, P0 ;  /* 0x0000000a9c00780c */ /* 0x000fe80000701670 */
[----:B------:R-:W-:Y:S02]  /*16890*/  FSEL R23, R23, -INF , !P0 ;  /* 0xff80000017177808 */ /* 0x000fe40004000000 */
        /* <DEDUP_REMOVED lines=20> */
[----:B------:R-:W-:Y:S04]  /*169e0*/  LOP3.LUT P0, RZ, R229, 0x10, RZ, 0xc0, !PT ;  /* 0x00000010e5ff7812 */ /* 0x000fe8000780c0ff */
[----:B------:R-:W-:Y:S04]  /*169f0*/  ISETP.GT.AND P0, PT, R4, 0x1, !P0 ;  /* 0x000000010400780c */ /* 0x000fe80004704270 */
[----:B------:R-:W-:Y:S04]  /*16a00*/  ISETP.LT.OR P0, PT, R156, 0x2, P0 ;  /* 0x000000029c00780c */ /* 0x000fe80000701670 */
[----:B------:R-:W-:Y:S02]  /*16a10*/  FSEL R11, R11, -INF , !P0 ;  /* 0xff8000000b0b7808 */ /* 0x000fe40004000000 */
[----:B------:R-:W-:Y:S04]  /*16a20*/  ISETP.GT.AND P0, PT, R4, RZ, !P1 ;  /* 0x000000ff0400720c */ /* 0x000fe80004f04270 */
        /* <DEDUP_REMOVED lines=50> */
[----:B------:R-:W-:Y:S01]  /*16d50*/  FSEL R210, R49, -INF , !P0 ;  /* 0xff80000031d27808 */ /* 0x000fe20004000000 */
[----:B------:R-:W-:-:S06]  /*16d60*/  BRA.DIV ~URZ, `(.L_x_1369) ;  /* 0x000094027f007947 */ /* 0x000fcc000b800000 */
[----:B------:R4:W1:Y:S02]  /*16d70*/  SHFL.IDX PT, R3, R157, 0x3, 0x1c1f ;  /* 0x007c1f009d037f89 */ /* 0x00086400000e0000 */
.L_x_1467:
        /* <DEDUP_REMOVED lines=20> */
.L_x_1372:
[----:B------:R-:W-:Y:S04]  /*16ec0*/  MOV R4, c[0x0][0x32c] ;  /* 0x0000cb0000047a02 */ /* 0x000fe80000000f00 */
[----:B------:R-:W-:Y:S11]  /*16ed0*/  ISETP.NE.AND P0, PT, R4, 0x1, PT ;  /* 0x000000010400780c */ /* 0x000ff60003f05270 */
[----:B------:R-:W-:Y:S02]  /*16ee0*/  @!UPT UIADD3 URZ, URZ, URZ, URZ ;  /* 0x0000003f3f3ff290 */ /* 0x000fe4000fffe03f */
[----:B------:R-:W-:Y:S05]  /*16ef0*/  @P0 IMAD.HI.U32 R4, R3, c[0x0][0x330], RZ ;  /* 0x0000cc0003040a27 */ /* 0x000fea00078e00ff */
[----:B------:R-:W-:Y:S02]  /*16f00*/  @P0 SHF.R.U32.HI R3, RZ, c[0x0][0x334], R4 ;  /* 0x0000cd00ff030a19 */ /* 0x000fe40000011604 */
.L_x_1373:
[----:B------:R-:W-:Y:S05]  /*16f10*/  BSYNC B0 ;  /* 0x0000000000007941 */ /* 0x000fea0003800000 */
.L_x_1371:
[----:B------:R-:W-:Y:S05]  /*16f20*/  IMAD R192, R3, c[0x0][0x32c], R192 ;  /* 0x0000cb0003c07a24 */ /* 0x000fea00078e02c0 */
[----:B------:R-:W-:Y:S02]  /*16f30*/  IADD3 R3, R192, c[0x0][0x32c], RZ ;  /* 0x0000cb00c0037a10 */ /* 0x000fe40007ffe0ff */
[----:B------:R-:W-:Y:S02]  /*16f40*/  IMNMX R0, R0, R192, !PT ;  /* 0x000000c000007217 */ /* 0x000fe40007800200 */
[----:B------:R-:W-:Y:S02]  /*16f50*/  IMNMX R2, R2, R3, PT ;  /* 0x0000000302027217 */ /* 0x000fe40003800200 */
.L_x_1370:
[----:B------:R-:W-:Y:S02]  /*16f60*/  ISETP.GT.AND P0, PT, R0, RZ, !P1 ;  /* 0x000000ff0000720c */ /* 0x000fe40004f04270 */
[C---:B------:R-:W-:Y:S02]  /*16f70*/  LOP3.LUT P1, RZ, R229.reuse, 0x1, RZ, 0xc0, !PT ;  /* 0x00000001e5ff7812 */ /* 0x040fe4000782c0ff */
        /* <DEDUP_REMOVED lines=37> */
[----:B------:R-:W-:Y:S02]  /*171d0*/  LOP3.LUT P6, RZ, R229, 0x20, RZ, 0xc0, !PT ;  /* 0x00000020e5ff7812 */ /* 0x000fe400078cc0ff */
        /* <DEDUP_REMOVED lines=48> */
[----:B--234-:R-:W-:Y:S02]  /*174e0*/  FMNMX.FTZ R157, R210, R0, !PT ;  /* 0x00000000d29d7209 */ /* 0x01cfe40007810000 */
[----:B------:R-:W-:Y:S01]  /*174f0*/  FMNMX.FTZ R0, R209, R3, !PT ;  /* 0x00000003d1007209 */ /* 0x000fe20007810000 */
[----:B------:R-:W-:-:S05]  /*17500*/  BRA.DIV ~URZ, `(.L_x_1374) ;  /* 0x00008ce27f007947 */ /* 0x000fca000b800000 */
[----:B------:R1:W2:Y:S02]  /*17510*/  SHFL.BFLY PT, R155, R4, 0x2, 0x1f ;  /* 0x0c401f00049b7f89 */ /* 0x0002a400000e0000 */
.L_x_1468:
[----:B--2---:R-:W-:Y:S01]  /*17520*/  FMNMX.FTZ R155, R4, R155, !PT ;  /* 0x0000009b049b7209 */ /* 0x004fe20007810000 */
[----:B------:R-:W-:-:S05]  /*17530*/  BRA.DIV ~URZ, `(.L_x_1375) ;  /* 0x00008d027f007947 */ /* 0x000fca000b800000 */
[----:B------:R-:W-:Y:S04]  /*17540*/  SHFL.BFLY PT, R2, R156, 0x2, 0x1f ;  /* 0x0c401f009c027f89 */ /* 0x000fe800000e0000 */
[----:B------:R-:W-:Y:S04]  /*17550*/  SHFL.BFLY PT, R3, R157, 0x2, 0x1f ;  /* 0x0c401f009d037f89 */ /* 0x000fe800000e0000 */
[----:B-1----:R-:W1:Y:S02]  /*17560*/  SHFL.BFLY PT, R4, R0, 0x2, 0x1f ;  /* 0x0c401f0000047f89 */ /* 0x002e6400000e0000 */
[----:B-1----:R-:W-:Y:S02]  /*17570*/  FMNMX.FTZ R4, R0, R4, !PT ;  /* 0x0000000400047209 */ /* 0x002fe40007810000 */
[----:B------:R-:W-:Y:S02]  /*17580*/  FMNMX.FTZ R156, R156, R2, !PT ;  /* 0x000000029c9c7209 */ /* 0x000fe40007810000 */
[----:B------:R-:W1:Y:S01]  /*17590*/  SHFL.BFLY PT, R2, R155, 0x1, 0x1f ;  /* 0x0c201f009b027f89 */ /* 0x000e6200000e0000 */
[----:B------:R-:W-:Y:S03]  /*175a0*/  FMNMX.FTZ R157, R157, R3, !PT ;  /* 0x000000039d9d7209 */ /* 0x000fe60007810000 */
[----:B------:R-:W2:Y:S04]  /*175b0*/  SHFL.BFLY PT, R7, R156, 0x1, 0x1f ;  /* 0x0c201f009c077f89 */ /* 0x000ea800000e0000 */
[----:B------:R-:W3:Y:S04]  /*175c0*/  SHFL.BFLY PT, R8, R157, 0x1, 0x1f ;  /* 0x0c201f009d087f89 */ /* 0x000ee800000e0000 */
[----:B------:R4:W4:Y:S01]  /*175d0*/  SHFL.BFLY PT, R3, R4, 0x1, 0x1f ;  /* 0x0c201f0004037f89 */ /* 0x00092200000e0000 */
[----:B-1----:R-:W-:Y:S02]  /*175e0*/  FMNMX.FTZ R155, R155, R2, !PT ;  /* 0x000000029b9b7209 */ /* 0x002fe40007810000 */
[----:B--2---:R-:W-:Y:S02]  /*175f0*/  FMNMX.FTZ R156, R156, R7, !PT ;  /* 0x000000079c9c7209 */ /* 0x004fe40007810000 */
[----:B---3--:R-:W-:Y:S02]  /*17600*/  FMNMX.FTZ R157, R157, R8, !PT ;  /* 0x000000089d9d7209 */ /* 0x008fe40007810000 */
.L_x_1469:
[C---:B------:R-:W-:Y:S01]  /*17610*/  FMUL.FTZ R52, R155.reuse, c[0x0][0x2d0] ;  /* 0x0000b4009b347a20 */ /* 0x040fe20000410000 */
[----:B------:R-:W-:Y:S01]  /*17620*/  FSETP.NEU.FTZ.AND P0, PT, R155, -INF , PT ;  /* 0xff8000009b00780b */ /* 0x000fe20003f1d000 */
[C---:B------:R-:W-:Y:S01]  /*17630*/  FMUL.FTZ R159, R156.reuse, c[0x0][0x2d0] ;  /* 0x0000b4009c9f7a20 */ /* 0x040fe20000410000 */
[----:B------:R-:W-:Y:S01]  /*17640*/  FSETP.NEU.FTZ.AND P1, PT, R156, -INF , PT ;  /* 0xff8000009c00780b */ /* 0x000fe20003f3d000 */
[----:B------:R-:W-:Y:S01]  /*17650*/  FMUL.FTZ R158, R157, c[0x0][0x2d0] ;  /* 0x0000b4009d9e7a20 */ /* 0x000fe20000410000 */
[----:B------:R-:W-:Y:S01]  /*17660*/  FSEL R52, R52, RZ, P0 ;  /* 0x000000ff34347208 */ /* 0x000fe20000000000 */
[----:B------:R-:W-:Y:S01]  /*17670*/  WARPSYNC 0xffffffff ;  /* 0xffffffff00007948 */ /* 0x000fe20003800000 */
[----:B------:R-:W-:Y:S01]  /*17680*/  FSEL R159, R159, RZ, P1 ;  /* 0x000000ff9f9f7208 */ /* 0x000fe20000800000 */
[----:B------:R-:W1:Y:S01]  /*17690*/  LDSM.16.MT88.4 R24, [R217+0x2080] ;  /* 0x00208000d918783b */ /* 0x000e620000004200 */
[----:B----4-:R-:W-:Y:S01]  /*176a0*/  FMNMX.FTZ R7, R3, R4, !PT ;  /* 0x0000000403077209 */ /* 0x010fe20007810000 */
[--C-:B------:R-:W-:Y:S02]  /*176b0*/  FFMA.FTZ R0, R9, c[0x0][0x2d0], -R52.reuse ;  /* 0x0000b40009007a23 */ /* 0x100fe40000010834 */
[--C-:B------:R-:W-:Y:S02]  /*176c0*/  FFMA.FTZ R2, R20, c[0x0][0x2d0], -R52.reuse ;  /* 0x0000b40014027a23 */ /* 0x100fe40000010834 */
[----:B------:R2:W-:Y:S02]  /*176d0*/  MUFU.EX2 R242, R0 ;  /* 0x0000000000f27308 */ /* 0x0005e40000000800 */
[----:B------:R-:W3:Y:S08]  /*176e0*/  LDSM.16.MT88.4 R48, [R218+0x2080] ;  /* 0x00208000da30783b */ /* 0x000ef00000004200 */
[----:B------:R4:W-:Y:S01]  /*176f0*/  MUFU.EX2 R8, R2 ;  /* 0x0000000200087308 */ /* 0x0009e20000000800 */
[--C-:B--2---:R-:W-:Y:S09]  /*17700*/  FFMA.FTZ R0, R193, c[0x0][0x2d0], -R52.reuse ;  /* 0x0000b400c1007a23 */ /* 0x104ff20000010834 */
[----:B------:R2:W5:Y:S01]  /*17710*/  MUFU.EX2 R30, R0 ;  /* 0x00000000001e7308 */ /* 0x0005620000000800 */
[--C-:B----4-:R-:W-:Y:S09]  /*17720*/  FFMA.FTZ R2, R23, c[0x0][0x2d0], -R159.reuse ;  /* 0x0000b40017027a23 */ /* 0x110ff2000001089f */
[----:B------:R-:W-:Y:S01]  /*17730*/  MUFU.EX2 R34, R2 ;  /* 0x0000000200227308 */ /* 0x000fe20000000800 */
[--C-:B--2---:R-:W-:Y:S09]  /*17740*/  FFMA.FTZ R0, R10, c[0x0][0x2d0], -R159.reuse ;  /* 0x0000b4000a007a23 */ /* 0x104ff2000001089f */
[----:B------:R2:W-:Y:S02]  /*17750*/  MUFU.EX2 R193, R0 ;  /* 0x0000000000c17308 */ /* 0x0005e40000000800 */
[--C-:B--2---:R-:W-:Y:S01]  /*17760*/  FFMA.FTZ R0, R11, c[0x0][0x2d0], -R159.reuse ;  /* 0x0000b4000b007a23 */ /* 0x104fe2000001089f */
[----:B-----5:R-:W-:Y:S07]  /*17770*/  F2FP.PACK_AB R40, R30, R242 ;  /* 0x000000f21e28723e */ /* 0x020fee00000000ff */
[----:B------:R2:W4:Y:S02]  /*17780*/  MUFU.EX2 R31, R0 ;  /* 0x00000000001f7308 */ /* 0x0005240000000800 */
[----:B--2---:R-:W-:Y:S01]  /*17790*/  FFMA.FTZ R0, R21, c[0x0][0x2d0], -R52 ;  /* 0x0000b40015007a23 */ /* 0x004fe20000010834 */
[----:B----4-:R-:W-:Y:S07]  /*177a0*/  F2FP.PACK_AB R41, R31, R193 ;  /* 0x000000c11f29723e */ /* 0x010fee00000000ff */
[----:B------:R2:W-:Y:S02]  /*177b0*/  MUFU.EX2 R33, R0 ;  /* 0x0000000000217308 */ /* 0x0005e40000000800 */
[----:B--2---:R-:W-:Y:S08]  /*177c0*/  FFMA.FTZ R0, R22, c[0x0][0x2d0], -R159 ;  /* 0x0000b40016007a23 */ /* 0x004ff0000001089f */
[----:B------:R2:W4:Y:S02]  /*177d0*/  MUFU.EX2 R35, R0 ;  /* 0x0000000000237308 */ /* 0x0005240000000800 */
[----:B--2---:R-:W-:Y:S02]  /*177e0*/  FSEL R0, R155, RZ, P0 ;  /* 0x000000ff9b007208 */ /* 0x004fe40000000000 */
[----:B------:R-:W-:Y:S02]  /*177f0*/  FSETP.NEU.FTZ.AND P0, PT, R157, -INF , PT ;  /* 0xff8000009d00780b */ /* 0x000fe40003f1d000 */
[----:B----4-:R-:W-:Y:S01]  /*17800*/  F2FP.PACK_AB R43, R34, R35 ;  /* 0x00000023222b723e */ /* 0x010fe200000000ff */
[----:B------:R-:W-:Y:S01]  /*17810*/  FADD.FTZ R0, -R0, R6 ;  /* 0x0000000600007221 */ /* 0x000fe20000010100 */
[----:B------:R-:W-:Y:S03]  /*17820*/  FSEL R158, R158, RZ, P0 ;  /* 0x000000ff9e9e7208 */ /* 0x000fe60000000000 */
[----:B------:R-:W-:Y:S02]  /*17830*/  FMUL.FTZ R0, R0, c[0x0][0x2d0] ;  /* 0x0000b40000007a20 */ /* 0x000fe40000410000 */
[--C-:B------:R-:W-:Y:S02]  /*17840*/  FFMA.FTZ R2, R12, c[0x0][0x2d0], -R158.reuse ;  /* 0x0000b4000c027a23 */ /* 0x100fe4000001089e */
[----:B------:R-:W2:Y:S10]  /*17850*/  MUFU.EX2 R6, R0 ;  /* 0x0000000000067308 */ /* 0x000eb40000000800 */
[----:B------:R4:W-:Y:S01]  /*17860*/  MUFU.EX2 R28, R2 ;  /* 0x00000002001c7308 */ /* 0x0009e20000000800 */
[C---:B--2---:R-:W-:Y:S02]  /*17870*/  FMUL.FTZ R9, R6.reuse, R173 ;  /* 0x000000ad06097220 */ /* 0x044fe40000410000 */
[C---:B------:R-:W-:Y:S02]  /*17880*/  FMUL.FTZ R20, R6.reuse, R164 ;  /* 0x000000a406147220 */ /* 0x040fe40000410000 */
[C---:B------:R-:W-:Y:S02]  /*17890*/  FMUL.FTZ R21, R6.reuse, R165 ;  /* 0x000000a506157220 */ /* 0x040fe40000410000 */
[C---:B------:R-:W-:Y:S02]  /*178a0*/  FMUL.FTZ R136, R6.reuse, R136 ;  /* 0x0000008806887220 */ /* 0x040fe40000410000 */
[C---:B------:R-:W-:Y:S02]  /*178b0*/  FMUL.FTZ R137, R6.reuse, R137 ;  /* 0x0000008906897220 */ /* 0x040fe40000410000 */
[--C-:B----4-:R-:W-:Y:S02]  /*178c0*/  FFMA.FTZ R2, R13, c[0x0][0x2d0], -R158.reuse ;  /* 0x0000b4000d027a23 */ /* 0x110fe4000001089e */
[C---:B------:R-:W-:Y:S02]  /*178d0*/  FMUL.FTZ R148, R6.reuse, R148 ;  /* 0x0000009406947220 */ /* 0x040fe40000410000 */
[----:B------:R-:W2:Y:S01]  /*178e0*/  MUFU.EX2 R32, R2 ;  /* 0x0000000200207308 */ /* 0x000ea20000000800 */
        /* <DEDUP_REMOVED lines=11> */
[----:B------:R-:W-:Y:S01]  /*179a0*/  FMUL.FTZ R100, R6, R100 ;  /* 0x0000006406647220 */ /* 0x000fe20000410000 */
[----:B--2---:R-:W-:Y:S01]  /*179b0*/  F2FP.PACK_AB R44, R32, R28 ;  /* 0x0000001c202c723e */ /* 0x004fe200000000ff */
[--C-:B------:R-:W-:Y:S02]  /*179c0*/  FFMA.FTZ R2, R16, c[0x0][0x2d0], -R158.reuse ;  /* 0x0000b40010027a23 */ /* 0x100fe4000001089e */
[C---:B------:R-:W-:Y:S02]  /*179d0*/  FMUL.FTZ R101, R6.reuse, R101 ;  /* 0x0000006506657220 */ /* 0x040fe40000410000 */
[----:B------:R2:W-:Y:S01]  /*179e0*/  MUFU.EX2 R37, R2 ;  /* 0x0000000200257308 */ /* 0x0005e20000000800 */
        /* <DEDUP_REMOVED lines=8> */
[----:B--2---:R-:W-:Y:S04]  /*17a70*/  FFMA.FTZ R2, R17, c[0x0][0x2d0], -R158 ;  /* 0x0000b40011027a23 */ /* 0x004fe8000001089e */
[----:B------:R2:W-:Y:S02]  /*17a80*/  MUFU.EX2 R38, R2 ;  /* 0x0000000200267308 */ /* 0x0005e40000000800 */
[----:B--2---:R-:W-:Y:S05]  /*17a90*/  FSEL R2, R156, RZ, P1 ;  /* 0x000000ff9c027208 */ /* 0x004fea0000800000 */
[----:B------:R-:W-:Y:S01]  /*17aa0*/  FADD.FTZ R0, -R2, R152 ;  /* 0x0000009802007221 */ /* 0x000fe20000010100 */
[----:B------:R-:W-:Y:S01]  /*17ab0*/  FSEL R2, R157, RZ, P0 ;  /* 0x000000ff9d027208 */ /* 0x000fe20000000000 */
[C---:B------:R-:W-:Y:S01]  /*17ac0*/  FMUL.FTZ R152, R7.reuse, c[0x0][0x2d0] ;  /* 0x0000b40007987a20 */ /* 0x040fe20000410000 */
[----:B------:R-:W-:Y:S01]  /*17ad0*/  FSETP.NEU.FTZ.AND P0, PT, R7, -INF , PT ;  /* 0xff8000000700780b */ /* 0x000fe20003f1d000 */
[----:B------:R-:W-:Y:S03]  /*17ae0*/  FMUL.FTZ R0, R0, c[0x0][0x2d0] ;  /* 0x0000b40000007a20 */ /* 0x000fe60000410000 */
[----:B------:R-:W-:Y:S01]  /*17af0*/  FSEL R152, R152, RZ, P0 ;  /* 0x000000ff98987208 */ /* 0x000fe20000000000 */
[----:B------:R2:W4:Y:S04]  /*17b00*/  MUFU.EX2 R3, R0 ;  /* 0x0000000000037308 */ /* 0x0005280000000800 */
[--C-:B------:R-:W-:Y:S02]  /*17b10*/  FFMA.FTZ R4, R15, c[0x0][0x2d0], -R152.reuse ;  /* 0x0000b4000f047a23 */ /* 0x100fe40000010898 */
[----:B--2---:R-:W-:Y:S04]  /*17b20*/  FADD.FTZ R0, -R2, R153 ;  /* 0x0000009902007221 */ /* 0x004fe80000010100 */
[----:B------:R2:W-:Y:S01]  /*17b30*/  MUFU.EX2 R153, R4 ;  /* 0x0000000400997308 */ /* 0x0005e20000000800 */
[C---:B----4-:R-:W-:Y:S01]  /*17b40*/  FMUL.FTZ R10, R3.reuse, R174 ;  /* 0x000000ae030a7220 */ /* 0x050fe20000410000 */
[----:B------:R-:W-:Y:S01]  /*17b50*/  MOV R174, R38 ;  /* 0x0000002600ae7202 */ /* 0x000fe20000000f00 */
[----:B------:R-:W-:Y:S02]  /*17b60*/  FMUL.FTZ R0, R0, c[0x0][0x2d0] ;  /* 0x0000b40000007a20 */ /* 0x000fe40000410000 */
[C---:B------:R-:W-:Y:S01]  /*17b70*/  FMUL.FTZ R11, R3.reuse, R175 ;  /* 0x000000af030b7220 */ /* 0x040fe20000410000 */
[----:B------:R-:W-:Y:S01]  /*17b80*/  MOV R175, R37 ;  /* 0x0000002500af7202 */ /* 0x000fe20000000f00 */
[C---:B------:R-:W-:Y:S02]  /*17b90*/  FMUL.FTZ R22, R3.reuse, R166 ;  /* 0x000000a603167220 */ /* 0x040fe40000410000 */
[C---:B------:R-:W-:Y:S01]  /*17ba0*/  FMUL.FTZ R23, R3.reuse, R167 ;  /* 0x000000a703177220 */ /* 0x040fe20000410000 */
[----:B------:R4:W5:Y:S01]  /*17bb0*/  MUFU.EX2 R2, R0 ;  /* 0x0000000000027308 */ /* 0x0009620000000800 */
[----:B------:R-:W-:Y:S01]  /*17bc0*/  F2FP.PACK_AB R46, R174, R175 ;  /* 0x000000afae2e723e */ /* 0x000fe200000000ff */
[----:B------:R-:W-:Y:S02]  /*17bd0*/  FMUL.FTZ R37, R6, R161 ;  /* 0x000000a106257220 */ /* 0x000fe40000410000 */
[C---:B------:R-:W-:Y:S02]  /*17be0*/  FMUL.FTZ R38, R3.reuse, R162 ;  /* 0x000000a203267220 */ /* 0x040fe40000410000 */
[C---:B------:R-:W-:Y:S02]  /*17bf0*/  FMUL.FTZ R138, R3.reuse, R138 ;  /* 0x0000008a038a7220 */ /* 0x040fe40000410000 */
[C---:B------:R-:W-:Y:S02]  /*17c00*/  FMUL.FTZ R139, R3.reuse, R139 ;  /* 0x0000008b038b7220 */ /* 0x040fe40000410000 */
[C---:B------:R-:W-:Y:S02]  /*17c10*/  FMUL.FTZ R150, R3.reuse, R150 ;  /* 0x0000009603967220 */ /* 0x040fe40000410000 */
[----:B------:R-:W-:Y:S02]  /*17c20*/  FMUL.FTZ R151, R3, R151 ;  /* 0x0000009703977220 */ /* 0x000fe40000410000 */
[--C-:B--2---:R-:W-:Y:S02]  /*17c30*/  FFMA.FTZ R4, R19, c[0x0][0x2d0], -R152.reuse ;  /* 0x0000b40013047a23 */ /* 0x104fe40000010898 */
[C---:B------:R-:W-:Y:S02]  /*17c40*/  FMUL.FTZ R58, R3.reuse, R58 ;  /* 0x0000003a033a7220 */ /* 0x040fe40000410000 */
[----:B------:R-:W2:Y:S01]  /*17c50*/  MUFU.EX2 R39, R4 ;  /* 0x0000000400277308 */ /* 0x000ea20000000800 */
[C---:B------:R-:W-:Y:S02]  /*17c60*/  FMUL.FTZ R59, R3.reuse, R59 ;  /* 0x0000003b033b7220 */ /* 0x040fe40000410000 */
[C---:B------:R-:W-:Y:S02]  /*17c70*/  FMUL.FTZ R70, R3.reuse, R70 ;  /* 0x0000004603467220 */ /* 0x040fe40000410000 */
[C---:B------:R-:W-:Y:S02]  /*17c80*/  FMUL.FTZ R71, R3.reuse, R71 ;  /* 0x0000004703477220 */ /* 0x040fe40000410000 */
[--C-:B----4-:R-:W-:Y:S02]  /*17c90*/  FFMA.FTZ R0, R14, c[0x0][0x2d0], -R152.reuse ;  /* 0x0000b4000e007a23 */ /* 0x110fe40000010898 */
[C---:B-----5:R-:W-:Y:S02]  /*17ca0*/  FMUL.FTZ R12, R2.reuse, R176 ;  /* 0x000000b0020c7220 */ /* 0x060fe40000410000 */
[----:B------:R4:W5:Y:S01]  /*17cb0*/  MUFU.EX2 R29, R0 ;  /* 0x00000000001d7308 */ /* 0x0009620000000800 */
[C---:B------:R-:W-:Y:S01]  /*17cc0*/  FMUL.FTZ R13, R2.reuse, R177 ;  /* 0x000000b1020d7220 */ /* 0x040fe20000410000 */
[----:B------:R-:W-:Y:S01]  /*17cd0*/  MOV R177, R33 ;  /* 0x0000002100b17202 */ /* 0x000fe20000000f00 */
[C---:B------:R-:W-:Y:S01]  /*17ce0*/  FMUL.FTZ R16, R2.reuse, R180 ;  /* 0x000000b402107220 */ /* 0x040fe20000410000 */
[----:B------:R-:W-:Y:S01]  /*17cf0*/  MOV R180, R31 ;  /* 0x0000001f00b47202 */ /* 0x000fe20000000f00 */
[C---:B------:R-:W-:Y:S01]  /*17d00*/  FMUL.FTZ R17, R2.reuse, R181 ;  /* 0x000000b502117220 */ /* 0x040fe20000410000 */
[----:B------:R-:W-:Y:S01]  /*17d10*/  MOV R181, R30 ;  /* 0x0000001e00b57202 */ /* 0x000fe20000000f00 */
[C---:B------:R-:W-:Y:S02]  /*17d20*/  FMUL.FTZ R140, R2.reuse, R140 ;  /* 0x0000008c028c7220 */ /* 0x040fe40000410000 */
[C---:B------:R-:W-:Y:S02]  /*17d30*/  FMUL.FTZ R141, R2.reuse, R141 ;  /* 0x0000008d028d7220 */ /* 0x040fe40000410000 */
[C---:B------:R-:W-:Y:S01]  /*17d40*/  FMUL.FTZ R144, R2.reuse, R144 ;  /* 0x0000009002907220 */ /* 0x040fe20000410000 */
[----:B--2---:R-:W-:Y:S01]  /*17d50*/  MOV R173, R39 ;  /* 0x0000002700ad7202 */ /* 0x004fe20000000f00 */
[----:B------:R-:W-:Y:S02]  /*17d60*/  FMUL.FTZ R39, R3, R163 ;  /* 0x000000a303277220 */ /* 0x000fe40000410000 */
[C---:B------:R-:W-:Y:S02]  /*17d70*/  FMUL.FTZ R145, R2.reuse, R145 ;  /* 0x0000009102917220 */ /* 0x040fe40000410000 */
[C---:B------:R-:W-:Y:S02]  /*17d80*/  FMUL.FTZ R60, R2.reuse, R60 ;  /* 0x0000003c023c7220 */ /* 0x040fe40000410000 */
[C---:B------:R-:W-:Y:S02]  /*17d90*/  FMUL.FTZ R61, R2.reuse, R61 ;  /* 0x0000003d023d7220 */ /* 0x040fe40000410000 */
[----:B------:R-:W-:Y:S02]  /*17da0*/  FMUL.FTZ R64, R2, R64 ;  /* 0x0000004002407220 */ /* 0x000fe40000410000 */
[----:B----4-:R-:W-:Y:S01]  /*17db0*/  FFMA.FTZ R0, R18, c[0x0][0x2d0], -R152 ;  /* 0x0000b40012007a23 */ /* 0x010fe20000010898 */
[----:B-----5:R-:W-:Y:S01]  /*17dc0*/  F2FP.PACK_AB R45, R153, R29 ;  /* 0x0000001d992d723e */ /* 0x020fe200000000ff */
[C---:B------:R-:W-:Y:S02]  /*17dd0*/  FMUL.FTZ R65, R2.reuse, R65 ;  /* 0x0000004102417220 */ /* 0x040fe40000410000 */
[----:B------:R2:W4:Y:S01]  /*17de0*/  MUFU.EX2 R36, R0 ;  /* 0x0000000000247308 */ /* 0x0005220000000800 */
        /* <DEDUP_REMOVED lines=11> */
[C---:B------:R-:W-:Y:S01]  /*17ea0*/  FMUL.FTZ R93, R2.reuse, R93 ;  /* 0x0000005d025d7220 */ /* 0x040fe20000410000 */
[----:B--2---:R-:W-:Y:S01]  /*17eb0*/  FSEL R0, R7, RZ, P0 ;  /* 0x000000ff07007208 */ /* 0x004fe20000000000 */
[----:B------:R-:W-:Y:S01]  /*17ec0*/  FMUL.FTZ R96, R2, R96 ;  /* 0x0000006002607220 */ /* 0x000fe20000410000 */
[----:B----4-:R-:W-:Y:S01]  /*17ed0*/  MOV R176, R36 ;  /* 0x0000002400b07202 */ /* 0x010fe20000000f00 */
[----:B------:R-:W-:Y:S02]  /*17ee0*/  FMUL.FTZ R36, R6, R160 ;  /* 0x000000a006247220 */ /* 0x000fe40000410000 */
[----:B------:R-:W-:Y:S01]  /*17ef0*/  FADD.FTZ R0, -R0, R154 ;  /* 0x0000009a00007221 */ /* 0x000fe20000010100 */
[----:B------:R-:W-:Y:S01]  /*17f00*/  MOV R154, R8 ;  /* 0x00000008009a7202 */ /* 0x000fe20000000f00 */
[----:B------:R-:W-:Y:S01]  /*17f10*/  FMUL.FTZ R8, R6, R172 ;  /* 0x000000ac06087220 */ /* 0x000fe20000410000 */
[----:B------:R-:W-:Y:S01]  /*17f20*/  F2FP.PACK_AB R47, R173, R176 ;  /* 0x000000b0ad2f723e */ /* 0x000fe200000000ff */
[----:B------:R-:W-:Y:S01]  /*17f30*/  FMUL.FTZ R0, R0, c[0x0][0x2d0] ;  /* 0x0000b40000007a20 */ /* 0x000fe20000410000 */
[----:B------:R-:W-:Y:S01]  /*17f40*/  F2FP.PACK_AB R42, R33, R154 ;  /* 0x0000009a212a723e */ /* 0x000fe200000000ff */
[----:B------:R-:W-:Y:S01]  /*17f50*/  LDSM.16.MT88.4 R160, [R220+0x2880] ;  /* 0x00288000dca0783b */ /* 0x000fe20000004200 */
[C---:B------:R-:W-:Y:S01]  /*17f60*/  FMUL.FTZ R102, R3.reuse, R102 ;  /* 0x0000006603667220 */ /* 0x040fe20000410000 */
[----:B------:R-:W-:Y:S01]  /*17f70*/  MOV R172, R35 ;  /* 0x0000002300ac7202 */ /* 0x000fe20000000f00 */
[C---:B------:R-:W-:Y:S01]  /*17f80*/  FMUL.FTZ R103, R3.reuse, R103 ;  /* 0x0000006703677220 */ /* 0x040fe20000410000 */
[----:B------:R-:W2:Y:S01]  /*17f90*/  MUFU.EX2 R0, R0 ;  /* 0x0000000000007308 */ /* 0x000ea20000000800 */
[C---:B------:R-:W-:Y:S01]  /*17fa0*/  FMUL.FTZ R106, R3.reuse, R106 ;  /* 0x0000006a036a7220 */ /* 0x040fe20000410000 */
[-C--:B-1----:R-:W-:Y:S05]  /*17fb0*/  HMMA.16816.F32 R8, R40, R24.reuse, R8 ;  /* 0x000000182808723c */ /* 0x082fea0000001808 */
[C---:B------:R-:W-:Y:S02]  /*17fc0*/  FMUL.FTZ R33, R2.reuse, R189 ;  /* 0x000000bd02217220 */ /* 0x040fe40000410000 */
[----:B------:R-:W-:Y:S02]  /*17fd0*/  FMUL.FTZ R97, R2, R97 ;  /* 0x0000006102617220 */ /* 0x000fe40000410000 */
[C---:B------:R-:W-:Y:S03]  /*17fe0*/  FMUL.FTZ R107, R3.reuse, R107 ;  /* 0x0000006b036b7220 */ /* 0x040fe60000410000 */
[--C-:B------:R-:W-:Y:S02]  /*17ff0*/  FFMA.FTZ R4, R196, c[0x0][0x2d0], -R52.reuse ;  /* 0x0000b400c4047a23 */ /* 0x100fe40000010834 */
[C---:B------:R-:W-:Y:S02]  /*18000*/  FMUL.FTZ R108, R2.reuse, R108 ;  /* 0x0000006c026c7220 */ /* 0x040fe40000410000 */
[----:B------:R1:W-:Y:S01]  /*18010*/  MUFU.EX2 R164, R4 ;  /* 0x0000000400a47308 */ /* 0x0003e20000000800 */
[C---:B------:R-:W-:Y:S02]  /*18020*/  FMUL.FTZ R109, R2.reuse, R109 ;  /* 0x0000006d026d7220 */ /* 0x040fe40000410000 */
[C---:B------:R-:W-:Y:S02]  /*18030*/  FMUL.FTZ R112, R2.reuse, R112 ;  /* 0x0000007002707220 */ /* 0x040fe40000410000 */
[----:B------:R-:W-:Y:S02]  /*18040*/  FMUL.FTZ R113, R2, R113 ;  /* 0x0000007102717220 */ /* 0x000fe40000410000 */
[C---:B--2---:R-:W-:Y:S01]  /*18050*/  FMUL.FTZ R14, R0.reuse, R178 ;  /* 0x000000b2000e7220 */ /* 0x044fe20000410000 */
[----:B------:R-:W-:Y:S01]  /*18060*/  MOV R178, R34 ;  /* 0x0000002200b27202 */ /* 0x000fe20000000f00 */
[C---:B------:R-:W-:Y:S01]  /*18070*/  FMUL.FTZ R15, R0.reuse, R179 ;  /* 0x000000b3000f7220 */ /* 0x040fe20000410000 */
[----:B------:R-:W-:Y:S01]  /*18080*/  MOV R179, R32 ;  /* 0x0000002000b37202 */ /* 0x000fe20000000f00 */
[C---:B------:R-:W-:Y:S02]  /*18090*/  FMUL.FTZ R118, R3.reuse, R118 ;  /* 0x0000007603767220 */ /* 0x040fe40000410000 */
[C---:B------:R-:W-:Y:S02]  /*180a0*/  FMUL.FTZ R119, R3.reuse, R119 ;  /* 0x0000007703777220 */ /* 0x040fe40000410000 */
[----:B------:R-:W-:Y:S01]  /*180b0*/  FMUL.FTZ R122, R3, R122 ;  /* 0x0000007a037a7220 */ /* 0x000fe20000410000 */
[C---:B------:R-:W-:Y:S04]  /*180c0*/  HMMA.16816.F32 R12, R44.reuse, R24, R12 ;  /* 0x000000182c0c723c */ /* 0x040fe8000000180c */
[C---:B------:R-:W-:Y:S01]  /*180d0*/  FMUL.FTZ R18, R0.reuse, R182 ;  /* 0x000000b600127220 */ /* 0x040fe20000410000 */
[----:B------:R-:W-:Y:S01]  /*180e0*/  MOV R182, R29 ;  /* 0x0000001d00b67202 */ /* 0x000fe20000000f00 */
[----:B------:R-:W-:Y:S01]  /*180f0*/  FMUL.FTZ R19, R0, R183 ;  /* 0x000000b700137220 */ /* 0x000fe20000410000 */
[----:B------:R-:W-:Y:S01]  /*18100*/  MOV R183, R28 ;  /* 0x0000001c00b77202 */ /* 0x000fe20000000f00 */
[--C-:B-1----:R-:W-:Y:S04]  /*18110*/  FFMA.FTZ R4, R195, c[0x0][0x2d0], -R52.reuse ;  /* 0x0000b400c3047a23 */ /* 0x102fe80000010834 */
[C---:B------:R-:W-:Y:S01]  /*18120*/  FMUL.FTZ R123, R3.reuse, R123 ;  /* 0x0000007b037b7220 */ /* 0x040fe20000410000 */
[-C--:B------:R-:W-:Y:S01]  /*18130*/  HMMA.16816.F32 R16, R44, R26.reuse, R16 ;  /* 0x0000001a2c10723c */ /* 0x080fe20000001810 */
[----:B------:R-:W1:Y:S02]  /*18140*/  MUFU.EX2 R165, R4 ;  /* 0x0000000400a57308 */ /* 0x000e640000000800 */
[C---:B------:R-:W-:Y:S02]  /*18150*/  FMUL.FTZ R134, R3.reuse, R134 ;  /* 0x0000008603867220 */ /* 0x040fe40000410000 */
[----:B------:R-:W-:Y:S02]  /*18160*/  FMUL.FTZ R135, R3, R135 ;  /* 0x0000008703877220 */ /* 0x000fe40000410000 */
[--C-:B------:R-:W-:Y:S01]  /*18170*/  FFMA.FTZ R167, R233, c[0x0][0x2d0], -R52.reuse ;  /* 0x0000b400e9a77a23 */ /* 0x100fe20000010834 */
[C---:B------:R-:W-:Y:S04]  /*18180*/  HMMA.16816.F32 R20, R40.reuse, R26, R20 ;  /* 0x0000001a2814723c */ /* 0x040fe80000001814 */
[C---:B------:R-:W-:Y:S02]  /*18190*/  FMUL.FTZ R24, R6.reuse, R168 ;  /* 0x000000a806187220 */ /* 0x040fe40000410000 */
[----:B------:R-:W-:Y:S02]  /*181a0*/  FMUL.FTZ R25, R6, R169 ;  /* 0x000000a906197220 */ /* 0x000fe40000410000 */
[C---:B------:R-:W-:Y:S04]  /*181b0*/  FMUL.FTZ R26, R3.reuse, R170 ;  /* 0x000000aa031a7220 */ /* 0x040fe80000410000 */
[----:B------:R-:W-:Y:S02]  /*181c0*/  FMUL.FTZ R27, R3, R171 ;  /* 0x000000ab031b7220 */ /* 0x000fe40000410000 */
[--C-:B------:R-:W-:Y:S02]  /*181d0*/  FFMA.FTZ R170, R235, c[0x0][0x2d0], -R52.reuse ;  /* 0x0000b400ebaa7a23 */ /* 0x100fe40000010834 */
[--C-:B------:R-:W-:Y:S01]  /*181e0*/  FFMA.FTZ R169, R234, c[0x0][0x2d0], -R52.reuse ;  /* 0x0000b400eaa97a23 */ /* 0x100fe20000010834 */
[----:B-1----:R-:W-:Y:S01]  /*181f0*/  MOV R235, R165 ;  /* 0x000000a500eb7202 */ /* 0x002fe20000000f00 */
[----:B------:R-:W-:Y:S01]  /*18200*/  FFMA.FTZ R168, R236, c[0x0][0x2d0], -R52 ;  /* 0x0000b400eca87a23 */ /* 0x000fe20000010834 */
[-C--:B---3--:R-:W-:Y:S01]  /*18210*/  HMMA.16816.F32 R24, R40, R48.reuse, R24 ;  /* 0x000000302818723c */ /* 0x088fe20000001818 */
[----:B------:R-:W-:Y:S02]  /*18220*/  MUFU.EX2 R195, R170 ;  /* 0x000000aa00c37308 */ /* 0x000fe40000000800 */
[C---:B------:R-:W-:Y:S01]  /*18230*/  FMUL.FTZ R28, R2.reuse, R184 ;  /* 0x000000b8021c7220 */ /* 0x040fe20000410000 */
[----:B------:R-:W-:Y:S01]  /*18240*/  MOV R184, R179 ;  /* 0x000000b300b87202 */ /* 0x000fe20000000f00 */
[----:B------:R-:W-:Y:S01]  /*18250*/  FMUL.FTZ R29, R2, R185 ;  /* 0x000000b9021d7220 */ /* 0x000fe20000410000 */
[----:B------:R-:W-:Y:S01]  /*18260*/  MOV R179, R174 ;  /* 0x000000ae00b37202 */ /* 0x000fe20000000f00 */
[C---:B------:R-:W-:Y:S01]  /*18270*/  FMUL.FTZ R30, R0.reuse, R186 ;  /* 0x000000ba001e7220 */ /* 0x040fe20000410000 */
[----:B------:R-:W-:Y:S01]  /*18280*/  MOV R234, R164 ;  /* 0x000000a400ea7202 */ /* 0x000fe20000000f00 */
[----:B------:R-:W-:Y:S03]  /*18290*/  FMUL.FTZ R31, R0, R187 ;  /* 0x000000bb001f7220 */ /* 0x000fe60000410000 */
[--C-:B------:R-:W-:Y:S01]  /*182a0*/  FFMA.FTZ R166, R232, c[0x0][0x2d0], -R159.reuse ;  /* 0x0000b400e8a67a23 */ /* 0x100fe2000001089f */
[----:B------:R-:W-:Y:S01]  /*182b0*/  MOV R233, R179 ;  /* 0x000000b300e97202 */ /* 0x000fe20000000f00 */
[--C-:B------:R-:W-:Y:S01]  /*182c0*/  FFMA.FTZ R165, R231, c[0x0][0x2d0], -R159.reuse ;  /* 0x0000b400e7a57a23 */ /* 0x100fe2000001089f */
[----:B------:R-:W-:Y:S01]  /*182d0*/  MOV R232, R178 ;  /* 0x000000b200e87202 */ /* 0x000fe20000000f00 */
[C---:B------:R-:W-:Y:S02]  /*182e0*/  HMMA.16816.F32 R28, R44.reuse, R48, R28 ;  /* 0x000000302c1c723c */ /* 0x040fe4000000181c */
[----:B------:R-:W-:Y:S02]  /*182f0*/  MUFU.EX2 R196, R165 ;  /* 0x000000a500c47308 */ /* 0x000fe40000000800 */
[----:B------:R-:W-:Y:S01]  /*18300*/  FMUL.FTZ R32, R2, R188 ;  /* 0x000000bc02207220 */ /* 0x000fe20000410000 */
[----:B------:R-:W-:Y:S01]  /*18310*/  MOV R188, R183 ;  /* 0x000000b700bc7202 */ /* 0x000fe20000000f00 */
[C---:B------:R-:W-:Y:S01]  /*18320*/  FMUL.FTZ R34, R0.reuse, R190 ;  /* 0x000000be00227220 */ /* 0x040fe20000410000 */
[----:B------:R-:W-:Y:S01]  /*18330*/  MOV R183, R153 ;  /* 0x0000009900b77202 */ /* 0x000fe20000000f00 */
[C---:B------:R-:W-:Y:S01]  /*18340*/  FMUL.FTZ R35, R0.reuse, R191 ;  /* 0x000000bf00237220 */ /* 0x040fe20000410000 */
[----:B------:R-:W-:Y:S02]  /*18350*/  MOV R189, R188 ;  /* 0x000000bc00bd7202 */ /* 0x000fe40000000f00 */
[----:B------:R-:W2:Y:S01]  /*18360*/  LDL.LU R188, [R1+0x88] ;  /* 0x0000880001bc7983 */ /* 0x000ea20000300800 */
[--C-:B------:R-:W-:Y:S01]  /*18370*/  FFMA.FTZ R164, R215, c[0x0][0x2d0], -R159.reuse ;  /* 0x0000b400d7a47a23 */ /* 0x100fe2000001089f */
[----:B------:R-:W-:Y:S01]  /*18380*/  MOV R231, R177 ;  /* 0x000000b100e77202 */ /* 0x000fe20000000f00 */
[C---:B------:R-:W-:Y:S01]  /*18390*/  FMUL.FTZ R142, R0.reuse, R142 ;  /* 0x0000008e008e7220 */ /* 0x040fe20000410000 */
[-C--:B------:R-:W-:Y:S03]  /*183a0*/  HMMA.16816.F32 R32, R44, R50.reuse, R32 ;  /* 0x000000322c20723c */ /* 0x080fe60000001820 */
[C---:B------:R-:W-:Y:S01]  /*183b0*/  FMUL.FTZ R143, R0.reuse, R143 ;  /* 0x0000008f008f7220 */ /* 0x040fe20000410000 */
[----:B------:R-:W-:Y:S01]  /*183c0*/  MOV R215, R176 ;  /* 0x000000b000d77202 */ /* 0x000fe20000000f00 */
[C---:B------:R-:W-:Y:S01]  /*183d0*/  FMUL.FTZ R146, R0.reuse, R146 ;  /* 0x0000009200927220 */ /* 0x040fe20000410000 */
[----:B------:R-:W-:Y:S01]  /*183e0*/  MOV R187, R182 ;  /* 0x000000b600bb7202 */ /* 0x000fe20000000f00 */
[C---:B------:R-:W-:Y:S01]  /*183f0*/  FMUL.FTZ R147, R0.reuse, R147 ;  /* 0x0000009300937220 */ /* 0x040fe20000410000 */
[C---:B------:R-:W-:Y:S01]  /*18400*/  HMMA.16816.F32 R36, R40.reuse, R50, R36 ;  /* 0x000000322824723c */ /* 0x040fe20000001824 */
[----:B------:R-:W1:Y:S03]  /*18410*/  LDSM.16.MT88.4 R48, [R220+0x2080] ;  /* 0x00208000dc30783b */ /* 0x000e660000004200 */
[C---:B------:R-:W-:Y:S01]  /*18420*/  FMUL.FTZ R62, R0.reuse, R62 ;  /* 0x0000003e003e7220 */ /* 0x040fe20000410000 */
[----:B------:R-:W-:Y:S01]  /*18430*/  MOV R182, R154 ;  /* 0x0000009a00b67202 */ /* 0x000fe20000000f00 */
[C---:B------:R-:W-:Y:S01]  /*18440*/  FMUL.FTZ R63, R0.reuse, R63 ;  /* 0x0000003f003f7220 */ /* 0x040fe20000410000 */
[----:B------:R-:W-:Y:S01]  /*18450*/  MOV R186, R181 ;  /* 0x000000b500ba7202 */ /* 0x000fe20000000f00 */
[C---:B------:R-:W-:Y:S01]  /*18460*/  FMUL.FTZ R66, R0.reuse, R66 ;  /* 0x0000004200427220 */ /* 0x040fe20000410000 */
[----:B------:R-:W-:Y:S03]  /*18470*/  MOV R181, R172 ;  /* 0x000000ac00b57202 */ /* 0x000fe60000000f00 */
[C---:B------:R-:W-:Y:S01]  /*18480*/  FMUL.FTZ R67, R0.reuse, R67 ;  /* 0x0000004300437220 */ /* 0x040fe20000410000 */
[----:B------:R-:W-:Y:S01]  /*18490*/  MOV R185, R180 ;  /* 0x000000b400b97202 */ /* 0x000fe20000000f00 */
[C---:B------:R-:W-:Y:S01]  /*184a0*/  FMUL.FTZ R78, R0.reuse, R78 ;  /* 0x0000004e004e7220 */ /* 0x040fe20000410000 */
[----:B------:R-:W-:Y:S01]  /*184b0*/  MOV R180, R173 ;  /* 0x000000ad00b47202 */ /* 0x000fe20000000f00 */
[C---:B------:R-:W-:Y:S02]  /*184c0*/  FMUL.FTZ R79, R0.reuse, R79 ;  /* 0x0000004f004f7220 */ /* 0x040fe40000410000 */
[C---:B------:R-:W-:Y:S01]  /*184d0*/  FMUL.FTZ R82, R0.reuse, R82 ;  /* 0x0000005200527220 */ /* 0x040fe20000410000 */
[----:B------:R-:W-:Y:S01]  /*184e0*/  MOV R236, R180 ;  /* 0x000000b400ec7202 */ /* 0x000fe20000000f00 */
        /* <DEDUP_REMOVED lines=9> */
[--C-:B------:R-:W-:Y:S02]  /*18580*/  FFMA.FTZ R4, R53, c[0x0][0x2d0], -R159.reuse ;  /* 0x0000b40035047a23 */ /* 0x100fe4000001089f */
[--C-:B------:R-:W-:Y:S01]  /*18590*/  FFMA.FTZ R53, R204, c[0x0][0x2d0], -R159.reuse ;  /* 0x0000b400cc357a23 */ /* 0x100fe2000001089f */
[-C--:B-1----:R-:W-:Y:S01]  /*185a0*/  HMMA.16816.F32 R136, R40, R48.reuse, R136 ;  /* 0x000000302888723c */ /* 0x082fe20000001888 */
[----:B------:R1:W-:Y:S02]  /*185b0*/  MUFU.EX2 R252, R4 ;  /* 0x0000000400fc7308 */ /* 0x0003e40000000800 */
[C---:B------:R-:W-:Y:S02]  /*185c0*/  FMUL.FTZ R124, R2.reuse, R124 ;  /* 0x0000007c027c7220 */ /* 0x040fe40000410000 */
[----:B------:R-:W-:Y:S02]  /*185d0*/  FMUL.FTZ R125, R2, R125 ;  /* 0x0000007d027d7220 */ /* 0x000fe40000410000 */
[C---:B------:R-:W-:Y:S01]  /*185e0*/  FMUL.FTZ R126, R0.reuse, R126 ;  /* 0x0000007e007e7220 */ /* 0x040fe20000410000 */
[C---:B------:R-:W-:Y:S03]  /*185f0*/  HMMA.16816.F32 R140, R44.reuse, R48, R140 ;  /* 0x000000302c8c723c */ /* 0x040fe6000000188c */
[----:B------:R-:W-:Y:S01]  /*18600*/  MUFU.EX2 R247, R53 ;  /* 0x0000003500f77308 */ /* 0x000fe20000000800 */
[----:B------:R-:W-:Y:S02]  /*18610*/  FMUL.FTZ R127, R0, R127 ;  /* 0x0000007f007f7220 */ /* 0x000fe40000410000 */
[C---:B------:R-:W-:Y:S02]  /*18620*/  FMUL.FTZ R128, R2.reuse, R128 ;  /* 0x0000008002807220 */ /* 0x040fe40000410000 */
[-C--:B------:R-:W-:Y:S04]  /*18630*/  HMMA.16816.F32 R144, R44, R50.reuse, R144 ;  /* 0x000000322c90723c */ /* 0x080fe80000001890 */
[----:B------:R-:W-:Y:S02]  /*18640*/  FMUL.FTZ R129, R2, R129 ;  /* 0x0000008102817220 */ /* 0x000fe40000410000 */
[----:B------:R-:W-:Y:S02]  /*18650*/  FMUL.FTZ R130, R0, R130 ;  /* 0x0000008200827220 */ /* 0x000fe40000410000 */
[C---:B------:R-:W-:Y:S01]  /*18660*/  HMMA.16816.F32 R148, R40.reuse, R50, R148 ;  /* 0x000000322894723c */ /* 0x040fe20000001894 */
[----:B------:R-:W3:Y:S03]  /*18670*/  LDSM.16.MT88.4 R48, [R219+0x2080] ;  /* 0x00208000db30783b */ /* 0x000ee60000004200 */
[--C-:B-1----:R-:W-:Y:S02]  /*18680*/  FFMA.FTZ R4, R194, c[0x0][0x2d0], -R159.reuse ;  /* 0x0000b400c2047a23 */ /* 0x102fe4000001089f */
[----:B------:R-:W-:Y:S01]  /*18690*/  MUFU.EX2 R194, R166 ;  /* 0x000000a600c27308 */ /* 0x000fe20000000800 */
[----:B------:R-:W-:Y:S02]  /*186a0*/  FMUL.FTZ R131, R0, R131 ;  /* 0x0000008300837220 */ /* 0x000fe40000410000 */
[--C-:B------:R-:W-:Y:S03]  /*186b0*/  FFMA.FTZ R171, R208, c[0x0][0x2d0], -R152.reuse ;  /* 0x0000b400d0ab7a23 */ /* 0x100fe60000010898 */
[--C-:B------:R-:W-:Y:S02]  /*186c0*/  FFMA.FTZ R172, R207, c[0x0][0x2d0], -R152.reuse ;  /* 0x0000b400cfac7a23 */ /* 0x100fe40000010898 */
[----:B------:R-:W-:Y:S02]  /*186d0*/  FFMA.FTZ R173, R206, c[0x0][0x2d0], -R152 ;  /* 0x0000b400cead7a23 */ /* 0x000fe40000010898 */
[----:B------:R1:W4:Y:S01]  /*186e0*/  MUFU.EX2 R251, R4 ;  /* 0x0000000400fb7308 */ /* 0x0003220000000800 */
[--C-:B------:R-:W-:Y:S02]  /*186f0*/  FFMA.FTZ R154, R213, c[0x0][0x2d0], -R158.reuse ;  /* 0x0000b400d59a7a23 */ /* 0x100fe4000001089e */
[----:B------:R-:W-:Y:S02]  /*18700*/  FFMA.FTZ R153, R212, c[0x0][0x2d0], -R158 ;  /* 0x0000b400d4997a23 */ /* 0x000fe4000001089e */
[--C-:B-1----:R-:W-:Y:S01]  /*18710*/  FFMA.FTZ R4, R202, c[0x0][0x2d0], -R52.reuse ;  /* 0x0000b400ca047a23 */ /* 0x102fe20000010834 */
[-C--:B---3--:R-:W-:Y:S04]  /*18720*/  HMMA.16816.F32 R56, R40, R48.reuse, R56 ;  /* 0x000000302838723c */ /* 0x088fe80000001838 */
[----:B------:R-:W-:Y:S04]  /*18730*/  MUFU.EX2 R202, R167 ;  /* 0x000000a700ca7308 */ /* 0x000fe80000000800 */
[C---:B------:R-:W-:Y:S06]  /*18740*/  HMMA.16816.F32 R60, R44.reuse, R48, R60 ;  /* 0x000000302c3c723c */ /* 0x040fec000000183c */
[----:B------:R1:W-:Y:S02]  /*18750*/  MUFU.EX2 R250, R4 ;  /* 0x0000000400fa7308 */ /* 0x0003e40000000800 */
[-C--:B------:R-:W-:Y:S08]  /*18760*/  HMMA.16816.F32 R64, R44, R50.reuse, R64 ;  /* 0x000000322c40723c */ /* 0x080ff00000001840 */
[C---:B------:R-:W-:Y:S01]  /*18770*/  HMMA.16816.F32 R68, R40.reuse, R50, R68 ;  /* 0x000000322844723c */ /* 0x040fe20000001844 */
[----:B------:R-:W3:Y:S03]  /*18780*/  LDSM.16.MT88.4 R48, [R217+0x3880] ;  /* 0x00388000d930783b */ /* 0x000ee60000004200 */
[----:B-1----:R-:W-:Y:S04]  /*18790*/  FFMA.FTZ R4, R205, c[0x0][0x2d0], -R52 ;  /* 0x0000b400cd047a23 */ /* 0x002fe80000010834 */
[----:B------:R1:W5:Y:S04]  /*187a0*/  MUFU.EX2 R249, R4 ;  /* 0x0000000400f97308 */ /* 0x0003680000000800 */
[--C-:B-1----:R-:W-:Y:S01]  /*187b0*/  FFMA.FTZ R4, R203, c[0x0][0x2d0], -R159.reuse ;  /* 0x0000b400cb047a23 */ /* 0x102fe2000001089f */
[-C--:B---3--:R-:W-:Y:S05]  /*187c0*/  HMMA.16816.F32 R72, R40, R48.reuse, R72 ;  /* 0x000000302848723c */ /* 0x088fea0000001848 */
[----:B------:R1:W3:Y:S01]  /*187d0*/  MUFU.EX2 R248, R4 ;  /* 0x0000000400f87308 */ /* 0x0002e20000000800 */
[----:B------:R-:W-:Y:S01]  /*187e0*/  FFMA.FTZ R159, R214, c[0x0][0x2d0], -R159 ;  /* 0x0000b400d69f7a23 */ /* 0x000fe2000001089f */
[----:B------:R-:W-:Y:S01]  /*187f0*/  MOV R214, R175 ;  /* 0x000000af00d67202 */ /* 0x000fe20000000f00 */
[C---:B------:R-:W-:Y:S08]  /*18800*/  HMMA.16816.F32 R76, R44.reuse, R48, R76 ;  /* 0x000000302c4c723c */ /* 0x040ff0000000184c */
[-C--:B------:R-:W-:Y:S08]  /*18810*/  HMMA.16816.F32 R80, R44, R50.reuse, R80 ;  /* 0x000000322c50723c */ /* 0x080ff00000001850 */
[C---:B------:R-:W-:Y:S01]  /*18820*/  HMMA.16816.F32 R84, R40.reuse, R50, R84 ;  /* 0x000000322854723c */ /* 0x040fe20000001854 */
[----:B------:R-:W3:Y:S03]  /*18830*/  LDSM.16.MT88.4 R48, [R218+0x3880] ;  /* 0x00388000da30783b */ /* 0x000ee60000004200 */
[--C-:B-1----:R-:W-:Y:S02]  /*18840*/  FFMA.FTZ R4, R200, c[0x0][0x2d0], -R158.reuse ;  /* 0x0000b400c8047a23 */ /* 0x102fe4000001089e */
[----:B------:R-:W-:Y:S10]  /*18850*/  MUFU.EX2 R200, R168 ;  /* 0x000000a800c87308 */ /* 0x000ff40000000800 */
[----:B------:R1:W-:Y:S02]  /*18860*/  MUFU.EX2 R243, R4 ;  /* 0x0000000400f37308 */ /* 0x0003e40000000800 */
[--C-:B-1----:R-:W-:Y:S01]  /*18870*/  FFMA.FTZ R4, R199, c[0x0][0x2d0], -R158.reuse ;  /* 0x0000b400c7047a23 */ /* 0x102fe2000001089e */
[-C--:B---3--:R-:W-:Y:S07]  /*18880*/  HMMA.16816.F32 R88, R40, R48.reuse, R88 ;  /* 0x000000302858723c */ /* 0x088fee0000001858 */
[----:B------:R1:W-:Y:S01]  /*18890*/  MUFU.EX2 R199, R164 ;  /* 0x000000a400c77308 */ /* 0x0003e20000000800 */
[C---:B------:R-:W-:Y:S09]  /*188a0*/  HMMA.16816.F32 R92, R44.reuse, R48, R92 ;  /* 0x000000302c5c723c */ /* 0x040ff2000000185c */
[----:B------:R3:W-:Y:S01]  /*188b0*/  MUFU.EX2 R244, R4 ;  /* 0x0000000400f47308 */ /* 0x0007e20000000800 */
[-C--:B------:R-:W-:Y:S08]  /*188c0*/  HMMA.16816.F32 R96, R44, R50.reuse, R96 ;  /* 0x000000322c60723c */ /* 0x080ff00000001860 */
[C---:B------:R-:W-:Y:S01]  /*188d0*/  HMMA.16816.F32 R100, R40.reuse, R50, R100 ;  /* 0x000000322864723c */ /* 0x040fe20000001864 */
[----:B------:R-:W4:Y:S08]  /*188e0*/  LDSM.16.MT88.4 R48, [R220+0x3880] ;  /* 0x00388000dc30783b */ /* 0x000f300000004200 */
[----:B-1----:R-:W-:Y:S03]  /*188f0*/  LDSM.16.MT88.4 R164, [R217+0x3080] ;  /* 0x00308000d9a4783b */ /* 0x002fe60000004200 */
[--C-:B---3--:R-:W-:Y:S04]  /*18900*/  FFMA.FTZ R4, R198, c[0x0][0x2d0], -R158.reuse ;  /* 0x0000b400c6047a23 */ /* 0x108fe8000001089e */
[----:B------:R1:W-:Y:S01]  /*18910*/  MUFU.EX2 R245, R4 ;  /* 0x0000000400f57308 */ /* 0x0003e20000000800 */
[----:B--2---:R-:W-:Y:S02]  /*18920*/  FFMA.FTZ R2, R2, R188, R189 ;  /* 0x000000bc02027223 */ /* 0x004fe400000100bd */
[----:B-1----:R-:W-:Y:S01]  /*18930*/  FFMA.FTZ R4, R197, c[0x0][0x2d0], -R158 ;  /* 0x0000b400c5047a23 */ /* 0x002fe2000001089e */
[-C--:B----4-:R-:W-:Y:S06]  /*18940*/  HMMA.16816.F32 R104, R40, R48.reuse, R104 ;  /* 0x000000302868723c */ /* 0x090fec0000001868 */
[----:B------:R-:W-:Y:S02]  /*18950*/  MUFU.EX2 R197, R169 ;  /* 0x000000a900c57308 */ /* 0x000fe40000000800 */
[C---:B------:R-:W-:Y:S08]  /*18960*/  HMMA.16816.F32 R108, R44.reuse, R48, R108 ;  /* 0x000000302c6c723c */ /* 0x040ff0000000186c */
[----:B------:R1:W2:Y:S01]  /*18970*/  MUFU.EX2 R246, R4 ;  /* 0x0000000400f67308 */ /* 0x0002a20000000800 */
[-C--:B------:R-:W-:Y:S08]  /*18980*/  HMMA.16816.F32 R112, R44, R50.reuse, R112 ;  /* 0x000000322c70723c */ /* 0x080ff00000001870 */
[C---:B------:R-:W-:Y:S01]  /*18990*/  HMMA.16816.F32 R116, R40.reuse, R50, R116 ;  /* 0x000000322874723c */ /* 0x040fe20000001874 */
[----:B------:R-:W3:Y:S03]  /*189a0*/  LDSM.16.MT88.4 R48, [R219+0x3880] ;  /* 0x00388000db30783b */ /* 0x000ee60000004200 */
[--C-:B-1----:R-:W-:Y:S04]  /*189b0*/  FFMA.FTZ R4, R54, c[0x0][0x2d0], -R152.reuse ;  /* 0x0000b40036047a23 */ /* 0x102fe80000010898 */
[----:B------:R1:W-:Y:S04]  /*189c0*/  MUFU.EX2 R241, R4 ;  /* 0x0000000400f17308 */ /* 0x0003e80000000800 */
[--C-:B-1----:R-:W-:Y:S01]  /*189d0*/  FFMA.FTZ R4, R55, c[0x0][0x2d0], -R152.reuse ;  /* 0x0000b40037047a23 */ /* 0x102fe20000010898 */
[-C--:B---3--:R-:W-:Y:S01]  /*189e0*/  HMMA.16816.F32 R120, R40, R48.reuse, R120 ;  /* 0x000000302878723c */ /* 0x088fe20000001878 */
[----:B------:R-:W-:Y:S04]  /*189f0*/  LDSM.16.MT88.4 R52, [R218+0x2880] ;  /* 0x00288000da34783b */ /* 0x000fe80000004200 */
[----:B------:R1:W-:Y:S03]  /*18a00*/  MUFU.EX2 R205, R4 ;  /* 0x0000000400cd7308 */ /* 0x0003e60000000800 */
[C---:B------:R-:W-:Y:S01]  /*18a10*/  HMMA.16816.F32 R124, R44.reuse, R48, R124 ;  /* 0x000000302c7c723c */ /* 0x040fe2000000187c */
[----:B------:R-:W3:Y:S04]  /*18a20*/  LDL.LU R49, [R1+0x74] ;  /* 0x0000740001317983 */ /* 0x000ee80000300800 */
[----:B------:R-:W4:Y:S03]  /*18a30*/  LDL.LU R48, [R1+0x78] ;  /* 0x0000780001307983 */ /* 0x000f260000300800 */
[-C--:B------:R-:W-:Y:S01]  /*18a40*/  HMMA.16816.F32 R128, R44, R50.reuse, R128 ;  /* 0x000000322c80723c */ /* 0x080fe20000001880 */
[----:B------:R-:W2:Y:S07]  /*18a50*/  LDSM.16.MT88.4 R44, [R217+0x2880] ;  /* 0x00288000d92c783b */ /* 0x000eae0000004200 */
[----:B------:R-:W-:Y:S04]  /*18a60*/  HMMA.16816.F32 R132, R40, R50, R132 ;  /* 0x000000322884723c */ /* 0x000fe80000001884 */
[--C-:B-1----:R-:W-:Y:S03]  /*18a70*/  FFMA.FTZ R4, R192, c[0x0][0x2d0], -R152.reuse ;  /* 0x0000b400c0047a23 */ /* 0x102fe60000010898 */
[----:B------:R-:W-:Y:S01]  /*18a80*/  F2FP.PACK_AB R40, R235, R234 ;  /* 0x000000eaeb28723e */ /* 0x000fe200000000ff */
[----:B------:R1:W-:Y:S01]  /*18a90*/  MUFU.EX2 R204, R4 ;  /* 0x0000000400cc7308 */ /* 0x0003e20000000800 */
[----:B------:R-:W-:Y:S03]  /*18aa0*/  F2FP.PACK_AB R41, R251, R252 ;  /* 0x000000fcfb29723e */ /* 0x000fe600000000ff */
[----:B-----5:R-:W-:Y:S02]  /*18ab0*/  F2FP.PACK_AB R42, R249, R250 ;  /* 0x000000faf92a723e */ /* 0x020fe400000000ff */
[----:B------:R-:W-:Y:S02]  /*18ac0*/  F2FP.PACK_AB R43, R248, R247 ;  /* 0x000000f7f82b723e */ /* 0x000fe400000000ff */
[----:B--2---:R-:W-:Y:S01]  /*18ad0*/  F2FP.PACK_AB R50, R246, R245 ;  /* 0x000000f5f632723e */ /* 0x004fe200000000ff */
[--C-:B-1----:R-:W-:Y:S04]  /*18ae0*/  FFMA.FTZ R4, R201, c[0x0][0x2d0], -R152.reuse ;  /* 0x0000b400c9047a23 */ /* 0x102fe80000010898 */
[-C--:B------:R-:W-:Y:S01]  /*18af0*/  HMMA.16816.F32 R8, R40, R44.reuse, R8 ;  /* 0x0000002c2808723c */ /* 0x080fe20000001808 */
[----:B------:R-:W-:Y:S02]  /*18b00*/  MUFU.EX2 R201, R159 ;  /* 0x0000009f00c97308 */ /* 0x000fe40000000800 */
[----:B------:R-:W-:Y:S08]  /*18b10*/  FFMA.FTZ R152, R209, c[0x0][0x2d0], -R152 ;  /* 0x0000b400d1987a23 */ /* 0x000ff00000010898 */
[----:B------:R-:W1:Y:S10]  /*18b20*/  MUFU.EX2 R203, R4 ;  /* 0x0000000400cb7308 */ /* 0x000e740000000800 */
[----:B------:R-:W-:Y:S10]  /*18b30*/  MUFU.EX2 R152, R152 ;  /* 0x0000009800987308 */ /* 0x000ff40000000800 */
[----:B------:R-:W-:Y:S01]  /*18b40*/  MUFU.EX2 R159, R154 ;  /* 0x0000009a009f7308 */ /* 0x000fe20000000800 */
[----:B-1----:R-:W-:Y:S01]  /*18b50*/  F2FP.PACK_AB R51, R203, R204 ;  /* 0x000000cccb33723e */ /* 0x002fe200000000ff */
[--C-:B------:R-:W-:Y:S02]  /*18b60*/  FFMA.FTZ R4, R211, c[0x0][0x2d0], -R158.reuse ;  /* 0x0000b400d3047a23 */ /* 0x100fe4000001089e */
[----:B------:R-:W-:Y:S06]  /*18b70*/  FFMA.FTZ R158, R210, c[0x0][0x2d0], -R158 ;  /* 0x0000b400d29e7a23 */ /* 0x000fec000001089e */
[----:B------:R-:W-:Y:S10]  /*18b80*/  MUFU.EX2 R154, R172 ;  /* 0x000000ac009a7308 */ /* 0x000ff40000000800 */
[----:B------:R-:W-:Y:S10]  /*18b90*/  MUFU.EX2 R192, R158 ;  /* 0x0000009e00c07308 */ /* 0x000ff40000000800 */
[----:B------:R-:W-:Y:S10]  /*18ba0*/  MUFU.EX2 R158, R171 ;  /* 0x000000ab009e7308 */ /* 0x000ff40000000800 */
[----:B------:R-:W-:Y:S01]  /*18bb0*/  MUFU.EX2 R198, R4 ;  /* 0x0000000400c67308 */ /* 0x000fe20000000800 */
[----:B---3--:R-:W-:Y:S01]  /*18bc0*/  FFMA.FTZ R174, R6, R49, R242 ;  /* 0x0000003106ae7223 */ /* 0x008fe200000100f2 */
[----:B------:R-:W-:Y:S01]  /*18bd0*/  F2FP.PACK_AB R49, R205, R241 ;  /* 0x000000f1cd31723e */ /* 0x000fe200000000ff */
[----:B----4-:R-:W-:Y:S01]  /*18be0*/  FFMA.FTZ R6, R3, R48, R193 ;  /* 0x0000003003067223 */ /* 0x010fe200000100c1 */
[----:B------:R-:W-:Y:S01]  /*18bf0*/  F2FP.PACK_AB R48, R244, R243 ;  /* 0x000000f3f430723e */ /* 0x000fe200000000ff */
[----:B------:R-:W2:Y:S05]  /*18c00*/  LDL.LU R3, [R1+0x84] ;  /* 0x0000840001037983 */ /* 0x000eaa0000300800 */
[----:B------:R-:W1:Y:S01]  /*18c10*/  MUFU.EX2 R193, R153 ;  /* 0x0000009900c17308 */ /* 0x000e620000000800 */
[C---:B------:R-:W-:Y:S09]  /*18c20*/  HMMA.16816.F32 R12, R48.reuse, R44, R12 ;  /* 0x0000002c300c723c */ /* 0x040ff2000000180c */
[----:B------:R-:W3:Y:S01]  /*18c30*/  MUFU.EX2 R153, R173 ;  /* 0x000000ad00997308 */ /* 0x000ee20000000800 */
[-C--:B------:R-:W-:Y:S08]  /*18c40*/  HMMA.16816.F32 R16, R48, R46.reuse, R16 ;  /* 0x0000002e3010723c */ /* 0x080ff00000001810 */
[C---:B------:R-:W-:Y:S01]  /*18c50*/  HMMA.16816.F32 R20, R40.reuse, R46, R20 ;  /* 0x0000002e2814723c */ /* 0x040fe20000001814 */
[----:B------:R-:W4:Y:S07]  /*18c60*/  LDSM.16.MT88.4 R44, [R219+0x2880] ;  /* 0x00288000db2c783b */ /* 0x000f2e0000004200 */
[-C--:B------:R-:W-:Y:S08]  /*18c70*/  HMMA.16816.F32 R24, R40, R52.reuse, R24 ;  /* 0x000000342818723c */ /* 0x080ff00000001818 */
[C---:B------:R-:W-:Y:S08]  /*18c80*/  HMMA.16816.F32 R28, R48.reuse, R52, R28 ;  /* 0x00000034301c723c */ /* 0x040ff0000000181c */
[-C--:B------:R-:W-:Y:S08]  /*18c90*/  HMMA.16816.F32 R32, R48, R54.reuse, R32 ;  /* 0x000000363020723c */ /* 0x080ff00000001820 */
[C---:B------:R-:W-:Y:S01]  /*18ca0*/  HMMA.16816.F32 R36, R40.reuse, R54, R36 ;  /* 0x000000362824723c */ /* 0x040fe20000001824 */
[----:B------:R-:W5:Y:S07]  /*18cb0*/  LDSM.16.MT88.4 R52, [R217+0x4080] ;  /* 0x00408000d934783b */ /* 0x000f6e0000004200 */
[-C--:B------:R-:W-:Y:S08]  /*18cc0*/  HMMA.16816.F32 R136, R40, R160.reuse, R136 ;  /* 0x000000a02888723c */ /* 0x080ff00000001888 */
        /* <DEDUP_REMOVED lines=9> */
[-C--:B-----5:R-:W-:Y:S08]  /*18d60*/  HMMA.16816.F32 R72, R40, R52.reuse, R72 ;  /* 0x000000342848723c */ /* 0x0a0ff00000001848 */
[C---:B------:R-:W-:Y:S08]  /*18d70*/  HMMA.16816.F32 R76, R48.reuse, R52, R76 ;  /* 0x00000034304c723c */ /* 0x040ff0000000184c */
[-C--:B------:R-:W-:Y:S08]  /*18d80*/  HMMA.16816.F32 R80, R48, R54.reuse, R80 ;  /* 0x000000363050723c */ /* 0x080ff00000001850 */
[C---:B------:R-:W-:Y:S01]  /*18d90*/  HMMA.16816.F32 R84, R40.reuse, R54, R84 ;  /* 0x000000362854723c */ /* 0x040fe20000001854 */
[----:B------:R-:W5:Y:S07]  /*18da0*/  LDSM.16.MT88.4 R52, [R219+0x4080] ;  /* 0x00408000db34783b */ /* 0x000f6e0000004200 */
[-C--:B-1----:R-:W-:Y:S08]  /*18db0*/  HMMA.16816.F32 R88, R40, R160.reuse, R88 ;  /* 0x000000a02858723c */ /* 0x082ff00000001858 */
[C---:B------:R-:W-:Y:S08]  /*18dc0*/  HMMA.16816.F32 R92, R48.reuse, R160, R92 ;  /* 0x000000a0305c723c */ /* 0x040ff0000000185c */
[-C--:B------:R-:W-:Y:S08]  /*18dd0*/  HMMA.16816.F32 R96, R48, R162.reuse, R96 ;  /* 0x000000a23060723c */ /* 0x080ff00000001860 */
[C---:B------:R-:W-:Y:S01]  /*18de0*/  HMMA.16816.F32 R100, R40.reuse, R162, R100 ;  /* 0x000000a22864723c */ /* 0x040fe20000001864 */
[----:B------:R-:W1:Y:S07]  /*18df0*/  LDSM.16.MT88.4 R160, [R218+0x3080] ;  /* 0x00308000daa0783b */ /* 0x000e6e0000004200 */
[-C--:B----4-:R-:W-:Y:S08]  /*18e00*/  HMMA.16816.F32 R104, R40, R44.reuse, R104 ;  /* 0x0000002c2868723c */ /* 0x090ff00000001868 */
[C---:B------:R-:W-:Y:S07]  /*18e10*/  HMMA.16816.F32 R108, R48.reuse, R44, R108 ;  /* 0x0000002c306c723c */ /* 0x040fee000000186c */
[----:B------:R-:W-:Y:S01]  /*18e20*/  F2FP.PACK_AB R44, R193, R159 ;  /* 0x0000009fc12c723e */ /* 0x000fe200000000ff */
[-C--:B------:R-:W-:Y:S04]  /*18e30*/  HMMA.16816.F32 R112, R48, R46.reuse, R112 ;  /* 0x0000002e3070723c */ /* 0x080fe80000001870 */
[----:B------:R-:W-:Y:S04]  /*18e40*/  F2FP.PACK_AB R45, R154, R158 ;  /* 0x0000009e9a2d723e */ /* 0x000fe800000000ff */
[C---:B------:R-:W-:Y:S07]  /*18e50*/  HMMA.16816.F32 R116, R40.reuse, R46, R116 ;  /* 0x0000002e2874723c */ /* 0x040fee0000001874 */
[----:B------:R-:W-:Y:S01]  /*18e60*/  F2FP.PACK_AB R46, R192, R198 ;  /* 0x000000c6c02e723e */ /* 0x000fe200000000ff */
[-C--:B-----5:R-:W-:Y:S04]  /*18e70*/  HMMA.16816.F32 R120, R40, R52.reuse, R120 ;  /* 0x000000342878723c */ /* 0x0a0fe80000001878 */
[----:B---3--:R-:W-:Y:S04]  /*18e80*/  F2FP.PACK_AB R47, R152, R153 ;  /* 0x00000099982f723e */ /* 0x008fe800000000ff */
[C---:B------:R-:W-:Y:S08]  /*18e90*/  HMMA.16816.F32 R124, R48.reuse, R52, R124 ;  /* 0x00000034307c723c */ /* 0x040ff0000000187c */
[-C--:B------:R-:W-:Y:S01]  /*18ea0*/  HMMA.16816.F32 R128, R48, R54.reuse, R128 ;  /* 0x000000363080723c */ /* 0x080fe20000001880 */
[----:B------:R-:W3:Y:S07]  /*18eb0*/  LDSM.16.MT88.4 R48, [R220+0x3080] ;  /* 0x00308000dc30783b */ /* 0x000eee0000004200 */
[----:B------:R-:W-:Y:S07]  /*18ec0*/  HMMA.16816.F32 R132, R40, R54, R132 ;  /* 0x000000362884723c */ /* 0x000fee0000001884 */
[----:B------:R-:W-:Y:S02]  /*18ed0*/  F2FP.PACK_AB R40, R197, R195 ;  /* 0x000000c3c528723e */ /* 0x000fe400000000ff */
[----:B------:R-:W-:Y:S03]  /*18ee0*/  F2FP.PACK_AB R41, R196, R194 ;  /* 0x000000c2c429723e */ /* 0x000fe600000000ff */
[----:B------:R-:W-:Y:S02]  /*18ef0*/  F2FP.PACK_AB R42, R202, R200 ;  /* 0x000000c8ca2a723e */ /* 0x000fe400000000ff */
[----:B------:R-:W-:Y:S01]  /*18f00*/  F2FP.PACK_AB R43, R201, R199 ;  /* 0x000000c7c92b723e */ /* 0x000fe200000000ff */
[----:B--2---:R-:W-:Y:S02]  /*18f10*/  FFMA.FTZ R4, R0, R3, R187 ;  /* 0x0000000300047223 */ /* 0x004fe400000100bb */
[----:B------:R-:W-:Y:S04]  /*18f20*/  FADD.FTZ R3, R186, R174 ;  /* 0x000000aeba037221 */ /* 0x000fe80000010000 */
[-C--:B------:R-:W-:Y:S01]  /*18f30*/  HMMA.16816.F32 R172, R40, R164.reuse, R8 ;  /* 0x000000a428ac723c */ /* 0x080fe20000001808 */
[----:B------:R-:W2:Y:S02]  /*18f40*/  LDSM.16.MT88.4 R8, [R219+0x3080] ;  /* 0x00308000db08783b */ /* 0x000ea40000004200 */
[----:B------:R-:W-:Y:S02]  /*18f50*/  FADD.FTZ R52, R183, R4 ;  /* 0x00000004b7347221 */ /* 0x000fe40000010000 */
[----:B------:R-:W-:Y:S02]  /*18f60*/  FADD.FTZ R0, R185, R6 ;  /* 0x00000006b9007221 */ /* 0x000fe40000010000 */
[----:B------:R-:W-:Y:S01]  /*18f70*/  FADD.FTZ R6, R184, R2 ;  /* 0x00000002b8067221 */ /* 0x000fe20000010000 */
[C---:B------:R-:W-:Y:S01]  /*18f80*/  HMMA.16816.F32 R176, R44.reuse, R164, R12 ;  /* 0x000000a42cb0723c */ /* 0x040fe2000000180c */
[----:B------:R-:W4:Y:S03]  /*18f90*/  LDSM.16.MT88.4 R12, [R217+0x4880] ;  /* 0x00488000d90c783b */ /* 0x000f260000004200 */
[----:B------:R-:W-:Y:S02]  /*18fa0*/  FADD.FTZ R2, R182, R3 ;  /* 0x00000003b6027221 */ /* 0x000fe40000010000 */
[----:B------:R-:W-:Y:S02]  /*18fb0*/  FADD.FTZ R0, R181, R0 ;  /* 0x00000000b5007221 */ /* 0x000fe40000010000 */
[-C--:B------:R-:W-:Y:S01]  /*18fc0*/  HMMA.16816.F32 R180, R44, R166.reuse, R16 ;  /* 0x000000a62cb4723c */ /* 0x080fe20000001810 */
[----:B------:R-:W5:Y:S03]  /*18fd0*/  LDSM.16.MT88.4 R16, [R218+0x4880] ;  /* 0x00488000da10783b */ /* 0x000f660000004200 */
[----:B------:R-:W-:Y:S02]  /*18fe0*/  FADD.FTZ R2, R231, R2 ;  /* 0x00000002e7027221 */ /* 0x000fe40000010000 */
[----:B------:R-:W-:Y:S02]  /*18ff0*/  FADD.FTZ R4, R214, R6 ;  /* 0x00000006d6047221 */ /* 0x000fe40000010000 */
[C---:B------:R-:W-:Y:S01]  /*19000*/  HMMA.16816.F32 R164, R40.reuse, R166, R20 ;  /* 0x000000a628a4723c */ /* 0x040fe20000001814 */
[----:B------:R-:W2:Y:S03]  /*19010*/  LDSM.16.MT88.4 R20, [R220+0x4880] ;  /* 0x00488000dc14783b */ /* 0x000ea60000004200 */
[----:B------:R-:W-:Y:S02]  /*19020*/  FADD.FTZ R6, R234, R2 ;  /* 0x00000002ea067221 */ /* 0x000fe40000010000 */
[----:B------:R-:W-:Y:S02]  /*19030*/  FADD.FTZ R0, R232, R0 ;  /* 0x00000000e8007221 */ /* 0x000fe40000010000 */
[-C--:B-1----:R-:W-:Y:S01]  /*19040*/  HMMA.16816.F32 R168, R40, R160.reuse, R24 ;  /* 0x000000a028a8723c */ /* 0x082fe20000001818 */
[----:B------:R-:W1:Y:S03]  /*19050*/  LDSM.16.MT88.4 R24, [R219+0x4880] ;  /* 0x00488000db18783b */ /* 0x000e660000004200 */
[----:B------:R-:W-:Y:S04]  /*19060*/  FADD.FTZ R3, R215, R52 ;  /* 0x00000034d7037221 */ /* 0x000fe80000010000 */
[C---:B------:R-:W-:Y:S08]  /*19070*/  HMMA.16816.F32 R184, R44.reuse, R160, R28 ;  /* 0x000000a02cb8723c */ /* 0x040ff0000000181c */
[-C--:B------:R-:W-:Y:S08]  /*19080*/  HMMA.16816.F32 R188, R44, R162.reuse, R32 ;  /* 0x000000a22cbc723c */ /* 0x080ff00000001820 */
[C---:B------:R-:W-:Y:S08]  /*19090*/  HMMA.16816.F32 R160, R40.reuse, R162, R36 ;  /* 0x000000a228a0723c */ /* 0x040ff00000001824 */
[-C--:B---3--:R-:W-:Y:S08]  /*190a0*/  HMMA.16816.F32 R136, R40, R48.reuse, R136 ;  /* 0x000000302888723c */ /* 0x088ff00000001888 */
[C---:B------:R-:W-:Y:S08]  /*190b0*/  HMMA.16816.F32 R140, R44.reuse, R48, R140 ;  /* 0x000000302c8c723c */ /* 0x040ff0000000188c */
[-C--:B------:R-:W-:Y:S08]  /*190c0*/  HMMA.16816.F32 R144, R44, R50.reuse, R144 ;  /* 0x000000322c90723c */ /* 0x080ff00000001890 */
[C---:B------:R-:W-:Y:S08]  /*190d0*/  HMMA.16816.F32 R148, R40.reuse, R50, R148 ;  /* 0x000000322894723c */ /* 0x040ff00000001894 */
[-C--:B--2---:R-:W-:Y:S08]  /*190e0*/  HMMA.16816.F32 R56, R40, R8.reuse, R56 ;  /* 0x000000082838723c */ /* 0x084ff00000001838 */
[C---:B------:R-:W-:Y:S07]  /*190f0*/  HMMA.16816.F32 R60, R44.reuse, R8, R60 ;  /* 0x000000082c3c723c */ /* 0x040fee000000183c */
[----:B------:R-:W-:Y:S01]  /*19100*/  FADD.FTZ R9, R233, R4 ;  /* 0x00000004e9097221 */ /* 0x000fe20000010000 */
[-C--:B------:R-:W-:Y:S04]  /*19110*/  HMMA.16816.F32 R64, R44, R10.reuse, R64 ;  /* 0x0000000a2c40723c */ /* 0x080fe80000001840 */
[----:B------:R-:W-:Y:S02]  /*19120*/  FADD.FTZ R4, R252, R0 ;  /* 0x00000000fc047221 */ /* 0x000fe40000010000 */
[----:B------:R-:W-:Y:S02]  /*19130*/  FADD.FTZ R0, R235, R6 ;  /* 0x00000006eb007221 */ /* 0x000fe40000010000 */
[C---:B------:R-:W-:Y:S01]  /*19140*/  HMMA.16816.F32 R68, R40.reuse, R10, R68 ;  /* 0x0000000a2844723c */ /* 0x040fe20000001844 */
[----:B------:R-:W2:Y:S03]  /*19150*/  LDL R10, [R1+0x98] ;  /* 0x00009800010a7983 */ /* 0x000ea60000100800 */
        /* <DEDUP_REMOVED lines=42> */
[----:B---3--:R-:W-:Y:S02]  /*19400*/  FADD.FTZ R3, R192, R4 ;  /* 0x00000004c0037221 */ /* 0x008fe40000010000 */
[C---:B------:R-:W-:Y:S01]  /*19410*/  HMMA.16816.F32 R124, R44.reuse, R24, R124 ;  /* 0x000000182c7c723c */ /* 0x040fe2000000187c */
[----:B------:R1:W-:Y:S03]  /*19420*/  STL [R1+0x78], R6 ;  /* 0x0000780601007387 */ /* 0x0003e60000100800 */
[----:B------:R-:W-:Y:S01]  /*19430*/  FADD.FTZ R2, R153, R0 ;  /* 0x0000000099027221 */ /* 0x000fe20000010000 */
[----:B------:R3:W-:Y:S01]  /*19440*/  STL [R1+0x88], R3 ;  /* 0x0000880301007387 */ /* 0x0007e20000100800 */
[----:B------:R-:W-:Y:S02]  /*19450*/  IADD3 R0, R230, -0x1, RZ ;  /* 0xffffffffe6007810 */ /* 0x000fe40007ffe0ff */
[-C--:B------:R-:W-:Y:S04]  /*19460*/  HMMA.16816.F32 R128, R44, R26.reuse, R128 ;  /* 0x0000001a2c80723c */ /* 0x080fe80000001880 */
[----:B------:R-:W-:Y:S01]  /*19470*/  MOV R153, R157 ;  /* 0x0000009d00997202 */ /* 0x000fe20000000f00 */
[----:B------:R-:W-:Y:S01]  /*19480*/  FADD.FTZ R2, R152, R2 ;  /* 0x0000000298027221 */ /* 0x000fe20000010000 */
[----:B------:R-:W-:Y:S02]  /*19490*/  MOV R152, R156 ;  /* 0x0000009c00987202 */ /* 0x000fe40000000f00 */
[----:B------:R-:W-:Y:S02]  /*194a0*/  HMMA.16816.F32 R132, R40, R26, R132 ;  /* 0x0000001a2884723c */ /* 0x000fe40000001884 */
[----:B------:R3:W-:Y:S02]  /*194b0*/  STL [R1+0x84], R2 ;  /* 0x0000840201007387 */ /* 0x0007e40000100800 */
[----:B-1----:R-:W-:Y:S02]  /*194c0*/  MOV R6, R155 ;  /* 0x0000009b00067202 */ /* 0x002fe40000000f00 */
[----:B--2---:R-:W-:Y:S02]  /*194d0*/  ISETP.GT.AND P0, PT, R230, R10, PT ;  /* 0x0000000ae600720c */ /* 0x004fe40003f04270 */
[----:B------:R-:W-:Y:S11]  /*194e0*/  MOV R230, R0 ;  /* 0x0000000000e67202 */ /* 0x000ff60000000f00 */
[----:B---3--:R-:W-:-:S05]  /*194f0*/  @P0 BRA `(.L_x_1376) ;  /* 0xffffb65000000947 */ /* 0x008fca000383ffff */
.L_x_1348:
[----:B------:R-:W-:Y:S05]  /*19500*/  BRA.DIV ~URZ, `(.L_x_1377) ;  /* 0x00006f427f007947 */ /* 0x000fea000b800000 */
[----:B------:R-:W2:Y:S04]  /*19510*/  LDL R0, [R1+0x74] ;  /* 0x0000740001007983 */ /* 0x000ea80000100800 */
[----:B--2---:R2:W3:Y:S02]  /*19520*/  SHFL.BFLY PT, R6, R0, 0x2, 0x1f ;  /* 0x0c401f0000067f89 */ /* 0x0044e400000e0000 */
.L_x_1470:
[----:B--2---:R-:W2:Y:S02]  /*19530*/  LDL.LU R0, [R1+0x74] ;  /* 0x0000740001007983 */ /* 0x004ea40000300800 */
[----:B--23--:R-:W-:Y:S01]  /*19540*/  FADD.FTZ R6, R6, R0 ;  /* 0x0000000006067221 */ /* 0x00cfe20000010000 */
[----:B------:R-:W-:Y:S05]  /*19550*/  BRA.DIV ~URZ, `(.L_x_1378) ;  /* 0x00006f527f007947 */ /* 0x000fea000b800000 */
[----:B------:R-:W2:Y:S04]  /*19560*/  LDL.LU R2, [R1+0x78] ;  /* 0x0000780001027983 */ /* 0x000ea80000300800 */
[----:B------:R-:W3:Y:S04]  /*19570*/  LDL.LU R0, [R1+0x88] ;  /* 0x0000880001007983 */ /* 0x000ee80000300800 */
[----:B------:R-:W4:Y:S04]  /*19580*/  LDL.LU R4, [R1+0x84] ;  /* 0x0000840001047983 */ /* 0x000f280000300800 */
[----:B--2---:R-:W2:Y:S04]  /*19590*/  SHFL.BFLY PT, R5, R2, 0x2, 0x1f ;  /* 0x0c401f0002057f89 */ /* 0x004ea800000e0000 */
[----:B---3--:R-:W3:Y:S04]  /*195a0*/  SHFL.BFLY PT, R8, R0, 0x2, 0x1f ;  /* 0x0c401f0000087f89 */ /* 0x008ee800000e0000 */
[----:B----4-:R-:W4:Y:S01]  /*195b0*/  SHFL.BFLY PT, R10, R4, 0x2, 0x1f ;  /* 0x0c401f00040a7f89 */ /* 0x010f2200000e0000 */
[----:B--2---:R-:W-:-:S02]  /*195c0*/  FADD.FTZ R5, R5, R2 ;  /* 0x0000000205057221 */ /* 0x004fc40000010000 */
[----:B---3--:R-:W-:-:S03]  /*195d0*/  FADD.FTZ R8, R8, R0 ;  /* 0x0000000008087221 */ /* 0x008fc60000010000 */
[----:B------:R-:W2:Y:S01]  /*195e0*/  SHFL.BFLY PT, R2, R5, 0x1, 0x1f ;  /* 0x0c201f0005027f89 */ /* 0x000ea200000e0000 */
[----:B----4-:R-:W-:-:S03]  /*195f0*/  FADD.FTZ R10, R10, R4 ;  /* 0x000000040a0a7221 */ /* 0x010fc60000010000 */
[----:B------:R-:W3:Y:S04]  /*19600*/  SHFL.BFLY PT, R0, R6, 0x1, 0x1f ;  /* 0x0c201f0006007f89 */ /* 0x000ee800000e0000 */
[----:B-1----:R-:W1:Y:S04]  /*19610*/  SHFL.BFLY PT, R3, R8, 0x1, 0x1f ;  /* 0x0c201f0008037f89 */ /* 0x002e6800000e0000 */
[----:B------:R4:W4:Y:S01]  /*19620*/  SHFL.BFLY PT, R158, R10, 0x1, 0x1f ;  /* 0x0c201f000a9e7f89 */ /* 0x00092200000e0000 */
[----:B--2---:R-:W-:Y:S02]  /*19630*/  FADD.FTZ R5, R5, R2 ;  /* 0x0000000205057221 */ /* 0x004fe40000010000 */
[----:B---3--:R-:W-:-:S02]  /*19640*/  FADD.FTZ R6, R6, R0 ;  /* 0x0000000006067221 */ /* 0x008fc40000010000 */
[----:B-1----:R-:W-:-:S03]  /*19650*/  FADD.FTZ R8, R8, R3 ;  /* 0x0000000308087221 */ /* 0x002fc60000010000 */
.L_x_1471:
[----:B------:R-:W-:Y:S01]  /*19660*/  FSETP.NE.FTZ.AND P2, PT, R6, RZ, PT ;  /* 0x000000ff0600720b */ /* 0x000fe20003f55000 */
[----:B------:R-:W-:Y:S01]  /*19670*/  CS2R R2, SRZ ;  /* 0x0000000000027805 */ /* 0x000fe2000001ff00 */
[----:B------:R-:W-:Y:S01]  /*19680*/  FSETP.NE.FTZ.AND P1, PT, R5, RZ, PT ;  /* 0x000000ff0500720b */ /* 0x000fe20003f35000 */
[----:B----4-:R-:W-:Y:S01]  /*19690*/  FADD.FTZ R10, R158, R10 ;  /* 0x0000000a9e0a7221 */ /* 0x010fe20000010000 */
[----:B------:R-:W-:Y:S02]  /*196a0*/  FSETP.NE.FTZ.AND P0, PT, R8, RZ, PT ;  /* 0x000000ff0800720b */ /* 0x000fe40003f15000 */
[----:B------:R-:W-:Y:S02]  /*196b0*/  MOV R0, RZ ;  /* 0x000000ff00007202 */ /* 0x000fe40000000f00 */
[----:B------:R-:W-:-:S05]  /*196c0*/  FSETP.NE.FTZ.AND P3, PT, R10, RZ, PT ;  /* 0x000000ff0a00720b */ /* 0x000fca0003f75000 */
[----:B------:R-:W1:Y:S04]  /*196d0*/  @P2 MUFU.RCP R0, R6 ;  /* 0x0000000600002308 */ /* 0x000e680000001000 */
[----:B------:R-:W-:-:S04]  /*196e0*/  @P0 MOV R13, 0x3f317218 ;  /* 0x3f317218000d0802 */ /* 0x000fc80000000f00 */
[----:B------:R-:W2:Y:S08]  /*196f0*/  @P1 MUFU.RCP R3, R5 ;  /* 0x0000000500031308 */ /* 0x000eb00000001000 */
[----:B------:R-:W3:Y:S01]  /*19700*/  @P0 MUFU.RCP R2, R8 ;  /* 0x0000000800020308 */ /* 0x000ee20000001000 */
[C---:B-1----:R-:W-:Y:S02]  /*19710*/  FMUL.FTZ R172, R0.reuse, R172 ;  /* 0x000000ac00ac7220 */ /* 0x042fe40000410000 */
[----:B------:R-:W-:-:S02]  /*19720*/  FMUL.FTZ R55, R0, R173 ;  /* 0x000000ad00377220 */ /* 0x000fc40000410000 */
[C---:B------:R-:W-:Y:S02]  /*19730*/  FMUL.FTZ R164, R0.reuse, R164 ;  /* 0x000000a400a47220 */ /* 0x040fe40000410000 */
[C---:B------:R-:W-:Y:S01]  /*19740*/  FMUL.FTZ R165, R0.reuse, R165 ;  /* 0x000000a500a57220 */ /* 0x040fe20000410000 */
[----:B------:R1:W4:Y:S01]  /*19750*/  @P1 MUFU.LG2 R4, R5 ;  /* 0x0000000500041308 */ /* 0x0003220000000c00 */
        /* <DEDUP_REMOVED lines=9> */
[----:B------:R4:W5:Y:S01]  /*197f0*/  @P0 MUFU.LG2 R6, R8 ;  /* 0x0000000800060308 */ /* 0x0009620000000c00 */
[C---:B------:R-:W-:Y:S01]  /*19800*/  FMUL.FTZ R20, R0.reuse, R56 ;  /* 0x0000003800147220 */ /* 0x040fe20000410000 */
[----:B-1----:R-:W-:Y:S01]  /*19810*/  @P2 MOV R5, 0x3f317218 ;  /* 0x3f31721800052802 */ /* 0x002fe20000000f00 */
[C---:B------:R-:W-:Y:S02]  /*19820*/  FMUL.FTZ R42, R0.reuse, R57 ;  /* 0x00000039002a7220 */ /* 0x040fe40000410000 */
[----:B------:R-:W-:-:S02]  /*19830*/  FMUL.FTZ R68, R0, R68 ;  /* 0x0000004400447220 */ /* 0x000fc40000410000 */
[C---:B------:R-:W-:Y:S01]  /*19840*/  FMUL.FTZ R39, R0.reuse, R69 ;  /* 0x0000004500277220 */ /* 0x040fe20000410000 */
[----:B------:R-:W-:Y:S01]  /*19850*/  MOV R69, 0xff800000 ;  /* 0xff80000000457802 */ /* 0x000fe20000000f00 */
[C---:B------:R-:W-:Y:S02]  /*19860*/  FMUL.FTZ R72, R0.reuse, R72 ;  /* 0x0000004800487220 */ /* 0x040fe40000410000 */
[C---:B------:R-:W-:Y:S01]  /*19870*/  FMUL.FTZ R36, R0.reuse, R73 ;  /* 0x0000004900247220 */ /* 0x040fe20000410000 */
[----:B------:R-:W-:Y:S01]  /*19880*/  MOV R73, 0xff800000 ;  /* 0xff80000000497802 */ /* 0x000fe20000000f00 */
        /* <DEDUP_REMOVED lines=14> */
[----:B------:R-:W-:Y:S01]  /*19970*/  MOV R0, RZ ;  /* 0x000000ff00007202 */ /* 0x000fe20000000f00 */
[----:B--2---:R-:W-:-:S02]  /*19980*/  FMUL.FTZ R174, R3, R174 ;  /* 0x000000ae03ae7220 */ /* 0x004fc40000410000 */
[C---:B------:R-:W-:Y:S02]  /*19990*/  FMUL.FTZ R54, R3.reuse, R175 ;  /* 0x000000af03367220 */ /* 0x040fe40000410000 */
[C---:B------:R-:W-:Y:S01]  /*199a0*/  FMUL.FTZ R166, R3.reuse, R166 ;  /* 0x000000a603a67220 */ /* 0x040fe20000410000 */
[----:B------:R-:W-:Y:S01]  /*199b0*/  @P3 MUFU.RCP R0, R10 ;  /* 0x0000000a00003308 */ /* 0x000fe20000001000 */
        /* <DEDUP_REMOVED lines=32> */
[C---:B---3--:R-:W-:Y:S02]  /*19bc0*/  FMUL.FTZ R56, R2.reuse, R176 ;  /* 0x000000b002387220 */ /* 0x048fe40000410000 */
        /* <DEDUP_REMOVED lines=31> */
[----:B------:R-:W1:Y:S01]  /*19dc0*/  @P3 MUFU.LG2 R2, R10 ;  /* 0x0000000a00023308 */ /* 0x000e620000000c00 */
[----:B----4-:R-:W-:Y:S02]  /*19dd0*/  @P1 FMUL.FTZ R8, R4, 0.69314718246459960938 ;  /* 0x3f31721804081820 */ /* 0x010fe40000410000 */
[----:B------:R-:W-:Y:S02]  /*19de0*/  @P1 FMUL.FTZ R4, R3, c[0x0][0x2d0] ;  /* 0x0000b40003041a20 */ /* 0x000fe40000410000 */
[----:B-----5:R-:W-:-:S02]  /*19df0*/  @P0 FMUL.FTZ R6, R6, 0.69314718246459960938 ;  /* 0x3f31721806060820 */ /* 0x020fc40000410000 */
[----:B------:R-:W-:Y:S02]  /*19e00*/  @P0 FMUL.FTZ R3, R13, c[0x0][0x2d0] ;  /* 0x0000b4000d030a20 */ /* 0x000fe40000410000 */
[----:B------:R-:W-:Y:S02]  /*19e10*/  @P2 FMUL.FTZ R9, R9, 0.69314718246459960938 ;  /* 0x3f31721809092820 */ /* 0x000fe40000410000 */
[----:B------:R-:W-:Y:S01]  /*19e20*/  @P0 FFMA.FTZ R73, R3, R157, R6 ;  /* 0x0000009d03490223 */ /* 0x000fe20000010006 */
[----:B------:R-:W-:Y:S01]  /*19e30*/  @P3 MOV R3, 0x3f317218 ;  /* 0x3f31721800033802 */ /* 0x000fe20000000f00 */
[----:B------:R-:W-:Y:S01]  /*19e40*/  @P2 FMUL.FTZ R5, R5, c[0x0][0x2d0] ;  /* 0x0000b40005052a20 */ /* 0x000fe20000410000 */
[----:B------:R-:W-:Y:S01]  /*19e50*/  PLOP3.LUT P0, PT, PT, PT, PT, 0x8, 0x0 ;  /* 0x000000000000781c */ /* 0x000fe20003f0e170 */
[----:B------:R-:W-:Y:S02]  /*19e60*/  @P1 FFMA.FTZ R71, R4, R156, R8 ;  /* 0x0000009c04471223 */ /* 0x000fe40000010008 */
[----:B-1----:R-:W-:-:S02]  /*19e70*/  @P3 FMUL.FTZ R2, R2, 0.69314718246459960938 ;  /* 0x3f31721802023820 */ /* 0x002fc40000410000 */
[----:B------:R-:W-:Y:S02]  /*19e80*/  @P3 FMUL.FTZ R3, R3, c[0x0][0x2d0] ;  /* 0x0000b40003033a20 */ /* 0x000fe40000410000 */
[----:B------:R-:W-:Y:S02]  /*19e90*/  @P2 FFMA.FTZ R69, R5, R155, R9 ;  /* 0x0000009b05452223 */ /* 0x000fe40000010009 */
        /* <DEDUP_REMOVED lines=32> */
[----:B------:R-:W-:Y:S02]  /*1a0a0*/  @P3 FFMA.FTZ R59, R3, R7, R2 ;  /* 0x00000007033b3223 */ /* 0x000fe40000010002 */
.L_x_1241:
[----:B-1----:R-:W-:Y:S05]  /*1a0b0*/  @P0 BRA `(.L_x_1379) ;  /* 0x00001c6000000947 */ /* 0x002fea0003800000 */
[----:B------:R-:W2:Y:S01]  /*1a0c0*/  LDL R65, [R1+0xd0] ;  /* 0x0000d00001417983 */ /* 0x000ea20000100800 */
[----:B------:R-:W-:Y:S01]  /*1a0d0*/  F2FP.PACK_AB R40, R40, R60 ;  /* 0x0000003c2828723e */ /* 0x000fe200000000ff */
[----:B------:R-:W-:Y:S01]  /*1a0e0*/  WARPSYNC 0xffffffff ;  /* 0xffffffff00007948 */ /* 0x000fe20003800000 */
[----:B------:R-:W-:Y:S01]  /*1a0f0*/  F2FP.PACK_AB R41, R41, R58 ;  /* 0x0000003a2929723e */ /* 0x000fe200000000ff */
[----:B------:R-:W1:Y:S01]  /*1a100*/  S2R R61, SR_TID.X ;  /* 0x00000000003d7919 */ /* 0x000e620000002100 */
        /* <DEDUP_REMOVED lines=12> */
[----:B-1----:R-:W-:-:S02]  /*1a1d0*/  SHF.R.S32.HI R60, RZ, 0x1f, R61 ;  /* 0x0000001fff3c7819 */ /* 0x002fc4000001143d */
[----:B------:R-:W-:Y:S02]  /*1a1e0*/  F2FP.PACK_AB R52, R52, R184 ;  /* 0x000000b83434723e */ /* 0x000fe400000000ff */
[CC--:B------:R-:W-:Y:S02]  /*1a1f0*/  LEA.HI R2, R60.reuse, R61.reuse, RZ, 0x2 ;  /* 0x0000003d3c027211 */ /* 0x0c0fe400078f10ff */
[----:B------:R-:W-:Y:S02]  /*1a200*/  LEA.HI R58, R60, R61, RZ, 0x5 ;  /* 0x0000003d3c3a7211 */ /* 0x000fe400078f28ff */
[--C-:B------:R-:W-:Y:S02]  /*1a210*/  SHF.R.S32.HI R4, RZ, 0x2, R2.reuse ;  /* 0x00000002ff047819 */ /* 0x100fe40000011402 */
[----:B------:R-:W-:Y:S02]  /*1a220*/  SHF.R.S32.HI R0, RZ, 0x1f, R2 ;  /* 0x0000001fff007819 */ /* 0x000fe40000011402 */
[----:B------:R-:W-:-:S02]  /*1a230*/  SHF.R.S32.HI R57, RZ, 0x5, R58 ;  /* 0x00000005ff397819 */ /* 0x000fc4000001143a */
[----:B------:R-:W-:Y:S02]  /*1a240*/  LEA.HI R0, R0, R4, RZ, 0x3 ;  /* 0x0000000400007211 */ /* 0x000fe400078f18ff */
[----:B------:R-:W-:Y:S02]  /*1a250*/  F2FP.PACK_AB R186, R187, R186 ;  /* 0x000000babbba723e */ /* 0x000fe400000000ff */
[----:B------:R-:W-:Y:S02]  /*1a260*/  LOP3.LUT R0, R0, 0xfffffff8, RZ, 0xc0, !PT ;  /* 0xfffffff800007812 */ /* 0x000fe400078ec0ff */
[----:B------:R-:W-:Y:S02]  /*1a270*/  F2FP.PACK_AB R51, R51, R188 ;  /* 0x000000bc3333723e */ /* 0x000fe400000000ff */
[----:B------:R-:W-:Y:S01]  /*1a280*/  F2FP.PACK_AB R190, R191, R190 ;  /* 0x000000bebfbe723e */ /* 0x000fe200000000ff */
[----:B------:R-:W-:Y:S01]  /*1a290*/  IMAD.IADD R4, R4, 0x1, -R0 ;  /* 0x0000000104047824 */ /* 0x000fe200078e0a00 */
[----:B------:R-:W-:-:S02]  /*1a2a0*/  LOP3.LUT R0, R2, 0xfffffffc, RZ, 0xc0, !PT ;  /* 0xfffffffc02007812 */ /* 0x000fc400078ec0ff */
[----:B------:R-:W-:Y:S01]  /*1a2b0*/  F2FP.PACK_AB R47, R47, R136 ;  /* 0x000000882f2f723e */ /* 0x000fe200000000ff */
[C---:B------:R-:W-:Y:S01]  /*1a2c0*/  IMAD.SHL.U32 R2, R4.reuse, 0x40, RZ ;  /* 0x0000004004027824 */ /* 0x040fe200078e00ff */
[----:B------:R-:W-:Y:S01]  /*1a2d0*/  LOP3.LUT R3, R4, 0x1, RZ, 0xc0, !PT ;  /* 0x0000000104037812 */ /* 0x000fe200078ec0ff */
[----:B------:R-:W-:Y:S01]  /*1a2e0*/  IMAD.IADD R21, R61, 0x1, -R0 ;  /* 0x000000013d157824 */ /* 0x000fe200078e0a00 */
[----:B------:R-:W-:Y:S02]  /*1a2f0*/  F2FP.PACK_AB R46, R46, R138 ;  /* 0x0000008a2e2e723e */ /* 0x000fe400000000ff */
[----:B------:R-:W-:Y:S01]  /*1a300*/  LOP3.LUT R0, R2, 0x1c0, RZ, 0xc0, !PT ;  /* 0x000001c002007812 */ /* 0x000fe200078ec0ff */
[----:B------:R-:W-:Y:S01]  /*1a310*/  IMAD R2, R57, 0x200, R21 ;  /* 0x0000020039027824 */ /* 0x000fe200078e0215 */
[----:B------:R-:W-:Y:S02]  /*1a320*/  ISETP.NE.U32.AND P0, PT, R3, 0x1, PT ;  /* 0x000000010300780c */ /* 0x000fe40003f05070 */
        /* <DEDUP_REMOVED lines=9> */
[----:B------:R-:W-:Y:S02]  /*1a3c0*/  F2FP.PACK_AB R45, R45, R140 ;  /* 0x0000008c2d2d723e */ /* 0x000fe400000000ff */
[----:B------:R-:W-:-:S02]  /*1a3d0*/  F2FP.PACK_AB R142, R143, R142 ;  /* 0x0000008e8f8e723e */ /* 0x000fc400000000ff */
        /* <DEDUP_REMOVED lines=63> */
[----:B---3--:R-:W-:Y:S01]  /*1a7d0*/  IMAD.IADD R8, R7, 0x1, R2 ;  /* 0x0000000107087824 */ /* 0x008fe200078e0202 */
[----:B------:R-:W-:Y:S01]  /*1a7e0*/  STS [R6+0x80], R47 ;  /* 0x0000802f06007388 */ /* 0x000fe20000000800 */
[----:B------:R-:W-:Y:S02]  /*1a7f0*/  F2FP.PACK_AB R14, R131, R14 ;  /* 0x0000000e830e723e */ /* 0x000fe400000000ff */
[----:B------:R-:W-:Y:S01]  /*1a800*/  ISETP.NE.U32.AND P0, PT, RZ, c[0x0][0x500], PT ;  /* 0x00014000ff007a0c */ /* 0x000fe20003f05070 */
[----:B------:R-:W-:Y:S03]  /*1a810*/  STS [R6+0x480], R46 ;  /* 0x0004802e06007388 */ /* 0x000fe60000000800 */
[----:B------:R-:W-:Y:S01]  /*1a820*/  ISETP.NE.AND.EX P1, PT, RZ, c[0x0][0x504], PT, P0 ;  /* 0x00014100ff007a0c */ /* 0x000fe20003f25300 */
[----:B------:R1:W-:Y:S01]  /*1a830*/  STS [R8+0x400], R5 ;  /* 0x0004000508007388 */ /* 0x0003e20000000800 */
[----:B------:R-:W-:-:S03]  /*1a840*/  ISETP.NE.U32.AND P0, PT, RZ, c[0x0][0x508], PT ;  /* 0x00014200ff007a0c */ /* 0x000fc60003f05070 */
[----:B------:R-:W-:Y:S01]  /*1a850*/  STS [R8], R43 ;  /* 0x0000002b08007388 */ /* 0x000fe20000000800 */
[----:B------:R-:W-:-:S03]  /*1a860*/  ISETP.NE.AND.EX P0, PT, RZ, c[0x0][0x50c], PT, P0 ;  /* 0x00014300ff007a0c */ /* 0x000fc60003f05300 */
        /* <DEDUP_REMOVED lines=28> */
[----:B-1----:R-:W-:-:S03]  /*1aa30*/  IMAD.MOV.U32 R2, RZ, RZ, 0x4 ;  /* 0x00000004ff027424 */ /* 0x002fc600078e00ff */
        /* <DEDUP_REMOVED lines=14> */
[----:B------:R1:W-:Y:S04]  /*1ab20*/  STS [R5+0x6080], R11 ;  /* 0x0060800b05007388 */ /* 0x0003e80000000800 */
[----:B------:R1:W-:Y:S04]  /*1ab30*/  STS [R5+0x6480], R16 ;  /* 0x0064801005007388 */ /* 0x0003e80000000800 */
[----:B------:R1:W-:Y:S04]  /*1ab40*/  STS [R7+0x6000], R15 ;  /* 0x0060000f07007388 */ /* 0x0003e80000000800 */
[----:B------:R1:W-:Y:S01]  /*1ab50*/  STS [R7+0x6400], R14 ;  /* 0x0064000e07007388 */ /* 0x0003e20000000800 */
[----:B--2---:R-:W-:-:S03]  /*1ab60*/  IMAD.WIDE R8, R65, R2, c[0x0][0x500] ;  /* 0x0001400041087625 */ /* 0x004fc600078e0202 */
[----:B------:R-:W-:Y:S06]  /*1ab70*/  BAR.SYNC.DEFER_BLOCKING 0x1, 0x80 ;  /* 0x0042000000007b1d */ /* 0x000fec0000010000 */
[----:B------:R-:W2:Y:S01]  /*1ab80*/  @P1 LDG.E R0, [R8.64] ;  /* 0x0000000608001981 */ /* 0x000ea2000c1e1900 */
[----:B------:R-:W-:Y:S02]  /*1ab90*/  IMAD.MOV.U32 R20, RZ, RZ, c[0x0][0x388] ;  /* 0x0000e200ff147624 */ /* 0x000fe400078e00ff */
[----:B------:R-:W-:-:S05]  /*1aba0*/  @P0 IMAD.WIDE R2, R65, R2, c[0x0][0x508] ;  /* 0x0001420041020625 */ /* 0x000fca00078e0202 */
[----:B------:R3:W5:Y:S02]  /*1abb0*/  @P0 LDG.E R20, [R2.64] ;  /* 0x0000000602140981 */ /* 0x000764000c1e1900 */
[----:B---3--:R-:W-:Y:S02]  /*1abc0*/  CS2R R2, SRZ ;  /* 0x0000000000027805 */ /* 0x008fe4000001ff00 */
[--C-:B--2---:R-:W-:Y:S01]  /*1abd0*/  @P1 SHF.R.S32.HI R3, RZ, 0x1f, R0.reuse ;  /* 0x0000001fff031819 */ /* 0x104fe20000011400 */
[----:B------:R-:W-:Y:S01]  /*1abe0*/  @P1 IMAD.MOV.U32 R2, RZ, RZ, R0 ;  /* 0x000000ffff021224 */ /* 0x000fe200078e0000 */
[----:B------:R-:W-:Y:S05]  /*1abf0*/  @P0 BRA `(.L_x_1380) ;  /* 0x0000004000000947 */ /* 0x000fea0003800000 */
[----:B-1----:R-:W-:Y:S05]  /*1ac00*/  @!P1 BRA `(.L_x_1380) ;  /* 0x0000003000009947 */ /* 0x002fea0003800000 */
[----:B------:R-:W2:Y:S04]  /*1ac10*/  LDG.E R4, [R8.64] ;  /* 0x0000000608047981 */ /* 0x000ea8000c1e1900 */
[----:B------:R-:W2:Y:S02]  /*1ac20*/  LDG.E R0, [R8.64+0x4] ;  /* 0x0000040608007981 */ /* 0x000ea4000c1e1900 */
[----:B--2--5:R-:W-:-:S02]  /*1ac30*/  IADD3 R20, -R4, R0, RZ ;  /* 0x0000000004147210 */ /* 0x024fc40007ffe1ff */
.L_x_1380:
[----:B-1----:R-:W-:Y:S01]  /*1ac40*/  LOP3.LUT R0, R58, 0xffffffe0, RZ, 0xc0, !PT ;  /* 0xffffffe03a007812 */ /* 0x002fe200078ec0ff */
[----:B------:R-:W1:Y:S01]  /*1ac50*/  S2R R11, SR_CTAID.Y ;  /* 0x00000000000b7919 */ /* 0x000e620000002600 */
[----:B------:R-:W-:Y:S01]  /*1ac60*/  LEA.HI R4, R21, R21, RZ, 0x1 ;  /* 0x0000001515047211 */ /* 0x000fe200078f08ff */
[----:B-----5:R-:W-:Y:S01]  /*1ac70*/  IMAD R20, R20, c[0x0][0x4e8], RZ ;  /* 0x00013a0014147a24 */ /* 0x020fe200078e02ff */
[----:B------:R-:W-:Y:S01]  /*1ac80*/  SHF.R.S32.HI R6, RZ, 0x1f, R57 ;  /* 0x0000001fff067819 */ /* 0x000fe20000011439 */
[----:B------:R-:W-:Y:S01]  /*1ac90*/  IMAD.IADD R0, R61, 0x1, -R0 ;  /* 0x000000013d007824 */ /* 0x000fe200078e0a00 */
[----:B------:R-:W-:Y:S01]  /*1aca0*/  LOP3.LUT R5, R4, 0x1ffffffe, RZ, 0xc0, !PT ;  /* 0x1ffffffe04057812 */ /* 0x000fe200078ec0ff */
[----:B------:R-:W2:Y:S01]  /*1acb0*/  S2R R80, SR_CTAID.X ;  /* 0x0000000000507919 */ /* 0x000ea20000002500 */
[----:B------:R-:W-:Y:S01]  /*1acc0*/  LEA.HI R6, R6, R57, RZ, 0x2 ;  /* 0x0000003906067211 */ /* 0x000fe200078f10ff */
[----:B------:R-:W-:Y:S01]  /*1acd0*/  IMAD.SHL.U32 R4, R4, 0x20, RZ ;  /* 0x0000002004047824 */ /* 0x000fe200078e00ff */
[----:B------:R-:W-:Y:S01]  /*1ace0*/  SHF.R.S32.HI R7, RZ, 0x1f, R0 ;  /* 0x0000001fff077819 */ /* 0x000fe20000011400 */
[----:B------:R-:W-:Y:S01]  /*1acf0*/  IMAD.IADD R8, R21, 0x1, -R5 ;  /* 0x0000000115087824 */ /* 0x000fe200078e0a05 */
[----:B------:R-:W-:Y:S01]  /*1ad00*/  LOP3.LUT R5, R6, 0xffffffc, RZ, 0xc0, !PT ;  /* 0x0ffffffc06057812 */ /* 0x000fe200078ec0ff */
[----:B------:R-:W3:Y:S01]  /*1ad10*/  S2R R10, SR_CTAID.Y ;  /* 0x00000000000a7919 */ /* 0x000ee20000002600 */
[----:B------:R-:W-:Y:S01]  /*1ad20*/  LEA.HI R7, R7, R0, RZ, 0x2 ;  /* 0x0000000007077211 */ /* 0x000fe200078f10ff */
[----:B------:R-:W-:Y:S01]  /*1ad30*/  BSSY B0, `(.L_x_1381) ;  /* 0x0000087000007945 */ /* 0x000fe20003800000 */
[----:B------:R-:W-:Y:S01]  /*1ad40*/  LOP3.LUT R4, R4, 0xffffffc0, RZ, 0xc0, !PT ;  /* 0xffffffc004047812 */ /* 0x000fe200078ec0ff */
[----:B------:R-:W-:Y:S01]  /*1ad50*/  IMAD.IADD R6, R57, 0x1, -R5 ;  /* 0x0000000139067824 */ /* 0x000fe200078e0a05 */
[----:B------:R-:W-:-:S02]  /*1ad60*/  SHF.R.S32.HI R5, RZ, 0x2, R7 ;  /* 0x00000002ff057819 */ /* 0x000fc40000011407 */
[----:B------:R-:W-:Y:S01]  /*1ad70*/  MOV R9, c[0x0][0x4e8] ;  /* 0x00013a0000097a02 */ /* 0x000fe20000000f00 */
[----:B------:R-:W-:Y:S01]  /*1ad80*/  IMAD R7, R8, 0x8, R4 ;  /* 0x0000000808077824 */ /* 0x000fe200078e0204 */
[----:B------:R-:W-:Y:S01]  /*1ad90*/  LOP3.LUT P0, RZ, R0, 0x3, RZ, 0xc0, !PT ;  /* 0x0000000300ff7812 */ /* 0x000fe2000780c0ff */
[----:B------:R-:W-:Y:S01]  /*1ada0*/  IMAD R19, R6, 0x10, R5 ;  /* 0x0000001006137824 */ /* 0x000fe200078e0205 */
[----:B------:R-:W-:Y:S01]  /*1adb0*/  ISETP.NE.AND P2, PT, R9, 0x1, PT ;  /* 0x000000010900780c */ /* 0x000fe20003f45270 */
[----:B------:R-:W-:Y:S01]  /*1adc0*/  IMAD R0, R3, c[0x0][0x3a0], RZ ;  /* 0x0000e80003007a24 */ /* 0x000fe200078e02ff */
[----:B------:R-:W-:Y:S01]  /*1add0*/  SEL R18, R65, RZ, !P1 ;  /* 0x000000ff41127207 */ /* 0x000fe20004800000 */
[----:B-1----:R-:W-:Y:S01]  /*1ade0*/  IMAD.WIDE.U32 R4, R11, c[0x0][0x490], R2 ;  /* 0x000124000b047a25 */ /* 0x002fe200078e0002 */
[----:B------:R-:W-:Y:S02]  /*1adf0*/  IADD3 R6, R19, R7, RZ ;  /* 0x0000000713067210 */ /* 0x000fe40007ffe0ff */
[----:B------:R-:W-:Y:S01]  /*1ae00*/  LEA.HI R23, R60, R61, RZ, 0x6 ;  /* 0x0000003d3c177211 */ /* 0x000fe200078f30ff */
[----:B------:R-:W-:-:S02]  /*1ae10*/  IMAD R7, R2, c[0x0][0x3a4], R0 ;  /* 0x0000e90002077a24 */ /* 0x000fc400078e0200 */
[----:B------:R-:W-:-:S04]  /*1ae20*/  IMAD.WIDE.U32 R2, R2, c[0x0][0x3a0], RZ ;  /* 0x0000e80002027a25 */ /* 0x000fc800078e00ff */
[----:B--2---:R-:W-:Y:S01]  /*1ae30*/  IMAD R0, R80, 0x80, R6 ;  /* 0x0000008050007824 */ /* 0x004fe200078e0206 */
[----:B---3--:R-:W-:Y:S02]  /*1ae40*/  SHF.R.S32.HI R13, RZ, 0x1f, R10 ;  /* 0x0000001fff0d7819 */ /* 0x008fe4000001140a */
[----:B------:R-:W-:Y:S01]  /*1ae50*/  IADD3 R3, R3, R7, RZ ;  /* 0x0000000703037210 */ /* 0x000fe20007ffe0ff */
[----:B------:R-:W-:Y:S01]  /*1ae60*/  @P2 IMAD.HI.U32 R7, R0, c[0x0][0x4ec], RZ ;  /* 0x00013b0000072a27 */ /* 0x000fe200078e00ff */
[----:B------:R-:W-:Y:S02]  /*1ae70*/  LEA.HI R10, R60, R61, RZ, 0x3 ;  /* 0x0000003d3c0a7211 */ /* 0x000fe400078f18ff */
[----:B------:R-:W-:Y:S01]  /*1ae80*/  SHF.R.S32.HI R6, RZ, 0x1f, R65 ;  /* 0x0000001fff067819 */ /* 0x000fe20000011441 */
[----:B------:R-:W-:Y:S01]  /*1ae90*/  IMAD R8, R13, c[0x0][0x490], RZ ;  /* 0x000124000d087a24 */ /* 0x000fe200078e02ff */
[----:B------:R-:W-:Y:S01]  /*1aea0*/  SHF.R.S32.HI R21, RZ, 0x3, R10 ;  /* 0x00000003ff157819 */ /* 0x000fe2000001140a */
[----:B------:R-:W-:Y:S01]  /*1aeb0*/  IMAD.MOV.U32 R9, RZ, RZ, R0 ;  /* 0x000000ffff097224 */ /* 0x000fe200078e0000 */
[----:B------:R-:W-:Y:S01]  /*1aec0*/  @P2 SHF.R.U32.HI R9, RZ, c[0x0][0x4f0], R7 ;  /* 0x00013c00ff092a19 */ /* 0x000fe20000011607 */
[----:B------:R-:W-:Y:S01]  /*1aed0*/  IMAD R8, R11, c[0x0][0x494], R8 ;  /* 0x000125000b087a24 */ /* 0x000fe200078e0208 */
[----:B------:R-:W-:Y:S01]  /*1aee0*/  LOP3.LUT R12, R10, 0xfffffff8, RZ, 0xc0, !PT ;  /* 0xfffffff80a0c7812 */ /* 0x000fe200078ec0ff */
[----:B------:R-:W-:Y:S01]  /*1aef0*/  IMAD R14, R13, c[0x0][0x3e8], RZ ;  /* 0x0000fa000d0e7a24 */ /* 0x000fe200078e02ff */
[----:B------:R-:W-:Y:S01]  /*1af00*/  SEL R15, R6, RZ, !P1 ;  /* 0x000000ff060f7207 */ /* 0x000fe20004800000 */
[----:B------:R-:W-:-:S02]  /*1af10*/  IMAD.MOV R10, RZ, RZ, -R9 ;  /* 0x000000ffff0a7224 */ /* 0x000fc400078e0a09 */
[----:B------:R-:W-:Y:S01]  /*1af20*/  IMAD.WIDE.U32 R6, R11, c[0x0][0x3e8], R2 ;  /* 0x0000fa000b067a25 */ /* 0x000fe200078e0002 */
[----:B------:R-:W-:-:S03]  /*1af30*/  SHF.L.U32 R2, R21, 0x6, RZ ;  /* 0x0000000615027819 */ /* 0x000fc600000006ff */
[----:B------:R-:W-:Y:S02]  /*1af40*/  IMAD.IADD R5, R5, 0x1, R8 ;  /* 0x0000000105057824 */ /* 0x000fe400078e0208 */
[----:B------:R-:W-:Y:S01]  /*1af50*/  IMAD R10, R10, c[0x0][0x4e8], R0 ;  /* 0x00013a000a0a7a24 */ /* 0x000fe200078e0200 */
[----:B------:R-:W-:Y:S01]  /*1af60*/  LOP3.LUT R0, R2, 0x1c0, RZ, 0xc0, !PT ;  /* 0x000001c002007812 */ /* 0x000fe200078ec0ff */
[----:B------:R-:W-:Y:S02]  /*1af70*/  IMAD.IADD R12, R61, 0x1, -R12 ;  /* 0x000000013d0c7824 */ /* 0x000fe400078e0a0c */
[----:B------:R-:W-:Y:S01]  /*1af80*/  IMAD R8, R15, c[0x0][0x498], RZ ;  /* 0x000126000f087a24 */ /* 0x000fe200078e02ff */
[----:B------:R-:W-:Y:S01]  /*1af90*/  SHF.R.U32.HI R13, RZ, 0x3, R0 ;  /* 0x00000003ff0d7819 */ /* 0x000fe20000011600 */
[----:B------:R-:W-:Y:S02]  /*1afa0*/  IMAD R14, R11, c[0x0][0x3ec], R14 ;  /* 0x0000fb000b0e7a24 */ /* 0x000fe400078e020e */
[----:B------:R-:W-:-:S04]  /*1afb0*/  IMAD.WIDE.U32 R2, R18, c[0x0][0x498], R4 ;  /* 0x0001260012027a25 */ /* 0x000fc800078e0004 */
[----:B------:R-:W-:Y:S01]  /*1afc0*/  IMAD R17, R18, c[0x0][0x49c], R8 ;  /* 0x0001270012117a24 */ /* 0x000fe200078e0208 */
[----:B------:R-:W-:Y:S01]  /*1afd0*/  IADD3 R2, P1, R9, R2, RZ ;  /* 0x0000000209027210 */ /* 0x000fe20007f3e0ff */
[C---:B------:R-:W-:Y:S02]  /*1afe0*/  IMAD R11, R12.reuse, 0x10, R21 ;  /* 0x000000100c0b7824 */ /* 0x040fe400078e0215 */
[----:B------:R-:W-:Y:S01]  /*1aff0*/  IMAD.SHL.U32 R8, R12, 0x8, RZ ;  /* 0x000000080c087824 */ /* 0x000fe200078e00ff */
[----:B------:R-:W-:Y:S01]  /*1b000*/  SHF.R.S32.HI R12, RZ, 0x1f, R9 ;  /* 0x0000001fff0c7819 */ /* 0x000fe20000011409 */
[----:B------:R-:W-:Y:S01]  /*1b010*/  IMAD.IADD R5, R7, 0x1, R14 ;  /* 0x0000000107057824 */ /* 0x000fe200078e020e */
[----:B------:R-:W-:Y:S02]  /*1b020*/  SHF.R.S32.HI R7, RZ, 0x1f, R10 ;  /* 0x0000001fff077819 */ /* 0x000fe4000001140a */
[----:B------:R-:W-:Y:S02]  /*1b030*/  LEA R11, R80, R11, 0x7 ;  /* 0x0000000b500b7211 */ /* 0x000fe400078e38ff */
[----:B------:R-:W-:Y:S01]  /*1b040*/  IADD3.X R3, R12, R3, R17, P1, !PT ;  /* 0x000000030c037210 */ /* 0x000fe20000ffe411 */
[----:B------:R-:W-:Y:S01]  /*1b050*/  IMAD R7, R7, c[0x0][0x488], RZ ;  /* 0x0001220007077a24 */ /* 0x000fe200078e02ff */
[----:B------:R-:W-:Y:S01]  /*1b060*/  LOP3.LUT R4, R0, 0x38, R8, 0xf8, !PT ;  /* 0x0000003800047812 */ /* 0x000fe200078ef808 */
[----:B------:R-:W-:-:S03]  /*1b070*/  @P2 IMAD.HI.U32 R0, R11, c[0x0][0x4ec], RZ ;  /* 0x00013b000b002a27 */ /* 0x000fc600078e00ff */
[----:B------:R-:W-:Y:S01]  /*1b080*/  LOP3.LUT R22, R4, R13, RZ, 0x3c, !PT ;  /* 0x0000000d04167212 */ /* 0x000fe200078e3cff */
[----:B------:R-:W-:Y:S01]  /*1b090*/  IMAD.WIDE.U32 R2, R10, c[0x0][0x488], R2 ;  /* 0x000122000a027a25 */ /* 0x000fe200078e0002 */
[----:B------:R-:W-:-:S03]  /*1b0a0*/  MOV R4, R6 ;  /* 0x0000000600047202 */ /* 0x000fc60000000f00 */
[----:B------:R-:W-:Y:S02]  /*1b0b0*/  IMAD R7, R10, c[0x0][0x48c], R7 ;  /* 0x000123000a077a24 */ /* 0x000fe400078e0207 */
[----:B------:R-:W-:Y:S01]  /*1b0c0*/  IMAD.MOV.U32 R16, RZ, RZ, R11 ;  /* 0x000000ffff107224 */ /* 0x000fe200078e000b */
[----:B------:R-:W-:Y:S01]  /*1b0d0*/  @P2 SHF.R.U32.HI R16, RZ, c[0x0][0x4f0], R0 ;  /* 0x00013c00ff102a19 */ /* 0x000fe20000011600 */
[----:B------:R-:W-:Y:S01]  /*1b0e0*/  IMAD R17, R80, 0x80, R19 ;  /* 0x0000008050117824 */ /* 0x000fe200078e0213 */
[----:B------:R-:W-:Y:S01]  /*1b0f0*/  LEA R0, P1, R2, c[0x0][0x450], 0x2 ;  /* 0x0001140002007a11 */ /* 0x000fe200078210ff */
[----:B------:R-:W-:Y:S01]  /*1b100*/  IMAD R6, R15, c[0x0][0x3f0], RZ ;  /* 0x0000fc000f067a24 */ /* 0x000fe200078e02ff */
[----:B------:R-:W-:Y:S01]  /*1b110*/  IADD3 R7, R3, R7, RZ ;  /* 0x0000000703077210 */ /* 0x000fe20007ffe0ff */
[----:B------:R-:W-:Y:S01]  /*1b120*/  IMAD.MOV R10, RZ, RZ, -R16 ;  /* 0x000000ffff0a7224 */ /* 0x000fe200078e0a10 */
[----:B------:R-:W-:Y:S01]  /*1b130*/  IADD3 R9, R17, 0x8, RZ ;  /* 0x0000000811097810 */ /* 0x000fe20007ffe0ff */
[----:B------:R-:W-:Y:S01]  /*1b140*/  IMAD R3, R18, c[0x0][0x3f4], R6 ;  /* 0x0000fd0012037a24 */ /* 0x000fe200078e0206 */
[----:B------:R-:W-:Y:S01]  /*1b150*/  LEA.HI.X R2, R2, c[0x0][0x454], R7, 0x2, P1 ;  /* 0x0001150002027a11 */ /* 0x000fe200008f1407 */
[----:B------:R-:W-:Y:S01]  /*1b160*/  IMAD.WIDE.U32 R4, R18, c[0x0][0x3f0], R4 ;  /* 0x0000fc0012047a25 */ /* 0x000fe200078e0004 */
[----:B------:R-:W-:Y:S01]  /*1b170*/  SHF.R.S32.HI R6, RZ, 0x1f, R16 ;  /* 0x0000001fff067819 */ /* 0x000fe20000011410 */
[----:B------:R-:W-:Y:S01]  /*1b180*/  SHFL.IDX PT, R12, R0, RZ, 0x1c1f ;  /* 0x001c1fff000c7589 */ /* 0x000fe200000e0000 */
[-C--:B------:R-:W-:Y:S01]  /*1b190*/  ISETP.GE.OR P3, PT, R9, R20.reuse, P0 ;  /* 0x000000140900720c */ /* 0x080fe20000766670 */
[----:B------:R-:W-:Y:S01]  /*1b1a0*/  IMAD R9, R10, c[0x0][0x4e8], R11 ;  /* 0x00013a000a097a24 */ /* 0x000fe200078e020b */
[----:B------:R-:W-:Y:S01]  /*1b1b0*/  ISETP.GE.OR P2, PT, R17, R20, P0 ;  /* 0x000000141100720c */ /* 0x000fe20000746670 */
[----:B------:R-:W1:Y:S01]  /*1b1c0*/  SHFL.IDX PT, R13, R2, RZ, 0x1c1f ;  /* 0x001c1fff020d7589 */ /* 0x000e6200000e0000 */
[----:B------:R-:W-:-:S02]  /*1b1d0*/  IMAD.IADD R3, R5, 0x1, R3 ;  /* 0x0000000105037824 */ /* 0x000fc400078e0203 */
[----:B------:R-:W-:Y:S01]  /*1b1e0*/  IMAD R5, R6, c[0x0][0x3e0], RZ ;  /* 0x0000f80006057a24 */ /* 0x000fe200078e02ff */
[----:B------:R-:W-:Y:S03]  /*1b1f0*/  SHFL.IDX PT, R10, R0, 0x1, 0x1c1f ;  /* 0x003c1f00000a7f89 */ /* 0x000fe600000e0000 */
[----:B------:R-:W-:Y:S01]  /*1b200*/  IMAD R18, R16, c[0x0][0x3e4], R5 ;  /* 0x0000f90010127a24 */ /* 0x000fe200078e0205 */
[----:B------:R-:W2:Y:S01]  /*1b210*/  SHFL.IDX PT, R11, R2, 0x1, 0x1c1f ;  /* 0x003c1f00020b7f89 */ /* 0x000ea200000e0000 */
[----:B------:R-:W-:-:S03]  /*1b220*/  SHF.L.U32 R5, R23, 0x3, RZ ;  /* 0x0000000317057819 */ /* 0x000fc600000006ff */
[----:B------:R-:W-:Y:S01]  /*1b230*/  SHFL.IDX PT, R14, R0, 0x2, 0x1c1f ;  /* 0x005c1f00000e7f89 */ /* 0x000fe200000e0000 */
[----:B------:R-:W-:-:S03]  /*1b240*/  LOP3.LUT R5, R22, 0x7ffffe00, R5, 0xf8, !PT ;  /* 0x7ffffe0016057812 */ /* 0x000fc600078ef805 */
[----:B------:R-:W3:Y:S04]  /*1b250*/  SHFL.IDX PT, R15, R2, 0x2, 0x1c1f ;  /* 0x005c1f00020f7f89 */ /* 0x000ee800000e0000 */
[----:B------:R4:W-:Y:S04]  /*1b260*/  SHFL.IDX PT, R6, R0, 0x3, 0x1c1f ;  /* 0x007c1f0000067f89 */ /* 0x0009e800000e0000 */
[----:B------:R3:W3:Y:S04]  /*1b270*/  SHFL.IDX PT, R7, R2, 0x3, 0x1c1f ;  /* 0x007c1f0002077f89 */ /* 0x0006e800000e0000 */
[----:B-1----:R-:W-:Y:S04]  /*1b280*/  @!P2 ST.E [R12.64], R69 ;  /* 0x000000450c00a985 */ /* 0x002fe8000c101906 */
[----:B--2---:R-:W-:Y:S01]  /*1b290*/  @!P3 ST.E [R10.64], R71 ;  /* 0x000000470a00b985 */ /* 0x004fe2000c101906 */
[----:B----4-:R-:W-:Y:S01]  /*1b2a0*/  SHF.R.S32.HI R0, RZ, 0x1f, R9 ;  /* 0x0000001fff007819 */ /* 0x010fe20000011409 */
[----:B---3--:R-:W-:Y:S01]  /*1b2b0*/  IMAD.MOV.U32 R2, RZ, RZ, R4 ;  /* 0x000000ffff027224 */ /* 0x008fe200078e0004 */
[----:B------:R-:W-:-:S03]  /*1b2c0*/  IADD3 R4, R17, 0x40, RZ ;  /* 0x0000004011047810 */ /* 0x000fc60007ffe0ff */
[----:B------:R-:W-:Y:S01]  /*1b2d0*/  IMAD R0, R0, c[0x0][0x3d8], RZ ;  /* 0x0000f60000007a24 */ /* 0x000fe200078e02ff */
[----:B------:R-:W-:Y:S01]  /*1b2e0*/  IADD3 R17, R17, 0x48, RZ ;  /* 0x0000004811117810 */ /* 0x000fe20007ffe0ff */
[----:B------:R-:W-:Y:S01]  /*1b2f0*/  IMAD.WIDE.U32 R2, R16, c[0x0][0x3e0], R2 ;  /* 0x0000f80010027a25 */ /* 0x000fe200078e0002 */
[-C--:B------:R-:W-:Y:S02]  /*1b300*/  ISETP.GE.OR P1, PT, R4, R20.reuse, P0 ;  /* 0x000000140400720c */ /* 0x080fe40000726670 */
[----:B------:R-:W-:Y:S01]  /*1b310*/  ISETP.GE.OR P0, PT, R17, R20, P0 ;  /* 0x000000141100720c */ /* 0x000fe20000706670 */
[----:B------:R-:W-:Y:S02]  /*1b320*/  IMAD R4, R9, c[0x0][0x3dc], R0 ;  /* 0x0000f70009047a24 */ /* 0x000fe400078e0200 */
[----:B------:R-:W-:Y:S02]  /*1b330*/  IMAD.SHL.U32 R0, R5, 0x2, RZ ;  /* 0x0000000205007824 */ /* 0x000fe400078e00ff */
[----:B------:R-:W-:-:S04]  /*1b340*/  IMAD.IADD R3, R3, 0x1, R18 ;  /* 0x0000000103037824 */ /* 0x000fc800078e0212 */
[----:B------:R-:W-:Y:S02]  /*1b350*/  IMAD.WIDE.U32 R2, R9, c[0x0][0x3d8], R2 ;  /* 0x0000f60009027a25 */ /* 0x000fe400078e0002 */
[----:B------:R-:W-:Y:S03]  /*1b360*/  @!P1 ST.E [R14.64], R73 ;  /* 0x000000490e009985 */ /* 0x000fe6000c101906 */
[----:B------:R-:W-:Y:S01]  /*1b370*/  IADD3 R3, R3, R4, RZ ;  /* 0x0000000403037210 */ /* 0x000fe20007ffe0ff */
[----:B------:R1:W-:Y:S01]  /*1b380*/  @!P0 ST.E [R6.64], R59 ;  /* 0x0000003b06008985 */ /* 0x0003e2000c101906 */
[----:B------:R-:W-:-:S03]  /*1b390*/  LEA R9, P0, R2, c[0x0][0x380], 0x1 ;  /* 0x0000e00002097a11 */ /* 0x000fc600078008ff */
[----:B------:R2:W3:Y:S04]  /*1b3a0*/  LDS.128 R28, [R0+0x880] ;  /* 0x00088000001c7984 */ /* 0x0004e80000000c00 */
[----:B------:R2:W4:Y:S04]  /*1b3b0*/  LDS.128 R36, [R0+0x1080] ;  /* 0x0010800000247984 */ /* 0x0005280000000c00 */
[----:B------:R2:W2:Y:S04]  /*1b3c0*/  LDS.128 R44, [R0+0x1880] ;  /* 0x00188000002c7984 */ /* 0x0004a80000000c00 */
[----:B------:R2:W2:Y:S04]  /*1b3d0*/  LDS.128 R52, [R0+0x2080] ;  /* 0x0020800000347984 */ /* 0x0004a80000000c00 */
[----:B------:R2:W2:Y:S04]  /*1b3e0*/  LDS.128 R60, [R0+0x2880] ;  /* 0x00288000003c7984 */ /* 0x0004a80000000c00 */
[----:B------:R2:W2:Y:S01]  /*1b3f0*/  LDS.128 R68, [R0+0x3080] ;  /* 0x0030800000447984 */ /* 0x0004a20000000c00 */
[----:B-1----:R-:W-:-:S03]  /*1b400*/  IMAD R6, R80, 0x80, R21 ;  /* 0x0000008050067824 */ /* 0x002fc600078e0215 */
[----:B------:R1:W1:Y:S01]  /*1b410*/  LDS.128 R72, [R0+0x3880] ;  /* 0x0038800000487984 */ /* 0x0002620000000c00 */
[----:B------:R-:W-:-:S03]  /*1b420*/  LEA.HI.X R7, R2, c[0x0][0x384], R3, 0x1, P0 ;  /* 0x0000e10002077a11 */ /* 0x000fc600000f0c03 */
[----:B------:R1:W1:Y:S01]  /*1b430*/  LDS.128 R24, [R0+0x4880] ;  /* 0x0048800000187984 */ /* 0x0002620000000c00 */
[----:B------:R-:W-:-:S03]  /*1b440*/  ISETP.GE.AND P0, PT, R6, R20, PT ;  /* 0x000000140600720c */ /* 0x000fc60003f06270 */
        /* <DEDUP_REMOVED lines=12> */
[----:B------:R3:W4:Y:S01]  /*1b510*/  LDS.128 R12, [R0+0x4080] ;  /* 0x00408000000c7984 */ /* 0x0007220000000c00 */
[----:B------:R-:W-:-:S13]  /*1b520*/  ISETP.GE.AND P0, PT, R4, c[0x0][0x3c8], PT ;  /* 0x0000f20004007a0c */ /* 0x000fda0003f06270 */
[----:B-1-3--:R-:W-:-:S04]  /*1b530*/  @!P0 SHF.R.S32.HI R0, RZ, 0x1f, R4 ;  /* 0x0000001fff008819 */ /* 0x00afc80000011404 */
[----:B------:R-:W-:Y:S01]  /*1b540*/  @!P0 LEA.HI R0, R0, R4, RZ, 0x3 ;  /* 0x0000000400008211 */ /* 0x000fe200078f18ff */
[----:B------:R-:W-:-:S03]  /*1b550*/  @!P1 IMAD.WIDE R4, R8, 0x2, R2 ;  /* 0x0000000208049825 */ /* 0x000fc600078e0202 */
[----:B------:R-:W-:-:S05]  /*1b560*/  @!P0 LOP3.LUT R0, R0, 0xfffffff8, RZ, 0xc0, !PT ;  /* 0xfffffff800008812 */ /* 0x000fca00078ec0ff */
[----:B------:R-:W-:Y:S01]  /*1b570*/  @!P0 IMAD.WIDE R2, R0, 0x2, R2 ;  /* 0x0000000200028825 */ /* 0x000fe200078e0202 */
[----:B--2---:R1:W-:Y:S04]  /*1b580*/  @!P1 ST.E.128 [R4.64], R16 ;  /* 0x0000001004009985 */ /* 0x0043e8000c101d06 */
[----:B----4-:R1:W-:Y:S02]  /*1b590*/  @!P0 ST.E.128 [R2.64], R12 ;  /* 0x0000000c02008985 */ /* 0x0103e4000c101d06 */
.L_x_1382:
[----:B--234-:R-:W-:Y:S05]  /*1b5a0*/  BSYNC B0 ;  /* 0x0000000000007941 */ /* 0x01cfea0003800000 */
.L_x_1381:
        /* <DEDUP_REMOVED lines=16> */
.L_x_1384:
[----:B------:R-:W-:Y:S05]  /*1b6b0*/  BSYNC B0 ;  /* 0x0000000000007941 */ /* 0x000fea0003800000 */
.L_x_1383:
        /* <DEDUP_REMOVED lines=16> */
.L_x_1386:
[----:B------:R-:W-:Y:S05]  /*1b7c0*/  BSYNC B0 ;  /* 0x0000000000007941 */ /* 0x000fea0003800000 */
.L_x_1385:
        /* <DEDUP_REMOVED lines=16> */
.L_x_1388:
[----:B------:R-:W-:Y:S05]  /*1b8d0*/  BSYNC B0 ;  /* 0x0000000000007941 */ /* 0x000fea0003800000 */
.L_x_1387:
        /* <DEDUP_REMOVED lines=16> */
.L_x_1390:
[----:B------:R-:W-:Y:S05]  /*1b9e0*/  BSYNC B0 ;  /* 0x0000000000007941 */ /* 0x000fea0003800000 */
.L_x_1389:
        /* <DEDUP_REMOVED lines=16> */
.L_x_1392:
[----:B------:R-:W-:Y:S05]  /*1baf0*/  BSYNC B0 ;  /* 0x0000000000007941 */ /* 0x000fea0003800000 */
.L_x_1391:
        /* <DEDUP_REMOVED lines=16> */
.L_x_1394:
[----:B------:R-:W-:Y:S05]  /*1bc00*/  BSYNC B0 ;  /* 0x0000000000007941 */ /* 0x000fea0003800000 */
.L_x_1393:
        /* <DEDUP_REMOVED lines=17> */
.L_x_1379:
[----:B------:R-:W2:Y:S01]  /*1bd20*/  LDL R8, [R1+0xd0] ;  /* 0x0000d00001087983 */ /* 0x000ea20000100800 */
[----:B------:R-:W-:Y:S01]  /*1bd30*/  ISETP.NE.U32.AND P1, PT, RZ, c[0x0][0x508], PT ;  /* 0x00014200ff007a0c */ /* 0x000fe20003f25070 */
[----:B------:R-:W-:Y:S01]  /*1bd40*/  IMAD.MOV.U32 R2, RZ, RZ, 0x4 ;  /* 0x00000004ff027424 */ /* 0x000fe200078e00ff */
[----:B------:R-:W-:Y:S02]  /*1bd50*/  ISETP.NE.U32.AND P0, PT, RZ, c[0x0][0x500], PT ;  /* 0x00014000ff007a0c */ /* 0x000fe40003f05070 */
[----:B------:R-:W-:Y:S02]  /*1bd60*/  ISETP.NE.AND.EX P1, PT, RZ, c[0x0][0x50c], PT, P1 ;  /* 0x00014300ff007a0c */ /* 0x000fe40003f25310 */
[----:B------:R-:W-:Y:S01]  /*1bd70*/  ISETP.NE.AND.EX P0, PT, RZ, c[0x0][0x504], PT, P0 ;  /* 0x00014100ff007a0c */ /* 0x000fe20003f05300 */
[----:B------:R-:W-:Y:S02]  /*1bd80*/  IMAD.MOV.U32 R12, RZ, RZ, c[0x0][0x388] ;  /* 0x0000e200ff0c7624 */ /* 0x000fe400078e00ff */
[----:B--2---:R-:W-:-:S08]  /*1bd90*/  IMAD.WIDE R6, R8, R2, c[0x0][0x500] ;  /* 0x0001400008067625 */ /* 0x004fd000078e0202 */
        /* <DEDUP_REMOVED lines=8> */
[----:B------:R1:W2:Y:S04]  /*1be20*/  LDG.E R0, [R6.64] ;  /* 0x0000000606007981 */ /* 0x0002a8000c1e1900 */
[----:B-1----:R-:W2:Y:S02]  /*1be30*/  LDG.E R6, [R6.64+0x4] ;  /* 0x0000040606067981 */ /* 0x002ea4000c1e1900 */
[----:B--2--5:R-:W-:-:S02]  /*1be40*/  IADD3 R12, -R0, R6, RZ ;  /* 0x00000006000c7210 */ /* 0x024fc40007ffe1ff */
.L_x_1395:
[----:B-1----:R-:W1:Y:S01]  /*1be50*/  S2R R11, SR_TID.X ;  /* 0x00000000000b7919 */ /* 0x002e620000002100 */
[----:B------:R-:W-:Y:S01]  /*1be60*/  SHF.R.S32.HI R0, RZ, 0x1f, R8 ;  /* 0x0000001fff007819 */ /* 0x000fe20000011408 */
[----:B------:R-:W-:Y:S01]  /*1be70*/  BSSY B0, `(.L_x_1396) ;  /* 0x0000029000007945 */ /* 0x000fe20003800000 */
[----:B------:R-:W-:Y:S01]  /*1be80*/  SEL R9, R8, RZ, !P0 ;  /* 0x000000ff08097207 */ /* 0x000fe20004000000 */
[----:B------:R-:W2:Y:S01]  /*1be90*/  S2R R2, SR_CTAID.Y ;  /* 0x0000000000027919 */ /* 0x000ea20000002600 */
[----:B------:R-:W-:-:S03]  /*1bea0*/  SEL R10, R0, RZ, !P0 ;  /* 0x000000ff000a7207 */ /* 0x000fc60004000000 */
[----:B------:R-:W3:Y:S01]  /*1beb0*/  S2R R14, SR_CTAID.Y ;  /* 0x00000000000e7919 */ /* 0x000ee20000002600 */
[----:B-1----:R-:W-:Y:S02]  /*1bec0*/  ISETP.GE.AND P1, PT, R11, 0x80, PT ;  /* 0x000000800b00780c */ /* 0x002fe40003f26270 */
[----:B--2---:R-:W-:-:S11]  /*1bed0*/  SHF.R.S32.HI R15, RZ, 0x1f, R2 ;  /* 0x0000001fff0f7819 */ /* 0x004fd60000011402 */
[----:B------:R-:W-:Y:S05]  /*1bee0*/  @P1 BRA `(.L_x_1397) ;  /* 0x0000021000001947 */ /* 0x000fea0003800000 */
[----:B---3--:R-:W1:Y:S01]  /*1bef0*/  S2R R8, SR_CTAID.X ;  /* 0x0000000000087919 */ /* 0x008e620000002500 */
        /* <DEDUP_REMOVED lines=11> */
[----:B------:R-:W-:-:S05]  /*1bfb0*/  IMAD.WIDE.U32 R2, R14, c[0x0][0x490], R2 ;  /* 0x000124000e027a25 */ /* 0x000fca00078e0002 */
[----:B------:R-:W-:-:S05]  /*1bfc0*/  IADD3 R3, R6, R3, RZ ;  /* 0x0000000306037210 */ /* 0x000fca0007ffe0ff */
[----:B------:R-:W-:-:S04]  /*1bfd0*/  @P0 IMAD.HI.U32 R7, R8, c[0x0][0x4ec], RZ ;  /* 0x00013b0008070a27 */ /* 0x000fc800078e00ff */
[----:B------:R-:W-:Y:S01]  /*1bfe0*/  IMAD.WIDE.U32 R2, R9, c[0x0][0x498], R2 ;  /* 0x0001260009027a25 */ /* 0x000fe200078e0002 */
[----:B------:R-:W-:-:S03]  /*1bff0*/  @P0 SHF.R.U32.HI R0, RZ, c[0x0][0x4f0], R7 ;  /* 0x00013c00ff000a19 */ /* 0x000fc60000011607 */
[----:B------:R-:W-:Y:S01]  /*1c000*/  IMAD R7, R10, c[0x0][0x498], RZ ;  /* 0x000126000a077a24 */ /* 0x000fe200078e02ff */
[----:B------:R-:W-:Y:S01]  /*1c010*/  IADD3 R2, P0, R0, R2, RZ ;  /* 0x0000000200027210 */ /* 0x000fe20007f1e0ff */
[----:B------:R-:W-:Y:S02]  /*1c020*/  IMAD.MOV R6, RZ, RZ, -R0 ;  /* 0x000000ffff067224 */ /* 0x000fe400078e0a00 */
        /* <DEDUP_REMOVED lines=13> */
.L_x_1397:
[----:B---3--:R-:W-:Y:S05]  /*1c100*/  BSYNC B0 ;  /* 0x0000000000007941 */ /* 0x008fea0003800000 */
.L_x_1396:
[----:B------:R-:W2:Y:S01]  /*1c110*/  S2R R13, SR_CTAID.X ;  /* 0x00000000000d7919 */ /* 0x000ea20000002500 */
[----:B-1----:R-:W-:Y:S01]  /*1c120*/  IMAD R0, R5, c[0x0][0x3a0], RZ ;  /* 0x0000e80005007a24 */ /* 0x002fe200078e02ff */
[----:B------:R-:W-:Y:S01]  /*1c130*/  SHF.R.S32.HI R5, RZ, 0x1f, R11 ;  /* 0x0000001fff057819 */ /* 0x000fe2000001140b */
[C---:B------:R-:W-:Y:S01]  /*1c140*/  IMAD.WIDE.U32 R2, R4.reuse, c[0x0][0x3a0], RZ ;  /* 0x0000e80004027a25 */ /* 0x040fe200078e00ff */
[----:B------:R-:W-:Y:S02]  /*1c150*/  MOV R6, c[0x0][0x4e8] ;  /* 0x00013a0000067a02 */ /* 0x000fe40000000f00 */
[----:B------:R-:W-:Y:S01]  /*1c160*/  LEA.HI R5, R5, R11, RZ, 0x3 ;  /* 0x0000000b05057211 */ /* 0x000fe200078f18ff */
[----:B------:R-:W-:Y:S01]  /*1c170*/  IMAD R0, R4, c[0x0][0x3a4], R0 ;  /* 0x0000e90004007a24 */ /* 0x000fe200078e0200 */
[----:B------:R-:W-:Y:S02]  /*1c180*/  ISETP.NE.AND P0, PT, R6, 0x1, PT ;  /* 0x000000010600780c */ /* 0x000fe40003f05270 */
[----:B------:R-:W-:-:S02]  /*1c190*/  LOP3.LUT R4, R5, 0xfffffff8, RZ, 0xc0, !PT ;  /* 0xfffffff805047812 */ /* 0x000fc400078ec0ff */
[----:B------:R-:W-:Y:S01]  /*1c1a0*/  SHF.R.S32.HI R8, RZ, 0x3, R5 ;  /* 0x00000003ff087819 */ /* 0x000fe20000011405 */
[----:B------:R-:W-:Y:S01]  /*1c1b0*/  IMAD R5, R10, c[0x0][0x3f0], RZ ;  /* 0x0000fc000a057a24 */ /* 0x000fe200078e02ff */
[----:B------:R-:W-:Y:S02]  /*1c1c0*/  IADD3 R7, -R4, R11, RZ ;  /* 0x0000000b04077210 */ /* 0x000fe40007ffe1ff */
[----:B------:R-:W-:Y:S01]  /*1c1d0*/  IADD3 R3, R3, R0, RZ ;  /* 0x0000000003037210 */ /* 0x000fe20007ffe0ff */
[----:B------:R-:W-:Y:S02]  /*1c1e0*/  IMAD R0, R15, c[0x0][0x3e8], RZ ;  /* 0x0000fa000f007a24 */ /* 0x000fe400078e02ff */
[----:B------:R-:W-:Y:S02]  /*1c1f0*/  IMAD R4, R7, 0x10, R8 ;  /* 0x0000001007047824 */ /* 0x000fe400078e0208 */
[C---:B------:R-:W-:Y:S02]  /*1c200*/  IMAD R0, R14.reuse, c[0x0][0x3ec], R0 ;  /* 0x0000fb000e007a24 */ /* 0x040fe400078e0200 */
[----:B------:R-:W-:Y:S01]  /*1c210*/  IMAD.WIDE.U32 R2, R14, c[0x0][0x3e8], R2 ;  /* 0x0000fa000e027a25 */ /* 0x000fe200078e0002 */
[----:B--2---:R-:W-:-:S02]  /*1c220*/  LEA R4, R13, R4, 0x7 ;  /* 0x000000040d047211 */ /* 0x004fc400078e38ff */
[----:B------:R-:W-:Y:S01]  /*1c230*/  LEA R8, R13, R8, 0x7 ;  /* 0x000000080d087211 */ /* 0x000fe200078e38ff */
[----:B------:R-:W-:Y:S01]  /*1c240*/  IMAD R5, R9, c[0x0][0x3f4], R5 ;  /* 0x0000fd0009057a24 */ /* 0x000fe200078e0205 */
[----:B------:R-:W-:Y:S01]  /*1c250*/  IADD3 R3, R0, R3, RZ ;  /* 0x0000000300037210 */ /* 0x000fe20007ffe0ff */
[----:B------:R-:W-:-:S04]  /*1c260*/  @P0 IMAD.HI.U32 R6, R4, c[0x0][0x4ec], RZ ;  /* 0x00013b0004060a27 */ /* 0x000fc800078e00ff */
[----:B------:R-:W-:-:S04]  /*1c270*/  IMAD.WIDE.U32 R2, R9, c[0x0][0x3f0], R2 ;  /* 0x0000fc0009027a25 */ /* 0x000fc800078e0002 */
[----:B------:R-:W-:Y:S01]  /*1c280*/  IMAD.MOV.U32 R0, RZ, RZ, R4 ;  /* 0x000000ffff007224 */ /* 0x000fe200078e0004 */
[----:B------:R-:W-:Y:S02]  /*1c290*/  @P0 SHF.R.U32.HI R0, RZ, c[0x0][0x4f0], R6 ;  /* 0x00013c00ff000a19 */ /* 0x000fe40000011606 */
[----:B------:R-:W-:Y:S02]  /*1c2a0*/  IADD3 R3, R3, R5, RZ ;  /* 0x0000000503037210 */ /* 0x000fe40007ffe0ff */
[C---:B------:R-:W-:Y:S02]  /*1c2b0*/  IADD3 R5, -R0.reuse, RZ, RZ ;  /* 0x000000ff00057210 */ /* 0x040fe40007ffe1ff */
[----:B------:R-:W-:Y:S01]  /*1c2c0*/  SHF.R.S32.HI R6, RZ, 0x1f, R0 ;  /* 0x0000001fff067819 */ /* 0x000fe20000011400 */
[----:B------:R-:W-:-:S04]  /*1c2d0*/  IMAD.WIDE.U32 R2, R0, c[0x0][0x3e0], R2 ;  /* 0x0000f80000027a25 */ /* 0x000fc800078e0002 */
[----:B------:R-:W-:Y:S02]  /*1c2e0*/  IMAD R4, R5, c[0x0][0x4e8], R4 ;  /* 0x00013a0005047a24 */ /* 0x000fe400078e0204 */
[----:B------:R-:W-:-:S03]  /*1c2f0*/  IMAD R6, R6, c[0x0][0x3e0], RZ ;  /* 0x0000f80006067a24 */ /* 0x000fc600078e02ff */
[----:B------:R-:W-:Y:S01]  /*1c300*/  SHF.R.S32.HI R5, RZ, 0x1f, R4 ;  /* 0x0000001fff057819 */ /* 0x000fe20000011404 */
[----:B------:R-:W-:Y:S01]  /*1c310*/  IMAD R0, R0, c[0x0][0x3e4], R6 ;  /* 0x0000f90000007a24 */ /* 0x000fe200078e0206 */
[----:B------:R-:W-:-:S03]  /*1c320*/  SHF.L.U32 R6, R7, 0x3, RZ ;  /* 0x0000000307067819 */ /* 0x000fc600000006ff */
[----:B------:R-:W-:Y:S01]  /*1c330*/  IMAD.IADD R3, R3, 0x1, R0 ;  /* 0x0000000103037824 */ /* 0x000fe200078e0200 */
[----:B------:R-:W-:Y:S01]  /*1c340*/  IADD3 R7, R6, 0x40, RZ ;  /* 0x0000004006077810 */ /* 0x000fe20007ffe0ff */
[----:B------:R-:W-:Y:S02]  /*1c350*/  IMAD R0, R5, c[0x0][0x3d8], RZ ;  /* 0x0000f60005007a24 */ /* 0x000fe400078e02ff */
[----:B------:R-:W-:-:S04]  /*1c360*/  IMAD.WIDE.U32 R2, R4, c[0x0][0x3d8], R2 ;  /* 0x0000f60004027a25 */ /* 0x000fc800078e0002 */
[----:B------:R-:W-:Y:S01]  /*1c370*/  IMAD R0, R4, c[0x0][0x3dc], R0 ;  /* 0x0000f70004007a24 */ /* 0x000fe200078e0200 */
[----:B------:R-:W-:-:S04]  /*1c380*/  LEA R11, P0, R2, c[0x0][0x380], 0x1 ;  /* 0x0000e000020b7a11 */ /* 0x000fc800078008ff */
[----:B------:R-:W-:-:S04]  /*1c390*/  IADD3 R0, R3, R0, RZ ;  /* 0x0000000003007210 */ /* 0x000fc80007ffe0ff */
[----:B------:R-:W-:Y:S01]  /*1c3a0*/  LEA.HI.X R9, R2, c[0x0][0x384], R0, 0x1, P0 ;  /* 0x0000e10002097a11 */ /* 0x000fe200000f0c00 */
[----:B------:R-:W-:Y:S05]  /*1c3b0*/  BRA.DIV ~URZ, `(.L_x_1398) ;  /* 0x000043527f007947 */ /* 0x000fea000b800000 */
[----:B------:R1:W2:Y:S02]  /*1c3c0*/  SHFL.IDX PT, R0, R9, RZ, 0x181f ;  /* 0x00181fff09007589 */ /* 0x0002a400000e0000 */
.L_x_1472:
[----:B------:R-:W-:Y:S05]  /*1c3d0*/  BRA.DIV ~URZ, `(.L_x_1399) ;  /* 0x000043b27f007947 */ /* 0x000fea000b800000 */
[----:B------:R3:W4:Y:S02]  /*1c3e0*/  SHFL.IDX PT, R2, R11, RZ, 0x181f ;  /* 0x00181fff0b027589 */ /* 0x00072400000e0000 */
.L_x_1473:
[----:B-----5:R-:W-:Y:S01]  /*1c3f0*/  IMAD R10, R12, c[0x0][0x4e8], RZ ;  /* 0x00013a000c0a7a24 */ /* 0x020fe200078e02ff */
[----:B------:R-:W-:Y:S01]  /*1c400*/  BSSY B0, `(.L_x_1400) ;  /* 0x000000d000007945 */ /* 0x000fe20003800000 */
[----:B--2---:R-:W-:-:S03]  /*1c410*/  MOV R3, R0 ;  /* 0x0000000000037202 */ /* 0x004fc60000000f00 */
[----:B------:R-:W-:-:S13]  /*1c420*/  ISETP.GE.AND P0, PT, R8, R10, PT ;  /* 0x0000000a0800720c */ /* 0x000fda0003f06270 */
[----:B------:R-:W-:Y:S05]  /*1c430*/  @P0 BRA `(.L_x_1401) ;  /* 0x0000009000000947 */ /* 0x000fea0003800000 */
[----:B------:R-:W-:Y:S02]  /*1c440*/  ISETP.GE.AND P0, PT, R7, c[0x0][0x3c8], PT ;  /* 0x0000f20007007a0c */ /* 0x000fe40003f06270 */
[----:B------:R-:W-:-:S11]  /*1c450*/  ISETP.GE.AND P1, PT, R6, c[0x0][0x3c8], PT ;  /* 0x0000f20006007a0c */ /* 0x000fd60003f26270 */
[----:B------:R-:W-:Y:S02]  /*1c460*/  @!P0 SHF.R.S32.HI R0, RZ, 0x1f, R7 ;  /* 0x0000001fff008819 */ /* 0x000fe40000011407 */
[----:B----4-:R-:W-:Y:S02]  /*1c470*/  @!P1 IMAD.WIDE R4, R6, 0x2, R2 ;  /* 0x0000000206049825 */ /* 0x010fe400078e0202 */
[----:B------:R-:W-:-:S03]  /*1c480*/  @!P0 LEA.HI R0, R0, R7, RZ, 0x3 ;  /* 0x0000000700008211 */ /* 0x000fc600078f18ff */
[----:B------:R2:W-:Y:S01]  /*1c490*/  @!P1 ST.E.128 [R4.64], RZ ;  /* 0x000000ff04009985 */ /* 0x0005e2000c101d06 */
[----:B------:R-:W-:-:S05]  /*1c4a0*/  @!P0 LOP3.LUT R0, R0, 0xfffffff8, RZ, 0xc0, !PT ;  /* 0xfffffff800008812 */ /* 0x000fca00078ec0ff */
[----:B------:R-:W-:-:S05]  /*1c4b0*/  @!P0 IMAD.WIDE R2, R0, 0x2, R2 ;  /* 0x0000000200028825 */ /* 0x000fca00078e0202 */
[----:B------:R2:W-:Y:S02]  /*1c4c0*/  @!P0 ST.E.128 [R2.64], RZ ;  /* 0x000000ff02008985 */ /* 0x0005e4000c101d06 */
.L_x_1401:
[----:B------:R-:W-:Y:S05]  /*1c4d0*/  BSYNC B0 ;  /* 0x0000000000007941 */ /* 0x000fea0003800000 */
.L_x_1400:
[----:B------:R-:W-:Y:S05]  /*1c4e0*/  BRA.DIV ~URZ, `(.L_x_1402) ;  /* 0x000043227f007947 */ /* 0x000fea000b800000 */
[----:B------:R1:W2:Y:S04]  /*1c4f0*/  SHFL.IDX PT, R0, R9, 0x1, 0x181f ;  /* 0x00381f0009007f89 */ /* 0x0002a800000e0000 */
[----:B--2-4-:R1:W2:Y:S02]  /*1c500*/  SHFL.IDX PT, R2, R11, 0x1, 0x181f ;  /* 0x00381f000b027f89 */ /* 0x0142a400000e0000 */
.L_x_1474:
[----:B------:R-:W-:Y:S01]  /*1c510*/  IADD3 R3, R8, 0x10, RZ ;  /* 0x0000001008037810 */ /* 0x000fe20007ffe0ff */
[----:B------:R-:W-:Y:S03]  /*1c520*/  BSSY B0, `(.L_x_1403) ;  /* 0x000000d000007945 */ /* 0x000fe60003800000 */
[----:B------:R-:W-:Y:S01]  /*1c530*/  ISETP.GE.AND P0, PT, R3, R10, PT ;  /* 0x0000000a0300720c */ /* 0x000fe20003f06270 */
[----:B------:R-:W-:-:S12]  /*1c540*/  IMAD.MOV.U32 R3, RZ, RZ, R0 ;  /* 0x000000ffff037224 */ /* 0x000fd800078e0000 */
[----:B------:R-:W-:Y:S05]  /*1c550*/  @P0 BRA `(.L_x_1404) ;  /* 0x0000009000000947 */ /* 0x000fea0003800000 */
[----:B------:R-:W-:Y:S02]  /*1c560*/  ISETP.GE.AND P0, PT, R7, c[0x0][0x3c8], PT ;  /* 0x0000f20007007a0c */ /* 0x000fe40003f06270 */
[----:B------:R-:W-:-:S11]  /*1c570*/  ISETP.GE.AND P1, PT, R6, c[0x0][0x3c8], PT ;  /* 0x0000f20006007a0c */ /* 0x000fd60003f26270 */
[----:B------:R-:W-:Y:S02]  /*1c580*/  @!P0 SHF.R.S32.HI R0, RZ, 0x1f, R7 ;  /* 0x0000001fff008819 */ /* 0x000fe40000011407 */
[----:B--2---:R-:W-:Y:S02]  /*1c590*/  @!P1 IMAD.WIDE R4, R6, 0x2, R2 ;  /* 0x0000000206049825 */ /* 0x004fe400078e0202 */
[----:B------:R-:W-:-:S03]  /*1c5a0*/  @!P0 LEA.HI R0, R0, R7, RZ, 0x3 ;  /* 0x0000000700008211 */ /* 0x000fc600078f18ff */
[----:B------:R2:W-:Y:S01]  /*1c5b0*/  @!P1 ST.E.128 [R4.64], RZ ;  /* 0x000000ff04009985 */ /* 0x0005e2000c101d06 */
[----:B------:R-:W-:-:S05]  /*1c5c0*/  @!P0 LOP3.LUT R0, R0, 0xfffffff8, RZ, 0xc0, !PT ;  /* 0xfffffff800008812 */ /* 0x000fca00078ec0ff */
[----:B------:R-:W-:-:S05]  /*1c5d0*/  @!P0 IMAD.WIDE R2, R0, 0x2, R2 ;  /* 0x0000000200028825 */ /* 0x000fca00078e0202 */
[----:B------:R2:W-:Y:S02]  /*1c5e0*/  @!P0 ST.E.128 [R2.64], RZ ;  /* 0x000000ff02008985 */ /* 0x0005e4000c101d06 */
.L_x_1404:
[----:B------:R-:W-:Y:S05]  /*1c5f0*/  BSYNC B0 ;  /* 0x0000000000007941 */ /* 0x000fea0003800000 */
.L_x_1403:
[----:B------:R-:W-:Y:S05]  /*1c600*/  BRA.DIV ~URZ, `(.L_x_1405) ;  /* 0x000042f27f007947 */ /* 0x000fea000b800000 */
[----:B------:R4:W1:Y:S02]  /*1c610*/  SHFL.IDX PT, R0, R9, 0x2, 0x181f ;  /* 0x00581f0009007f89 */ /* 0x00086400000e0000 */
.L_x_1475:
[----:B------:R-:W-:Y:S05]  /*1c620*/  BRA.DIV ~URZ, `(.L_x_1406) ;  /* 0x000043527f007947 */ /* 0x000fea000b800000 */
[----:B--2---:R2:W3:Y:S02]  /*1c630*/  SHFL.IDX PT, R2, R11, 0x2, 0x181f ;  /* 0x00581f000b027f89 */ /* 0x0044e400000e0000 */
.L_x_1476:
[----:B------:R-:W-:Y:S01]  /*1c640*/  IADD3 R3, R8, 0x20, RZ ;  /* 0x0000002008037810 */ /* 0x000fe20007ffe0ff */
[----:B------:R-:W-:Y:S03]  /*1c650*/  BSSY B0, `(.L_x_1407) ;  /* 0x000000d000007945 */ /* 0x000fe60003800000 */
[----:B------:R-:W-:Y:S01]  /*1c660*/  ISETP.GE.AND P0, PT, R3, R10, PT ;  /* 0x0000000a0300720c */ /* 0x000fe20003f06270 */
[----:B-1----:R-:W-:-:S12]  /*1c670*/  IMAD.MOV.U32 R3, RZ, RZ, R0 ;  /* 0x000000ffff037224 */ /* 0x002fd800078e0000 */
[----:B------:R-:W-:Y:S05]  /*1c680*/  @P0 BRA `(.L_x_1408) ;  /* 0x0000009000000947 */ /* 0x000fea0003800000 */
[----:B------:R-:W-:Y:S02]  /*1c690*/  ISETP.GE.AND P0, PT, R7, c[0x0][0x3c8], PT ;  /* 0x0000f20007007a0c */ /* 0x000fe40003f06270 */
[----:B------:R-:W-:-:S11]  /*1c6a0*/  ISETP.GE.AND P1, PT, R6, c[0x0][0x3c8], PT ;  /* 0x0000f20006007a0c */ /* 0x000fd60003f26270 */
[----:B------:R-:W-:Y:S02]  /*1c6b0*/  @!P0 SHF.R.S32.HI R0, RZ, 0x1f, R7 ;  /* 0x0000001fff008819 */ /* 0x000fe40000011407 */
[----:B---3--:R-:W-:Y:S02]  /*1c6c0*/  @!P1 IMAD.WIDE R4, R6, 0x2, R2 ;  /* 0x0000000206049825 */ /* 0x008fe400078e0202 */
[----:B------:R-:W-:-:S03]  /*1c6d0*/  @!P0 LEA.HI R0, R0, R7, RZ, 0x3 ;  /* 0x0000000700008211 */ /* 0x000fc600078f18ff */
[----:B------:R1:W-:Y:S01]  /*1c6e0*/  @!P1 ST.E.128 [R4.64], RZ ;  /* 0x000000ff04009985 */ /* 0x0003e2000c101d06 */
[----:B------:R-:W-:-:S05]  /*1c6f0*/  @!P0 LOP3.LUT R0, R0, 0xfffffff8, RZ, 0xc0, !PT ;  /* 0xfffffff800008812 */ /* 0x000fca00078ec0ff */
[----:B------:R-:W-:-:S05]  /*1c700*/  @!P0 IMAD.WIDE R2, R0, 0x2, R2 ;  /* 0x0000000200028825 */ /* 0x000fca00078e0202 */
[----:B------:R1:W-:Y:S02]  /*1c710*/  @!P0 ST.E.128 [R2.64], RZ ;  /* 0x000000ff02008985 */ /* 0x0003e4000c101d06 */
.L_x_1408:
[----:B------:R-:W-:Y:S05]  /*1c720*/  BSYNC B0 ;  /* 0x0000000000007941 */ /* 0x000fea0003800000 */
.L_x_1407:
[----:B------:R-:W-:Y:S05]  /*1c730*/  BRA.DIV ~URZ, `(.L_x_1409) ;  /* 0x000042c27f007947 */ /* 0x000fea000b800000 */
[----:B------:R1:W2:Y:S04]  /*1c740*/  SHFL.IDX PT, R0, R9, 0x3, 0x181f ;  /* 0x00781f0009007f89 */ /* 0x0002a800000e0000 */
[----:B-1-3--:R1:W3:Y:S02]  /*1c750*/  SHFL.IDX PT, R2, R11, 0x3, 0x181f ;  /* 0x00781f000b027f89 */ /* 0x00a2e400000e0000 */
.L_x_1477:
[----:B------:R-:W-:Y:S01]  /*1c760*/  IADD3 R3, R8, 0x30, RZ ;  /* 0x0000003008037810 */ /* 0x000fe20007ffe0ff */
[----:B------:R-:W-:Y:S03]  /*1c770*/  BSSY B0, `(.L_x_1410) ;  /* 0x000000d000007945 */ /* 0x000fe60003800000 */
[----:B------:R-:W-:Y:S01]  /*1c780*/  ISETP.GE.AND P0, PT, R3, R10, PT ;  /* 0x0000000a0300720c */ /* 0x000fe20003f06270 */
[----:B--2---:R-:W-:-:S12]  /*1c790*/  IMAD.MOV.U32 R3, RZ, RZ, R0 ;  /* 0x000000ffff037224 */ /* 0x004fd800078e0000 */
        /* <DEDUP_REMOVED lines=10> */
.L_x_1411:
[----:B------:R-:W-:Y:S05]  /*1c840*/  BSYNC B0 ;  /* 0x0000000000007941 */ /* 0x000fea0003800000 */
.L_x_1410:
[----:B------:R-:W-:Y:S05]  /*1c850*/  BRA.DIV ~URZ, `(.L_x_1412) ;  /* 0x000042927f007947 */ /* 0x000fea000b800000 */
[----:B------:R1:W2:Y:S02]  /*1c860*/  SHFL.IDX PT, R0, R9, 0x4, 0x181f ;  /* 0x00981f0009007f89 */ /* 0x0002a400000e0000 */
.L_x_1478:
[----:B------:R-:W-:Y:S05]  /*1c870*/  BRA.DIV ~URZ, `(.L_x_1413) ;  /* 0x000042f27f007947 */ /* 0x000fea000b800000 */
[----:B--23--:R2:W3:Y:S02]  /*1c880*/  SHFL.IDX PT, R2, R11, 0x4, 0x181f ;  /* 0x00981f000b027f89 */ /* 0x00c4e400000e0000 */
.L_x_1479:
        /* <DEDUP_REMOVED lines=14> */
.L_x_1415:
[----:B------:R-:W-:Y:S05]  /*1c970*/  BSYNC B0 ;  /* 0x0000000000007941 */ /* 0x000fea0003800000 */
.L_x_1414:
[----:B------:R-:W-:Y:S05]  /*1c980*/  BRA.DIV ~URZ, `(.L_x_1416) ;  /* 0x000042627f007947 */ /* 0x000fea000b800000 */
[----:B------:R1:W2:Y:S04]  /*1c990*/  SHFL.IDX PT, R0, R9, 0x5, 0x181f ;  /* 0x00b81f0009007f89 */ /* 0x0002a800000e0000 */
[----:B---3--:R1:W3:Y:S02]  /*1c9a0*/  SHFL.IDX PT, R2, R11, 0x5, 0x181f ;  /* 0x00b81f000b027f89 */ /* 0x0082e400000e0000 */
.L_x_1480:
        /* <DEDUP_REMOVED lines=14> */
.L_x_1418:
[----:B------:R-:W-:Y:S05]  /*1ca90*/  BSYNC B0 ;  /* 0x0000000000007941 */ /* 0x000fea0003800000 */
.L_x_1417:
[----:B------:R-:W-:Y:S05]  /*1caa0*/  BRA.DIV ~URZ, `(.L_x_1419) ;  /* 0x000042327f007947 */ /* 0x000fea000b800000 */
[----:B------:R1:W2:Y:S02]  /*1cab0*/  SHFL.IDX PT, R0, R9, 0x6, 0x181f ;  /* 0x00d81f0009007f89 */ /* 0x0002a400000e0000 */
.L_x_1481:
[----:B------:R-:W-:Y:S05]  /*1cac0*/  BRA.DIV ~URZ, `(.L_x_1420) ;  /* 0x000042927f007947 */ /* 0x000fea000b800000 */
[----:B--23--:R2:W3:Y:S02]  /*1cad0*/  SHFL.IDX PT, R2, R11, 0x6, 0x181f ;  /* 0x00d81f000b027f89 */ /* 0x00c4e400000e0000 */
.L_x_1482:
        /* <DEDUP_REMOVED lines=14> */
.L_x_1422:
[----:B------:R-:W-:Y:S05]  /*1cbc0*/  BSYNC B0 ;  /* 0x0000000000007941 */ /* 0x000fea0003800000 */
.L_x_1421:
[----:B------:R-:W-:Y:S05]  /*1cbd0*/  BRA.DIV ~URZ, `(.L_x_1423) ;  /* 0x000042027f007947 */ /* 0x000fea000b800000 */
[----:B------:R1:W2:Y:S04]  /*1cbe0*/  SHFL.IDX PT, R0, R9, 0x7, 0x181f ;  /* 0x00f81f0009007f89 */ /* 0x0002a800000e0000 */
[----:B---3--:R1:W3:Y:S02]  /*1cbf0*/  SHFL.IDX PT, R2, R11, 0x7, 0x181f ;  /* 0x00f81f000b027f89 */ /* 0x0082e400000e0000 */
.L_x_1483:
[----:B------:R-:W-:-:S04]  /*1cc00*/  IADD3 R3, R8, 0x70, RZ ;  /* 0x0000007008037810 */ /* 0x000fc80007ffe0ff */
[----:B------:R-:W-:Y:S01]  /*1cc10*/  ISETP.GE.AND P0, PT, R3, R10, PT ;  /* 0x0000000a0300720c */ /* 0x000fe20003f06270 */
[----:B--2---:R-:W-:-:S12]  /*1cc20*/  IMAD.MOV.U32 R3, RZ, RZ, R0 ;  /* 0x000000ffff037224 */ /* 0x004fd800078e0000 */
[----:B------:R-:W-:Y:S05]  /*1cc30*/  @P0 EXIT ;  /* 0x000000000000094d */ /* 0x000fea0003800000 */
[----:B------:R-:W-:-:S13]  /*1cc40*/  ISETP.GE.AND P0, PT, R6, c[0x0][0x3c8], PT ;  /* 0x0000f20006007a0c */ /* 0x000fda0003f06270 */
[----:B---3--:R-:W-:-:S05]  /*1cc50*/  @!P0 IMAD.WIDE R4, R6, 0x2, R2 ;  /* 0x0000000206048825 */ /* 0x008fca00078e0202 */
        /* <DEDUP_REMOVED lines=9> */
.L_x_1242:
[----:B------:R-:W-:Y:S01]  /*1ccf0*/  IMAD.MOV.U32 R241, RZ, RZ, R12 ;  /* 0x000000fffff17224 */ /* 0x000fe200078e000c */
[----:B------:R-:W-:Y:S01]  /*1cd00*/  MOV R3, 0x181f ;  /* 0x0000181f00037802 */ /* 0x000fe20000000f00 */
[----:B------:R-:W-:Y:S01]  /*1cd10*/  IMAD.MOV.U32 R242, RZ, RZ, RZ ;  /* 0x000000fffff27224 */ /* 0x000fe200078e00ff */
[----:B------:R-:W-:Y:S02]  /*1cd20*/  MOV R243, 0xffffffff ;  /* 0xffffffff00f37802 */ /* 0x000fe40000000f00 */
[----:B------:R-:W-:Y:S02]  /*1cd30*/  MOV R2, 0x1cd50 ;  /* 0x0001cd5000027802 */ /* 0x000fe40000000f00 */
[----:B-----5:R-:W-:Y:S05]  /*1cd40*/  CALL.REL.NOINC `($__internal_3_$__cuda_sm70_shflsync_idx_p) ;  /* 0x0000fe0000007944 */ /* 0x020fea0003c00000 */
[----:B------:R-:W-:Y:S01]  /*1cd50*/  MOV R0, R244 ;  /* 0x000000f400007202 */ /* 0x000fe20000000f00 */
[----:B------:R-:W-:Y:S05]  /*1cd60*/  BRA `(.L_x_1424) ;  /* 0xfffea44000007947 */ /* 0x000fea000383ffff */
.L_x_1243:
[----:B------:R-:W-:Y:S01]  /*1cd70*/  IMAD.MOV.U32 R241, RZ, RZ, R14 ;  /* 0x000000fffff17224 */ /* 0x000fe200078e000e */
[----:B------:R-:W-:Y:S01]  /*1cd80*/  MOV R3, 0x181f ;  /* 0x0000181f00037802 */ /* 0x000fe20000000f00 */
[----:B------:R-:W-:Y:S01]  /*1cd90*/  IMAD.MOV.U32 R242, RZ, RZ, RZ ;  /* 0x000000fffff27224 */ /* 0x000fe200078e00ff */
[----:B------:R-:W-:-:S02]  /*1cda0*/  MOV R243, 0xffffffff ;  /* 0xffffffff00f37802 */ /* 0x000fc40000000f00 */
[----:B------:R-:W-:Y:S02]  /*1cdb0*/  MOV R2, 0x1cdd0 ;  /* 0x0001cdd000027802 */ /* 0x000fe40000000f00 */
[----:B-12--5:R-:W-:Y:S05]  /*1cdc0*/  CALL.REL.NOINC `($__internal_3_$__cuda_sm70_shflsync_idx_p) ;  /* 0x0000fd8000007944 */ /* 0x026fea0003c00000 */
[----:B------:R-:W-:Y:S01]  /*1cdd0*/  MOV R2, R244 ;  /* 0x000000f400027202 */ /* 0x000fe20000000f00 */
[----:B------:R-:W-:Y:S05]  /*1cde0*/  BRA `(.L_x_1425) ;  /* 0xfffea3e000007947 */ /* 0x000fea000383ffff */
.L_x_1246:
[----:B------:R-:W-:Y:S01]  /*1cdf0*/  IMAD.MOV.U32 R241, RZ, RZ, R12 ;  /* 0x000000fffff17224 */ /* 0x000fe200078e000c */
[----:B--2---:R-:W-:Y:S01]  /*1ce00*/  MOV R3, 0x181f ;  /* 0x0000181f00037802 */ /* 0x004fe20000000f00 */
[----:B------:R-:W-:Y:S01]  /*1ce10*/  IMAD.MOV.U32 R242, RZ, RZ, 0x1 ;  /* 0x00000001fff27424 */ /* 0x000fe200078e00ff */
[----:B------:R-:W-:Y:S02]  /*1ce20*/  MOV R243, 0xffffffff ;  /* 0xffffffff00f37802 */ /* 0x000fe40000000f00 */
[----:B----4-:R-:W-:Y:S02]  /*1ce30*/  MOV R2, 0x1ce50 ;  /* 0x0001ce5000027802 */ /* 0x010fe40000000f00 */
[----:B-1-3-5:R-:W-:Y:S05]  /*1ce40*/  CALL.REL.NOINC `($__internal_3_$__cuda_sm70_shflsync_idx_p) ;  /* 0x0000fd0000007944 */ /* 0x02afea0003c00000 */
[----:B------:R-:W-:Y:S01]  /*1ce50*/  IMAD.MOV.U32 R4, RZ, RZ, R244 ;  /* 0x000000ffff047224 */ /* 0x000fe200078e00f4 */
[----:B------:R-:W-:Y:S01]  /*1ce60*/  MOV R241, R14 ;  /* 0x0000000e00f17202 */ /* 0x000fe20000000f00 */
[----:B------:R-:W-:Y:S01]  /*1ce70*/  IMAD.MOV.U32 R242, RZ, RZ, 0x1 ;  /* 0x00000001fff27424 */ /* 0x000fe200078e00ff */
[----:B------:R-:W-:Y:S01]  /*1ce80*/  MOV R3, 0x181f ;  /* 0x0000181f00037802 */ /* 0x000fe20000000f00 */
[----:B------:R-:W-:Y:S01]  /*1ce90*/  IMAD.MOV.U32 R243, RZ, RZ, -0x1 ;  /* 0xfffffffffff37424 */ /* 0x000fe200078e00ff */
[----:B------:R-:W-:-:S02]  /*1cea0*/  MOV R2, 0x1cec0 ;  /* 0x0001cec000027802 */ /* 0x000fc40000000f00 */
[----:B------:R-:W-:Y:S05]  /*1ceb0*/  CALL.REL.NOINC `($__internal_3_$__cuda_sm70_shflsync_idx_p) ;  /* 0x0000fc9000007944 */ /* 0x000fea0003c00000 */
[----:B------:R-:W-:Y:S01]  /*1cec0*/  MOV R2, R244 ;  /* 0x000000f400027202 */ /* 0x000fe20000000f00 */
[----:B------:R-:W-:Y:S05]  /*1ced0*/  BRA `(.L_x_1426) ;  /* 0xfffea44000007947 */ /* 0x000fea000383ffff */
.L_x_1249:
[----:B------:R-:W-:Y:S01]  /*1cee0*/  IMAD.MOV.U32 R241, RZ, RZ, R12 ;  /* 0x000000fffff17224 */ /* 0x000fe200078e000c */
[----:B--2---:R-:W-:Y:S01]  /*1cef0*/  MOV R3, 0x181f ;  /* 0x0000181f00037802 */ /* 0x004fe20000000f00 */
[----:B------:R-:W-:Y:S01]  /*1cf00*/  IMAD.MOV.U32 R242, RZ, RZ, 0x2 ;  /* 0x00000002fff27424 */ /* 0x000fe200078e00ff */
[----:B------:R-:W-:-:S02]  /*1cf10*/  MOV R243, 0xffffffff ;  /* 0xffffffff00f37802 */ /* 0x000fc40000000f00 */
[----:B------:R-:W-:Y:S02]  /*1cf20*/  MOV R2, 0x1cf40 ;  /* 0x0001cf4000027802 */ /* 0x000fe40000000f00 */
[----:B-1-3-5:R-:W-:Y:S05]  /*1cf30*/  CALL.REL.NOINC `($__internal_3_$__cuda_sm70_shflsync_idx_p) ;  /* 0x0000fc1000007944 */ /* 0x02afea0003c00000 */
[----:B------:R-:W-:Y:S01]  /*1cf40*/  MOV R4, R244 ;  /* 0x000000f400047202 */ /* 0x000fe20000000f00 */
[----:B------:R-:W-:Y:S05]  /*1cf50*/  BRA `(.L_x_1427) ;  /* 0xfffea4f000007947 */ /* 0x000fea000383ffff */
.L_x_1250:
[----:B------:R-:W-:Y:S01]  /*1cf60*/  IMAD.MOV.U32 R241, RZ, RZ, R14 ;  /* 0x000000fffff17224 */ /* 0x000fe200078e000e */
[----:B--2---:R-:W-:Y:S01]  /*1cf70*/  MOV R3, 0x181f ;  /* 0x0000181f00037802 */ /* 0x004fe20000000f00 */
[----:B------:R-:W-:Y:S01]  /*1cf80*/  IMAD.MOV.U32 R242, RZ, RZ, 0x2 ;  /* 0x00000002fff27424 */ /* 0x000fe200078e00ff */
[----:B------:R-:W-:Y:S02]  /*1cf90*/  MOV R243, 0xffffffff ;  /* 0xffffffff00f37802 */ /* 0x000fe40000000f00 */
[----:B------:R-:W-:Y:S02]  /*1cfa0*/  MOV R2, 0x1cfc0 ;  /* 0x0001cfc000027802 */ /* 0x000fe40000000f00 */
[----:B-1-345:R-:W-:Y:S05]  /*1cfb0*/  CALL.REL.NOINC `($__internal_3_$__cuda_sm70_shflsync_idx_p) ;  /* 0x0000fb9000007944 */ /* 0x03afea0003c00000 */
[----:B------:R-:W-:Y:S01]  /*1cfc0*/  MOV R2, R244 ;  /* 0x000000f400027202 */ /* 0x000fe20000000f00 */
[----:B------:R-:W-:Y:S05]  /*1cfd0*/  BRA `(.L_x_1428) ;  /* 0xfffea49000007947 */ /* 0x000fea000383ffff */
.L_x_1253:
[----:B------:R-:W-:Y:S01]  /*1cfe0*/  IMAD.MOV.U32 R241, RZ, RZ, R12 ;  /* 0x000000fffff17224 */ /* 0x000fe200078e000c */
[----:B-1----:R-:W-:Y:S01]  /*1cff0*/  MOV R3, 0x181f ;  /* 0x0000181f00037802 */ /* 0x002fe20000000f00 */
[----:B------:R-:W-:Y:S01]  /*1d000*/  IMAD.MOV.U32 R242, RZ, RZ, 0x3 ;  /* 0x00000003fff27424 */ /* 0x000fe200078e00ff */
[----:B------:R-:W-:-:S02]  /*1d010*/  MOV R243, 0xffffffff ;  /* 0xffffffff00f37802 */ /* 0x000fc40000000f00 */
[----:B---3--:R-:W-:Y:S02]  /*1d020*/  MOV R2, 0x1d040 ;  /* 0x0001d04000027802 */ /* 0x008fe40000000f00 */
[----:B--2-45:R-:W-:Y:S05]  /*1d030*/  CALL.REL.NOINC `($__internal_3_$__cuda_sm70_shflsync_idx_p) ;  /* 0x0000fb1000007944 */ /* 0x034fea0003c00000 */
[----:B------:R-:W-:Y:S01]  /*1d040*/  IMAD.MOV.U32 R4, RZ, RZ, R244 ;  /* 0x000000ffff047224 */ /* 0x000fe200078e00f4 */
[----:B------:R-:W-:Y:S01]  /*1d050*/  MOV R241, R14 ;  /* 0x0000000e00f17202 */ /* 0x000fe20000000f00 */
[----:B------:R-:W-:Y:S01]  /*1d060*/  IMAD.MOV.U32 R242, RZ, RZ, 0x3 ;  /* 0x00000003fff27424 */ /* 0x000fe200078e00ff */
[----:B------:R-:W-:Y:S01]  /*1d070*/  MOV R3, 0x181f ;  /* 0x0000181f00037802 */ /* 0x000fe20000000f00 */
[----:B------:R-:W-:Y:S01]  /*1d080*/  IMAD.MOV.U32 R243, RZ, RZ, -0x1 ;  /* 0xfffffffffff37424 */ /* 0x000fe200078e00ff */
[----:B------:R-:W-:Y:S02]  /*1d090*/  MOV R2, 0x1d0b0 ;  /* 0x0001d0b000027802 */ /* 0x000fe40000000f00 */
[----:B------:R-:W-:Y:S05]  /*1d0a0*/  CALL.REL.NOINC `($__internal_3_$__cuda_sm70_shflsync_idx_p) ;  /* 0x0000faa000007944 */ /* 0x000fea0003c00000 */
[----:B------:R-:W-:Y:S01]  /*1d0b0*/  MOV R2, R244 ;  /* 0x000000f400027202 */ /* 0x000fe20000000f00 */
[----:B------:R-:W-:Y:S05]  /*1d0c0*/  BRA `(.L_x_1429) ;  /* 0xfffea4e000007947 */ /* 0x000fea000383ffff */
.L_x_1256:
[----:B------:R-:W-:Y:S01]  /*1d0d0*/  IMAD.MOV.U32 R241, RZ, RZ, R12 ;  /* 0x000000fffff17224 */ /* 0x000fe200078e000c */
[----:B--2---:R-:W-:Y:S01]  /*1d0e0*/  MOV R3, 0x181f ;  /* 0x0000181f00037802 */ /* 0x004fe20000000f00 */
[----:B------:R-:W-:Y:S01]  /*1d0f0*/  IMAD.MOV.U32 R242, RZ, RZ, 0x4 ;  /* 0x00000004fff27424 */ /* 0x000fe200078e00ff */
[----:B------:R-:W-:Y:S02]  /*1d100*/  MOV R243, 0xffffffff ;  /* 0xffffffff00f37802 */ /* 0x000fe40000000f00 */
[----:B---3--:R-:W-:-:S02]  /*1d110*/  MOV R2, 0x1d130 ;  /* 0x0001d13000027802 */ /* 0x008fc40000000f00 */
[----:B-1--45:R-:W-:Y:S05]  /*1d120*/  CALL.REL.NOINC `($__internal_3_$__cuda_sm70_shflsync_idx_p) ;  /* 0x0000fa2000007944 */ /* 0x032fea0003c00000 */
[----:B------:R-:W-:Y:S01]  /*1d130*/  MOV R4, R244 ;  /* 0x000000f400047202 */ /* 0x000fe20000000f00 */
[----:B------:R-:W-:Y:S05]  /*1d140*/  BRA `(.L_x_1430) ;  /* 0xfffea59000007947 */ /* 0x000fea000383ffff */
.L_x_1257:
[----:B------:R-:W-:Y:S01]  /*1d150*/  IMAD.MOV.U32 R241, RZ, RZ, R14 ;  /* 0x000000fffff17224 */ /* 0x000fe200078e000e */
[----:B--2---:R-:W-:Y:S01]  /*1d160*/  MOV R3, 0x181f ;  /* 0x0000181f00037802 */ /* 0x004fe20000000f00 */
[----:B------:R-:W-:Y:S01]  /*1d170*/  IMAD.MOV.U32 R242, RZ, RZ, 0x4 ;  /* 0x00000004fff27424 */ /* 0x000fe200078e00ff */
[----:B------:R-:W-:-:S02]  /*1d180*/  MOV R243, 0xffffffff ;  /* 0xffffffff00f37802 */ /* 0x000fc40000000f00 */
[----:B---3--:R-:W-:Y:S02]  /*1d190*/  MOV R2, 0x1d1b0 ;  /* 0x0001d1b000027802 */ /* 0x008fe40000000f00 */
[----:B-1--45:R-:W-:Y:S05]  /*1d1a0*/  CALL.REL.NOINC `($__internal_3_$__cuda_sm70_shflsync_idx_p) ;  /* 0x0000f9a000007944 */ /* 0x032fea0003c00000 */
[----:B------:R-:W-:Y:S01]  /*1d1b0*/  MOV R2, R244 ;  /* 0x000000f400027202 */ /* 0x000fe20000000f00 */
[----:B------:R-:W-:Y:S05]  /*1d1c0*/  BRA `(.L_x_1431) ;  /* 0xfffea53000007947 */ /* 0x000fea000383ffff */
.L_x_1260:
[----:B------:R-:W-:Y:S01]  /*1d1d0*/  IMAD.MOV.U32 R241, RZ, RZ, R12 ;  /* 0x000000fffff17224 */ /* 0x000fe200078e000c */
[----:B---3--:R-:W-:Y:S01]  /*1d1e0*/  MOV R3, 0x181f ;  /* 0x0000181f00037802 */ /* 0x008fe20000000f00 */
[----:B------:R-:W-:Y:S01]  /*1d1f0*/  IMAD.MOV.U32 R242, RZ, RZ, 0x5 ;  /* 0x00000005fff27424 */ /* 0x000fe200078e00ff */
[----:B------:R-:W-:Y:S02]  /*1d200*/  MOV R243, 0xffffffff ;  /* 0xffffffff00f37802 */ /* 0x000fe40000000f00 */
[----:B------:R-:W-:Y:S02]  /*1d210*/  MOV R2, 0x1d230 ;  /* 0x0001d23000027802 */ /* 0x000fe40000000f00 */
[----:B-12-45:R-:W-:Y:S05]  /*1d220*/  CALL.REL.NOINC `($__internal_3_$__cuda_sm70_shflsync_idx_p) ;  /* 0x0000f92000007944 */ /* 0x036fea0003c00000 */
        /* <DEDUP_REMOVED lines=9> */
.L_x_1263:
        /* <DEDUP_REMOVED lines=8> */
.L_x_1264:
[----:B------:R-:W-:Y:S01]  /*1d340*/  IMAD.MOV.U32 R241, RZ, RZ, R14 ;  /* 0x000000fffff17224 */ /* 0x000fe200078e000e */
[----:B--2---:R-:W-:Y:S01]  /*1d350*/  MOV R3, 0x181f ;  /* 0x0000181f00037802 */ /* 0x004fe20000000f00 */
[----:B------:R-:W-:Y:S01]  /*1d360*/  IMAD.MOV.U32 R242, RZ, RZ, 0x6 ;  /* 0x00000006fff27424 */ /* 0x000fe200078e00ff */
[----:B------:R-:W-:Y:S02]  /*1d370*/  MOV R243, 0xffffffff ;  /* 0xffffffff00f37802 */ /* 0x000fe40000000f00 */
[----:B---3--:R-:W-:Y:S02]  /*1d380*/  MOV R2, 0x1d3a0 ;  /* 0x0001d3a000027802 */ /* 0x008fe40000000f00 */
[----:B-1--45:R-:W-:Y:S05]  /*1d390*/  CALL.REL.NOINC `($__internal_3_$__cuda_sm70_shflsync_idx_p) ;  /* 0x0000f7b000007944 */ /* 0x032fea0003c00000 */
[----:B------:R-:W-:Y:S01]  /*1d3a0*/  MOV R2, R244 ;  /* 0x000000f400027202 */ /* 0x000fe20000000f00 */
[----:B------:R-:W-:Y:S05]  /*1d3b0*/  BRA `(.L_x_1434) ;  /* 0xfffea5d000007947 */ /* 0x000fea000383ffff */
.L_x_1267:
[----:B------:R-:W-:Y:S01]  /*1d3c0*/  IMAD.MOV.U32 R241, RZ, RZ, R12 ;  /* 0x000000fffff17224 */ /* 0x000fe200078e000c */
[----:B---3--:R-:W-:Y:S01]  /*1d3d0*/  MOV R3, 0x181f ;  /* 0x0000181f00037802 */ /* 0x008fe20000000f00 */
[----:B------:R-:W-:Y:S01]  /*1d3e0*/  IMAD.MOV.U32 R242, RZ, RZ, 0x7 ;  /* 0x00000007fff27424 */ /* 0x000fe200078e00ff */
[----:B------:R-:W-:-:S02]  /*1d3f0*/  MOV R243, 0xffffffff ;  /* 0xffffffff00f37802 */ /* 0x000fc40000000f00 */
[----:B------:R-:W-:Y:S02]  /*1d400*/  MOV R2, 0x1d420 ;  /* 0x0001d42000027802 */ /* 0x000fe40000000f00 */
[----:B-12-45:R-:W-:Y:S05]  /*1d410*/  CALL.REL.NOINC `($__internal_3_$__cuda_sm70_shflsync_idx_p) ;  /* 0x0000f73000007944 */ /* 0x036fea0003c00000 */
        /* <DEDUP_REMOVED lines=9> */
.L_x_1269:
[----:B-1--4-:R-:W-:Y:S01]  /*1d4b0*/  IMAD.MOV.U32 R241, RZ, RZ, R4 ;  /* 0x000000fffff17224 */ /* 0x012fe200078e0004 */
[----:B------:R-:W-:Y:S01]  /*1d4c0*/  MOV R3, 0x181f ;  /* 0x0000181f00037802 */ /* 0x000fe20000000f00 */
[----:B------:R-:W-:Y:S01]  /*1d4d0*/  IMAD.MOV.U32 R242, RZ, RZ, RZ ;  /* 0x000000fffff27224 */ /* 0x000fe200078e00ff */
[----:B------:R-:W-:Y:S02]  /*1d4e0*/  MOV R243, 0xffffffff ;  /* 0xffffffff00f37802 */ /* 0x000fe40000000f00 */
[----:B------:R-:W-:-:S02]  /*1d4f0*/  MOV R2, 0x1d510 ;  /* 0x0001d51000027802 */ /* 0x000fc40000000f00 */
[----:B---3-5:R-:W-:Y:S05]  /*1d500*/  CALL.REL.NOINC `($__internal_3_$__cuda_sm70_shflsync_idx_p) ;  /* 0x0000f64000007944 */ /* 0x028fea0003c00000 */
[----:B------:R-:W-:Y:S01]  /*1d510*/  IMAD.MOV.U32 R0, RZ, RZ, R244 ;  /* 0x000000ffff007224 */ /* 0x000fe200078e00f4 */
[----:B------:R-:W-:Y:S01]  /*1d520*/  MOV R241, R7 ;  /* 0x0000000700f17202 */ /* 0x000fe20000000f00 */
[----:B------:R-:W-:Y:S01]  /*1d530*/  IMAD.MOV.U32 R242, RZ, RZ, RZ ;  /* 0x000000fffff27224 */ /* 0x000fe200078e00ff */
[----:B------:R-:W-:Y:S01]  /*1d540*/  MOV R3, 0x181f ;  /* 0x0000181f00037802 */ /* 0x000fe20000000f00 */
[----:B------:R-:W-:Y:S01]  /*1d550*/  IMAD.MOV.U32 R243, RZ, RZ, -0x1 ;  /* 0xfffffffffff37424 */ /* 0x000fe200078e00ff */
[----:B------:R-:W-:-:S02]  /*1d560*/  MOV R2, 0x1d580 ;  /* 0x0001d58000027802 */ /* 0x000fc40000000f00 */
[----:B------:R-:W-:Y:S05]  /*1d570*/  CALL.REL.NOINC `($__internal_3_$__cuda_sm70_shflsync_idx_p) ;  /* 0x0000f5d000007944 */ /* 0x000fea0003c00000 */
[----:B------:R-:W2:Y:S04]  /*1d580*/  LDL R11, [R1+0x80] ;  /* 0x00008000010b7983 */ /* 0x000ea80000100800 */
[----:B------:R-:W3:Y:S04]  /*1d590*/  LDL R2, [R1+0xcc] ;  /* 0x0000cc0001027983 */ /* 0x000ee80000100800 */
[----:B------:R-:W4:Y:S01]  /*1d5a0*/  LDL R35, [R1+0xd8] ;  /* 0x0000d80001237983 */ /* 0x000f220000100800 */
[----:B------:R-:W-:-:S02]  /*1d5b0*/  IMAD.SHL.U32 R238, R238, 0x2, RZ ;  /* 0x00000002eeee7824 */ /* 0x000fc400078e00ff */
[----:B------:R-:W-:Y:S02]  /*1d5c0*/  IMAD.MOV.U32 R241, RZ, RZ, R4 ;  /* 0x000000fffff17224 */ /* 0x000fe400078e0004 */
[----:B------:R-:W-:Y:S01]  /*1d5d0*/  IMAD.MOV.U32 R242, RZ, RZ, 0x1 ;  /* 0x00000001fff27424 */ /* 0x000fe200078e00ff */
[----:B------:R-:W-:Y:S01]  /*1d5e0*/  IADD3 R239, R238, 0x2080, RZ ;  /* 0x00002080eeef7810 */ /* 0x000fe20007ffe0ff */
[----:B------:R-:W-:Y:S02]  /*1d5f0*/  IMAD.MOV.U32 R243, RZ, RZ, -0x1 ;  /* 0xfffffffffff37424 */ /* 0x000fe400078e00ff */
[----:B--2---:R-:W-:-:S04]  /*1d600*/  IMAD.WIDE R32, R11, 0x2, RZ ;  /* 0x000000020b207825 */ /* 0x004fc800078e02ff */
[----:B---3--:R-:W-:Y:S01]  /*1d610*/  IMAD.WIDE R2, R2, 0x2, RZ ;  /* 0x0000000202027825 */ /* 0x008fe200078e02ff */
[-C--:B------:R-:W-:Y:S02]  /*1d620*/  IADD3 R30, P3, R32, R244.reuse, RZ ;  /* 0x000000f4201e7210 */ /* 0x080fe40007f7e0ff */
[----:B------:R-:W-:Y:S02]  /*1d630*/  ISETP.GE.AND P1, PT, R11, c[0x0][0x1d4], PT ;  /* 0x000075000b007a0c */ /* 0x000fe40003f26270 */
[----:B------:R-:W-:Y:S02]  /*1d640*/  IADD3 R28, P2, R2, R244, RZ ;  /* 0x000000f4021c7210 */ /* 0x000fe40007f5e0ff */
[----:B----4-:R-:W-:Y:S01]  /*1d650*/  ISETP.GE.AND P0, PT, R35, c[0x0][0x1d4], PT ;  /* 0x0000750023007a0c */ /* 0x010fe20003f06270 */
[----:B------:R-:W-:Y:S01]  /*1d660*/  IMAD.X R31, R0, 0x1, R33, P3 ;  /* 0x00000001001f7824 */ /* 0x000fe200018e0621 */
[----:B------:R-:W-:Y:S01]  /*1d670*/  ISETP.LT.OR P3, PT, R116, 0x1, P1 ;  /* 0x000000017400780c */ /* 0x000fe20000f61670 */
[----:B------:R-:W-:Y:S01]  /*1d680*/  IMAD.X R29, R0, 0x1, R3, P2 ;  /* 0x00000001001d7824 */ /* 0x000fe200010e0603 */
[----:B------:R-:W-:-:S02]  /*1d690*/  ISETP.LT.OR P2, PT, R116, 0x1, P0 ;  /* 0x000000017400780c */ /* 0x000fc40000741670 */
[----:B------:R-:W-:Y:S02]  /*1d6a0*/  SHF.R.S32.HI R35, RZ, 0x1f, R11 ;  /* 0x0000001fff237819 */ /* 0x000fe4000001140b */
[----:B------:R-:W-:-:S05]  /*1d6b0*/  MOV R34, R11 ;  /* 0x0000000b00227202 */ /* 0x000fca0000000f00 */
[----:B------:R1:W-:Y:S04]  /*1d6c0*/  STL.64 [R1+0xa8], R34 ;  /* 0x0000a82201007387 */ /* 0x0003e80000100a00 */
[----:B------:R-:W-:Y:S01]  /*1d6d0*/  @!PT LDS RZ, [RZ] ;  /* 0x00000000fffff984 */ /* 0x000fe20000000800 */
[----:B------:R-:W-:Y:S01]  /*1d6e0*/  @!PT LDS RZ, [RZ] ;  /* 0x00000000fffff984 */ /* 0x000fe20000000800 */
[----:B------:R-:W-:Y:S01]  /*1d6f0*/  @!PT LDS RZ, [RZ] ;  /* 0x00000000fffff984 */ /* 0x000fe20000000800 */
[----:B------:R1:W-:Y:S04]  /*1d700*/  LDGSTS.E.BYPASS.LTC128B.128 [R238+0x2080], [R30.64], !P3 ;  /* 0x020800001eee7fae */ /* 0x0003e8000d901d46 */
[----:B------:R1:W-:Y:S01]  /*1d710*/  LDGSTS.E.BYPASS.LTC128B.128 [R238+0x3880], [R28.64], !P2 ;  /* 0x038800001cee7fae */ /* 0x0003e2000d101d46 */
[----:B------:R-:W-:Y:S01]  /*1d720*/  IMAD.MOV.U32 R62, RZ, RZ, R2 ;  /* 0x000000ffff3e7224 */ /* 0x000fe200078e0002 */
[----:B------:R-:W-:Y:S01]  /*1d730*/  MOV R61, R3 ;  /* 0x00000003003d7202 */ /* 0x000fe20000000f00 */
[----:B------:R-:W-:Y:S01]  /*1d740*/  IMAD.MOV.U32 R63, RZ, RZ, R33 ;  /* 0x000000ffff3f7224 */ /* 0x000fe200078e0021 */
[----:B------:R-:W-:-:S02]  /*1d750*/  MOV R60, R32 ;  /* 0x00000020003c7202 */ /* 0x000fc40000000f00 */
[----:B------:R-:W-:Y:S02]  /*1d760*/  MOV R3, 0x181f ;  /* 0x0000181f00037802 */ /* 0x000fe40000000f00 */
[----:B------:R-:W-:Y:S02]  /*1d770*/  MOV R2, 0x1d790 ;  /* 0x0001d79000027802 */ /* 0x000fe40000000f00 */
[----:B-1----:R-:W-:Y:S05]  /*1d780*/  CALL.REL.NOINC `($__internal_3_$__cuda_sm70_shflsync_idx_p) ;  /* 0x0000f3c000007944 */ /* 0x002fea0003c00000 */
[----:B------:R-:W-:Y:S01]  /*1d790*/  IMAD.MOV.U32 R0, RZ, RZ, R244 ;  /* 0x000000ffff007224 */ /* 0x000fe200078e00f4 */
[----:B------:R-:W-:Y:S01]  /*1d7a0*/  MOV R241, R7 ;  /* 0x0000000700f17202 */ /* 0x000fe20000000f00 */
[----:B------:R-:W-:Y:S01]  /*1d7b0*/  IMAD.MOV.U32 R242, RZ, RZ, 0x1 ;  /* 0x00000001fff27424 */ /* 0x000fe200078e00ff */
[----:B------:R-:W-:Y:S01]  /*1d7c0*/  MOV R3, 0x181f ;  /* 0x0000181f00037802 */ /* 0x000fe20000000f00 */
[----:B------:R-:W-:Y:S01]  /*1d7d0*/  IMAD.MOV.U32 R243, RZ, RZ, -0x1 ;  /* 0xfffffffffff37424 */ /* 0x000fe200078e00ff */
[----:B------:R-:W-:Y:S02]  /*1d7e0*/  MOV R2, 0x1d800 ;  /* 0x0001d80000027802 */ /* 0x000fe40000000f00 */
[----:B------:R-:W-:Y:S05]  /*1d7f0*/  CALL.REL.NOINC `($__internal_3_$__cuda_sm70_shflsync_idx_p) ;  /* 0x0000f35000007944 */ /* 0x000fea0003c00000 */
[C---:B------:R-:W-:Y:S01]  /*1d800*/  IADD3 R28, P3, R244.reuse, R60, RZ ;  /* 0x0000003cf41c7210 */ /* 0x040fe20007f7e0ff */
[----:B------:R-:W-:Y:S01]  /*1d810*/  IMAD.MOV.U32 R241, RZ, RZ, R4 ;  /* 0x000000fffff17224 */ /* 0x000fe200078e0004 */
[----:B------:R-:W-:Y:S02]  /*1d820*/  IADD3 R2, P2, R244, R62, RZ ;  /* 0x0000003ef4027210 */ /* 0x000fe40007f5e0ff */
[----:B------:R-:W-:Y:S01]  /*1d830*/  MOV R242, 0x2 ;  /* 0x0000000200f27802 */ /* 0x000fe20000000f00 */
[----:B------:R-:W-:Y:S01]  /*1d840*/  IMAD.X R29, R0, 0x1, R63, P3 ;  /* 0x00000001001d7824 */ /* 0x000fe200018e063f */
[----:B------:R-:W-:Y:S01]  /*1d850*/  ISETP.LT.OR P3, PT, R116, 0x11, P1 ;  /* 0x000000117400780c */ /* 0x000fe20000f61670 */
[----:B------:R-:W-:Y:S01]  /*1d860*/  IMAD.X R3, R0, 0x1, R61, P2 ;  /* 0x0000000100037824 */ /* 0x000fe200010e063d */
[----:B------:R-:W-:-:S02]  /*1d870*/  ISETP.LT.OR P2, PT, R116, 0x11, P0 ;  /* 0x000000117400780c */ /* 0x000fc40000741670 */
[----:B------:R-:W-:-:S09]  /*1d880*/  MOV R243, 0xffffffff ;  /* 0xffffffff00f37802 */ /* 0x000fd20000000f00 */
[----:B------:R-:W-:Y:S01]  /*1d890*/  @!PT LDS RZ, [RZ] ;  /* 0x00000000fffff984 */ /* 0x000fe20000000800 */
[----:B------:R-:W-:Y:S01]  /*1d8a0*/  @!PT LDS RZ, [RZ] ;  /* 0x00000000fffff984 */ /* 0x000fe20000000800 */
[----:B------:R-:W-:Y:S01]  /*1d8b0*/  @!PT LDS RZ, [RZ] ;  /* 0x00000000fffff984 */ /* 0x000fe20000000800 */
[----:B------:R1:W-:Y:S04]  /*1d8c0*/  LDGSTS.E.BYPASS.LTC128B.128 [R238+0x2880], [R28.64], !P3 ;  /* 0x028800001cee7fae */ /* 0x0003e8000d901d46 */
[----:B------:R2:W-:Y:S02]  /*1d8d0*/  LDGSTS.E.BYPASS.LTC128B.128 [R238+0x4080], [R2.64], !P2 ;  /* 0x0408000002ee7fae */ /* 0x0005e4000d101d46 */
[----:B--2---:R-:W-:Y:S01]  /*1d8e0*/  IMAD.MOV.U32 R3, RZ, RZ, 0x181f ;  /* 0x0000181fff037424 */ /* 0x004fe200078e00ff */
[----:B------:R-:W-:Y:S02]  /*1d8f0*/  MOV R2, 0x1d910 ;  /* 0x0001d91000027802 */ /* 0x000fe40000000f00 */
[----:B-1----:R-:W-:Y:S05]  /*1d900*/  CALL.REL.NOINC `($__internal_3_$__cuda_sm70_shflsync_idx_p) ;  /* 0x0000f24000007944 */ /* 0x002fea0003c00000 */
        /* <DEDUP_REMOVED lines=9> */
.L_x_1272:
[----:B------:R-:W-:Y:S01]  /*1d9a0*/  IMAD.MOV.U32 R241, RZ, RZ, R4 ;  /* 0x000000fffff17224 */ /* 0x000fe200078e0004 */
[----:B------:R-:W-:Y:S01]  /*1d9b0*/  MOV R3, 0x181f ;  /* 0x0000181f00037802 */ /* 0x000fe20000000f00 */
[----:B------:R-:W-:Y:S01]  /*1d9c0*/  IMAD.MOV.U32 R242, RZ, RZ, RZ ;  /* 0x000000fffff27224 */ /* 0x000fe200078e00ff */
[----:B------:R-:W-:-:S02]  /*1d9d0*/  MOV R243, 0xffffffff ;  /* 0xffffffff00f37802 */ /* 0x000fc40000000f00 */
[----:B------:R-:W-:Y:S02]  /*1d9e0*/  MOV R2, 0x1da00 ;  /* 0x0001da0000027802 */ /* 0x000fe40000000f00 */
[----:B-----5:R-:W-:Y:S05]  /*1d9f0*/  CALL.REL.NOINC `($__internal_3_$__cuda_sm70_shflsync_idx_p) ;  /* 0x0000f15000007944 */ /* 0x020fea0003c00000 */
[----:B------:R-:W-:Y:S01]  /*1da00*/  MOV R13, R244 ;  /* 0x000000f4000d7202 */ /* 0x000fe20000000f00 */
[----:B------:R-:W-:Y:S05]  /*1da10*/  BRA `(.L_x_1437) ;  /* 0xfffebdb000007947 */ /* 0x000fea000383ffff */
.L_x_1273:
[----:B------:R-:W-:Y:S01]  /*1da20*/  IMAD.MOV.U32 R241, RZ, RZ, R18 ;  /* 0x000000fffff17224 */ /* 0x000fe200078e0012 */
[----:B------:R-:W-:Y:S01]  /*1da30*/  MOV R3, 0x181f ;  /* 0x0000181f00037802 */ /* 0x000fe20000000f00 */
[----:B------:R-:W-:Y:S01]  /*1da40*/  IMAD.MOV.U32 R242, RZ, RZ, RZ ;  /* 0x000000fffff27224 */ /* 0x000fe200078e00ff */
[----:B------:R-:W-:Y:S02]  /*1da50*/  MOV R243, 0xffffffff ;  /* 0xffffffff00f37802 */ /* 0x000fe40000000f00 */
[----:B------:R-:W-:Y:S02]  /*1da60*/  MOV R2, 0x1da80 ;  /* 0x0001da8000027802 */ /* 0x000fe40000000f00 */
[----:B-12--5:R-:W-:Y:S05]  /*1da70*/  CALL.REL.NOINC `($__internal_3_$__cuda_sm70_shflsync_idx_p) ;  /* 0x0000f0d000007944 */ /* 0x026fea0003c00000 */
[----:B------:R-:W2:Y:S04]  /*1da80*/  LDL.64 R16, [R1+0xa8] ;  /* 0x0000a80001107983 */ /* 0x000ea80000100a00 */
[----:B------:R-:W3:Y:S04]  /*1da90*/  LDL R7, [R1+0xd4] ;  /* 0x0000d40001077983 */ /* 0x000ee80000100800 */
[----:B------:R-:W3:Y:S04]  /*1daa0*/  LDL R3, [R1+0xcc] ;  /* 0x0000cc0001037983 */ /* 0x000ee80000100800 */
[----:B------:R-:W4:Y:S04]  /*1dab0*/  LDL R2, [R1+0x80] ;  /* 0x0000800001027983 */ /* 0x000f280000100800 */
[----:B------:R-:W4:Y:S01]  /*1dac0*/  LDL R0, [R1+0xd8] ;  /* 0x0000d80001007983 */ /* 0x000f220000100800 */
[C---:B--2---:R-:W-:Y:S01]  /*1dad0*/  IMAD.SHL.U32 R6, R16.reuse, 0x2, RZ ;  /* 0x0000000210067824 */ /* 0x044fe200078e00ff */
[----:B------:R-:W-:-:S04]  /*1dae0*/  SHF.L.U64.HI R15, R16, 0x1, R17 ;  /* 0x00000001100f7819 */ /* 0x000fc80000010211 */
[----:B------:R-:W-:Y:S02]  /*1daf0*/  IADD3 R20, P1, R244, R6, RZ ;  /* 0x00000006f4147210 */ /* 0x000fe40007f3e0ff */
[C---:B---3--:R-:W-:Y:S01]  /*1db00*/  SHF.L.U64.HI R16, R3.reuse, 0x1, R7 ;  /* 0x0000000103107819 */ /* 0x048fe20000010207 */
[----:B------:R-:W-:Y:S01]  /*1db10*/  IMAD.SHL.U32 R14, R3, 0x2, RZ ;  /* 0x00000002030e7824 */ /* 0x000fe200078e00ff */
[----:B------:R1:W5:Y:S01]  /*1db20*/  LDL R7, [R1+0x94] ;  /* 0x0000940001077983 */ /* 0x0003620000100800 */
[C---:B------:R-:W-:Y:S01]  /*1db30*/  IMAD.X R21, R13.reuse, 0x1, R15, P1 ;  /* 0x000000010d157824 */ /* 0x040fe200008e060f */
[----:B----4-:R-:W-:Y:S02]  /*1db40*/  ISETP.GE.AND P2, PT, R2, c[0x0][0x1d4], PT ;  /* 0x0000750002007a0c */ /* 0x010fe40003f46270 */
[----:B------:R-:W-:Y:S02]  /*1db50*/  IADD3 R2, P0, R244, R14, RZ ;  /* 0x0000000ef4027210 */ /* 0x000fe40007f1e0ff */
[----:B------:R-:W-:Y:S01]  /*1db60*/  ISETP.GE.AND P3, PT, R0, c[0x0][0x1d4], PT ;  /* 0x0000750000007a0c */ /* 0x000fe20003f66270 */
[----:B------:R-:W-:Y:S01]  /*1db70*/  IMAD.MOV.U32 R241, RZ, RZ, R4 ;  /* 0x000000fffff17224 */ /* 0x000fe200078e0004 */
[----:B------:R-:W-:Y:S01]  /*1db80*/  SEL R11, RZ, 0x10, P2 ;  /* 0x00000010ff0b7807 */ /* 0x000fe20001000000 */
[----:B------:R-:W-:-:S02]  /*1db90*/  IMAD.X R3, R13, 0x1, R16, P0 ;  /* 0x000000010d037824 */ /* 0x000fc400000e0610 */
[----:B------:R-:W-:Y:S02]  /*1dba0*/  IMAD.MOV.U32 R242, RZ, RZ, 0x1 ;  /* 0x00000001fff27424 */ /* 0x000fe400078e00ff */
[----:B------:R-:W-:Y:S02]  /*1dbb0*/  IMAD.MOV.U32 R243, RZ, RZ, -0x1 ;  /* 0xfffffffffff37424 */ /* 0x000fe400078e00ff */
[----:B------:R-:W-:Y:S01]  /*1dbc0*/  @!PT LDS RZ, [RZ] ;  /* 0x00000000fffff984 */ /* 0x000fe20000000800 */
[----:B------:R-:W-:Y:S01]  /*1dbd0*/  @!PT LDS RZ, [RZ] ;  /* 0x00000000fffff984 */ /* 0x000fe20000000800 */
[----:B------:R-:W-:Y:S01]  /*1dbe0*/  @!PT LDS RZ, [RZ] ;  /* 0x00000000fffff984 */ /* 0x000fe20000000800 */
[----:B------:R1:W-:Y:S04]  /*1dbf0*/  LDGSTS.E.BYPASS.LTC128B.128 [R238+0x5080], [R20.64], !P2 ;  /* 0x0508000014ee7fae */ /* 0x0003e8000d101d46 */
[----:B------:R2:W-:Y:S02]  /*1dc00*/  LDGSTS.E.BYPASS.LTC128B.128 [R238+0x6880], [R2.64], !P3 ;  /* 0x0688000002ee7fae */ /* 0x0005e4000d901d46 */
[----:B--2---:R-:W-:Y:S01]  /*1dc10*/  IMAD.MOV.U32 R3, RZ, RZ, 0x181f ;  /* 0x0000181fff037424 */ /* 0x004fe200078e00ff */
[----:B------:R-:W-:-:S02]  /*1dc20*/  MOV R2, 0x1dc40 ;  /* 0x0001dc4000027802 */ /* 0x000fc40000000f00 */
[----:B-1---5:R-:W-:Y:S05]  /*1dc30*/  CALL.REL.NOINC `($__internal_3_$__cuda_sm70_shflsync_idx_p) ;  /* 0x0000ef1000007944 */ /* 0x022fea0003c00000 */
[----:B------:R-:W-:Y:S01]  /*1dc40*/  IMAD.MOV.U32 R0, RZ, RZ, R244 ;  /* 0x000000ffff007224 */ /* 0x000fe200078e00f4 */
[----:B------:R-:W-:Y:S01]  /*1dc50*/  MOV R241, R18 ;  /* 0x0000001200f17202 */ /* 0x000fe20000000f00 */
[----:B------:R-:W-:Y:S01]  /*1dc60*/  IMAD.MOV.U32 R242, RZ, RZ, 0x1 ;  /* 0x00000001fff27424 */ /* 0x000fe200078e00ff */
[----:B------:R-:W-:Y:S01]  /*1dc70*/  MOV R3, 0x181f ;  /* 0x0000181f00037802 */ /* 0x000fe20000000f00 */
[----:B------:R-:W-:Y:S01]  /*1dc80*/  IMAD.MOV.U32 R243, RZ, RZ, -0x1 ;  /* 0xfffffffffff37424 */ /* 0x000fe200078e00ff */
[----:B------:R-:W-:-:S02]  /*1dc90*/  MOV R2, 0x1dcb0 ;  /* 0x0001dcb000027802 */ /* 0x000fc40000000f00 */
[----:B------:R-:W-:Y:S05]  /*1dca0*/  CALL.REL.NOINC `($__internal_3_$__cuda_sm70_shflsync_idx_p) ;  /* 0x0000eea000007944 */ /* 0x000fea0003c00000 */
[----:B------:R-:W-:Y:S01]  /*1dcb0*/  IADD3 R12, -R11, 0x10, RZ ;  /* 0x000000100b0c7810 */ /* 0x000fe20007ffe1ff */
[----:B------:R-:W-:Y:S01]  /*1dcc0*/  IMAD.MOV.U32 R241, RZ, RZ, R4 ;  /* 0x000000fffff17224 */ /* 0x000fe200078e0004 */
[----:B------:R-:W-:Y:S01]  /*1dcd0*/  IADD3 R2, -R7, 0x10, RZ ;  /* 0x0000001007027810 */ /* 0x000fe20007ffe1ff */
[----:B------:R-:W-:Y:S01]  /*1dce0*/  IMAD.MOV.U32 R242, RZ, RZ, 0x2 ;  /* 0x00000002fff27424 */ /* 0x000fe200078e00ff */
[----:B------:R-:W-:Y:S01]  /*1dcf0*/  LOP3.LUT R12, R12, 0xf, RZ, 0xc0, !PT ;  /* 0x0000000f0c0c7812 */ /* 0x000fe200078ec0ff */
[----:B------:R-:W-:Y:S01]  /*1dd00*/  IMAD.MOV.U32 R243, RZ, RZ, -0x1 ;  /* 0xfffffffffff37424 */ /* 0x000fe200078e00ff */
[----:B------:R-:W-:-:S02]  /*1dd10*/  ISETP.NE.U32.AND P3, PT, R11, RZ, PT ;  /* 0x000000ff0b00720c */ /* 0x000fc40003f65070 */
[----:B------:R-:W-:Y:S02]  /*1dd20*/  IADD3 R12, P1, P0, R12, R244, R6 ;  /* 0x000000f40c0c7210 */ /* 0x000fe4000783e006 */
        /* <DEDUP_REMOVED lines=22> */
.L_x_1274:
[----:B------:R-:W-:Y:S01]  /*1de90*/  IMAD.MOV.U32 R241, RZ, RZ, R11 ;  /* 0x000000fffff17224 */ /* 0x000fe200078e000b */
[----:B------:R-:W-:Y:S01]  /*1dea0*/  MOV R3, 0x1c1f ;  /* 0x00001c1f00037802 */ /* 0x000fe20000000f00 */
[----:B------:R-:W-:Y:S01]  /*1deb0*/  IMAD.MOV.U32 R242, RZ, RZ, RZ ;  /* 0x000000fffff27224 */ /* 0x000fe200078e00ff */
[----:B------:R-:W-:-:S02]  /*1dec0*/  MOV R243, 0xffffffff ;  /* 0xffffffff00f37802 */ /* 0x000fc40000000f00 */
[----:B------:R-:W-:Y:S02]  /*1ded0*/  MOV R2, 0x1def0 ;  /* 0x0001def000027802 */ /* 0x000fe40000000f00 */
[----:B------:R-:W-:Y:S05]  /*1dee0*/  CALL.REL.NOINC `($__internal_3_$__cuda_sm70_shflsync_idx_p) ;  /* 0x0000ec6000007944 */ /* 0x000fea0003c00000 */
[----:B------:R-:W-:Y:S01]  /*1def0*/  MOV R2, R244 ;  /* 0x000000f400027202 */ /* 0x000fe20000000f00 */
[----:B------:R-:W-:Y:S05]  /*1df00*/  BRA `(.L_x_1439) ;  /* 0xfffebf1000007947 */ /* 0x000fea000383ffff */
.L_x_1279:
[----:B------:R-:W-:Y:S01]  /*1df10*/  IMAD.MOV.U32 R241, RZ, RZ, R11 ;  /* 0x000000fffff17224 */ /* 0x000fe200078e000b */
[----:B------:R-:W-:Y:S01]  /*1df20*/  MOV R3, 0x1c1f ;  /* 0x00001c1f00037802 */ /* 0x000fe20000000f00 */
[----:B------:R-:W-:Y:S01]  /*1df30*/  IMAD.MOV.U32 R242, RZ, RZ, 0x1 ;  /* 0x00000001fff27424 */ /* 0x000fe200078e00ff */
[----:B------:R-:W-:Y:S02]  /*1df40*/  MOV R243, 0xffffffff ;  /* 0xffffffff00f37802 */ /* 0x000fe40000000f00 */
[----:B------:R-:W-:Y:S02]  /*1df50*/  MOV R2, 0x1df70 ;  /* 0x0001df7000027802 */ /* 0x000fe40000000f00 */
[----:B-1----:R-:W-:Y:S05]  /*1df60*/  CALL.REL.NOINC `($__internal_3_$__cuda_sm70_shflsync_idx_p) ;  /* 0x0000ebe000007944 */ /* 0x002fea0003c00000 */
[----:B------:R-:W-:Y:S01]  /*1df70*/  MOV R2, R244 ;  /* 0x000000f400027202 */ /* 0x000fe20000000f00 */
[----:B------:R-:W-:Y:S05]  /*1df80*/  BRA `(.L_x_1440) ;  /* 0xfffec06000007947 */ /* 0x000fea000383ffff */
.L_x_1284:
[----:B------:R-:W-:Y:S01]  /*1df90*/  IMAD.MOV.U32 R241, RZ, RZ, R11 ;  /* 0x000000fffff17224 */ /* 0x000fe200078e000b */
[----:B------:R-:W-:Y:S01]  /*1dfa0*/  MOV R3, 0x1c1f ;  /* 0x00001c1f00037802 */ /* 0x000fe20000000f00 */
[----:B------:R-:W-:Y:S01]  /*1dfb0*/  IMAD.MOV.U32 R242, RZ, RZ, 0x2 ;  /* 0x00000002fff27424 */ /* 0x000fe200078e00ff */
[----:B------:R-:W-:-:S02]  /*1dfc0*/  MOV R243, 0xffffffff ;  /* 0xffffffff00f37802 */ /* 0x000fc40000000f00 */
[----:B------:R-:W-:Y:S02]  /*1dfd0*/  MOV R2, 0x1dff0 ;  /* 0x0001dff000027802 */ /* 0x000fe40000000f00 */
[----:B-12---:R-:W-:Y:S05]  /*1dfe0*/  CALL.REL.NOINC `($__internal_3_$__cuda_sm70_shflsync_idx_p) ;  /* 0x0000eb6000007944 */ /* 0x006fea0003c00000 */
[----:B------:R-:W-:Y:S01]  /*1dff0*/  MOV R3, R244 ;  /* 0x000000f400037202 */ /* 0x000fe20000000f00 */
[----:B------:R-:W-:Y:S05]  /*1e000*/  BRA `(.L_x_1441) ;  /* 0xfffec56000007947 */ /* 0x000fea000383ffff */
.L_x_1289:
[----:B------:R-:W-:Y:S01]  /*1e010*/  IMAD.MOV.U32 R241, RZ, RZ, R11 ;  /* 0x000000fffff17224 */ /* 0x000fe200078e000b */
[----:B------:R-:W-:Y:S01]  /*1e020*/  MOV R3, 0x1c1f ;  /* 0x00001c1f00037802 */ /* 0x000fe20000000f00 */
[----:B------:R-:W-:Y:S01]  /*1e030*/  IMAD.MOV.U32 R242, RZ, RZ, 0x3 ;  /* 0x00000003fff27424 */ /* 0x000fe200078e00ff */
[----:B------:R-:W-:Y:S02]  /*1e040*/  MOV R243, 0xffffffff ;  /* 0xffffffff00f37802 */ /* 0x000fe40000000f00 */
[----:B------:R-:W-:Y:S02]  /*1e050*/  MOV R2, 0x1e070 ;  /* 0x0001e07000027802 */ /* 0x000fe40000000f00 */
[----:B-123--:R-:W-:Y:S05]  /*1e060*/  CALL.REL.NOINC `($__internal_3_$__cuda_sm70_shflsync_idx_p) ;  /* 0x0000eae000007944 */ /* 0x00efea0003c00000 */
[----:B------:R-:W-:Y:S01]  /*1e070*/  MOV R3, R244 ;  /* 0x000000f400037202 */ /* 0x000fe20000000f00 */
[----:B------:R-:W-:Y:S05]  /*1e080*/  BRA `(.L_x_1442) ;  /* 0xfffecbf000007947 */ /* 0x000fea000383ffff */
.L_x_1294:
[----:B------:R-:W-:Y:S01]  /*1e090*/  IMAD.MOV.U32 R4, RZ, RZ, R0 ;  /* 0x000000ffff047224 */ /* 0x000fe200078e0000 */
[----:B------:R-:W-:Y:S02]  /*1e0a0*/  MOV R3, 0x2 ;  /* 0x0000000200037802 */ /* 0x000fe40000000f00 */
[----:B------:R-:W-:-:S02]  /*1e0b0*/  MOV R2, 0x1e0d0 ;  /* 0x0001e0d000027802 */ /* 0x000fc40000000f00 */
[----:B------:R-:W-:Y:S05]  /*1e0c0*/  CALL.REL.NOINC `($__internal_2_$__cuda_sm70_shflsync_bfly_p) ;  /* 0x0000ea2000007944 */ /* 0x000fea0003c00000 */
[----:B------:R-:W-:Y:S01]  /*1e0d0*/  MOV R155, R158 ;  /* 0x0000009e009b7202 */ /* 0x000fe20000000f00 */
[----:B------:R-:W-:Y:S05]  /*1e0e0*/  BRA `(.L_x_1443) ;  /* 0xfffed2b000007947 */ /* 0x000fea000383ffff */
.L_x_1295:
[----:B------:R-:W-:Y:S01]  /*1e0f0*/  IMAD.MOV.U32 R4, RZ, RZ, R155 ;  /* 0x000000ffff047224 */ /* 0x000fe200078e009b */
[----:B------:R-:W-:-:S02]  /*1e100*/  MOV R3, 0x1 ;  /* 0x0000000100037802 */ /* 0x000fc40000000f00 */
[----:B------:R-:W-:Y:S02]  /*1e110*/  MOV R2, 0x1e130 ;  /* 0x0001e13000027802 */ /* 0x000fe40000000f00 */
[----:B-1----:R-:W-:Y:S05]  /*1e120*/  CALL.REL.NOINC `($__internal_2_$__cuda_sm70_shflsync_bfly_p) ;  /* 0x0000e9c000007944 */ /* 0x002fea0003c00000 */
[----:B------:R-:W-:Y:S01]  /*1e130*/  FMNMX.FTZ R155, R155, R158, !PT ;  /* 0x0000009e9b9b7209 */ /* 0x000fe20007810000 */
[----:B------:R-:W-:Y:S01]  /*1e140*/  IMAD.MOV.U32 R4, RZ, RZ, R156 ;  /* 0x000000ffff047224 */ /* 0x000fe200078e009c */
[----:B------:R-:W-:Y:S01]  /*1e150*/  MOV R2, 0x1e180 ;  /* 0x0001e18000027802 */ /* 0x000fe20000000f00 */
[----:B------:R-:W-:Y:S02]  /*1e160*/  IMAD.MOV.U32 R3, RZ, RZ, 0x2 ;  /* 0x00000002ff037424 */ /* 0x000fe400078e00ff */
[----:B------:R-:W-:Y:S05]  /*1e170*/  CALL.REL.NOINC `($__internal_2_$__cuda_sm70_shflsync_bfly_p) ;  /* 0x0000e97000007944 */ /* 0x000fea0003c00000 */
[----:B------:R-:W-:Y:S01]  /*1e180*/  FMNMX.FTZ R156, R156, R158, !PT ;  /* 0x0000009e9c9c7209 */ /* 0x000fe20007810000 */
[----:B------:R-:W-:Y:S01]  /*1e190*/  IMAD.MOV.U32 R3, RZ, RZ, 0x1 ;  /* 0x00000001ff037424 */ /* 0x000fe200078e00ff */
[----:B------:R-:W-:-:S03]  /*1e1a0*/  MOV R2, 0x1e1d0 ;  /* 0x0001e1d000027802 */ /* 0x000fc60000000f00 */
[----:B------:R-:W-:Y:S02]  /*1e1b0*/  IMAD.MOV.U32 R4, RZ, RZ, R156 ;  /* 0x000000ffff047224 */ /* 0x000fe400078e009c */
[----:B------:R-:W-:Y:S05]  /*1e1c0*/  CALL.REL.NOINC `($__internal_2_$__cuda_sm70_shflsync_bfly_p) ;  /* 0x0000e92000007944 */ /* 0x000fea0003c00000 */
        /* <DEDUP_REMOVED lines=20> */
[----:B------:R-:W-:Y:S01]  /*1e310*/  MOV R7, R158 ;  /* 0x0000009e00077202 */ /* 0x000fe20000000f00 */
[----:B------:R-:W-:Y:S05]  /*1e320*/  BRA `(.L_x_1444) ;  /* 0xfffed16000007947 */ /* 0x000fea000383ffff */
.L_x_1303:
[----:B------:R-:W-:Y:S01]  /*1e330*/  MOV R3, 0x181f ;  /* 0x0000181f00037802 */ /* 0x000fe20000000f00 */
[----:B------:R-:W-:Y:S01]  /*1e340*/  IMAD.MOV.U32 R241, RZ, RZ, R0 ;  /* 0x000000fffff17224 */ /* 0x000fe200078e0000 */
[----:B------:R-:W-:Y:S01]  /*1e350*/  MOV R243, 0xffffffff ;  /* 0xffffffff00f37802 */ /* 0x000fe20000000f00 */
[----:B------:R-:W-:Y:S01]  /*1e360*/  IMAD.MOV.U32 R242, RZ, RZ, RZ ;  /* 0x000000fffff27224 */ /* 0x000fe200078e00ff */
[----:B------:R-:W-:Y:S02]  /*1e370*/  MOV R2, 0x1e390 ;  /* 0x0001e39000027802 */ /* 0x000fe40000000f00 */
[----:B------:R-:W-:Y:S05]  /*1e380*/  CALL.REL.NOINC `($__internal_3_$__cuda_sm70_shflsync_idx_p) ;  /* 0x0000e7c000007944 */ /* 0x000fea0003c00000 */
[----:B------:R-:W-:Y:S01]  /*1e390*/  MOV R6, R244 ;  /* 0x000000f400067202 */ /* 0x000fe20000000f00 */
[----:B------:R-:W-:-:S05]  /*1e3a0*/  BRA `(.L_x_1445) ;  /* 0xfffee9a000007947 */ /* 0x000fca000383ffff */
.L_x_1304:
[----:B------:R-:W-:Y:S01]  /*1e3b0*/  MOV R3, 0x181f ;  /* 0x0000181f00037802 */ /* 0x000fe20000000f00 */
[----:B------:R-:W-:Y:S01]  /*1e3c0*/  IMAD.MOV.U32 R241, RZ, RZ, R4 ;  /* 0x000000fffff17224 */ /* 0x000fe200078e0004 */
[----:B------:R-:W-:Y:S01]  /*1e3d0*/  MOV R243, 0xffffffff ;  /* 0xffffffff00f37802 */ /* 0x000fe20000000f00 */
[----:B------:R-:W-:Y:S01]  /*1e3e0*/  IMAD.MOV.U32 R242, RZ, RZ, RZ ;  /* 0x000000fffff27224 */ /* 0x000fe200078e00ff */
[----:B------:R-:W-:Y:S02]  /*1e3f0*/  MOV R2, 0x1e410 ;  /* 0x0001e41000027802 */ /* 0x000fe40000000f00 */
[----:B-12---:R-:W-:Y:S05]  /*1e400*/  CALL.REL.NOINC `($__internal_3_$__cuda_sm70_shflsync_idx_p) ;  /* 0x0000e74000007944 */ /* 0x006fea0003c00000 */
[----:B------:R-:W2:Y:S01]  /*1e410*/  LDL R2, [R1+0xd8] ;  /* 0x0000d80001027983 */ /* 0x000ea20000100800 */
[----:B------:R-:W-:Y:S01]  /*1e420*/  IADD3 R8, P0, R244, R233, RZ ;  /* 0x000000e9f4087210 */ /* 0x000fe20007f1e0ff */
[----:B------:R-:W-:Y:S01]  /*1e430*/  IMAD.MOV.U32 R241, RZ, RZ, R0 ;  /* 0x000000fffff17224 */ /* 0x000fe200078e0000 */
[----:B------:R-:W-:Y:S01]  /*1e440*/  MOV R242, 0x1 ;  /* 0x0000000100f27802 */ /* 0x000fe20000000f00 */
[----:B------:R-:W3:Y:S01]  /*1e450*/  LDL R3, [R1+0x80] ;  /* 0x0000800001037983 */ /* 0x000ee20000100800 */
[----:B------:R-:W-:Y:S01]  /*1e460*/  MOV R243, 0xffffffff ;  /* 0xffffffff00f37802 */ /* 0x000fe20000000f00 */
[----:B------:R-:W-:Y:S01]  /*1e470*/  IMAD.X R9, R6, 0x1, R234, P0 ;  /* 0x0000000106097824 */ /* 0x000fe200000e06ea */
[----:B---3--:R-:W-:Y:S02]  /*1e480*/  ISETP.GE.AND P2, PT, R3, c[0x0][0x1d4], PT ;  /* 0x0000750003007a0c */ /* 0x008fe40003f46270 */
[----:B--2---:R-:W-:Y:S02]  /*1e490*/  ISETP.GE.AND P1, PT, R2, c[0x0][0x1d4], PT ;  /* 0x0000750002007a0c */ /* 0x004fe40003f26270 */
[----:B------:R-:W-:Y:S05]  /*1e4a0*/  IADD3 R2, P0, R244, R231, RZ ;  /* 0x000000e7f4027210 */ /* 0x000fea0007f1e0ff */
[----:B------:R-:W-:Y:S02]  /*1e4b0*/  IMAD.X R3, R6, 0x1, R232, P0 ;  /* 0x0000000106037824 */ /* 0x000fe400000e06e8 */
[----:B------:R1:W5:Y:S04]  /*1e4c0*/  LDL R6, [R1+0x94] ;  /* 0x0000940001067983 */ /* 0x0003680000100800 */
[----:B------:R-:W-:Y:S01]  /*1e4d0*/  @!PT LDS RZ, [RZ] ;  /* 0x00000000fffff984 */ /* 0x000fe20000000800 */
[----:B------:R-:W-:Y:S01]  /*1e4e0*/  @!PT LDS RZ, [RZ] ;  /* 0x00000000fffff984 */ /* 0x000fe20000000800 */
[----:B------:R-:W-:Y:S01]  /*1e4f0*/  @!PT LDS RZ, [RZ] ;  /* 0x00000000fffff984 */ /* 0x000fe20000000800 */
[----:B------:R1:W-:Y:S04]  /*1e500*/  LDGSTS.E.BYPASS.LTC128B.128 [R239], [R8.64], !P2 ;  /* 0x0000000008ef7fae */ /* 0x0003e8000d101d46 */
[----:B------:R2:W-:Y:S02]  /*1e510*/  LDGSTS.E.BYPASS.LTC128B.128 [R239+0x1800], [R2.64], !P1 ;  /* 0x0180000002ef7fae */ /* 0x0005e4000c901d46 */
[----:B--2---:R-:W-:Y:S01]  /*1e520*/  MOV R2, 0x1e550 ;  /* 0x0001e55000027802 */ /* 0x004fe20000000f00 */
[----:B------:R-:W-:Y:S02]  /*1e530*/  IMAD.MOV.U32 R3, RZ, RZ, 0x181f ;  /* 0x0000181fff037424 */ /* 0x000fe400078e00ff */
[----:B-1---5:R-:W-:Y:S05]  /*1e540*/  CALL.REL.NOINC `($__internal_3_$__cuda_sm70_shflsync_idx_p) ;  /* 0x0000e60000007944 */ /* 0x022fea0003c00000 */
[----:B------:R-:W-:Y:S01]  /*1e550*/  MOV R241, R4 ;  /* 0x0000000400f17202 */ /* 0x000fe20000000f00 */
[----:B------:R-:W-:Y:S01]  /*1e560*/  IMAD.MOV.U32 R8, RZ, RZ, R244 ;  /* 0x000000ffff087224 */ /* 0x000fe200078e00f4 */
[----:B------:R-:W-:Y:S01]  /*1e570*/  MOV R3, 0x181f ;  /* 0x0000181f00037802 */ /* 0x000fe20000000f00 */
[----:B------:R-:W-:Y:S01]  /*1e580*/  IMAD.MOV.U32 R242, RZ, RZ, 0x1 ;  /* 0x00000001fff27424 */ /* 0x000fe200078e00ff */
[----:B------:R-:W-:Y:S01]  /*1e590*/  MOV R2, 0x1e5c0 ;  /* 0x0001e5c000027802 */ /* 0x000fe20000000f00 */
[----:B------:R-:W-:Y:S02]  /*1e5a0*/  IMAD.MOV.U32 R243, RZ, RZ, -0x1 ;  /* 0xfffffffffff37424 */ /* 0x000fe400078e00ff */
[----:B------:R-:W-:Y:S05]  /*1e5b0*/  CALL.REL.NOINC `($__internal_3_$__cuda_sm70_shflsync_idx_p) ;  /* 0x0000e59000007944 */ /* 0x000fea0003c00000 */
[----:B------:R-:W2:Y:S01]  /*1e5c0*/  LDL R2, [R1+0x80] ;  /* 0x0000800001027983 */ /* 0x000ea20000100800 */
[----:B------:R-:W-:Y:S02]  /*1e5d0*/  IMAD.MOV.U32 R241, RZ, RZ, R0 ;  /* 0x000000fffff17224 */ /* 0x000fe400078e0000 */
[----:B------:R-:W-:Y:S02]  /*1e5e0*/  IMAD.MOV.U32 R242, RZ, RZ, 0x2 ;  /* 0x00000002fff27424 */ /* 0x000fe400078e00ff */
[----:B------:R-:W-:Y:S01]  /*1e5f0*/  IMAD.MOV.U32 R243, RZ, RZ, -0x1 ;  /* 0xfffffffffff37424 */ /* 0x000fe200078e00ff */
[----:B--2---:R-:W-:Y:S02]  /*1e600*/  ISETP.GE.AND P1, PT, R2, c[0x0][0x1d4], PT ;  /* 0x0000750002007a0c */ /* 0x004fe40003f26270 */
[----:B------:R-:W-:Y:S05]  /*1e610*/  IADD3 R2, P0, R244, R233, RZ ;  /* 0x000000e9f4027210 */ /* 0x000fea0007f1e0ff */
[----:B------:R-:W-:Y:S06]  /*1e620*/  IMAD.X R3, R8, 0x1, R234, P0 ;  /* 0x0000000108037824 */ /* 0x000fec00000e06ea */
[----:B------:R-:W-:Y:S01]  /*1e630*/  @!PT LDS RZ, [RZ] ;  /* 0x00000000fffff984 */ /* 0x000fe20000000800 */
[----:B------:R-:W-:Y:S01]  /*1e640*/  @!PT LDS RZ, [RZ] ;  /* 0x00000000fffff984 */ /* 0x000fe20000000800 */
[----:B------:R-:W-:Y:S01]  /*1e650*/  @!PT LDS RZ, [RZ] ;  /* 0x00000000fffff984 */ /* 0x000fe20000000800 */
[----:B------:R1:W-:Y:S02]  /*1e660*/  LDGSTS.E.BYPASS.LTC128B.128 [R239+0x800], [R2.64], !P1 ;  /* 0x0080000002ef7fae */ /* 0x0003e4000c901d46 */
[----:B-1----:R-:W-:Y:S04]  /*1e670*/  IADD3 R2, -R6, 0x10, RZ ;  /* 0x0000001006027810 */ /* 0x002fe80007ffe1ff */
[----:B------:R-:W-:Y:S04]  /*1e680*/  LOP3.LUT R2, R2, 0xf, RZ, 0xc0, !PT ;  /* 0x0000000f02027812 */ /* 0x000fe800078ec0ff */
[----:B------:R-:W-:Y:S04]  /*1e690*/  IADD3 R2, P1, P0, R2, R244, R231 ;  /* 0x000000f402027210 */ /* 0x000fe8000783e0e7 */
[----:B------:R-:W-:Y:S02]  /*1e6a0*/  IADD3.X R3, RZ, R8, R232, P1, P0 ;  /* 0x00000008ff037210 */ /* 0x000fe40000fe04e8 */
[----:B------:R-:W-:Y:S11]  /*1e6b0*/  ISETP.NE.U32.AND P0, PT, R6, RZ, PT ;  /* 0x000000ff0600720c */ /* 0x000ff60003f05070 */
[----:B------:R-:W-:Y:S02]  /*1e6c0*/  @!UPT UIADD3 URZ, URZ, URZ, URZ ;  /* 0x0000003f3f3ff290 */ /* 0x000fe4000fffe03f */
[----:B------:R1:W-:Y:S02]  /*1e6d0*/  LDGSTS.E.BYPASS.LTC128B.128.ZFILL [R239+0x2000], [R2.64], P0 ;  /* 0x0200000002ef7fae */ /* 0x0003e40008141d46 */
[----:B-1----:R-:W-:Y:S01]  /*1e6e0*/  MOV R2, 0x1e710 ;  /* 0x0001e71000027802 */ /* 0x002fe20000000f00 */
[----:B------:R-:W-:Y:S02]  /*1e6f0*/  IMAD.MOV.U32 R3, RZ, RZ, 0x181f ;  /* 0x0000181fff037424 */ /* 0x000fe400078e00ff */
[----:B------:R-:W-:Y:S05]  /*1e700*/  CALL.REL.NOINC `($__internal_3_$__cuda_sm70_shflsync_idx_p) ;  /* 0x0000e44000007944 */ /* 0x000fea0003c00000 */
[----:B------:R-:W-:Y:S01]  /*1e710*/  MOV R241, R4 ;  /* 0x0000000400f17202 */ /* 0x000fe20000000f00 */
[----:B------:R-:W-:Y:S01]  /*1e720*/  IMAD.MOV.U32 R0, RZ, RZ, R244 ;  /* 0x000000ffff007224 */ /* 0x000fe200078e00f4 */
[----:B------:R-:W-:Y:S01]  /*1e730*/  MOV R3, 0x181f ;  /* 0x0000181f00037802 */ /* 0x000fe20000000f00 */
[----:B------:R-:W-:Y:S01]  /*1e740*/  IMAD.MOV.U32 R242, RZ, RZ, 0x2 ;  /* 0x00000002fff27424 */ /* 0x000fe200078e00ff */
[----:B------:R-:W-:Y:S01]  /*1e750*/  MOV R2, 0x1e780 ;  /* 0x0001e78000027802 */ /* 0x000fe20000000f00 */
[----:B------:R-:W-:Y:S02]  /*1e760*/  IMAD.MOV.U32 R243, RZ, RZ, -0x1 ;  /* 0xfffffffffff37424 */ /* 0x000fe400078e00ff */
[----:B------:R-:W-:Y:S05]  /*1e770*/  CALL.REL.NOINC `($__internal_3_$__cuda_sm70_shflsync_idx_p) ;  /* 0x0000e3d000007944 */ /* 0x000fea0003c00000 */
[----:B------:R-:W-:Y:S01]  /*1e780*/  MOV R2, R244 ;  /* 0x000000f400027202 */ /* 0x000fe20000000f00 */
[----:B------:R-:W-:-:S05]  /*1e790*/  BRA `(.L_x_1446) ;  /* 0xfffee72000007947 */ /* 0x000fca000383ffff */
.L_x_1307:
        /* <DEDUP_REMOVED lines=8> */
.L_x_1308:
        /* <DEDUP_REMOVED lines=21> */
[----:B------:R1:W-:Y:S04]  /*1e970*/  LDGSTS.E.BYPASS.LTC128B.128 [R238+0x5080], [R152.64], !P2 ;  /* 0x0508000098ee7fae */ /* 0x0003e8000d101d46 */
        /* <DEDUP_REMOVED lines=41> */
.L_x_1309:
        /* <DEDUP_REMOVED lines=8> */
.L_x_1314:
[----:B------:R-:W-:Y:S01]  /*1ec90*/  MOV R3, 0x1c1f ;  /* 0x00001c1f00037802 */ /* 0x000fe20000000f00 */
[----:B------:R-:W-:Y:S01]  /*1eca0*/  IMAD.MOV.U32 R241, RZ, RZ, R158 ;  /* 0x000000fffff17224 */ /* 0x000fe200078e009e */
[----:B------:R-:W-:Y:S01]  /*1ecb0*/  MOV R243, 0xffffffff ;  /* 0xffffffff00f37802 */ /* 0x000fe20000000f00 */
[----:B------:R-:W-:Y:S01]  /*1ecc0*/  IMAD.MOV.U32 R242, RZ, RZ, 0x1 ;  /* 0x00000001fff27424 */ /* 0x000fe200078e00ff */
[----:B------:R-:W-:Y:S02]  /*1ecd0*/  MOV R2, 0x1ecf0 ;  /* 0x0001ecf000027802 */ /* 0x000fe40000000f00 */
[----:B-1----:R-:W-:Y:S05]  /*1ece0*/  CALL.REL.NOINC `($__internal_3_$__cuda_sm70_shflsync_idx_p) ;  /* 0x0000de6000007944 */ /* 0x002fea0003c00000 */
[----:B------:R-:W-:Y:S01]  /*1ecf0*/  MOV R2, R244 ;  /* 0x000000f400027202 */ /* 0x000fe20000000f00 */
[----:B------:R-:W-:-:S05]  /*1ed00*/  BRA `(.L_x_1450) ;  /* 0xfffef3b000007947 */ /* 0x000fca000383ffff */
.L_x_1319:
[----:B------:R-:W-:Y:S01]  /*1ed10*/  MOV R3, 0x1c1f ;  /* 0x00001c1f00037802 */ /* 0x000fe20000000f00 */
[----:B------:R-:W-:Y:S01]  /*1ed20*/  IMAD.MOV.U32 R241, RZ, RZ, R158 ;  /* 0x000000fffff17224 */ /* 0x000fe200078e009e */
[----:B------:R-:W-:Y:S01]  /*1ed30*/  MOV R243, 0xffffffff ;  /* 0xffffffff00f37802 */ /* 0x000fe20000000f00 */
[----:B------:R-:W-:Y:S01]  /*1ed40*/  IMAD.MOV.U32 R242, RZ, RZ, 0x2 ;  /* 0x00000002fff27424 */ /* 0x000fe200078e00ff */
[----:B------:R-:W-:Y:S02]  /*1ed50*/  MOV R2, 0x1ed70 ;  /* 0x0001ed7000027802 */ /* 0x000fe40000000f00 */
[----:B-12---:R-:W-:Y:S05]  /*1ed60*/  CALL.REL.NOINC `($__internal_3_$__cuda_sm70_shflsync_idx_p) ;  /* 0x0000dde000007944 */ /* 0x006fea0003c00000 */
[----:B------:R-:W-:Y:S01]  /*1ed70*/  MOV R154, R244 ;  /* 0x000000f4009a7202 */ /* 0x000fe20000000f00 */
[----:B------:R-:W-:-:S05]  /*1ed80*/  BRA `(.L_x_1451) ;  /* 0xfffef55000007947 */ /* 0x000fca000383ffff */
.L_x_1324:
[----:B------:R-:W-:Y:S01]  /*1ed90*/  MOV R3, 0x1c1f ;  /* 0x00001c1f00037802 */ /* 0x000fe20000000f00 */
[----:B------:R-:W-:Y:S01]  /*1eda0*/  IMAD.MOV.U32 R241, RZ, RZ, R158 ;  /* 0x000000fffff17224 */ /* 0x000fe200078e009e */
[----:B------:R-:W-:Y:S01]  /*1edb0*/  MOV R243, 0xffffffff ;  /* 0xffffffff00f37802 */ /* 0x000fe20000000f00 */
[----:B------:R-:W-:Y:S01]  /*1edc0*/  IMAD.MOV.U32 R242, RZ, RZ, 0x3 ;  /* 0x00000003fff27424 */ /* 0x000fe200078e00ff */
[----:B------:R-:W-:Y:S02]  /*1edd0*/  MOV R2, 0x1edf0 ;  /* 0x0001edf000027802 */ /* 0x000fe40000000f00 */
[----:B-123--:R-:W-:Y:S05]  /*1ede0*/  CALL.REL.NOINC `($__internal_3_$__cuda_sm70_shflsync_idx_p) ;  /* 0x0000dd6000007944 */ /* 0x00efea0003c00000 */
[----:B------:R-:W-:Y:S01]  /*1edf0*/  MOV R3, R244 ;  /* 0x000000f400037202 */ /* 0x000fe20000000f00 */
[----:B------:R-:W-:-:S05]  /*1ee00*/  BRA `(.L_x_1452) ;  /* 0xfffeff9000007947 */ /* 0x000fca000383ffff */
.L_x_1329:
[----:B------:R-:W-:Y:S02]  /*1ee10*/  MOV R3, 0x2 ;  /* 0x0000000200037802 */ /* 0x000fe40000000f00 */
[----:B------:R-:W-:Y:S02]  /*1ee20*/  MOV R2, 0x1ee40 ;  /* 0x0001ee4000027802 */ /* 0x000fe40000000f00 */
[----:B--234-:R-:W-:Y:S05]  /*1ee30*/  CALL.REL.NOINC `($__internal_2_$__cuda_sm70_shflsync_bfly_p) ;  /* 0x0000dcb000007944 */ /* 0x01cfea0003c00000 */
[----:B------:R-:W-:Y:S01]  /*1ee40*/  MOV R0, R158 ;  /* 0x0000009e00007202 */ /* 0x000fe20000000f00 */
[----:B------:R-:W-:-:S05]  /*1ee50*/  BRA `(.L_x_1453) ;  /* 0xffff070000007947 */ /* 0x000fca000383ffff */
.L_x_1330:
[----:B------:R-:W-:Y:S02]  /*1ee60*/  MOV R3, 0x1 ;  /* 0x0000000100037802 */ /* 0x000fe40000000f00 */
[----:B------:R-:W-:Y:S02]  /*1ee70*/  MOV R2, 0x1ee90 ;  /* 0x0001ee9000027802 */ /* 0x000fe40000000f00 */
[----:B---34-:R-:W-:Y:S05]  /*1ee80*/  CALL.REL.NOINC `($__internal_2_$__cuda_sm70_shflsync_bfly_p) ;  /* 0x0000dc6000007944 */ /* 0x018fea0003c00000 */
[----:B------:R-:W-:Y:S01]  /*1ee90*/  IMAD.MOV.U32 R3, RZ, RZ, 0x2 ;  /* 0x00000002ff037424 */ /* 0x000fe200078e00ff */
[----:B------:R-:W-:Y:S01]  /*1eea0*/  FMNMX.FTZ R154, R4, R158, !PT ;  /* 0x0000009e049a7209 */ /* 0x000fe20007810000 */
[----:B------:R-:W-:Y:S01]  /*1eeb0*/  IMAD.MOV.U32 R4, RZ, RZ, R153 ;  /* 0x000000ffff047224 */ /* 0x000fe200078e0099 */
[----:B------:R-:W-:Y:S02]  /*1eec0*/  MOV R2, 0x1eee0 ;  /* 0x0001eee000027802 */ /* 0x000fe40000000f00 */
[----:B------:R-:W-:Y:S05]  /*1eed0*/  CALL.REL.NOINC `($__internal_2_$__cuda_sm70_shflsync_bfly_p) ;  /* 0x0000dc1000007944 */ /* 0x000fea0003c00000 */
[----:B------:R-:W-:Y:S01]  /*1eee0*/  FMNMX.FTZ R4, R153, R158, !PT ;  /* 0x0000009e99047209 */ /* 0x000fe20007810000 */
[----:B------:R-:W-:Y:S01]  /*1eef0*/  IMAD.MOV.U32 R3, RZ, RZ, 0x1 ;  /* 0x00000001ff037424 */ /* 0x000fe200078e00ff */
[----:B------:R-:W-:Y:S02]  /*1ef00*/  MOV R2, 0x1ef20 ;  /* 0x0001ef2000027802 */ /* 0x000fe40000000f00 */
[----:B------:R-:W-:Y:S05]  /*1ef10*/  CALL.REL.NOINC `($__internal_2_$__cuda_sm70_shflsync_bfly_p) ;  /* 0x0000dbd000007944 */ /* 0x000fea0003c00000 */
        /* <DEDUP_REMOVED lines=14> */
[----:B------:R-:W-:Y:S01]  /*1f000*/  IMAD.MOV.U32 R3, RZ, RZ, 0x1 ;  /* 0x00000001ff037424 */ /* 0x000fe200078e00ff */
[----:B------:R-:W-:Y:S02]  /*1f010*/  FMNMX.FTZ R6, R6, R158, !PT ;  /* 0x0000009e06067209 */ /* 0x000fe40007810000 */
[----:B------:R-:W-:Y:S03]  /*1f020*/  MOV R2, 0x1f050 ;  /* 0x0001f05000027802 */ /* 0x000fe60000000f00 */
[----:B------:R-:W-:Y:S02]  /*1f030*/  IMAD.MOV.U32 R4, RZ, RZ, R6 ;  /* 0x000000ffff047224 */ /* 0x000fe400078e0006 */
[----:B------:R-:W-:Y:S05]  /*1f040*/  CALL.REL.NOINC `($__internal_2_$__cuda_sm70_shflsync_bfly_p) ;  /* 0x0000daa000007944 */ /* 0x000fea0003c00000 */
[----:B------:R-:W-:Y:S01]  /*1f050*/  MOV R3, R158 ;  /* 0x0000009e00037202 */ /* 0x000fe20000000f00 */
[----:B------:R-:W-:-:S05]  /*1f060*/  BRA `(.L_x_1454) ;  /* 0xffff05e000007947 */ /* 0x000fca000383ffff */
.L_x_1339:
        /* <DEDUP_REMOVED lines=8> */
.L_x_1340:
        /* <DEDUP_REMOVED lines=10> */
[----:B------:R1:W5:Y:S01]  /*1f190*/  LDL R8, [R1+0x94] ;  /* 0x0000940001087983 */ /* 0x0003620000100800 */
[----:B------:R-:W-:Y:S01]  /*1f1a0*/  MOV R243, 0xffffffff ;  /* 0xffffffff00f37802 */ /* 0x000fe20000000f00 */
[C---:B------:R-:W-:Y:S05]  /*1f1b0*/  IMAD.X R11, R9.reuse, 0x1, R215, P0 ;  /* 0x00000001090b7824 */ /* 0x040fea00000e06d7 */
[----:B------:R-:W-:Y:S01]  /*1f1c0*/  @!PT LDS RZ, [RZ] ;  /* 0x00000000fffff984 */ /* 0x000fe20000000800 */
[----:B------:R-:W-:Y:S01]  /*1f1d0*/  @!PT LDS RZ, [RZ] ;  /* 0x00000000fffff984 */ /* 0x000fe20000000800 */
[----:B------:R-:W-:Y:S01]  /*1f1e0*/  @!PT LDS RZ, [RZ] ;  /* 0x00000000fffff984 */ /* 0x000fe20000000800 */
[----:B------:R1:W-:Y:S01]  /*1f1f0*/  LDGSTS.E.BYPASS.LTC128B.128 [R239], [R10.64], !P3 ;  /* 0x000000000aef7fae */ /* 0x0003e2000d901d46 */
[----:B--2---:R-:W-:Y:S02]  /*1f200*/  ISETP.GE.AND P1, PT, R2, c[0x0][0x1d4], PT ;  /* 0x0000750002007a0c */ /* 0x004fe40003f26270 */
[----:B------:R-:W-:Y:S05]  /*1f210*/  IADD3 R2, P0, R244, R212, RZ ;  /* 0x000000d4f4027210 */ /* 0x000fea0007f1e0ff */
[----:B------:R-:W-:Y:S06]  /*1f220*/  IMAD.X R3, R9, 0x1, R213, P0 ;  /* 0x0000000109037824 */ /* 0x000fec00000e06d5 */
        /* <DEDUP_REMOVED lines=11> */
[----:B------:R-:W-:Y:S01]  /*1f2e0*/  IADD3 R2, P0, R244, R214, RZ ;  /* 0x000000d6f4027210 */ /* 0x000fe20007f1e0ff */
[----:B------:R-:W-:Y:S02]  /*1f2f0*/  IMAD.MOV.U32 R241, RZ, RZ, R4 ;  /* 0x000000fffff17224 */ /* 0x000fe400078e0004 */
[----:B------:R-:W-:Y:S02]  /*1f300*/  IMAD.MOV.U32 R242, RZ, RZ, 0x2 ;  /* 0x00000002fff27424 */ /* 0x000fe400078e00ff */
[----:B------:R-:W-:Y:S02]  /*1f310*/  IMAD.X R3, R9, 0x1, R215, P0 ;  /* 0x0000000109037824 */ /* 0x000fe400000e06d7 */
[----:B------:R-:W-:Y:S03]  /*1f320*/  IMAD.MOV.U32 R243, RZ, RZ, -0x1 ;  /* 0xfffffffffff37424 */ /* 0x000fe600078e00ff */
        /* <DEDUP_REMOVED lines=23> */
.L_x_1343:
        /* <DEDUP_REMOVED lines=8> */
.L_x_1344:
        /* <DEDUP_REMOVED lines=16> */
[----:B------:R1:W-:Y:S01]  /*1f620*/  LDGSTS.E.BYPASS.LTC128B.128 [R238+0x5080], [R156.64], !P3 ;  /* 0x050800009cee7fae */ /* 0x0003e2000d901d46 */
        /* <DEDUP_REMOVED lines=42> */
.L_x_1345:
[----:B------:R-:W-:Y:S02]  /*1f8d0*/  MOV R3, 0x2 ;  /* 0x0000000200037802 */ /* 0x000fe40000000f00 */
[----:B------:R-:W-:Y:S02]  /*1f8e0*/  MOV R2, 0x1f900 ;  /* 0x0001f90000027802 */ /* 0x000fe40000000f00 */
[----:B------:R-:W-:Y:S05]  /*1f8f0*/  CALL.REL.NOINC `($__internal_2_$__cuda_sm70_shflsync_bfly_p) ;  /* 0x0000d1f000007944 */ /* 0x000fea0003c00000 */
[----:B------:R-:W-:Y:S01]  /*1f900*/  MOV R155, R158 ;  /* 0x0000009e009b7202 */ /* 0x000fe20000000f00 */
[----:B------:R-:W-:-:S05]  /*1f910*/  BRA `(.L_x_1459) ;  /* 0xffff344000007947 */ /* 0x000fca000383ffff */
.L_x_1346:
[----:B------:R-:W-:Y:S01]  /*1f920*/  MOV R3, 0x1 ;  /* 0x0000000100037802 */ /* 0x000fe20000000f00 */
[----:B-1----:R-:W-:Y:S01]  /*1f930*/  IMAD.MOV.U32 R4, RZ, RZ, R155 ;  /* 0x000000ffff047224 */ /* 0x002fe200078e009b */
[----:B------:R-:W-:Y:S02]  /*1f940*/  MOV R2, 0x1f960 ;  /* 0x0001f96000027802 */ /* 0x000fe40000000f00 */
[----:B------:R-:W-:Y:S05]  /*1f950*/  CALL.REL.NOINC `($__internal_2_$__cuda_sm70_shflsync_bfly_p) ;  /* 0x0000d19000007944 */ /* 0x000fea0003c00000 */
[----:B------:R-:W-:Y:S01]  /*1f960*/  IMAD.MOV.U32 R4, RZ, RZ, R156 ;  /* 0x000000ffff047224 */ /* 0x000fe200078e009c */
[----:B------:R-:W-:Y:S01]  /*1f970*/  FMNMX.FTZ R155, R155, R158, !PT ;  /* 0x0000009e9b9b7209 */ /* 0x000fe20007810000 */
[----:B------:R-:W-:Y:S01]  /*1f980*/  IMAD.MOV.U32 R3, RZ, RZ, 0x2 ;  /* 0x00000002ff037424 */ /* 0x000fe200078e00ff */
        /* <DEDUP_REMOVED lines=24> */
[----:B------:R-:W-:Y:S01]  /*1fb10*/  MOV R2, R158 ;  /* 0x0000009e00027202 */ /* 0x000fe20000000f00 */
[----:B------:R-:W-:-:S05]  /*1fb20*/  BRA `(.L_x_1460) ;  /* 0xffff332000007947 */ /* 0x000fca000383ffff */
.L_x_1349:
[----:B------:R-:W-:Y:S01]  /*1fb30*/  MOV R3, 0x181f ;  /* 0x0000181f00037802 */ /* 0x000fe20000000f00 */
[----:B------:R-:W-:Y:S01]  /*1fb40*/  IMAD.MOV.U32 R241, RZ, RZ, R0 ;  /* 0x000000fffff17224 */ /* 0x000fe200078e0000 */
[----:B------:R-:W-:Y:S01]  /*1fb50*/  MOV R243, 0xffffffff ;  /* 0xffffffff00f37802 */ /* 0x000fe20000000f00 */
[----:B------:R-:W-:Y:S01]  /*1fb60*/  IMAD.MOV.U32 R242, RZ, RZ, RZ ;  /* 0x000000fffff27224 */ /* 0x000fe200078e00ff */
[----:B------:R-:W-:Y:S02]  /*1fb70*/  MOV R2, 0x1fb90 ;  /* 0x0001fb9000027802 */ /* 0x000fe40000000f00 */
[----:B-1234-:R-:W-:Y:S05]  /*1fb80*/  CALL.REL.NOINC `($__internal_3_$__cuda_sm70_shflsync_idx_p) ;  /* 0x0000cfc000007944 */ /* 0x01efea0003c00000 */
[----:B------:R-:W-:Y:S01]  /*1fb90*/  MOV R7, R244 ;  /* 0x000000f400077202 */ /* 0x000fe20000000f00 */
[----:B------:R-:W-:-:S05]  /*1fba0*/  BRA `(.L_x_1461) ;  /* 0xffff51d000007947 */ /* 0x000fca000383ffff */
.L_x_1352:
        /* <DEDUP_REMOVED lines=8> */
.L_x_1353:
        /* <DEDUP_REMOVED lines=16> */
[----:B------:R-:W-:Y:S06]  /*1fd30*/  IMAD.X R3, R7, 0x1, R214, P0 ;  /* 0x0000000107037824 */ /* 0x000fec00000e06d6 */
[----:B------:R-:W-:Y:S01]  /*1fd40*/  @!PT LDS RZ, [RZ] ;  /* 0x00000000fffff984 */ /* 0x000fe20000000800 */
[----:B------:R-:W-:Y:S01]  /*1fd50*/  @!PT LDS RZ, [RZ] ;  /* 0x00000000fffff984 */ /* 0x000fe20000000800 */
[----:B------:R-:W-:Y:S01]  /*1fd60*/  @!PT LDS RZ, [RZ] ;  /* 0x00000000fffff984 */ /* 0x000fe20000000800 */
[----:B------:R1:W-:Y:S04]  /*1fd70*/  LDGSTS.E.BYPASS.LTC128B.128 [R238+0x5080], [R156.64], !P2 ;  /* 0x050800009cee7fae */ /* 0x0003e8000d101d46 */
[----:B------:R2:W-:Y:S02]  /*1fd80*/  LDGSTS.E.BYPASS.LTC128B.128 [R238+0x6880], [R2.64], !P1 ;  /* 0x0688000002ee7fae */ /* 0x0005e4000c901d46 */
[----:B--2---:R-:W-:Y:S01]  /*1fd90*/  MOV R2, 0x1fdc0 ;  /* 0x0001fdc000027802 */ /* 0x004fe20000000f00 */
[----:B------:R-:W-:Y:S02]  /*1fda0*/  IMAD.MOV.U32 R3, RZ, RZ, 0x181f ;  /* 0x0000181fff037424 */ /* 0x000fe400078e00ff */
[----:B-1----:R-:W-:Y:S05]  /*1fdb0*/  CALL.REL.NOINC `($__internal_3_$__cuda_sm70_shflsync_idx_p) ;  /* 0x0000cd9000007944 */ /* 0x002fea0003c00000 */
        /* <DEDUP_REMOVED lines=35> */
.L_x_1354:
        /* <DEDUP_REMOVED lines=8> */
.L_x_1359:
        /* <DEDUP_REMOVED lines=8> */
.L_x_1364:
        /* <DEDUP_REMOVED lines=8> */
.L_x_1369:
        /* <DEDUP_REMOVED lines=8> */
.L_x_1374:
[----:B------:R-:W-:Y:S02]  /*201f0*/  MOV R3, 0x2 ;  /* 0x0000000200037802 */ /* 0x000fe40000000f00 */
[----:B------:R-:W-:Y:S02]  /*20200*/  MOV R2, 0x20220 ;  /* 0x0002022000027802 */ /* 0x000fe40000000f00 */
[----:B------:R-:W-:Y:S05]  /*20210*/  CALL.REL.NOINC `($__internal_2_$__cuda_sm70_shflsync_bfly_p) ;  /* 0x0000c8d000007944 */ /* 0x000fea0003c00000 */
[----:B------:R-:W-:Y:S01]  /*20220*/  MOV R155, R158 ;  /* 0x0000009e009b7202 */ /* 0x000fe20000000f00 */
[----:B------:R-:W-:-:S05]  /*20230*/  BRA `(.L_x_1468) ;  /* 0xffff72e000007947 */ /* 0x000fca000383ffff */
.L_x_1375:
        /* <DEDUP_REMOVED lines=33> */
.L_x_1377:
[----:B------:R2:W5:Y:S01]  /*20450*/  LDL R4, [R1+0x74] ;  /* 0x0000740001047983 */ /* 0x0005620000100800 */
[----:B-1----:R-:W-:-:S02]  /*20460*/  MOV R3, 0x2 ;  /* 0x0000000200037802 */ /* 0x002fc40000000f00 */
[----:B------:R-:W-:Y:S02]  /*20470*/  MOV R2, 0x20490 ;  /* 0x0002049000027802 */ /* 0x000fe40000000f00 */
[----:B--2--5:R-:W-:Y:S05]  /*20480*/  CALL.REL.NOINC `($__internal_2_$__cuda_sm70_shflsync_bfly_p) ;  /* 0x0000c66000007944 */ /* 0x024fea0003c00000 */
[----:B------:R-:W-:Y:S01]  /*20490*/  MOV R6, R158 ;  /* 0x0000009e00067202 */ /* 0x000fe20000000f00 */
[----:B------:R-:W-:Y:S05]  /*204a0*/  BRA `(.L_x_1470) ;  /* 0xffff908000007947 */ /* 0x000fea000383ffff */
.L_x_1378:
[----:B------:R-:W-:Y:S01]  /*204b0*/  IMAD.MOV.U32 R4, RZ, RZ, R6 ;  /* 0x000000ffff047224 */ /* 0x000fe200078e0006 */
[----:B-1----:R-:W-:Y:S02]  /*204c0*/  MOV R3, 0x1 ;  /* 0x0000000100037802 */ /* 0x002fe40000000f00 */
[----:B------:R-:W-:Y:S02]  /*204d0*/  MOV R2, 0x204f0 ;  /* 0x000204f000027802 */ /* 0x000fe40000000f00 */
[----:B------:R-:W-:Y:S05]  /*204e0*/  CALL.REL.NOINC `($__internal_2_$__cuda_sm70_shflsync_bfly_p) ;  /* 0x0000c60000007944 */ /* 0x000fea0003c00000 */
[----:B------:R1:W5:Y:S01]  /*204f0*/  LDL R4, [R1+0x78] ;  /* 0x0000780001047983 */ /* 0x0003620000100800 */
[----:B------:R-:W-:Y:S01]  /*20500*/  FADD.FTZ R6, R6, R158 ;  /* 0x0000009e06067221 */ /* 0x000fe20000010000 */
[----:B------:R-:W-:Y:S02]  /*20510*/  MOV R3, 0x2 ;  /* 0x0000000200037802 */ /* 0x000fe40000000f00 */
[----:B------:R-:W-:Y:S02]  /*20520*/  MOV R2, 0x20540 ;  /* 0x0002054000027802 */ /* 0x000fe40000000f00 */
[----:B-1---5:R-:W-:Y:S05]  /*20530*/  CALL.REL.NOINC `($__internal_2_$__cuda_sm70_shflsync_bfly_p) ;  /* 0x0000c5b000007944 */ /* 0x022fea0003c00000 */
[----:B------:R-:W2:Y:S01]  /*20540*/  LDL.LU R0, [R1+0x78] ;  /* 0x0000780001007983 */ /* 0x000ea20000300800 */
[----:B------:R-:W-:Y:S02]  /*20550*/  MOV R3, 0x1 ;  /* 0x0000000100037802 */ /* 0x000fe40000000f00 */
[----:B------:R-:W-:Y:S01]  /*20560*/  MOV R2, 0x205a0 ;  /* 0x000205a000027802 */ /* 0x000fe20000000f00 */
[----:B--2---:R-:W-:-:S05]  /*20570*/  FADD.FTZ R5, R0, R158 ;  /* 0x0000009e00057221 */ /* 0x004fca0000010000 */
[----:B------:R-:W-:Y:S02]  /*20580*/  MOV R4, R5 ;  /* 0x0000000500047202 */ /* 0x000fe40000000f00 */
        /* <DEDUP_REMOVED lines=23> */
[----:B------:R-:W-:Y:S05]  /*20700*/  BRA `(.L_x_1471) ;  /* 0xffff8f5000007947 */ /* 0x000fea000383ffff */
.L_x_1398:
        /* <DEDUP_REMOVED lines=8> */
.L_x_1399:
[----:B------:R-:W-:Y:S01]  /*20790*/  IMAD.MOV.U32 R241, RZ, RZ, R11 ;  /* 0x000000fffff17224 */ /* 0x000fe200078e000b */
[----:B------:R-:W-:Y:S01]  /*207a0*/  MOV R3, 0x181f ;  /* 0x0000181f00037802 */ /* 0x000fe20000000f00 */
[----:B------:R-:W-:Y:S01]  /*207b0*/  IMAD.MOV.U32 R242, RZ, RZ, RZ ;  /* 0x000000fffff27224 */ /* 0x000fe200078e00ff */
[----:B------:R-:W-:Y:S02]  /*207c0*/  MOV R243, 0xffffffff ;  /* 0xffffffff00f37802 */ /* 0x000fe40000000f00 */
[----:B------:R-:W-:-:S02]  /*207d0*/  MOV R2, 0x207f0 ;  /* 0x000207f000027802 */ /* 0x000fc40000000f00 */
[----:B-12--5:R-:W-:Y:S05]  /*207e0*/  CALL.REL.NOINC `($__internal_3_$__cuda_sm70_shflsync_idx_p) ;  /* 0x0000c36000007944 */ /* 0x026fea0003c00000 */
[----:B------:R-:W-:Y:S01]  /*207f0*/  MOV R2, R244 ;  /* 0x000000f400027202 */ /* 0x000fe20000000f00 */
[----:B------:R-:W-:Y:S05]  /*20800*/  BRA `(.L_x_1473) ;  /* 0xffffbbe000007947 */ /* 0x000fea000383ffff */
.L_x_1402:
[----:B------:R-:W-:Y:S01]  /*20810*/  IMAD.MOV.U32 R241, RZ, RZ, R9 ;  /* 0x000000fffff17224 */ /* 0x000fe200078e0009 */
[----:B--2---:R-:W-:Y:S01]  /*20820*/  MOV R3, 0x181f ;  /* 0x0000181f00037802 */ /* 0x004fe20000000f00 */
[----:B------:R-:W-:Y:S01]  /*20830*/  IMAD.MOV.U32 R242, RZ, RZ, 0x1 ;  /* 0x00000001fff27424 */ /* 0x000fe200078e00ff */
[----:B------:R-:W-:-:S02]  /*20840*/  MOV R243, 0xffffffff ;  /* 0xffffffff00f37802 */ /* 0x000fc40000000f00 */
[----:B----4-:R-:W-:Y:S02]  /*20850*/  MOV R2, 0x20870 ;  /* 0x0002087000027802 */ /* 0x010fe40000000f00 */
[----:B-1-3--:R-:W-:Y:S05]  /*20860*/  CALL.REL.NOINC `($__internal_3_$__cuda_sm70_shflsync_idx_p) ;  /* 0x0000c2e000007944 */ /* 0x00afea0003c00000 */
        /* <DEDUP_REMOVED lines=9> */
.L_x_1405:
[----:B------:R-:W-:Y:S01]  /*20900*/  IMAD.MOV.U32 R241, RZ, RZ, R9 ;  /* 0x000000fffff17224 */ /* 0x000fe200078e0009 */
[----:B--2---:R-:W-:Y:S01]  /*20910*/  MOV R3, 0x181f ;  /* 0x0000181f00037802 */ /* 0x004fe20000000f00 */
[----:B------:R-:W-:Y:S01]  /*20920*/  IMAD.MOV.U32 R242, RZ, RZ, 0x2 ;  /* 0x00000002fff27424 */ /* 0x000fe200078e00ff */
[----:B------:R-:W-:Y:S02]  /*20930*/  MOV R243, 0xffffffff ;  /* 0xffffffff00f37802 */ /* 0x000fe40000000f00 */
[----:B------:R-:W-:-:S02]  /*20940*/  MOV R2, 0x20960 ;  /* 0x0002096000027802 */ /* 0x000fc40000000f00 */
[----:B-1-3--:R-:W-:Y:S05]  /*20950*/  CALL.REL.NOINC `($__internal_3_$__cuda_sm70_shflsync_idx_p) ;  /* 0x0000c1f000007944 */ /* 0x00afea0003c00000 */
[----:B------:R-:W-:Y:S01]  /*20960*/  MOV R0, R244 ;  /* 0x000000f400007202 */ /* 0x000fe20000000f00 */
[----:B------:R-:W-:Y:S05]  /*20970*/  BRA `(.L_x_1475) ;  /* 0xffffbca000007947 */ /* 0x000fea000383ffff */
.L_x_1406:
[----:B------:R-:W-:Y:S01]  /*20980*/  IMAD.MOV.U32 R241, RZ, RZ, R11 ;  /* 0x000000fffff17224 */ /* 0x000fe200078e000b */
[----:B--2---:R-:W-:Y:S01]  /*20990*/  MOV R3, 0x181f ;  /* 0x0000181f00037802 */ /* 0x004fe20000000f00 */
[----:B------:R-:W-:Y:S01]  /*209a0*/  IMAD.MOV.U32 R242, RZ, RZ, 0x2 ;  /* 0x00000002fff27424 */ /* 0x000fe200078e00ff */
[----:B------:R-:W-:-:S02]  /*209b0*/  MOV R243, 0xffffffff ;  /* 0xffffffff00f37802 */ /* 0x000fc40000000f00 */
[----:B------:R-:W-:Y:S02]  /*209c0*/  MOV R2, 0x209e0 ;  /* 0x000209e000027802 */ /* 0x000fe40000000f00 */
[----:B-1-34-:R-:W-:Y:S05]  /*209d0*/  CALL.REL.NOINC `($__internal_3_$__cuda_sm70_shflsync_idx_p) ;  /* 0x0000c17000007944 */ /* 0x01afea0003c00000 */
[----:B------:R-:W-:Y:S01]  /*209e0*/  MOV R2, R244 ;  /* 0x000000f400027202 */ /* 0x000fe20000000f00 */
[----:B------:R-:W-:Y:S05]  /*209f0*/  BRA `(.L_x_1476) ;  /* 0xffffbc4000007947 */ /* 0x000fea000383ffff */
.L_x_1409:
[----:B------:R-:W-:Y:S01]  /*20a00*/  IMAD.MOV.U32 R241, RZ, RZ, R9 ;  /* 0x000000fffff17224 */ /* 0x000fe200078e0009 */
[----:B-1----:R-:W-:Y:S01]  /*20a10*/  MOV R3, 0x181f ;  /* 0x0000181f00037802 */ /* 0x002fe20000000f00 */
[----:B------:R-:W-:Y:S01]  /*20a20*/  IMAD.MOV.U32 R242, RZ, RZ, 0x3 ;  /* 0x00000003fff27424 */ /* 0x000fe200078e00ff */
[----:B------:R-:W-:Y:S02]  /*20a30*/  MOV R243, 0xffffffff ;  /* 0xffffffff00f37802 */ /* 0x000fe40000000f00 */
[----:B---3--:R-:W-:Y:S02]  /*20a40*/  MOV R2, 0x20a60 ;  /* 0x00020a6000027802 */ /* 0x008fe40000000f00 */
[----:B--2-4-:R-:W-:Y:S05]  /*20a50*/  CALL.REL.NOINC `($__internal_3_$__cuda_sm70_shflsync_idx_p) ;  /* 0x0000c0f000007944 */ /* 0x014fea0003c00000 */
        /* <DEDUP_REMOVED lines=9> */
.L_x_1412:
[----:B------:R-:W-:Y:S01]  /*20af0*/  IMAD.MOV.U32 R241, RZ, RZ, R9 ;  /* 0x000000fffff17224 */ /* 0x000fe200078e0009 */
[----:B--2---:R-:W-:Y:S01]  /*20b00*/  MOV R3, 0x181f ;  /* 0x0000181f00037802 */ /* 0x004fe20000000f00 */
[----:B------:R-:W-:Y:S01]  /*20b10*/  IMAD.MOV.U32 R242, RZ, RZ, 0x4 ;  /* 0x00000004fff27424 */ /* 0x000fe200078e00ff */
[----:B------:R-:W-:-:S02]  /*20b20*/  MOV R243, 0xffffffff ;  /* 0xffffffff00f37802 */ /* 0x000fc40000000f00 */
[----:B---3--:R-:W-:Y:S02]  /*20b30*/  MOV R2, 0x20b50 ;  /* 0x00020b5000027802 */ /* 0x008fe40000000f00 */
[----:B-1--4-:R-:W-:Y:S05]  /*20b40*/  CALL.REL.NOINC `($__internal_3_$__cuda_sm70_shflsync_idx_p) ;  /* 0x0000c00000007944 */ /* 0x012fea0003c00000 */
[----:B------:R-:W-:Y:S01]  /*20b50*/  MOV R0, R244 ;  /* 0x000000f400007202 */ /* 0x000fe20000000f00 */
[----:B------:R-:W-:Y:S05]  /*20b60*/  BRA `(.L_x_1478) ;  /* 0xffffbd0000007947 */ /* 0x000fea000383ffff */
.L_x_1413:
[----:B------:R-:W-:Y:S01]  /*20b70*/  IMAD.MOV.U32 R241, RZ, RZ, R11 ;  /* 0x000000fffff17224 */ /* 0x000fe200078e000b */
[----:B--2---:R-:W-:Y:S01]  /*20b80*/  MOV R3, 0x181f ;  /* 0x0000181f00037802 */ /* 0x004fe20000000f00 */
[----:B------:R-:W-:Y:S01]  /*20b90*/  IMAD.MOV.U32 R242, RZ, RZ, 0x4 ;  /* 0x00000004fff27424 */ /* 0x000fe200078e00ff */
[----:B------:R-:W-:Y:S02]  /*20ba0*/  MOV R243, 0xffffffff ;  /* 0xffffffff00f37802 */ /* 0x000fe40000000f00 */
[----:B---3--:R-:W-:Y:S02]  /*20bb0*/  MOV R2, 0x20bd0 ;  /* 0x00020bd000027802 */ /* 0x008fe40000000f00 */
[----:B-1--4-:R-:W-:Y:S05]  /*20bc0*/  CALL.REL.NOINC `($__internal_3_$__cuda_sm70_shflsync_idx_p) ;  /* 0x0000bf8000007944 */ /* 0x012fea0003c00000 */
[----:B------:R-:W-:Y:S01]  /*20bd0*/  MOV R2, R244 ;  /* 0x000000f400027202 */ /* 0x000fe20000000f00 */
[----:B------:R-:W-:Y:S05]  /*20be0*/  BRA `(.L_x_1479) ;  /* 0xffffbca000007947 */ /* 0x000fea000383ffff */
.L_x_1416:
[----:B------:R-:W-:Y:S01]  /*20bf0*/  IMAD.MOV.U32 R241, RZ, RZ, R9 ;  /* 0x000000fffff17224 */ /* 0x000fe200078e0009 */
[----:B---3--:R-:W-:Y:S01]  /*20c00*/  MOV R3, 0x181f ;  /* 0x0000181f00037802 */ /* 0x008fe20000000f00 */
[----:B------:R-:W-:Y:S01]  /*20c10*/  IMAD.MOV.U32 R242, RZ, RZ, 0x5 ;  /* 0x00000005fff27424 */ /* 0x000fe200078e00ff */
[----:B------:R-:W-:-:S02]  /*20c20*/  MOV R243, 0xffffffff ;  /* 0xffffffff00f37802 */ /* 0x000fc40000000f00 */
[----:B------:R-:W-:Y:S02]  /*20c30*/  MOV R2, 0x20c50 ;  /* 0x00020c5000027802 */ /* 0x000fe40000000f00 */
[----:B-12-4-:R-:W-:Y:S05]  /*20c40*/  CALL.REL.NOINC `($__internal_3_$__cuda_sm70_shflsync_idx_p) ;  /* 0x0000bf0000007944 */ /* 0x016fea0003c00000 */
        /* <DEDUP_REMOVED lines=9> */
.L_x_1419:
[----:B------:R-:W-:Y:S01]  /*20ce0*/  IMAD.MOV.U32 R241, RZ, RZ, R9 ;  /* 0x000000fffff17224 */ /* 0x000fe200078e0009 */
[----:B--2---:R-:W-:Y:S01]  /*20cf0*/  MOV R3, 0x181f ;  /* 0x0000181f00037802 */ /* 0x004fe20000000f00 */
[----:B------:R-:W-:Y:S01]  /*20d00*/  IMAD.MOV.U32 R242, RZ, RZ, 0x6 ;  /* 0x00000006fff27424 */ /* 0x000fe200078e00ff */
[----:B------:R-:W-:Y:S02]  /*20d10*/  MOV R243, 0xffffffff ;  /* 0xffffffff00f37802 */ /* 0x000fe40000000f00 */
[----:B---3--:R-:W-:-:S02]  /*20d20*/  MOV R2, 0x20d40 ;  /* 0x00020d4000027802 */ /* 0x008fc40000000f00 */
[----:B-1--4-:R-:W-:Y:S05]  /*20d30*/  CALL.REL.NOINC `($__internal_3_$__cuda_sm70_shflsync_idx_p) ;  /* 0x0000be1000007944 */ /* 0x012fea0003c00000 */
[----:B------:R-:W-:Y:S01]  /*20d40*/  MOV R0, R244 ;  /* 0x000000f400007202 */ /* 0x000fe20000000f00 */
[----:B------:R-:W-:Y:S05]  /*20d50*/  BRA `(.L_x_1481) ;  /* 0xffffbd6000007947 */ /* 0x000fea000383ffff */
.L_x_1420:
        /* <DEDUP_REMOVED lines=8> */
.L_x_1423:
[----:B------:R-:W-:Y:S01]  /*20de0*/  IMAD.MOV.U32 R241, RZ, RZ, R9 ;  /* 0x000000fffff17224 */ /* 0x000fe200078e0009 */
[----:B---3--:R-:W-:Y:S01]  /*20df0*/  MOV R3, 0x181f ;  /* 0x0000181f00037802 */ /* 0x008fe20000000f00 */
[----:B------:R-:W-:Y:S01]  /*20e00*/  IMAD.MOV.U32 R242, RZ, RZ, 0x7 ;  /* 0x00000007fff27424 */ /* 0x000fe200078e00ff */
[----:B------:R-:W-:Y:S02]  /*20e10*/  MOV R243, 0xffffffff ;  /* 0xffffffff00f37802 */ /* 0x000fe40000000f00 */
[----:B------:R-:W-:Y:S02]  /*20e20*/  MOV R2, 0x20e40 ;  /* 0x00020e4000027802 */ /* 0x000fe40000000f00 */
[----:B-12-4-:R-:W-:Y:S05]  /*20e30*/  CALL.REL.NOINC `($__internal_3_$__cuda_sm70_shflsync_idx_p) ;  /* 0x0000bd1000007944 */ /* 0x016fea0003c00000 */
        /* <DEDUP_REMOVED lines=9> */
        .type           $_ZN7cutlass13device_kernelIN5flash19enable_sm80_to_sm89INS1_16FlashAttnFwdSm80INS1_25CollectiveMainloopFwdSm80ILi4ELi1ELb0EN4cute5tupleIJNS5_1CILi128EEENS7_ILi48EEES8_EEELi128ENS_6half_tEfNS_4arch4Sm80ELb0ELb1ELb0ELb1ELb1ELb1ELb1ELb0EEENS1_21CollectiveEpilogueFwdINS6_IJS8_S8_S9_EEENS6_IJNS7_ILi1EEESH_SH_EEESB_SD_Li128ELb1ELb1ELb0ELb0EEENS1_19SingleTileSchedulerILb1ELb0ELb1ELi128EEEEEEEEEvNT_6ParamsE$_ZZN5flash25CollectiveMainloopFwdSm80ILi4ELi1ELb0EN4cute5tupleIJNS1_1CILi128EEENS3_ILi48EEES4_EEELi128EN7cutlass6half_tEfNS7_4arch4Sm80ELb0ELb1ELb0ELb1ELb1ELb1ELb1ELb0EE3mmaINS_16FlashAttnFwdSm80ISB_NS_21CollectiveEpilogueFwdINS2_IJS4_S4_S5_EEENS2_IJNS3_ILi1EEESG_SG_EEES8_SA_Li128ELb1ELb1ELb0ELb0EEENS_19SingleTileSchedulerILb1ELb0ELb1ELi128EEEE13SharedStorageENS1_6TensorINS1_11ArrayEngineIfLm128EEENS1_6LayoutINS2_IJNS2_IJNS3_ILi2EEESR_EEESR_NS3_ILi16EEEEEENS2_IJNS2_IJSG_SR_EEENS3_ILi4EEENS3_ILi8EEEEEEEEEENS_7SoftmaxILi4ELi0EEEEEbRKNSB_6ParamsERT0_RT1_iRKNS_16SeqlenInfoQKNewKILb1ELb1EEENS2_IJiiiiEEERT_ENKUlvE_clEv,@function
        .size           $_ZN7cutlass13device_kernelIN5flash19enable_sm80_to_sm89INS1_16FlashAttnFwdSm80INS1_25CollectiveMainloopFwdSm80ILi4ELi1ELb0EN4cute5tupleIJNS5_1CILi128EEENS7_ILi48EEES8_EEELi128ENS_6half_tEfNS_4arch4Sm80ELb0ELb1ELb0ELb1ELb1ELb1ELb1ELb0EEENS1_21CollectiveEpilogueFwdINS6_IJS8_S8_S9_EEENS6_IJNS7_ILi1EEESH_SH_EEESB_SD_Li128ELb1ELb1ELb0ELb0EEENS1_19SingleTileSchedulerILb1ELb0ELb1ELi128EEEEEEEEEvNT_6ParamsE$_ZZN5flash25CollectiveMainloopFwdSm80ILi4ELi1ELb0EN4cute5tupleIJNS1_1CILi128EEENS3_ILi48EEES4_EEELi128EN7cutlass6half_tEfNS7_4arch4Sm80ELb0ELb1ELb0ELb1ELb1ELb1ELb1ELb0EE3mmaINS_16FlashAttnFwdSm80ISB_NS_21CollectiveEpilogueFwdINS2_IJS4_S4_S5_EEENS2_IJNS3_ILi1EEESG_SG_EEES8_SA_Li128ELb1ELb1ELb0ELb0EEENS_19SingleTileSchedulerILb1ELb0ELb1ELi128EEEE13SharedStorageENS1_6TensorINS1_11ArrayEngineIfLm128EEENS1_6LayoutINS2_IJNS2_IJNS3_ILi2EEESR_EEESR_NS3_ILi16EEEEEENS2_IJNS2_IJSG_SR_EEENS3_ILi4EEENS3_ILi8EEEEEEEEEENS_7SoftmaxILi4ELi0EEEEEbRKNSB_6ParamsERT0_RT1_iRKNS_16SeqlenInfoQKNewKILb1ELb1EEENS2_IJiiiiEEERT_ENKUlvE_clEv,($__internal_2_$__cuda_sm70_shflsync_bfly_p - $_ZN7cutlass13device_kernelIN5flash19enable_sm80_to_sm89INS1_16FlashAttnFwdSm80INS1_25CollectiveMainloopFwdSm80ILi4ELi1ELb0EN4cute5tupleIJNS5_1CILi128EEENS7_ILi48EEES8_EEELi128ENS_6half_tEfNS_4arch4Sm80ELb0ELb1ELb0ELb1ELb1ELb1ELb1ELb0EEENS1_21CollectiveEpilogueFwdINS6_IJS8_S8_S9_EEENS6_IJNS7_ILi1EEESH_SH_EEESB_SD_Li128ELb1ELb1ELb0ELb0EEENS1_19SingleTileSchedulerILb1ELb0ELb1ELi128EEEEEEEEEvNT_6ParamsE$_ZZN5flash25CollectiveMainloopFwdSm80ILi4ELi1ELb0EN4cute5tupleIJNS1_1CILi128EEENS3_ILi48EEES4_EEELi128EN7cutlass6half_tEfNS7_4arch4Sm80ELb0ELb1ELb0ELb1ELb1ELb1ELb1ELb0EE3mmaINS_16FlashAttnFwdSm80ISB_NS_21CollectiveEpilogueFwdINS2_IJS4_S4_S5_EEENS2_IJNS3_ILi1EEESG_SG_EEES8_SA_Li128ELb1ELb1ELb0ELb0EEENS_19SingleTileSchedulerILb1ELb0ELb1ELi128EEEE13SharedStorageENS1_6TensorINS1_11ArrayEngineIfLm128EEENS1_6LayoutINS2_IJNS2_IJNS3_ILi2EEESR_EEESR_NS3_ILi16EEEEEENS2_IJNS2_IJSG_SR_EEENS3_ILi4EEENS3_ILi8EEEEEEEEEENS_7SoftmaxILi4ELi0EEEEEbRKNSB_6ParamsERT0_RT1_iRKNS_16SeqlenInfoQKNewKILb1ELb1EEENS2_IJiiiiEEERT_ENKUlvE_clEv)
$_ZN7cutlass13device_kernelIN5flash19enable_sm80_to_sm89INS1_16FlashAttnFwdSm80INS1_25CollectiveMainloopFwdSm80ILi4ELi1ELb0EN4cute5tupleIJNS5_1CILi128EEENS7_ILi48EEES8_EEELi128ENS_6half_tEfNS_4arch4Sm80ELb0ELb1ELb0ELb1ELb1ELb1ELb1ELb0EEENS1_21CollectiveEpilogueFwdINS6_IJS8_S8_S9_EEENS6_IJNS7_ILi1EEESH_SH_EEESB_SD_Li128ELb1ELb1ELb0ELb0EEENS1_19SingleTileSchedulerILb1ELb0ELb1ELi128EEEEEEEEEvNT_6ParamsE$_ZZN5flash25CollectiveMainloopFwdSm80ILi4ELi1ELb0EN4cute5tupleIJNS1_1CILi128EEENS3_ILi48EEES4_EEELi128EN7cutlass6half_tEfNS7_4arch4Sm80ELb0ELb1ELb0ELb1ELb1ELb1ELb1ELb0EE3mmaINS_16FlashAttnFwdSm80ISB_NS_21CollectiveEpilogueFwdINS2_IJS4_S4_S5_EEENS2_IJNS3_ILi1EEESG_SG_EEES8_SA_Li128ELb1ELb1ELb0ELb0EEENS_19SingleTileSchedulerILb1ELb0ELb1ELi128EEEE13SharedStorageENS1_6TensorINS1_11ArrayEngineIfLm128EEENS1_6LayoutINS2_IJNS2_IJNS3_ILi2EEESR_EEESR_NS3_ILi16EEEEEENS2_IJNS2_IJSG_SR_EEENS3_ILi4EEENS3_ILi8EEEEEEEEEENS_7SoftmaxILi4ELi0EEEEEbRKNSB_6ParamsERT0_RT1_iRKNS_16SeqlenInfoQKNewKILb1ELb1EEENS2_IJiiiiEEERT_ENKUlvE_clEv:
[----:B------:R-:W-:-:S05]  /*20ed0*/  IADD3 R20, R100, -c[0x0][0x20], RZ ;  /* 0x8000080064147a10 */ /* 0x000fca0007ffe0ff */
[----:B------:R-:W2:Y:S01]  /*20ee0*/  LDL.64 R12, [R20] ;  /* 0x00000000140c7983 */ /* 0x000ea20000100a00 */
[----:B------:R-:W-:-:S03]  /*20ef0*/  ULDC.64 UR4, c[0x0][0x118] ;  /* 0x0000460000047ab9 */ /* 0x000fc60000000a00 */
[----:B--2---:R-:W2:Y:S02]  /*20f00*/  LD.E R39, [R12.64+0x11c] ;  /* 0x00011c040c277980 */ /* 0x004ea4000c101900 */
[----:B--2---:R-:W-:-:S13]  /*20f10*/  ISETP.GT.AND P0, PT, R39, RZ, PT ;  /* 0x000000ff2700720c */ /* 0x004fda0003f04270 */
[----:B------:R-:W-:Y:S05]  /*20f20*/  @P0 BRA `(.L_x_1484) ;  /* 0x0000004000000947 */ /* 0x000fea0003800000 */
[----:B------:R-:W-:Y:S01]  /*20f30*/  MOV R2, R143 ;  /* 0x0000008f00027202 */ /* 0x000fe20000000f00 */
[----:B------:R-:W-:-:S04]  /*20f40*/  DEPBAR.LE SB0, 0x1 ;  /* 0x000080400000791a */ /* 0x000fc80000000000 */
[----:B------:R-:W-:-:S04]  /*20f50*/  MOV R3, 0x0 ;  /* 0x0000000000037802 */ /* 0x000fc80000000f00 */
[----:B------:R-:W-:Y:S05]  /*20f60*/  RET.REL.NODEC R2 `(_ZN7cutlass13device_kernelIN5flash19enable_sm80_to_sm89INS1_16FlashAttnFwdSm80INS1_25CollectiveMainloopFwdSm80ILi4ELi1ELb0EN4cute5tupleIJNS5_1CILi128EEENS7_ILi48EEES8_EEELi128ENS_6half_tEfNS_4arch4Sm80ELb0ELb1ELb0ELb1ELb1ELb1ELb1ELb0EEENS1_21CollectiveEpilogueFwdINS6_IJS8_S8_S9_EEENS6_IJNS7_ILi1EEESH_SH_EEESB_SD_Li128ELb1ELb1ELb0ELb0EEENS1_19SingleTileSchedulerILb1ELb0ELb1ELi128EEEEEEEEEvNT_6ParamsE) ;  /* 0xfffdf09002007950 */ /* 0x000fea0003c3ffff */
.L_x_1484:
[----:B------:R1:W2:Y:S04]  /*20f70*/  LDL.64 R2, [R20+0x8] ;  /* 0x0000080014027983 */ /* 0x0002a80000100a00 */
[----:B------:R1:W3:Y:S04]  /*20f80*/  LDL.64 R14, [R20+0x18] ;  /* 0x00001800140e7983 */ /* 0x0002e80000100a00 */
[----:B------:R1:W4:Y:S04]  /*20f90*/  LDL.64 R18, [R20+0x20] ;  /* 0x0000200014127983 */ /* 0x0003280000100a00 */
[----:B------:R-:W3:Y:S04]  /*20fa0*/  LD.E.U8 R11, [R12.64+0x138] ;  /* 0x000138040c0b7980 */ /* 0x000ee8000c101100 */
[----:B------:R-:W3:Y:S04]  /*20fb0*/  LD.E.64 R16, [R12.64+0x120] ;  /* 0x000120040c107980 */ /* 0x000ee8000c101b00 */
[----:B------:R2:W5:Y:S04]  /*20fc0*/  LD.E R30, [R12.64+0x164] ;  /* 0x000164040c1e7980 */ /* 0x000568000c101900 */
[----:B------:R2:W5:Y:S04]  /*20fd0*/  LD.E.64 R26, [R12.64+0x110] ;  /* 0x000110040c1a7980 */ /* 0x000568000c101b00 */
[----:B------:R2:W5:Y:S04]  /*20fe0*/  LD.E.64 R24, [R12.64+0x128] ;  /* 0x000128040c187980 */ /* 0x000568000c101b00 */
[----:B-1----:R-:W3:Y:S04]  /*20ff0*/  LDL.64 R20, [R20+0x10] ;  /* 0x0000100014147983 */ /* 0x002ee80000100a00 */
[----:B--2---:R3:W2:Y:S04]  /*21000*/  LD.E R35, [R2.64] ;  /* 0x0000000402237980 */ /* 0x0046a8000c101900 */
[----:B----4-:R1:W4:Y:S04]  /*21010*/  LD.E R38, [R18.64] ;  /* 0x0000000412267980 */ /* 0x010328000c101900 */
[----:B---3--:R3:W4:Y:S01]  /*21020*/  LD.E R2, [R14.64+0x20] ;  /* 0x000020040e027980 */ /* 0x008722000c101900 */
[----:B------:R-:W-:-:S03]  /*21030*/  ISETP.NE.AND P0, PT, R11, RZ, PT ;  /* 0x000000ff0b00720c */ /* 0x000fc60003f05270 */
[----:B------:R4:W5:Y:S04]  /*21040*/  LD.E R34, [R20.64] ;  /* 0x0000000414227980 */ /* 0x000968000c101900 */
[----:B---3--:R-:W3:Y:S01]  /*21050*/  LD.E.64 R14, [R12.64+0x130] ;  /* 0x000130040c0e7980 */ /* 0x008ee2000c101b00 */
[----:B--2---:R-:W-:-:S04]  /*21060*/  SHF.R.S32.HI R3, RZ, 0x1f, R35 ;  /* 0x0000001fff037819 */ /* 0x004fc80000011423 */
[----:B------:R-:W-:-:S04]  /*21070*/  LEA.HI R3, R3, R35, RZ, 0x3 ;  /* 0x0000002303037211 */ /* 0x000fc800078f18ff */
[----:B-1----:R-:W-:-:S05]  /*21080*/  LOP3.LUT R18, R3, 0xfffffff8, RZ, 0xc0, !PT ;  /* 0xfffffff803127812 */ /* 0x002fca00078ec0ff */
[----:B------:R-:W-:-:S04]  /*21090*/  IMAD.IADD R36, R35, 0x1, -R18 ;  /* 0x0000000123247824 */ /* 0x000fc800078e0a12 */
[----:B------:R-:W-:-:S05]  /*210a0*/  IMAD.SHL.U32 R32, R36, 0x4, RZ ;  /* 0x0000000424207824 */ /* 0x000fca00078e00ff */
[----:B------:R-:W-:-:S04]  /*210b0*/  IADD3 R66, R32, 0x20, RZ ;  /* 0x0000002020427810 */ /* 0x000fc80007ffe0ff */
[-C--:B------:R-:W-:Y:S01]  /*210c0*/  ISETP.GE.AND P1, PT, R66, R39.reuse, PT ;  /* 0x000000274200720c */ /* 0x080fe20003f26270 */
[----:B----4-:R-:W-:Y:S01]  /*210d0*/  IMAD R20, R17, R2, RZ ;  /* 0x0000000211147224 */ /* 0x010fe200078e02ff */
[----:B------:R-:W-:Y:S02]  /*210e0*/  SHF.R.S32.HI R18, RZ, 0x1f, R2 ;  /* 0x0000001fff127819 */ /* 0x000fe40000011402 */
[----:B------:R-:W-:Y:S02]  /*210f0*/  SEL R11, RZ, 0xffffffff, P1 ;  /* 0xffffffffff0b7807 */ /* 0x000fe40000800000 */
[----:B------:R-:W-:Y:S02]  /*21100*/  ISETP.GE.AND P2, PT, R32, R39, PT ;  /* 0x000000272000720c */ /* 0x000fe40003f46270 */
[----:B------:R-:W-:Y:S01]  /*21110*/  SHF.R.S32.HI R68, RZ, 0x3, R3 ;  /* 0x00000003ff447819 */ /* 0x000fe20000011403 */
[----:B------:R-:W-:Y:S01]  /*21120*/  IMAD R20, R16, R18, R20 ;  /* 0x0000001210147224 */ /* 0x000fe200078e0214 */
[----:B------:R-:W-:Y:S01]  /*21130*/  SEL R3, RZ, 0x1, P2 ;  /* 0x00000001ff037807 */ /* 0x000fe20001000000 */
[----:B------:R-:W-:Y:S01]  /*21140*/  IMAD.SHL.U32 R11, R11, 0x2, RZ ;  /* 0x000000020b0b7824 */ /* 0x000fe200078e00ff */
[----:B------:R-:W-:Y:S01]  /*21150*/  LEA R33, R38, R68, 0x7 ;  /* 0x0000004426217211 */ /* 0x000fe200078e38ff */
[----:B------:R-:W-:-:S03]  /*21160*/  IMAD.WIDE.U32 R28, R16, R2, RZ ;  /* 0x00000002101c7225 */ /* 0x000fc600078e00ff */
[----:B------:R-:W-:Y:S01]  /*21170*/  LOP3.LUT R31, R11, 0x2, R3, 0xe2, !PT ;  /* 0x000000020b1f7812 */ /* 0x000fe200078ee203 */
[-C--:B---3--:R-:W-:Y:S02]  /*21180*/  IMAD R19, R15, R2.reuse, RZ ;  /* 0x000000020f137224 */ /* 0x088fe400078e02ff */
[----:B------:R-:W-:-:S04]  /*21190*/  IMAD.WIDE.U32 R22, R14, R2, RZ ;  /* 0x000000020e167225 */ /* 0x000fc800078e00ff */
[----:B------:R-:W-:Y:S01]  /*211a0*/  IMAD R18, R14, R18, R19 ;  /* 0x000000120e127224 */ /* 0x000fe200078e0213 */
[----:B------:R-:W-:Y:S01]  /*211b0*/  LEA R2, R36, R33, 0x4 ;  /* 0x0000002124027211 */ /* 0x000fe200078e20ff */
[----:B------:R-:W-:Y:S02]  /*211c0*/  IMAD.IADD R21, R29, 0x1, R20 ;  /* 0x000000011d157824 */ /* 0x000fe400078e0214 */
[----:B------:R-:W-:Y:S01]  /*211d0*/  IMAD.IADD R19, R23, 0x1, R18 ;  /* 0x0000000117137824 */ /* 0x000fe200078e0212 */
[----:B------:R-:W-:Y:S05]  /*211e0*/  @!P0 BRA `(.L_x_1485) ;  /* 0x00004d1000008947 */ /* 0x000fea0003800000 */
[----:B-----5:R-:W-:Y:S01]  /*211f0*/  ISETP.NE.AND P0, PT, R30, 0x1, PT ;  /* 0x000000011e00780c */ /* 0x020fe20003f05270 */
[----:B------:R-:W-:-:S12]  /*21200*/  BSSY B0, `(.L_x_1486) ;  /* 0x0000006000007945 */ /* 0x000fd80003800000 */
[----:B------:R-:W-:Y:S05]  /*21210*/  @!P0 BRA `(.L_x_1487) ;  /* 0x0000004000008947 */ /* 0x000fea0003800000 */
[----:B------:R1:W2:Y:S04]  /*21220*/  LD.E R3, [R12.64+0x168] ;  /* 0x000168040c037980 */ /* 0x0002a8000c101900 */
[----:B-1----:R-:W3:Y:S01]  /*21230*/  LD.E R12, [R12.64+0x16c] ;  /* 0x00016c040c0c7980 */ /* 0x002ee2000c101900 */
[----:B--2---:R-:W-:-:S05]  /*21240*/  IMAD.HI.U32 R2, R2, R3, RZ ;  /* 0x0000000302027227 */ /* 0x004fca00078e00ff */
[----:B---3--:R-:W-:Y:S02]  /*21250*/  SHF.R.U32.HI R2, RZ, R12, R2 ;  /* 0x0000000cff027219 */ /* 0x008fe40000011602 */
.L_x_1487:
[----:B------:R-:W-:Y:S05]  /*21260*/  BSYNC B0 ;  /* 0x0000000000007941 */ /* 0x000fea0003800000 */
.L_x_1486:
[----:B------:R-:W-:Y:S01]  /*21270*/  MOV R20, R28 ;  /* 0x0000001c00147202 */ /* 0x000fe20000000f00 */
[----:B------:R-:W-:Y:S01]  /*21280*/  IMAD R12, R17, R2, RZ ;  /* 0x00000002110c7224 */ /* 0x000fe200078e02ff */
[----:B------:R-:W-:Y:S01]  /*21290*/  MOV R18, R22 ;  /* 0x0000001600127202 */ /* 0x000fe20000000f00 */
[-C--:B------:R-:W-:Y:S01]  /*212a0*/  IMAD R13, R15, R2.reuse, RZ ;  /* 0x000000020f0d7224 */ /* 0x080fe200078e02ff */
[----:B------:R-:W-:Y:S01]  /*212b0*/  SHF.R.S32.HI R11, RZ, 0x1f, R2 ;  /* 0x0000001fff0b7819 */ /* 0x000fe20000011402 */
[----:B------:R-:W-:-:S04]  /*212c0*/  IMAD.WIDE.U32 R20, R16, R2, R20 ;  /* 0x0000000210147225 */ /* 0x000fc800078e0014 */
[----:B------:R-:W-:Y:S01]  /*212d0*/  IMAD.WIDE.U32 R2, R14, R2, R18 ;  /* 0x000000020e027225 */ /* 0x000fe200078e0012 */
[----:B------:R-:W-:-:S03]  /*212e0*/  LEA R18, P1, R20, R26, 0x1 ;  /* 0x0000001a14127211 */ /* 0x000fc600078208ff */
[-C--:B------:R-:W-:Y:S01]  /*212f0*/  IMAD R16, R16, R11.reuse, R12 ;  /* 0x0000000b10107224 */ /* 0x080fe200078e020c */
[----:B------:R-:W-:Y:S01]  /*21300*/  LEA R19, P0, R2, R24, 0x1 ;  /* 0x0000001802137211 */ /* 0x000fe200078008ff */
[----:B------:R-:W-:-:S03]  /*21310*/  IMAD R14, R14, R11, R13 ;  /* 0x0000000b0e0e7224 */ /* 0x000fc600078e020d */
[----:B------:R-:W-:Y:S02]  /*21320*/  IADD3 R11, R21, R16, RZ ;  /* 0x00000010150b7210 */ /* 0x000fe40007ffe0ff */
[----:B------:R-:W-:Y:S02]  /*21330*/  IADD3 R14, R3, R14, RZ ;  /* 0x0000000e030e7210 */ /* 0x000fe40007ffe0ff */
[----:B------:R-:W-:Y:S02]  /*21340*/  LEA.HI.X R20, R20, R27, R11, 0x1, P1 ;  /* 0x0000001b14147211 */ /* 0x000fe400008f0c0b */
[----:B------:R-:W-:Y:S01]  /*21350*/  LEA.HI.X R24, R2, R25, R14, 0x1, P0 ;  /* 0x0000001902187211 */ /* 0x000fe200000f0c0e */
[----:B------:R-:W-:Y:S05]  /*21360*/  BRA.DIV ~URZ, `(.L_x_1488) ;  /* 0x000099127f007947 */ /* 0x000fea000b800000 */
[----:B------:R1:W2:Y:S02]  /*21370*/  SHFL.IDX PT, R11, R20, RZ, 0x181f ;  /* 0x00181fff140b7589 */ /* 0x0002a400000e0000 */
.L_x_1586:
[----:B------:R-:W-:Y:S05]  /*21380*/  BRA.DIV ~URZ, `(.L_x_1489) ;  /* 0x000099727f007947 */ /* 0x000fea000b800000 */
[----:B------:R3:W4:Y:S01]  /*21390*/  SHFL.IDX PT, R12, R18, RZ, 0x181f ;  /* 0x00181fff120c7589 */ /* 0x00072200000e0000 */
[----:B--2---:R-:W-:-:S03]  /*213a0*/  MOV R13, R11 ;  /* 0x0000000b000d7202 */ /* 0x004fc60000000f00 */
[----:B------:R3:W2:Y:S04]  /*213b0*/  SHFL.IDX PT, R14, R24, RZ, 0x181f ;  /* 0x00181fff180e7589 */ /* 0x0006a800000e0000 */
[----:B------:R3:W1:Y:S02]  /*213c0*/  SHFL.IDX PT, R2, R19, RZ, 0x181f ;  /* 0x00181fff13027589 */ /* 0x00066400000e0000 */
.L_x_1587:
[----:B------:R-:W-:Y:S01]  /*213d0*/  IMAD R30, R34, R30, RZ ;  /* 0x0000001e221e7224 */ /* 0x000fe200078e02ff */
[----:B------:R-:W-:Y:S01]  /*213e0*/  BSSY B0, `(.L_x_1490) ;  /* 0x000001b000007945 */ /* 0x000fe20003800000 */
[----:B------:R-:W-:Y:S01]  /*213f0*/  CS2R R48, SRZ ;  /* 0x0000000000307805 */ /* 0x000fe2000001ff00 */
[----:B------:R-:W-:Y:S01]  /*21400*/  CS2R R36, SRZ ;  /* 0x0000000000247805 */ /* 0x000fe2000001ff00 */
[----:B------:R-:W-:Y:S01]  /*21410*/  CS2R R26, SRZ ;  /* 0x00000000001a7805 */ /* 0x000fe2000001ff00 */
[----:B------:R-:W-:Y:S01]  /*21420*/  ISETP.GE.AND P0, PT, R33, R30, PT ;  /* 0x0000001e2100720c */ /* 0x000fe20003f06270 */
[----:B------:R-:W-:Y:S01]  /*21430*/  CS2R R40, SRZ ;  /* 0x0000000000287805 */ /* 0x000fe2000001ff00 */
[----:B------:R-:W-:Y:S01]  /*21440*/  CS2R R28, SRZ ;  /* 0x00000000001c7805 */ /* 0x000fe2000001ff00 */
[----:B--2---:R-:W-:-:S10]  /*21450*/  MOV R3, R14 ;  /* 0x0000000e00037202 */ /* 0x004fd40000000f00 */
[----:B------:R-:W-:Y:S05]  /*21460*/  @P0 BRA `(.L_x_1491) ;  /* 0x0000012000000947 */ /* 0x000fea0003800000 */
[C---:B------:R-:W-:Y:S01]  /*21470*/  LOP3.LUT P0, RZ, R31.reuse, 0x2, RZ, 0xc0, !PT ;  /* 0x000000021fff7812 */ /* 0x040fe2000780c0ff */
[----:B------:R-:W-:Y:S01]  /*21480*/  CS2R R26, SRZ ;  /* 0x00000000001a7805 */ /* 0x000fe2000001ff00 */
[----:B------:R-:W-:Y:S01]  /*21490*/  LOP3.LUT R11, R31, 0x1, RZ, 0xc0, !PT ;  /* 0x000000011f0b7812 */ /* 0x000fe200078ec0ff */
[----:B------:R-:W-:Y:S01]  /*214a0*/  CS2R R28, SRZ ;  /* 0x00000000001c7805 */ /* 0x000fe2000001ff00 */
[----:B------:R-:W-:Y:S01]  /*214b0*/  CS2R R36, SRZ ;  /* 0x0000000000247805 */ /* 0x000fe2000001ff00 */
[----:B------:R-:W-:Y:S01]  /*214c0*/  CS2R R40, SRZ ;  /* 0x0000000000287805 */ /* 0x000fe2000001ff00 */
[----:B------:R-:W-:-:S07]  /*214d0*/  ISETP.NE.U32.AND P1, PT, R11, 0x1, PT ;  /* 0x000000010b00780c */ /* 0x000fce0003f25070 */
[----:B------:R-:W-:-:S04]  /*214e0*/  @P0 SHF.R.S32.HI R11, RZ, 0x1f, R66 ;  /* 0x0000001fff0b0819 */ /* 0x000fc80000011442 */
[----:B------:R-:W-:Y:S02]  /*214f0*/  @P0 LEA.HI R11, R11, R66, RZ, 0x2 ;  /* 0x000000420b0b0211 */ /* 0x000fe400078f10ff */
[----:B----4-:R-:W-:Y:S02]  /*21500*/  @!P1 IMAD.WIDE R16, R32, 0x2, R12 ;  /* 0x0000000220109825 */ /* 0x010fe400078e020c */
[----:B------:R-:W-:-:S03]  /*21510*/  @P0 LOP3.LUT R11, R11, 0xfffffffc, RZ, 0xc0, !PT ;  /* 0xfffffffc0b0b0812 */ /* 0x000fc600078ec0ff */
[----:B------:R2:W5:Y:S02]  /*21520*/  @!P1 LD.E.64 R26, [R16.64] ;  /* 0x00000004101a9980 */ /* 0x000564000c101b00 */
[----:B------:R-:W-:-:S04]  /*21530*/  @P0 IMAD.WIDE R14, R11, 0x2, R12 ;  /* 0x000000020b0e0825 */ /* 0x000fc800078e020c */
[--C-:B-1----:R-:W-:Y:S01]  /*21540*/  @P0 IMAD.WIDE R12, R11, 0x2, R2.reuse ;  /* 0x000000020b0c0825 */ /* 0x102fe200078e0202 */
[----:B------:R2:W5:Y:S03]  /*21550*/  @P0 LD.E.64 R36, [R14.64] ;  /* 0x000000040e240980 */ /* 0x000566000c101b00 */
[----:B------:R-:W-:Y:S01]  /*21560*/  @!P1 IMAD.WIDE R2, R32, 0x2, R2 ;  /* 0x0000000220029825 */ /* 0x000fe200078e0202 */
[----:B------:R2:W5:Y:S04]  /*21570*/  @P0 LD.E.64 R40, [R12.64] ;  /* 0x000000040c280980 */ /* 0x000568000c101b00 */
[----:B------:R2:W5:Y:S02]  /*21580*/  @!P1 LD.E.64 R28, [R2.64] ;  /* 0x00000004021c9980 */ /* 0x000564000c101b00 */
.L_x_1491:
[----:B------:R-:W-:Y:S05]  /*21590*/  BSYNC B0 ;  /* 0x0000000000007941 */ /* 0x000fea0003800000 */
.L_x_1490:
[----:B--2-45:R-:W-:Y:S02]  /*215a0*/  IMAD.MOV.U32 R12, RZ, RZ, R36 ;  /* 0x000000ffff0c7224 */ /* 0x034fe400078e0024 */
[----:B------:R-:W-:-:S02]  /*215b0*/  IMAD.MOV.U32 R11, RZ, RZ, R37 ;  /* 0x000000ffff0b7224 */ /* 0x000fc400078e0025 */
[----:B------:R-:W-:Y:S01]  /*215c0*/  IMAD.MOV.U32 R3, RZ, RZ, R26 ;  /* 0x000000ffff037224 */ /* 0x000fe200078e001a */
[----:B------:R-:W-:Y:S01]  /*215d0*/  PRMT R69, R69, 0x5410, R12 ;  /* 0x0000541045457816 */ /* 0x000fe2000000000c */
[----:B-1----:R-:W-:Y:S01]  /*215e0*/  IMAD.MOV.U32 R2, RZ, RZ, R27 ;  /* 0x000000ffff027224 */ /* 0x002fe200078e001b */
[----:B------:R-:W-:Y:S01]  /*215f0*/  PRMT R102, R102, 0x5410, R11 ;  /* 0x0000541066667816 */ /* 0x000fe2000000000b */
[----:B------:R-:W-:Y:S01]  /*21600*/  IMAD.MOV.U32 R12, RZ, RZ, R40 ;  /* 0x000000ffff0c7224 */ /* 0x000fe200078e0028 */
[----:B------:R-:W-:Y:S01]  /*21610*/  PRMT R25, R25, 0x5410, R3 ;  /* 0x0000541019197816 */ /* 0x000fe20000000003 */
[----:B------:R-:W-:Y:S01]  /*21620*/  IMAD.MOV.U32 R11, RZ, RZ, R41 ;  /* 0x000000ffff0b7224 */ /* 0x000fe200078e0029 */
[----:B------:R-:W-:Y:S01]  /*21630*/  PRMT R34, R34, 0x5410, R2 ;  /* 0x0000541022227816 */ /* 0x000fe20000000002 */
[----:B------:R-:W-:Y:S01]  /*21640*/  IMAD.MOV.U32 R3, RZ, RZ, R28 ;  /* 0x000000ffff037224 */ /* 0x000fe200078e001c */
[----:B------:R-:W-:Y:S01]  /*21650*/  PRMT R69, R12, 0x7610, R69 ;  /* 0x000076100c457816 */ /* 0x000fe20000000045 */
[----:B------:R-:W-:Y:S01]  /*21660*/  IMAD.MOV.U32 R2, RZ, RZ, R29 ;  /* 0x000000ffff027224 */ /* 0x000fe200078e001d */
[----:B------:R-:W-:-:S02]  /*21670*/  PRMT R101, R101, 0x5410, R11 ;  /* 0x0000541065657816 */ /* 0x000fc4000000000b */
[----:B------:R-:W-:Y:S02]  /*21680*/  PRMT R25, R3, 0x7610, R25 ;  /* 0x0000761003197816 */ /* 0x000fe40000000019 */
[----:B------:R-:W-:Y:S01]  /*21690*/  PRMT R34, R2, 0x7610, R34 ;  /* 0x0000761002227816 */ /* 0x000fe20000000022 */
[----:B------:R-:W-:Y:S05]  /*216a0*/  BRA.DIV ~URZ, `(.L_x_1492) ;  /* 0x000097c27f007947 */ /* 0x000fea000b800000 */
[----:B------:R1:W2:Y:S04]  /*216b0*/  SHFL.IDX PT, R13, R20, 0x1, 0x181f ;  /* 0x00381f00140d7f89 */ /* 0x0002a800000e0000 */
[----:B------:R1:W4:Y:S04]  /*216c0*/  SHFL.IDX PT, R12, R18, 0x1, 0x181f ;  /* 0x00381f00120c7f89 */ /* 0x00032800000e0000 */
[----:B------:R1:W3:Y:S04]  /*216d0*/  SHFL.IDX PT, R11, R24, 0x1, 0x181f ;  /* 0x00381f00180b7f89 */ /* 0x0002e800000e0000 */
[----:B------:R1:W1:Y:S02]  /*216e0*/  SHFL.IDX PT, R2, R19, 0x1, 0x181f ;  /* 0x00381f0013027f89 */ /* 0x00026400000e0000 */
.L_x_1588:
[----:B------:R-:W-:Y:S01]  /*216f0*/  IADD3 R3, R33, 0x10, RZ ;  /* 0x0000001021037810 */ /* 0x000fe20007ffe0ff */
[----:B------:R-:W-:Y:S01]  /*21700*/  BSSY B0, `(.L_x_1493) ;  /* 0x0000019000007945 */ /* 0x000fe20003800000 */
[----:B------:R-:W-:Y:S01]  /*21710*/  CS2R R42, SRZ ;  /* 0x00000000002a7805 */ /* 0x000fe2000001ff00 */
[----:B------:R-:W-:Y:S01]  /*21720*/  CS2R R46, SRZ ;  /* 0x00000000002e7805 */ /* 0x000fe2000001ff00 */
[----:B------:R-:W-:Y:S01]  /*21730*/  ISETP.GE.AND P0, PT, R3, R30, PT ;  /* 0x0000001e0300720c */ /* 0x000fe20003f06270 */
[----:B------:R-:W-:Y:S01]  /*21740*/  CS2R R44, SRZ ;  /* 0x00000000002c7805 */ /* 0x000fe2000001ff00 */
[----:B---3--:R-:W-:-:S11]  /*21750*/  IMAD.MOV.U32 R3, RZ, RZ, R11 ;  /* 0x000000ffff037224 */ /* 0x008fd600078e000b */
        /* <DEDUP_REMOVED lines=10> */
[----:B--2-4-:R-:W-:Y:S02]  /*21800*/  @!P1 IMAD.WIDE R16, R32, 0x2, R12 ;  /* 0x0000000220109825 */ /* 0x014fe400078e020c */
        /* <DEDUP_REMOVED lines=8> */
.L_x_1494:
[----:B------:R-:W-:Y:S05]  /*21890*/  BSYNC B0 ;  /* 0x0000000000007941 */ /* 0x000fea0003800000 */
.L_x_1493:
        /* <DEDUP_REMOVED lines=17> */
[----:B------:R1:W2:Y:S02]  /*219b0*/  SHFL.IDX PT, R11, R20, 0x2, 0x181f ;  /* 0x00581f00140b7f89 */ /* 0x0002a400000e0000 */
.L_x_1589:
[----:B------:R-:W-:Y:S05]  /*219c0*/  BRA.DIV ~URZ, `(.L_x_1496) ;  /* 0x000097027f007947 */ /* 0x000fea000b800000 */
[----:B------:R3:W4:Y:S01]  /*219d0*/  SHFL.IDX PT, R12, R18, 0x2, 0x181f ;  /* 0x00581f00120c7f89 */ /* 0x00072200000e0000 */
[----:B--2---:R-:W-:-:S03]  /*219e0*/  MOV R13, R11 ;  /* 0x0000000b000d7202 */ /* 0x004fc60000000f00 */
[----:B------:R3:W2:Y:S04]  /*219f0*/  SHFL.IDX PT, R14, R24, 0x2, 0x181f ;  /* 0x00581f00180e7f89 */ /* 0x0006a800000e0000 */
[----:B------:R3:W1:Y:S02]  /*21a00*/  SHFL.IDX PT, R2, R19, 0x2, 0x181f ;  /* 0x00581f0013027f89 */ /* 0x00066400000e0000 */
.L_x_1590:
[----:B------:R-:W-:Y:S01]  /*21a10*/  IADD3 R3, R33, 0x20, RZ ;  /* 0x0000002021037810 */ /* 0x000fe20007ffe0ff */
[----:B------:R-:W-:Y:S01]  /*21a20*/  BSSY B0, `(.L_x_1497) ;  /* 0x000001b000007945 */ /* 0x000fe20003800000 */
[----:B------:R-:W-:Y:S01]  /*21a30*/  CS2R R64, SRZ ;  /* 0x0000000000407805 */ /* 0x000fe2000001ff00 */
[----:B------:R-:W-:Y:S01]  /*21a40*/  CS2R R54, SRZ ;  /* 0x0000000000367805 */ /* 0x000fe2000001ff00 */
[----:B------:R-:W-:Y:S01]  /*21a50*/  ISETP.GE.AND P0, PT, R3, R30, PT ;  /* 0x0000001e0300720c */ /* 0x000fe20003f06270 */
[----:B------:R-:W-:Y:S01]  /*21a60*/  CS2R R50, SRZ ;  /* 0x0000000000327805 */ /* 0x000fe2000001ff00 */
[----:B------:R-:W-:Y:S01]  /*21a70*/  CS2R R56, SRZ ;  /* 0x0000000000387805 */ /* 0x000fe2000001ff00 */
[----:B------:R-:W-:Y:S01]  /*21a80*/  CS2R R52, SRZ ;  /* 0x0000000000347805 */ /* 0x000fe2000001ff00 */
[----:B--2---:R-:W-:-:S09]  /*21a90*/  IMAD.MOV.U32 R3, RZ, RZ, R14 ;  /* 0x000000ffff037224 */ /* 0x004fd200078e000e */
        /* <DEDUP_REMOVED lines=19> */
.L_x_1498:
[----:B------:R-:W-:Y:S05]  /*21bd0*/  BSYNC B0 ;  /* 0x0000000000007941 */ /* 0x000fea0003800000 */
.L_x_1497:
        /* <DEDUP_REMOVED lines=21> */
.L_x_1591:
        /* <DEDUP_REMOVED lines=26> */
.L_x_1501:
[----:B------:R-:W-:Y:S05]  /*21ed0*/  BSYNC B0 ;  /* 0x0000000000007941 */ /* 0x000fea0003800000 */
.L_x_1500:
        /* <DEDUP_REMOVED lines=18> */
.L_x_1592:
[----:B------:R-:W-:Y:S05]  /*22000*/  BRA.DIV ~URZ, `(.L_x_1503) ;  /* 0x000094927f007947 */ /* 0x000fea000b800000 */
[----:B------:R3:W4:Y:S01]  /*22010*/  SHFL.IDX PT, R12, R18, 0x4, 0x181f ;  /* 0x00981f00120c7f89 */ /* 0x00072200000e0000 */
[----:B--2---:R-:W-:-:S03]  /*22020*/  MOV R13, R11 ;  /* 0x0000000b000d7202 */ /* 0x004fc60000000f00 */
[----:B------:R3:W2:Y:S04]  /*22030*/  SHFL.IDX PT, R14, R24, 0x4, 0x181f ;  /* 0x00981f00180e7f89 */ /* 0x0006a800000e0000 */
[----:B------:R3:W1:Y:S02]  /*22040*/  SHFL.IDX PT, R2, R19, 0x4, 0x181f ;  /* 0x00981f0013027f89 */ /* 0x00066400000e0000 */
.L_x_1593:
[----:B------:R-:W-:Y:S01]  /*22050*/  IADD3 R3, R33, 0x40, RZ ;  /* 0x0000004021037810 */ /* 0x000fe20007ffe0ff */
[----:B------:R-:W-:Y:S01]  /*22060*/  BSSY B0, `(.L_x_1504) ;  /* 0x000001b000007945 */ /* 0x000fe20003800000 */
[----:B------:R-:W-:Y:S01]  /*22070*/  CS2R R72, SRZ ;  /* 0x0000000000487805 */ /* 0x000fe2000001ff00 */
[----:B------:R-:W-:Y:S01]  /*22080*/  CS2R R66, SRZ ;  /* 0x0000000000427805 */ /* 0x000fe2000001ff00 */
[----:B------:R-:W-:Y:S01]  /*22090*/  ISETP.GE.AND P0, PT, R3, R30, PT ;  /* 0x0000001e0300720c */ /* 0x000fe20003f06270 */
[----:B------:R-:W-:Y:S01]  /*220a0*/  CS2R R74, SRZ ;  /* 0x00000000004a7805 */ /* 0x000fe2000001ff00 */
[----:B------:R-:W-:Y:S01]  /*220b0*/  CS2R R70, SRZ ;  /* 0x0000000000467805 */ /* 0x000fe2000001ff00 */
[----:B--2---:R-:W-:-:S10]  /*220c0*/  IMAD.MOV.U32 R3, RZ, RZ, R14 ;  /* 0x000000ffff037224 */ /* 0x004fd400078e000e */
        /* <DEDUP_REMOVED lines=8> */
[----:B------:R-:W-:-:S04]  /*22150*/  @P0 IADD3 R11, R32, 0x20, RZ ;  /* 0x00000020200b0810 */ /* 0x000fc80007ffe0ff */
[----:B------:R-:W-:Y:S02]  /*22160*/  @P0 SHF.R.S32.HI R14, RZ, 0x1f, R11 ;  /* 0x0000001fff0e0819 */ /* 0x000fe4000001140b */
[----:B----4-:R-:W-:Y:S02]  /*22170*/  @!P1 IMAD.WIDE R16, R32, 0x2, R12 ;  /* 0x0000000220109825 */ /* 0x010fe400078e020c */
[----:B------:R-:W-:-:S03]  /*22180*/  @P0 LEA.HI R11, R14, R11, RZ, 0x2 ;  /* 0x0000000b0e0b0211 */ /* 0x000fc600078f10ff */
[----:B------:R2:W5:Y:S01]  /*22190*/  @!P1 LD.E.64 R66, [R16.64] ;  /* 0x0000000410429980 */ /* 0x000562000c101b00 */
[----:B------:R-:W-:-:S05]  /*221a0*/  @P0 LOP3.LUT R11, R11, 0xfffffffc, RZ, 0xc0, !PT ;  /* 0xfffffffc0b0b0812 */ /* 0x000fca00078ec0ff */
[----:B------:R-:W-:-:S04]  /*221b0*/  @P0 IMAD.WIDE R14, R11, 0x2, R12 ;  /* 0x000000020b0e0825 */ /* 0x000fc800078e020c */
[--C-:B-1----:R-:W-:Y:S01]  /*221c0*/  @P0 IMAD.WIDE R12, R11, 0x2, R2.reuse ;  /* 0x000000020b0c0825 */ /* 0x102fe200078e0202 */
[----:B------:R2:W5:Y:S03]  /*221d0*/  @P0 LD.E.64 R72, [R14.64] ;  /* 0x000000040e480980 */ /* 0x000566000c101b00 */
[----:B------:R-:W-:Y:S01]  /*221e0*/  @!P1 IMAD.WIDE R2, R32, 0x2, R2 ;  /* 0x0000000220029825 */ /* 0x000fe200078e0202 */
[----:B------:R2:W5:Y:S04]  /*221f0*/  @P0 LD.E.64 R74, [R12.64] ;  /* 0x000000040c4a0980 */ /* 0x000568000c101b00 */
[----:B------:R2:W5:Y:S02]  /*22200*/  @!P1 LD.E.64 R70, [R2.64] ;  /* 0x0000000402469980 */ /* 0x000564000c101b00 */
.L_x_1505:
[----:B------:R-:W-:Y:S05]  /*22210*/  BSYNC B0 ;  /* 0x0000000000007941 */ /* 0x000fea0003800000 */
.L_x_1504:
[----:B--2-45:R-:W-:Y:S01]  /*22220*/  IMAD.MOV.U32 R12, RZ, RZ, R72 ;  /* 0x000000ffff0c7224 */ /* 0x034fe200078e0048 */
[----:B------:R-:W-:Y:S01]  /*22230*/  CS2R R82, SRZ ;  /* 0x0000000000527805 */ /* 0x000fe2000001ff00 */
        /* <DEDUP_REMOVED lines=17> */
.L_x_1594:
[----:B------:R-:W-:Y:S05]  /*22350*/  BRA.DIV ~URZ, `(.L_x_1507) ;  /* 0x000093327f007947 */ /* 0x000fea000b800000 */
[----:B------:R4:W1:Y:S01]  /*22360*/  SHFL.IDX PT, R12, R18, 0x5, 0x181f ;  /* 0x00b81f00120c7f89 */ /* 0x00086200000e0000 */
[----:B--2---:R-:W-:-:S03]  /*22370*/  MOV R13, R11 ;  /* 0x0000000b000d7202 */ /* 0x004fc60000000f00 */
[----:B------:R4:W2:Y:S04]  /*22380*/  SHFL.IDX PT, R14, R24, 0x5, 0x181f ;  /* 0x00b81f00180e7f89 */ /* 0x0008a800000e0000 */
[----:B------:R4:W3:Y:S02]  /*22390*/  SHFL.IDX PT, R2, R19, 0x5, 0x181f ;  /* 0x00b81f0013027f89 */ /* 0x0008e400000e0000 */
.L_x_1595:
[----:B------:R-:W-:Y:S01]  /*223a0*/  IADD3 R3, R33, 0x50, RZ ;  /* 0x0000005021037810 */ /* 0x000fe20007ffe0ff */
[----:B------:R-:W-:Y:S01]  /*223b0*/  BSSY B0, `(.L_x_1508) ;  /* 0x000001a000007945 */ /* 0x000fe20003800000 */
[----:B------:R-:W-:Y:S01]  /*223c0*/  CS2R R76, SRZ ;  /* 0x00000000004c7805 */ /* 0x000fe2000001ff00 */
[----:B------:R-:W-:Y:S01]  /*223d0*/  CS2R R80, SRZ ;  /* 0x0000000000507805 */ /* 0x000fe2000001ff00 */
[----:B------:R-:W-:Y:S01]  /*223e0*/  ISETP.GE.AND P0, PT, R3, R30, PT ;  /* 0x0000001e0300720c */ /* 0x000fe20003f06270 */
[----:B------:R-:W-:Y:S01]  /*223f0*/  CS2R R78, SRZ ;  /* 0x00000000004e7805 */ /* 0x000fe2000001ff00 */
[----:B--2---:R-:W-:-:S11]  /*22400*/  IMAD.MOV.U32 R3, RZ, RZ, R14 ;  /* 0x000000ffff037224 */ /* 0x004fd600078e000e */
        /* <DEDUP_REMOVED lines=10> */
[----:B-1----:R-:W-:Y:S02]  /*224b0*/  @!P1 IMAD.WIDE R16, R32, 0x2, R12 ;  /* 0x0000000220109825 */ /* 0x002fe400078e020c */
[----:B------:R-:W-:-:S03]  /*224c0*/  @P0 LEA.HI R11, R14, R11, RZ, 0x2 ;  /* 0x0000000b0e0b0211 */ /* 0x000fc600078f10ff */
[----:B------:R1:W5:Y:S01]  /*224d0*/  @!P1 LD.E.64 R76, [R16.64] ;  /* 0x00000004104c9980 */ /* 0x000362000c101b00 */
[----:B------:R-:W-:-:S05]  /*224e0*/  @P0 LOP3.LUT R11, R11, 0xfffffffc, RZ, 0xc0, !PT ;  /* 0xfffffffc0b0b0812 */ /* 0x000fca00078ec0ff */
[----:B------:R-:W-:-:S04]  /*224f0*/  @P0 IMAD.WIDE R14, R11, 0x2, R12 ;  /* 0x000000020b0e0825 */ /* 0x000fc800078e020c */
[--C-:B---3--:R-:W-:Y:S01]  /*22500*/  @P0 IMAD.WIDE R12, R11, 0x2, R2.reuse ;  /* 0x000000020b0c0825 */ /* 0x108fe200078e0202 */
[----:B------:R1:W5:Y:S03]  /*22510*/  @P0 LD.E.64 R82, [R14.64] ;  /* 0x000000040e520980 */ /* 0x000366000c101b00 */
[----:B------:R-:W-:Y:S01]  /*22520*/  @!P1 IMAD.WIDE R2, R32, 0x2, R2 ;  /* 0x0000000220029825 */ /* 0x000fe200078e0202 */
[----:B------:R1:W5:Y:S04]  /*22530*/  @P0 LD.E.64 R80, [R12.64] ;  /* 0x000000040c500980 */ /* 0x000368000c101b00 */
[----:B------:R1:W5:Y:S02]  /*22540*/  @!P1 LD.E.64 R78, [R2.64] ;  /* 0x00000004024e9980 */ /* 0x000364000c101b00 */
.L_x_1509:
[----:B------:R-:W-:Y:S05]  /*22550*/  BSYNC B0 ;  /* 0x0000000000007941 */ /* 0x000fea0003800000 */
.L_x_1508:
[----:B-1---5:R-:W-:Y:S02]  /*22560*/  IMAD.MOV.U32 R12, RZ, RZ, R82 ;  /* 0x000000ffff0c7224 */ /* 0x022fe400078e0052 */
[----:B------:R-:W-:-:S02]  /*22570*/  IMAD.MOV.U32 R11, RZ, RZ, R83 ;  /* 0x000000ffff0b7224 */ /* 0x000fc400078e0053 */
[----:B------:R-:W-:Y:S01]  /*22580*/  IMAD.MOV.U32 R3, RZ, RZ, R76 ;  /* 0x000000ffff037224 */ /* 0x000fe200078e004c */
[----:B------:R-:W-:Y:S01]  /*22590*/  PRMT R120, R120, 0x5410, R12 ;  /* 0x0000541078787816 */ /* 0x000fe2000000000c */
[----:B---3--:R-:W-:Y:S01]  /*225a0*/  IMAD.MOV.U32 R2, RZ, RZ, R77 ;  /* 0x000000ffff027224 */ /* 0x008fe200078e004d */
        /* <DEDUP_REMOVED lines=13> */
.L_x_1596:
[----:B------:R-:W-:Y:S01]  /*22680*/  SHF.R.S32.HI R2, RZ, 0x1f, R35 ;  /* 0x0000001fff027819 */ /* 0x000fe20000011423 */
[----:B------:R-:W-:-:S03]  /*22690*/  IMAD.SHL.U32 R11, R38, 0x80, RZ ;  /* 0x00000080260b7824 */ /* 0x000fc600078e00ff */
[----:B------:R-:W-:-:S04]  /*226a0*/  LEA.HI R2, R2, R35, RZ, 0x3 ;  /* 0x0000002302027211 */ /* 0x000fc800078f18ff */
[----:B------:R-:W-:Y:S01]  /*226b0*/  LEA.HI.SX32 R11, R2, R11, 0x1d ;  /* 0x0000000b020b7211 */ /* 0x000fe200078feaff */
[----:B------:R-:W-:Y:S05]  /*226c0*/  BRA.DIV ~URZ, `(.L_x_1511) ;  /* 0x000091b27f007947 */ /* 0x000fea000b800000 */
[----:B------:R3:W1:Y:S04]  /*226d0*/  SHFL.IDX PT, R12, R18, 0x6, 0x181f ;  /* 0x00d81f00120c7f89 */ /* 0x00066800000e0000 */
[----:B------:R3:W4:Y:S04]  /*226e0*/  SHFL.IDX PT, R14, R24, 0x6, 0x181f ;  /* 0x00d81f00180e7f89 */ /* 0x00072800000e0000 */
[----:B------:R3:W2:Y:S02]  /*226f0*/  SHFL.IDX PT, R2, R19, 0x6, 0x181f ;  /* 0x00d81f0013027f89 */ /* 0x0006a400000e0000 */
.L_x_1597:
[----:B------:R-:W-:Y:S01]  /*22700*/  IADD3 R11, R11, 0x60, RZ ;  /* 0x000000600b0b7810 */ /* 0x000fe20007ffe0ff */
[----:B------:R-:W-:Y:S01]  /*22710*/  BSSY B0, `(.L_x_1512) ;  /* 0x000001b000007945 */ /* 0x000fe20003800000 */
[----:B------:R-:W-:Y:S01]  /*22720*/  CS2R R88, SRZ ;  /* 0x0000000000587805 */ /* 0x000fe2000001ff00 */
[----:B------:R-:W-:Y:S01]  /*22730*/  CS2R R84, SRZ ;  /* 0x0000000000547805 */ /* 0x000fe2000001ff00 */
[----:B------:R-:W-:Y:S01]  /*22740*/  ISETP.GE.AND P0, PT, R11, R30, PT ;  /* 0x0000001e0b00720c */ /* 0x000fe20003f06270 */
[----:B------:R-:W-:Y:S01]  /*22750*/  CS2R R90, SRZ ;  /* 0x00000000005a7805 */ /* 0x000fe2000001ff00 */
[----:B------:R-:W-:Y:S01]  /*22760*/  CS2R R86, SRZ ;  /* 0x0000000000567805 */ /* 0x000fe2000001ff00 */
[----:B----4-:R-:W-:-:S10]  /*22770*/  IMAD.MOV.U32 R3, RZ, RZ, R14 ;  /* 0x000000ffff037224 */ /* 0x010fd400078e000e */
        /* <DEDUP_REMOVED lines=10> */
[----:B-12---:R-:W-:Y:S02]  /*22820*/  @!P1 IMAD.WIDE R16, R32, 0x2, R12 ;  /* 0x0000000220109825 */ /* 0x006fe400078e020c */
[----:B------:R-:W-:-:S03]  /*22830*/  @P0 LEA.HI R11, R14, R11, RZ, 0x2 ;  /* 0x0000000b0e0b0211 */ /* 0x000fc600078f10ff */
[----:B------:R1:W5:Y:S01]  /*22840*/  @!P1 LD.E.64 R84, [R16.64] ;  /* 0x0000000410549980 */ /* 0x000362000c101b00 */
[----:B------:R-:W-:-:S05]  /*22850*/  @P0 LOP3.LUT R11, R11, 0xfffffffc, RZ, 0xc0, !PT ;  /* 0xfffffffc0b0b0812 */ /* 0x000fca00078ec0ff */
[----:B------:R-:W-:-:S04]  /*22860*/  @P0 IMAD.WIDE R14, R11, 0x2, R12 ;  /* 0x000000020b0e0825 */ /* 0x000fc800078e020c */
[--C-:B------:R-:W-:Y:S01]  /*22870*/  @P0 IMAD.WIDE R12, R11, 0x2, R2.reuse ;  /* 0x000000020b0c0825 */ /* 0x100fe200078e0202 */
[----:B------:R1:W5:Y:S03]  /*22880*/  @P0 LD.E.64 R88, [R14.64] ;  /* 0x000000040e580980 */ /* 0x000366000c101b00 */
[----:B------:R-:W-:Y:S01]  /*22890*/  @!P1 IMAD.WIDE R2, R32, 0x2, R2 ;  /* 0x0000000220029825 */ /* 0x000fe200078e0202 */
[----:B------:R1:W5:Y:S04]  /*228a0*/  @P0 LD.E.64 R90, [R12.64] ;  /* 0x000000040c5a0980 */ /* 0x000368000c101b00 */
[----:B------:R1:W5:Y:S02]  /*228b0*/  @!P1 LD.E.64 R86, [R2.64] ;  /* 0x0000000402569980 */ /* 0x000364000c101b00 */
.L_x_1513:
[----:B------:R-:W-:Y:S05]  /*228c0*/  BSYNC B0 ;  /* 0x0000000000007941 */ /* 0x000fea0003800000 */
.L_x_1512:
[----:B-1---5:R-:W-:Y:S01]  /*228d0*/  IMAD.MOV.U32 R12, RZ, RZ, R88 ;  /* 0x000000ffff0c7224 */ /* 0x022fe200078e0058 */
[----:B------:R-:W-:Y:S01]  /*228e0*/  CS2R R98, SRZ ;  /* 0x0000000000627805 */ /* 0x000fe2000001ff00 */
[----:B------:R-:W-:-:S02]  /*228f0*/  IMAD.MOV.U32 R11, RZ, RZ, R89 ;  /* 0x000000ffff0b7224 */ /* 0x000fc400078e0059 */
[----:B------:R-:W-:Y:S01]  /*22900*/  IMAD.MOV.U32 R3, RZ, RZ, R84 ;  /* 0x000000ffff037224 */ /* 0x000fe200078e0054 */
[----:B------:R-:W-:Y:S01]  /*22910*/  PRMT R125, R125, 0x5410, R12 ;  /* 0x000054107d7d7816 */ /* 0x000fe2000000000c */
[----:B--2---:R-:W-:Y:S01]  /*22920*/  IMAD.MOV.U32 R2, RZ, RZ, R85 ;  /* 0x000000ffff027224 */ /* 0x004fe200078e0055 */
        /* <DEDUP_REMOVED lines=13> */
.L_x_1598:
[----:B------:R-:W-:Y:S01]  /*22a00*/  SHF.R.S32.HI R2, RZ, 0x1f, R35 ;  /* 0x0000001fff027819 */ /* 0x000fe20000011423 */
[----:B------:R-:W-:-:S03]  /*22a10*/  IMAD.SHL.U32 R11, R38, 0x80, RZ ;  /* 0x00000080260b7824 */ /* 0x000fc600078e00ff */
[----:B------:R-:W-:-:S04]  /*22a20*/  LEA.HI R2, R2, R35, RZ, 0x3 ;  /* 0x0000002302027211 */ /* 0x000fc800078f18ff */
[----:B------:R-:W-:Y:S01]  /*22a30*/  LEA.HI.SX32 R11, R2, R11, 0x1d ;  /* 0x0000000b020b7211 */ /* 0x000fe200078feaff */
[----:B------:R-:W-:Y:S05]  /*22a40*/  BRA.DIV ~URZ, `(.L_x_1515) ;  /* 0x000090127f007947 */ /* 0x000fea000b800000 */
[----:B------:R4:W1:Y:S04]  /*22a50*/  SHFL.IDX PT, R12, R18, 0x7, 0x181f ;  /* 0x00f81f00120c7f89 */ /* 0x00086800000e0000 */
[----:B------:R4:W3:Y:S04]  /*22a60*/  SHFL.IDX PT, R14, R24, 0x7, 0x181f ;  /* 0x00f81f00180e7f89 */ /* 0x0008e800000e0000 */
[----:B------:R4:W2:Y:S02]  /*22a70*/  SHFL.IDX PT, R2, R19, 0x7, 0x181f ;  /* 0x00f81f0013027f89 */ /* 0x0008a400000e0000 */
.L_x_1599:
        /* <DEDUP_REMOVED lines=27> */
.L_x_1517:
[----:B------:R-:W-:Y:S05]  /*22c30*/  BSYNC B0 ;  /* 0x0000000000007941 */ /* 0x000fea0003800000 */
.L_x_1516:
[----:B-1----:R-:W-:Y:S01]  /*22c40*/  IADD3 R12, R100, -c[0x0][0x20], RZ ;  /* 0x80000800640c7a10 */ /* 0x002fe20007ffe0ff */
[----:B------:R-:W-:-:S04]  /*22c50*/  DEPBAR.LE SB0, 0x1 ;  /* 0x000080400000791a */ /* 0x000fc80000000000 */
[----:B--2---:R1:W2:Y:S04]  /*22c60*/  LDL.64 R2, [R12+0x20] ;  /* 0x000020000c027983 */ /* 0x0042a80000100a00 */
[----:B-1----:R-:W3:Y:S01]  /*22c70*/  LDL.64 R12, [R12+0x28] ;  /* 0x000028000c0c7983 */ /* 0x002ee20000100a00 */
[----:B------:R-:W-:Y:S03]  /*22c80*/  WARPSYNC 0xffffffff ;  /* 0xffffffff00007948 */ /* 0x000fe60003800000 */
[----:B------:R-:W-:Y:S06]  /*22c90*/  BAR.SYNC.DEFER_BLOCKING 0x0 ;  /* 0x0000000000007b1d */ /* 0x000fec0000010000 */
[----:B--2---:R1:W2:Y:S04]  /*22ca0*/  LD.E R14, [R2.64] ;  /* 0x00000004020e7980 */ /* 0x0042a8000c101900 */
[----:B---34-:R3:W4:Y:S01]  /*22cb0*/  LD.E.64 R22, [R12.64] ;  /* 0x000000040c167980 */ /* 0x018722000c101b00 */
[----:B------:R-:W-:Y:S01]  /*22cc0*/  IMAD.SHL.U32 R11, R68, 0x40, RZ ;  /* 0x00000040440b7824 */ /* 0x000fe200078e00ff */
[----:B------:R-:W-:Y:S01]  /*22cd0*/  BSSY B1, `(.L_x_1518) ;  /* 0x000007d000017945 */ /* 0x000fe20003800000 */
[----:B---3--:R-:W-:-:S04]  /*22ce0*/  SHF.R.S32.HI R13, RZ, 0x1f, R35 ;  /* 0x0000001fff0d7819 */ /* 0x008fc80000011423 */
[CC--:B-1----:R-:W-:Y:S02]  /*22cf0*/  LEA.HI R2, R13.reuse, R35.reuse, RZ, 0x3 ;  /* 0x000000230d027211 */ /* 0x0c2fe400078f18ff */
[----:B------:R-:W-:Y:S02]  /*22d00*/  LEA.HI R13, R13, R35, RZ, 0x6 ;  /* 0x000000230d0d7211 */ /* 0x000fe400078f30ff */
[----:B------:R-:W-:-:S03]  /*22d10*/  LOP3.LUT R2, R2, 0xfffffff8, RZ, 0xc0, !PT ;  /* 0xfffffff802027812 */ /* 0x000fc600078ec0ff */
[----:B------:R-:W-:Y:S02]  /*22d20*/  IMAD.SHL.U32 R13, R13, 0x8, RZ ;  /* 0x000000080d0d7824 */ /* 0x000fe400078e00ff */
[----:B------:R-:W-:Y:S01]  /*22d30*/  IMAD.IADD R3, R35, 0x1, -R2 ;  /* 0x0000000123037824 */ /* 0x000fe200078e0a02 */
[----:B------:R-:W-:Y:S01]  /*22d40*/  LOP3.LUT R2, R11, 0x1c0, RZ, 0xc0, !PT ;  /* 0x000001c00b027812 */ /* 0x000fe200078ec0ff */
[----:B-----5:R-:W-:Y:S02]  /*22d50*/  IMAD.MOV.U32 R11, RZ, RZ, R98 ;  /* 0x000000ffff0b7224 */ /* 0x020fe400078e0062 */
[----:B------:R-:W-:-:S03]  /*22d60*/  IMAD.SHL.U32 R3, R3, 0x8, RZ ;  /* 0x0000000803037824 */ /* 0x000fc600078e00ff */
[----:B------:R-:W-:Y:S01]  /*22d70*/  PRMT R38, R38, 0x5410, R11 ;  /* 0x0000541026267816 */ /* 0x000fe2000000000b */
[----:B------:R-:W-:Y:S01]  /*22d80*/  IMAD.MOV.U32 R11, RZ, RZ, R99 ;  /* 0x000000ffff0b7224 */ /* 0x000fe200078e0063 */
[----:B------:R-:W-:Y:S02]  /*22d90*/  LOP3.LUT R3, R2, 0x38, R3, 0xf8, !PT ;  /* 0x0000003802037812 */ /* 0x000fe400078ef803 */
[----:B------:R-:W-:Y:S02]  /*22da0*/  SHF.R.U32.HI R2, RZ, 0x3, R2 ;  /* 0x00000003ff027819 */ /* 0x000fe40000011602 */
[----:B------:R-:W-:Y:S01]  /*22db0*/  PRMT R100, R100, 0x5410, R11 ;  /* 0x0000541064647816 */ /* 0x000fe2000000000b */
[----:B------:R-:W-:Y:S01]  /*22dc0*/  IMAD.MOV.U32 R11, RZ, RZ, R97 ;  /* 0x000000ffff0b7224 */ /* 0x000fe200078e0061 */
[----:B------:R-:W-:Y:S01]  /*22dd0*/  LOP3.LUT R12, R3, R2, RZ, 0x3c, !PT ;  /* 0x00000002030c7212 */ /* 0x000fe200078e3cff */
[----:B------:R-:W-:Y:S02]  /*22de0*/  IMAD.MOV.U32 R3, RZ, RZ, R92 ;  /* 0x000000ffff037224 */ /* 0x000fe400078e005c */
[----:B------:R-:W-:Y:S01]  /*22df0*/  IMAD.MOV.U32 R2, RZ, RZ, R93 ;  /* 0x000000ffff027224 */ /* 0x000fe200078e005d */
[----:B------:R-:W-:Y:S01]  /*22e00*/  LOP3.LUT R13, R12, 0xfffffe00, R13, 0xf8, !PT ;  /* 0xfffffe000c0d7812 */ /* 0x000fe200078ef80d */
[----:B------:R-:W-:Y:S01]  /*22e10*/  IMAD.MOV.U32 R12, RZ, RZ, R96 ;  /* 0x000000ffff0c7224 */ /* 0x000fe200078e0060 */
[----:B------:R-:W-:Y:S01]  /*22e20*/  PRMT R31, R31, 0x5410, R3 ;  /* 0x000054101f1f7816 */ /* 0x000fe20000000003 */
[----:B------:R-:W-:Y:S01]  /*22e30*/  IMAD.MOV.U32 R3, RZ, RZ, R94 ;  /* 0x000000ffff037224 */ /* 0x000fe200078e005e */
[----:B------:R-:W-:Y:S01]  /*22e40*/  PRMT R35, R35, 0x5410, R2 ;  /* 0x0000541023237816 */ /* 0x000fe20000000002 */
[----:B------:R-:W-:Y:S01]  /*22e50*/  IMAD.MOV.U32 R2, RZ, RZ, R95 ;  /* 0x000000ffff027224 */ /* 0x000fe200078e005f */
[----:B------:R-:W-:-:S02]  /*22e60*/  PRMT R38, R12, 0x7610, R38 ;  /* 0x000076100c267816 */ /* 0x000fc40000000026 */
[----:B------:R-:W-:Y:S02]  /*22e70*/  PRMT R100, R11, 0x7610, R100 ;  /* 0x000076100b647816 */ /* 0x000fe40000000064 */
[----:B------:R-:W-:Y:S02]  /*22e80*/  PRMT R31, R3, 0x7610, R31 ;  /* 0x00007610031f7816 */ /* 0x000fe4000000001f */
[----:B------:R-:W-:Y:S01]  /*22e90*/  PRMT R35, R2, 0x7610, R35 ;  /* 0x0000761002237816 */ /* 0x000fe20000000023 */
[----:B--2---:R-:W-:-:S05]  /*22ea0*/  IMAD R14, R14, -0x80, R30 ;  /* 0xffffff800e0e7824 */ /* 0x004fca00078e021e */
[----:B------:R-:W-:-:S04]  /*22eb0*/  IMNMX R30, R14, 0x80, PT ;  /* 0x000000800e1e7817 */ /* 0x000fc80003800200 */
[----:B------:R-:W-:Y:S01]  /*22ec0*/  ISETP.GE.AND P0, PT, R68, R30, PT ;  /* 0x0000001e4400720c */ /* 0x000fe20003f06270 */
[----:B----4-:R-:W-:-:S12]  /*22ed0*/  IMAD.WIDE.U32 R22, R13, 0x2, R22 ;  /* 0x000000020d167825 */ /* 0x010fd800078e0016 */
[----:B------:R-:W-:Y:S05]  /*22ee0*/  @P0 BRA `(.L_x_1519) ;  /* 0x000005b000000947 */ /* 0x000fea0003800000 */
[----:B------:R-:W-:Y:S01]  /*22ef0*/  ISETP.GE.AND P0, PT, R32, R39, PT ;  /* 0x000000272000720c */ /* 0x000fe20003f06270 */
[----:B------:R-:W-:-:S12]  /*22f00*/  BSSY B0, `(.L_x_1520) ;  /* 0x000002c000007945 */ /* 0x000fd80003800000 */
[----:B------:R-:W-:Y:S05]  /*22f10*/  @P0 BRA `(.L_x_1521) ;  /* 0x000002a000000947 */ /* 0x000fea0003800000 */
[----:B------:R-:W2:Y:S01]  /*22f20*/  LD.E.128 R12, [R22.64] ;  /* 0x00000004160c7980 */ /* 0x000ea2000c101d00 */
[----:B------:R-:W-:Y:S01]  /*22f30*/  SHF.R.U32.HI R20, RZ, 0x10, R29 ;  /* 0x00000010ff147819 */ /* 0x000fe2000001161d */
[--C-:B------:R-:W-:Y:S01]  /*22f40*/  HADD2.F32 R16, -RZ, R25.reuse.H1_H1 ;  /* 0x30000019ff107230 */ /* 0x100fe20000004100 */
[--C-:B------:R-:W-:Y:S01]  /*22f50*/  SHF.R.U32.HI R11, RZ, 0x10, R27.reuse ;  /* 0x00000010ff0b7819 */ /* 0x100fe2000001161b */
[----:B------:R-:W-:Y:S01]  /*22f60*/  HADD2.F32 R19, -RZ, R25.H0_H0 ;  /* 0x20000019ff137230 */ /* 0x000fe20000004100 */
[----:B------:R-:W-:Y:S01]  /*22f70*/  SHF.R.U64 R21, R26, 0x10, R27 ;  /* 0x000000101a157819 */ /* 0x000fe2000000121b */
[----:B------:R-:W-:Y:S01]  /*22f80*/  HADD2.F32 R27, -RZ, R20.H0_H0 ;  /* 0x20000014ff1b7230 */ /* 0x000fe20000004100 */
[----:B------:R-:W-:Y:S01]  /*22f90*/  SHF.R.U64 R24, R28, 0x10, R29 ;  /* 0x000000101c187819 */ /* 0x000fe2000000121d */
[----:B------:R-:W-:Y:S02]  /*22fa0*/  HADD2.F32 R26, -RZ, R11.H0_H0 ;  /* 0x2000000bff1a7230 */ /* 0x000fe40000004100 */
[----:B------:R-:W-:-:S02]  /*22fb0*/  HADD2.F32 R21, -RZ, R21.H0_H0 ;  /* 0x20000015ff157230 */ /* 0x000fc40000004100 */
[----:B------:R-:W-:Y:S02]  /*22fc0*/  HADD2.F32 R24, -RZ, R24.H0_H0 ;  /* 0x20000018ff187230 */ /* 0x000fe40000004100 */
[--C-:B--2---:R-:W-:Y:S02]  /*22fd0*/  HADD2.F32 R2, -RZ, R15.reuse.H1_H1 ;  /* 0x3000000fff027230 */ /* 0x104fe40000004100 */
[----:B------:R-:W-:Y:S02]  /*22fe0*/  HADD2.F32 R17, -RZ, R15.H0_H0 ;  /* 0x2000000fff117230 */ /* 0x000fe40000004100 */
[--C-:B------:R-:W-:Y:S01]  /*22ff0*/  HADD2.F32 R3, -RZ, R12.reuse.H1_H1 ;  /* 0x3000000cff037230 */ /* 0x100fe20000004100 */
[CC--:B------:R-:W-:Y:S01]  /*23000*/  FMUL.FTZ R20, R2.reuse, R27.reuse ;  /* 0x0000001b02147220 */ /* 0x0c0fe20000410000 */
[----:B------:R-:W-:Y:S01]  /*23010*/  HADD2.F32 R18, -RZ, R12.H0_H0 ;  /* 0x2000000cff127230 */ /* 0x000fe20000004100 */
[-C--:B------:R-:W-:Y:S01]  /*23020*/  FMUL.FTZ R2, R2, R26.reuse ;  /* 0x0000001a02027220 */ /* 0x080fe20000410000 */
[--C-:B------:R-:W-:Y:S01]  /*23030*/  HADD2.F32 R15, -RZ, R14.reuse.H0_H0 ;  /* 0x2000000eff0f7230 */ /* 0x100fe20000004100 */
[C---:B------:R-:W-:Y:S01]  /*23040*/  FFMA.FTZ R26, R17.reuse, R26, -R20 ;  /* 0x0000001a111a7223 */ /* 0x040fe20000010814 */
[--C-:B------:R-:W-:Y:S01]  /*23050*/  HADD2.F32 R12, -RZ, R13.reuse.H0_H0 ;  /* 0x2000000dff0c7230 */ /* 0x100fe20000004100 */
[----:B------:R-:W-:Y:S01]  /*23060*/  FFMA.FTZ R20, R17, R27, R2 ;  /* 0x0000001b11147223 */ /* 0x000fe20000010002 */
[----:B------:R-:W-:Y:S01]  /*23070*/  HADD2.F32 R11, -RZ, R13.H1_H1 ;  /* 0x3000000dff0b7230 */ /* 0x000fe20000004100 */
[CC--:B------:R-:W-:Y:S01]  /*23080*/  FMUL.FTZ R25, R3.reuse, R19.reuse ;  /* 0x0000001303197220 */ /* 0x0c0fe20000410000 */
[----:B------:R-:W-:Y:S01]  /*23090*/  HADD2.F32 R14, -RZ, R14.H1_H1 ;  /* 0x3000000eff0e7230 */ /* 0x000fe20000004100 */
[-C--:B------:R-:W-:Y:S01]  /*230a0*/  FMUL.FTZ R13, R3, R16.reuse ;  /* 0x00000010030d7220 */ /* 0x080fe20000410000 */
[--C-:B------:R-:W-:Y:S01]  /*230b0*/  HADD2.F32 R2, -RZ, R34.reuse.H0_H0 ;  /* 0x20000022ff027230 */ /* 0x100fe20000004100 */
[C---:B------:R-:W-:Y:S01]  /*230c0*/  FFMA.FTZ R25, R18.reuse, R16, -R25 ;  /* 0x0000001012197223 */ /* 0x040fe20000010819 */
[----:B------:R-:W-:Y:S01]  /*230d0*/  HADD2.F32 R3, -RZ, R34.H1_H1 ;  /* 0x30000022ff037230 */ /* 0x000fe20000004100 */
[----:B------:R-:W-:-:S02]  /*230e0*/  FFMA.FTZ R18, R18, R19, R13 ;  /* 0x0000001312127223 */ /* 0x000fc4000001000d */
[C---:B------:R-:W-:Y:S02]  /*230f0*/  FMUL.FTZ R17, R14.reuse, R2 ;  /* 0x000000020e117220 */ /* 0x040fe40000410000 */
[----:B------:R-:W-:Y:S02]  /*23100*/  FMUL.FTZ R14, R14, R3 ;  /* 0x000000030e0e7220 */ /* 0x000fe40000410000 */
[C---:B------:R-:W-:Y:S02]  /*23110*/  FMUL.FTZ R16, R11.reuse, R24 ;  /* 0x000000180b107220 */ /* 0x040fe40000410000 */
[----:B------:R-:W-:Y:S02]  /*23120*/  FMUL.FTZ R13, R11, R21 ;  /* 0x000000150b0d7220 */ /* 0x000fe40000410000 */
[C---:B------:R-:W-:Y:S02]  /*23130*/  FFMA.FTZ R14, R15.reuse, R2, R14 ;  /* 0x000000020f0e7223 */ /* 0x040fe4000001000e */
[----:B------:R-:W-:Y:S01]  /*23140*/  FFMA.FTZ R3, R15, R3, -R17 ;  /* 0x000000030f037223 */ /* 0x000fe20000010811 */
[----:B------:R-:W-:Y:S01]  /*23150*/  F2FP.PACK_AB R15, R20, R26 ;  /* 0x0000001a140f723e */ /* 0x000fe200000000ff */
[----:B------:R-:W-:-:S02]  /*23160*/  FFMA.FTZ R2, R12, R21, -R16 ;  /* 0x000000150c027223 */ /* 0x000fc40000010810 */
[----:B------:R-:W-:Y:S01]  /*23170*/  FFMA.FTZ R13, R12, R24, R13 ;  /* 0x000000180c0d7223 */ /* 0x000fe2000001000d */
[----:B------:R-:W-:Y:S02]  /*23180*/  F2FP.PACK_AB R14, R14, R3 ;  /* 0x000000030e0e723e */ /* 0x000fe400000000ff */
[----:B------:R-:W-:Y:S02]  /*23190*/  F2FP.PACK_AB R12, R18, R25 ;  /* 0x00000019120c723e */ /* 0x000fe400000000ff */
[----:B------:R-:W-:-:S05]  /*231a0*/  F2FP.PACK_AB R13, R13, R2 ;  /* 0x000000020d0d723e */ /* 0x000fca00000000ff */
[----:B------:R1:W-:Y:S02]  /*231b0*/  ST.E.128 [R22.64], R12 ;  /* 0x0000000c16007985 */ /* 0x0003e4000c101d04 */
.L_x_1521:
[----:B------:R-:W-:Y:S05]  /*231c0*/  BSYNC B0 ;  /* 0x0000000000007941 */ /* 0x000fea0003800000 */
.L_x_1520:
[----:B------:R-:W-:-:S04]  /*231d0*/  IADD3 R2, R32, 0x20, RZ ;  /* 0x0000002020027810 */ /* 0x000fc80007ffe0ff */
[----:B------:R-:W-:-:S13]  /*231e0*/  ISETP.GE.AND P0, PT, R2, R39, PT ;  /* 0x000000270200720c */ /* 0x000fda0003f06270 */
[----:B------:R-:W-:Y:S05]  /*231f0*/  @P0 BRA `(.L_x_1519) ;  /* 0x000002a000000947 */ /* 0x000fea0003800000 */
[----:B-1----:R-:W2:Y:S01]  /*23200*/  LD.E.128 R12, [R22.64+0x4000] ;  /* 0x00400004160c7980 */ /* 0x002ea2000c101d00 */
        /* <DEDUP_REMOVED lines=24> */
[----:B------:R-:W-:Y:S01]  /*23390*/  HADD2.F32 R2, -RZ, R101.H1_H1 ;  /* 0x30000065ff027230 */ /* 0x000fe20000004100 */
        /* <DEDUP_REMOVED lines=15> */
[----:B------:R1:W-:Y:S02]  /*23490*/  ST.E.128 [R22.64+0x4000], R12 ;  /* 0x0040000c16007985 */ /* 0x0003e4000c101d04 */
.L_x_1519:
[----:B------:R-:W-:Y:S05]  /*234a0*/  BSYNC B1 ;  /* 0x0000000000017941 */ /* 0x000fea0003800000 */
.L_x_1518:
[----:B------:R-:W-:Y:S01]  /*234b0*/  IADD3 R2, R68, 0x10, RZ ;  /* 0x0000001044027810 */ /* 0x000fe20007ffe0ff */
[----:B------:R-:W-:Y:S03]  /*234c0*/  BSSY B1, `(.L_x_1522) ;  /* 0x000005e000017945 */ /* 0x000fe60003800000 */
[----:B------:R-:W-:-:S13]  /*234d0*/  ISETP.GE.AND P0, PT, R2, R30, PT ;  /* 0x0000001e0200720c */ /* 0x000fda0003f06270 */
[----:B------:R-:W-:Y:S05]  /*234e0*/  @P0 BRA `(.L_x_1523) ;  /* 0x000005b000000947 */ /* 0x000fea0003800000 */
[----:B------:R-:W-:Y:S01]  /*234f0*/  ISETP.GE.AND P0, PT, R32, R39, PT ;  /* 0x000000272000720c */ /* 0x000fe20003f06270 */
[----:B------:R-:W-:-:S12]  /*23500*/  BSSY B0, `(.L_x_1524) ;  /* 0x000002c000007945 */ /* 0x000fd80003800000 */
[----:B------:R-:W-:Y:S05]  /*23510*/  @P0 BRA `(.L_x_1525) ;  /* 0x000002a000000947 */ /* 0x000fea0003800000 */
[----:B-1----:R-:W2:Y:S01]  /*23520*/  LD.E.128 R12, [R22.64+0x800] ;  /* 0x00080004160c7980 */ /* 0x002ea2000c101d00 */
[----:B------:R-:W-:Y:S01]  /*23530*/  SHF.R.U32.HI R20, RZ, 0x10, R45 ;  /* 0x00000010ff147819 */ /* 0x000fe2000001162d */
[----:B------:R-:W-:Y:S01]  /*23540*/  HADD2.F32 R16, -RZ, R102.H0_H0 ;  /* 0x20000066ff107230 */ /* 0x000fe20000004100 */
        /* <DEDUP_REMOVED lines=39> */
.L_x_1525:
[----:B------:R-:W-:Y:S05]  /*237c0*/  BSYNC B0 ;  /* 0x0000000000007941 */ /* 0x000fea0003800000 */
.L_x_1524:
        /* <DEDUP_REMOVED lines=45> */
.L_x_1523:
[----:B------:R-:W-:Y:S05]  /*23aa0*/  BSYNC B1 ;  /* 0x0000000000017941 */ /* 0x000fea0003800000 */
.L_x_1522:
        /* <DEDUP_REMOVED lines=49> */
.L_x_1529:
[----:B------:R-:W-:Y:S05]  /*23dc0*/  BSYNC B0 ;  /* 0x0000000000007941 */ /* 0x000fea0003800000 */
.L_x_1528:
        /* <DEDUP_REMOVED lines=45> */
.L_x_1527:
[----:B------:R-:W-:Y:S05]  /*240a0*/  BSYNC B1 ;  /* 0x0000000000017941 */ /* 0x000fea0003800000 */
.L_x_1526:
        /* <DEDUP_REMOVED lines=49> */
.L_x_1533:
[----:B------:R-:W-:Y:S05]  /*243c0*/  BSYNC B0 ;  /* 0x0000000000007941 */ /* 0x000fea0003800000 */
.L_x_1532:
        /* <DEDUP_REMOVED lines=45> */
.L_x_1531:
[----:B------:R-:W-:Y:S05]  /*246a0*/  BSYNC B1 ;  /* 0x0000000000017941 */ /* 0x000fea0003800000 */
.L_x_1530:
        /* <DEDUP_REMOVED lines=49> */
.L_x_1537:
[----:B------:R-:W-:Y:S05]  /*249c0*/  BSYNC B0 ;  /* 0x0000000000007941 */ /* 0x000fea0003800000 */
.L_x_1536:
        /* <DEDUP_REMOVED lines=45> */
.L_x_1535:
[----:B------:R-:W-:Y:S05]  /*24ca0*/  BSYNC B1 ;  /* 0x0000000000017941 */ /* 0x000fea0003800000 */
.L_x_1534:
        /* <DEDUP_REMOVED lines=49> */
.L_x_1541:
[----:B------:R-:W-:Y:S05]  /*24fc0*/  BSYNC B0 ;  /* 0x0000000000007941 */ /* 0x000fea0003800000 */
.L_x_1540:
        /* <DEDUP_REMOVED lines=45> */
.L_x_1539:
[----:B------:R-:W-:Y:S05]  /*252a0*/  BSYNC B1 ;  /* 0x0000000000017941 */ /* 0x000fea0003800000 */
.L_x_1538:
        /* <DEDUP_REMOVED lines=49> */
.L_x_1545:
[----:B------:R-:W-:Y:S05]  /*255c0*/  BSYNC B0 ;  /* 0x0000000000007941 */ /* 0x000fea0003800000 */
.L_x_1544:
        /* <DEDUP_REMOVED lines=45> */
.L_x_1543:
[----:B------:R-:W-:Y:S05]  /*258a0*/  BSYNC B1 ;  /* 0x0000000000017941 */ /* 0x000fea0003800000 */
.L_x_1542:
[----:B------:R-:W-:Y:S01]  /*258b0*/  IADD3 R2, R68, 0x70, RZ ;  /* 0x0000007044027810 */ /* 0x000fe20007ffe0ff */
[----:B------:R-:W-:-:S03]  /*258c0*/  IMAD.MOV.U32 R3, RZ, RZ, 0x0 ;  /* 0x00000000ff037424 */ /* 0x000fc600078e00ff */
[----:B------:R-:W-:Y:S01]  /*258d0*/  ISETP.GE.AND P0, PT, R2, R30, PT ;  /* 0x0000001e0200720c */ /* 0x000fe20003f06270 */
[----:B------:R-:W-:-:S12]  /*258e0*/  IMAD.MOV.U32 R2, RZ, RZ, R143 ;  /* 0x000000ffff027224 */ /* 0x000fd800078e008f */
[----:B------:R-:W-:Y:S05]  /*258f0*/  @P0 RET.REL.NODEC R2 `(_ZN7cutlass13device_kernelIN5flash19enable_sm80_to_sm89INS1_16FlashAttnFwdSm80INS1_25CollectiveMainloopFwdSm80ILi4ELi1ELb0EN4cute5tupleIJNS5_1CILi128EEENS7_ILi48EEES8_EEELi128ENS_6half_tEfNS_4arch4Sm80ELb0ELb1ELb0ELb1ELb1ELb1ELb1ELb0EEENS1_21CollectiveEpilogueFwdINS6_IJS8_S8_S9_EEENS6_IJNS7_ILi1EEESH_SH_EEESB_SD_Li128ELb1ELb1ELb0ELb0EEENS1_19SingleTileSchedulerILb1ELb0ELb1ELi128EEEEEEEEEvNT_6ParamsE) ;  /* 0xfffda70002000950 */ /* 0x000fea0003c3ffff */
        /* <DEDUP_REMOVED lines=45> */
.L_x_1547:
[----:B------:R-:W-:Y:S05]  /*25bd0*/  BSYNC B0 ;  /* 0x0000000000007941 */ /* 0x000fea0003800000 */
.L_x_1546:
[----:B------:R-:W-:Y:S01]  /*25be0*/  IADD3 R2, R32, 0x20, RZ ;  /* 0x0000002020027810 */ /* 0x000fe20007ffe0ff */
[----:B------:R-:W-:-:S03]  /*25bf0*/  IMAD.MOV.U32 R3, RZ, RZ, 0x0 ;  /* 0x00000000ff037424 */ /* 0x000fc600078e00ff */
[----:B------:R-:W-:Y:S01]  /*25c00*/  ISETP.GE.AND P0, PT, R2, R39, PT ;  /* 0x000000270200720c */ /* 0x000fe20003f06270 */
[----:B------:R-:W-:-:S12]  /*25c10*/  IMAD.MOV.U32 R2, RZ, RZ, R143 ;  /* 0x000000ffff027224 */ /* 0x000fd800078e008f */
[----:B------:R-:W-:Y:S05]  /*25c20*/  @P0 RET.REL.NODEC R2 `(_ZN7cutlass13device_kernelIN5flash19enable_sm80_to_sm89INS1_16FlashAttnFwdSm80INS1_25CollectiveMainloopFwdSm80ILi4ELi1ELb0EN4cute5tupleIJNS5_1CILi128EEENS7_ILi48EEES8_EEELi128ENS_6half_tEfNS_4arch4Sm80ELb0ELb1ELb0ELb1ELb1ELb1ELb1ELb0EEENS1_21CollectiveEpilogueFwdINS6_IJS8_S8_S9_EEENS6_IJNS7_ILi1EEESH_SH_EEESB_SD_Li128ELb1ELb1ELb0ELb0EEENS1_19SingleTileSchedulerILb1ELb0ELb1ELi128EEEEEEEEEvNT_6ParamsE) ;  /* 0xfffda3d002000950 */ /* 0x000fea0003c3ffff */
        /* <DEDUP_REMOVED lines=40> */
[----:B------:R-:W-:Y:S02]  /*25eb0*/  F2FP.PACK_AB R13, R13, R2 ;  /* 0x000000020d0d723e */ /* 0x000fe400000000ff */
[----:B------:R-:W-:Y:S02]  /*25ec0*/  MOV R2, R143 ;  /* 0x0000008f00027202 */ /* 0x000fe40000000f00 */
[----:B------:R-:W-:Y:S01]  /*25ed0*/  MOV R3, 0x0 ;  /* 0x0000000000037802 */ /* 0x000fe20000000f00 */
[----:B------:R1:W-:Y:S03]  /*25ee0*/  ST.E.128 [R22.64+0x7800], R12 ;  /* 0x0078000c16007985 */ /* 0x0003e6000c101d04 */
[----:B------:R-:W-:Y:S05]  /*25ef0*/  RET.REL.NODEC R2 `(_ZN7cutlass13device_kernelIN5flash19enable_sm80_to_sm89INS1_16FlashAttnFwdSm80INS1_25CollectiveMainloopFwdSm80ILi4ELi1ELb0EN4cute5tupleIJNS5_1CILi128EEENS7_ILi48EEES8_EEELi128ENS_6half_tEfNS_4arch4Sm80ELb0ELb1ELb0ELb1ELb1ELb1ELb1ELb0EEENS1_21CollectiveEpilogueFwdINS6_IJS8_S8_S9_EEENS6_IJNS7_ILi1EEESH_SH_EEESB_SD_Li128ELb1ELb1ELb0ELb0EEENS1_19SingleTileSchedulerILb1ELb0ELb1ELi128EEEEEEEEEvNT_6ParamsE) ;  /* 0xfffda10002007950 */ /* 0x000fea0003c3ffff */
.L_x_1485:
[----:B-----5:R-:W-:Y:S01]  /*25f00*/  ISETP.NE.AND P0, PT, R30, 0x1, PT ;  /* 0x000000011e00780c */ /* 0x020fe20003f05270 */
[----:B------:R-:W-:Y:S01]  /*25f10*/  BSSY B0, `(.L_x_1548) ;  /* 0x0000007000007945 */ /* 0x000fe20003800000 */
[----:B------:R-:W-:-:S11]  /*25f20*/  SHF.L.U32 R69, R36, 0x3, RZ ;  /* 0x0000000324457819 */ /* 0x000fd600000006ff */
[----:B------:R-:W-:Y:S05]  /*25f30*/  @!P0 BRA `(.L_x_1549) ;  /* 0x0000004000008947 */ /* 0x000fea0003800000 */
[----:B------:R1:W2:Y:S04]  /*25f40*/  LD.E R3, [R12.64+0x168] ;  /* 0x000168040c037980 */ /* 0x0002a8000c101900 */
[----:B-1----:R-:W3:Y:S01]  /*25f50*/  LD.E R12, [R12.64+0x16c] ;  /* 0x00016c040c0c7980 */ /* 0x002ee2000c101900 */
[----:B--2---:R-:W-:-:S05]  /*25f60*/  IMAD.HI.U32 R2, R2, R3, RZ ;  /* 0x0000000302027227 */ /* 0x004fca00078e00ff */
[----:B---3--:R-:W-:Y:S02]  /*25f70*/  SHF.R.U32.HI R2, RZ, R12, R2 ;  /* 0x0000000cff027219 */ /* 0x008fe40000011602 */
.L_x_1549:
[----:B------:R-:W-:Y:S05]  /*25f80*/  BSYNC B0 ;  /* 0x0000000000007941 */ /* 0x000fea0003800000 */
.L_x_1548:
[----:B------:R-:W-:Y:S01]  /*25f90*/  MOV R12, R28 ;  /* 0x0000001c000c7202 */ /* 0x000fe20000000f00 */
[-C--:B------:R-:W-:Y:S01]  /*25fa0*/  IMAD R17, R17, R2.reuse, RZ ;  /* 0x0000000211117224 */ /* 0x080fe200078e02ff */
[----:B------:R-:W-:Y:S01]  /*25fb0*/  MOV R13, R21 ;  /* 0x00000015000d7202 */ /* 0x000fe20000000f00 */
[----:B------:R-:W-:Y:S01]  /*25fc0*/  IMAD.MOV.U32 R18, RZ, RZ, R22 ;  /* 0x000000ffff127224 */ /* 0x000fe200078e0016 */
[----:B------:R-:W-:Y:S01]  /*25fd0*/  SHF.R.S32.HI R11, RZ, 0x1f, R2 ;  /* 0x0000001fff0b7819 */ /* 0x000fe20000011402 */
[-C--:B------:R-:W-:Y:S02]  /*25fe0*/  IMAD R15, R15, R2.reuse, RZ ;  /* 0x000000020f0f7224 */ /* 0x080fe400078e02ff */
[----:B------:R-:W-:-:S04]  /*25ff0*/  IMAD.WIDE.U32 R12, R16, R2, R12 ;  /* 0x00000002100c7225 */ /* 0x000fc800078e000c */
[-C--:B------:R-:W-:Y:S02]  /*26000*/  IMAD R16, R16, R11.reuse, R17 ;  /* 0x0000000b10107224 */ /* 0x080fe400078e0211 */
[----:B------:R-:W-:Y:S01]  /*26010*/  IMAD.WIDE.U32 R2, R14, R2, R18 ;  /* 0x000000020e027225 */ /* 0x000fe200078e0012 */
[----:B------:R-:W-:Y:S02]  /*26020*/  LEA R18, P1, R12, R26, 0x1 ;  /* 0x0000001a0c127211 */ /* 0x000fe400078208ff */
[----:B------:R-:W-:Y:S01]  /*26030*/  IADD3 R13, R13, R16, RZ ;  /* 0x000000100d0d7210 */ /* 0x000fe20007ffe0ff */
[----:B------:R-:W-:Y:S01]  /*26040*/  IMAD R11, R14, R11, R15 ;  /* 0x0000000b0e0b7224 */ /* 0x000fe200078e020f */
[----:B------:R-:W-:Y:S02]  /*26050*/  LEA R19, P0, R2, R24, 0x1 ;  /* 0x0000001802137211 */ /* 0x000fe400078008ff */
[----:B------:R-:W-:Y:S01]  /*26060*/  LEA.HI.X R17, R12, R27, R13, 0x1, P1 ;  /* 0x0000001b0c117211 */ /* 0x000fe200008f0c0d */
[----:B------:R-:W-:-:S05]  /*26070*/  IMAD.IADD R3, R3, 0x1, R11 ;  /* 0x0000000103037824 */ /* 0x000fca00078e020b */
[----:B------:R-:W-:Y:S01]  /*26080*/  LEA.HI.X R16, R2, R25, R3, 0x1, P0 ;  /* 0x0000001902107211 */ /* 0x000fe200000f0c03 */
[----:B------:R-:W-:Y:S05]  /*26090*/  BRA.DIV ~URZ, `(.L_x_1550) ;  /* 0x00005b227f007947 */ /* 0x000fea000b800000 */
[----:B------:R1:W2:Y:S02]  /*260a0*/  SHFL.IDX PT, R11, R17, RZ, 0x181f ;  /* 0x00181fff110b7589 */ /* 0x0002a400000e0000 */
.L_x_1600:
[----:B------:R-:W-:Y:S05]  /*260b0*/  BRA.DIV ~URZ, `(.L_x_1551) ;  /* 0x00005b827f007947 */ /* 0x000fea000b800000 */
[----:B------:R3:W4:Y:S01]  /*260c0*/  SHFL.IDX PT, R12, R18, RZ, 0x181f ;  /* 0x00181fff120c7589 */ /* 0x00072200000e0000 */
[----:B--2---:R-:W-:-:S03]  /*260d0*/  MOV R13, R11 ;  /* 0x0000000b000d7202 */ /* 0x004fc60000000f00 */
[----:B------:R3:W2:Y:S04]  /*260e0*/  SHFL.IDX PT, R15, R16, RZ, 0x181f ;  /* 0x00181fff100f7589 */ /* 0x0006a800000e0000 */
[----:B------:R3:W1:Y:S02]  /*260f0*/  SHFL.IDX PT, R14, R19, RZ, 0x181f ;  /* 0x00181fff130e7589 */ /* 0x00066400000e0000 */
.L_x_1601:
[----:B------:R-:W-:Y:S01]  /*26100*/  IMAD R20, R34, R30, RZ ;  /* 0x0000001e22147224 */ /* 0x000fe200078e02ff */
[----:B------:R-:W-:Y:S01]  /*26110*/  ISETP.GE.AND P0, PT, R69, R39, PT ;  /* 0x000000274500720c */ /* 0x000fe20003f06270 */
[----:B------:R-:W-:Y:S01]  /*26120*/  CS2R R30, SRZ ;  /* 0x00000000001e7805 */ /* 0x000fe2000001ff00 */
[----:B------:R-:W-:Y:S01]  /*26130*/  SHF.R.S32.HI R21, RZ, 0x1f, R69 ;  /* 0x0000001fff157819 */ /* 0x000fe20000011445 */
[----:B------:R-:W-:Y:S01]  /*26140*/  CS2R R28, SRZ ;  /* 0x00000000001c7805 */ /* 0x000fe2000001ff00 */
[----:B------:R-:W-:-:S13]  /*26150*/  ISETP.GE.OR P0, PT, R33, R20, P0 ;  /* 0x000000142100720c */ /* 0x000fda0000706670 */
[C---:B------:R-:W-:Y:S01]  /*26160*/  @!P0 IMAD.SHL.U32 R2, R69.reuse, 0x2, RZ ;  /* 0x0000000245028824 */ /* 0x040fe200078e00ff */
[----:B------:R-:W-:-:S04]  /*26170*/  @!P0 SHF.L.U64.HI R3, R69, 0x1, R21 ;  /* 0x0000000145038819 */ /* 0x000fc80000010215 */
[----:B----4-:R-:W-:-:S05]  /*26180*/  @!P0 IADD3 R12, P1, R12, R2, RZ ;  /* 0x000000020c0c8210 */ /* 0x010fca0007f3e0ff */
[--C-:B------:R-:W-:Y:S01]  /*26190*/  @!P0 IMAD.X R13, R13, 0x1, R3.reuse, P1 ;  /* 0x000000010d0d8824 */ /* 0x100fe200008e0603 */
[----:B-1----:R-:W-:Y:S01]  /*261a0*/  @!P0 IADD3 R2, P1, R14, R2, RZ ;  /* 0x000000020e028210 */ /* 0x002fe20007f3e0ff */
[----:B------:R-:W-:Y:S01]  /*261b0*/  CS2R R26, SRZ ;  /* 0x00000000001a7805 */ /* 0x000fe2000001ff00 */
[----:B------:R-:W-:Y:S02]  /*261c0*/  CS2R R24, SRZ ;  /* 0x0000000000187805 */ /* 0x000fe4000001ff00 */
[----:B------:R-:W4:Y:S01]  /*261d0*/  @!P0 LD.E.128 R28, [R12.64] ;  /* 0x000000040c1c8980 */ /* 0x000f22000c101d00 */
[----:B--2---:R-:W-:-:S05]  /*261e0*/  @!P0 IMAD.X R3, R15, 0x1, R3, P1 ;  /* 0x000000010f038824 */ /* 0x004fca00008e0603 */
[----:B------:R1:W2:Y:S01]  /*261f0*/  @!P0 LD.E.128 R24, [R2.64] ;  /* 0x0000000402188980 */ /* 0x0002a2000c101d00 */
[----:B------:R-:W-:Y:S01]  /*26200*/  CS2R R46, SRZ ;  /* 0x00000000002e7805 */ /* 0x000fe2000001ff00 */
[----:B----4-:R-:W-:Y:S02]  /*26210*/  IMAD.MOV.U32 R12, RZ, RZ, R30 ;  /* 0x000000ffff0c7224 */ /* 0x010fe400078e001e */
[----:B------:R-:W-:Y:S02]  /*26220*/  IMAD.MOV.U32 R11, RZ, RZ, R31 ;  /* 0x000000ffff0b7224 */ /* 0x000fe400078e001f */
[----:B-1----:R-:W-:Y:S01]  /*26230*/  IMAD.MOV.U32 R3, RZ, RZ, R28 ;  /* 0x000000ffff037224 */ /* 0x002fe200078e001c */
[----:B------:R-:W-:Y:S01]  /*26240*/  PRMT R101, R101, 0x5410, R12 ;  /* 0x0000541065657816 */ /* 0x000fe2000000000c */
        /* <DEDUP_REMOVED lines=17> */
.L_x_1602:
[----:B------:R-:W-:Y:S01]  /*26360*/  IADD3 R3, R33, 0x10, RZ ;  /* 0x0000001021037810 */ /* 0x000fe20007ffe0ff */
[----:B------:R-:W-:Y:S01]  /*26370*/  BSSY B0, `(.L_x_1553) ;  /* 0x0000013000007945 */ /* 0x000fe20003800000 */
[----:B------:R-:W-:Y:S01]  /*26380*/  CS2R R44, SRZ ;  /* 0x00000000002c7805 */ /* 0x000fe2000001ff00 */
[----:B------:R-:W-:Y:S01]  /*26390*/  CS2R R42, SRZ ;  /* 0x00000000002a7805 */ /* 0x000fe2000001ff00 */
[----:B------:R-:W-:Y:S01]  /*263a0*/  ISETP.GE.AND P0, PT, R3, R20, PT ;  /* 0x000000140300720c */ /* 0x000fe20003f06270 */
[----:B------:R-:W-:-:S12]  /*263b0*/  CS2R R40, SRZ ;  /* 0x0000000000287805 */ /* 0x000fd8000001ff00 */
[----:B------:R-:W-:Y:S05]  /*263c0*/  @P0 BRA `(.L_x_1554) ;  /* 0x000000d000000947 */ /* 0x000fea0003800000 */
[----:B------:R-:W-:Y:S01]  /*263d0*/  ISETP.GE.AND P0, PT, R69, R39, PT ;  /* 0x000000274500720c */ /* 0x000fe20003f06270 */
[----:B------:R-:W-:Y:S01]  /*263e0*/  CS2R R44, SRZ ;  /* 0x00000000002c7805 */ /* 0x000fe2000001ff00 */
[----:B------:R-:W-:Y:S01]  /*263f0*/  CS2R R42, SRZ ;  /* 0x00000000002a7805 */ /* 0x000fe2000001ff00 */
[----:B------:R-:W-:-:S10]  /*26400*/  CS2R R40, SRZ ;  /* 0x0000000000287805 */ /* 0x000fd4000001ff00 */
[----:B------:R-:W-:Y:S05]  /*26410*/  @P0 BRA `(.L_x_1554) ;  /* 0x0000008000000947 */ /* 0x000fea0003800000 */
[C---:B------:R-:W-:Y:S01]  /*26420*/  IMAD.SHL.U32 R14, R69.reuse, 0x2, RZ ;  /* 0x00000002450e7824 */ /* 0x040fe200078e00ff */
[----:B------:R-:W-:-:S04]  /*26430*/  SHF.L.U64.HI R3, R69, 0x1, R21 ;  /* 0x0000000145037819 */ /* 0x000fc80000010215 */
[-C--:B----4-:R-:W-:Y:S02]  /*26440*/  IADD3 R12, P1, R12, R14.reuse, RZ ;  /* 0x0000000e0c0c7210 */ /* 0x090fe40007f3e0ff */
[----:B-1----:R-:W-:-:S03]  /*26450*/  IADD3 R2, P0, R2, R14, RZ ;  /* 0x0000000e02027210 */ /* 0x002fc60007f1e0ff */
[--C-:B--2---:R-:W-:Y:S02]  /*26460*/  IMAD.X R13, R13, 0x1, R3.reuse, P1 ;  /* 0x000000010d0d7824 */ /* 0x104fe400008e0603 */
[----:B---3--:R-:W-:-:S03]  /*26470*/  IMAD.X R3, R11, 0x1, R3, P0 ;  /* 0x000000010b037824 */ /* 0x008fc600000e0603 */
[----:B------:R1:W5:Y:S04]  /*26480*/  LD.E.128 R44, [R12.64] ;  /* 0x000000040c2c7980 */ /* 0x000368000c101d00 */
[----:B------:R1:W5:Y:S02]  /*26490*/  LD.E.128 R40, [R2.64] ;  /* 0x0000000402287980 */ /* 0x000364000c101d00 */
.L_x_1554:
[----:B------:R-:W-:Y:S05]  /*264a0*/  BSYNC B0 ;  /* 0x0000000000007941 */ /* 0x000fea0003800000 */
.L_x_1553:
[----:B-1--45:R-:W-:Y:S02]  /*264b0*/  IMAD.MOV.U32 R12, RZ, RZ, R46 ;  /* 0x000000ffff0c7224 */ /* 0x032fe400078e002e */
[----:B---3--:R-:W-:Y:S02]  /*264c0*/  IMAD.MOV.U32 R11, RZ, RZ, R47 ;  /* 0x000000ffff0b7224 */ /* 0x008fe400078e002f */
[----:B------:R-:W-:Y:S01]  /*264d0*/  IMAD.MOV.U32 R3, RZ, RZ, R44 ;  /* 0x000000ffff037224 */ /* 0x000fe200078e002c */
        /* <DEDUP_REMOVED lines=14> */
[----:B------:R1:W3:Y:S02]  /*265c0*/  SHFL.IDX PT, R11, R17, 0x2, 0x181f ;  /* 0x00581f00110b7f89 */ /* 0x0002e400000e0000 */
.L_x_1603:
[----:B------:R-:W-:Y:S05]  /*265d0*/  BRA.DIV ~URZ, `(.L_x_1556) ;  /* 0x00005a327f007947 */ /* 0x000fea000b800000 */
[----:B------:R4:W1:Y:S01]  /*265e0*/  SHFL.IDX PT, R12, R18, 0x2, 0x181f ;  /* 0x00581f00120c7f89 */ /* 0x00086200000e0000 */
[----:B--23--:R-:W-:-:S03]  /*265f0*/  MOV R13, R11 ;  /* 0x0000000b000d7202 */ /* 0x00cfc60000000f00 */
[----:B------:R4:W2:Y:S04]  /*26600*/  SHFL.IDX PT, R15, R16, 0x2, 0x181f ;  /* 0x00581f00100f7f89 */ /* 0x0008a800000e0000 */
[----:B------:R4:W3:Y:S02]  /*26610*/  SHFL.IDX PT, R14, R19, 0x2, 0x181f ;  /* 0x00581f00130e7f89 */ /* 0x0008e400000e0000 */
.L_x_1604:
[----:B------:R-:W-:Y:S01]  /*26620*/  ISETP.GE.AND P0, PT, R69, R39, PT ;  /* 0x000000274500720c */ /* 0x000fe20003f06270 */
[----:B------:R-:W-:Y:S01]  /*26630*/  CS2R R62, SRZ ;  /* 0x00000000003e7805 */ /* 0x000fe2000001ff00 */
[----:B------:R-:W-:Y:S01]  /*26640*/  IADD3 R2, R33, 0x20, RZ ;  /* 0x0000002021027810 */ /* 0x000fe20007ffe0ff */
[----:B------:R-:W-:-:S03]  /*26650*/  CS2R R60, SRZ ;  /* 0x00000000003c7805 */ /* 0x000fc6000001ff00 */
[----:B------:R-:W-:-:S13]  /*26660*/  ISETP.GE.OR P0, PT, R2, R20, P0 ;  /* 0x000000140200720c */ /* 0x000fda0000706670 */
[C---:B------:R-:W-:Y:S01]  /*26670*/  @!P0 IMAD.SHL.U32 R2, R69.reuse, 0x2, RZ ;  /* 0x0000000245028824 */ /* 0x040fe200078e00ff */
[----:B------:R-:W-:-:S04]  /*26680*/  @!P0 SHF.L.U64.HI R3, R69, 0x1, R21 ;  /* 0x0000000145038819 */ /* 0x000fc80000010215 */
[----:B-1----:R-:W-:-:S05]  /*26690*/  @!P0 IADD3 R12, P1, R12, R2, RZ ;  /* 0x000000020c0c8210 */ /* 0x002fca0007f3e0ff */
[--C-:B------:R-:W-:Y:S01]  /*266a0*/  @!P0 IMAD.X R13, R13, 0x1, R3.reuse, P1 ;  /* 0x000000010d0d8824 */ /* 0x100fe200008e0603 */
[----:B---3--:R-:W-:Y:S01]  /*266b0*/  @!P0 IADD3 R2, P1, R14, R2, RZ ;  /* 0x000000020e028210 */ /* 0x008fe20007f3e0ff */
[----:B------:R-:W-:Y:S01]  /*266c0*/  CS2R R58, SRZ ;  /* 0x00000000003a7805 */ /* 0x000fe2000001ff00 */
[----:B------:R-:W-:Y:S02]  /*266d0*/  CS2R R56, SRZ ;  /* 0x0000000000387805 */ /* 0x000fe4000001ff00 */
[----:B------:R-:W3:Y:S01]  /*266e0*/  @!P0 LD.E.128 R60, [R12.64] ;  /* 0x000000040c3c8980 */ /* 0x000ee2000c101d00 */
[----:B--2---:R-:W-:-:S05]  /*266f0*/  @!P0 IMAD.X R3, R15, 0x1, R3, P1 ;  /* 0x000000010f038824 */ /* 0x004fca00008e0603 */
[----:B------:R1:W2:Y:S01]  /*26700*/  @!P0 LD.E.128 R56, [R2.64] ;  /* 0x0000000402388980 */ /* 0x0002a2000c101d00 */
[----:B------:R-:W-:Y:S01]  /*26710*/  CS2R R74, SRZ ;  /* 0x00000000004a7805 */ /* 0x000fe2000001ff00 */
[----:B---3--:R-:W-:Y:S02]  /*26720*/  IMAD.MOV.U32 R12, RZ, RZ, R62 ;  /* 0x000000ffff0c7224 */ /* 0x008fe400078e003e */
        /* <DEDUP_REMOVED lines=17> */
[----:B------:R1:W3:Y:S04]  /*26840*/  SHFL.IDX PT, R12, R18, 0x3, 0x181f ;  /* 0x00781f00120c7f89 */ /* 0x0002e800000e0000 */
[----:B------:R1:W4:Y:S04]  /*26850*/  SHFL.IDX PT, R11, R16, 0x3, 0x181f ;  /* 0x00781f00100b7f89 */ /* 0x00032800000e0000 */
[----:B------:R1:W1:Y:S02]  /*26860*/  SHFL.IDX PT, R2, R19, 0x3, 0x181f ;  /* 0x00781f0013027f89 */ /* 0x00026400000e0000 */
.L_x_1605:
        /* <DEDUP_REMOVED lines=14> */
[-C--:B---3--:R-:W-:Y:S02]  /*26950*/  IADD3 R12, P1, R12, R14.reuse, RZ ;  /* 0x0000000e0c0c7210 */ /* 0x088fe40007f3e0ff */
[----:B-1----:R-:W-:-:S03]  /*26960*/  IADD3 R2, P0, R2, R14, RZ ;  /* 0x0000000e02027210 */ /* 0x002fc60007f1e0ff */
[--C-:B--2---:R-:W-:Y:S02]  /*26970*/  IMAD.X R13, R13, 0x1, R3.reuse, P1 ;  /* 0x000000010d0d7824 */ /* 0x104fe400008e0603 */
[----:B----4-:R-:W-:-:S03]  /*26980*/  IMAD.X R3, R11, 0x1, R3, P0 ;  /* 0x000000010b037824 */ /* 0x010fc600000e0603 */
[----:B------:R1:W5:Y:S04]  /*26990*/  LD.E.128 R72, [R12.64] ;  /* 0x000000040c487980 */ /* 0x000368000c101d00 */
[----:B------:R1:W5:Y:S02]  /*269a0*/  LD.E.128 R64, [R2.64] ;  /* 0x0000000402407980 */ /* 0x000364000c101d00 */
.L_x_1559:
[----:B------:R-:W-:Y:S05]  /*269b0*/  BSYNC B0 ;  /* 0x0000000000007941 */ /* 0x000fea0003800000 */
.L_x_1558:
[----:B-1-3-5:R-:W-:Y:S02]  /*269c0*/  IMAD.MOV.U32 R12, RZ, RZ, R74 ;  /* 0x000000ffff0c7224 */ /* 0x02afe400078e004a */
[----:B----4-:R-:W-:Y:S02]  /*269d0*/  IMAD.MOV.U32 R11, RZ, RZ, R75 ;  /* 0x000000ffff0b7224 */ /* 0x010fe400078e004b */
        /* <DEDUP_REMOVED lines=16> */
.L_x_1606:
[----:B------:R-:W-:Y:S05]  /*26ae0*/  BRA.DIV ~URZ, `(.L_x_1561) ;  /* 0x000058f27f007947 */ /* 0x000fea000b800000 */
[----:B------:R4:W1:Y:S01]  /*26af0*/  SHFL.IDX PT, R12, R18, 0x4, 0x181f ;  /* 0x00981f00120c7f89 */ /* 0x00086200000e0000 */
[----:B--23--:R-:W-:-:S03]  /*26b00*/  MOV R13, R11 ;  /* 0x0000000b000d7202 */ /* 0x00cfc60000000f00 */
[----:B------:R4:W2:Y:S04]  /*26b10*/  SHFL.IDX PT, R15, R16, 0x4, 0x181f ;  /* 0x00981f00100f7f89 */ /* 0x0008a800000e0000 */
[----:B------:R4:W3:Y:S02]  /*26b20*/  SHFL.IDX PT, R14, R19, 0x4, 0x181f ;  /* 0x00981f00130e7f89 */ /* 0x0008e400000e0000 */
.L_x_1607:
        /* <DEDUP_REMOVED lines=37> */
.L_x_1608:
        /* <DEDUP_REMOVED lines=20> */
.L_x_1564:
[----:B------:R-:W-:Y:S05]  /*26ec0*/  BSYNC B0 ;  /* 0x0000000000007941 */ /* 0x000fea0003800000 */
.L_x_1563:
        /* <DEDUP_REMOVED lines=18> */
.L_x_1609:
[----:B------:R-:W-:Y:S05]  /*26ff0*/  BRA.DIV ~URZ, `(.L_x_1566) ;  /* 0x000057b27f007947 */ /* 0x000fea000b800000 */
[----:B------:R4:W1:Y:S01]  /*27000*/  SHFL.IDX PT, R12, R18, 0x6, 0x181f ;  /* 0x00d81f00120c7f89 */ /* 0x00086200000e0000 */
[----:B--23--:R-:W-:-:S03]  /*27010*/  MOV R13, R11 ;  /* 0x0000000b000d7202 */ /* 0x00cfc60000000f00 */
[----:B------:R4:W2:Y:S04]  /*27020*/  SHFL.IDX PT, R14, R16, 0x6, 0x181f ;  /* 0x00d81f00100e7f89 */ /* 0x0008a800000e0000 */
[----:B------:R4:W3:Y:S02]  /*27030*/  SHFL.IDX PT, R2, R19, 0x6, 0x181f ;  /* 0x00d81f0013027f89 */ /* 0x0008e400000e0000 */
.L_x_1610:
[----:B------:R-:W-:Y:S01]  /*27040*/  IADD3 R3, R33, 0x60, RZ ;  /* 0x0000006021037810 */ /* 0x000fe20007ffe0ff */
[----:B------:R-:W-:Y:S01]  /*27050*/  BSSY B0, `(.L_x_1567) ;  /* 0x0000013000007945 */ /* 0x000fe20003800000 */
[----:B------:R-:W-:Y:S01]  /*27060*/  CS2R R94, SRZ ;  /* 0x00000000005e7805 */ /* 0x000fe2000001ff00 */
[----:B------:R-:W-:Y:S01]  /*27070*/  CS2R R92, SRZ ;  /* 0x00000000005c7805 */ /* 0x000fe2000001ff00 */
[----:B------:R-:W-:Y:S01]  /*27080*/  ISETP.GE.AND P0, PT, R3, R20, PT ;  /* 0x000000140300720c */ /* 0x000fe20003f06270 */
[----:B------:R-:W-:Y:S01]  /*27090*/  CS2R R98, SRZ ;  /* 0x0000000000627805 */ /* 0x000fe2000001ff00 */
[----:B------:R-:W-:-:S11]  /*270a0*/  CS2R R96, SRZ ;  /* 0x0000000000607805 */ /* 0x000fd6000001ff00 */
[----:B------:R-:W-:Y:S05]  /*270b0*/  @P0 BRA `(.L_x_1568) ;  /* 0x000000c000000947 */ /* 0x000fea0003800000 */
[----:B------:R-:W-:Y:S01]  /*270c0*/  ISETP.GE.AND P0, PT, R69, R39, PT ;  /* 0x000000274500720c */ /* 0x000fe20003f06270 */
[----:B------:R-:W-:-:S12]  /*270d0*/  CS2R R94, SRZ ;  /* 0x00000000005e7805 */ /* 0x000fd8000001ff00 */
[----:B------:R-:W-:Y:S05]  /*270e0*/  @P0 BRA `(.L_x_1568) ;  /* 0x0000009000000947 */ /* 0x000fea0003800000 */
[----:B------:R-:W-:Y:S01]  /*270f0*/  IMAD.SHL.U32 R11, R69, 0x2, RZ ;  /* 0x00000002450b7824 */ /* 0x000fe200078e00ff */
[----:B------:R-:W-:-:S04]  /*27100*/  SHF.R.S32.HI R3, RZ, 0x1f, R69 ;  /* 0x0000001fff037819 */ /* 0x000fc80000011445 */
[----:B------:R-:W-:Y:S02]  /*27110*/  SHF.L.U64.HI R3, R69, 0x1, R3 ;  /* 0x0000000145037819 */ /* 0x000fe40000010203 */
[-C--:B-1----:R-:W-:Y:S02]  /*27120*/  IADD3 R12, P1, R12, R11.reuse, RZ ;  /* 0x0000000b0c0c7210 */ /* 0x082fe40007f3e0ff */
[----:B---3--:R-:W-:-:S03]  /*27130*/  IADD3 R2, P0, R2, R11, RZ ;  /* 0x0000000b02027210 */ /* 0x008fc60007f1e0ff */
[--C-:B------:R-:W-:Y:S02]  /*27140*/  IMAD.X R13, R13, 0x1, R3.reuse, P1 ;  /* 0x000000010d0d7824 */ /* 0x100fe400008e0603 */
[----:B--2---:R-:W-:-:S03]  /*27150*/  IMAD.X R3, R14, 0x1, R3, P0 ;  /* 0x000000010e037824 */ /* 0x004fc600000e0603 */
[----:B------:R1:W5:Y:S04]  /*27160*/  LD.E.128 R92, [R12.64] ;  /* 0x000000040c5c7980 */ /* 0x000368000c101d00 */
[----:B------:R1:W5:Y:S02]  /*27170*/  LD.E.128 R96, [R2.64] ;  /* 0x0000000402607980 */ /* 0x000364000c101d00 */
.L_x_1568:
[----:B------:R-:W-:Y:S05]  /*27180*/  BSYNC B0 ;  /* 0x0000000000007941 */ /* 0x000fea0003800000 */
.L_x_1567:
[----:B-1---5:R-:W-:Y:S01]  /*27190*/  IMAD.MOV.U32 R12, RZ, RZ, R94 ;  /* 0x000000ffff0c7224 */ /* 0x022fe200078e005e */
[----:B------:R-:W-:Y:S01]  /*271a0*/  CS2R R106, SRZ ;  /* 0x00000000006a7805 */ /* 0x000fe2000001ff00 */
[----:B------:R-:W-:Y:S02]  /*271b0*/  IMAD.MOV.U32 R11, RZ, RZ, R95 ;  /* 0x000000ffff0b7224 */ /* 0x000fe400078e005f */
        /* <DEDUP_REMOVED lines=15> */
[----:B------:R1:W3:Y:S04]  /*272b0*/  SHFL.IDX PT, R13, R17, 0x7, 0x181f ;  /* 0x00f81f00110d7f89 */ /* 0x0002e800000e0000 */
[----:B------:R1:W4:Y:S04]  /*272c0*/  SHFL.IDX PT, R12, R18, 0x7, 0x181f ;  /* 0x00f81f00120c7f89 */ /* 0x00032800000e0000 */
[----:B------:R1:W2:Y:S04]  /*272d0*/  SHFL.IDX PT, R15, R16, 0x7, 0x181f ;  /* 0x00f81f00100f7f89 */ /* 0x0002a800000e0000 */
[----:B------:R1:W1:Y:S02]  /*272e0*/  SHFL.IDX PT, R2, R19, 0x7, 0x181f ;  /* 0x00f81f0013027f89 */ /* 0x00026400000e0000 */
.L_x_1611:
[----:B------:R-:W-:Y:S01]  /*272f0*/  IADD3 R3, R33, 0x70, RZ ;  /* 0x0000007021037810 */ /* 0x000fe20007ffe0ff */
[----:B------:R-:W-:Y:S01]  /*27300*/  BSSY B0, `(.L_x_1570) ;  /* 0x0000012000007945 */ /* 0x000fe20003800000 */
[----:B------:R-:W-:Y:S01]  /*27310*/  CS2R R104, SRZ ;  /* 0x0000000000687805 */ /* 0x000fe2000001ff00 */
[----:B------:R-:W-:Y:S01]  /*27320*/  CS2R R110, SRZ ;  /* 0x00000000006e7805 */ /* 0x000fe2000001ff00 */
[----:B------:R-:W-:Y:S01]  /*27330*/  ISETP.GE.AND P0, PT, R3, R20, PT ;  /* 0x000000140300720c */ /* 0x000fe20003f06270 */
[----:B------:R-:W-:-:S12]  /*27340*/  CS2R R108, SRZ ;  /* 0x00000000006c7805 */ /* 0x000fd8000001ff00 */
[----:B------:R-:W-:Y:S05]  /*27350*/  @P0 BRA `(.L_x_1571) ;  /* 0x000000c000000947 */ /* 0x000fea0003800000 */
[C---:B------:R-:W-:Y:S01]  /*27360*/  ISETP.GE.AND P0, PT, R69.reuse, R39, PT ;  /* 0x000000274500720c */ /* 0x040fe20003f06270 */
[----:B------:R-:W-:Y:S01]  /*27370*/  IMAD.SHL.U32 R3, R69, 0x2, RZ ;  /* 0x0000000245037824 */ /* 0x000fe200078e00ff */
[----:B------:R-:W-:Y:S01]  /*27380*/  SHF.R.S32.HI R11, RZ, 0x1f, R69 ;  /* 0x0000001fff0b7819 */ /* 0x000fe20000011445 */
[----:B------:R-:W-:-:S03]  /*27390*/  CS2R R106, SRZ ;  /* 0x00000000006a7805 */ /* 0x000fc6000001ff00 */
[-C--:B-12---:R-:W-:Y:S02]  /*273a0*/  IADD3 R14, P1, R2, R3.reuse, RZ ;  /* 0x00000003020e7210 */ /* 0x086fe40007f3e0ff */
[----:B----4-:R-:W-:Y:S02]  /*273b0*/  IADD3 R2, P2, R12, R3, RZ ;  /* 0x000000030c027210 */ /* 0x010fe40007f5e0ff */
[----:B------:R-:W-:-:S05]  /*273c0*/  SHF.L.U64.HI R11, R69, 0x1, R11 ;  /* 0x00000001450b7819 */ /* 0x000fca000001020b */
[--C-:B---3--:R-:W-:Y:S02]  /*273d0*/  IMAD.X R3, R13, 0x1, R11.reuse, P2 ;  /* 0x000000010d037824 */ /* 0x108fe400010e060b */
[----:B------:R-:W-:Y:S01]  /*273e0*/  IMAD.X R15, R15, 0x1, R11, P1 ;  /* 0x000000010f0f7824 */ /* 0x000fe200008e060b */
[----:B------:R-:W-:Y:S05]  /*273f0*/  @P0 BRA `(.L_x_1571) ;  /* 0x0000002000000947 */ /* 0x000fea0003800000 */
[----:B------:R1:W5:Y:S04]  /*27400*/  LD.E.128 R104, [R2.64] ;  /* 0x0000000402687980 */ /* 0x000368000c101d00 */
[----:B------:R1:W5:Y:S02]  /*27410*/  LD.E.128 R108, [R14.64] ;  /* 0x000000040e6c7980 */ /* 0x000364000c101d00 */
.L_x_1571:
[----:B------:R-:W-:Y:S05]  /*27420*/  BSYNC B0 ;  /* 0x0000000000007941 */ /* 0x000fea0003800000 */
.L_x_1570:
[----:B------:R-:W-:Y:S01]  /*27430*/  IADD3 R11, R100, -c[0x0][0x20], RZ ;  /* 0x80000800640b7a10 */ /* 0x000fe20007ffe0ff */
[----:B------:R-:W-:-:S04]  /*27440*/  DEPBAR.LE SB0, 0x1 ;  /* 0x000080400000791a */ /* 0x000fc80000000000 */
[----:B-1--4-:R-:W4:Y:S01]  /*27450*/  LDL.64 R2, [R11+0x20] ;  /* 0x000020000b027983 */ /* 0x012f220000100a00 */
[----:B------:R-:W-:Y:S03]  /*27460*/  WARPSYNC 0xffffffff ;  /* 0xffffffff00007948 */ /* 0x000fe60003800000 */
[----:B------:R-:W-:Y:S06]  /*27470*/  BAR.SYNC.DEFER_BLOCKING 0x0 ;  /* 0x0000000000007b1d */ /* 0x000fec0000010000 */
[----:B---3--:R-:W3:Y:S04]  /*27480*/  LDL.64 R12, [R11+0x28] ;  /* 0x000028000b0c7983 */ /* 0x008ee80000100a00 */
[----:B--2-4-:R1:W2:Y:S01]  /*27490*/  LD.E R14, [R2.64] ;  /* 0x00000004020e7980 */ /* 0x0142a2000c101900 */
[----:B------:R-:W-:-:S03]  /*274a0*/  ISETP.GE.AND P1, PT, R69, R39, PT ;  /* 0x000000274500720c */ /* 0x000fc60003f26270 */
[----:B---3--:R2:W5:Y:S02]  /*274b0*/  LD.E.64 R50, [R12.64] ;  /* 0x000000040c327980 */ /* 0x008564000c101b00 */
[----:B-----5:R-:W-:Y:S01]  /*274c0*/  IMAD.MOV.U32 R11, RZ, RZ, R107 ;  /* 0x000000ffff0b7224 */ /* 0x020fe200078e006b */
[----:B------:R-:W-:Y:S04]  /*274d0*/  BSSY B0, `(.L_x_1572) ;  /* 0x000007c000007945 */ /* 0x000fe80003800000 */
[----:B------:R-:W-:Y:S01]  /*274e0*/  PRMT R136, R136, 0x5410, R11 ;  /* 0x0000541088887816 */ /* 0x000fe2000000000b */
[----:B------:R-:W-:-:S05]  /*274f0*/  IMAD.MOV.U32 R11, RZ, RZ, R111 ;  /* 0x000000ffff0b7224 */ /* 0x000fca00078e006f */
[----:B------:R-:W-:Y:S01]  /*27500*/  PRMT R136, R11, 0x7610, R136 ;  /* 0x000076100b887816 */ /* 0x000fe20000000088 */
[----:B-1----:R-:W-:Y:S02]  /*27510*/  IMAD.MOV.U32 R2, RZ, RZ, R106 ;  /* 0x000000ffff027224 */ /* 0x002fe400078e006a */
[----:B------:R-:W-:-:S03]  /*27520*/  IMAD.MOV.U32 R3, RZ, RZ, R104 ;  /* 0x000000ffff037224 */ /* 0x000fc600078e0068 */
[----:B------:R-:W-:Y:S01]  /*27530*/  PRMT R138, R138, 0x5410, R2 ;  /* 0x000054108a8a7816 */ /* 0x000fe20000000002 */
[----:B------:R-:W-:Y:S01]  /*27540*/  IMAD.MOV.U32 R2, RZ, RZ, R105 ;  /* 0x000000ffff027224 */ /* 0x000fe200078e0069 */
[----:B------:R-:W-:Y:S01]  /*27550*/  PRMT R137, R137, 0x5410, R3 ;  /* 0x0000541089897816 */ /* 0x000fe20000000003 */
[----:B------:R-:W-:-:S03]  /*27560*/  IMAD.MOV.U32 R3, RZ, RZ, R108 ;  /* 0x000000ffff037224 */ /* 0x000fc600078e006c */
[----:B------:R-:W-:Y:S01]  /*27570*/  PRMT R100, R100, 0x5410, R2 ;  /* 0x0000541064647816 */ /* 0x000fe20000000002 */
[----:B------:R-:W-:Y:S01]  /*27580*/  IMAD.MOV.U32 R2, RZ, RZ, R109 ;  /* 0x000000ffff027224 */ /* 0x000fe200078e006d */
[----:B------:R-:W-:-:S04]  /*27590*/  PRMT R137, R3, 0x7610, R137 ;  /* 0x0000761003897816 */ /* 0x000fc80000000089 */
[----:B------:R-:W-:Y:S01]  /*275a0*/  PRMT R100, R2, 0x7610, R100 ;  /* 0x0000761002647816 */ /* 0x000fe20000000064 */
[----:B--2---:R-:W-:-:S05]  /*275b0*/  IMAD R12, R14, -0x80, R20 ;  /* 0xffffff800e0c7824 */ /* 0x004fca00078e0214 */
[----:B------:R-:W-:Y:S01]  /*275c0*/  IMNMX R70, R12, 0x80, PT ;  /* 0x000000800c467817 */ /* 0x000fe20003800200 */
[----:B------:R-:W-:-:S03]  /*275d0*/  IMAD.MOV.U32 R12, RZ, RZ, R110 ;  /* 0x000000ffff0c7224 */ /* 0x000fc600078e006e */
[----:B------:R-:W-:Y:S02]  /*275e0*/  ISETP.GE.OR P0, PT, R68, R70, P1 ;  /* 0x000000464400720c */ /* 0x000fe40000f06670 */
[----:B------:R-:W-:-:S11]  /*275f0*/  PRMT R138, R12, 0x7610, R138 ;  /* 0x000076100c8a7816 */ /* 0x000fd6000000008a */
[----:B------:R-:W-:Y:S05]  /*27600*/  @P0 BRA `(.L_x_1573) ;  /* 0x0000068000000947 */ /* 0x000fea0003800000 */
[----:B------:R-:W-:Y:S02]  /*27610*/  SHF.R.S32.HI R3, RZ, 0x1f, R35 ;  /* 0x0000001fff037819 */ /* 0x000fe40000011423 */
[----:B------:R-:W-:Y:S02]  /*27620*/  LEA.HI R12, R39, R36, RZ, 0x1d ;  /* 0x00000024270c7211 */ /* 0x000fe400078fe8ff */
[----:B------:R-:W-:Y:S02]  /*27630*/  SHF.L.U32 R2, R68, 0x6, RZ ;  /* 0x0000000644027819 */ /* 0x000fe400000006ff */
[----:B------:R-:W-:Y:S02]  /*27640*/  LEA.HI R3, R3, R35, RZ, 0x6 ;  /* 0x0000002303037211 */ /* 0x000fe400078f30ff */
[----:B------:R-:W-:Y:S02]  /*27650*/  SHF.R.S32.HI R13, RZ, 0x1f, R12 ;  /* 0x0000001fff0d7819 */ /* 0x000fe4000001140c */
[----:B------:R-:W-:-:S02]  /*27660*/  LOP3.LUT R2, R2, 0x1c0, RZ, 0xc0, !PT ;  /* 0x000001c002027812 */ /* 0x000fc400078ec0ff */
[----:B------:R-:W-:Y:S02]  /*27670*/  SHF.L.U32 R11, R3, 0x3, RZ ;  /* 0x00000003030b7819 */ /* 0x000fe400000006ff */
[----:B------:R-:W-:Y:S02]  /*27680*/  LEA.HI R13, R13, R12, RZ, 0x3 ;  /* 0x0000000c0d0d7211 */ /* 0x000fe400078f18ff */
[----:B------:R-:W-:Y:S02]  /*27690*/  SHF.L.U32 R12, R12, 0x3, RZ ;  /* 0x000000030c0c7819 */ /* 0x000fe400000006ff */
[----:B------:R-:W-:Y:S02]  /*276a0*/  LOP3.LUT R14, R2, 0x38, R69, 0xf8, !PT ;  /* 0x00000038020e7812 */ /* 0x000fe400078ef845 */
[----:B------:R-:W-:Y:S02]  /*276b0*/  SHF.R.U32.HI R3, RZ, 0x3, R2 ;  /* 0x00000003ff037819 */ /* 0x000fe40000011602 */
[----:B------:R-:W-:-:S02]  /*276c0*/  LOP3.LUT R11, R11, 0xfffffe00, RZ, 0xc0, !PT ;  /* 0xfffffe000b0b7812 */ /* 0x000fc400078ec0ff */
[----:B------:R-:W-:Y:S02]  /*276d0*/  LOP3.LUT R2, R2, 0x38, R12, 0xf8, !PT ;  /* 0x0000003802027812 */ /* 0x000fe400078ef80c */
[----:B------:R-:W-:Y:S02]  /*276e0*/  SHF.L.U32 R12, R13, 0xa, RZ ;  /* 0x0000000a0d0c7819 */ /* 0x000fe400000006ff */
[----:B------:R-:W-:Y:S02]  /*276f0*/  LOP3.LUT R13, R11, R14, R3, 0xf6, !PT ;  /* 0x0000000e0b0d7212 */ /* 0x000fe400078ef603 */
[----:B------:R-:W-:Y:S02]  /*27700*/  LOP3.LUT R3, R2, R3, RZ, 0x3c, !PT ;  /* 0x0000000302037212 */ /* 0x000fe400078e3cff */
[----:B------:R-:W-:Y:S01]  /*27710*/  LOP3.LUT R2, R12, 0xffffe000, RZ, 0xc0, !PT ;  /* 0xffffe0000c027812 */ /* 0x000fe200078ec0ff */
[----:B------:R-:W-:-:S03]  /*27720*/  IMAD.WIDE.U32 R34, R13, 0x2, R50 ;  /* 0x000000020d227825 */ /* 0x000fc600078e0032 */
[----:B------:R-:W-:Y:S02]  /*27730*/  IADD3 R2, R3, R2, R11 ;  /* 0x0000000203027210 */ /* 0x000fe40007ffe00b */
[----:B------:R-:W2:Y:S03]  /*27740*/  LD.E.128 R12, [R34.64] ;  /* 0x00000004220c7980 */ /* 0x000ea6000c101d00 */
[----:B------:R-:W-:-:S05]  /*27750*/  IMAD.WIDE.U32 R32, R2, 0x2, R50 ;  /* 0x0000000202207825 */ /* 0x000fca00078e0032 */
[----:B------:R-:W3:Y:S01]  /*27760*/  LD.E.128 R16, [R32.64] ;  /* 0x0000000420107980 */ /* 0x000ee2000c101d00 */
[--C-:B------:R-:W-:Y:S01]  /*27770*/  HADD2.F32 R11, -RZ, R37.reuse.H0_H0 ;  /* 0x20000025ff0b7230 */ /* 0x100fe20000004100 */
[--C-:B------:R-:W-:Y:S01]  /*27780*/  SHF.R.U64 R52, R28, 0x10, R29.reuse ;  /* 0x000000101c347819 */ /* 0x100fe2000000121d */
[----:B------:R-:W-:Y:S01]  /*27790*/  HADD2.F32 R2, -RZ, R37.H1_H1 ;  /* 0x30000025ff027230 */ /* 0x000fe20000004100 */
[----:B------:R-:W-:Y:S02]  /*277a0*/  SHF.R.U32.HI R28, RZ, 0x10, R29 ;  /* 0x00000010ff1c7819 */ /* 0x000fe4000001161d */
[----:B------:R-:W-:Y:S02]  /*277b0*/  SHF.R.U32.HI R29, RZ, 0x10, R25 ;  /* 0x00000010ff1d7819 */ /* 0x000fe40000011619 */
[----:B------:R-:W-:Y:S01]  /*277c0*/  SHF.R.U64 R49, R30, 0x10, R31 ;  /* 0x000000101e317819 */ /* 0x000fe2000000121f */
[----:B------:R-:W-:Y:S01]  /*277d0*/  HADD2.F32 R28, -RZ, R28.H0_H0 ;  /* 0x2000001cff1c7230 */ /* 0x000fe20000004100 */
[----:B------:R-:W-:Y:S01]  /*277e0*/  SHF.R.U64 R48, R24, 0x10, R25 ;  /* 0x0000001018307819 */ /* 0x000fe20000001219 */
[----:B------:R-:W-:Y:S01]  /*277f0*/  HADD2.F32 R29, -RZ, R29.H0_H0 ;  /* 0x2000001dff1d7230 */ /* 0x000fe20000004100 */
[----:B------:R-:W-:-:S02]  /*27800*/  SHF.R.U64 R38, R26, 0x10, R27 ;  /* 0x000000101a267819 */ /* 0x000fc4000000121b */
[----:B------:R-:W-:Y:S02]  /*27810*/  SHF.R.U32.HI R30, RZ, 0x10, R27 ;  /* 0x00000010ff1e7819 */ /* 0x000fe4000001161b */
[----:B------:R-:W-:Y:S01]  /*27820*/  SHF.R.U32.HI R31, RZ, 0x10, R31 ;  /* 0x00000010ff1f7819 */ /* 0x000fe2000001161f */
[--C-:B--2---:R-:W-:Y:S02]  /*27830*/  HADD2.F32 R22, -RZ, R13.reuse.H0_H0 ;  /* 0x2000000dff167230 */ /* 0x104fe40000004100 */
[----:B------:R-:W-:Y:S02]  /*27840*/  HADD2.F32 R21, -RZ, R13.H1_H1 ;  /* 0x3000000dff157230 */ /* 0x000fe40000004100 */
[--C-:B------:R-:W-:Y:S02]  /*27850*/  HADD2.F32 R25, -RZ, R12.reuse.H0_H0 ;  /* 0x2000000cff197230 */ /* 0x100fe40000004100 */
[----:B------:R-:W-:Y:S02]  /*27860*/  HADD2.F32 R26, -RZ, R12.H1_H1 ;  /* 0x3000000cff1a7230 */ /* 0x000fe40000004100 */
[----:B---3--:R-:W-:-:S02]  /*27870*/  HADD2.F32 R3, -RZ, R17.H0_H0 ;  /* 0x20000011ff037230 */ /* 0x008fc40000004100 */
[----:B------:R-:W-:Y:S02]  /*27880*/  HADD2.F32 R13, -RZ, R17.H1_H1 ;  /* 0x30000011ff0d7230 */ /* 0x000fe40000004100 */
[--C-:B------:R-:W-:Y:S01]  /*27890*/  HADD2.F32 R24, -RZ, R14.reuse.H0_H0 ;  /* 0x2000000eff187230 */ /* 0x100fe20000004100 */
[CC--:B------:R-:W-:Y:S01]  /*278a0*/  FMUL.FTZ R37, R3.reuse, R11.reuse ;  /* 0x0000000b03257220 */ /* 0x0c0fe20000410000 */
[----:B------:R-:W-:Y:S01]  /*278b0*/  HADD2.F32 R27, -RZ, R14.H1_H1 ;  /* 0x3000000eff1b7230 */ /* 0x000fe20000004100 */
[-C--:B------:R-:W-:Y:S01]  /*278c0*/  FMUL.FTZ R3, R3, R2.reuse ;  /* 0x0000000203037220 */ /* 0x080fe20000410000 */
[--C-:B------:R-:W-:Y:S01]  /*278d0*/  HADD2.F32 R12, -RZ, R19.reuse.H0_H0 ;  /* 0x20000013ff0c7230 */ /* 0x100fe20000004100 */
[C---:B------:R-:W-:Y:S01]  /*278e0*/  FFMA.FTZ R55, R22.reuse, R2, -R37 ;  /* 0x0000000216377223 */ /* 0x040fe20000010825 */
[----:B------:R-:W-:Y:S01]  /*278f0*/  HADD2.F32 R14, -RZ, R19.H1_H1 ;  /* 0x30000013ff0e7230 */ /* 0x000fe20000004100 */
[----:B------:R-:W-:Y:S01]  /*27900*/  FFMA.FTZ R54, R22, R11, R3 ;  /* 0x0000000b16367223 */ /* 0x000fe20000010003 */
[----:B------:R-:W-:-:S02]  /*27910*/  HADD2.F32 R20, -RZ, R15.H0_H0 ;  /* 0x2000000fff147230 */ /* 0x000fc40000004100 */
[----:B------:R-:W-:Y:S02]  /*27920*/  HADD2.F32 R23, -RZ, R15.H1_H1 ;  /* 0x3000000fff177230 */ /* 0x000fe40000004100 */
[--C-:B------:R-:W-:Y:S02]  /*27930*/  HADD2.F32 R19, -RZ, R16.reuse.H0_H0 ;  /* 0x20000010ff137230 */ /* 0x100fe40000004100 */
[----:B------:R-:W-:Y:S02]  /*27940*/  HADD2.F32 R17, -RZ, R16.H1_H1 ;  /* 0x30000010ff117230 */ /* 0x000fe40000004100 */
[--C-:B------:R-:W-:Y:S02]  /*27950*/  HADD2.F32 R3, -RZ, R53.reuse.H1_H1 ;  /* 0x30000035ff037230 */ /* 0x100fe40000004100 */
[--C-:B------:R-:W-:Y:S02]  /*27960*/  HADD2.F32 R16, -RZ, R18.reuse.H0_H0 ;  /* 0x20000012ff107230 */ /* 0x100fe40000004100 */
[----:B------:R-:W-:Y:S01]  /*27970*/  HADD2.F32 R15, -RZ, R18.H1_H1 ;  /* 0x30000012ff0f7230 */ /* 0x000fe20000004100 */
[C---:B------:R-:W-:Y:S01]  /*27980*/  FMUL.FTZ R18, R13.reuse, R29 ;  /* 0x0000001d0d127220 */ /* 0x040fe20000410000 */
[----:B------:R-:W-:Y:S01]  /*27990*/  HADD2.F32 R2, -RZ, R53.H0_H0 ;  /* 0x20000035ff027230 */ /* 0x000fe20000004100 */
[----:B------:R-:W-:Y:S01]  /*279a0*/  FMUL.FTZ R13, R13, R28 ;  /* 0x0000001c0d0d7220 */ /* 0x000fe20000410000 */
[----:B------:R-:W-:Y:S01]  /*279b0*/  HADD2.F32 R22, -RZ, R30.H0_H0 ;  /* 0x2000001eff167230 */ /* 0x000fe20000004100 */
[----:B------:R-:W-:-:S02]  /*279c0*/  FMUL.FTZ R11, R12, R3 ;  /* 0x000000030c0b7220 */ /* 0x000fc40000410000 */
[C---:B------:R-:W-:Y:S02]  /*279d0*/  FFMA.FTZ R37, R21.reuse, R28, -R18 ;  /* 0x0000001c15257223 */ /* 0x040fe40000010812 */
[----:B------:R-:W-:Y:S01]  /*279e0*/  FFMA.FTZ R30, R21, R29, R13 ;  /* 0x0000001d151e7223 */ /* 0x000fe2000001000d */
[----:B------:R-:W-:Y:S01]  /*279f0*/  HADD2.F32 R13, -RZ, R31.H0_H0 ;  /* 0x2000001fff0d7230 */ /* 0x000fe20000004100 */
[-C--:B------:R-:W-:Y:S01]  /*27a00*/  FMUL.FTZ R18, R12, R2.reuse ;  /* 0x000000020c127220 */ /* 0x080fe20000410000 */
[----:B------:R-:W-:Y:S01]  /*27a10*/  HADD2.F32 R12, -RZ, R71.H1_H1 ;  /* 0x30000047ff0c7230 */ /* 0x000fe20000004100 */
[----:B------:R-:W-:Y:S01]  /*27a20*/  FFMA.FTZ R31, R20, R2, R11 ;  /* 0x00000002141f7223 */ /* 0x000fe2000001000b */
[----:B------:R-:W-:Y:S01]  /*27a30*/  HADD2.F32 R11, -RZ, R101.H1_H1 ;  /* 0x30000065ff0b7230 */ /* 0x000fe20000004100 */
[----:B------:R-:W-:Y:S02]  /*27a40*/  FMUL.FTZ R2, R14, R22 ;  /* 0x000000160e027220 */ /* 0x000fe40000410000 */
[----:B------:R-:W-:Y:S01]  /*27a50*/  FFMA.FTZ R53, R20, R3, -R18 ;  /* 0x0000000314357223 */ /* 0x000fe20000010812 */
[----:B------:R-:W-:Y:S01]  /*27a60*/  HADD2.F32 R3, -RZ, R71.H0_H0 ;  /* 0x20000047ff037230 */ /* 0x000fe20000004100 */
[-C--:B------:R-:W-:Y:S01]  /*27a70*/  FFMA.FTZ R28, R23, R13.reuse, -R2 ;  /* 0x0000000d171c7223 */ /* 0x080fe20000010802 */
[----:B------:R-:W-:Y:S01]  /*27a80*/  HADD2.F32 R2, -RZ, R101.H0_H0 ;  /* 0x20000065ff027230 */ /* 0x000fe20000004100 */
[----:B------:R-:W-:-:S02]  /*27a90*/  FMUL.FTZ R14, R14, R13 ;  /* 0x0000000d0e0e7220 */ /* 0x000fc40000410000 */
[CC--:B------:R-:W-:Y:S02]  /*27aa0*/  FMUL.FTZ R18, R19.reuse, R3.reuse ;  /* 0x0000000313127220 */ /* 0x0c0fe40000410000 */
[----:B------:R-:W-:Y:S02]  /*27ab0*/  FMUL.FTZ R19, R19, R12 ;  /* 0x0000000c13137220 */ /* 0x000fe40000410000 */
[----:B------:R-:W-:Y:S02]  /*27ac0*/  FMUL.FTZ R13, R16, R2 ;  /* 0x00000002100d7220 */ /* 0x000fe40000410000 */
[----:B------:R-:W-:Y:S01]  /*27ad0*/  FFMA.FTZ R23, R23, R22, R14 ;  /* 0x0000001617177223 */ /* 0x000fe2000001000e */
[----:B------:R-:W-:Y:S01]  /*27ae0*/  HADD2.F32 R14, -RZ, R48.H0_H0 ;  /* 0x20000030ff0e7230 */ /* 0x000fe20000004100 */
[C---:B------:R-:W-:Y:S01]  /*27af0*/  FFMA.FTZ R29, R25.reuse, R12, -R18 ;  /* 0x0000000c191d7223 */ /* 0x040fe20000010812 */
[----:B------:R-:W-:Y:S01]  /*27b00*/  HADD2.F32 R18, -RZ, R38.H0_H0 ;  /* 0x20000026ff127230 */ /* 0x000fe20000004100 */
[----:B------:R-:W-:Y:S01]  /*27b10*/  FFMA.FTZ R22, R25, R3, R19 ;  /* 0x0000000319167223 */ /* 0x000fe20000010013 */
[----:B------:R-:W-:Y:S01]  /*27b20*/  F2FP.PACK_AB R19, R28, R53 ;  /* 0x000000351c13723e */ /* 0x000fe200000000ff */
[-C--:B------:R-:W-:Y:S01]  /*27b30*/  FMUL.FTZ R3, R16, R11.reuse ;  /* 0x0000000b10037220 */ /* 0x080fe20000410000 */
[----:B------:R-:W-:Y:S01]  /*27b40*/  HADD2.F32 R16, -RZ, R49.H0_H0 ;  /* 0x20000031ff107230 */ /* 0x000fe20000004100 */
[C---:B------:R-:W-:Y:S01]  /*27b50*/  FFMA.FTZ R21, R24.reuse, R11, -R13 ;  /* 0x0000000b18157223 */ /* 0x040fe2000001080d */
[----:B------:R-:W-:Y:S01]  /*27b60*/  HADD2.F32 R13, -RZ, R52.H0_H0 ;  /* 0x20000034ff0d7230 */ /* 0x000fe20000004100 */
[----:B------:R-:W-:-:S02]  /*27b70*/  FFMA.FTZ R20, R24, R2, R3 ;  /* 0x0000000218147223 */ /* 0x000fc40000010003 */
[----:B------:R-:W-:Y:S02]  /*27b80*/  FMUL.FTZ R12, R17, R14 ;  /* 0x0000000e110c7220 */ /* 0x000fe40000410000 */
[----:B------:R-:W-:Y:S02]  /*27b90*/  FMUL.FTZ R3, R15, R18 ;  /* 0x000000120f037220 */ /* 0x000fe40000410000 */
[----:B------:R-:W-:Y:S01]  /*27ba0*/  FMUL.FTZ R11, R17, R13 ;  /* 0x0000000d110b7220 */ /* 0x000fe20000410000 */
[----:B------:R-:W-:Y:S01]  /*27bb0*/  F2FP.PACK_AB R17, R37, R55 ;  /* 0x000000372511723e */ /* 0x000fe200000000ff */
[----:B------:R-:W-:Y:S01]  /*27bc0*/  FMUL.FTZ R2, R15, R16 ;  /* 0x000000100f027220 */ /* 0x000fe20000410000 */
[----:B------:R-:W-:Y:S01]  /*27bd0*/  F2FP.PACK_AB R15, R23, R31 ;  /* 0x0000001f170f723e */ /* 0x000fe200000000ff */
        /* <DEDUP_REMOVED lines=9> */
[----:B------:R1:W-:Y:S04]  /*27c70*/  ST.E.128 [R34.64], R16 ;  /* 0x0000001022007985 */ /* 0x0003e8000c101d04 */
[----:B------:R1:W-:Y:S02]  /*27c80*/  ST.E.128 [R32.64], R12 ;  /* 0x0000000c20007985 */ /* 0x0003e4000c101d04 */
.L_x_1573:
[----:B------:R-:W-:Y:S05]  /*27c90*/  BSYNC B0 ;  /* 0x0000000000007941 */ /* 0x000fea0003800000 */
.L_x_1572:
[----:B------:R-:W-:Y:S01]  /*27ca0*/  IADD3 R3, R68, 0x10, RZ ;  /* 0x0000001044037810 */ /* 0x000fe20007ffe0ff */
[----:B------:R-:W-:Y:S03]  /*27cb0*/  BSSY B0, `(.L_x_1574) ;  /* 0x000006b000007945 */ /* 0x000fe60003800000 */
[----:B------:R-:W-:-:S13]  /*27cc0*/  ISETP.GE.OR P0, PT, R3, R70, P1 ;  /* 0x000000460300720c */ /* 0x000fda0000f06670 */
[----:B------:R-:W-:Y:S05]  /*27cd0*/  @P0 BRA `(.L_x_1575) ;  /* 0x0000068000000947 */ /* 0x000fea0003800000 */
[----:B------:R-:W-:Y:S02]  /*27ce0*/  SHF.R.S32.HI R2, RZ, 0x1f, R3 ;  /* 0x0000001fff027819 */ /* 0x000fe40000011403 */
[----:B-1----:R-:W-:Y:S02]  /*27cf0*/  LEA.HI R12, R39, R36, RZ, 0x1d ;  /* 0x00000024270c7211 */ /* 0x002fe400078fe8ff */
        /* <DEDUP_REMOVED lines=21> */
[----:B------:R-:W-:Y:S01]  /*27e50*/  SHF.R.U32.HI R29, RZ, 0x10, R41 ;  /* 0x00000010ff1d7819 */ /* 0x000fe20000011629 */
[----:B------:R-:W-:Y:S01]  /*27e60*/  HADD2.F32 R2, -RZ, R102.H1_H1 ;  /* 0x30000066ff027230 */ /* 0x000fe20000004100 */
[----:B------:R-:W-:Y:S02]  /*27e70*/  SHF.R.U32.HI R28, RZ, 0x10, R45 ;  /* 0x00000010ff1c7819 */ /* 0x000fe4000001162d */
[--C-:B------:R-:W-:Y:S01]  /*27e80*/  SHF.R.U64 R38, R42, 0x10, R43.reuse ;  /* 0x000000102a267819 */ /* 0x100fe2000000122b */
[----:B------:R-:W-:Y:S01]  /*27e90*/  HADD2.F32 R29, -RZ, R29.H0_H0 ;  /* 0x2000001dff1d7230 */ /* 0x000fe20000004100 */
[----:B------:R-:W-:Y:S01]  /*27ea0*/  SHF.R.U32.HI R30, RZ, 0x10, R43 ;  /* 0x00000010ff1e7819 */ /* 0x000fe2000001162b */
[----:B------:R-:W-:Y:S01]  /*27eb0*/  HADD2.F32 R28, -RZ, R28.H0_H0 ;  /* 0x2000001cff1c7230 */ /* 0x000fe20000004100 */
[----:B------:R-:W-:-:S02]  /*27ec0*/  SHF.R.U64 R44, R44, 0x10, R45 ;  /* 0x000000102c2c7819 */ /* 0x000fc4000000122d */
[----:B------:R-:W-:Y:S02]  /*27ed0*/  SHF.R.U32.HI R31, RZ, 0x10, R47 ;  /* 0x00000010ff1f7819 */ /* 0x000fe4000001162f */
[----:B------:R-:W-:Y:S02]  /*27ee0*/  SHF.R.U64 R40, R40, 0x10, R41 ;  /* 0x0000001028287819 */ /* 0x000fe40000001229 */
[----:B------:R-:W-:Y:S01]  /*27ef0*/  SHF.R.U64 R41, R46, 0x10, R47 ;  /* 0x000000102e297819 */ /* 0x000fe2000000122f */
[--C-:B--2---:R-:W-:Y:S02]  /*27f00*/  HADD2.F32 R22, -RZ, R13.reuse.H0_H0 ;  /* 0x2000000dff167230 */ /* 0x104fe40000004100 */
[----:B------:R-:W-:Y:S02]  /*27f10*/  HADD2.F32 R21, -RZ, R13.H1_H1 ;  /* 0x3000000dff157230 */ /* 0x000fe40000004100 */
[--C-:B------:R-:W-:Y:S02]  /*27f20*/  HADD2.F32 R25, -RZ, R12.reuse.H0_H0 ;  /* 0x2000000cff197230 */ /* 0x100fe40000004100 */
[----:B------:R-:W-:-:S02]  /*27f30*/  HADD2.F32 R26, -RZ, R12.H1_H1 ;  /* 0x3000000cff1a7230 */ /* 0x000fc40000004100 */
[--C-:B---3--:R-:W-:Y:S02]  /*27f40*/  HADD2.F32 R3, -RZ, R17.reuse.H0_H0 ;  /* 0x20000011ff037230 */ /* 0x108fe40000004100 */
        /* <DEDUP_REMOVED lines=25> */
[--C-:B------:R-:W-:Y:S01]  /*280e0*/  HADD2.F32 R12, -RZ, R112.reuse.H1_H1 ;  /* 0x30000070ff0c7230 */ /* 0x100fe20000004100 */
[----:B------:R-:W-:Y:S01]  /*280f0*/  FFMA.FTZ R31, R20, R2, R11 ;  /* 0x00000002141f7223 */ /* 0x000fe2000001000b */
[--C-:B------:R-:W-:Y:S01]  /*28100*/  HADD2.F32 R11, -RZ, R113.reuse.H1_H1 ;  /* 0x30000071ff0b7230 */ /* 0x100fe20000004100 */
        /* <DEDUP_REMOVED lines=24> */
[-C--:B------:R-:W-:Y:S01]  /*28290*/  FMUL.FTZ R2, R15, R16.reuse ;  /* 0x000000100f027220 */ /* 0x080fe20000410000 */
        /* <DEDUP_REMOVED lines=12> */
.L_x_1575:
[----:B------:R-:W-:Y:S05]  /*28360*/  BSYNC B0 ;  /* 0x0000000000007941 */ /* 0x000fea0003800000 */
.L_x_1574:
        /* <DEDUP_REMOVED lines=30> */
[----:B------:R-:W-:Y:S01]  /*28550*/  SHF.R.U32.HI R30, RZ, 0x10, R59 ;  /* 0x00000010ff1e7819 */ /* 0x000fe2000001163b */
[----:B------:R-:W-:Y:S01]  /*28560*/  HADD2.F32 R29, -RZ, R29.H0_H0 ;  /* 0x2000001dff1d7230 */ /* 0x000fe20000004100 */
[----:B------:R-:W-:Y:S01]  /*28570*/  SHF.R.U32.HI R31, RZ, 0x10, R63 ;  /* 0x00000010ff1f7819 */ /* 0x000fe2000001163f */
[----:B------:R-:W-:Y:S01]  /*28580*/  HADD2.F32 R28, -RZ, R28.H0_H0 ;  /* 0x2000001cff1c7230 */ /* 0x000fe20000004100 */
[----:B------:R-:W-:-:S02]  /*28590*/  SHF.R.U64 R38, R56, 0x10, R57 ;  /* 0x0000001038267819 */ /* 0x000fc40000001239 */
[----:B------:R-:W-:Y:S02]  /*285a0*/  SHF.R.U64 R41, R58, 0x10, R59 ;  /* 0x000000103a297819 */ /* 0x000fe4000000123b */
        /* <DEDUP_REMOVED lines=72> */
.L_x_1577:
[----:B------:R-:W-:Y:S05]  /*28a30*/  BSYNC B0 ;  /* 0x0000000000007941 */ /* 0x000fea0003800000 */
.L_x_1576:
        /* <DEDUP_REMOVED lines=56> */
[----:B------:R-:W-:Y:S02]  /*28dc0*/  HADD2.F32 R3, -RZ, R120.H1_H1 ;  /* 0x30000078ff037230 */ /* 0x000fe40000004100 */
        /* <DEDUP_REMOVED lines=51> */
.L_x_1579:
[----:B------:R-:W-:Y:S05]  /*29100*/  BSYNC B0 ;  /* 0x0000000000007941 */ /* 0x000fea0003800000 */
.L_x_1578:
        /* <DEDUP_REMOVED lines=108> */
.L_x_1581:
[----:B------:R-:W-:Y:S05]  /*297d0*/  BSYNC B0 ;  /* 0x0000000000007941 */ /* 0x000fea0003800000 */
.L_x_1580:
        /* <DEDUP_REMOVED lines=108> */
.L_x_1583:
[----:B------:R-:W-:Y:S05]  /*29ea0*/  BSYNC B0 ;  /* 0x0000000000007941 */ /* 0x000fea0003800000 */
.L_x_1582:
        /* <DEDUP_REMOVED lines=108> */
.L_x_1585:
[----:B------:R-:W-:Y:S05]  /*2a570*/  BSYNC B0 ;  /* 0x0000000000007941 */ /* 0x000fea0003800000 */
.L_x_1584:
[----:B------:R-:W-:Y:S01]  /*2a580*/  IADD3 R2, R68, 0x70, RZ ;  /* 0x0000007044027810 */ /* 0x000fe20007ffe0ff */
[----:B-1----:R-:W-:-:S02]  /*2a590*/  IMAD.MOV.U32 R12, RZ, RZ, R143 ;  /* 0x000000ffff0c7224 */ /* 0x002fc400078e008f */
[----:B------:R-:W-:Y:S01]  /*2a5a0*/  IMAD.MOV.U32 R13, RZ, RZ, 0x0 ;  /* 0x00000000ff0d7424 */ /* 0x000fe200078e00ff */
[----:B------:R-:W-:-:S13]  /*2a5b0*/  ISETP.GE.OR P0, PT, R2, R70, P1 ;  /* 0x000000460200720c */ /* 0x000fda0000f06670 */
[----:B------:R-:W-:Y:S05]  /*2a5c0*/  @P0 RET.REL.NODEC R12 `(_ZN7cutlass13device_kernelIN5flash19enable_sm80_to_sm89INS1_16FlashAttnFwdSm80INS1_25CollectiveMainloopFwdSm80ILi4ELi1ELb0EN4cute5tupleIJNS5_1CILi128EEENS7_ILi48EEES8_EEELi128ENS_6half_tEfNS_4arch4Sm80ELb0ELb1ELb0ELb1ELb1ELb1ELb1ELb0EEENS1_21CollectiveEpilogueFwdINS6_IJS8_S8_S9_EEENS6_IJNS7_ILi1EEESH_SH_EEESB_SD_Li128ELb1ELb1ELb0ELb0EEENS1_19SingleTileSchedulerILb1ELb0ELb1ELi128EEEEEEEEEvNT_6ParamsE) ;  /* 0xfffd5a300c000950 */ /* 0x000fea0003c3ffff */
        /* <DEDUP_REMOVED lines=30> */
[----:B------:R-:W-:Y:S01]  /*2a7b0*/  SHF.R.U64 R36, R108, 0x10, R109 ;  /* 0x000000106c247819 */ /* 0x000fe2000000126d */
[----:B------:R-:W-:Y:S01]  /*2a7c0*/  HADD2.F32 R30, -RZ, R30.H0_H0 ;  /* 0x2000001eff1e7230 */ /* 0x000fe20000004100 */
[----:B------:R-:W-:Y:S01]  /*2a7d0*/  SHF.R.U64 R38, R110, 0x10, R111 ;  /* 0x000000106e267819 */ /* 0x000fe2000000126f */
[----:B------:R-:W-:Y:S01]  /*2a7e0*/  HADD2.F32 R31, -RZ, R31.H0_H0 ;  /* 0x2000001fff1f7230 */ /* 0x000fe20000004100 */
[----:B------:R-:W-:-:S02]  /*2a7f0*/  SHF.R.U64 R37, R104, 0x10, R105 ;  /* 0x0000001068257819 */ /* 0x000fc40000001269 */
[----:B------:R-:W-:Y:S01]  /*2a800*/  SHF.R.U64 R39, R106, 0x10, R107 ;  /* 0x000000106a277819 */ /* 0x000fe2000000126b */
[--C-:B--2---:R-:W-:Y:S02]  /*2a810*/  HADD2.F32 R25, -RZ, R12.reuse.H0_H0 ;  /* 0x2000000cff197230 */ /* 0x104fe40000004100 */
[----:B------:R-:W-:Y:S02]  /*2a820*/  HADD2.F32 R26, -RZ, R12.H1_H1 ;  /* 0x3000000cff1a7230 */ /* 0x000fe40000004100 */
[--C-:B------:R-:W-:Y:S02]  /*2a830*/  HADD2.F32 R24, -RZ, R14.reuse.H0_H0 ;  /* 0x2000000eff187230 */ /* 0x100fe40000004100 */
[----:B------:R-:W-:Y:S02]  /*2a840*/  HADD2.F32 R27, -RZ, R14.H1_H1 ;  /* 0x3000000eff1b7230 */ /* 0x000fe40000004100 */
[----:B---3--:R-:W-:Y:S02]  /*2a850*/  HADD2.F32 R3, -RZ, R17.H0_H0 ;  /* 0x20000011ff037230 */ /* 0x008fe40000004100 */
[----:B------:R-:W-:-:S02]  /*2a860*/  HADD2.F32 R22, -RZ, R13.H0_H0 ;  /* 0x2000000dff167230 */ /* 0x000fc40000004100 */
[--C-:B------:R-:W-:Y:S02]  /*2a870*/  HADD2.F32 R12, -RZ, R19.reuse.H0_H0 ;  /* 0x20000013ff0c7230 */ /* 0x100fe40000004100 */
[----:B------:R-:W-:Y:S01]  /*2a880*/  HADD2.F32 R14, -RZ, R19.H1_H1 ;  /* 0x30000013ff0e7230 */ /* 0x000fe20000004100 */
[CC--:B------:R-:W-:Y:S01]  /*2a890*/  FMUL.FTZ R19, R3.reuse, R11.reuse ;  /* 0x0000000b03137220 */ /* 0x0c0fe20000410000 */
[----:B------:R-:W-:Y:S01]  /*2a8a0*/  HADD2.F32 R21, -RZ, R13.H1_H1 ;  /* 0x3000000dff157230 */ /* 0x000fe20000004100 */
[-C--:B------:R-:W-:Y:S01]  /*2a8b0*/  FMUL.FTZ R3, R3, R2.reuse ;  /* 0x0000000203037220 */ /* 0x080fe20000410000 */
[----:B------:R-:W-:Y:S01]  /*2a8c0*/  HADD2.F32 R13, -RZ, R17.H1_H1 ;  /* 0x30000011ff0d7230 */ /* 0x000fe20000004100 */
[C---:B------:R-:W-:Y:S01]  /*2a8d0*/  FFMA.FTZ R42, R22.reuse, R2, -R19 ;  /* 0x00000002162a7223 */ /* 0x040fe20000010813 */
[--C-:B------:R-:W-:Y:S01]  /*2a8e0*/  HADD2.F32 R2, -RZ, R136.reuse.H0_H0 ;  /* 0x20000088ff027230 */ /* 0x100fe20000004100 */
[----:B------:R-:W-:Y:S01]  /*2a8f0*/  FFMA.FTZ R41, R22, R11, R3 ;  /* 0x0000000b16297223 */ /* 0x000fe20000010003 */
[----:B------:R-:W-:Y:S01]  /*2a900*/  HADD2.F32 R3, -RZ, R136.H1_H1 ;  /* 0x30000088ff037230 */ /* 0x000fe20000004100 */
[C---:B------:R-:W-:Y:S01]  /*2a910*/  FMUL.FTZ R19, R13.reuse, R29 ;  /* 0x0000001d0d137220 */ /* 0x040fe20000410000 */
[--C-:B------:R-:W-:Y:S01]  /*2a920*/  HADD2.F32 R20, -RZ, R15.reuse.H0_H0 ;  /* 0x2000000fff147230 */ /* 0x100fe20000004100 */
[C---:B------:R-:W-:Y:S01]  /*2a930*/  FMUL.FTZ R11, R12.reuse, R2 ;  /* 0x000000020c0b7220 */ /* 0x040fe20000410000 */
[----:B------:R-:W-:Y:S01]  /*2a940*/  HADD2.F32 R23, -RZ, R15.H1_H1 ;  /* 0x3000000fff177230 */ /* 0x000fe20000004100 */
[----:B------:R-:W-:Y:S01]  /*2a950*/  FMUL.FTZ R12, R12, R3 ;  /* 0x000000030c0c7220 */ /* 0x000fe20000410000 */
[----:B------:R-:W-:Y:S01]  /*2a960*/  HADD2.F32 R17, -RZ, R16.H0_H0 ;  /* 0x20000010ff117230 */ /* 0x000fe20000004100 */
[-C--:B------:R-:W-:Y:S01]  /*2a970*/  FMUL.FTZ R13, R13, R28.reuse ;  /* 0x0000001c0d0d7220 */ /* 0x080fe20000410000 */
[----:B------:R-:W-:Y:S01]  /*2a980*/  HADD2.F32 R15, -RZ, R18.H0_H0 ;  /* 0x20000012ff0f7230 */ /* 0x000fe20000004100 */
[C---:B------:R-:W-:Y:S01]  /*2a990*/  FFMA.FTZ R40, R21.reuse, R28, -R19 ;  /* 0x0000001c15287223 */ /* 0x040fe20000010813 */
[----:B------:R-:W-:Y:S01]  /*2a9a0*/  HADD2.F32 R16, -RZ, R16.H1_H1 ;  /* 0x30000010ff107230 */ /* 0x000fe20000004100 */
[----:B------:R-:W-:Y:S01]  /*2a9b0*/  FFMA.FTZ R28, R20, R2, R12 ;  /* 0x00000002141c7223 */ /* 0x000fe2000001000c */
[----:B------:R-:W-:Y:S01]  /*2a9c0*/  HADD2.F32 R12, -RZ, R137.H1_H1 ;  /* 0x30000089ff0c7230 */ /* 0x000fe20000004100 */
[----:B------:R-:W-:Y:S01]  /*2a9d0*/  FMUL.FTZ R2, R14, R30 ;  /* 0x0000001e0e027220 */ /* 0x000fe20000410000 */
[----:B------:R-:W-:Y:S01]  /*2a9e0*/  HADD2.F32 R18, -RZ, R18.H1_H1 ;  /* 0x30000012ff127230 */ /* 0x000fe20000004100 */
[----:B------:R-:W-:-:S02]  /*2a9f0*/  FFMA.FTZ R22, R21, R29, R13 ;  /* 0x0000001d15167223 */ /* 0x000fc4000001000d */
[----:B------:R-:W-:Y:S01]  /*2aa00*/  FFMA.FTZ R29, R20, R3, -R11 ;  /* 0x00000003141d7223 */ /* 0x000fe2000001080b */
[----:B------:R-:W-:Y:S01]  /*2aa10*/  HADD2.F32 R3, -RZ, R137.H0_H0 ;  /* 0x20000089ff037230 */ /* 0x000fe20000004100 */
[-C--:B------:R-:W-:Y:S01]  /*2aa20*/  FMUL.FTZ R14, R14, R31.reuse ;  /* 0x0000001f0e0e7220 */ /* 0x080fe20000410000 */
[--C-:B------:R-:W-:Y:S01]  /*2aa30*/  HADD2.F32 R11, -RZ, R138.reuse.H1_H1 ;  /* 0x3000008aff0b7230 */ /* 0x100fe20000004100 */
[----:B------:R-:W-:Y:S01]  /*2aa40*/  FFMA.FTZ R31, R23, R31, -R2 ;  /* 0x0000001f171f7223 */ /* 0x000fe20000010802 */
[----:B------:R-:W-:Y:S01]  /*2aa50*/  HADD2.F32 R2, -RZ, R138.H0_H0 ;  /* 0x2000008aff027230 */ /* 0x000fe20000004100 */
[C---:B------:R-:W-:Y:S02]  /*2aa60*/  FMUL.FTZ R19, R17.reuse, R3 ;  /* 0x0000000311137220 */ /* 0x040fe40000410000 */
[----:B------:R-:W-:Y:S02]  /*2aa70*/  FMUL.FTZ R17, R17, R12 ;  /* 0x0000000c11117220 */ /* 0x000fe40000410000 */
[----:B------:R-:W-:-:S02]  /*2aa80*/  FMUL.FTZ R13, R15, R2 ;  /* 0x000000020f0d7220 */ /* 0x000fc40000410000 */
[----:B------:R-:W-:Y:S01]  /*2aa90*/  FFMA.FTZ R23, R23, R30, R14 ;  /* 0x0000001e17177223 */ /* 0x000fe2000001000e */
[----:B------:R-:W-:Y:S01]  /*2aaa0*/  HADD2.F32 R14, -RZ, R38.H0_H0 ;  /* 0x20000026ff0e7230 */ /* 0x000fe20000004100 */
[----:B------:R-:W-:Y:S01]  /*2aab0*/  FFMA.FTZ R21, R25, R12, -R19 ;  /* 0x0000000c19157223 */ /* 0x000fe20000010813 */
[----:B------:R-:W-:Y:S01]  /*2aac0*/  HADD2.F32 R12, -RZ, R36.H0_H0 ;  /* 0x20000024ff0c7230 */ /* 0x000fe20000004100 */
[----:B------:R-:W-:Y:S01]  /*2aad0*/  FMUL.FTZ R15, R15, R11 ;  /* 0x0000000b0f0f7220 */ /* 0x000fe20000410000 */
[----:B------:R-:W-:Y:S01]  /*2aae0*/  F2FP.PACK_AB R19, R31, R29 ;  /* 0x0000001d1f13723e */ /* 0x000fe200000000ff */
[C---:B------:R-:W-:Y:S01]  /*2aaf0*/  FFMA.FTZ R20, R24.reuse, R11, -R13 ;  /* 0x0000000b18147223 */ /* 0x040fe2000001080d */
[----:B------:R-:W-:Y:S01]  /*2ab00*/  HADD2.F32 R11, -RZ, R37.H0_H0 ;  /* 0x20000025ff0b7230 */ /* 0x000fe20000004100 */
[----:B------:R-:W-:Y:S01]  /*2ab10*/  FFMA.FTZ R25, R25, R3, R17 ;  /* 0x0000000319197223 */ /* 0x000fe20000010011 */
[----:B------:R-:W-:Y:S01]  /*2ab20*/  HADD2.F32 R13, -RZ, R39.H0_H0 ;  /* 0x20000027ff0d7230 */ /* 0x000fe20000004100 */
[----:B------:R-:W-:Y:S01]  /*2ab30*/  FFMA.FTZ R24, R24, R2, R15 ;  /* 0x0000000218187223 */ /* 0x000fe2000001000f */
[----:B------:R-:W-:Y:S01]  /*2ab40*/  F2FP.PACK_AB R17, R40, R42 ;  /* 0x0000002a2811723e */ /* 0x000fe200000000ff */
[----:B------:R-:W-:Y:S01]  /*2ab50*/  FMUL.FTZ R3, R16, R12 ;  /* 0x0000000c10037220 */ /* 0x000fe20000410000 */
[----:B------:R-:W-:Y:S01]  /*2ab60*/  F2FP.PACK_AB R15, R23, R28 ;  /* 0x0000001c170f723e */ /* 0x000fe200000000ff */
[----:B------:R-:W-:-:S02]  /*2ab70*/  FMUL.FTZ R2, R18, R14 ;  /* 0x0000000e12027220 */ /* 0x000fc40000410000 */
[----:B------:R-:W-:Y:S02]  /*2ab80*/  FMUL.FTZ R16, R16, R11 ;  /* 0x0000000b10107220 */ /* 0x000fe40000410000 */
[----:B------:R-:W-:Y:S02]  /*2ab90*/  FMUL.FTZ R18, R18, R13 ;  /* 0x0000000d12127220 */ /* 0x000fe40000410000 */
[----:B------:R-:W-:Y:S02]  /*2aba0*/  FFMA.FTZ R3, R26, R11, -R3 ;  /* 0x0000000b1a037223 */ /* 0x000fe40000010803 */
[----:B------:R-:W-:Y:S01]  /*2abb0*/  FFMA.FTZ R2, R27, R13, -R2 ;  /* 0x0000000d1b027223 */ /* 0x000fe20000010802 */
[----:B------:R-:W-:Y:S01]  /*2abc0*/  F2FP.PACK_AB R13, R22, R41 ;  /* 0x00000029160d723e */ /* 0x000fe200000000ff */
[----:B------:R-:W-:Y:S01]  /*2abd0*/  FFMA.FTZ R12, R26, R12, R16 ;  /* 0x0000000c1a0c7223 */ /* 0x000fe20000010010 */
[----:B------:R-:W-:Y:S01]  /*2abe0*/  F2FP.PACK_AB R16, R3, R21 ;  /* 0x000000150310723e */ /* 0x000fe200000000ff */
[----:B------:R-:W-:Y:S01]  /*2abf0*/  FFMA.FTZ R14, R27, R14, R18 ;  /* 0x0000000e1b0e7223 */ /* 0x000fe20000010012 */
[----:B------:R-:W-:-:S02]  /*2ac00*/  F2FP.PACK_AB R18, R2, R20 ;  /* 0x000000140212723e */ /* 0x000fc400000000ff */
[----:B------:R-:W-:Y:S02]  /*2ac10*/  F2FP.PACK_AB R12, R12, R25 ;  /* 0x000000190c0c723e */ /* 0x000fe400000000ff */
[----:B------:R-:W-:Y:S01]  /*2ac20*/  F2FP.PACK_AB R14, R14, R24 ;  /* 0x000000180e0e723e */ /* 0x000fe200000000ff */
[----:B------:R1:W-:Y:S01]  /*2ac30*/  ST.E.128 [R34.64], R16 ;  /* 0x0000001022007985 */ /* 0x0003e2000c101d04 */
[----:B------:R-:W-:Y:S02]  /*2ac40*/  MOV R2, R143 ;  /* 0x0000008f00027202 */ /* 0x000fe40000000f00 */
[----:B------:R-:W-:Y:S01]  /*2ac50*/  MOV R3, 0x0 ;  /* 0x0000000000037802 */ /* 0x000fe20000000f00 */
[----:B------:R1:W-:Y:S03]  /*2ac60*/  ST.E.128 [R32.64], R12 ;  /* 0x0000000c20007985 */ /* 0x0003e6000c101d04 */
[----:B------:R-:W-:Y:S05]  /*2ac70*/  RET.REL.NODEC R2 `(_ZN7cutlass13device_kernelIN5flash19enable_sm80_to_sm89INS1_16FlashAttnFwdSm80INS1_25CollectiveMainloopFwdSm80ILi4ELi1ELb0EN4cute5tupleIJNS5_1CILi128EEENS7_ILi48EEES8_EEELi128ENS_6half_tEfNS_4arch4Sm80ELb0ELb1ELb0ELb1ELb1ELb1ELb1ELb0EEENS1_21CollectiveEpilogueFwdINS6_IJS8_S8_S9_EEENS6_IJNS7_ILi1EEESH_SH_EEESB_SD_Li128ELb1ELb1ELb0ELb0EEENS1_19SingleTileSchedulerILb1ELb0ELb1ELi128EEEEEEEEEvNT_6ParamsE) ;  /* 0xfffd538002007950 */ /* 0x000fea0003c3ffff */
.L_x_1488:
        /* <DEDUP_REMOVED lines=8> */
.L_x_1489:
[----:B------:R-:W-:Y:S01]  /*2ad00*/  IMAD.MOV.U32 R241, RZ, RZ, R18 ;  /* 0x000000fffff17224 */ /* 0x000fe200078e0012 */
[----:B------:R-:W-:Y:S01]  /*2ad10*/  MOV R3, 0x181f ;  /* 0x0000181f00037802 */ /* 0x000fe20000000f00 */
[----:B------:R-:W-:Y:S01]  /*2ad20*/  IMAD.MOV.U32 R242, RZ, RZ, RZ ;  /* 0x000000fffff27224 */ /* 0x000fe200078e00ff */
[----:B------:R-:W-:Y:S02]  /*2ad30*/  MOV R243, 0xffffffff ;  /* 0xffffffff00f37802 */ /* 0x000fe40000000f00 */
[----:B------:R-:W-:Y:S02]  /*2ad40*/  MOV R2, 0x2ad60 ;  /* 0x0002ad6000027802 */ /* 0x000fe40000000f00 */
[----:B-12---:R-:W-:Y:S05]  /*2ad50*/  CALL.REL.NOINC `($__internal_3_$__cuda_sm70_shflsync_idx_p) ;  /* 0x00001df000007944 */ /* 0x006fea0003c00000 */
[----:B------:R-:W-:Y:S01]  /*2ad60*/  IMAD.MOV.U32 R241, RZ, RZ, R24 ;  /* 0x000000fffff17224 */ /* 0x000fe200078e0018 */
[----:B------:R-:W-:Y:S01]  /*2ad70*/  MOV R3, 0x181f ;  /* 0x0000181f00037802 */ /* 0x000fe20000000f00 */
[----:B------:R-:W-:Y:S01]  /*2ad80*/  IMAD.MOV.U32 R242, RZ, RZ, RZ ;  /* 0x000000fffff27224 */ /* 0x000fe200078e00ff */
[----:B------:R-:W-:Y:S01]  /*2ad90*/  MOV R12, R244 ;  /* 0x000000f4000c7202 */ /* 0x000fe20000000f00 */
[----:B------:R-:W-:Y:S01]  /*2ada0*/  IMAD.MOV.U32 R243, RZ, RZ, -0x1 ;  /* 0xfffffffffff37424 */ /* 0x000fe200078e00ff */
[----:B------:R-:W-:-:S02]  /*2adb0*/  MOV R13, R11 ;  /* 0x0000000b000d7202 */ /* 0x000fc40000000f00 */
[----:B------:R-:W-:Y:S02]  /*2adc0*/  MOV R2, 0x2ade0 ;  /* 0x0002ade000027802 */ /* 0x000fe40000000f00 */
[----:B------:R-:W-:Y:S05]  /*2add0*/  CALL.REL.NOINC `($__internal_3_$__cuda_sm70_shflsync_idx_p) ;  /* 0x00001d7000007944 */ /* 0x000fea0003c00000 */
[----:B------:R-:W-:Y:S01]  /*2ade0*/  IMAD.MOV.U32 R14, RZ, RZ, R244 ;  /* 0x000000ffff0e7224 */ /* 0x000fe200078e00f4 */
[----:B------:R-:W-:Y:S01]  /*2adf0*/  MOV R241, R19 ;  /* 0x0000001300f17202 */ /* 0x000fe20000000f00 */
[----:B------:R-:W-:Y:S01]  /*2ae00*/  IMAD.MOV.U32 R242, RZ, RZ, RZ ;  /* 0x000000fffff27224 */ /* 0x000fe200078e00ff */
[----:B------:R-:W-:Y:S01]  /*2ae10*/  MOV R3, 0x181f ;  /* 0x0000181f00037802 */ /* 0x000fe20000000f00 */
[----:B------:R-:W-:Y:S01]  /*2ae20*/  IMAD.MOV.U32 R243, RZ, RZ, -0x1 ;  /* 0xfffffffffff37424 */ /* 0x000fe200078e00ff */
[----:B------:R-:W-:Y:S02]  /*2ae30*/  MOV R2, 0x2ae50 ;  /* 0x0002ae5000027802 */ /* 0x000fe40000000f00 */
[----:B------:R-:W-:Y:S05]  /*2ae40*/  CALL.REL.NOINC `($__internal_3_$__cuda_sm70_shflsync_idx_p) ;  /* 0x00001d0000007944 */ /* 0x000fea0003c00000 */
[----:B------:R-:W-:Y:S01]  /*2ae50*/  MOV R2, R244 ;  /* 0x000000f400027202 */ /* 0x000fe20000000f00 */
[----:B------:R-:W-:Y:S05]  /*2ae60*/  BRA `(.L_x_1587) ;  /* 0xffff656000007947 */ /* 0x000fea000383ffff */
.L_x_1492:
[----:B------:R-:W-:Y:S01]  /*2ae70*/  IMAD.MOV.U32 R241, RZ, RZ, R20 ;  /* 0x000000fffff17224 */ /* 0x000fe200078e0014 */
[----:B------:R-:W-:Y:S01]  /*2ae80*/  MOV R3, 0x181f ;  /* 0x0000181f00037802 */ /* 0x000fe20000000f00 */
[----:B------:R-:W-:Y:S01]  /*2ae90*/  IMAD.MOV.U32 R242, RZ, RZ, 0x1 ;  /* 0x00000001fff27424 */ /* 0x000fe200078e00ff */
[----:B------:R-:W-:Y:S02]  /*2aea0*/  MOV R243, 0xffffffff ;  /* 0xffffffff00f37802 */ /* 0x000fe40000000f00 */
[----:B------:R-:W-:-:S02]  /*2aeb0*/  MOV R2, 0x2aed0 ;  /* 0x0002aed000027802 */ /* 0x000fc40000000f00 */
[----:B---3--:R-:W-:Y:S05]  /*2aec0*/  CALL.REL.NOINC `($__internal_3_$__cuda_sm70_shflsync_idx_p) ;  /* 0x00001c8000007944 */ /* 0x008fea0003c00000 */
[----:B------:R-:W-:Y:S01]  /*2aed0*/  IMAD.MOV.U32 R11, RZ, RZ, R244 ;  /* 0x000000ffff0b7224 */ /* 0x000fe200078e00f4 */
[----:B------:R-:W-:Y:S01]  /*2aee0*/  MOV R241, R18 ;  /* 0x0000001200f17202 */ /* 0x000fe20000000f00 */
[----:B------:R-:W-:Y:S01]  /*2aef0*/  IMAD.MOV.U32 R242, RZ, RZ, 0x1 ;  /* 0x00000001fff27424 */ /* 0x000fe200078e00ff */
[----:B------:R-:W-:Y:S01]  /*2af00*/  MOV R3, 0x181f ;  /* 0x0000181f00037802 */ /* 0x000fe20000000f00 */
[----:B------:R-:W-:Y:S01]  /*2af10*/  IMAD.MOV.U32 R243, RZ, RZ, -0x1 ;  /* 0xfffffffffff37424 */ /* 0x000fe200078e00ff */
[----:B------:R-:W-:-:S02]  /*2af20*/  MOV R2, 0x2af40 ;  /* 0x0002af4000027802 */ /* 0x000fc40000000f00 */
[----:B------:R-:W-:Y:S05]  /*2af30*/  CALL.REL.NOINC `($__internal_3_$__cuda_sm70_shflsync_idx_p) ;  /* 0x00001c1000007944 */ /* 0x000fea0003c00000 */
[----:B------:R-:W-:Y:S01]  /*2af40*/  IMAD.MOV.U32 R241, RZ, RZ, R24 ;  /* 0x000000fffff17224 */ /* 0x000fe200078e0018 */
[----:B------:R-:W-:Y:S01]  /*2af50*/  MOV R3, 0x181f ;  /* 0x0000181f00037802 */ /* 0x000fe20000000f00 */
[----:B------:R-:W-:Y:S01]  /*2af60*/  IMAD.MOV.U32 R242, RZ, RZ, 0x1 ;  /* 0x00000001fff27424 */ /* 0x000fe200078e00ff */
[----:B------:R-:W-:Y:S01]  /*2af70*/  MOV R12, R244 ;  /* 0x000000f4000c7202 */ /* 0x000fe20000000f00 */
[----:B------:R-:W-:Y:S01]  /*2af80*/  IMAD.MOV.U32 R243, RZ, RZ, -0x1 ;  /* 0xfffffffffff37424 */ /* 0x000fe200078e00ff */
[----:B------:R-:W-:-:S02]  /*2af90*/  MOV R13, R11 ;  /* 0x0000000b000d7202 */ /* 0x000fc40000000f00 */
[----:B------:R-:W-:Y:S02]  /*2afa0*/  MOV R2, 0x2afc0 ;  /* 0x0002afc000027802 */ /* 0x000fe40000000f00 */
[----:B------:R-:W-:Y:S05]  /*2afb0*/  CALL.REL.NOINC `($__internal_3_$__cuda_sm70_shflsync_idx_p) ;  /* 0x00001b9000007944 */ /* 0x000fea0003c00000 */
        /* <DEDUP_REMOVED lines=9> */
.L_x_1495:
[----:B------:R-:W-:Y:S01]  /*2b050*/  IMAD.MOV.U32 R241, RZ, RZ, R20 ;  /* 0x000000fffff17224 */ /* 0x000fe200078e0014 */
[----:B------:R-:W-:Y:S01]  /*2b060*/  MOV R3, 0x181f ;  /* 0x0000181f00037802 */ /* 0x000fe20000000f00 */
[----:B------:R-:W-:Y:S01]  /*2b070*/  IMAD.MOV.U32 R242, RZ, RZ, 0x2 ;  /* 0x00000002fff27424 */ /* 0x000fe200078e00ff */
[----:B------:R-:W-:Y:S02]  /*2b080*/  MOV R243, 0xffffffff ;  /* 0xffffffff00f37802 */ /* 0x000fe40000000f00 */
[----:B------:R-:W-:-:S02]  /*2b090*/  MOV R2, 0x2b0b0 ;  /* 0x0002b0b000027802 */ /* 0x000fc40000000f00 */
[----:B------:R-:W-:Y:S05]  /*2b0a0*/  CALL.REL.NOINC `($__internal_3_$__cuda_sm70_shflsync_idx_p) ;  /* 0x00001aa000007944 */ /* 0x000fea0003c00000 */
[----:B------:R-:W-:Y:S01]  /*2b0b0*/  MOV R11, R244 ;  /* 0x000000f4000b7202 */ /* 0x000fe20000000f00 */
[----:B------:R-:W-:Y:S05]  /*2b0c0*/  BRA `(.L_x_1589) ;  /* 0xffff68f000007947 */ /* 0x000fea000383ffff */
.L_x_1496:
[----:B------:R-:W-:Y:S01]  /*2b0d0*/  IMAD.MOV.U32 R241, RZ, RZ, R18 ;  /* 0x000000fffff17224 */ /* 0x000fe200078e0012 */
[----:B------:R-:W-:Y:S01]  /*2b0e0*/  MOV R3, 0x181f ;  /* 0x0000181f00037802 */ /* 0x000fe20000000f00 */
[----:B------:R-:W-:Y:S01]  /*2b0f0*/  IMAD.MOV.U32 R242, RZ, RZ, 0x2 ;  /* 0x00000002fff27424 */ /* 0x000fe200078e00ff */
[----:B------:R-:W-:-:S02]  /*2b100*/  MOV R243, 0xffffffff ;  /* 0xffffffff00f37802 */ /* 0x000fc40000000f00 */
[----:B------:R-:W-:Y:S02]  /*2b110*/  MOV R2, 0x2b130 ;  /* 0x0002b13000027802 */ /* 0x000fe40000000f00 */
[----:B-12---:R-:W-:Y:S05]  /*2b120*/  CALL.REL.NOINC `($__internal_3_$__cuda_sm70_shflsync_idx_p) ;  /* 0x00001a2000007944 */ /* 0x006fea0003c00000 */
[----:B------:R-:W-:Y:S01]  /*2b130*/  IMAD.MOV.U32 R241, RZ, RZ, R24 ;  /* 0x000000fffff17224 */ /* 0x000fe200078e0018 */
[----:B------:R-:W-:Y:S01]  /*2b140*/  MOV R3, 0x181f ;  /* 0x0000181f00037802 */ /* 0x000fe20000000f00 */
[----:B------:R-:W-:Y:S01]  /*2b150*/  IMAD.MOV.U32 R242, RZ, RZ, 0x2 ;  /* 0x00000002fff27424 */ /* 0x000fe200078e00ff */
[----:B------:R-:W-:Y:S01]  /*2b160*/  MOV R12, R244 ;  /* 0x000000f4000c7202 */ /* 0x000fe20000000f00 */
[----:B------:R-:W-:Y:S01]  /*2b170*/  IMAD.MOV.U32 R243, RZ, RZ, -0x1 ;  /* 0xfffffffffff37424 */ /* 0x000fe200078e00ff */
[----:B------:R-:W-:Y:S02]  /*2b180*/  MOV R13, R11 ;  /* 0x0000000b000d7202 */ /* 0x000fe40000000f00 */
[----:B------:R-:W-:Y:S02]  /*2b190*/  MOV R2, 0x2b1b0 ;  /* 0x0002b1b000027802 */ /* 0x000fe40000000f00 */
[----:B------:R-:W-:Y:S05]  /*2b1a0*/  CALL.REL.NOINC `($__internal_3_$__cuda_sm70_shflsync_idx_p) ;  /* 0x000019a000007944 */ /* 0x000fea0003c00000 */
        /* <DEDUP_REMOVED lines=9> */
.L_x_1499:
[----:B------:R-:W-:Y:S01]  /*2b240*/  IMAD.MOV.U32 R241, RZ, RZ, R20 ;  /* 0x000000fffff17224 */ /* 0x000fe200078e0014 */
[----:B------:R-:W-:Y:S01]  /*2b250*/  MOV R3, 0x181f ;  /* 0x0000181f00037802 */ /* 0x000fe20000000f00 */
[----:B------:R-:W-:Y:S01]  /*2b260*/  IMAD.MOV.U32 R242, RZ, RZ, 0x3 ;  /* 0x00000003fff27424 */ /* 0x000fe200078e00ff */
[----:B------:R-:W-:-:S02]  /*2b270*/  MOV R243, 0xffffffff ;  /* 0xffffffff00f37802 */ /* 0x000fc40000000f00 */
[----:B------:R-:W-:Y:S02]  /*2b280*/  MOV R2, 0x2b2a0 ;  /* 0x0002b2a000027802 */ /* 0x000fe40000000f00 */
[----:B---3--:R-:W-:Y:S05]  /*2b290*/  CALL.REL.NOINC `($__internal_3_$__cuda_sm70_shflsync_idx_p) ;  /* 0x000018b000007944 */ /* 0x008fea0003c00000 */
[----:B------:R-:W-:Y:S01]  /*2b2a0*/  IMAD.MOV.U32 R11, RZ, RZ, R244 ;  /* 0x000000ffff0b7224 */ /* 0x000fe200078e00f4 */
[----:B------:R-:W-:Y:S01]  /*2b2b0*/  MOV R241, R18 ;  /* 0x0000001200f17202 */ /* 0x000fe20000000f00 */
[----:B------:R-:W-:Y:S01]  /*2b2c0*/  IMAD.MOV.U32 R242, RZ, RZ, 0x3 ;  /* 0x00000003fff27424 */ /* 0x000fe200078e00ff */
[----:B------:R-:W-:Y:S01]  /*2b2d0*/  MOV R3, 0x181f ;  /* 0x0000181f00037802 */ /* 0x000fe20000000f00 */
[----:B------:R-:W-:Y:S01]  /*2b2e0*/  IMAD.MOV.U32 R243, RZ, RZ, -0x1 ;  /* 0xfffffffffff37424 */ /* 0x000fe200078e00ff */
[----:B------:R-:W-:Y:S02]  /*2b2f0*/  MOV R2, 0x2b310 ;  /* 0x0002b31000027802 */ /* 0x000fe40000000f00 */
        /* <DEDUP_REMOVED lines=18> */
.L_x_1502:
        /* <DEDUP_REMOVED lines=8> */
.L_x_1503:
        /* <DEDUP_REMOVED lines=23> */
.L_x_1506:
[----:B------:R-:W-:Y:S01]  /*2b610*/  IMAD.MOV.U32 R241, RZ, RZ, R20 ;  /* 0x000000fffff17224 */ /* 0x000fe200078e0014 */
[----:B------:R-:W-:Y:S01]  /*2b620*/  MOV R3, 0x181f ;  /* 0x0000181f00037802 */ /* 0x000fe20000000f00 */
[----:B------:R-:W-:Y:S01]  /*2b630*/  IMAD.MOV.U32 R242, RZ, RZ, 0x5 ;  /* 0x00000005fff27424 */ /* 0x000fe200078e00ff */
[----:B------:R-:W-:-:S02]  /*2b640*/  MOV R243, 0xffffffff ;  /* 0xffffffff00f37802 */ /* 0x000fc40000000f00 */
[----:B------:R-:W-:Y:S02]  /*2b650*/  MOV R2, 0x2b670 ;  /* 0x0002b67000027802 */ /* 0x000fe40000000f00 */
[----:B---3--:R-:W-:Y:S05]  /*2b660*/  CALL.REL.NOINC `($__internal_3_$__cuda_sm70_shflsync_idx_p) ;  /* 0x000014e000007944 */ /* 0x008fea0003c00000 */
[----:B------:R-:W-:Y:S01]  /*2b670*/  MOV R11, R244 ;  /* 0x000000f4000b7202 */ /* 0x000fe20000000f00 */
[----:B------:R-:W-:Y:S05]  /*2b680*/  BRA `(.L_x_1594) ;  /* 0xffff6cc000007947 */ /* 0x000fea000383ffff */
.L_x_1507:
[----:B------:R-:W-:Y:S01]  /*2b690*/  IMAD.MOV.U32 R241, RZ, RZ, R18 ;  /* 0x000000fffff17224 */ /* 0x000fe200078e0012 */
[----:B------:R-:W-:Y:S01]  /*2b6a0*/  MOV R3, 0x181f ;  /* 0x0000181f00037802 */ /* 0x000fe20000000f00 */
[----:B------:R-:W-:Y:S01]  /*2b6b0*/  IMAD.MOV.U32 R242, RZ, RZ, 0x5 ;  /* 0x00000005fff27424 */ /* 0x000fe200078e00ff */
[----:B------:R-:W-:Y:S02]  /*2b6c0*/  MOV R243, 0xffffffff ;  /* 0xffffffff00f37802 */ /* 0x000fe40000000f00 */
[----:B------:R-:W-:Y:S02]  /*2b6d0*/  MOV R2, 0x2b6f0 ;  /* 0x0002b6f000027802 */ /* 0x000fe40000000f00 */
[----:B-123--:R-:W-:Y:S05]  /*2b6e0*/  CALL.REL.NOINC `($__internal_3_$__cuda_sm70_shflsync_idx_p) ;  /* 0x0000146000007944 */ /* 0x00efea0003c00000 */
        /* <DEDUP_REMOVED lines=17> */
.L_x_1510:
[----:B------:R-:W-:Y:S01]  /*2b800*/  IMAD.MOV.U32 R241, RZ, RZ, R20 ;  /* 0x000000fffff17224 */ /* 0x000fe200078e0014 */
[----:B------:R-:W-:Y:S01]  /*2b810*/  MOV R3, 0x181f ;  /* 0x0000181f00037802 */ /* 0x000fe20000000f00 */
[----:B------:R-:W-:Y:S01]  /*2b820*/  IMAD.MOV.U32 R242, RZ, RZ, 0x6 ;  /* 0x00000006fff27424 */ /* 0x000fe200078e00ff */
[----:B------:R-:W-:Y:S02]  /*2b830*/  MOV R243, 0xffffffff ;  /* 0xffffffff00f37802 */ /* 0x000fe40000000f00 */
[----:B------:R-:W-:-:S02]  /*2b840*/  MOV R2, 0x2b860 ;  /* 0x0002b86000027802 */ /* 0x000fc40000000f00 */
[----:B----4-:R-:W-:Y:S05]  /*2b850*/  CALL.REL.NOINC `($__internal_3_$__cuda_sm70_shflsync_idx_p) ;  /* 0x000012f000007944 */ /* 0x010fea0003c00000 */
[----:B------:R-:W-:Y:S01]  /*2b860*/  MOV R13, R244 ;  /* 0x000000f4000d7202 */ /* 0x000fe20000000f00 */
[----:B------:R-:W-:Y:S05]  /*2b870*/  BRA `(.L_x_1596) ;  /* 0xffff6e0000007947 */ /* 0x000fea000383ffff */
.L_x_1511:
[----:B------:R-:W-:Y:S01]  /*2b880*/  IMAD.MOV.U32 R241, RZ, RZ, R18 ;  /* 0x000000fffff17224 */ /* 0x000fe200078e0012 */
[----:B------:R-:W-:Y:S01]  /*2b890*/  MOV R3, 0x181f ;  /* 0x0000181f00037802 */ /* 0x000fe20000000f00 */
[----:B------:R-:W-:Y:S01]  /*2b8a0*/  IMAD.MOV.U32 R242, RZ, RZ, 0x6 ;  /* 0x00000006fff27424 */ /* 0x000fe200078e00ff */
[----:B------:R-:W-:-:S02]  /*2b8b0*/  MOV R243, 0xffffffff ;  /* 0xffffffff00f37802 */ /* 0x000fc40000000f00 */
[----:B------:R-:W-:Y:S02]  /*2b8c0*/  MOV R2, 0x2b8e0 ;  /* 0x0002b8e000027802 */ /* 0x000fe40000000f00 */
[----:B-12-4-:R-:W-:Y:S05]  /*2b8d0*/  CALL.REL.NOINC `($__internal_3_$__cuda_sm70_shflsync_idx_p) ;  /* 0x0000127000007944 */ /* 0x016fea0003c00000 */
[----:B------:R-:W-:Y:S01]  /*2b8e0*/  IMAD.MOV.U32 R241, RZ, RZ, R24 ;  /* 0x000000fffff17224 */ /* 0x000fe200078e0018 */
[----:B------:R-:W-:Y:S01]  /*2b8f0*/  MOV R242, 0x6 ;  /* 0x0000000600f27802 */ /* 0x000fe20000000f00 */
[----:B------:R-:W-:Y:S01]  /*2b900*/  IMAD.MOV.U32 R3, RZ, RZ, 0x181f ;  /* 0x0000181fff037424 */ /* 0x000fe200078e00ff */
[----:B------:R-:W-:Y:S01]  /*2b910*/  MOV R243, 0xffffffff ;  /* 0xffffffff00f37802 */ /* 0x000fe20000000f00 */
[----:B------:R-:W-:Y:S01]  /*2b920*/  IMAD.MOV.U32 R12, RZ, RZ, R244 ;  /* 0x000000ffff0c7224 */ /* 0x000fe200078e00f4 */
        /* <DEDUP_REMOVED lines=11> */
.L_x_1514:
        /* <DEDUP_REMOVED lines=8> */
.L_x_1515:
        /* <DEDUP_REMOVED lines=9> */
[----:B------:R-:W-:Y:S01]  /*2baf0*/  MOV R243, 0xffffffff ;  /* 0xffffffff00f37802 */ /* 0x000fe20000000f00 */
[----:B------:R-:W-:Y:S01]  /*2bb00*/  IMAD.MOV.U32 R12, RZ, RZ, R244 ;  /* 0x000000ffff0c7224 */ /* 0x000fe200078e00f4 */
[----:B------:R-:W-:-:S02]  /*2bb10*/  MOV R2, 0x2bb30 ;  /* 0x0002bb3000027802 */ /* 0x000fc40000000f00 */
        /* <DEDUP_REMOVED lines=10> */
.L_x_1550:
        /* <DEDUP_REMOVED lines=8> */
.L_x_1551:
        /* <DEDUP_REMOVED lines=23> */
.L_x_1552:
        /* <DEDUP_REMOVED lines=30> */
.L_x_1555:
[----:B------:R-:W-:Y:S01]  /*2bf90*/  IMAD.MOV.U32 R241, RZ, RZ, R17 ;  /* 0x000000fffff17224 */ /* 0x000fe200078e0011 */
[----:B------:R-:W-:Y:S01]  /*2bfa0*/  MOV R3, 0x181f ;  /* 0x0000181f00037802 */ /* 0x000fe20000000f00 */
[----:B------:R-:W-:Y:S01]  /*2bfb0*/  IMAD.MOV.U32 R242, RZ, RZ, 0x2 ;  /* 0x00000002fff27424 */ /* 0x000fe200078e00ff */
[----:B------:R-:W-:Y:S02]  /*2bfc0*/  MOV R243, 0xffffffff ;  /* 0xffffffff00f37802 */ /* 0x000fe40000000f00 */
[----:B------:R-:W-:-:S02]  /*2bfd0*/  MOV R2, 0x2bff0 ;  /* 0x0002bff000027802 */ /* 0x000fc40000000f00 */
[----:B--2---:R-:W-:Y:S05]  /*2bfe0*/  CALL.REL.NOINC `($__internal_3_$__cuda_sm70_shflsync_idx_p) ;  /* 0x00000b6000007944 */ /* 0x004fea0003c00000 */
[----:B------:R-:W-:Y:S01]  /*2bff0*/  MOV R11, R244 ;  /* 0x000000f4000b7202 */ /* 0x000fe20000000f00 */
[----:B------:R-:W-:Y:S05]  /*2c000*/  BRA `(.L_x_1603) ;  /* 0xffffa5c000007947 */ /* 0x000fea000383ffff */
.L_x_1556:
[----:B------:R-:W-:Y:S01]  /*2c010*/  IMAD.MOV.U32 R241, RZ, RZ, R18 ;  /* 0x000000fffff17224 */ /* 0x000fe200078e0012 */
[----:B------:R-:W-:Y:S01]  /*2c020*/  MOV R3, 0x181f ;  /* 0x0000181f00037802 */ /* 0x000fe20000000f00 */
[----:B------:R-:W-:Y:S01]  /*2c030*/  IMAD.MOV.U32 R242, RZ, RZ, 0x2 ;  /* 0x00000002fff27424 */ /* 0x000fe200078e00ff */
[----:B------:R-:W-:-:S02]  /*2c040*/  MOV R243, 0xffffffff ;  /* 0xffffffff00f37802 */ /* 0x000fc40000000f00 */
[----:B------:R-:W-:Y:S02]  /*2c050*/  MOV R2, 0x2c070 ;  /* 0x0002c07000027802 */ /* 0x000fe40000000f00 */
[----:B-123--:R-:W-:Y:S05]  /*2c060*/  CALL.REL.NOINC `($__internal_3_$__cuda_sm70_shflsync_idx_p) ;  /* 0x00000ae000007944 */ /* 0x00efea0003c00000 */
        /* <DEDUP_REMOVED lines=17> */
.L_x_1557:
[----:B------:R-:W-:Y:S01]  /*2c180*/  IMAD.MOV.U32 R241, RZ, RZ, R17 ;  /* 0x000000fffff17224 */ /* 0x000fe200078e0011 */
[----:B------:R-:W-:Y:S01]  /*2c190*/  MOV R3, 0x181f ;  /* 0x0000181f00037802 */ /* 0x000fe20000000f00 */
[----:B------:R-:W-:Y:S01]  /*2c1a0*/  IMAD.MOV.U32 R242, RZ, RZ, 0x3 ;  /* 0x00000003fff27424 */ /* 0x000fe200078e00ff */
[----:B------:R-:W-:-:S02]  /*2c1b0*/  MOV R243, 0xffffffff ;  /* 0xffffffff00f37802 */ /* 0x000fc40000000f00 */
[----:B------:R-:W-:Y:S02]  /*2c1c0*/  MOV R2, 0x2c1e0 ;  /* 0x0002c1e000027802 */ /* 0x000fe40000000f00 */
[----:B----4-:R-:W-:Y:S05]  /*2c1d0*/  CALL.REL.NOINC `($__internal_3_$__cuda_sm70_shflsync_idx_p) ;  /* 0x0000097000007944 */ /* 0x010fea0003c00000 */
        /* <DEDUP_REMOVED lines=24> */
.L_x_1560:
        /* <DEDUP_REMOVED lines=8> */
.L_x_1561:
        /* <DEDUP_REMOVED lines=23> */
.L_x_1562:
        /* <DEDUP_REMOVED lines=30> */
.L_x_1565:
        /* <DEDUP_REMOVED lines=8> */
.L_x_1566:
        /* <DEDUP_REMOVED lines=23> */
.L_x_1569:
[----:B------:R-:W-:Y:S01]  /*2c920*/  IMAD.MOV.U32 R241, RZ, RZ, R17 ;  /* 0x000000fffff17224 */ /* 0x000fe200078e0011 */
[----:B------:R-:W-:Y:S01]  /*2c930*/  MOV R3, 0x181f ;  /* 0x0000181f00037802 */ /* 0x000fe20000000f00 */
[----:B------:R-:W-:Y:S01]  /*2c940*/  IMAD.MOV.U32 R242, RZ, RZ, 0x7 ;  /* 0x00000007fff27424 */ /* 0x000fe200078e00ff */
[----:B------:R-:W-:-:S02]  /*2c950*/  MOV R243, 0xffffffff ;  /* 0xffffffff00f37802 */ /* 0x000fc40000000f00 */
[----:B------:R-:W-:Y:S02]  /*2c960*/  MOV R2, 0x2c980 ;  /* 0x0002c98000027802 */ /* 0x000fe40000000f00 */
[----:B--2-4-:R-:W-:Y:S05]  /*2c970*/  CALL.REL.NOINC `($__internal_3_$__cuda_sm70_shflsync_idx_p) ;  /* 0x000001d000007944 */ /* 0x014fea0003c00000 */
        /* <DEDUP_REMOVED lines=23> */
        .weak           $__internal_2_$__cuda_sm70_shflsync_bfly_p
        .type           $__internal_2_$__cuda_sm70_shflsync_bfly_p,@function
        .size           $__internal_2_$__cuda_sm70_shflsync_bfly_p,($__internal_3_$__cuda_sm70_shflsync_idx_p - $__internal_2_$__cuda_sm70_shflsync_bfly_p)
$__internal_2_$__cuda_sm70_shflsync_bfly_p:
[----:B------:R-:W-:Y:S02]  /*2caf0*/  MOV R158, 0x1f ;  /* 0x0000001f009e7802 */ /* 0x000fe40000000f00 */
[----:B------:R-:W-:-:S04]  /*2cb00*/  MOV R159, 0xffffffff ;  /* 0xffffffff009f7802 */ /* 0x000fc80000000f00 */
[----:B------:R-:W-:Y:S04]  /*2cb10*/  WARPSYNC R159 ;  /* 0x0000009f00007348 */ /* 0x000fe80003800000 */
[----:B------:R1:W2:Y:S02]  /*2cb20*/  SHFL.BFLY PT, R158, R4, R3, R158 ;  /* 0x0c000003049e7389 */ /* 0x0002a400000e009e */
[----:B-1----:R-:W-:-:S04]  /*2cb30*/  MOV R3, 0x0 ;  /* 0x0000000000037802 */ /* 0x002fc80000000f00 */
[----:B--2---:R-:W-:Y:S05]  /*2cb40*/  RET.REL.NODEC R2 `(_ZN7cutlass13device_kernelIN5flash19enable_sm80_to_sm89INS1_16FlashAttnFwdSm80INS1_25CollectiveMainloopFwdSm80ILi4ELi1ELb0EN4cute5tupleIJNS5_1CILi128EEENS7_ILi48EEES8_EEELi128ENS_6half_tEfNS_4arch4Sm80ELb0ELb1ELb0ELb1ELb1ELb1ELb1ELb0EEENS1_21CollectiveEpilogueFwdINS6_IJS8_S8_S9_EEENS6_IJNS7_ILi1EEESH_SH_EEESB_SD_Li128ELb1ELb1ELb0ELb0EEENS1_19SingleTileSchedulerILb1ELb0ELb1ELi128EEEEEEEEEvNT_6ParamsE) ;  /* 0xfffd34b002007950 */ /* 0x004fea0003c3ffff */
        .weak           $__internal_3_$__cuda_sm70_shflsync_idx_p
        .type           $__internal_3_$__cuda_sm70_shflsync_idx_p,@function
        .size           $__internal_3_$__cuda_sm70_shflsync_idx_p,(.L_x_2039 - $__internal_3_$__cuda_sm70_shflsync_idx_p)
$__internal_3_$__cuda_sm70_shflsync_idx_p:
[----:B------:R-:W-:Y:S04]  /*2cb50*/  WARPSYNC R243 ;  /* 0x000000f300007348 */ /* 0x000fe80003800000 */
[----:B------:R1:W2:Y:S02]  /*2cb60*/  SHFL.IDX PT, R244, R241, R242, R3 ;  /* 0x000000f2f1f47389 */ /* 0x0002a400000e0003 */
[----:B-1----:R-:W-:-:S04]  /*2cb70*/  MOV R3, 0x0 ;  /* 0x0000000000037802 */ /* 0x002fc80000000f00 */
[----:B--2---:R-:W-:Y:S05]  /*2cb80*/  RET.REL.NODEC R2 `(_ZN7cutlass13device_kernelIN5flash19enable_sm80_to_sm89INS1_16FlashAttnFwdSm80INS1_25CollectiveMainloopFwdSm80ILi4ELi1ELb0EN4cute5tupleIJNS5_1CILi128EEENS7_ILi48EEES8_EEELi128ENS_6half_tEfNS_4arch4Sm80ELb0ELb1ELb0ELb1ELb1ELb1ELb1ELb0EEENS1_21CollectiveEpilogueFwdINS6_IJS8_S8_S9_EEENS6_IJNS7_ILi1EEESH_SH_EEESB_SD_Li128ELb1ELb1ELb0ELb0EEENS1_19SingleTileSchedulerILb1ELb0ELb1ELi128EEEEEEEEEvNT_6ParamsE) ;  /* 0xfffd347002007950 */ /* 0x004fea0003c3ffff */
.L_x_1612:
        /* <DEDUP_REMOVED lines=15> */
.L_x_2039:


//--------------------- .text._ZN7cutlass13device_kernelIN5flash19enable_sm80_to_sm89INS1_16FlashAttnFwdSm80INS1_25CollectiveMainloopFwdSm80ILi4ELi1ELb0EN4cute5tupleIJNS5_1CILi128EEENS7_ILi64EEES8_EEELi128ENS_6half_tEfNS_4arch4Sm80ELb1ELb0ELb0ELb0ELb1ELb0ELb1ELb0EEENS1_21CollectiveEpilogueFwdINS6_IJS8_S8_S9_EEENS6_IJNS7_ILi1EEESH_SH_EEESB_SD_Li128ELb0ELb1ELb0ELb0EEENS1_30DynamicPersistentTileSchedulerILi128ELi128ELb0ELb1ELb0EEEEEEEEEvNT_6ParamsE --------------------------
	.section	.text._ZN7cutlass13device_kernelIN5flash19enable_sm80_to_sm89INS1_16FlashAttnFwdSm80INS1_25CollectiveMainloopFwdSm80ILi4ELi1ELb0EN4cute5tupleIJNS5_1CILi128EEENS7_ILi64EEES8_EEELi128ENS_6half_tEfNS_4arch4Sm80ELb1ELb0ELb0ELb0ELb1ELb0ELb1ELb0EEENS1_21CollectiveEpilogueFwdINS6_IJS8_S8_S9_EEENS6_IJNS7_ILi1EEESH_SH_EEESB_SD_Li128ELb0ELb1ELb0ELb0EEENS1_30DynamicPersistentTileSchedulerILi128ELi128ELb0ELb1ELb0EEEEEEEEEvNT_6ParamsE,"ax",@progbits
	.sectioninfo	@"SHI_REGISTERS=255"
	.align	128
.text._ZN7cutlass13device_kernelIN5flash19enable_sm80_to_sm89INS1_16FlashAttnFwdSm80INS1_25CollectiveMainloopFwdSm80ILi4ELi1ELb0EN4cute5tupleIJNS5_1CILi128EEENS7_ILi64EEES8_EEELi128ENS_6half_tEfNS_4arch4Sm80ELb1ELb0ELb0ELb0ELb1ELb0ELb1ELb0EEENS1_21CollectiveEpilogueFwdINS6_IJS8_S8_S9_EEENS6_IJNS7_ILi1EEESH_SH_EEESB_SD_Li128ELb0ELb1ELb0ELb0EEENS1_30DynamicPersistentTileSchedulerILi128ELi128ELb0ELb1ELb0EEEEEEEEEvNT_6ParamsE:
        .type           _ZN7cutlass13device_kernelIN5flash19enable_sm80_to_sm89INS1_16FlashAttnFwdSm80INS1_25CollectiveMainloopFwdSm80ILi4ELi1ELb0EN4cute5tupleIJNS5_1CILi128EEENS7_ILi64EEES8_EEELi128ENS_6half_tEfNS_4arch4Sm80ELb1ELb0ELb0ELb0ELb1ELb0ELb1ELb0EEENS1_21CollectiveEpilogueFwdINS6_IJS8_S8_S9_EEENS6_IJNS7_ILi1EEESH_SH_EEESB_SD_Li128ELb0ELb1ELb0ELb0EEENS1_30DynamicPersistentTileSchedulerILi128ELi128ELb0ELb1ELb0EEEEEEEEEvNT_6ParamsE,@function
        .size           _ZN7cutlass13device_kernelIN5flash19enable_sm80_to_sm89INS1_16FlashAttnFwdSm80INS1_25CollectiveMainloopFwdSm80ILi4ELi1ELb0EN4cute5tupleIJNS5_1CILi128EEENS7_ILi64EEES8_EEELi128ENS_6half_tEfNS_4arch4Sm80ELb1ELb0ELb0ELb0ELb1ELb0ELb1ELb0EEENS1_21CollectiveEpilogueFwdINS6_IJS8_S8_S9_EEENS6_IJNS7_ILi1EEESH_SH_EEESB_SD_Li128ELb0ELb1ELb0ELb0EEENS1_30DynamicPersistentTileSchedulerILi128ELi128ELb0ELb1ELb0EEEEEEEEEvNT_6ParamsE,(.L_x_2043 - _ZN7cutlass13device_kernelIN5flash19enable_sm80_to_sm89INS1_16FlashAttnFwdSm80INS1_25CollectiveMainloopFwdSm80ILi4ELi1ELb0EN4cute5tupleIJNS5_1CILi128EEENS7_ILi64EEES8_EEELi128ENS_6half_tEfNS_4arch4Sm80ELb1ELb0ELb0ELb0ELb1ELb0ELb1ELb0EEENS1_21CollectiveEpilogueFwdINS6_IJS8_S8_S9_EEENS6_IJNS7_ILi1EEESH_SH_EEESB_SD_Li128ELb0ELb1ELb0ELb0EEENS1_30DynamicPersistentTileSchedulerILi128ELi128ELb0ELb1ELb0EEEEEEEEEvNT_6ParamsE)
        .other          _ZN7cutlass13device_kernelIN5flash19enable_sm80_to_sm89INS1_16FlashAttnFwdSm80INS1_25CollectiveMainloopFwdSm80ILi4ELi1ELb0EN4cute5tupleIJNS5_1CILi128EEENS7_ILi64EEES8_EEELi128ENS_6half_tEfNS_4arch4Sm80ELb1ELb0ELb0ELb0ELb1ELb0ELb1ELb0EEENS1_21CollectiveEpilogueFwdINS6_IJS8_S8_S9_EEENS6_IJNS7_ILi1EEESH_SH_EEESB_SD_Li128ELb0ELb1ELb0ELb0EEENS1_30DynamicPersistentTileSchedulerILi128ELi128ELb0ELb1ELb0EEEEEEEEEvNT_6ParamsE,@"STO_CUDA_ENTRY STV_DEFAULT"
_ZN7cutlass13device_kernelIN5flash19enable_sm80_to_sm89INS1_16FlashAttnFwdSm80INS1_25CollectiveMainloopFwdSm80ILi4ELi1ELb0EN4cute5tupleIJNS5_1CILi128EEENS7_ILi64EEES8_EEELi128ENS_6half_tEfNS_4arch4Sm80ELb1ELb0ELb0ELb0ELb1ELb0ELb1ELb0EEENS1_21CollectiveEpilogueFwdINS6_IJS8_S8_S9_EEENS6_IJNS7_ILi1EEESH_SH_EEESB_SD_Li128ELb0ELb1ELb0ELb0EEENS1_30DynamicPersistentTileSchedulerILi128ELi128ELb0ELb1ELb0EEEEEEEEEvNT_6ParamsE:
        /* <DEDUP_REMOVED lines=15> */
[CC--:B------:R-:W-:Y:S02]  /*00f0*/  LEA.HI R12, R15.reuse, R21.reuse, RZ, 0x3 ;  /* 0x000000150f0c7211 */ /* 0x0c0fe400078f18ff */
[----:B------:R-:W-:Y:S02]  /*0100*/  SHF.R.S32.HI R3, RZ, 0x4, R2 ;  /* 0x00000004ff037819 */ /* 0x000fe40000011402 */
[----:B------:R-:W-:-:S02]  /*0110*/  LEA.HI R9, R15, R21, RZ, 0x2 ;  /* 0x000000150f097211 */ /* 0x000fc400078f10ff */
[----:B------:R-:W-:Y:S02]  /*0120*/  LEA.HI R0, R2, R3, RZ, 0x1 ;  /* 0x0000000302007211 */ /* 0x000fe400078f08ff */
[----:B------:R-:W-:Y:S02]  /*0130*/  SHF.R.S32.HI R20, RZ, 0x3, R12 ;  /* 0x00000003ff147819 */ /* 0x000fe4000001140c */
[----:B------:R-:W-:Y:S02]  /*0140*/  LOP3.LUT R0, R0, 0xfffffffe, RZ, 0xc0, !PT ;  /* 0xfffffffe00007812 */ /* 0x000fe400078ec0ff */
[----:B------:R-:W-:Y:S01]  /*0150*/  LOP3.LUT R5, R12, 0xfffffff8, RZ, 0xc0, !PT ;  /* 0xfffffff80c057812 */ /* 0x000fe200078ec0ff */
[----:B------:R-:W-:Y:S01]  /*0160*/  IMAD.SHL.U32 R4, R20, 0x40, RZ ;  /* 0x0000004014047824 */ /* 0x000fe200078e00ff */
[----:B------:R-:W-:Y:S01]  /*0170*/  SHF.R.S32.HI R7, RZ, 0x2, R9 ;  /* 0x00000002ff077819 */ /* 0x000fe20000011409 */
[----:B------:R-:W-:Y:S01]  /*0180*/  IMAD.IADD R13, R3, 0x1, -R0 ;  /* 0x00000001030d7824 */ /* 0x000fe200078e0a00 */
[----:B------:R-:W-:Y:S01]  /*0190*/  LOP3.LUT R0, R2, 0xfffffff0, RZ, 0xc0, !PT ;  /* 0xfffffff002007812 */ /* 0x000fe200078ec0ff */
[----:B------:R-:W-:Y:S01]  /*01a0*/  IMAD.IADD R19, R21, 0x1, -R5 ;  /* 0x0000000115137824 */ /* 0x000fe200078e0a05 */
[----:B------:R-:W-:Y:S01]  /*01b0*/  SHF.R.S32.HI R3, RZ, 0x1f, R9 ;  /* 0x0000001fff037819 */ /* 0x000fe20000011409 */
[----:B------:R-:W-:-:S02]  /*01c0*/  IMAD.SHL.U32 R236, R13, 0x8, RZ ;  /* 0x000000080dec7824 */ /* 0x000fc400078e00ff */
[----:B------:R-:W-:Y:S01]  /*01d0*/  IMAD.IADD R2, R21, 0x1, -R0 ;  /* 0x0000000115027824 */ /* 0x000fe200078e0a00 */
[----:B------:R-:W-:Y:S01]  /*01e0*/  LEA.HI R0, R3, R7, RZ, 0x3 ;  /* 0x0000000703007211 */ /* 0x000fe200078f18ff */
[C---:B------:R-:W-:Y:S02]  /*01f0*/  IMAD.SHL.U32 R250, R19.reuse, 0x8, RZ ;  /* 0x0000000813fa7824 */ /* 0x040fe400078e00ff */
[----:B------:R-:W-:Y:S01]  /*0200*/  IMAD.SHL.U32 R8, R19, 0x40, RZ ;  /* 0x0000004013087824 */ /* 0x000fe200078e00ff */
[----:B------:R-:W-:Y:S02]  /*0210*/  SHF.R.S32.HI R5, RZ, 0x1f, R2 ;  /* 0x0000001fff057819 */ /* 0x000fe40000011402 */
[----:B------:R-:W-:Y:S02]  /*0220*/  LOP3.LUT R3, R0, 0xfffffff8, RZ, 0xc0, !PT ;  /* 0xfffffff800037812 */ /* 0x000fe400078ec0ff */
[----:B------:R-:W-:Y:S02]  /*0230*/  LOP3.LUT R0, R4, 0x1c0, RZ, 0xc0, !PT ;  /* 0x000001c004007812 */ /* 0x000fe400078ec0ff */
[----:B------:R-:W-:Y:S01]  /*0240*/  LEA.HI R10, R5, R2, RZ, 0x3 ;  /* 0x00000002050a7211 */ /* 0x000fe200078f18ff */
[----:B------:R-:W-:Y:S01]  /*0250*/  IMAD.IADD R7, R7, 0x1, -R3 ;  /* 0x0000000107077824 */ /* 0x000fe200078e0a03 */
[----:B------:R-:W-:-:S02]  /*0260*/  SHF.R.U32.HI R6, RZ, 0x3, R0 ;  /* 0x00000003ff067819 */ /* 0x000fc40000011600 */
[----:B------:R-:W-:Y:S02]  /*0270*/  LOP3.LUT R4, R0, 0x38, R250, 0xf8, !PT ;  /* 0x0000003800047812 */ /* 0x000fe400078ef8fa */
[----:B------:R-:W-:Y:S02]  /*0280*/  LOP3.LUT R5, R10, 0xfffffff8, RZ, 0xc0, !PT ;  /* 0xfffffff80a057812 */ /* 0x000fe400078ec0ff */
[----:B------:R-:W-:Y:S02]  /*0290*/  LOP3.LUT R0, R8, 0x1c0, RZ, 0xc0, !PT ;  /* 0x000001c008007812 */ /* 0x000fe400078ec0ff */
[----:B------:R-:W-:Y:S01]  /*02a0*/  LOP3.LUT R3, R9, 0xfffffffc, RZ, 0xc0, !PT ;  /* 0xfffffffc09037812 */ /* 0x000fe200078ec0ff */
[----:B------:R-:W-:Y:S01]  /*02b0*/  IMAD.IADD R8, R2, 0x1, -R5 ;  /* 0x0000000102087824 */ /* 0x000fe200078e0a05 */
[----:B------:R-:W-:Y:S01]  /*02c0*/  LOP3.LUT R11, R4, R6, RZ, 0x3c, !PT ;  /* 0x00000006040b7212 */ /* 0x000fe200078e3cff */
[----:B------:R-:W-:Y:S01]  /*02d0*/  IMAD.SHL.U32 R5, R10, 0x40, RZ ;  /* 0x000000400a057824 */ /* 0x000fe200078e00ff */
[----:B------:R-:W-:Y:S01]  /*02e0*/  LOP3.LUT R4, R0, 0x8, R12, 0xf8, !PT ;  /* 0x0000000800047812 */ /* 0x000fe200078ef80c */
[----:B------:R-:W-:Y:S01]  /*02f0*/  IMAD.IADD R6, R21, 0x1, -R3 ;  /* 0x0000000115067824 */ /* 0x000fe200078e0a03 */
[----:B------:R-:W-:-:S02]  /*0300*/  LOP3.LUT R2, R7, 0x1, RZ, 0xc0, !PT ;  /* 0x0000000107027812 */ /* 0x000fc400078ec0ff */
[----:B------:R-:W-:Y:S02]  /*0310*/  SHF.R.U32.HI R0, RZ, 0x3, R0 ;  /* 0x00000003ff007819 */ /* 0x000fe40000011600 */
[----:B------:R-:W-:Y:S02]  /*0320*/  LEA.HI R3, R15, R21, RZ, 0x5 ;  /* 0x000000150f037211 */ /* 0x000fe400078f28ff */
[----:B------:R-:W-:Y:S02]  /*0330*/  ISETP.NE.U32.AND P0, PT, R2, 0x1, PT ;  /* 0x000000010200780c */ /* 0x000fe40003f05070 */
[----:B------:R-:W-:Y:S02]  /*0340*/  LOP3.LUT R12, R4, R0, RZ, 0x3c, !PT ;  /* 0x00000000040c7212 */ /* 0x000fe400078e3cff */
[----:B------:R-:W-:Y:S02]  /*0350*/  LEA.HI R0, R6, R6, RZ, 0x1 ;  /* 0x0000000606007211 */ /* 0x000fe400078f08ff */
[----:B------:R-:W-:-:S02]  /*0360*/  LOP3.LUT R2, R3, 0xffffffe0, RZ, 0xc0, !PT ;  /* 0xffffffe003027812 */ /* 0x000fc400078ec0ff */
[--C-:B------:R-:W-:Y:S02]  /*0370*/  SHF.R.S32.HI R240, RZ, 0x5, R3.reuse ;  /* 0x00000005fff07819 */ /* 0x100fe40000011403 */
[----:B------:R-:W-:Y:S01]  /*0380*/  SHF.R.S32.HI R3, RZ, 0x1f, R3 ;  /* 0x0000001fff037819 */ /* 0x000fe20000011403 */
[----:B------:R-:W-:Y:S01]  /*0390*/  IMAD.IADD R18, R21, 0x1, -R2 ;  /* 0x0000000115127824 */ /* 0x000fe200078e0a02 */
[C---:B------:R-:W-:Y:S01]  /*03a0*/  LOP3.LUT R4, R0.reuse, 0x1ffffffe, RZ, 0xc0, !PT ;  /* 0x1ffffffe00047812 */ /* 0x040fe200078ec0ff */
[----:B------:R-:W-:Y:S01]  /*03b0*/  IMAD.SHL.U32 R0, R0, 0x20, RZ ;  /* 0x0000002000007824 */ /* 0x000fe200078e00ff */
[----:B------:R-:W-:Y:S02]  /*03c0*/  LEA.HI R2, R3, R240, RZ, 0x2 ;  /* 0x000000f003027211 */ /* 0x000fe400078f10ff */
[----:B------:R-:W-:Y:S01]  /*03d0*/  SHF.R.S32.HI R9, RZ, 0x1f, R18 ;  /* 0x0000001fff097819 */ /* 0x000fe20000011412 */
[----:B------:R-:W-:Y:S01]  /*03e0*/  IMAD.IADD R3, R6, 0x1, -R4 ;  /* 0x0000000106037824 */ /* 0x000fe200078e0a04 */
[----:B------:R-:W-:-:S02]  /*03f0*/  LOP3.LUT R0, R0, 0xffffffc0, RZ, 0xc0, !PT ;  /* 0xffffffc000007812 */ /* 0x000fc400078ec0ff */
[----:B------:R-:W-:Y:S02]  /*0400*/  LOP3.LUT R2, R2, 0xffffffc, RZ, 0xc0, !PT ;  /* 0x0ffffffc02027812 */ /* 0x000fe400078ec0ff */
[----:B------:R-:W-:Y:S01]  /*0410*/  LEA.HI R9, R9, R18, RZ, 0x2 ;  /* 0x0000001209097211 */ /* 0x000fe200078f10ff */
[----:B------:R-:W-:Y:S01]  /*0420*/  IMAD R14, R3, 0x8, R0 ;  /* 0x00000008030e7824 */ /* 0x000fe200078e0200 */
[----:B------:R-:W-:Y:S01]  /*0430*/  LEA.HI R4, R15, R21, RZ, 0x6 ;  /* 0x000000150f047211 */ /* 0x000fe200078f30ff */
[----:B------:R-:W-:Y:S01]  /*0440*/  IMAD.SHL.U32 R0, R8, 0x40, RZ ;  /* 0x0000004008007824 */ /* 0x000fe200078e00ff */
[----:B------:R-:W-:Y:S01]  /*0450*/  R2P PR, R7, 0x6 ;  /* 0x0000000607007804 */ /* 0x000fe20000000000 */
[----:B------:R-:W-:Y:S01]  /*0460*/  IMAD.IADD R3, R240, 0x1, -R2 ;  /* 0x00000001f0037824 */ /* 0x000fe200078e0a02 */
[----:B------:R-:W-:Y:S01]  /*0470*/  SHF.R.S32.HI R2, RZ, 0x2, R9 ;  /* 0x00000002ff027819 */ /* 0x000fe20000011409 */
[----:B------:R-:W-:Y:S01]  /*0480*/  IMAD.SHL.U32 R4, R4, 0x8, RZ ;  /* 0x0000000804047824 */ /* 0x000fe200078e00ff */
[----:B------:R-:W-:Y:S01]  /*0490*/  LOP3.LUT R0, R0, 0x1c0, RZ, 0xc0, !PT ;  /* 0x000001c000007812 */ /* 0x000fe200078ec0ff */
[----:B------:R-:W-:Y:S01]  /*04a0*/  IMAD.SHL.U32 R240, R240, 0x400, RZ ;  /* 0x00000400f0f07824 */ /* 0x000fe200078e00ff */
[----:B------:R-:W-:Y:S01]  /*04b0*/  LOP3.LUT P4, RZ, R8, 0x2, RZ, 0xc0, !PT ;  /* 0x0000000208ff7812 */ /* 0x000fe2000788c0ff */
[----:B------:R-:W-:Y:S01]  /*04c0*/  IMAD R17, R3, 0x10, R2 ;  /* 0x0000001003117824 */ /* 0x000fe200078e0202 */
[----:B------:R-:W-:Y:S01]  /*04d0*/  LOP3.LUT R236, R0, 0x8, R236, 0xf8, !PT ;  /* 0x0000000800ec7812 */ /* 0x000fe200078ef8ec */
[----:B------:R-:W-:Y:S01]  /*04e0*/  IMAD.SHL.U32 R2, R7, 0x40, RZ ;  /* 0x0000004007027824 */ /* 0x000fe200078e00ff */
[----:B------:R-:W-:-:S02]  /*04f0*/  SHF.R.U32.HI R0, RZ, 0x3, R0 ;  /* 0x00000003ff007819 */ /* 0x000fc40000011600 */
[----:B------:R-:W-:Y:S01]  /*0500*/  LOP3.LUT R11, R11, 0x7ffffe00, R4, 0xf8, !PT ;  /* 0x7ffffe000b0b7812 */ /* 0x000fe200078ef804 */
[----:B------:R-:W-:Y:S01]  /*0510*/  IMAD R4, R6, 0x2, R240 ;  /* 0x0000000206047824 */ /* 0x000fe200078e02f0 */
[----:B------:R-:W-:Y:S01]  /*0520*/  LOP3.LUT R3, R2, 0x1c0, RZ, 0xc0, !PT ;  /* 0x000001c002037812 */ /* 0x000fe200078ec0ff */
[----:B------:R-:W-:Y:S01]  /*0530*/  IMAD.MOV.U32 R6, RZ, RZ, 0x20 ;  /* 0x00000020ff067424 */ /* 0x000fe200078e00ff */
[----:B------:R-:W-:Y:S01]  /*0540*/  LOP3.LUT R236, R236, R0, RZ, 0x3c, !PT ;  /* 0x00000000ecec7212 */ /* 0x000fe200078e3cff */
[----:B------:R-:W-:Y:S01]  /*0550*/  STL [R1+0x80], R17 ;  /* 0x0000801101007387 */ /* 0x000fe20000100800 */
[----:B------:R-:W-:Y:S01]  /*0560*/  LOP3.LUT R2, R5, 0xfffffe00, RZ, 0xc0, !PT ;  /* 0xfffffe0005027812 */ /* 0x000fe200078ec0ff */
[----:B------:R-:W-:Y:S01]  /*0570*/  IMAD R0, R13, 0x200, R12 ;  /* 0x000002000d007824 */ /* 0x000fe200078e020c */
[----:B------:R-:W-:Y:S01]  /*0580*/  LEA.HI R3, R3, R3, RZ, 0x1d ;  /* 0x0000000303037211 */ /* 0x000fe200078fe8ff */
[----:B------:R-:W-:Y:S01]  /*0590*/  STL [R1+0x58], R16 ;  /* 0x0000581001007387 */ /* 0x000fe20000100800 */
[CC--:B------:R-:W-:Y:S01]  /*05a0*/  IADD3 R240, R236.reuse, R2.reuse, R240 ;  /* 0x00000002ecf07210 */ /* 0x0c0fe20007ffe0f0 */
[----:B------:R-:W-:Y:S01]  /*05b0*/  IMAD.SHL.U32 R247, R11, 0x2, RZ ;  /* 0x000000020bf77824 */ /* 0x000fe200078e00ff */
[----:B------:R-:W-:Y:S01]  /*05c0*/  LOP3.LUT R236, R236, R2, RZ, 0xfc, !PT ;  /* 0x00000002ecec7212 */ /* 0x000fe200078efcff */
[----:B------:R-:W-:Y:S01]  /*05d0*/  IMAD.IADD R5, R4, 0x1, R3 ;  /* 0x0000000104057824 */ /* 0x000fe200078e0203 */
[----:B------:R-:W-:-:S02]  /*05e0*/  LEA.HI R2, R15, R21, RZ, 0x7 ;  /* 0x000000150f027211 */ /* 0x000fc400078f38ff */
[----:B------:R-:W-:Y:S02]  /*05f0*/  LOP3.LUT P3, RZ, R8, 0x4, RZ, 0xc0, !PT ;  /* 0x0000000408ff7812 */ /* 0x000fe4000786c0ff */
[----:B------:R-:W-:Y:S01]  /*0600*/  SHF.R.S32.HI R3, RZ, 0x7, R2 ;  /* 0x00000007ff037819 */ /* 0x000fe20000011402 */
[----:B------:R-:W-:Y:S01]  /*0610*/  IMAD R3, R19, 0x10, R20 ;  /* 0x0000001013037824 */ /* 0x000fe200078e0214 */
[----:B------:R-:W-:Y:S02]  /*0620*/  LOP3.LUT R2, R9, 0x7ffffffc, RZ, 0xc0, !PT ;  /* 0x7ffffffc09027812 */ /* 0x000fe400078ec0ff */
[----:B------:R-:W-:Y:S02]  /*0630*/  IADD3 R251, R250, 0x40, RZ ;  /* 0x00000040fafb7810 */ /* 0x000fe40007ffe0ff */
[----:B------:R-:W-:Y:S01]  /*0640*/  LEA R8, R5, 0x80, 0x1 ;  /* 0x0000008005087811 */ /* 0x000fe200078e08ff */
[----:B------:R1:W-:Y:S01]  /*0650*/  STL [R1+0x10], R3 ;  /* 0x0000100301007387 */ /* 0x0003e20000100800 */
[----:B------:R-:W-:Y:S01]  /*0660*/  IMAD.IADD R5, R17, 0x1, R14 ;  /* 0x0000000111057824 */ /* 0x000fe200078e020e */
[----:B------:R-:W-:-:S02]  /*0670*/  SHF.R.S32.HI R4, RZ, 0x1f, R251 ;  /* 0x0000001fff047819 */ /* 0x000fc400000114fb */
[----:B------:R-:W-:Y:S01]  /*0680*/  SEL R4, R238, 0xffffffc0, !P2 ;  /* 0xffffffc0ee047807 */ /* 0x000fe20005000000 */
[----:B------:R-:W-:Y:S01]  /*0690*/  STL [R1+0x5c], R8 ;  /* 0x00005c0801007387 */ /* 0x000fe20000100800 */
[----:B------:R-:W-:Y:S02]  /*06a0*/  SHF.R.S32.HI R7, RZ, 0x1f, R250 ;  /* 0x0000001fff077819 */ /* 0x000fe400000114fa */
[----:B------:R-:W-:Y:S01]  /*06b0*/  LEA R233, R0, 0x4100, 0x1 ;  /* 0x0000410000e97811 */ /* 0x000fe200078e08ff */
[----:B------:R2:W-:Y:S01]  /*06c0*/  STL [R1+0x54], R5 ;  /* 0x0000540501007387 */ /* 0x0005e20000100800 */
[----:B------:R-:W-:Y:S02]  /*06d0*/  SEL R0, R6, 0xffffffe0, !P4 ;  /* 0xffffffe006007807 */ /* 0x000fe40006000000 */
[----:B------:R-:W-:Y:S02]  /*06e0*/  LEA R240, R240, 0x8100, 0x1 ;  /* 0x00008100f0f07811 */ /* 0x000fe400078e08ff */
[----:B------:R-:W-:-:S02]  /*06f0*/  SEL R238, R238, 0xffffffc0, !P3 ;  /* 0xffffffc0eeee7807 */ /* 0x000fc40005800000 */
[----:B------:R-:W-:Y:S01]  /*0700*/  LEA R236, R236, 0x100, 0x1 ;  /* 0x00000100ecec7811 */ /* 0x000fe200078e08ff */
[C---:B------:R-:W-:Y:S02]  /*0710*/  IMAD.IADD R242, R240.reuse, 0x1, R0 ;  /* 0x00000001f0f27824 */ /* 0x040fe400078e0200 */
[----:B------:R-:W-:Y:S02]  /*0720*/  IMAD.IADD R241, R240, 0x1, R238 ;  /* 0x00000001f0f17824 */ /* 0x000fe400078e02ee */
[--C-:B------:R-:W-:Y:S02]  /*0730*/  IMAD.IADD R237, R0, 0x1, R236.reuse ;  /* 0x0000000100ed7824 */ /* 0x100fe400078e02ec */
[----:B------:R-:W-:Y:S02]  /*0740*/  IMAD.IADD R239, R238, 0x1, R236 ;  /* 0x00000001eeef7824 */ /* 0x000fe400078e02ec */
[----:B-1----:R-:W-:Y:S01]  /*0750*/  IMAD.IADD R3, R18, 0x1, -R2 ;  /* 0x0000000112037824 */ /* 0x002fe200078e0a02 */
[----:B------:R-:W-:Y:S01]  /*0760*/  SEL R2, R6, 0xffffffe0, !P1 ;  /* 0xffffffe006027807 */ /* 0x000fe20004800000 */
[----:B------:R-:W-:-:S02]  /*0770*/  IMAD.IADD R6, R8, 0x1, R4 ;  /* 0x0000000108067824 */ /* 0x000fc400078e0204 */
[----:B------:R-:W-:Y:S02]  /*0780*/  IMAD.SHL.U32 R3, R3, 0x2, RZ ;  /* 0x0000000203037824 */ /* 0x000fe400078e00ff */
[----:B------:R-:W-:Y:S02]  /*0790*/  IMAD.IADD R7, R8, 0x1, R2 ;  /* 0x0000000108077824 */ /* 0x000fe400078e0202 */
[----:B------:R-:W-:Y:S01]  /*07a0*/  IMAD.IADD R243, R242, 0x1, R238 ;  /* 0x00000001f2f37824 */ /* 0x000fe200078e02ee */
[C---:B--2---:R-:W-:Y:S01]  /*07b0*/  IADD3 R5, R8.reuse, -0x10, RZ ;  /* 0xfffffff008057810 */ /* 0x044fe20007ffe0ff */
[----:B------:R1:W-:Y:S01]  /*07c0*/  STL [R1+0x50], R3 ;  /* 0x0000500301007387 */ /* 0x0003e20000100800 */
[----:B------:R-:W-:Y:S01]  /*07d0*/  @P0 IADD3 R5, R8, 0x10, RZ ;  /* 0x0000001008050810 */ /* 0x000fe20007ffe0ff */
[----:B------:R-:W-:Y:S02]  /*07e0*/  IMAD.IADD R244, R0, 0x1, R241 ;  /* 0x0000000100f47824 */ /* 0x000fe400078e02f1 */
[----:B------:R-:W-:Y:S01]  /*07f0*/  STL [R1+0x68], R7 ;  /* 0x0000680701007387 */ /* 0x000fe20000100800 */
[----:B------:R-:W-:-:S02]  /*0800*/  IMAD.IADD R238, R238, 0x1, R237 ;  /* 0x00000001eeee7824 */ /* 0x000fc400078e02ed */
[----:B------:R-:W-:Y:S01]  /*0810*/  IMAD.IADD R2, R2, 0x1, R5 ;  /* 0x0000000102027824 */ /* 0x000fe200078e0205 */
[----:B------:R-:W-:Y:S04]  /*0820*/  STL [R1+0x78], R6 ;  /* 0x0000780601007387 */ /* 0x000fe80000100800 */
[----:B------:R-:W-:Y:S01]  /*0830*/  STL [R1+0x60], R5 ;  /* 0x0000600501007387 */ /* 0x000fe20000100800 */
[----:B-1----:R-:W-:-:S05]  /*0840*/  IMAD.IADD R3, R7, 0x1, R4 ;  /* 0x0000000107037824 */ /* 0x002fca00078e0204 */
[----:B------:R1:W-:Y:S04]  /*0850*/  STL [R1+0x74], R3 ;  /* 0x0000740301007387 */ /* 0x0003e80000100800 */
[----:B------:R2:W-:Y:S01]  /*0860*/  STL [R1+0x64], R2 ;  /* 0x0000640201007387 */ /* 0x0005e20000100800 */
[----:B-1----:R-:W-:Y:S02]  /*0870*/  IMAD.IADD R3, R4, 0x1, R5 ;  /* 0x0000000104037824 */ /* 0x002fe400078e0205 */
[----:B--2---:R-:W-:-:S03]  /*0880*/  IMAD.IADD R2, R2, 0x1, R4 ;  /* 0x0000000102027824 */ /* 0x004fc600078e0204 */
[----:B------:R1:W-:Y:S04]  /*0890*/  STL [R1+0x70], R3 ;  /* 0x0000700301007387 */ /* 0x0003e80000100800 */
[----:B------:R1:W-:Y:S02]  /*08a0*/  STL [R1+0x6c], R2 ;  /* 0x00006c0201007387 */ /* 0x0003e40000100800 */
.L_x_1722:
[----:B------:R-:W2:Y:S01]  /*08b0*/  LDL R4, [R1+0x58] ;  /* 0x0000580001047983 */ /* 0x000ea20000100800 */
[----:B------:R-:W-:Y:S01]  /*08c0*/  IMAD.MOV.U32 R0, RZ, RZ, c[0x0][0x560] ;  /* 0x00015800ff007624 */ /* 0x000fe200078e00ff */
[----:B------:R-:W-:Y:S01]  /*08d0*/  YIELD ;  /* 0x0000000000007946 */ /* 0x000fe20003800000 */
[----:B------:R-:W-:Y:S03]  /*08e0*/  BSSY B0, `(.L_x_1613) ;  /* 0x0000016000007945 */ /* 0x000fe60003800000 */
[----:B------:R-:W-:-:S13]  /*08f0*/  ISETP.NE.AND P0, PT, R0, 0x1, PT ;  /* 0x000000010000780c */ /* 0x000fda0003f05270 */
[----:B--2---:R-:W-:Y:S01]  /*0900*/  @P0 IMAD.HI.U32 R0, R4, c[0x0][0x564], RZ ;  /* 0x0001590004000a27 */ /* 0x004fe200078e00ff */
[----:B-1----:R-:W-:-:S04]  /*0910*/  MOV R3, R4 ;  /* 0x0000000400037202 */ /* 0x002fc80000000f00 */
        /* <DEDUP_REMOVED lines=12> */
.L_x_1614:
[----:B------:R-:W-:-:S04]  /*09e0*/  MOV R0, c[0x0][0x554] ;  /* 0x0001550000007a02 */ /* 0x000fc80000000f00 */
[----:B------:R-:W-:Y:S02]  /*09f0*/  ISETP.NE.AND P0, PT, R0, 0x1, PT ;  /* 0x000000010000780c */ /* 0x000fe40003f05270 */
[----:B------:R-:W-:-:S11]  /*0a00*/  MOV R0, R2 ;  /* 0x0000000200007202 */ /* 0x000fd60000000f00 */
[----:B------:R-:W-:-:S05]  /*0a10*/  @P0 IMAD.HI.U32 R4, R2, c[0x0][0x558], RZ ;  /* 0x0001560002040a27 */ /* 0x000fca00078e00ff */
[----:B------:R-:W-:-:S05]  /*0a20*/  @P0 SHF.R.U32.HI R0, RZ, c[0x0][0x55c], R4 ;  /* 0x00015700ff000a19 */ /* 0x000fca0000011604 */
[----:B------:R-:W-:Y:S02]  /*0a30*/  IMAD R4, R0, c[0x0][0x554], RZ ;  /* 0x0001550000047a24 */ /* 0x000fe400078e02ff */
.L_x_1615:
[----:B------:R-:W-:Y:S05]  /*0a40*/  BSYNC B0 ;  /* 0x0000000000007941 */ /* 0x000fea0003800000 */
.L_x_1613:
        /* <DEDUP_REMOVED lines=13> */
[----:B------:R-:W-:Y:S04]  /*0b20*/  STL [R1+0x48], R62 ;  /* 0x0000483e01007387 */ /* 0x000fe80000100800 */
[----:B------:R1:W2:Y:S01]  /*0b30*/  @P0 LDG.E R6, [R2.64] ;  /* 0x0000000602060981 */ /* 0x0002a2000c1e1900 */
[----:B------:R-:W-:Y:S01]  /*0b40*/  IADD3 R0, R0, c[0x0][0x53c], RZ ;  /* 0x00014f0000007a10 */ /* 0x000fe20007ffe0ff */
[----:B------:R-:W-:Y:S01]  /*0b50*/  IMAD.MOV.U32 R5, RZ, RZ, 0x40 ;  /* 0x00000040ff057424 */ /* 0x000fe200078e00ff */
[----:B------:R-:W-:Y:S01]  /*0b60*/  CS2R R126, SRZ ;  /* 0x00000000007e7805 */ /* 0x000fe2000001ff00 */
[----:B------:R-:W-:Y:S01]  /*0b70*/  CS2R R124, SRZ ;  /* 0x00000000007c7805 */ /* 0x000fe2000001ff00 */
[----:B------:R-:W-:Y:S01]  /*0b80*/  CS2R R130, SRZ ;  /* 0x0000000000827805 */ /* 0x000fe2000001ff00 */
[----:B------:R-:W-:Y:S01]  /*0b90*/  IMAD.SHL.U32 R8, R0, 0x80, RZ ;  /* 0x0000008000087824 */ /* 0x000fe200078e00ff */
[----:B------:R-:W-:Y:S01]  /*0ba0*/  IADD3 R5, R5, -c[0x0][0x168], RZ ;  /* 0x80005a0005057a10 */ /* 0x000fe20007ffe0ff */
[----:B------:R-:W-:Y:S01]  /*0bb0*/  CS2R R128, SRZ ;  /* 0x0000000000807805 */ /* 0x000fe2000001ff00 */
[----:B------:R-:W-:Y:S01]  /*0bc0*/  IMAD.MOV.U32 R122, RZ, RZ, RZ ;  /* 0x000000ffff7a7224 */ /* 0x000fe200078e00ff */
[----:B------:R-:W-:Y:S01]  /*0bd0*/  CS2R R120, SRZ ;  /* 0x0000000000787805 */ /* 0x000fe2000001ff00 */
[----:B------:R-:W-:Y:S01]  /*0be0*/  IADD3 R0, R8, 0x7f, RZ ;  /* 0x0000007f08007810 */ /* 0x000fe20007ffe0ff */
[----:B------:R-:W-:Y:S01]  /*0bf0*/  STL [R1+0x44], R8 ;  /* 0x0000440801007387 */ /* 0x000fe20000100800 */
[----:B------:R-:W-:Y:S01]  /*0c00*/  CS2R R118, SRZ ;  /* 0x0000000000767805 */ /* 0x000fe2000001ff00 */
[----:B------:R-:W-:Y:S01]  /*0c10*/  CS2R R116, SRZ ;  /* 0x0000000000747805 */ /* 0x000fe2000001ff00 */
        /* <DEDUP_REMOVED lines=10> */
[----:B-1----:R-:W-:Y:S01]  /*0cc0*/  MOV R2, c[0x0][0x2c4] ;  /* 0x0000b10000027a02 */ /* 0x002fe20000000f00 */
[----:B------:R-:W-:Y:S01]  /*0cd0*/  CS2R R16, SRZ ;  /* 0x0000000000107805 */ /* 0x000fe2000001ff00 */
[----:B------:R-:W-:Y:S01]  /*0ce0*/  MOV R102, RZ ;  /* 0x000000ff00667202 */ /* 0x000fe20000000f00 */
[----:B------:R-:W-:Y:S01]  /*0cf0*/  IMAD.MOV.U32 R100, RZ, RZ, RZ ;  /* 0x000000ffff647224 */ /* 0x000fe200078e00ff */
[----:B------:R-:W-:Y:S01]  /*0d00*/  ISETP.NE.AND P4, PT, R2, 0x1, PT ;  /* 0x000000010200780c */ /* 0x000fe20003f85270 */
[----:B------:R-:W-:Y:S01]  /*0d10*/  IMAD.MOV.U32 R94, RZ, RZ, RZ ;  /* 0x000000ffff5e7224 */ /* 0x000fe200078e00ff */
[----:B------:R-:W-:Y:S01]  /*0d20*/  MOV R2, c[0x0][0x2ac] ;  /* 0x0000ab0000027a02 */ /* 0x000fe20000000f00 */
[----:B------:R-:W-:Y:S01]  /*0d30*/  CS2R R18, SRZ ;  /* 0x0000000000127805 */ /* 0x000fe2000001ff00 */
[----:B------:R-:W-:Y:S01]  /*0d40*/  MOV R92, RZ ;  /* 0x000000ff005c7202 */ /* 0x000fe20000000f00 */
[----:B------:R-:W-:Y:S01]  /*0d50*/  IMAD.MOV.U32 R98, RZ, RZ, RZ ;  /* 0x000000ffff627224 */ /* 0x000fe200078e00ff */
        /* <DEDUP_REMOVED lines=8> */
[----:B------:R-:W-:Y:S01]  /*0de0*/  @P4 IMAD.HI.U32 R3, R0, c[0x0][0x2c8], RZ ;  /* 0x0000b20000034a27 */ /* 0x000fe200078e00ff */
[----:B------:R-:W-:Y:S01]  /*0df0*/  CS2R R26, SRZ ;  /* 0x00000000001a7805 */ /* 0x000fe2000001ff00 */
[----:B------:R-:W-:Y:S01]  /*0e00*/  MOV R82, RZ ;  /* 0x000000ff00527202 */ /* 0x000fe20000000f00 */
[----:B------:R-:W-:Y:S01]  /*0e10*/  CS2R R28, SRZ ;  /* 0x00000000001c7805 */ /* 0x000fe2000001ff00 */
[----:B------:R-:W-:Y:S01]  /*0e20*/  IMAD.MOV.U32 R78, RZ, RZ, RZ ;  /* 0x000000ffff4e7224 */ /* 0x000fe200078e00ff */
[----:B------:R-:W-:Y:S01]  /*0e30*/  @P4 SHF.R.U32.HI R0, RZ, c[0x0][0x2cc], R3 ;  /* 0x0000b300ff004a19 */ /* 0x000fe20000011603 */
[----:B------:R-:W-:Y:S01]  /*0e40*/  IMAD.MOV.U32 R76, RZ, RZ, RZ ;  /* 0x000000ffff4c7224 */ /* 0x000fe200078e00ff */
[----:B------:R-:W-:Y:S01]  /*0e50*/  MOV R74, RZ ;  /* 0x000000ff004a7202 */ /* 0x000fe20000000f00 */
[----:B------:R-:W-:Y:S01]  /*0e60*/  IMAD.MOV.U32 R80, RZ, RZ, RZ ;  /* 0x000000ffff507224 */ /* 0x000fe200078e00ff */
        /* <DEDUP_REMOVED lines=51> */
[----:B--2---:R1:W-:Y:S02]  /*11a0*/  STL [R1+0x18], R6 ;  /* 0x0000180601007387 */ /* 0x0043e40000100800 */
[----:B-1----:R-:W-:-:S02]  /*11b0*/  IMAD R6, R2, c[0x0][0x1d0], RZ ;  /* 0x0000740002067a24 */ /* 0x002fc400078e02ff */
[----:B------:R-:W-:-:S03]  /*11c0*/  IMAD R2, R2, c[0x0][0x1d0], R5 ;  /* 0x0000740002027a24 */ /* 0x000fc600078e0205 */
[----:B------:R-:W-:Y:S01]  /*11d0*/  IADD3 R5, R6, 0x3f, RZ ;  /* 0x0000003f06057810 */ /* 0x000fe20007ffe0ff */
[----:B------:R-:W-:-:S03]  /*11e0*/  IMAD.IADD R0, R2, 0x1, R0 ;  /* 0x0000000102007824 */ /* 0x000fc600078e0200 */
[----:B------:R-:W-:Y:S02]  /*11f0*/  SHF.R.S32.HI R2, RZ, 0x1f, R5 ;  /* 0x0000001fff027819 */ /* 0x000fe40000011405 */
[----:B------:R-:W-:Y:S02]  /*1200*/  SHF.R.S32.HI R3, RZ, 0x1f, R0 ;  /* 0x0000001fff037819 */ /* 0x000fe40000011400 */
[----:B------:R-:W-:Y:S02]  /*1210*/  LEA.HI R2, R2, R5, RZ, 0x6 ;  /* 0x0000000502027211 */ /* 0x000fe400078f30ff */
[----:B------:R-:W-:Y:S01]  /*1220*/  LEA.HI R3, R3, R0, RZ, 0x6 ;  /* 0x0000000003037211 */ /* 0x000fe200078f30ff */
[----:B------:R-:W-:Y:S01]  /*1230*/  IMAD.MOV R0, RZ, RZ, -R62 ;  /* 0x000000ffff007224 */ /* 0x000fe200078e0a3e */
[----:B------:R-:W-:Y:S02]  /*1240*/  SHF.R.S32.HI R2, RZ, 0x6, R2 ;  /* 0x00000006ff027819 */ /* 0x000fe40000011402 */
[----:B------:R-:W-:Y:S01]  /*1250*/  SHF.R.S32.HI R3, RZ, 0x6, R3 ;  /* 0x00000006ff037819 */ /* 0x000fe20000011403 */
[----:B------:R-:W-:Y:S01]  /*1260*/  IMAD R6, R0, c[0x0][0x548], R4 ;  /* 0x0001520000067a24 */ /* 0x000fe200078e0204 */
[----:B------:R-:W-:-:S02]  /*1270*/  PRMT R0, RZ, 0x7610, R0 ;  /* 0x00007610ff007816 */ /* 0x000fc40000000000 */
[----:B------:R-:W-:Y:S02]  /*1280*/  IMNMX R224, R2, R3, PT ;  /* 0x0000000302e07217 */ /* 0x000fe40003800200 */
[----:B------:R1:W-:Y:S01]  /*1290*/  STL [R1+0x4c], R6 ;  /* 0x00004c0601007387 */ /* 0x0003e20000100800 */
[----:B------:R-:W-:Y:S02]  /*12a0*/  MOV R5, RZ ;  /* 0x000000ff00057202 */ /* 0x000fe40000000f00 */
[----:B------:R-:W-:-:S13]  /*12b0*/  ISETP.GE.AND P0, PT, R224, 0x1, PT ;  /* 0x00000001e000780c */ /* 0x000fda0003f06270 */
[----:B------:R-:W-:Y:S05]  /*12c0*/  @!P0 BRA `(.L_x_1616) ;  /* 0x0000ec0000008947 */ /* 0x000fea0003800000 */
[----:B------:R-:W2:Y:S01]  /*12d0*/  LDL R7, [R1+0x10] ;  /* 0x0000100001077983 */ /* 0x000ea20000100800 */
[----:B------:R-:W-:-:S04]  /*12e0*/  ISETP.NE.U32.AND P1, PT, RZ, c[0x0][0x340], PT ;  /* 0x0000d000ff007a0c */ /* 0x000fc80003f25070 */
[----:B------:R-:W-:-:S13]  /*12f0*/  ISETP.NE.AND.EX P1, PT, RZ, c[0x0][0x344], PT, P1 ;  /* 0x0000d100ff007a0c */ /* 0x000fda0003f25310 */
[----:B------:R-:W-:-:S05]  /*1300*/  @P1 MOV R2, 0x4 ;  /* 0x0000000400021802 */ /* 0x000fca0000000f00 */
[----:B------:R-:W-:-:S05]  /*1310*/  @P1 IMAD.WIDE R2, R62, R2, c[0x0][0x340] ;  /* 0x0000d0003e021625 */ /* 0x000fca00078e0202 */
[----:B------:R3:W5:Y:S01]  /*1320*/  @P1 LDG.E R10, [R2.64] ;  /* 0x00000006020a1981 */ /* 0x000762000c1e1900 */
[----:B------:R-:W-:Y:S02]  /*1330*/  SHF.R.S32.HI R21, RZ, 0x1f, R6 ;  /* 0x0000001fff157819 */ /* 0x000fe40000011406 */
[----:B------:R-:W-:Y:S02]  /*1340*/  ISETP.GE.AND P5, PT, R250, c[0x0][0x198], PT ;  /* 0x00006600fa007a0c */ /* 0x000fe40003fa6270 */
[----:B------:R-:W-:Y:S01]  /*1350*/  ISETP.GE.AND P3, PT, R251, c[0x0][0x198], PT ;  /* 0x00006600fb007a0c */ /* 0x000fe20003f66270 */
[----:B------:R-:W-:-:S04]  /*1360*/  IMAD R0, R21, c[0x0][0x1b8], RZ ;  /* 0x00006e0015007a24 */ /* 0x000fc800078e02ff */
[C---:B------:R-:W-:Y:S02]  /*1370*/  IMAD R5, R6.reuse, c[0x0][0x1bc], R0 ;  /* 0x00006f0006057a24 */ /* 0x040fe400078e0200 */
[----:B---3--:R-:W-:Y:S01]  /*1380*/  IMAD.WIDE.U32 R2, R6, c[0x0][0x1b8], RZ ;  /* 0x00006e0006027a25 */ /* 0x008fe200078e00ff */
[----:B-1----:R-:W-:-:S03]  /*1390*/  SHF.R.S32.HI R6, RZ, 0x1f, R62 ;  /* 0x0000001fff067819 */ /* 0x002fc6000001143e */
[----:B------:R-:W-:Y:S02]  /*13a0*/  IMAD.IADD R3, R3, 0x1, R5 ;  /* 0x0000000103037824 */ /* 0x000fe400078e0205 */
[----:B------:R-:W-:Y:S02]  /*13b0*/  IMAD R5, R6, c[0x0][0x1c0], RZ ;  /* 0x0000700006057a24 */ /* 0x000fe400078e02ff */
[----:B------:R-:W-:-:S04]  /*13c0*/  IMAD.WIDE.U32 R2, R62, c[0x0][0x1c0], R2 ;  /* 0x000070003e027a25 */ /* 0x000fc800078e0002 */
[----:B------:R-:W-:-:S05]  /*13d0*/  IMAD R5, R62, c[0x0][0x1c4], R5 ;  /* 0x000071003e057a24 */ /* 0x000fca00078e0205 */
[----:B------:R-:W-:Y:S02]  /*13e0*/  IADD3 R3, R3, R5, RZ ;  /* 0x0000000503037210 */ /* 0x000fe40007ffe0ff */
[----:B--2---:R-:W-:-:S04]  /*13f0*/  IADD3 R4, R7, R8, RZ ;  /* 0x0000000807047210 */ /* 0x004fc80007ffe0ff */
[----:B------:R-:W-:Y:S01]  /*1400*/  MOV R0, R4 ;  /* 0x0000000400007202 */ /* 0x000fe20000000f00 */
[----:B------:R-:W-:-:S05]  /*1410*/  @P4 IMAD.HI.U32 R7, R4, c[0x0][0x2c8], RZ ;  /* 0x0000b20004074a27 */ /* 0x000fca00078e00ff */
[----:B------:R-:W-:-:S04]  /*1420*/  @P4 SHF.R.U32.HI R0, RZ, c[0x0][0x2cc], R7 ;  /* 0x0000b300ff004a19 */ /* 0x000fc80000011607 */
[----:B------:R-:W-:Y:S01]  /*1430*/  SHF.R.S32.HI R6, RZ, 0x1f, R0 ;  /* 0x0000001fff067819 */ /* 0x000fe20000011400 */
[C---:B------:R-:W-:Y:S01]  /*1440*/  IMAD.WIDE.U32 R2, R0.reuse, c[0x0][0x1b0], R2 ;  /* 0x00006c0000027a25 */ /* 0x040fe200078e0002 */
[----:B------:R-:W-:-:S03]  /*1450*/  IADD3 R7, -R0, RZ, RZ ;  /* 0x000000ff00077210 */ /* 0x000fc60007ffe1ff */
[----:B------:R-:W-:Y:S02]  /*1460*/  IMAD R5, R6, c[0x0][0x1b0], RZ ;  /* 0x00006c0006057a24 */ /* 0x000fe400078e02ff */
[----:B------:R-:W-:Y:S02]  /*1470*/  IMAD R4, R7, c[0x0][0x2c4], R4 ;  /* 0x0000b10007047a24 */ /* 0x000fe400078e0204 */
[----:B------:R-:W-:-:S03]  /*1480*/  IMAD R5, R0, c[0x0][0x1b4], R5 ;  /* 0x00006d0000057a24 */ /* 0x000fc600078e0205 */
[----:B------:R-:W-:Y:S01]  /*1490*/  SHF.R.S32.HI R0, RZ, 0x1f, R4 ;  /* 0x0000001fff007819 */ /* 0x000fe20000011404 */
[----:B------:R-:W-:Y:S01]  /*14a0*/  IMAD.IADD R3, R3, 0x1, R5 ;  /* 0x0000000103037824 */ /* 0x000fe200078e0205 */
[----:B------:R-:W-:-:S03]  /*14b0*/  @!P1 MOV R10, R62 ;  /* 0x0000003e000a9202 */ /* 0x000fc60000000f00 */
        /* <DEDUP_REMOVED lines=8> */
.L_x_1723:
[----:B------:R-:W-:Y:S05]  /*1540*/  BRA.DIV ~URZ, `(.L_x_1618) ;  /* 0x000112a27f007947 */ /* 0x000fea000b800000 */
[----:B------:R3:W4:Y:S02]  /*1550*/  SHFL.IDX PT, R0, R8, RZ, 0x181f ;  /* 0x00181fff08007589 */ /* 0x00072400000e0000 */
.L_x_1724:
[----:B---3--:R-:W3:Y:S04]  /*1560*/  LDL R3, [R1+0x44] ;  /* 0x0000440001037983 */ /* 0x008ee80000100800 */
[----:B------:R-:W1:Y:S01]  /*1570*/  S2R R4, SR_TID.X ;  /* 0x0000000000047919 */ /* 0x000e620000002100 */
[----:B------:R-:W-:-:S04]  /*1580*/  IMAD.MOV.U32 R11, RZ, RZ, c[0x0][0x2c4] ;  /* 0x0000b100ff0b7624 */ /* 0x000fc800078e00ff */
[----:B------:R-:W-:Y:S01]  /*1590*/  IMAD R11, R11, c[0x0][0x168], RZ ;  /* 0x00005a000b0b7a24 */ /* 0x000fe200078e02ff */
[----:B-1----:R-:W-:-:S04]  /*15a0*/  SHF.R.S32.HI R2, RZ, 0x1f, R4 ;  /* 0x0000001fff027819 */ /* 0x002fc80000011404 */
[----:B------:R-:W-:-:S04]  /*15b0*/  LEA.HI R2, R2, R4, RZ, 0x3 ;  /* 0x0000000402027211 */ /* 0x000fc800078f18ff */
[----:B------:R-:W-:Y:S01]  /*15c0*/  SHF.R.S32.HI R2, RZ, 0x3, R2 ;  /* 0x00000003ff027819 */ /* 0x000fe20000011402 */
[----:B------:R-:W-:Y:S04]  /*15d0*/  BSSY B0, `(.L_x_1619) ;  /* 0x000000f000007945 */ /* 0x000fe80003800000 */
[----:B---3--:R-:W-:-:S05]  /*15e0*/  IMAD.IADD R6, R2, 0x1, R3 ;  /* 0x0000000102067824 */ /* 0x008fca00078e0203 */
[----:B------:R-:W-:-:S13]  /*15f0*/  ISETP.GE.AND P0, PT, R6, R11, PT ;  /* 0x0000000b0600720c */ /* 0x000fda0003f06270 */
[----:B------:R-:W-:Y:S05]  /*1600*/  @P0 BRA `(.L_x_1620) ;  /* 0x000000b000000947 */ /* 0x000fea0003800000 */
[----:B------:R-:W-:Y:S02]  /*1610*/  SHF.R.S32.HI R13, RZ, 0x1f, R250 ;  /* 0x0000001fff0d7819 */ /* 0x000fe400000114fa */
[CC--:B----4-:R-:W-:Y:S02]  /*1620*/  LEA R4, P1, R250.reuse, R0.reuse, 0x1 ;  /* 0x00000000fa047211 */ /* 0x0d0fe400078208ff */
[----:B------:R-:W-:Y:S02]  /*1630*/  SHF.R.S32.HI R12, RZ, 0x1f, R251 ;  /* 0x0000001fff0c7819 */ /* 0x000fe400000114fb */
[C---:B------:R-:W-:Y:S02]  /*1640*/  LEA R2, P0, R251.reuse, R0, 0x1 ;  /* 0x00000000fb027211 */ /* 0x040fe400078008ff */
[-C--:B--2---:R-:W-:Y:S02]  /*1650*/  LEA.HI.X R5, R250, R9.reuse, R13, 0x1, P1 ;  /* 0x00000009fa057211 */ /* 0x084fe400008f0c0d */
[----:B------:R-:W-:-:S03]  /*1660*/  LEA.HI.X R3, R251, R9, R12, 0x1, P0 ;  /* 0x00000009fb037211 */ /* 0x000fc600000f0c0c */
[----:B------:R-:W-:Y:S01]  /*1670*/  @!PT LDS RZ, [RZ] ;  /* 0x00000000fffff984 */ /* 0x000fe20000000800 */
[----:B------:R-:W-:Y:S01]  /*1680*/  @!PT LDS RZ, [RZ] ;  /* 0x00000000fffff984 */ /* 0x000fe20000000800 */
[----:B------:R-:W-:Y:S01]  /*1690*/  @!PT LDS RZ, [RZ] ;  /* 0x00000000fffff984 */ /* 0x000fe20000000800 */
[----:B------:R1:W-:Y:S04]  /*16a0*/  LDGSTS.E.BYPASS.LTC128B.128 [R247+0x8100], [R4.64], !P5 ;  /* 0x0810000004f77fae */ /* 0x0003e8000e901d46 */
[----:B------:R1:W-:Y:S02]  /*16b0*/  LDGSTS.E.BYPASS.LTC128B.128 [R247+0xc100], [R2.64], !P3 ;  /* 0x0c10000002f77fae */ /* 0x0003e4000d901d46 */
.L_x_1620:
[----:B------:R-:W-:Y:S05]  /*16c0*/  BSYNC B0 ;  /* 0x0000000000007941 */ /* 0x000fea0003800000 */
.L_x_1619:
[----:B------:R-:W-:Y:S05]  /*16d0*/  BRA.DIV ~URZ, `(.L_x_1621) ;  /* 0x000111827f007947 */ /* 0x000fea000b800000 */
[----:B--2---:R2:W3:Y:S04]  /*16e0*/  SHFL.IDX PT, R9, R7, 0x1, 0x181f ;  /* 0x00381f0007097f89 */ /* 0x0044e800000e0000 */
[----:B----4-:R2:W4:Y:S02]  /*16f0*/  SHFL.IDX PT, R0, R8, 0x1, 0x181f ;  /* 0x00381f0008007f89 */ /* 0x01052400000e0000 */
.L_x_1725:
[----:B-1----:R-:W-:Y:S01]  /*1700*/  IADD3 R2, R6, 0x10, RZ ;  /* 0x0000001006027810 */ /* 0x002fe20007ffe0ff */
[----:B------:R-:W-:Y:S03]  /*1710*/  BSSY B0, `(.L_x_1622) ;  /* 0x000000e000007945 */ /* 0x000fe60003800000 */
[----:B------:R-:W-:-:S13]  /*1720*/  ISETP.GE.AND P0, PT, R2, R11, PT ;  /* 0x0000000b0200720c */ /* 0x000fda0003f06270 */
[----:B------:R-:W-:Y:S05]  /*1730*/  @P0 BRA `(.L_x_1623) ;  /* 0x000000b000000947 */ /* 0x000fea0003800000 */
[----:B------:R-:W-:Y:S02]  /*1740*/  SHF.R.S32.HI R13, RZ, 0x1f, R250 ;  /* 0x0000001fff0d7819 */ /* 0x000fe400000114fa */
[CC--:B----4-:R-:W-:Y:S02]  /*1750*/  LEA R4, P1, R250.reuse, R0.reuse, 0x1 ;  /* 0x00000000fa047211 */ /* 0x0d0fe400078208ff */
[----:B------:R-:W-:Y:S02]  /*1760*/  SHF.R.S32.HI R12, RZ, 0x1f, R251 ;  /* 0x0000001fff0c7819 */ /* 0x000fe400000114fb */
[C---:B------:R-:W-:Y:S02]  /*1770*/  LEA R2, P0, R251.reuse, R0, 0x1 ;  /* 0x00000000fb027211 */ /* 0x040fe400078008ff */
[-C--:B---3--:R-:W-:Y:S02]  /*1780*/  LEA.HI.X R5, R250, R9.reuse, R13, 0x1, P1 ;  /* 0x00000009fa057211 */ /* 0x088fe400008f0c0d */
[----:B------:R-:W-:-:S03]  /*1790*/  LEA.HI.X R3, R251, R9, R12, 0x1, P0 ;  /* 0x00000009fb037211 */ /* 0x000fc600000f0c0c */
[----:B------:R-:W-:Y:S01]  /*17a0*/  @!PT LDS RZ, [RZ] ;  /* 0x00000000fffff984 */ /* 0x000fe20000000800 */
[----:B------:R-:W-:Y:S01]  /*17b0*/  @!PT LDS RZ, [RZ] ;  /* 0x00000000fffff984 */ /* 0x000fe20000000800 */
[----:B------:R-:W-:Y:S01]  /*17c0*/  @!PT LDS RZ, [RZ] ;  /* 0x00000000fffff984 */ /* 0x000fe20000000800 */
[----:B------:R1:W-:Y:S04]  /*17d0*/  LDGSTS.E.BYPASS.LTC128B.128 [R247+0x8900], [R4.64], !P5 ;  /* 0x0890000004f77fae */ /* 0x0003e8000e901d46 */
[----:B------:R1:W-:Y:S02]  /*17e0*/  LDGSTS.E.BYPASS.LTC128B.128 [R247+0xc900], [R2.64], !P3 ;  /* 0x0c90000002f77fae */ /* 0x0003e4000d901d46 */
.L_x_1623:
[----:B------:R-:W-:Y:S05]  /*17f0*/  BSYNC B0 ;  /* 0x0000000000007941 */ /* 0x000fea0003800000 */
.L_x_1622:
[----:B------:R-:W-:Y:S05]  /*1800*/  BRA.DIV ~URZ, `(.L_x_1624) ;  /* 0x000111227f007947 */ /* 0x000fea000b800000 */
[----:B---3--:R3:W1:Y:S02]  /*1810*/  SHFL.IDX PT, R9, R7, 0x2, 0x181f ;  /* 0x00581f0007097f89 */ /* 0x00866400000e0000 */
.L_x_1726:
[----:B------:R-:W-:Y:S05]  /*1820*/  BRA.DIV ~URZ, `(.L_x_1625) ;  /* 0x000111727f007947 */ /* 0x000fea000b800000 */
[----:B----4-:R4:W2:Y:S02]  /*1830*/  SHFL.IDX PT, R0, R8, 0x2, 0x181f ;  /* 0x00581f0008007f89 */ /* 0x0108a400000e0000 */
.L_x_1727:
[----:B-1----:R-:W-:Y:S01]  /*1840*/  IADD3 R2, R6, 0x20, RZ ;  /* 0x0000002006027810 */ /* 0x002fe20007ffe0ff */
[----:B------:R-:W-:Y:S03]  /*1850*/  BSSY B0, `(.L_x_1626) ;  /* 0x000000e000007945 */ /* 0x000fe60003800000 */
[----:B------:R-:W-:-:S13]  /*1860*/  ISETP.GE.AND P0, PT, R2, R11, PT ;  /* 0x0000000b0200720c */ /* 0x000fda0003f06270 */
[----:B------:R-:W-:Y:S05]  /*1870*/  @P0 BRA `(.L_x_1627) ;  /* 0x000000b000000947 */ /* 0x000fea0003800000 */
[----:B------:R-:W-:Y:S02]  /*1880*/  SHF.R.S32.HI R13, RZ, 0x1f, R250 ;  /* 0x0000001fff0d7819 */ /* 0x000fe400000114fa */
[CC--:B--2---:R-:W-:Y:S02]  /*1890*/  LEA R4, P1, R250.reuse, R0.reuse, 0x1 ;  /* 0x00000000fa047211 */ /* 0x0c4fe400078208ff */
[----:B------:R-:W-:Y:S02]  /*18a0*/  SHF.R.S32.HI R12, RZ, 0x1f, R251 ;  /* 0x0000001fff0c7819 */ /* 0x000fe400000114fb */
[C---:B------:R-:W-:Y:S02]  /*18b0*/  LEA R2, P0, R251.reuse, R0, 0x1 ;  /* 0x00000000fb027211 */ /* 0x040fe400078008ff */
[-C--:B------:R-:W-:Y:S02]  /*18c0*/  LEA.HI.X R5, R250, R9.reuse, R13, 0x1, P1 ;  /* 0x00000009fa057211 */ /* 0x080fe400008f0c0d */
[----:B------:R-:W-:-:S03]  /*18d0*/  LEA.HI.X R3, R251, R9, R12, 0x1, P0 ;  /* 0x00000009fb037211 */ /* 0x000fc600000f0c0c */
[----:B------:R-:W-:Y:S01]  /*18e0*/  @!PT LDS RZ, [RZ] ;  /* 0x00000000fffff984 */ /* 0x000fe20000000800 */
[----:B------:R-:W-:Y:S01]  /*18f0*/  @!PT LDS RZ, [RZ] ;  /* 0x00000000fffff984 */ /* 0x000fe20000000800 */
[----:B------:R-:W-:Y:S01]  /*1900*/  @!PT LDS RZ, [RZ] ;  /* 0x00000000fffff984 */ /* 0x000fe20000000800 */
[----:B------:R1:W-:Y:S04]  /*1910*/  LDGSTS.E.BYPASS.LTC128B.128 [R247+0x9100], [R4.64], !P5 ;  /* 0x0910000004f77fae */ /* 0x0003e8000e901d46 */
[----:B------:R1:W-:Y:S02]  /*1920*/  LDGSTS.E.BYPASS.LTC128B.128 [R247+0xd100], [R2.64], !P3 ;  /* 0x0d10000002f77fae */ /* 0x0003e4000d901d46 */
.L_x_1627:
[----:B------:R-:W-:Y:S05]  /*1930*/  BSYNC B0 ;  /* 0x0000000000007941 */ /* 0x000fea0003800000 */
.L_x_1626:
[----:B------:R-:W-:Y:S05]  /*1940*/  BRA.DIV ~URZ, `(.L_x_1628) ;  /* 0x000110c27f007947 */ /* 0x000fea000b800000 */
[----:B------:R1:W3:Y:S04]  /*1950*/  SHFL.IDX PT, R9, R7, 0x3, 0x181f ;  /* 0x00781f0007097f89 */ /* 0x0002e800000e0000 */
[----:B--2---:R1:W2:Y:S02]  /*1960*/  SHFL.IDX PT, R0, R8, 0x3, 0x181f ;  /* 0x00781f0008007f89 */ /* 0x0042a400000e0000 */
.L_x_1728:
        /* <DEDUP_REMOVED lines=15> */
.L_x_1630:
[----:B------:R-:W-:Y:S05]  /*1a60*/  BSYNC B0 ;  /* 0x0000000000007941 */ /* 0x000fea0003800000 */
.L_x_1629:
[----:B------:R-:W-:Y:S05]  /*1a70*/  BRA.DIV ~URZ, `(.L_x_1631) ;  /* 0x000110627f007947 */ /* 0x000fea000b800000 */
[----:B---3--:R3:W1:Y:S02]  /*1a80*/  SHFL.IDX PT, R9, R7, 0x4, 0x181f ;  /* 0x00981f0007097f89 */ /* 0x00866400000e0000 */
.L_x_1729:
[----:B------:R-:W-:Y:S05]  /*1a90*/  BRA.DIV ~URZ, `(.L_x_1632) ;  /* 0x000110b27f007947 */ /* 0x000fea000b800000 */
[----:B--2---:R2:W3:Y:S02]  /*1aa0*/  SHFL.IDX PT, R0, R8, 0x4, 0x181f ;  /* 0x00981f0008007f89 */ /* 0x0044e400000e0000 */
.L_x_1730:
[----:B-1----:R-:W-:Y:S01]  /*1ab0*/  IADD3 R2, R6, 0x40, RZ ;  /* 0x0000004006027810 */ /* 0x002fe20007ffe0ff */
[----:B------:R-:W-:Y:S03]  /*1ac0*/  BSSY B0, `(.L_x_1633) ;  /* 0x000000e000007945 */ /* 0x000fe60003800000 */
[----:B------:R-:W-:-:S13]  /*1ad0*/  ISETP.GE.AND P0, PT, R2, R11, PT ;  /* 0x0000000b0200720c */ /* 0x000fda0003f06270 */
[----:B------:R-:W-:Y:S05]  /*1ae0*/  @P0 BRA `(.L_x_1634) ;  /* 0x000000b000000947 */ /* 0x000fea0003800000 */
[----:B------:R-:W-:Y:S02]  /*1af0*/  SHF.R.S32.HI R13, RZ, 0x1f, R250 ;  /* 0x0000001fff0d7819 */ /* 0x000fe400000114fa */
[CC--:B---3--:R-:W-:Y:S02]  /*1b00*/  LEA R4, P1, R250.reuse, R0.reuse, 0x1 ;  /* 0x00000000fa047211 */ /* 0x0c8fe400078208ff */
        /* <DEDUP_REMOVED lines=9> */
.L_x_1634:
[----:B------:R-:W-:Y:S05]  /*1ba0*/  BSYNC B0 ;  /* 0x0000000000007941 */ /* 0x000fea0003800000 */
.L_x_1633:
[----:B------:R-:W-:Y:S05]  /*1bb0*/  BRA.DIV ~URZ, `(.L_x_1635) ;  /* 0x000110027f007947 */ /* 0x000fea000b800000 */
[----:B------:R1:W2:Y:S04]  /*1bc0*/  SHFL.IDX PT, R9, R7, 0x5, 0x181f ;  /* 0x00b81f0007097f89 */ /* 0x0002a800000e0000 */
[----:B---3--:R1:W3:Y:S02]  /*1bd0*/  SHFL.IDX PT, R0, R8, 0x5, 0x181f ;  /* 0x00b81f0008007f89 */ /* 0x0082e400000e0000 */
.L_x_1731:
        /* <DEDUP_REMOVED lines=15> */
.L_x_1637:
[----:B------:R-:W-:Y:S05]  /*1cd0*/  BSYNC B0 ;  /* 0x0000000000007941 */ /* 0x000fea0003800000 */
.L_x_1636:
[----:B------:R-:W-:Y:S05]  /*1ce0*/  BRA.DIV ~URZ, `(.L_x_1638) ;  /* 0x00010fa27f007947 */ /* 0x000fea000b800000 */
[----:B--2---:R2:W1:Y:S02]  /*1cf0*/  SHFL.IDX PT, R9, R7, 0x6, 0x181f ;  /* 0x00d81f0007097f89 */ /* 0x00446400000e0000 */
.L_x_1732:
[----:B------:R-:W-:Y:S05]  /*1d00*/  BRA.DIV ~URZ, `(.L_x_1639) ;  /* 0x00010ff27f007947 */ /* 0x000fea000b800000 */
[----:B---3--:R3:W2:Y:S02]  /*1d10*/  SHFL.IDX PT, R0, R8, 0x6, 0x181f ;  /* 0x00d81f0008007f89 */ /* 0x0086a400000e0000 */
.L_x_1733:
        /* <DEDUP_REMOVED lines=15> */
.L_x_1641:
[----:B------:R-:W-:Y:S05]  /*1e10*/  BSYNC B0 ;  /* 0x0000000000007941 */ /* 0x000fea0003800000 */
.L_x_1640:
[----:B------:R-:W-:Y:S05]  /*1e20*/  BRA.DIV ~URZ, `(.L_x_1642) ;  /* 0x00010f427f007947 */ /* 0x000fea000b800000 */
[----:B--2---:R-:W2:Y:S04]  /*1e30*/  SHFL.IDX PT, R7, R7, 0x7, 0x181f ;  /* 0x00f81f0007077f89 */ /* 0x004ea800000e0000 */
[----:B------:R1:W3:Y:S02]  /*1e40*/  SHFL.IDX PT, R0, R8, 0x7, 0x181f ;  /* 0x00f81f0008007f89 */ /* 0x0002e400000e0000 */
.L_x_1734:
[----:B------:R-:W-:Y:S01]  /*1e50*/  IADD3 R6, R6, 0x70, RZ ;  /* 0x0000007006067810 */ /* 0x000fe20007ffe0ff */
[----:B-----5:R-:W-:Y:S01]  /*1e60*/  IMAD.WIDE.U32 R158, R10, c[0x0][0x2b0], RZ ;  /* 0x0000ac000a9e7a25 */ /* 0x020fe200078e00ff */
[----:B------:R-:W-:-:S02]  /*1e70*/  SHF.R.S32.HI R23, RZ, 0x1f, R250 ;  /* 0x0000001fff177819 */ /* 0x000fc400000114fa */
[----:B------:R-:W-:Y:S02]  /*1e80*/  ISETP.GE.AND P2, PT, R6, R11, PT ;  /* 0x0000000b0600720c */ /* 0x000fe40003f46270 */
[----:B------:R1:W-:Y:S01]  /*1e90*/  STL.64 [R1+0x28], R158 ;  /* 0x0000289e01007387 */ /* 0x0003e20000100a00 */
[----:B------:R-:W-:-:S10]  /*1ea0*/  SHF.R.S32.HI R22, RZ, 0x1f, R251 ;  /* 0x0000001fff167819 */ /* 0x000fd400000114fb */
[CC--:B-1-3--:R-:W-:Y:S02]  /*1eb0*/  @!P2 LEA R4, P1, R250.reuse, R0.reuse, 0x1 ;  /* 0x00000000fa04a211 */ /* 0x0cafe400078208ff */
[C---:B------:R-:W-:Y:S02]  /*1ec0*/  @!P2 LEA R2, P0, R251.reuse, R0, 0x1 ;  /* 0x00000000fb02a211 */ /* 0x040fe400078008ff */
[----:B------:R-:W-:Y:S02]  /*1ed0*/  SHF.R.S32.HI R0, RZ, 0x1f, R10 ;  /* 0x0000001fff007819 */ /* 0x000fe4000001140a */
[-C--:B--2---:R-:W-:Y:S02]  /*1ee0*/  @!P2 LEA.HI.X R5, R250, R7.reuse, R23, 0x1, P1 ;  /* 0x00000007fa05a211 */ /* 0x084fe400008f0c17 */
[----:B------:R-:W-:Y:S01]  /*1ef0*/  @!P2 LEA.HI.X R3, R251, R7, R22, 0x1, P0 ;  /* 0x00000007fb03a211 */ /* 0x000fe200000f0c16 */
[----:B------:R-:W-:Y:S02]  /*1f00*/  IMAD R0, R0, c[0x0][0x2b0], RZ ;  /* 0x0000ac0000007a24 */ /* 0x000fe400078e02ff */
[----:B------:R-:W-:Y:S01]  /*1f10*/  @!PT LDS RZ, [RZ] ;  /* 0x00000000fffff984 */ /* 0x000fe20000000800 */
[----:B------:R-:W-:Y:S01]  /*1f20*/  @!PT LDS RZ, [RZ] ;  /* 0x00000000fffff984 */ /* 0x000fe20000000800 */
[----:B------:R-:W-:Y:S01]  /*1f30*/  @!PT LDS RZ, [RZ] ;  /* 0x00000000fffff984 */ /* 0x000fe20000000800 */
[----:B------:R1:W-:Y:S02]  /*1f40*/  @!P2 LDGSTS.E.BYPASS.LTC128B.128 [R247+0xb900], [R4.64], !P5 ;  /* 0x0b90000004f7afae */ /* 0x0003e4000e901d46 */
[----:B------:R-:W-:-:S02]  /*1f50*/  IMAD R0, R10, c[0x0][0x2b4], R0 ;  /* 0x0000ad000a007a24 */ /* 0x000fc400078e0200 */
[----:B------:R1:W-:Y:S02]  /*1f60*/  @!P2 LDGSTS.E.BYPASS.LTC128B.128 [R247+0xf900], [R2.64], !P3 ;  /* 0x0f90000002f7afae */ /* 0x0003e4000d901d46 */
[----:B------:R-:W-:Y:S02]  /*1f70*/  IMAD.IADD R156, R159, 0x1, R0 ;  /* 0x000000019f9c7824 */ /* 0x000fe400078e0200 */
[----:B------:R-:W0:Y:S01]  /*1f80*/  LDGDEPBAR ;  /* 0x00000000000079af */ /* 0x000e220000000000 */
[----:B------:R-:W-:Y:S03]  /*1f90*/  WARPSYNC 0xffffffff ;  /* 0xffffffff00007948 */ /* 0x000fe60003800000 */
[----:B------:R1:W-:Y:S02]  /*1fa0*/  STL [R1+0x3c], R156 ;  /* 0x00003c9c01007387 */ /* 0x0003e40000100800 */
[----:B------:R-:W2:Y:S04]  /*1fb0*/  LDL R157, [R1+0x10] ;  /* 0x00001000019d7983 */ /* 0x000ea80000100800 */
[----:B------:R-:W3:Y:S01]  /*1fc0*/  LDL R160, [R1+0x18] ;  /* 0x0000180001a07983 */ /* 0x000ee20000100800 */
[----:B------:R-:W-:-:S02]  /*1fd0*/  IMAD.MOV.U32 R0, RZ, RZ, c[0x0][0x2b8] ;  /* 0x0000ae00ff007624 */ /* 0x000fc400078e00ff */
[----:B------:R-:W-:Y:S01]  /*1fe0*/  IMAD.MOV.U32 R9, RZ, RZ, c[0x0][0x2ac] ;  /* 0x0000ab00ff097624 */ /* 0x000fe200078e00ff */
[----:B------:R-:W5:Y:S02]  /*1ff0*/  LDL R26, [R1+0x4c] ;  /* 0x00004c00011a7983 */ /* 0x000f640000100800 */
[----:B------:R-:W-:Y:S01]  /*2000*/  ISETP.NE.AND P3, PT, R0, 0x1, PT ;  /* 0x000000010000780c */ /* 0x000fe20003f65270 */
[----:B------:R-:W-:Y:S02]  /*2010*/  IMAD R9, R9, c[0x0][0x1d0], RZ ;  /* 0x0000740009097a24 */ /* 0x000fe400078e02ff */
[----:B------:R-:W-:Y:S01]  /*2020*/  IMAD.MOV.U32 R246, RZ, RZ, RZ ;  /* 0x000000fffff67224 */ /* 0x000fe200078e00ff */
[----:B------:R-:W-:Y:S01]  /*2030*/  BAR.SYNC.DEFER_BLOCKING 0x0 ;  /* 0x0000000000007b1d */ /* 0x000fe20000010000 */
[----:B-12---:R-:W-:-:S05]  /*2040*/  IMAD R2, R224, 0x40, R157 ;  /* 0x00000040e0027824 */ /* 0x006fca00078e029d */
[----:B------:R-:W-:-:S04]  /*2050*/  IADD3 R2, R2, -0x40, RZ ;  /* 0xffffffc002027810 */ /* 0x000fc80007ffe0ff */
[C---:B------:R-:W-:Y:S01]  /*2060*/  ISETP.GE.AND P1, PT, R2.reuse, R9, PT ;  /* 0x000000090200720c */ /* 0x040fe20003f26270 */
[----:B---3--:R-:W-:-:S03]  /*2070*/  IMAD.IADD R2, R2, 0x1, R160 ;  /* 0x0000000102027824 */ /* 0x008fc600078e02a0 */
        /* <DEDUP_REMOVED lines=8> */
[----:B------:R-:W2:Y:S01]  /*2100*/  @!P1 LDG.E R246, [R4.64] ;  /* 0x0000000604f69981 */ /* 0x000ea2000c1e1900 */
[----:B------:R-:W-:-:S04]  /*2110*/  IMAD.MOV R0, RZ, RZ, -R0 ;  /* 0x000000ffff007224 */ /* 0x000fc800078e0a00 */
[----:B------:R-:W-:Y:S01]  /*2120*/  IMAD R249, R0, c[0x0][0x2b8], R2 ;  /* 0x0000ae0000f97a24 */ /* 0x000fe200078e0202 */
[----:B------:R-:W1:Y:S04]  /*2130*/  S2R R12, SR_TID.X ;  /* 0x00000000000c7919 */ /* 0x000e680000002100 */
[----:B------:R-:W-:Y:S01]  /*2140*/  SHF.R.S32.HI R13, RZ, 0x1f, R249 ;  /* 0x0000001fff0d7819 */ /* 0x000fe200000114f9 */
[----:B------:R-:W-:-:S04]  /*2150*/  IMAD.WIDE.U32 R2, R249, c[0x0][0x1e0], RZ ;  /* 0x00007800f9027a25 */ /* 0x000fc800078e00ff */
[----:B------:R-:W-:-:S04]  /*2160*/  IMAD R0, R13, c[0x0][0x1e0], RZ ;  /* 0x000078000d007a24 */ /* 0x000fc800078e02ff */
[----:B------:R-:W-:-:S04]  /*2170*/  IMAD R0, R249, c[0x0][0x1e4], R0 ;  /* 0x00007900f9007a24 */ /* 0x000fc800078e0200 */
[----:B------:R-:W-:Y:S02]  /*2180*/  IMAD.IADD R3, R3, 0x1, R0 ;  /* 0x0000000103037824 */ /* 0x000fe400078e0200 */
[----:B------:R-:W-:Y:S02]  /*2190*/  IMAD R0, R21, c[0x0][0x1e8], RZ ;  /* 0x00007a0015007a24 */ /* 0x000fe400078e02ff */
[----:B-----5:R-:W-:-:S04]  /*21a0*/  IMAD.WIDE.U32 R154, R26, c[0x0][0x1e8], RZ ;  /* 0x00007a001a9a7a25 */ /* 0x020fc800078e00ff */
[----:B------:R-:W-:Y:S01]  /*21b0*/  IMAD R0, R26, c[0x0][0x1ec], R0 ;  /* 0x00007b001a007a24 */ /* 0x000fe200078e0200 */
[----:B-1--4-:R-:W-:-:S03]  /*21c0*/  SHF.R.S32.HI R8, RZ, 0x1f, R12 ;  /* 0x0000001fff087819 */ /* 0x012fc6000001140c */
[----:B------:R-:W-:Y:S01]  /*21d0*/  IMAD.IADD R153, R155, 0x1, R0 ;  /* 0x000000019b997824 */ /* 0x000fe200078e0200 */
[----:B------:R-:W-:-:S04]  /*21e0*/  LEA.HI R8, R8, R12, RZ, 0x3 ;  /* 0x0000000c08087211 */ /* 0x000fc800078f18ff */
[----:B------:R-:W-:Y:S01]  /*21f0*/  SHF.R.S32.HI R8, RZ, 0x3, R8 ;  /* 0x00000003ff087819 */ /* 0x000fe20000011408 */
[----:B------:R-:W-:Y:S01]  /*2200*/  IMAD.WIDE.U32 R24, R26, c[0x0][0x210], RZ ;  /* 0x000084001a187a25 */ /* 0x000fe200078e00ff */
[----:B------:R-:W-:Y:S04]  /*2210*/  STL.64 [R1+0x20], R154 ;  /* 0x0000209a01007387 */ /* 0x000fe80000100a00 */
[----:B------:R-:W-:Y:S04]  /*2220*/  STL [R1+0x38], R153 ;  /* 0x0000389901007387 */ /* 0x000fe80000100800 */
[----:B------:R-:W-:Y:S01]  /*2230*/  STL.64 [R1+0x30], R24 ;  /* 0x0000301801007387 */ /* 0x000fe20000100a00 */
[----:B------:R-:W-:-:S02]  /*2240*/  IMAD.SHL.U32 R67, R250, 0x2, RZ ;  /* 0x00000002fa437824 */ /* 0x000fc400078e00ff */
[----:B------:R-:W-:Y:S01]  /*2250*/  IMAD.SHL.U32 R152, R251, 0x2, RZ ;  /* 0x00000002fb987824 */ /* 0x000fe200078e00ff */
[----:B------:R-:W-:Y:S02]  /*2260*/  IADD3 R232, R233, 0x20, RZ ;  /* 0x00000020e9e87810 */ /* 0x000fe40007ffe0ff */
[----:B------:R-:W-:Y:S02]  /*2270*/  SHF.L.U64.HI R64, R250, 0x1, R23 ;  /* 0x00000001fa407819 */ /* 0x000fe40000010217 */
[----:B------:R-:W-:Y:S02]  /*2280*/  SHF.L.U64.HI R65, R251, 0x1, R22 ;  /* 0x00000001fb417819 */ /* 0x000fe40000010216 */
[----:B--2---:R-:W-:Y:S01]  /*2290*/  SHF.R.S32.HI R20, RZ, 0x1f, R246 ;  /* 0x0000001fff147819 */ /* 0x004fe200000114f6 */
[----:B------:R-:W-:-:S04]  /*22a0*/  IMAD.WIDE.U32 R2, R246, c[0x0][0x1f0], R2 ;  /* 0x00007c00f6027a25 */ /* 0x000fc800078e0002 */
[----:B------:R-:W-:Y:S01]  /*22b0*/  IMAD R4, R20, c[0x0][0x1f0], RZ ;  /* 0x00007c0014047a24 */ /* 0x000fe200078e02ff */
[----:B------:R-:W-:-:S03]  /*22c0*/  IADD3 R2, P0, R2, R154, RZ ;  /* 0x0000009a02027210 */ /* 0x000fc60007f1e0ff */
[----:B------:R-:W-:Y:S01]  /*22d0*/  IMAD R0, R246, c[0x0][0x1f4], R4 ;  /* 0x00007d00f6007a24 */ /* 0x000fe200078e0204 */
[----:B------:R-:W-:-:S04]  /*22e0*/  LEA R4, R224, 0xffffffc0, 0x6 ;  /* 0xffffffc0e0047811 */ /* 0x000fc800078e30ff */
[----:B------:R-:W-:Y:S02]  /*22f0*/  IADD3.X R3, R153, R3, R0, P0, !PT ;  /* 0x0000000399037210 */ /* 0x000fe400007fe400 */
[----:B------:R-:W-:Y:S01]  /*2300*/  LEA R0, P0, R2, c[0x0][0x1c8], 0x1 ;  /* 0x0000720002007a11 */ /* 0x000fe200078008ff */
[----:B------:R-:W-:-:S03]  /*2310*/  IMAD.IADD R66, R9, 0x1, -R4 ;  /* 0x0000000109427824 */ /* 0x000fc600078e0a04 */
[----:B------:R-:W-:Y:S01]  /*2320*/  LEA.HI.X R12, R2, c[0x0][0x1cc], R3, 0x1, P0 ;  /* 0x00007300020c7a11 */ /* 0x000fe200000f0c03 */
[----:B------:R-:W1:Y:S01]  /*2330*/  SHFL.IDX PT, R4, R0, RZ, 0x181f ;  /* 0x00181fff00047589 */ /* 0x000e6200000e0000 */
[----:B------:R-:W-:-:S03]  /*2340*/  IMAD.IADD R28, R66, 0x1, -R8 ;  /* 0x00000001421c7824 */ /* 0x000fc600078e0a08 */
[----:B------:R-:W2:Y:S02]  /*2350*/  SHFL.IDX PT, R7, R12, RZ, 0x181f ;  /* 0x00181fff0c077589 */ /* 0x000ea400000e0000 */
[C---:B------:R-:W-:Y:S02]  /*2360*/  ISETP.GE.AND P5, PT, R28.reuse, 0x1, PT ;  /* 0x000000011c00780c */ /* 0x040fe40003fa6270 */
[----:B------:R-:W3:Y:S04]  /*2370*/  SHFL.IDX PT, R5, R0, 0x1, 0x181f ;  /* 0x00381f0000057f89 */ /* 0x000ee800000e0000 */
[----:B------:R-:W4:Y:S01]  /*2380*/  SHFL.IDX PT, R10, R12, 0x1, 0x181f ;  /* 0x00381f000c0a7f89 */ /* 0x000f2200000e0000 */
[----:B------:R-:W-:-:S06]  /*2390*/  ISETP.GE.AND P2, PT, R28, 0x11, PT ;  /* 0x000000111c00780c */ /* 0x000fcc0003f46270 */
[C---:B------:R-:W-:Y:S02]  /*23a0*/  @P5 ISETP.GE.AND P1, PT, R250.reuse, c[0x0][0x1d4], PT ;  /* 0x00007500fa005a0c */ /* 0x040fe40003f26270 */
[C---:B-1----:R-:W-:Y:S01]  /*23b0*/  @P5 LEA R2, P0, R250.reuse, R4, 0x1 ;  /* 0x00000004fa025211 */ /* 0x042fe200078008ff */
[----:B------:R-:W1:Y:S03]  /*23c0*/  SHFL.IDX PT, R9, R0, 0x2, 0x181f ;  /* 0x00581f0000097f89 */ /* 0x000e6600000e0000 */
[C---:B--2---:R-:W-:Y:S01]  /*23d0*/  @P5 LEA.HI.X R3, R250.reuse, R7, R23, 0x1, P0 ;  /* 0x00000007fa035211 */ /* 0x044fe200000f0c17 */
[----:B------:R-:W2:Y:S06]  /*23e0*/  SHFL.IDX PT, R11, R12, 0x2, 0x181f ;  /* 0x00581f000c0b7f89 */ /* 0x000eac00000e0000 */
[----:B------:R5:W-:Y:S01]  /*23f0*/  @P5 LDGSTS.E.BYPASS.LTC128B.128 [R247+0x4100], [R2.64], !P1 ;  /* 0x0410000002f75fae */ /* 0x000be2000c901d46 */
[----:B---3--:R-:W-:-:S02]  /*2400*/  @P2 LEA R6, P6, R250, R5, 0x1 ;  /* 0x00000005fa062211 */ /* 0x008fc400078c08ff */
[C---:B------:R-:W-:Y:S01]  /*2410*/  @P5 ISETP.GE.AND P0, PT, R251.reuse, c[0x0][0x1d4], PT ;  /* 0x00007500fb005a0c */ /* 0x040fe20003f06270 */
[----:B------:R-:W3:Y:S04]  /*2420*/  SHFL.IDX PT, R8, R0, 0x3, 0x181f ;  /* 0x00781f0000087f89 */ /* 0x000ee800000e0000 */
[----:B------:R-:W1:Y:S01]  /*2430*/  SHFL.IDX PT, R0, R12, 0x3, 0x181f ;  /* 0x00781f000c007f89 */ /* 0x000e6200000e0000 */
[----:B-----5:R-:W-:-:S04]  /*2440*/  @P5 LEA R2, P1, R251, R4, 0x1 ;  /* 0x00000004fb025211 */ /* 0x020fc800078208ff */
[C---:B------:R-:W-:Y:S02]  /*2450*/  @P5 LEA.HI.X R3, R251.reuse, R7, R22, 0x1, P1 ;  /* 0x00000007fb035211 */ /* 0x040fe400008f0c16 */
[----:B----4-:R-:W-:Y:S02]  /*2460*/  @P2 LEA.HI.X R7, R250, R10, R23, 0x1, P6 ;  /* 0x0000000afa072211 */ /* 0x010fe400030f0c17 */
[----:B------:R-:W-:Y:S01]  /*2470*/  ISETP.GE.AND P6, PT, R28, 0x21, PT ;  /* 0x000000211c00780c */ /* 0x000fe20003fc6270 */
[----:B------:R1:W-:Y:S01]  /*2480*/  @P5 LDGSTS.E.BYPASS.LTC128B.128 [R247+0x6100], [R2.64], !P0 ;  /* 0x0610000002f75fae */ /* 0x0003e2000c101d46 */
[----:B------:R-:W-:Y:S02]  /*2490*/  @P2 ISETP.GE.AND P1, PT, R250, c[0x0][0x1d4], PT ;  /* 0x00007500fa002a0c */ /* 0x000fe40003f26270 */
[----:B------:R-:W-:-:S04]  /*24a0*/  @P2 LEA R4, P0, R251, R5, 0x1 ;  /* 0x00000005fb042211 */ /* 0x000fc800078008ff */
[----:B------:R-:W-:-:S07]  /*24b0*/  @P2 LEA.HI.X R5, R251, R10, R22, 0x1, P0 ;  /* 0x0000000afb052211 */ /* 0x000fce00000f0c16 */
[----:B------:R4:W-:Y:S01]  /*24c0*/  @P2 LDGSTS.E.BYPASS.LTC128B.128 [R247+0x4900], [R6.64], !P1 ;  /* 0x0490000006f72fae */ /* 0x0009e2000c901d46 */
[----:B------:R-:W-:Y:S02]  /*24d0*/  @P2 ISETP.GE.AND P1, PT, R251, c[0x0][0x1d4], PT ;  /* 0x00007500fb002a0c */ /* 0x000fe40003f26270 */
[C---:B------:R-:W-:Y:S02]  /*24e0*/  @P6 ISETP.GE.AND P0, PT, R250.reuse, c[0x0][0x1d4], PT ;  /* 0x00007500fa006a0c */ /* 0x040fe40003f06270 */
[----:B-1----:R-:W-:-:S09]  /*24f0*/  @P6 LEA R2, P5, R250, R9, 0x1 ;  /* 0x00000009fa026211 */ /* 0x002fd200078a08ff */
[----:B------:R3:W-:Y:S01]  /*2500*/  @P2 LDGSTS.E.BYPASS.LTC128B.128 [R247+0x6900], [R4.64], !P1 ;  /* 0x0690000004f72fae */ /* 0x0007e2000c901d46 */
[----:B--2---:R-:W-:Y:S02]  /*2510*/  @P6 LEA.HI.X R3, R250, R11, R23, 0x1, P5 ;  /* 0x0000000bfa036211 */ /* 0x004fe400028f0c17 */
[----:B------:R-:W-:-:S03]  /*2520*/  ISETP.GE.AND P5, PT, R28, 0x31, PT ;  /* 0x000000311c00780c */ /* 0x000fc60003fa6270 */
[----:B------:R1:W-:Y:S01]  /*2530*/  @P6 LDGSTS.E.BYPASS.LTC128B.128 [R247+0x5100], [R2.64], !P0 ;  /* 0x0510000002f76fae */ /* 0x0003e2000c101d46 */
[----:B----4-:R-:W-:-:S04]  /*2540*/  @P6 LEA R6, P2, R251, R9, 0x1 ;  /* 0x00000009fb066211 */ /* 0x010fc800078408ff */
[C---:B------:R-:W-:Y:S02]  /*2550*/  @P6 LEA.HI.X R7, R251.reuse, R11, R22, 0x1, P2 ;  /* 0x0000000bfb076211 */ /* 0x040fe400010f0c16 */
[----:B------:R-:W-:-:S03]  /*2560*/  @P6 ISETP.GE.AND P2, PT, R251, c[0x0][0x1d4], PT ;  /* 0x00007500fb006a0c */ /* 0x000fc60003f46270 */
[----:B---3--:R-:W-:-:S04]  /*2570*/  @P5 LEA R4, P1, R250, R8, 0x1 ;  /* 0x00000008fa045211 */ /* 0x008fc800078208ff */
[----:B------:R-:W-:-:S06]  /*2580*/  @P5 LEA.HI.X R5, R250, R0, R23, 0x1, P1 ;  /* 0x00000000fa055211 */ /* 0x000fcc00008f0c17 */
[----:B------:R2:W-:Y:S01]  /*2590*/  @P6 LDGSTS.E.BYPASS.LTC128B.128 [R247+0x7100], [R6.64], !P2 ;  /* 0x0710000006f76fae */ /* 0x0005e2000d101d46 */
[C---:B-1----:R-:W-:Y:S02]  /*25a0*/  @P5 LEA R2, P0, R251.reuse, R8, 0x1 ;  /* 0x00000008fb025211 */ /* 0x042fe400078008ff */
[----:B------:R-:W-:Y:S02]  /*25b0*/  @P5 ISETP.GE.AND P1, PT, R250, c[0x0][0x1d4], PT ;  /* 0x00007500fa005a0c */ /* 0x000fe40003f26270 */
[C---:B------:R-:W-:Y:S02]  /*25c0*/  @P5 LEA.HI.X R3, R251.reuse, R0, R22, 0x1, P0 ;  /* 0x00000000fb035211 */ /* 0x040fe400000f0c16 */
[----:B------:R-:W-:-:S09]  /*25d0*/  @P5 ISETP.GE.AND P0, PT, R251, c[0x0][0x1d4], PT ;  /* 0x00007500fb005a0c */ /* 0x000fd20003f06270 */
[----:B------:R2:W-:Y:S04]  /*25e0*/  @P5 LDGSTS.E.BYPASS.LTC128B.128 [R247+0x5900], [R4.64], !P1 ;  /* 0x0590000004f75fae */ /* 0x0005e8000c901d46 */
[----:B------:R1:W-:Y:S04]  /*25f0*/  @P5 LDGSTS.E.BYPASS.LTC128B.128 [R247+0x7900], [R2.64], !P0 ;  /* 0x0790000002f75fae */ /* 0x0003e8000c101d46 */
[----:B------:R-:W0:Y:S01]  /*2600*/  LDGDEPBAR ;  /* 0x00000000000079af */ /* 0x000e220000000000 */
[----:B------:R-:W-:-:S04]  /*2610*/  IMAD R0, R13, c[0x0][0x208], RZ ;  /* 0x000082000d007a24 */ /* 0x000fc800078e02ff */
[C---:B------:R-:W-:Y:S02]  /*2620*/  IMAD R0, R249.reuse, c[0x0][0x20c], R0 ;  /* 0x00008300f9007a24 */ /* 0x040fe400078e0200 */
[----:B-1----:R-:W-:Y:S01]  /*2630*/  IMAD.WIDE.U32 R2, R249, c[0x0][0x208], RZ ;  /* 0x00008200f9027a25 */ /* 0x002fe200078e00ff */
[----:B------:R-:W-:-:S04]  /*2640*/  DEPBAR.LE SB0, 0x1 ;  /* 0x000080400000791a */ /* 0x000fc80000000000 */
[----:B------:R-:W-:Y:S01]  /*2650*/  IMAD.IADD R3, R3, 0x1, R0 ;  /* 0x0000000103037824 */ /* 0x000fe200078e0200 */
[----:B------:R-:W-:-:S04]  /*2660*/  DEPBAR.LE SB0, 0x0 ;  /* 0x000080000000791a */ /* 0x000fc80000000000 */
[----:B------:R-:W-:Y:S01]  /*2670*/  IMAD R0, R21, c[0x0][0x210], RZ ;  /* 0x0000840015007a24 */ /* 0x000fe200078e02ff */
[----:B------:R-:W-:Y:S03]  /*2680*/  BAR.SYNC.DEFER_BLOCKING 0x0 ;  /* 0x0000000000007b1d */ /* 0x000fe60000010000 */
[----:B------:R-:W-:-:S04]  /*2690*/  IMAD R0, R26, c[0x0][0x214], R0 ;  /* 0x000085001a007a24 */ /* 0x000fc800078e0200 */
[----:B------:R-:W-:Y:S02]  /*26a0*/  IMAD.IADD R9, R25, 0x1, R0 ;  /* 0x0000000119097824 */ /* 0x000fe400078e0200 */
[----:B------:R-:W1:Y:S01]  /*26b0*/  S2R R25, SR_TID.X ;  /* 0x0000000000197919 */ /* 0x000e620000002100 */
[----:B------:R-:W-:Y:S02]  /*26c0*/  IMAD R8, R20, c[0x0][0x218], RZ ;  /* 0x0000860014087a24 */ /* 0x000fe400078e02ff */
[----:B------:R-:W-:-:S04]  /*26d0*/  IMAD.WIDE.U32 R2, R246, c[0x0][0x218], R2 ;  /* 0x00008600f6027a25 */ /* 0x000fc800078e0002 */
[----:B------:R-:W-:Y:S01]  /*26e0*/  IMAD R0, R246, c[0x0][0x21c], R8 ;  /* 0x00008700f6007a24 */ /* 0x000fe200078e0208 */
[----:B------:R-:W-:-:S04]  /*26f0*/  IADD3 R2, P0, R2, R24, RZ ;  /* 0x0000001802027210 */ /* 0x000fc80007f1e0ff */
[----:B------:R-:W-:Y:S01]  /*2700*/  IADD3.X R3, R9, R3, R0, P0, !PT ;  /* 0x0000000309037210 */ /* 0x000fe200007fe400 */
[----:B--2---:R-:W-:Y:S04]  /*2710*/  LDSM.16.M88.4 R4, [R240+0x2000] ;  /* 0x00200000f004783b */ /* 0x004fe80000000200 */
[----:B------:R-:W-:Y:S04]  /*2720*/  LDSM.16.M88.4 R16, [R233] ;  /* 0x00000000e910783b */ /* 0x000fe80000000200 */
[----:B------:R-:W-:Y:S01]  /*2730*/  LDSM.16.M88.4 R12, [R240] ;  /* 0x00000000f00c783b */ /* 0x000fe20000000200 */
[----:B-1----:R-:W-:-:S02]  /*2740*/  SHF.R.S32.HI R24, RZ, 0x1f, R25 ;  /* 0x0000001fff187819 */ /* 0x002fc40000011419 */
[----:B------:R-:W-:Y:S01]  /*2750*/  LEA R0, P0, R2, c[0x0][0x1f8], 0x1 ;  /* 0x00007e0002007a11 */ /* 0x000fe200078008ff */
[----:B------:R-:W-:Y:S01]  /*2760*/  LDSM.16.M88.4 R32, [R233+0x800] ;  /* 0x00080000e920783b */ /* 0x000fe20000000200 */
[----:B------:R-:W-:Y:S02]  /*2770*/  LEA.HI R24, R24, R25, RZ, 0x3 ;  /* 0x0000001918187211 */ /* 0x000fe400078f18ff */
[----:B------:R-:W-:Y:S01]  /*2780*/  LEA.HI.X R20, R2, c[0x0][0x1fc], R3, 0x1, P0 ;  /* 0x00007f0002147a11 */ /* 0x000fe200000f0c03 */
[----:B------:R-:W-:Y:S01]  /*2790*/  LDSM.16.M88.4 R44, [R233+0x1000] ;  /* 0x00100000e92c783b */ /* 0x000fe20000000200 */
[----:B------:R-:W-:-:S03]  /*27a0*/  LOP3.LUT R24, R24, 0xfffffff8, RZ, 0xc0, !PT ;  /* 0xfffffff818187812 */ /* 0x000fc600078ec0ff */
[----:B------:R-:W1:Y:S02]  /*27b0*/  SHFL.IDX PT, R3, R0, RZ, 0x181f ;  /* 0x00181fff00037589 */ /* 0x000e6400000e0000 */
[----:B------:R-:W-:Y:S02]  /*27c0*/  IMAD.IADD R24, R25, 0x1, -R24 ;  /* 0x0000000119187824 */ /* 0x000fe400078e0a18 */
[----:B------:R-:W2:Y:S04]  /*27d0*/  SHFL.IDX PT, R8, R20, RZ, 0x181f ;  /* 0x00181fff14087589 */ /* 0x000ea800000e0000 */
[----:B------:R-:W-:Y:S04]  /*27e0*/  LDSM.16.M88.4 R48, [R233+0x1800] ;  /* 0x00180000e930783b */ /* 0x000fe80000000200 */
[----:B------:R-:W3:Y:S01]  /*27f0*/  SHFL.IDX PT, R2, R0, 0x1, 0x181f ;  /* 0x00381f0000027f89 */ /* 0x000ee200000e0000 */
[----:B------:R-:W-:-:S03]  /*2800*/  R2P PR, R24, 0x6 ;  /* 0x0000000618007804 */ /* 0x000fc60000000000 */
[----:B------:R-:W-:Y:S04]  /*2810*/  STL [R1+0x40], R9 ;  /* 0x0000400901007387 */ /* 0x000fe80000100800 */
[----:B------:R-:W4:Y:S04]  /*2820*/  SHFL.IDX PT, R10, R20, 0x1, 0x181f ;  /* 0x00381f00140a7f89 */ /* 0x000f2800000e0000 */
[----:B------:R-:W5:Y:S04]  /*2830*/  SHFL.IDX PT, R9, R0, 0x2, 0x181f ;  /* 0x00581f0000097f89 */ /* 0x000f6800000e0000 */
[----:B------:R-:W5:Y:S04]  /*2840*/  SHFL.IDX PT, R11, R20, 0x2, 0x181f ;  /* 0x00581f00140b7f89 */ /* 0x000f6800000e0000 */
[----:B------:R-:W5:Y:S01]  /*2850*/  SHFL.IDX PT, R0, R0, 0x3, 0x181f ;  /* 0x00781f0000007f89 */ /* 0x000f6200000e0000 */
[----:B-1----:R-:W-:-:S03]  /*2860*/  IADD3 R26, P0, R3, R67, RZ ;  /* 0x00000043031a7210 */ /* 0x002fc60007f1e0ff */
[----:B------:R1:W1:Y:S01]  /*2870*/  SHFL.IDX PT, R29, R20, 0x3, 0x181f ;  /* 0x00781f00141d7f89 */ /* 0x00026200000e0000 */
[----:B------:R-:W-:Y:S02]  /*2880*/  @P1 IADD3 R232, R233, -0x20, RZ ;  /* 0xffffffe0e9e81810 */ /* 0x000fe40007ffe0ff */
[----:B------:R-:W-:Y:S01]  /*2890*/  IADD3 R24, P1, R3, R152, RZ ;  /* 0x0000009803187210 */ /* 0x000fe20007f3e0ff */
[--C-:B--2---:R-:W-:Y:S01]  /*28a0*/  IMAD.X R27, R8, 0x1, R64.reuse, P0 ;  /* 0x00000001081b7824 */ /* 0x104fe200000e0640 */
[----:B---3--:R-:W-:Y:S01]  /*28b0*/  IADD3 R22, P0, R2, R67, RZ ;  /* 0x0000004302167210 */ /* 0x008fe20007f1e0ff */
[----:B------:R-:W-:Y:S01]  /*28c0*/  HMMA.16816.F32 R52, R4, R16, RZ ;  /* 0x000000100434723c */ /* 0x000fe200000018ff */
[----:B------:R-:W-:Y:S01]  /*28d0*/  ISETP.GE.AND P5, PT, R250, c[0x0][0x1d4], PT ;  /* 0x00007500fa007a0c */ /* 0x000fe20003fa6270 */
[----:B------:R-:W-:Y:S01]  /*28e0*/  IMAD.X R25, R8, 0x1, R65, P1 ;  /* 0x0000000108197824 */ /* 0x000fe200008e0641 */
[----:B------:R-:W-:Y:S01]  /*28f0*/  LDSM.16.M88.4 R60, [R232] ;  /* 0x00000000e83c783b */ /* 0x000fe20000000200 */
[----:B----4-:R-:W-:-:S04]  /*2900*/  IMAD.X R23, R10, 0x1, R64, P0 ;  /* 0x000000010a177824 */ /* 0x010fc800000e0640 */
[----:B------:R-:W-:Y:S01]  /*2910*/  HMMA.16816.F32 R128, R12, R16, RZ ;  /* 0x000000100c80723c */ /* 0x000fe200000018ff */
[----:B------:R-:W-:Y:S01]  /*2920*/  ISETP.LT.OR P6, PT, R28, 0x1, P5 ;  /* 0x000000011c00780c */ /* 0x000fe20002fc1670 */
[----:B------:R-:W-:Y:S04]  /*2930*/  LDSM.16.M88.4 R40, [R232+0x800] ;  /* 0x00080000e828783b */ /* 0x000fe80000000200 */
[----:B------:R-:W-:Y:S01]  /*2940*/  LDSM.16.M88.4 R36, [R232+0x1000] ;  /* 0x00100000e824783b */ /* 0x000fe20000000200 */
[----:B------:R-:W-:Y:S02]  /*2950*/  IADD3 R16, P1, R2, R152, RZ ;  /* 0x0000009802107210 */ /* 0x000fe40007f3e0ff */
[----:B-----5:R-:W-:-:S03]  /*2960*/  IADD3 R2, P0, R9, R67, RZ ;  /* 0x0000004309027210 */ /* 0x020fc60007f1e0ff */
[----:B------:R-:W-:Y:S01]  /*2970*/  IMAD.X R17, R10, 0x1, R65, P1 ;  /* 0x000000010a117824 */ /* 0x000fe200008e0641 */
[----:B-1----:R-:W-:Y:S01]  /*2980*/  IADD3 R20, P1, R9, R152, RZ ;  /* 0x0000009809147210 */ /* 0x002fe20007f3e0ff */
[----:B------:R-:W-:Y:S01]  /*2990*/  HMMA.16816.F32 R96, R4, R18, RZ ;  /* 0x000000120460723c */ /* 0x000fe200000018ff */
[----:B------:R-:W-:-:S03]  /*29a0*/  IMAD.X R3, R11, 0x1, R64, P0 ;  /* 0x000000010b037824 */ /* 0x000fc600000e0640 */
[----:B------:R-:W-:Y:S01]  /*29b0*/  IMAD.X R21, R11, 0x1, R65, P1 ;  /* 0x000000010b157824 */ /* 0x000fe200008e0641 */
[----:B------:R-:W-:Y:S01]  /*29c0*/  ISETP.GE.AND P1, PT, R251, c[0x0][0x1d4], PT ;  /* 0x00007500fb007a0c */ /* 0x000fe20003f26270 */
[----:B------:R-:W-:Y:S02]  /*29d0*/  LDSM.16.M88.4 R8, [R242] ;  /* 0x00000000f208783b */ /* 0x000fe40000000200 */
[----:B------:R-:W-:Y:S07]  /*29e0*/  HMMA.16816.F32 R100, R12, R18, RZ ;  /* 0x000000120c64723c */ /* 0x000fee00000018ff */
[----:B------:R-:W-:Y:S01]  /*29f0*/  IADD3 R18, P0, R0, R67, RZ ;  /* 0x0000004300127210 */ /* 0x000fe20007f1e0ff */
[----:B------:R-:W-:Y:S04]  /*2a00*/  HMMA.16816.F32 R68, R4, R32, RZ ;  /* 0x000000200444723c */ /* 0x000fe800000018ff */
[----:B------:R-:W-:Y:S01]  /*2a10*/  IMAD.X R19, R29, 0x1, R64, P0 ;  /* 0x000000011d137824 */ /* 0x000fe200000e0640 */
[----:B------:R-:W-:-:S03]  /*2a20*/  ISETP.LT.OR P0, PT, R28, 0x1, P1 ;  /* 0x000000011c00780c */ /* 0x000fc60000f01670 */
[C---:B------:R-:W-:Y:S08]  /*2a30*/  HMMA.16816.F32 R56, R4.reuse, R44, RZ ;  /* 0x0000002c0438723c */ /* 0x040ff000000018ff */
[C---:B------:R-:W-:Y:S08]  /*2a40*/  HMMA.16816.F32 R76, R4.reuse, R48, RZ ;  /* 0x00000030044c723c */ /* 0x040ff000000018ff */
[C---:B------:R-:W-:Y:S08]  /*2a50*/  HMMA.16816.F32 R116, R4.reuse, R34, RZ ;  /* 0x000000220474723c */ /* 0x040ff000000018ff */
[C---:B------:R-:W-:Y:S08]  /*2a60*/  HMMA.16816.F32 R120, R4.reuse, R46, RZ ;  /* 0x0000002e0478723c */ /* 0x040ff000000018ff */
[----:B------:R-:W-:Y:S01]  /*2a70*/  HMMA.16816.F32 R124, R4, R50, RZ ;  /* 0x00000032047c723c */ /* 0x000fe200000018ff */
[----:B------:R-:W1:Y:S07]  /*2a80*/  LDSM.16.M88.4 R4, [R242+0x2000] ;  /* 0x00200000f204783b */ /* 0x000e6e0000000200 */
[C---:B------:R-:W-:Y:S08]  /*2a90*/  HMMA.16816.F32 R88, R12.reuse, R32, RZ ;  /* 0x000000200c58723c */ /* 0x040ff000000018ff */
[----:B------:R-:W-:Y:S01]  /*2aa0*/  HMMA.16816.F32 R92, R12, R34, RZ ;  /* 0x000000220c5c723c */ /* 0x000fe200000018ff */
[----:B------:R-:W2:Y:S04]  /*2ab0*/  LDSM.16.M88.4 R32, [R232+0x1800] ;  /* 0x00180000e820783b */ /* 0x000ea80000000200 */
        /* <DEDUP_REMOVED lines=8> */
[----:B------:R-:W-:-:S03]  /*2b40*/  ISETP.LT.OR P6, PT, R28, 0x21, P5 ;  /* 0x000000211c00780c */ /* 0x000fc60002fc1670 */
[----:B------:R5:W-:Y:S01]  /*2b50*/  LDGSTS.E.BYPASS.LTC128B.128 [R247+0x2900], [R16.64], !P0 ;  /* 0x0290000010f77fae */ /* 0x000be2000c101d46 */
[C---:B------:R-:W-:Y:S02]  /*2b60*/  ISETP.LT.OR P0, PT, R28.reuse, 0x21, P1 ;  /* 0x000000211c00780c */ /* 0x040fe40000f01670 */
[C---:B------:R-:W-:Y:S02]  /*2b70*/  ISETP.LT.OR P5, PT, R28.reuse, 0x31, P5 ;  /* 0x000000311c00780c */ /* 0x040fe40002fa1670 */
[----:B------:R-:W-:-:S05]  /*2b80*/  ISETP.LT.OR P1, PT, R28, 0x31, P1 ;  /* 0x000000311c00780c */ /* 0x000fca0000f21670 */
[----:B------:R1:W-:Y:S01]  /*2b90*/  LDGSTS.E.BYPASS.LTC128B.128 [R247+0x1100], [R2.64], !P6 ;  /* 0x0110000002f77fae */ /* 0x0003e2000f101d46 */
[C---:B------:R-:W-:Y:S03]  /*2ba0*/  HMMA.16816.F32 R84, R12.reuse, R44, RZ ;  /* 0x0000002c0c54723c */ /* 0x040fe600000018ff */
[----:B------:R4:W-:Y:S04]  /*2bb0*/  LDGSTS.E.BYPASS.LTC128B.128 [R247+0x3100], [R20.64], !P0 ;  /* 0x0310000014f77fae */ /* 0x0009e8000c101d46 */
[----:B------:R5:W-:Y:S01]  /*2bc0*/  LDGSTS.E.BYPASS.LTC128B.128 [R247+0x1900], [R18.64], !P5 ;  /* 0x0190000012f77fae */ /* 0x000be2000e901d46 */
[C---:B------:R-:W-:Y:S08]  /*2bd0*/  HMMA.16816.F32 R80, R12.reuse, R46, RZ ;  /* 0x0000002e0c50723c */ /* 0x040ff000000018ff */
[----:B------:R-:W-:Y:S01]  /*2be0*/  HMMA.16816.F32 R72, R12, R48, RZ ;  /* 0x000000300c48723c */ /* 0x000fe200000018ff */
[----:B-1----:R-:W-:Y:S01]  /*2bf0*/  IMAD.MOV.U32 R3, RZ, RZ, 0x40 ;  /* 0x00000040ff037424 */ /* 0x002fe200078e00ff */
[----:B------:R-:W-:-:S06]  /*2c00*/  IADD3 R2, P6, R0, R152, RZ ;  /* 0x0000009800027210 */ /* 0x000fcc0007fde0ff */
[----:B---3--:R-:W-:Y:S01]  /*2c10*/  HMMA.16816.F32 R24, R12, R50, RZ ;  /* 0x000000320c18723c */ /* 0x008fe200000018ff */
[----:B------:R-:W-:Y:S01]  /*2c20*/  SEL R0, R3, 0xffffffc0, !P2 ;  /* 0xffffffc003007807 */ /* 0x000fe20005000000 */
[----:B------:R-:W-:-:S04]  /*2c30*/  IMAD.X R3, R29, 0x1, R65, P6 ;  /* 0x000000011d037824 */ /* 0x000fc800030e0641 */
[----:B------:R-:W-:Y:S02]  /*2c40*/  IMAD.IADD R235, R233, 0x1, R0 ;  /* 0x00000001e9eb7824 */ /* 0x000fe400078e0200 */
[C---:B------:R-:W-:Y:S01]  /*2c50*/  HMMA.16816.F32 R140, R4.reuse, R36, R56 ;  /* 0x00000024048c723c */ /* 0x040fe20000001838 */
[----:B------:R1:W-:Y:S04]  /*2c60*/  LDGSTS.E.BYPASS.LTC128B.128 [R247+0x3900], [R2.64], !P1 ;  /* 0x0390000002f77fae */ /* 0x0003e8000c901d46 */
[----:B-----5:R-:W-:Y:S04]  /*2c70*/  LDSM.16.M88.4 R16, [R241+0x2000] ;  /* 0x00200000f110783b */ /* 0x020fe80000000200 */
[----:B------:R-:W3:Y:S01]  /*2c80*/  LDSM.16.M88.4 R56, [R235] ;  /* 0x00000000eb38783b */ /* 0x000ee20000000200 */
[C---:B------:R-:W-:Y:S03]  /*2c90*/  HMMA.16816.F32 R12, R4.reuse, R60, R52 ;  /* 0x0000003c040c723c */ /* 0x040fe60000001834 */
[----:B------:R-:W5:Y:S04]  /*2ca0*/  LDSM.16.M88.4 R52, [R235+0x800] ;  /* 0x00080000eb34783b */ /* 0x000f680000000200 */
[----:B------:R-:W1:Y:S01]  /*2cb0*/  LDSM.16.M88.4 R44, [R235+0x1800] ;  /* 0x00180000eb2c783b */ /* 0x000e620000000200 */
[C---:B------:R-:W-:Y:S03]  /*2cc0*/  HMMA.16816.F32 R68, R4.reuse, R40, R68 ;  /* 0x000000280444723c */ /* 0x040fe60000001844 */
[----:B------:R-:W-:Y:S04]  /*2cd0*/  LDSM.16.M88.4 R48, [R235+0x1000] ;  /* 0x00100000eb30783b */ /* 0x000fe80000000200 */
[----:B------:R-:W0:Y:S01]  /*2ce0*/  LDGDEPBAR ;  /* 0x00000000000079af */ /* 0x000e220000000000 */
[----:B------:R-:W-:Y:S08]  /*2cf0*/  HMMA.16816.F32 R116, R4, R42, R116 ;  /* 0x0000002a0474723c */ /* 0x000ff00000001874 */
[C---:B------:R-:W-:Y:S08]  /*2d00*/  HMMA.16816.F32 R132, R8.reuse, R40, R88 ;  /* 0x000000280884723c */ /* 0x040ff00000001858 */
[C---:B------:R-:W-:Y:S08]  /*2d10*/  HMMA.16816.F32 R128, R8.reuse, R60, R128 ;  /* 0x0000003c0880723c */ /* 0x040ff00000001880 */
[C---:B------:R-:W-:Y:S08]  /*2d20*/  HMMA.16816.F32 R144, R8.reuse, R36, R84 ;  /* 0x000000240890723c */ /* 0x040ff00000001854 */
[C---:B--2---:R-:W-:Y:S08]  /*2d30*/  HMMA.16816.F32 R148, R8.reuse, R32, R72 ;  /* 0x000000200894723c */ /* 0x044ff00000001848 */
[C---:B------:R-:W-:Y:S08]  /*2d40*/  HMMA.16816.F32 R88, R8.reuse, R62, R100 ;  /* 0x0000003e0858723c */ /* 0x040ff00000001864 */
[C---:B------:R-:W-:Y:S08]  /*2d50*/  HMMA.16816.F32 R40, R8.reuse, R42, R92 ;  /* 0x0000002a0828723c */ /* 0x040ff0000000185c */
[C---:B------:R-:W-:Y:S08]  /*2d60*/  HMMA.16816.F32 R112, R8.reuse, R38, R80 ;  /* 0x000000260870723c */ /* 0x040ff00000001850 */
[----:B------:R-:W-:Y:S01]  /*2d70*/  HMMA.16816.F32 R108, R8, R34, R24 ;  /* 0x00000022086c723c */ /* 0x000fe20000001818 */
[----:B------:R-:W2:Y:S01]  /*2d80*/  LDSM.16.M88.4 R8, [R241] ;  /* 0x00000000f108783b */ /* 0x000ea20000000200 */
[----:B-1----:R-:W-:-:S06]  /*2d90*/  IADD3 R2, R232, 0x2000, RZ ;  /* 0x00002000e8027810 */ /* 0x002fcc0007ffe0ff */
[----:B------:R-:W-:Y:S01]  /*2da0*/  HMMA.16816.F32 R76, R4, R32, R76 ;  /* 0x00000020044c723c */ /* 0x000fe2000000184c */
[----:B------:R-:W-:-:S05]  /*2db0*/  IMAD.IADD R234, R2, 0x1, R0 ;  /* 0x0000000102ea7824 */ /* 0x000fca00078e0200 */
[----:B------:R-:W-:Y:S02]  /*2dc0*/  LDSM.16.M88.4 R28, [R234+-0x2000] ;  /* 0xffe00000ea1c783b */ /* 0x000fe40000000200 */
[C---:B------:R-:W-:Y:S02]  /*2dd0*/  HMMA.16816.F32 R136, R4.reuse, R62, R96 ;  /* 0x0000003e0488723c */ /* 0x040fe40000001860 */
[----:B------:R-:W-:Y:S04]  /*2de0*/  LDSM.16.M88.4 R24, [R234+-0x1800] ;  /* 0xffe80000ea18783b */ /* 0x000fe80000000200 */
[----:B----4-:R-:W-:Y:S02]  /*2df0*/  LDSM.16.M88.4 R20, [R234+-0x1000] ;  /* 0xfff00000ea14783b */ /* 0x010fe40000000200 */
[C---:B------:R-:W-:Y:S02]  /*2e00*/  HMMA.16816.F32 R120, R4.reuse, R38, R120 ;  /* 0x000000260478723c */ /* 0x040fe40000001878 */
[----:B------:R-:W-:Y:S06]  /*2e10*/  LDSM.16.M88.4 R36, [R234+-0x800] ;  /* 0xfff80000ea24783b */ /* 0x000fec0000000200 */
[----:B------:R-:W-:Y:S01]  /*2e20*/  HMMA.16816.F32 R124, R4, R34, R124 ;  /* 0x00000022047c723c */ /* 0x000fe2000000187c */
[----:B------:R-:W1:Y:S07]  /*2e30*/  LDSM.16.M88.4 R4, [R243+0x2000] ;  /* 0x00200000f304783b */ /* 0x000e6e0000000200 */
[C---:B---3--:R-:W-:Y:S01]  /*2e40*/  HMMA.16816.F32 R104, R16.reuse, R56, R12 ;  /* 0x000000381068723c */ /* 0x048fe2000000180c */
[----:B------:R-:W3:Y:S07]  /*2e50*/  LDSM.16.M88.4 R12, [R243] ;  /* 0x00000000f30c783b */ /* 0x000eee0000000200 */
[C---:B-----5:R-:W-:Y:S08]  /*2e60*/  HMMA.16816.F32 R100, R16.reuse, R52, R68 ;  /* 0x000000341064723c */ /* 0x060ff00000001844 */
[C---:B------:R-:W-:Y:S08]  /*2e70*/  HMMA.16816.F32 R68, R16.reuse, R44, R76 ;  /* 0x0000002c1044723c */ /* 0x040ff0000000184c */
[----:B------:R-:W-:Y:S08]  /*2e80*/  HMMA.16816.F32 R84, R16, R58, R136 ;  /* 0x0000003a1054723c */ /* 0x000ff00000001888 */
[C---:B--2---:R-:W-:Y:S08]  /*2e90*/  HMMA.16816.F32 R92, R8.reuse, R56, R128 ;  /* 0x00000038085c723c */ /* 0x044ff00000001880 */
[----:B------:R-:W-:Y:S08]  /*2ea0*/  HMMA.16816.F32 R80, R8, R58, R88 ;  /* 0x0000003a0850723c */ /* 0x000ff00000001858 */
[----:B------:R-:W-:Y:S08]  /*2eb0*/  HMMA.16816.F32 R76, R16, R54, R116 ;  /* 0x00000036104c723c */ /* 0x000ff00000001874 */
[----:B------:R-:W-:Y:S08]  /*2ec0*/  HMMA.16816.F32 R56, R8, R52, R132 ;  /* 0x000000340838723c */ /* 0x000ff00000001884 */
        /* <DEDUP_REMOVED lines=8> */
[----:B------:R-:W-:Y:S01]  /*2f50*/  HMMA.16816.F32 R44, R8, R46, R108 ;  /* 0x0000002e082c723c */ /* 0x000fe2000000186c */
[----:B------:R-:W-:Y:S07]  /*2f60*/  LDSM.16.M88.4 R8, [R240+0x6000] ;  /* 0x00600000f008783b */ /* 0x000fee0000000200 */
[C---:B-1----:R-:W-:Y:S08]  /*2f70*/  HMMA.16816.F32 R132, R4.reuse, R36, R68 ;  /* 0x000000240484723c */ /* 0x042ff00000001844 */
[----:B------:R-:W-:Y:S08]  /*2f80*/  HMMA.16816.F32 R108, R4, R24, R100 ;  /* 0x00000018046c723c */ /* 0x000ff00000001864 */
[C---:B---3--:R-:W-:Y:S08]  /*2f90*/  HMMA.16816.F32 R124, R12.reuse, R28, R92 ;  /* 0x0000001c0c7c723c */ /* 0x048ff0000000185c */
        /* <DEDUP_REMOVED lines=8> */
[C---:B------:R-:W-:Y:S01]  /*3020*/  HMMA.16816.F32 R100, R12.reuse, R36, R32 ;  /* 0x000000240c64723c */ /* 0x040fe20000001820 */
[----:B------:R-:W-:Y:S07]  /*3030*/  LDSM.16.M88.4 R32, [R233+0x3000] ;  /* 0x00300000e920783b */ /* 0x000fee0000000200 */
[----:B------:R-:W-:Y:S01]  /*3040*/  HMMA.16816.F32 R80, R12, R38, R44 ;  /* 0x000000260c50723c */ /* 0x000fe2000000182c */
[----:B------:R-:W2:Y:S04]  /*3050*/  LDSM.16.M88.4 R12, [R240+0x4000] ;  /* 0x00400000f00c783b */ /* 0x000ea80000000200 */
[----:B------:R-:W-:Y:S03]  /*3060*/  LDSM.16.M88.4 R44, [R232+0x3000] ;  /* 0x00300000e82c783b */ /* 0x000fe60000000200 */
[C---:B------:R-:W-:Y:S08]  /*3070*/  HMMA.16816.F32 R88, R4.reuse, R28, R104 ;  /* 0x0000001c0458723c */ /* 0x040ff00000001868 */
[C---:B------:R-:W-:Y:S01]  /*3080*/  HMMA.16816.F32 R104, R4.reuse, R26, R76 ;  /* 0x0000001a0468723c */ /* 0x040fe2000000184c */
        /* <DEDUP_REMOVED lines=13> */
[-C--:B------:R-:W-:Y:S08]  /*3160*/  HMMA.16816.F32 R76, R8, R48.reuse, R88 ;  /* 0x00000030084c723c */ /* 0x080ff00000001858 */
[C---:B------:R-:W-:Y:S08]  /*3170*/  HMMA.16816.F32 R84, R12.reuse, R48, R124 ;  /* 0x000000300c54723c */ /* 0x040ff0000000187c */
[----:B------:R-:W-:Y:S01]  /*3180*/  HMMA.16816.F32 R68, R12, R50, R68 ;  /* 0x000000320c44723c */ /* 0x000fe20000001844 */
[----:B------:R-:W-:Y:S07]  /*3190*/  LDSM.16.M88.4 R48, [R235+0x2000] ;  /* 0x00200000eb30783b */ /* 0x000fee0000000200 */
[C---:B------:R-:W-:Y:S08]  /*31a0*/  HMMA.16816.F32 R96, R8.reuse, R32, R96 ;  /* 0x000000200860723c */ /* 0x040ff00000001860 */
[C---:B------:R-:W-:Y:S08]  /*31b0*/  HMMA.16816.F32 R108, R8.reuse, R34, R136 ;  /* 0x00000022086c723c */ /* 0x040ff00000001888 */
[C---:B------:R-:W-:Y:S08]  /*31c0*/  HMMA.16816.F32 R104, R8.reuse, R16, R132 ;  /* 0x000000100868723c */ /* 0x040ff00000001884 */
        /* <DEDUP_REMOVED lines=8> */
[C---:B---3--:R-:W-:Y:S01]  /*3250*/  HMMA.16816.F32 R116, R20.reuse, R26, R40 ;  /* 0x0000001a1474723c */ /* 0x048fe20000001828 */
        /* <DEDUP_REMOVED lines=19> */
[----:B------:R-:W3:Y:S07]  /*3390*/  LDSM.16.M88.4 R44, [R234] ;  /* 0x00000000ea2c783b */ /* 0x000eee0000000200 */
[C---:B------:R-:W-:Y:S08]  /*33a0*/  HMMA.16816.F32 R104, R20.reuse, R52, R100 ;  /* 0x000000341468723c */ /* 0x040ff00000001864 */
[----:B------:R-:W-:Y:S01]  /*33b0*/  HMMA.16816.F32 R72, R20, R54, R80 ;  /* 0x000000361448723c */ /* 0x000fe20000001850 */
[----:B------:R-:W4:Y:S01]  /*33c0*/  LDSM.16.M88.4 R20, [R234+0x1800] ;  /* 0x00180000ea14783b */ /* 0x000f220000000200 */
[----:B------:R-:W-:Y:S01]  /*33d0*/  ISETP.GE.AND P0, PT, R224, 0x2, PT ;  /* 0x00000002e000780c */ /* 0x000fe20003f06270 */
[----:B------:R-:W-:-:S05]  /*33e0*/  DEPBAR.LE SB0, 0x0 ;  /* 0x000080000000791a */ /* 0x000fca0000000000 */
        /* <DEDUP_REMOVED lines=15> */
[----:B------:R-:W-:Y:S01]  /*34e0*/  HMMA.16816.F32 R12, R12, R34, R72 ;  /* 0x000000220c0c723c */ /* 0x000fe20000001848 */
[----:B------:R-:W-:Y:S01]  /*34f0*/  BSSY B0, `(.L_x_1643) ;  /* 0x000005e000007945 */ /* 0x000fe20003800000 */
[----:B------:R-:W-:-:S06]  /*3500*/  ISETP.GT.AND P1, PT, R157, 0x3f, PT ;  /* 0x0000003f9d00780c */ /* 0x000fcc0003f24270 */
        /* <DEDUP_REMOVED lines=47> */
.L_x_1735:
[----:B------:R-:W-:Y:S05]  /*3800*/  BRA.DIV ~URZ, `(.L_x_1646) ;  /* 0x0000f6a27f007947 */ /* 0x000fea000b800000 */
[----:B------:R-:W3:Y:S01]  /*3810*/  SHFL.IDX PT, R2, R4, RZ, 0x181f ;  /* 0x00181fff04027589 */ /* 0x000ee200000e0000 */
[----:B------:R-:W-:Y:S02]  /*3820*/  ISETP.GE.AND P2, PT, R250, c[0x0][0x1d4], PT ;  /* 0x00007500fa007a0c */ /* 0x000fe40003f46270 */
[----:B------:R-:W-:Y:S01]  /*3830*/  ISETP.GE.AND P0, PT, R251, c[0x0][0x1d4], PT ;  /* 0x00007500fb007a0c */ /* 0x000fe20003f06270 */
[----:B------:R-:W4:Y:S04]  /*3840*/  SHFL.IDX PT, R5, R4, 0x1, 0x181f ;  /* 0x00381f0004057f89 */ /* 0x000f2800000e0000 */
[----:B------:R-:W5:Y:S04]  /*3850*/  SHFL.IDX PT, R9, R0, 0x1, 0x181f ;  /* 0x00381f0000097f89 */ /* 0x000f6800000e0000 */
[----:B------:R-:W1:Y:S04]  /*3860*/  SHFL.IDX PT, R12, R4, 0x2, 0x181f ;  /* 0x00581f00040c7f89 */ /* 0x000e6800000e0000 */
[----:B------:R-:W2:Y:S01]  /*3870*/  SHFL.IDX PT, R13, R0, 0x2, 0x181f ;  /* 0x00581f00000d7f89 */ /* 0x000ea200000e0000 */
        /* <DEDUP_REMOVED lines=13> */
[----:B-1----:R-:W-:-:S02]  /*3950*/  IADD3 R6, P5, R12, R152, RZ ;  /* 0x000000980c067210 */ /* 0x002fc40007fbe0ff */
[----:B--2---:R-:W-:-:S03]  /*3960*/  IADD3 R2, P6, R12, R67, RZ ;  /* 0x000000430c027210 */ /* 0x004fc60007fde0ff */
[C---:B------:R-:W-:Y:S02]  /*3970*/  IMAD.X R7, R13.reuse, 0x1, R65, P5 ;  /* 0x000000010d077824 */ /* 0x040fe400028e0641 */
[----:B------:R-:W-:Y:S01]  /*3980*/  IMAD.X R3, R13, 0x1, R64, P6 ;  /* 0x000000010d037824 */ /* 0x000fe200030e0640 */
[----:B----4-:R3:W1:Y:S04]  /*3990*/  SHFL.IDX PT, R8, R0, 0x3, 0x181f ;  /* 0x00781f0000087f89 */ /* 0x01066800000e0000 */
[----:B------:R3:W2:Y:S04]  /*39a0*/  SHFL.IDX PT, R0, R4, 0x3, 0x181f ;  /* 0x00781f0004007f89 */ /* 0x0006a800000e0000 */
[----:B------:R3:W-:Y:S04]  /*39b0*/  LDGSTS.E.BYPASS.LTC128B.128 [R247+0x5100], [R2.64], !P2 ;  /* 0x0510000002f77fae */ /* 0x0007e8000d101d46 */
[----:B------:R4:W-:Y:S02]  /*39c0*/  LDGSTS.E.BYPASS.LTC128B.128 [R247+0x7100], [R6.64], !P0 ;  /* 0x0710000006f77fae */ /* 0x0009e4000c101d46 */
[----:B----4-:R-:W-:-:S04]  /*39d0*/  SEL R6, RZ, 0x10, P2 ;  /* 0x00000010ff067807 */ /* 0x010fc80001000000 */
.L_x_1736:
[----:B-123--:R-:W-:Y:S02]  /*39e0*/  IADD3 R2, -R6, 0x10, RZ ;  /* 0x0000001006027810 */ /* 0x00efe40007ffe1ff */
[----:B------:R-:W-:-:S02]  /*39f0*/  IADD3 R3, -R5, 0x10, RZ ;  /* 0x0000001005037810 */ /* 0x000fc40007ffe1ff */
[----:B------:R-:W-:Y:S02]  /*3a00*/  LOP3.LUT R2, R2, 0xf, RZ, 0xc0, !PT ;  /* 0x0000000f02027812 */ /* 0x000fe400078ec0ff */
[----:B------:R-:W-:Y:S02]  /*3a10*/  ISETP.NE.U32.AND P6, PT, R6, RZ, PT ;  /* 0x000000ff0600720c */ /* 0x000fe40003fc5070 */
[----:B------:R-:W-:Y:S02]  /*3a20*/  IADD3 R4, P2, P0, R2, R0, R67 ;  /* 0x0000000002047210 */ /* 0x000fe4000785e043 */
        /* <DEDUP_REMOVED lines=10> */
.L_x_1644:
[----:B------:R-:W-:Y:S05]  /*3ad0*/  BSYNC B0 ;  /* 0x0000000000007941 */ /* 0x000fea0003800000 */
.L_x_1643:
[----:B-1----:R-:W2:Y:S04]  /*3ae0*/  LDL R3, [R1+0x44] ;  /* 0x0000440001037983 */ /* 0x002ea80000100800 */
[----:B------:R-:W2:Y:S04]  /*3af0*/  LDL R0, [R1+0x54] ;  /* 0x0000540001007983 */ /* 0x000ea80000100800 */
[----:B------:R-:W3:Y:S01]  /*3b00*/  LDL R6, [R1+0x50] ;  /* 0x0000500001067983 */ /* 0x000ee20000100800 */
[----:B------:R-:W-:Y:S02]  /*3b10*/  MOV R2, 0xffffffc0 ;  /* 0xffffffc000027802 */ /* 0x000fe40000000f00 */
[----:B------:R-:W-:Y:S01]  /*3b20*/  MOV R4, c[0x0][0x2ac] ;  /* 0x0000ab0000047a02 */ /* 0x000fe20000000f00 */
[----:B------:R-:W0:Y:S02]  /*3b30*/  LDGDEPBAR ;  /* 0x00000000000079af */ /* 0x000e240000000000 */
[----:B------:R-:W-:-:S04]  /*3b40*/  IMAD R2, R224, R2, 0x41 ;  /* 0x00000041e0027424 */ /* 0x000fc800078e0202 */
[----:B------:R-:W-:Y:S01]  /*3b50*/  IMAD R2, R4, c[0x0][0x1d0], R2 ;  /* 0x0000740004027a24 */ /* 0x000fe200078e0202 */
[----:B--2---:R-:W-:Y:S02]  /*3b60*/  IADD3 R0, R0, R3, RZ ;  /* 0x0000000300007210 */ /* 0x004fe40007ffe0ff */
[----:B---3--:R-:W-:-:S03]  /*3b70*/  IADD3 R5, -R6, R66, RZ ;  /* 0x0000004206057210 */ /* 0x008fc60007ffe1ff */
[----:B------:R-:W-:Y:S01]  /*3b80*/  @P4 IMAD.HI.U32 R3, R0, c[0x0][0x2c8], RZ ;  /* 0x0000b20000034a27 */ /* 0x000fe200078e00ff */
[----:B------:R-:W-:-:S04]  /*3b90*/  IADD3 R4, R2, -c[0x0][0x168], -R6 ;  /* 0x80005a0002047a10 */ /* 0x000fc80007ffe806 */
[----:B------:R-:W-:Y:S01]  /*3ba0*/  @P4 SHF.R.U32.HI R0, RZ, c[0x0][0x2cc], R3 ;  /* 0x0000b300ff004a19 */ /* 0x000fe20000011603 */
[----:B------:R-:W-:Y:S05]  /*3bb0*/  BRA.DIV ~URZ, `(.L_x_1647) ;  /* 0x0000f8227f007947 */ /* 0x000fea000b800000 */
[----:B------:R1:W2:Y:S02]  /*3bc0*/  SHFL.IDX PT, R2, R0, RZ, 0x1c1f ;  /* 0x001c1fff00027589 */ /* 0x0002a400000e0000 */
.L_x_1737:
        /* <DEDUP_REMOVED lines=33> */
[----:B------:R-:W-:Y:S01]  /*3de0*/  FSEL R150, R29, -INF , P0 ;  /* 0xff8000001d967808 */ /* 0x000fe20000000000 */
[----:B------:R-:W-:Y:S05]  /*3df0*/  BRA.DIV ~URZ, `(.L_x_1648) ;  /* 0x0000f6527f007947 */ /* 0x000fea000b800000 */
[----:B------:R-:W2:Y:S04]  /*3e00*/  SHFL.IDX PT, R3, R0, 0x1, 0x1c1f ;  /* 0x003c1f0000037f89 */ /* 0x000ea800000e0000 */
[----:B------:R-:W3:Y:S04]  /*3e10*/  SHFL.IDX PT, R2, R0, 0x2, 0x1c1f ;  /* 0x005c1f0000027f89 */ /* 0x000ee800000e0000 */
[----:B-1----:R-:W1:Y:S01]  /*3e20*/  SHFL.IDX PT, R0, R0, 0x3, 0x1c1f ;  /* 0x007c1f0000007f89 */ /* 0x002e6200000e0000 */
[----:B--2---:R-:W-:-:S02]  /*3e30*/  IMAD.IADD R3, R4, 0x1, R3 ;  /* 0x0000000104037824 */ /* 0x004fc400078e0203 */
[----:B---3--:R-:W-:-:S03]  /*3e40*/  IMAD.IADD R2, R4, 0x1, R2 ;  /* 0x0000000104027824 */ /* 0x008fc600078e0202 */
[----:B------:R-:W-:Y:S01]  /*3e50*/  IMNMX R3, R5, R3, PT ;  /* 0x0000000305037217 */ /* 0x000fe20003800200 */
[----:B-1----:R-:W-:-:S03]  /*3e60*/  IMAD.IADD R0, R4, 0x1, R0 ;  /* 0x0000000104007824 */ /* 0x002fc600078e0200 */
[C---:B------:R-:W-:Y:S02]  /*3e70*/  ISETP.GT.AND P0, PT, R3.reuse, 0x9, PT ;  /* 0x000000090300780c */ /* 0x040fe40003f04270 */
[----:B------:R-:W-:Y:S02]  /*3e80*/  ISETP.GT.AND P2, PT, R3, 0x8, PT ;  /* 0x000000080300780c */ /* 0x000fe40003f44270 */
[----:B------:R-:W-:Y:S02]  /*3e90*/  FSEL R16, R59, -INF , P0 ;  /* 0xff8000003b107808 */ /* 0x000fe40000000000 */
[----:B------:R-:W-:Y:S02]  /*3ea0*/  ISETP.GT.AND P0, PT, R3, 0x19, PT ;  /* 0x000000190300780c */ /* 0x000fe40003f04270 */
[----:B------:R-:W-:Y:S02]  /*3eb0*/  IMNMX R2, R5, R2, PT ;  /* 0x0000000205027217 */ /* 0x000fe40003800200 */
[----:B------:R-:W-:-:S02]  /*3ec0*/  FSEL R26, R51, -INF , P0 ;  /* 0xff800000331a7808 */ /* 0x000fc40000000000 */
[C---:B------:R-:W-:Y:S02]  /*3ed0*/  ISETP.GT.AND P0, PT, R3.reuse, 0x29, PT ;  /* 0x000000290300780c */ /* 0x040fe40003f04270 */
[----:B------:R-:W-:Y:S02]  /*3ee0*/  ISETP.GT.AND P5, PT, R3, 0x1, PT ;  /* 0x000000010300780c */ /* 0x000fe40003fa4270 */
[----:B------:R-:W-:Y:S02]  /*3ef0*/  FSEL R146, R39, -INF , P0 ;  /* 0xff80000027927808 */ /* 0x000fe40000000000 */
[----:B------:R-:W-:Y:S02]  /*3f00*/  ISETP.GT.AND P0, PT, R3, 0x31, PT ;  /* 0x000000310300780c */ /* 0x000fe40003f04270 */
[----:B------:R-:W-:Y:S02]  /*3f10*/  FSEL R14, R58, -INF , P2 ;  /* 0xff8000003a0e7808 */ /* 0x000fe40001000000 */
[----:B------:R-:W-:-:S02]  /*3f20*/  FSEL R141, R35, -INF , P0 ;  /* 0xff800000238d7808 */ /* 0x000fc40000000000 */
[----:B------:R-:W-:Y:S02]  /*3f30*/  ISETP.GT.AND P2, PT, R3, 0x18, PT ;  /* 0x000000180300780c */ /* 0x000fe40003f44270 */
[----:B------:R-:W-:Y:S02]  /*3f40*/  ISETP.GT.AND P0, PT, R2, RZ, PT ;  /* 0x000000ff0200720c */ /* 0x000fe40003f04270 */
[----:B------:R-:W-:Y:S02]  /*3f50*/  IMNMX R0, R5, R0, PT ;  /* 0x0000000005007217 */ /* 0x000fe40003800200 */
[----:B------:R-:W-:Y:S02]  /*3f60*/  FSEL R10, R63, -INF , P5 ;  /* 0xff8000003f0a7808 */ /* 0x000fe40002800000 */
[----:B------:R-:W-:Y:S02]  /*3f70*/  ISETP.GT.AND P5, PT, R3, 0x11, PT ;  /* 0x000000110300780c */ /* 0x000fe40003fa4270 */
[----:B------:R-:W-:-:S02]  /*3f80*/  FSEL R25, R50, -INF , P2 ;  /* 0xff80000032197808 */ /* 0x000fc40001000000 */
[----:B------:R-:W-:Y:S02]  /*3f90*/  FSEL R22, R100, -INF , P0 ;  /* 0xff80000064167808 */ /* 0x000fe40000000000 */
[----:B------:R-:W-:Y:S02]  /*3fa0*/  ISETP.GT.AND P2, PT, R3, 0x28, PT ;  /* 0x000000280300780c */ /* 0x000fe40003f44270 */
[----:B------:R-:W-:Y:S02]  /*3fb0*/  ISETP.GT.AND P0, PT, R0, 0x1, PT ;  /* 0x000000010000780c */ /* 0x000fe40003f04270 */
[----:B------:R-:W-:Y:S02]  /*3fc0*/  FSEL R21, R55, -INF , P5 ;  /* 0xff80000037157808 */ /* 0x000fe40002800000 */
[----:B------:R-:W-:Y:S02]  /*3fd0*/  ISETP.GT.AND P5, PT, R3, 0x21, PT ;  /* 0x000000210300780c */ /* 0x000fe40003fa4270 */
[----:B------:R-:W-:-:S02]  /*3fe0*/  FSEL R147, R38, -INF , P2 ;  /* 0xff80000026937808 */ /* 0x000fc40001000000 */
[----:B------:R-:W-:Y:S02]  /*3ff0*/  FSEL R27, R103, -INF , P0 ;  /* 0xff800000671b7808 */ /* 0x000fe40000000000 */
[----:B------:R-:W-:Y:S02]  /*4000*/  ISETP.GT.AND P2, PT, R3, 0x39, PT ;  /* 0x000000390300780c */ /* 0x000fe40003f44270 */
[----:B------:R-:W-:Y:S02]  /*4010*/  ISETP.GT.AND P0, PT, R2, 0x9, PT ;  /* 0x000000090200780c */ /* 0x000fe40003f04270 */
[----:B------:R-:W-:Y:S02]  /*4020*/  FSEL R148, R43, -INF , P5 ;  /* 0xff8000002b947808 */ /* 0x000fe40002800000 */
[C---:B------:R-:W-:Y:S02]  /*4030*/  ISETP.GT.AND P6, PT, R3.reuse, RZ, PT ;  /* 0x000000ff0300720c */ /* 0x040fe40003fc4270 */
[----:B------:R-:W-:-:S02]  /*4040*/  ISETP.GT.AND P5, PT, R3, 0x38, PT ;  /* 0x000000380300780c */ /* 0x000fc40003fa4270 */
[----:B------:R-:W-:Y:S02]  /*4050*/  FSEL R130, R31, -INF , P2 ;  /* 0xff8000001f827808 */ /* 0x000fe40001000000 */
[----:B------:R-:W-:Y:S02]  /*4060*/  FSEL R29, R97, -INF , P0 ;  /* 0xff800000611d7808 */ /* 0x000fe40000000000 */
[C---:B------:R-:W-:Y:S02]  /*4070*/  ISETP.GT.AND P2, PT, R2.reuse, 0x1, PT ;  /* 0x000000010200780c */ /* 0x040fe40003f44270 */
[----:B------:R-:W-:Y:S02]  /*4080*/  ISETP.GT.AND P0, PT, R2, 0x10, PT ;  /* 0x000000100200780c */ /* 0x000fe40003f04270 */
[----:B------:R-:W-:Y:S02]  /*4090*/  FSEL R9, R62, -INF , P6 ;  /* 0xff8000003e097808 */ /* 0x000fe40003000000 */
[----:B------:R-:W-:-:S02]  /*40a0*/  FSEL R139, R30, -INF , P5 ;  /* 0xff8000001e8b7808 */ /* 0x000fc40002800000 */
[----:B------:R-:W-:Y:S02]  /*40b0*/  ISETP.GT.AND P6, PT, R3, 0x10, PT ;  /* 0x000000100300780c */ /* 0x000fe40003fc4270 */
[----:B------:R-:W-:Y:S02]  /*40c0*/  FSEL R24, R101, -INF , P2 ;  /* 0xff80000065187808 */ /* 0x000fe40001000000 */
[----:B------:R-:W-:Y:S02]  /*40d0*/  FSEL R30, R92, -INF , P0 ;  /* 0xff8000005c1e7808 */ /* 0x000fe40000000000 */
[----:B------:R-:W-:Y:S02]  /*40e0*/  ISETP.GT.AND P5, PT, R0, RZ, PT ;  /* 0x000000ff0000720c */ /* 0x000fe40003fa4270 */
[----:B------:R-:W-:Y:S02]  /*40f0*/  ISETP.GT.AND P2, PT, R2, 0x8, PT ;  /* 0x000000080200780c */ /* 0x000fe40003f44270 */
[----:B------:R-:W-:-:S02]  /*4100*/  ISETP.GT.AND P0, PT, R0, 0x11, PT ;  /* 0x000000110000780c */ /* 0x000fc40003f04270 */
[----:B------:R-:W-:Y:S02]  /*4110*/  FSEL R17, R54, -INF , P6 ;  /* 0xff80000036117808 */ /* 0x000fe40003000000 */
[----:B------:R-:W-:Y:S02]  /*4120*/  ISETP.GT.AND P6, PT, R3, 0x20, PT ;  /* 0x000000200300780c */ /* 0x000fe40003fc4270 */
[----:B------:R-:W-:Y:S02]  /*4130*/  FSEL R19, R102, -INF , P5 ;  /* 0xff80000066137808 */ /* 0x000fe40002800000 */
[----:B------:R-:W-:Y:S02]  /*4140*/  FSEL R28, R96, -INF , P2 ;  /* 0xff800000601c7808 */ /* 0x000fe40001000000 */
[----:B------:R-:W-:Y:S02]  /*4150*/  FSEL R37, R95, -INF , P0 ;  /* 0xff8000005f257808 */ /* 0x000fe40000000000 */
[----:B------:R-:W-:-:S02]  /*4160*/  ISETP.GT.AND P5, PT, R0, 0x8, PT ;  /* 0x000000080000780c */ /* 0x000fc40003fa4270 */
[----:B------:R-:W-:Y:S02]  /*4170*/  ISETP.GT.AND P2, PT, R0, 0x9, PT ;  /* 0x000000090000780c */ /* 0x000fe40003f44270 */
[----:B------:R-:W-:Y:S02]  /*4180*/  ISETP.GT.AND P0, PT, R2, 0x19, PT ;  /* 0x000000190200780c */ /* 0x000fe40003f04270 */
[----:B------:R-:W-:Y:S02]  /*4190*/  FSEL R149, R42, -INF , P6 ;  /* 0xff8000002a957808 */ /* 0x000fe40003000000 */
[----:B------:R-:W-:Y:S02]  /*41a0*/  ISETP.GT.AND P6, PT, R3, 0x30, PT ;  /* 0x000000300300780c */ /* 0x000fe40003fc4270 */
[----:B------:R-:W-:Y:S02]  /*41b0*/  FSEL R32, R98, -INF , P5 ;  /* 0xff80000062207808 */ /* 0x000fe40002800000 */
[----:B------:R-:W-:-:S02]  /*41c0*/  FSEL R33, R99, -INF , P2 ;  /* 0xff80000063217808 */ /* 0x000fc40001000000 */
[----:B------:R-:W-:Y:S02]  /*41d0*/  FSEL R36, R89, -INF , P0 ;  /* 0xff80000059247808 */ /* 0x000fe40000000000 */
[----:B------:R-:W-:Y:S02]  /*41e0*/  ISETP.GT.AND P5, PT, R2, 0x11, PT ;  /* 0x000000110200780c */ /* 0x000fe40003fa4270 */
[C---:B------:R-:W-:Y:S02]  /*41f0*/  ISETP.GT.AND P2, PT, R0.reuse, 0x10, PT ;  /* 0x000000100000780c */ /* 0x040fe40003f44270 */
[----:B------:R-:W-:Y:S02]  /*4200*/  ISETP.GT.AND P0, PT, R0, 0x18, PT ;  /* 0x000000180000780c */ /* 0x000fe40003f04270 */
[----:B------:R-:W-:Y:S02]  /*4210*/  FSEL R145, R34, -INF , P6 ;  /* 0xff80000022917808 */ /* 0x000fe40003000000 */
[----:B------:R-:W-:-:S02]  /*4220*/  FSEL R31, R93, -INF , P5 ;  /* 0xff8000005d1f7808 */ /* 0x000fc40002800000 */
[----:B------:R-:W-:Y:S02]  /*4230*/  FSEL R34, R94, -INF , P2 ;  /* 0xff8000005e227808 */ /* 0x000fe40001000000 */
[----:B------:R-:W-:Y:S02]  /*4240*/  FSEL R38, R90, -INF , P0 ;  /* 0xff8000005a267808 */ /* 0x000fe40000000000 */
[C---:B------:R-:W-:Y:S02]  /*4250*/  ISETP.GT.AND P5, PT, R2.reuse, 0x18, PT ;  /* 0x000000180200780c */ /* 0x040fe40003fa4270 */
[----:B------:R-:W-:Y:S02]  /*4260*/  ISETP.GT.AND P2, PT, R2, 0x20, PT ;  /* 0x000000200200780c */ /* 0x000fe40003f44270 */
[----:B------:R-:W-:Y:S02]  /*4270*/  ISETP.GT.AND P0, PT, R0, 0x21, PT ;  /* 0x000000210000780c */ /* 0x000fe40003f04270 */
[----:B------:R-:W-:-:S02]  /*4280*/  FSEL R35, R88, -INF , P5 ;  /* 0xff80000058237808 */ /* 0x000fc40002800000 */
[----:B------:R-:W-:Y:S02]  /*4290*/  FSEL R129, R84, -INF , P2 ;  /* 0xff80000054817808 */ /* 0x000fe40001000000 */
[----:B------:R-:W-:Y:S02]  /*42a0*/  FSEL R124, R87, -INF , P0 ;  /* 0xff800000577c7808 */ /* 0x000fe40000000000 */
[C---:B------:R-:W-:Y:S02]  /*42b0*/  ISETP.GT.AND P5, PT, R0.reuse, 0x19, PT ;  /* 0x000000190000780c */ /* 0x040fe40003fa4270 */
[----:B------:R-:W-:Y:S02]  /*42c0*/  ISETP.GT.AND P2, PT, R0, 0x20, PT ;  /* 0x000000200000780c */ /* 0x000fe40003f44270 */
        /* <DEDUP_REMOVED lines=10> */
[----:B------:R-:W-:Y:S02]  /*4370*/  FMNMX.FTZ R3, R7, R8, !PT ;  /* 0x0000000807037209 */ /* 0x000fe40007810000 */
[----:B------:R-:W-:Y:S02]  /*4380*/  FSEL R140, R80, -INF , P5 ;  /* 0xff800000508c7808 */ /* 0x000fe40002800000 */
[----:B------:R-:W-:Y:S02]  /*4390*/  FSEL R144, R81, -INF , P2 ;  /* 0xff80000051907808 */ /* 0x000fe40001000000 */
[----:B------:R-:W-:-:S02]  /*43a0*/  FSEL R126, R83, -INF , P0 ;  /* 0xff800000537e7808 */ /* 0x000fc40000000000 */
[C---:B------:R-:W-:Y:S02]  /*43b0*/  ISETP.GT.AND P5, PT, R2.reuse, 0x31, PT ;  /* 0x000000310200780c */ /* 0x040fe40003fa4270 */
[----:B------:R-:W-:Y:S02]  /*43c0*/  ISETP.GT.AND P2, PT, R2, 0x38, PT ;  /* 0x000000380200780c */ /* 0x000fe40003f44270 */
[----:B------:R-:W-:Y:S02]  /*43d0*/  FSEL R127, R82, -INF , P6 ;  /* 0xff800000527f7808 */ /* 0x000fe40003000000 */
[----:B------:R-:W-:Y:S02]  /*43e0*/  ISETP.GT.AND P0, PT, R0, 0x30, PT ;  /* 0x000000300000780c */ /* 0x000fe40003f04270 */
[----:B------:R-:W-:Y:S02]  /*43f0*/  ISETP.GT.AND P6, PT, R2, 0x39, PT ;  /* 0x000000390200780c */ /* 0x000fe40003fc4270 */
[----:B------:R-:W-:-:S02]  /*4400*/  FMNMX.FTZ R2, R11, R3, !PT ;  /* 0x000000030b027209 */ /* 0x000fc40007810000 */
[----:B------:R-:W-:Y:S02]  /*4410*/  FSEL R137, R77, -INF , P5 ;  /* 0xff8000004d897808 */ /* 0x000fe40002800000 */
[----:B------:R-:W-:Y:S02]  /*4420*/  FSEL R131, R68, -INF , P2 ;  /* 0xff80000044837808 */ /* 0x000fe40001000000 */
[----:B------:R-:W-:Y:S02]  /*4430*/  FSEL R125, R78, -INF , P0 ;  /* 0xff8000004e7d7808 */ /* 0x000fe40000000000 */
[C---:B------:R-:W-:Y:S02]  /*4440*/  ISETP.GT.AND P5, PT, R0.reuse, 0x31, PT ;  /* 0x000000310000780c */ /* 0x040fe40003fa4270 */
[C---:B------:R-:W-:Y:S02]  /*4450*/  ISETP.GT.AND P2, PT, R0.reuse, 0x38, PT ;  /* 0x000000380000780c */ /* 0x040fe40003f44270 */
[----:B------:R-:W-:-:S02]  /*4460*/  ISETP.GT.AND P0, PT, R0, 0x39, PT ;  /* 0x000000390000780c */ /* 0x000fc40003f04270 */
        /* <DEDUP_REMOVED lines=52> */
[----:B------:R-:W-:Y:S02]  /*47b0*/  FSEL R121, R70, -INF , P2 ;  /* 0xff80000046797808 */ /* 0x000fe40001000000 */
[----:B------:R-:W-:-:S02]  /*47c0*/  FMNMX.FTZ R0, R151, R0, !PT ;  /* 0x0000000097007209 */ /* 0x000fc40007810000 */
[----:B------:R-:W-:Y:S02]  /*47d0*/  FMNMX.FTZ R135, R139, R135, !PT ;  /* 0x000000878b877209 */ /* 0x000fe40007810000 */
[----:B------:R-:W-:Y:S02]  /*47e0*/  FMNMX.FTZ R3, R122, R3, !PT ;  /* 0x000000037a037209 */ /* 0x000fe40007810000 */
[----:B------:R-:W-:Y:S02]  /*47f0*/  FMNMX.FTZ R134, R128, R2, !PT ;  /* 0x0000000280867209 */ /* 0x000fe40007810000 */
[----:B------:R-:W-:Y:S02]  /*4800*/  FMNMX.FTZ R0, R150, R0, !PT ;  /* 0x0000000096007209 */ /* 0x000fe40007810000 */
[----:B------:R-:W-:Y:S01]  /*4810*/  FMNMX.FTZ R135, R130, R135, !PT ;  /* 0x0000008782877209 */ /* 0x000fe20007810000 */
[----:B------:R-:W1:Y:S01]  /*4820*/  SHFL.BFLY PT, R5, R134, 0x2, 0x1f ;  /* 0x0c401f0086057f89 */ /* 0x000e6200000e0000 */
[----:B------:R-:W-:-:S02]  /*4830*/  FSEL R120, R71, -INF , P0 ;  /* 0xff80000047787808 */ /* 0x000fc40000000000 */
[----:B------:R-:W-:Y:S01]  /*4840*/  FMNMX.FTZ R2, R121, R3, !PT ;  /* 0x0000000379027209 */ /* 0x000fe20007810000 */
[----:B------:R-:W2:Y:S03]  /*4850*/  SHFL.BFLY PT, R4, R0, 0x2, 0x1f ;  /* 0x0c401f0000047f89 */ /* 0x000ea600000e0000 */
[----:B------:R-:W-:Y:S01]  /*4860*/  FMNMX.FTZ R2, R120, R2, !PT ;  /* 0x0000000278027209 */ /* 0x000fe20007810000 */
[----:B------:R-:W3:Y:S04]  /*4870*/  SHFL.BFLY PT, R3, R135, 0x2, 0x1f ;  /* 0x0c401f0087037f89 */ /* 0x000ee800000e0000 */
[----:B------:R-:W4:Y:S01]  /*4880*/  SHFL.BFLY PT, R6, R2, 0x2, 0x1f ;  /* 0x0c401f0002067f89 */ /* 0x000f2200000e0000 */
[----:B-1----:R-:W-:-:S02]  /*4890*/  FMNMX.FTZ R134, R134, R5, !PT ;  /* 0x0000000586867209 */ /* 0x002fc40007810000 */
[----:B--2---:R-:W-:-:S03]  /*48a0*/  FMNMX.FTZ R0, R4, R0, !PT ;  /* 0x0000000004007209 */ /* 0x004fc60007810000 */
[----:B------:R-:W1:Y:S01]  /*48b0*/  SHFL.BFLY PT, R4, R134, 0x1, 0x1f ;  /* 0x0c201f0086047f89 */ /* 0x000e6200000e0000 */
[----:B---3--:R-:W-:-:S03]  /*48c0*/  FMNMX.FTZ R135, R135, R3, !PT ;  /* 0x0000000387877209 */ /* 0x008fc60007810000 */
[----:B------:R-:W2:Y:S01]  /*48d0*/  SHFL.BFLY PT, R136, R0, 0x1, 0x1f ;  /* 0x0c201f0000887f89 */ /* 0x000ea200000e0000 */
[----:B----4-:R-:W-:-:S03]  /*48e0*/  FMNMX.FTZ R6, R2, R6, !PT ;  /* 0x0000000602067209 */ /* 0x010fc60007810000 */
[----:B------:R-:W3:Y:S04]  /*48f0*/  SHFL.BFLY PT, R3, R135, 0x1, 0x1f ;  /* 0x0c201f0087037f89 */ /* 0x000ee800000e0000 */
[----:B------:R4:W4:Y:S01]  /*4900*/  SHFL.BFLY PT, R133, R6, 0x1, 0x1f ;  /* 0x0c201f0006857f89 */ /* 0x00092200000e0000 */
[----:B-1----:R-:W-:Y:S02]  /*4910*/  FMNMX.FTZ R134, R134, R4, !PT ;  /* 0x0000000486867209 */ /* 0x002fe40007810000 */
[----:B--2---:R-:W-:Y:S02]  /*4920*/  FMNMX.FTZ R136, R0, R136, !PT ;  /* 0x0000008800887209 */ /* 0x004fe40007810000 */
[----:B---3--:R-:W-:-:S03]  /*4930*/  FMNMX.FTZ R135, R135, R3, !PT ;  /* 0x0000000387877209 */ /* 0x008fc60007810000 */
.L_x_1738:
[C---:B------:R-:W-:Y:S01]  /*4940*/  FMUL.FTZ R20, R136.reuse, c[0x0][0x2d0] ;  /* 0x0000b40088147a20 */ /* 0x040fe20000410000 */
[----:B------:R-:W-:Y:S01]  /*4950*/  FSETP.NEU.FTZ.AND P0, PT, R136, -INF , PT ;  /* 0xff8000008800780b */ /* 0x000fe20003f1d000 */
[----:B------:R-:W-:Y:S01]  /*4960*/  FMUL.FTZ R3, R135, c[0x0][0x2d0] ;  /* 0x0000b40087037a20 */ /* 0x000fe20000410000 */
[----:B----4-:R-:W-:Y:S01]  /*4970*/  FMNMX.FTZ R133, R133, R6, !PT ;  /* 0x0000000685857209 */ /* 0x010fe20007810000 */
[----:B------:R-:W-:Y:S01]  /*4980*/  WARPSYNC 0xffffffff ;  /* 0xffffffff00007948 */ /* 0x000fe20003800000 */
[----:B------:R-:W-:Y:S01]  /*4990*/  FSEL R20, R20, RZ, P0 ;  /* 0x000000ff14147208 */ /* 0x000fe20000000000 */
[----:B------:R-:W1:Y:S01]  /*49a0*/  LDSM.16.MT88.4 R68, [R237] ;  /* 0x00000000ed44783b */ /* 0x000e620000004200 */
[----:B------:R-:W-:-:S03]  /*49b0*/  FSETP.NEU.FTZ.AND P0, PT, R135, -INF , PT ;  /* 0xff8000008700780b */ /* 0x000fc60003f1d000 */
[--C-:B------:R-:W-:Y:S01]  /*49c0*/  FFMA.FTZ R0, R7, c[0x0][0x2d0], -R20.reuse ;  /* 0x0000b40007007a23 */ /* 0x100fe20000010814 */
[----:B------:R-:W-:Y:S01]  /*49d0*/  FSEL R3, R3, RZ, P0 ;  /* 0x000000ff03037208 */ /* 0x000fe20000000000 */
[--C-:B------:R-:W-:Y:S01]  /*49e0*/  FFMA.FTZ R2, R18, c[0x0][0x2d0], -R20.reuse ;  /* 0x0000b40012027a23 */ /* 0x100fe20000010814 */
[----:B------:R-:W-:Y:S01]  /*49f0*/  FSETP.NEU.FTZ.AND P0, PT, R134, -INF , PT ;  /* 0xff8000008600780b */ /* 0x000fe20003f1d000 */
[----:B------:R2:W-:Y:S01]  /*4a00*/  MUFU.EX2 R159, R0 ;  /* 0x00000000009f7308 */ /* 0x0005e20000000800 */
[----:B------:R-:W-:Y:S01]  /*4a10*/  LDSM.16.MT88.4 R64, [R237+0x800] ;  /* 0x00080000ed40783b */ /* 0x000fe20000004200 */
[--C-:B------:R-:W-:Y:S02]  /*4a20*/  FFMA.FTZ R4, R25, c[0x0][0x2d0], -R3.reuse ;  /* 0x0000b40019047a23 */ /* 0x100fe40000010803 */
[----:B------:R-:W-:Y:S01]  /*4a30*/  FFMA.FTZ R139, R139, c[0x0][0x2d0], -R3 ;  /* 0x0000b4008b8b7a23 */ /* 0x000fe20000010803 */
[----:B------:R-:W-:Y:S03]  /*4a40*/  LDSM.16.MT88.4 R84, [R239] ;  /* 0x00000000ef54783b */ /* 0x000fe60000004200 */
[----:B------:R3:W-:Y:S01]  /*4a50*/  MUFU.EX2 R61, R2 ;  /* 0x00000002003d7308 */ /* 0x0007e20000000800 */
[----:B------:R-:W4:Y:S04]  /*4a60*/  LDSM.16.MT88.4 R92, [R238] ;  /* 0x00000000ee5c783b */ /* 0x000f280000004200 */
[----:B------:R-:W-:Y:S01]  /*4a70*/  LDSM.16.MT88.4 R104, [R239+0x2000] ;  /* 0x00200000ef68783b */ /* 0x000fe20000004200 */
[----:B--2---:R-:W-:-:S02]  /*4a80*/  FFMA.FTZ R0, R8, c[0x0][0x2d0], -R20 ;  /* 0x0000b40008007a23 */ /* 0x004fc40000010814 */
[----:B------:R2:W-:Y:S01]  /*4a90*/  MUFU.EX2 R60, R4 ;  /* 0x00000004003c7308 */ /* 0x0005e20000000800 */
[----:B------:R-:W5:Y:S04]  /*4aa0*/  LDSM.16.MT88.4 R72, [R236+0x2000] ;  /* 0x00200000ec48783b */ /* 0x000f680000004200 */
[----:B------:R-:W1:Y:S01]  /*4ab0*/  LDSM.16.MT88.4 R80, [R237+0x2000] ;  /* 0x00200000ed50783b */ /* 0x000e620000004200 */
[----:B---3--:R-:W-:Y:S02]  /*4ac0*/  FMUL.FTZ R2, R134, c[0x0][0x2d0] ;  /* 0x0000b40086027a20 */ /* 0x008fe40000410000 */
[----:B------:R3:W-:Y:S01]  /*4ad0*/  MUFU.EX2 R158, R0 ;  /* 0x00000000009e7308 */ /* 0x0007e20000000800 */
[----:B------:R-:W-:Y:S02]  /*4ae0*/  LDSM.16.MT88.4 R76, [R238+0x800] ;  /* 0x00080000ee4c783b */ /* 0x000fe40000004200 */
[----:B------:R-:W-:-:S02]  /*4af0*/  FSEL R2, R2, RZ, P0 ;  /* 0x000000ff02027208 */ /* 0x000fc40000000000 */
[----:B------:R-:W-:Y:S01]  /*4b00*/  LDSM.16.MT88.4 R116, [R238+0x2000] ;  /* 0x00200000ee74783b */ /* 0x000fe20000004200 */
[----:B------:R-:W-:Y:S02]  /*4b10*/  FSETP.NEU.FTZ.AND P0, PT, R133, -INF , PT ;  /* 0xff8000008500780b */ /* 0x000fe40003f1d000 */
[--C-:B--2---:R-:W-:Y:S02]  /*4b20*/  FFMA.FTZ R4, R35, c[0x0][0x2d0], -R2.reuse ;  /* 0x0000b40023047a23 */ /* 0x104fe40000010802 */
[--C-:B------:R-:W-:Y:S02]  /*4b30*/  FFMA.FTZ R131, R131, c[0x0][0x2d0], -R2.reuse ;  /* 0x0000b40083837a23 */ /* 0x100fe40000010802 */
[----:B------:R2:W-:Y:S01]  /*4b40*/  MUFU.EX2 R59, R4 ;  /* 0x00000004003b7308 */ /* 0x0005e20000000800 */
[----:B------:R-:W-:Y:S02]  /*4b50*/  FFMA.FTZ R128, R128, c[0x0][0x2d0], -R2 ;  /* 0x0000b40080807a23 */ /* 0x000fe40000010802 */
[----:B---3--:R-:W-:-:S05]  /*4b60*/  FFMA.FTZ R0, R11, c[0x0][0x2d0], -R20 ;  /* 0x0000b4000b007a23 */ /* 0x008fca0000010814 */
[----:B------:R3:W-:Y:S01]  /*4b70*/  MUFU.EX2 R180, R0 ;  /* 0x0000000000b47308 */ /* 0x0007e20000000800 */
[----:B--2---:R-:W-:-:S07]  /*4b80*/  FFMA.FTZ R4, R36, c[0x0][0x2d0], -R2 ;  /* 0x0000b40024047a23 */ /* 0x004fce0000010802 */
[----:B------:R-:W2:Y:S01]  /*4b90*/  MUFU.EX2 R58, R4 ;  /* 0x00000004003a7308 */ /* 0x000ea20000000800 */
[----:B---3--:R-:W-:-:S07]  /*4ba0*/  FFMA.FTZ R0, R12, c[0x0][0x2d0], -R20 ;  /* 0x0000b4000c007a23 */ /* 0x008fce0000010814 */
[----:B------:R3:W1:Y:S01]  /*4bb0*/  MUFU.EX2 R245, R0 ;  /* 0x0000000000f57308 */ /* 0x0006620000000800 */
[----:B--2---:R-:W-:Y:S01]  /*4bc0*/  F2FP.PACK_AB R6, R58, R59 ;  /* 0x0000003b3a06723e */ /* 0x004fe200000000ff */
[----:B---3--:R-:W-:Y:S01]  /*4bd0*/  FFMA.FTZ R0, R13, c[0x0][0x2d0], -R20 ;  /* 0x0000b4000d007a23 */ /* 0x008fe20000010814 */
[----:B-1----:R-:W-:-:S05]  /*4be0*/  F2FP.PACK_AB R18, R245, R180 ;  /* 0x000000b4f512723e */ /* 0x002fca00000000ff */
[----:B------:R1:W-:Y:S02]  /*4bf0*/  MUFU.EX2 R248, R0 ;  /* 0x0000000000f87308 */ /* 0x0003e40000000800 */
[----:B-1----:R-:W-:-:S06]  /*4c00*/  FFMA.FTZ R0, R15, c[0x0][0x2d0], -R20 ;  /* 0x0000b4000f007a23 */ /* 0x002fcc0000010814 */
[----:B------:R1:W2:Y:S02]  /*4c10*/  MUFU.EX2 R252, R0 ;  /* 0x0000000000fc7308 */ /* 0x0002a40000000800 */
[----:B-1----:R-:W-:Y:S01]  /*4c20*/  FFMA.FTZ R0, R23, c[0x0][0x2d0], -R20 ;  /* 0x0000b40017007a23 */ /* 0x002fe20000010814 */
[----:B--2---:R-:W-:-:S05]  /*4c30*/  F2FP.PACK_AB R8, R252, R248 ;  /* 0x000000f8fc08723e */ /* 0x004fca00000000ff */
[----:B------:R1:W2:Y:S02]  /*4c40*/  MUFU.EX2 R88, R0 ;  /* 0x0000000000587308 */ /* 0x0002a40000000800 */
[----:B-1----:R-:W-:-:S06]  /*4c50*/  FFMA.FTZ R0, R9, c[0x0][0x2d0], -R3 ;  /* 0x0000b40009007a23 */ /* 0x002fcc0000010803 */
[----:B------:R1:W-:Y:S02]  /*4c60*/  MUFU.EX2 R143, R0 ;  /* 0x00000000008f7308 */ /* 0x0003e40000000800 */
[----:B-1----:R-:W-:Y:S01]  /*4c70*/  FFMA.FTZ R0, R10, c[0x0][0x2d0], -R3 ;  /* 0x0000b4000a007a23 */ /* 0x002fe20000010803 */
[----:B--2---:R-:W-:-:S05]  /*4c80*/  F2FP.PACK_AB R10, R88, R61 ;  /* 0x0000003d580a723e */ /* 0x004fca00000000ff */
[----:B------:R1:W2:Y:S02]  /*4c90*/  MUFU.EX2 R23, R0 ;  /* 0x0000000000177308 */ /* 0x0002a40000000800 */
[----:B-1----:R-:W-:-:S06]  /*4ca0*/  FFMA.FTZ R0, R14, c[0x0][0x2d0], -R3 ;  /* 0x0000b4000e007a23 */ /* 0x002fcc0000010803 */
[----:B------:R1:W-:Y:S02]  /*4cb0*/  MUFU.EX2 R225, R0 ;  /* 0x0000000000e17308 */ /* 0x0003e40000000800 */
[----:B-1----:R-:W-:Y:S01]  /*4cc0*/  FFMA.FTZ R0, R16, c[0x0][0x2d0], -R3 ;  /* 0x0000b40010007a23 */ /* 0x002fe20000010803 */
[----:B------:R-:W-:-:S05]  /*4cd0*/  F2FP.PACK_AB R16, R158, R159 ;  /* 0x0000009f9e10723e */ /* 0x000fca00000000ff */
[----:B------:R1:W-:Y:S02]  /*4ce0*/  MUFU.EX2 R226, R0 ;  /* 0x0000000000e27308 */ /* 0x0003e40000000800 */
[----:B-1----:R-:W-:Y:S01]  /*4cf0*/  FFMA.FTZ R0, R17, c[0x0][0x2d0], -R3 ;  /* 0x0000b40011007a23 */ /* 0x002fe20000010803 */
[----:B--2---:R-:W-:-:S05]  /*4d00*/  F2FP.PACK_AB R17, R23, R143 ;  /* 0x0000008f1711723e */ /* 0x004fca00000000ff */
[----:B------:R1:W-:Y:S02]  /*4d10*/  MUFU.EX2 R227, R0 ;  /* 0x0000000000e37308 */ /* 0x0003e40000000800 */
[----:B-1----:R-:W-:-:S06]  /*4d20*/  FFMA.FTZ R0, R21, c[0x0][0x2d0], -R3 ;  /* 0x0000b40015007a23 */ /* 0x002fcc0000010803 */
        /* <DEDUP_REMOVED lines=16> */
[----:B-1----:R-:W-:Y:S02]  /*4e30*/  FFMA.FTZ R0, R31, c[0x0][0x2d0], -R2 ;  /* 0x0000b4001f007a23 */ /* 0x002fe40000010802 */
[----:B------:R-:W1:Y:S04]  /*4e40*/  LDSM.16.MT88.4 R28, [R236] ;  /* 0x00000000ec1c783b */ /* 0x000e680000004200 */
[----:B------:R2:W-:Y:S02]  /*4e50*/  MUFU.EX2 R41, R0 ;  /* 0x0000000000297308 */ /* 0x0005e40000000800 */
[----:B--2---:R-:W-:-:S05]  /*4e60*/  FMUL.FTZ R0, R133, c[0x0][0x2d0] ;  /* 0x0000b40085007a20 */ /* 0x004fca0000410000 */
[----:B------:R-:W-:-:S05]  /*4e70*/  FSEL R0, R0, RZ, P0 ;  /* 0x000000ff00007208 */ /* 0x000fca0000000000 */
[--C-:B------:R-:W-:Y:S01]  /*4e80*/  FFMA.FTZ R4, R19, c[0x0][0x2d0], -R0.reuse ;  /* 0x0000b40013047a23 */ /* 0x100fe20000010800 */
[----:B------:R-:W-:Y:S01]  /*4e90*/  F2FP.PACK_AB R19, R226, R225 ;  /* 0x000000e1e213723e */ /* 0x000fe200000000ff */
[--C-:B------:R-:W-:Y:S02]  /*4ea0*/  FFMA.FTZ R125, R125, c[0x0][0x2d0], -R0.reuse ;  /* 0x0000b4007d7d7a23 */ /* 0x100fe40000010800 */
[----:B------:R2:W-:Y:S04]  /*4eb0*/  MUFU.EX2 R182, R4 ;  /* 0x0000000400b67308 */ /* 0x0005e80000000800 */
[C---:B------:R-:W-:Y:S08]  /*4ec0*/  HMMA.16816.F32 R44, R16.reuse, R68, RZ ;  /* 0x00000044102c723c */ /* 0x040ff000000018ff */
[----:B----4-:R-:W-:Y:S01]  /*4ed0*/  HMMA.16816.F32 R52, R16, R92, RZ ;  /* 0x0000005c1034723c */ /* 0x010fe200000018ff */
[----:B--2---:R-:W-:-:S02]  /*4ee0*/  FFMA.FTZ R4, R27, c[0x0][0x2d0], -R0 ;  /* 0x0000b4001b047a23 */ /* 0x004fc40000010800 */
[----:B------:R-:W2:Y:S02]  /*4ef0*/  LDSM.16.MT88.4 R24, [R236+0x800] ;  /* 0x00080000ec18783b */ /* 0x000ea40000004200 */
[----:B------:R3:W4:Y:S03]  /*4f00*/  MUFU.EX2 R181, R4 ;  /* 0x0000000400b57308 */ /* 0x0007260000000800 */
[C---:B-----5:R-:W-:Y:S08]  /*4f10*/  HMMA.16816.F32 R112, R16.reuse, R72, RZ ;  /* 0x000000481070723c */ /* 0x060ff000000018ff */
[----:B------:R-:W-:Y:S01]  /*4f20*/  HMMA.16816.F32 R108, R16, R80, RZ ;  /* 0x00000050106c723c */ /* 0x000fe200000018ff */
[----:B---3--:R-:W-:Y:S01]  /*4f30*/  FFMA.FTZ R4, R32, c[0x0][0x2d0], -R0 ;  /* 0x0000b40020047a23 */ /* 0x008fe20000010800 */
[----:B----4-:R-:W-:-:S03]  /*4f40*/  F2FP.PACK_AB R13, R181, R182 ;  /* 0x000000b6b50d723e */ /* 0x010fc600000000ff */
[----:B------:R3:W-:Y:S02]  /*4f50*/  MUFU.EX2 R183, R4 ;  /* 0x0000000400b77308 */ /* 0x0007e40000000800 */
[----:B---3--:R-:W-:-:S06]  /*4f60*/  FFMA.FTZ R4, R33, c[0x0][0x2d0], -R0 ;  /* 0x0000b40021047a23 */ /* 0x008fcc0000010800 */
[----:B------:R3:W4:Y:S02]  /*4f70*/  MUFU.EX2 R204, R4 ;  /* 0x0000000400cc7308 */ /* 0x0007240000000800 */
[----:B---3--:R-:W-:Y:S01]  /*4f80*/  FFMA.FTZ R4, R34, c[0x0][0x2d0], -R0 ;  /* 0x0000b40022047a23 */ /* 0x008fe20000010800 */
[----:B----4-:R-:W-:-:S05]  /*4f90*/  F2FP.PACK_AB R15, R204, R183 ;  /* 0x000000b7cc0f723e */ /* 0x010fca00000000ff */
[----:B------:R3:W-:Y:S02]  /*4fa0*/  MUFU.EX2 R132, R4 ;  /* 0x0000000400847308 */ /* 0x0007e40000000800 */
[C---:B-1----:R-:W-:Y:S08]  /*4fb0*/  HMMA.16816.F32 R32, R12.reuse, R28, RZ ;  /* 0x0000001c0c20723c */ /* 0x042ff000000018ff */
[----:B------:R-:W-:Y:S01]  /*4fc0*/  HMMA.16816.F32 R48, R12, R84, RZ ;  /* 0x000000540c30723c */ /* 0x000fe200000018ff */
[----:B---3--:R-:W-:-:S04]  /*4fd0*/  FFMA.FTZ R4, R37, c[0x0][0x2d0], -R0 ;  /* 0x0000b40025047a23 */ /* 0x008fc80000010800 */
[----:B------:R1:W3:Y:S03]  /*4fe0*/  MUFU.EX2 R56, R4 ;  /* 0x0000000400387308 */ /* 0x0002e60000000800 */
[C---:B------:R-:W-:Y:S07]  /*4ff0*/  HMMA.16816.F32 R100, R12.reuse, R72, RZ ;  /* 0x000000480c64723c */ /* 0x040fee00000018ff */
[--C-:B------:R-:W-:Y:S01]  /*5000*/  FFMA.FTZ R72, R155, c[0x0][0x2d0], -R20.reuse ;  /* 0x0000b4009b487a23 */ /* 0x100fe20000010814 */
[----:B------:R-:W-:Y:S01]  /*5010*/  HMMA.16816.F32 R96, R12, R80, RZ ;  /* 0x000000500c60723c */ /* 0x000fe200000018ff */
[----:B------:R-:W-:-:S02]  /*5020*/  FFMA.FTZ R155, R153, c[0x0][0x2d0], -R20 ;  /* 0x0000b400999b7a23 */ /* 0x000fc40000010814 */
[--C-:B------:R-:W-:Y:S02]  /*5030*/  FFMA.FTZ R153, R151, c[0x0][0x2d0], -R20.reuse ;  /* 0x0000b40097997a23 */ /* 0x100fe40000010814 */
[----:B------:R-:W-:Y:S02]  /*5040*/  FFMA.FTZ R73, R156, c[0x0][0x2d0], -R20 ;  /* 0x0000b4009c497a23 */ /* 0x000fe40000010814 */
[----:B-1----:R-:W-:Y:S02]  /*5050*/  FFMA.FTZ R4, R38, c[0x0][0x2d0], -R0 ;  /* 0x0000b40026047a23 */ /* 0x002fe40000010800 */
[----:B------:R-:W-:Y:S01]  /*5060*/  HMMA.16816.F32 R36, R16, R28, RZ ;  /* 0x0000001c1024723c */ /* 0x000fe200000018ff */
[--C-:B------:R-:W-:Y:S01]  /*5070*/  FFMA.FTZ R81, R146, c[0x0][0x2d0], -R3.reuse ;  /* 0x0000b40092517a23 */ /* 0x100fe20000010803 */
[----:B------:R1:W-:Y:S01]  /*5080*/  MUFU.EX2 R62, R4 ;  /* 0x00000004003e7308 */ /* 0x0003e20000000800 */
[--C-:B------:R-:W-:Y:S02]  /*5090*/  FFMA.FTZ R146, R145, c[0x0][0x2d0], -R3.reuse ;  /* 0x0000b40091927a23 */ /* 0x100fe40000010803 */
[----:B------:R-:W-:-:S02]  /*50a0*/  FFMA.FTZ R145, R141, c[0x0][0x2d0], -R3 ;  /* 0x0000b4008d917a23 */ /* 0x000fc40000010803 */
[----:B------:R-:W-:Y:S01]  /*50b0*/  MOV R29, R5 ;  /* 0x00000005001d7202 */ /* 0x000fe20000000f00 */
[----:B------:R-:W-:Y:S01]  /*50c0*/  FFMA.FTZ R80, R157, c[0x0][0x2d0], -R20 ;  /* 0x0000b4009d507a23 */ /* 0x000fe20000010814 */
[----:B------:R-:W-:Y:S02]  /*50d0*/  MOV R28, R41 ;  /* 0x00000029001c7202 */ /* 0x000fe40000000f00 */
[----:B------:R-:W-:Y:S02]  /*50e0*/  F2FP.PACK_AB R9, R29, R227 ;  /* 0x000000e31d09723e */ /* 0x000fe400000000ff */
[----:B---3--:R-:W-:Y:S01]  /*50f0*/  F2FP.PACK_AB R5, R56, R132 ;  /* 0x000000843805723e */ /* 0x008fe200000000ff */
[----:B------:R-:W-:Y:S01]  /*5100*/  MUFU.EX2 R80, R80 ;  /* 0x0000005000507308 */ /* 0x000fe20000000800 */
[----:B-1----:R-:W-:-:S03]  /*5110*/  FFMA.FTZ R4, R40, c[0x0][0x2d0], -R0 ;  /* 0x0000b40028047a23 */ /* 0x002fc60000010800 */
[----:B------:R-:W-:Y:S04]  /*5120*/  HMMA.16816.F32 R184, R8, R64, R44 ;  /* 0x0000004008b8723c */ /* 0x000fe8000000182c */
[----:B------:R1:W3:Y:S04]  /*5130*/  MUFU.EX2 R63, R4 ;  /* 0x00000004003f7308 */ /* 0x0002e80000000800 */
[----:B------:R-:W-:Y:S07]  /*5140*/  HMMA.16816.F32 R40, R12, R68, RZ ;  /* 0x000000440c28723c */ /* 0x000fee00000018ff */
[----:B------:R-:W-:Y:S01]  /*5150*/  MOV R68, R56 ;  /* 0x0000003800447202 */ /* 0x000fe20000000f00 */
[----:B--2---:R-:W-:Y:S01]  /*5160*/  HMMA.16816.F32 R176, R8, R24, R36 ;  /* 0x0000001808b0723c */ /* 0x004fe20000001824 */
[--C-:B------:R-:W-:Y:S01]  /*5170*/  FFMA.FTZ R69, R154, c[0x0][0x2d0], -R20.reuse ;  /* 0x0000b4009a457a23 */ /* 0x100fe20000010814 */
[----:B-1----:R-:W-:Y:S01]  /*5180*/  F2FP.PACK_AB R4, R28, R207 ;  /* 0x000000cf1c04723e */ /* 0x002fe200000000ff */
[--C-:B------:R-:W-:Y:S01]  /*5190*/  FFMA.FTZ R154, R152, c[0x0][0x2d0], -R20.reuse ;  /* 0x0000b400989a7a23 */ /* 0x100fe20000010814 */
[----:B---3--:R-:W-:Y:S01]  /*51a0*/  F2FP.PACK_AB R7, R63, R62 ;  /* 0x0000003e3f07723e */ /* 0x008fe200000000ff */
[----:B------:R-:W-:Y:S01]  /*51b0*/  FFMA.FTZ R152, R150, c[0x0][0x2d0], -R20 ;  /* 0x0000b40096987a23 */ /* 0x000fe20000010814 */
[----:B------:R-:W-:-:S02]  /*51c0*/  MOV R151, R68 ;  /* 0x0000004400977202 */ /* 0x000fc40000000f00 */
[----:B------:R-:W-:Y:S01]  /*51d0*/  HMMA.16816.F32 R36, R16, R84, RZ ;  /* 0x000000541024723c */ /* 0x000fe200000018ff */
[----:B------:R-:W-:-:S06]  /*51e0*/  FFMA.FTZ R68, R149, c[0x0][0x2d0], -R3 ;  /* 0x0000b40095447a23 */ /* 0x000fcc0000010803 */
[----:B------:R-:W-:Y:S01]  /*51f0*/  MOV R84, R63 ;  /* 0x0000003f00547202 */ /* 0x000fe20000000f00 */
[----:B------:R-:W-:Y:S01]  /*5200*/  HMMA.16816.F32 R172, R4, R24, R32 ;  /* 0x0000001804ac723c */ /* 0x000fe20000001820 */
[----:B------:R-:W1:Y:S01]  /*5210*/  LDSM.16.MT88.4 R32, [R239+0x800] ;  /* 0x00080000ef20783b */ /* 0x000e620000004200 */
[----:B------:R-:W-:-:S05]  /*5220*/  MOV R85, R88 ;  /* 0x0000005800557202 */ /* 0x000fca0000000f00 */
[----:B------:R-:W-:Y:S01]  /*5230*/  MOV R24, R61 ;  /* 0x0000003d00187202 */ /* 0x000fe20000000f00 */
[----:B------:R-:W-:Y:S01]  /*5240*/  HMMA.16816.F32 R44, R12, R92, RZ ;  /* 0x0000005c0c2c723c */ /* 0x000fe200000018ff */
[----:B------:R-:W-:-:S04]  /*5250*/  MOV R25, R57 ;  /* 0x0000003900197202 */ /* 0x000fc80000000f00 */
[----:B------:R-:W-:Y:S01]  /*5260*/  MOV R149, R25 ;  /* 0x0000001900957202 */ /* 0x000fe20000000f00 */
[----:B------:R-:W-:Y:S01]  /*5270*/  FFMA.FTZ R25, R148, c[0x0][0x2d0], -R3 ;  /* 0x0000b40094197a23 */ /* 0x000fe20000010803 */
[----:B------:R-:W-:Y:S01]  /*5280*/  MOV R93, R62 ;  /* 0x0000003e005d7202 */ /* 0x000fe20000000f00 */
[----:B------:R-:W-:Y:S01]  /*5290*/  HMMA.16816.F32 R164, R4, R64, R40 ;  /* 0x0000004004a4723c */ /* 0x000fe20000001828 */
[----:B------:R-:W-:Y:S01]  /*52a0*/  MOV R92, R60 ;  /* 0x0000003c005c7202 */ /* 0x000fe20000000f00 */
[----:B------:R-:W-:Y:S04]  /*52b0*/  LDSM.16.MT88.4 R40, [R237+0x2800] ;  /* 0x00280000ed28783b */ /* 0x000fe80000004200 */
[----:B------:R-:W2:Y:S01]  /*52c0*/  LDSM.16.MT88.4 R60, [R239+0x2800] ;  /* 0x00280000ef3c783b */ /* 0x000ea20000004200 */
[----:B------:R-:W-:Y:S01]  /*52d0*/  MOV R65, R59 ;  /* 0x0000003b00417202 */ /* 0x000fe20000000f00 */
[----:B------:R-:W-:Y:S01]  /*52e0*/  HMMA.16816.F32 R88, R16, R104, RZ ;  /* 0x000000681058723c */ /* 0x000fe200000018ff */
[----:B------:R-:W-:-:S04]  /*52f0*/  MOV R64, R58 ;  /* 0x0000003a00407202 */ /* 0x000fc80000000f00 */
[----:B------:R-:W-:Y:S02]  /*5300*/  MOV R148, R64 ;  /* 0x0000004000947202 */ /* 0x000fe40000000f00 */
[----:B------:R-:W-:Y:S01]  /*5310*/  MOV R64, R24 ;  /* 0x0000001800407202 */ /* 0x000fe20000000f00 */
[----:B------:R-:W-:Y:S01]  /*5320*/  HMMA.16816.F32 R56, R12, R104, RZ ;  /* 0x000000680c38723c */ /* 0x000fe200000018ff */
[----:B------:R-:W-:Y:S02]  /*5330*/  FFMA.FTZ R24, R147, c[0x0][0x2d0], -R3 ;  /* 0x0000b40093187a23 */ /* 0x000fe40000010803 */
[----:B------:R-:W-:Y:S04]  /*5340*/  MUFU.EX2 R147, R25 ;  /* 0x0000001900937308 */ /* 0x000fe80000000800 */
[----:B------:R-:W-:Y:S01]  /*5350*/  FADD.FTZ R104, R22, R21 ;  /* 0x0000001516687221 */ /* 0x000fe20000010000 */
[C---:B------:R-:W-:Y:S08]  /*5360*/  HMMA.16816.F32 R200, R8.reuse, R76, R52 ;  /* 0x0000004c08c8723c */ /* 0x040ff00000001834 */
[-C--:B-1----:R-:W-:Y:S01]  /*5370*/  HMMA.16816.F32 R192, R8, R32.reuse, R36 ;  /* 0x0000002008c0723c */ /* 0x082fe20000001824 */
[----:B------:R-:W1:Y:S07]  /*5380*/  LDSM.16.MT88.4 R36, [R236+0x2800] ;  /* 0x00280000ec24783b */ /* 0x000e6e0000004200 */
[C---:B------:R-:W-:Y:S01]  /*5390*/  HMMA.16816.F32 R160, R4.reuse, R32, R48 ;  /* 0x0000002004a0723c */ /* 0x040fe20000001830 */
[----:B------:R-:W3:Y:S07]  /*53a0*/  LDSM.16.MT88.4 R48, [R238+0x2800] ;  /* 0x00280000ee30783b */ /* 0x000eee0000004200 */
[C---:B--2---:R-:W-:Y:S08]  /*53b0*/  HMMA.16816.F32 R220, R4.reuse, R60, R56 ;  /* 0x0000003c04dc723c */ /* 0x044ff00000001838 */
[C---:B------:R-:W-:Y:S08]  /*53c0*/  HMMA.16816.F32 R196, R4.reuse, R40, R96 ;  /* 0x0000002804c4723c */ /* 0x040ff00000001860 */
[C---:B------:R-:W-:Y:S08]  /*53d0*/  HMMA.16816.F32 R168, R4.reuse, R76, R44 ;  /* 0x0000004c04a8723c */ /* 0x040ff0000000182c */
[----:B------:R-:W-:Y:S01]  /*53e0*/  MOV R32, R220 ;  /* 0x000000dc00207202 */ /* 0x000fe20000000f00 */
[----:B-1----:R-:W-:Y:S01]  /*53f0*/  HMMA.16816.F32 R208, R4, R36, R100 ;  /* 0x0000002404d0723c */ /* 0x002fe20000001864 */
[----:B------:R-:W-:-:S02]  /*5400*/  MOV R33, R222 ;  /* 0x000000de00217202 */ /* 0x000fc40000000f00 */
[----:B------:R-:W-:Y:S02]  /*5410*/  MOV R150, R32 ;  /* 0x0000002000967202 */ /* 0x000fe40000000f00 */
[----:B------:R-:W-:Y:S02]  /*5420*/  MOV R32, R65 ;  /* 0x0000004100207202 */ /* 0x000fe40000000f00 */
[----:B------:R-:W-:Y:S01]  /*5430*/  MOV R65, R132 ;  /* 0x0000008400417202 */ /* 0x000fe20000000f00 */
[----:B------:R-:W-:Y:S01]  /*5440*/  FFMA.FTZ R132, R130, c[0x0][0x2d0], -R3 ;  /* 0x0000b40082847a23 */ /* 0x000fe20000010803 */
[----:B------:R-:W-:Y:S01]  /*5450*/  HMMA.16816.F32 R52, R16, R116, RZ ;  /* 0x000000741034723c */ /* 0x000fe200000018ff */
[----:B------:R-:W-:Y:S01]  /*5460*/  FADD.FTZ R3, R143, R23 ;  /* 0x000000178f037221 */ /* 0x000fe20000010000 */
[----:B------:R-:W-:Y:S01]  /*5470*/  MOV R105, R221 ;  /* 0x000000dd00697202 */ /* 0x000fe20000000f00 */
[--C-:B------:R-:W-:Y:S01]  /*5480*/  FFMA.FTZ R130, R142, c[0x0][0x2d0], -R2.reuse ;  /* 0x0000b4008e827a23 */ /* 0x100fe20000010802 */
[----:B------:R-:W-:Y:S01]  /*5490*/  MOV R156, R33 ;  /* 0x00000021009c7202 */ /* 0x000fe20000000f00 */
[----:B------:R-:W-:Y:S01]  /*54a0*/  FADD.FTZ R3, R225, R3 ;  /* 0x00000003e1037221 */ /* 0x000fe20000010000 */
[----:B------:R-:W-:Y:S01]  /*54b0*/  MOV R33, R92 ;  /* 0x0000005c00217202 */ /* 0x000fe20000000f00 */
[--C-:B------:R-:W-:Y:S01]  /*54c0*/  FFMA.FTZ R92, R129, c[0x0][0x2d0], -R2.reuse ;  /* 0x0000b400815c7a23 */ /* 0x100fe20000010802 */
[----:B------:R-:W-:Y:S01]  /*54d0*/  HMMA.16816.F32 R20, R12, R94, RZ ;  /* 0x0000005e0c14723c */ /* 0x000fe200000018ff */
[----:B------:R-:W-:Y:S01]  /*54e0*/  FFMA.FTZ R129, R137, c[0x0][0x2d0], -R2 ;  /* 0x0000b40089817a23 */ /* 0x000fe20000010802 */
[----:B------:R-:W-:Y:S01]  /*54f0*/  MOV R141, R65 ;  /* 0x00000041008d7202 */ /* 0x000fe20000000f00 */
[----:B------:R-:W-:Y:S01]  /*5500*/  FADD.FTZ R3, R226, R3 ;  /* 0x00000003e2037221 */ /* 0x000fe20000010000 */
[----:B------:R-:W-:Y:S01]  /*5510*/  MOV R143, R32 ;  /* 0x00000020008f7202 */ /* 0x000fe20000000f00 */
[----:B------:R-:W-:Y:S01]  /*5520*/  MUFU.EX2 R137, R69 ;  /* 0x0000004500897308 */ /* 0x000fe20000000800 */
[----:B------:R-:W-:-:S02]  /*5530*/  MOV R142, R33 ;  /* 0x00000021008e7202 */ /* 0x000fc40000000f00 */
[----:B------:R-:W-:Y:S05]  /*5540*/  HMMA.16816.F32 R44, R12, R116, RZ ;  /* 0x000000740c2c723c */ /* 0x000fea00000018ff */
[----:B------:R-:W-:Y:S02]  /*5550*/  MUFU.EX2 R92, R92 ;  /* 0x0000005c005c7308 */ /* 0x000fe40000000800 */
[----:B------:R-:W-:Y:S01]  /*5560*/  MOV R116, R28 ;  /* 0x0000001c00747202 */ /* 0x000fe20000000f00 */
[----:B------:R-:W-:Y:S01]  /*5570*/  HMMA.16816.F32 R188, R8, R36, R112 ;  /* 0x0000002408bc723c */ /* 0x000fe20000001870 */
[----:B------:R-:W-:-:S06]  /*5580*/  MOV R117, R29 ;  /* 0x0000001d00757202 */ /* 0x000fcc0000000f00 */
[----:B------:R-:W-:Y:S01]  /*5590*/  MOV R36, R223 ;  /* 0x000000df00247202 */ /* 0x000fe20000000f00 */
[----:B------:R-:W-:Y:S03]  /*55a0*/  HMMA.16816.F32 R96, R4, R78, R20 ;  /* 0x0000004e0460723c */ /* 0x000fe60000001814 */
[----:B------:R-:W-:-:S05]  /*55b0*/  MOV R157, R36 ;  /* 0x00000024009d7202 */ /* 0x000fca0000000f00 */
[----:B------:R-:W-:Y:S08]  /*55c0*/  HMMA.16816.F32 R20, R12, R74, RZ ;  /* 0x0000004a0c14723c */ /* 0x000ff000000018ff */
[C---:B------:R-:W-:Y:S08]  /*55d0*/  HMMA.16816.F32 R212, R8.reuse, R40, R108 ;  /* 0x0000002808d4723c */ /* 0x040ff0000000186c */
[----:B---3--:R-:W-:Y:S08]  /*55e0*/  HMMA.16816.F32 R220, R8, R48, R52 ;  /* 0x0000003008dc723c */ /* 0x008ff00000001834 */
[----:B------:R-:W-:Y:S08]  /*55f0*/  HMMA.16816.F32 R100, R4, R38, R20 ;  /* 0x000000260464723c */ /* 0x000ff00000001814 */
[----:B------:R-:W-:Y:S08]  /*5600*/  HMMA.16816.F32 R20, R12, R82, RZ ;  /* 0x000000520c14723c */ /* 0x000ff000000018ff */
[----:B------:R-:W-:Y:S08]  /*5610*/  HMMA.16816.F32 R228, R4, R48, R44 ;  /* 0x0000003004e4723c */ /* 0x000ff0000000182c */
[----:B------:R-:W-:Y:S08]  /*5620*/  HMMA.16816.F32 R56, R12, R30, RZ ;  /* 0x0000001e0c38723c */ /* 0x000ff000000018ff */
[----:B------:R-:W-:Y:S08]  /*5630*/  HMMA.16816.F32 R108, R4, R42, R20 ;  /* 0x0000002a046c723c */ /* 0x000ff00000001814 */
[C---:B------:R-:W-:Y:S08]  /*5640*/  HMMA.16816.F32 R52, R12.reuse, R70, RZ ;  /* 0x000000460c34723c */ /* 0x040ff000000018ff */
[C---:B------:R-:W-:Y:S08]  /*5650*/  HMMA.16816.F32 R44, R12.reuse, R86, RZ ;  /* 0x000000560c2c723c */ /* 0x040ff000000018ff */
[C---:B------:R-:W-:Y:S08]  /*5660*/  HMMA.16816.F32 R20, R12.reuse, R106, RZ ;  /* 0x0000006a0c14723c */ /* 0x040ff000000018ff */
[----:B------:R-:W-:Y:S08]  /*5670*/  HMMA.16816.F32 R12, R12, R118, RZ ;  /* 0x000000760c0c723c */ /* 0x000ff000000018ff */
[----:B------:R-:W-:Y:S07]  /*5680*/  HMMA.16816.F32 R216, R8, R60, R88 ;  /* 0x0000003c08d8723c */ /* 0x000fee0000001858 */
[--C-:B------:R-:W-:Y:S01]  /*5690*/  FFMA.FTZ R91, R138, c[0x0][0x2d0], -R2.reuse ;  /* 0x0000b4008a5b7a23 */ /* 0x100fe20000010802 */
[----:B------:R-:W-:Y:S01]  /*56a0*/  MOV R138, R84 ;  /* 0x00000054008a7202 */ /* 0x000fe20000000f00 */
[--C-:B------:R-:W-:Y:S01]  /*56b0*/  FFMA.FTZ R90, R140, c[0x0][0x2d0], -R2.reuse ;  /* 0x0000b4008c5a7a23 */ /* 0x100fe20000010802 */
[C---:B------:R-:W-:Y:S01]  /*56c0*/  HMMA.16816.F32 R56, R4.reuse, R26, R56 ;  /* 0x0000001a0438723c */ /* 0x040fe20000001838 */
[----:B------:R-:W-:Y:S01]  /*56d0*/  FFMA.FTZ R89, R144, c[0x0][0x2d0], -R2 ;  /* 0x0000b40090597a23 */ /* 0x000fe20000010802 */
[----:B------:R-:W-:Y:S01]  /*56e0*/  MOV R140, R64 ;  /* 0x00000040008c7202 */ /* 0x000fe20000000f00 */
[----:B------:R-:W-:Y:S01]  /*56f0*/  FADD.FTZ R2, R159, R158 ;  /* 0x0000009e9f027221 */ /* 0x000fe20000010000 */
[----:B------:R-:W-:Y:S01]  /*5700*/  MOV R158, R93 ;  /* 0x0000005d009e7202 */ /* 0x000fe20000000f00 */
[--C-:B------:R-:W-:Y:S01]  /*5710*/  FFMA.FTZ R84, R124, c[0x0][0x2d0], -R0.reuse ;  /* 0x0000b4007c547a23 */ /* 0x100fe20000010800 */
[----:B------:R-:W-:Y:S01]  /*5720*/  MOV R159, R85 ;  /* 0x00000055009f7202 */ /* 0x000fe20000000f00 */
[--C-:B------:R-:W-:Y:S01]  /*5730*/  FFMA.FTZ R88, R127, c[0x0][0x2d0], -R0.reuse ;  /* 0x0000b4007f587a23 */ /* 0x100fe20000010800 */
[----:B------:R-:W-:Y:S01]  /*5740*/  HMMA.16816.F32 R52, R4, R66, R52 ;  /* 0x000000420434723c */ /* 0x000fe20000001834 */
[--C-:B------:R-:W-:Y:S01]  /*5750*/  FFMA.FTZ R93, R126, c[0x0][0x2d0], -R0.reuse ;  /* 0x0000b4007e5d7a23 */ /* 0x100fe20000010800 */
[----:B------:R-:W1:Y:S01]  /*5760*/  MUFU.EX2 R89, R89 ;  /* 0x0000005900597308 */ /* 0x000e620000000800 */
[----:B------:R-:W-:-:S02]  /*5770*/  FFMA.FTZ R85, R123, c[0x0][0x2d0], -R0 ;  /* 0x0000b4007b557a23 */ /* 0x000fc40000010800 */
[--C-:B------:R-:W-:Y:S02]  /*5780*/  FFMA.FTZ R124, R122, c[0x0][0x2d0], -R0.reuse ;  /* 0x0000b4007a7c7a23 */ /* 0x100fe40000010800 */
[--C-:B------:R-:W-:Y:S01]  /*5790*/  FFMA.FTZ R126, R121, c[0x0][0x2d0], -R0.reuse ;  /* 0x0000b400797e7a23 */ /* 0x100fe20000010800 */
[C---:B------:R-:W-:Y:S01]  /*57a0*/  HMMA.16816.F32 R44, R4.reuse, R34, R44 ;  /* 0x00000022042c723c */ /* 0x040fe2000000182c */
[----:B------:R-:W-:Y:S01]  /*57b0*/  FFMA.FTZ R127, R120, c[0x0][0x2d0], -R0 ;  /* 0x0000b400787f7a23 */ /* 0x000fe20000010800 */
[----:B------:R-:W-:Y:S01]  /*57c0*/  MUFU.EX2 R84, R84 ;  /* 0x0000005400547308 */ /* 0x000fe20000000800 */
[----:B------:R-:W-:Y:S02]  /*57d0*/  FADD.FTZ R0, R180, R2 ;  /* 0x00000002b4007221 */ /* 0x000fe40000010000 */
[----:B------:R-:W-:Y:S02]  /*57e0*/  FADD.FTZ R2, R205, R104 ;  /* 0x00000068cd027221 */ /* 0x000fe40000010000 */
[----:B------:R-:W-:Y:S01]  /*57f0*/  FADD.FTZ R0, R245, R0 ;  /* 0x00000000f5007221 */ /* 0x000fe20000010000 */
[----:B------:R-:W-:Y:S01]  /*5800*/  HMMA.16816.F32 R120, R4, R62, R20 ;  /* 0x0000003e0478723c */ /* 0x000fe20000001814 */
[----:B------:R-:W-:Y:S01]  /*5810*/  FADD.FTZ R2, R206, R2 ;  /* 0x00000002ce027221 */ /* 0x000fe20000010000 */
[----:B------:R-:W2:Y:S01]  /*5820*/  MUFU.EX2 R180, R81 ;  /* 0x0000005100b47308 */ /* 0x000ea20000000800 */
[----:B------:R-:W-:Y:S01]  /*5830*/  FADD.FTZ R0, R248, R0 ;  /* 0x00000000f8007221 */ /* 0x000fe20000010000 */
[----:B-1----:R-:W-:-:S03]  /*5840*/  MOV R248, R89 ;  /* 0x0000005900f87202 */ /* 0x002fc60000000f00 */
[----:B------:R-:W-:Y:S01]  /*5850*/  FADD.FTZ R20, R227, R3 ;  /* 0x00000003e3147221 */ /* 0x000fe20000010000 */
[----:B------:R-:W-:Y:S01]  /*5860*/  HMMA.16816.F32 R112, R4, R50, R12 ;  /* 0x000000320470723c */ /* 0x000fe2000000180c */
[----:B------:R-:W1:Y:S01]  /*5870*/  LDSM.16.MT88.4 R12, [R236+0x1000] ;  /* 0x00100000ec0c783b */ /* 0x000e620000004200 */
[----:B------:R-:W-:Y:S01]  /*5880*/  MUFU.EX2 R144, R91 ;  /* 0x0000005b00907308 */ /* 0x000fe20000000800 */
[----:B------:R-:W-:Y:S01]  /*5890*/  MOV R22, R148 ;  /* 0x0000009400167202 */ /* 0x000fe20000000f00 */
[----:B------:R-:W-:Y:S01]  /*58a0*/  FADD.FTZ R3, R207, R2 ;  /* 0x00000002cf037221 */ /* 0x000fe20000010000 */
[----:B------:R-:W-:Y:S01]  /*58b0*/  MOV R148, R149 ;  /* 0x0000009500947202 */ /* 0x000fe20000000f00 */
[----:B------:R-:W-:Y:S01]  /*58c0*/  FADD.FTZ R2, R252, R0 ;  /* 0x00000000fc027221 */ /* 0x000fe20000010000 */
[----:B------:R-:W-:Y:S01]  /*58d0*/  MOV R149, R150 ;  /* 0x0000009600957202 */ /* 0x000fe20000000f00 */
[----:B------:R-:W-:Y:S01]  /*58e0*/  HMMA.16816.F32 R4, R16, R70, RZ ;  /* 0x000000461004723c */ /* 0x000fe200000018ff */
[----:B------:R-:W-:Y:S01]  /*58f0*/  MOV R23, R158 ;  /* 0x0000009e00177202 */ /* 0x000fe20000000f00 */
[----:B------:R-:W3:Y:S01]  /*5900*/  MUFU.EX2 R81, R90 ;  /* 0x0000005a00517308 */ /* 0x000ee20000000800 */
[----:B--2---:R-:W-:-:S02]  /*5910*/  MOV R227, R180 ;  /* 0x000000b400e37202 */ /* 0x004fc40000000f00 */
[----:B------:R-:W-:Y:S02]  /*5920*/  MOV R150, R156 ;  /* 0x0000009c00967202 */ /* 0x000fe40000000f00 */
[----:B------:R-:W-:Y:S01]  /*5930*/  MOV R71, R151 ;  /* 0x0000009700477202 */ /* 0x000fe20000000f00 */
[----:B------:R-:W-:Y:S01]  /*5940*/  HMMA.16816.F32 R28, R16, R30, RZ ;  /* 0x0000001e101c723c */ /* 0x000fe200000018ff */
[----:B------:R-:W-:Y:S01]  /*5950*/  MOV R70, R159 ;  /* 0x0000009f00467202 */ /* 0x000fe20000000f00 */
[----:B------:R-:W2:Y:S01]  /*5960*/  MUFU.EX2 R245, R85 ;  /* 0x0000005500f57308 */ /* 0x000ea20000000800 */
[----:B------:R-:W-:Y:S02]  /*5970*/  MOV R151, R157 ;  /* 0x0000009d00977202 */ /* 0x000fe40000000f00 */
[----:B------:R-:W-:Y:S02]  /*5980*/  MOV R252, R148 ;  /* 0x0000009400fc7202 */ /* 0x000fe40000000f00 */
[----:B------:R-:W-:-:S02]  /*5990*/  MOV R104, R149 ;  /* 0x0000009500687202 */ /* 0x000fc40000000f00 */
[----:B------:R-:W-:Y:S01]  /*59a0*/  MOV R0, R117 ;  /* 0x0000007500007202 */ /* 0x000fe20000000f00 */
[----:B------:R-:W-:Y:S04]  /*59b0*/  MUFU.EX2 R226, R88 ;  /* 0x0000005800e27308 */ /* 0x000fe80000000800 */
[----:B------:R-:W-:Y:S02]  /*59c0*/  FADD.FTZ R0, R0, R20 ;  /* 0x0000001400007221 */ /* 0x000fe40000010000 */
[----:B------:R-:W-:Y:S02]  /*59d0*/  HMMA.16816.F32 R64, R8, R66, R4 ;  /* 0x000000420840723c */ /* 0x000fe40000001804 */
[----:B------:R4:W5:Y:S06]  /*59e0*/  MUFU.EX2 R225, R93 ;  /* 0x0000005d00e17308 */ /* 0x00096c0000000800 */
[----:B------:R-:W-:Y:S02]  /*59f0*/  HMMA.16816.F32 R4, R16, R86, RZ ;  /* 0x000000561004723c */ /* 0x000fe400000018ff */
[----:B------:R-:W-:Y:S06]  /*5a00*/  MUFU.EX2 R20, R125 ;  /* 0x0000007d00147308 */ /* 0x000fec0000000800 */
[C---:B------:R-:W-:Y:S01]  /*5a10*/  HMMA.16816.F32 R28, R8.reuse, R26, R28 ;  /* 0x0000001a081c723c */ /* 0x040fe2000000181c */
[----:B----4-:R-:W-:Y:S11]  /*5a20*/  MOV R93, R84 ;  /* 0x00000054005d7202 */ /* 0x010ff60000000f00 */
[----:B------:R-:W-:Y:S04]  /*5a30*/  @!UPT UIADD3 URZ, URZ, URZ, URZ ;  /* 0x0000003f3f3ff290 */ /* 0x000fe8000fffe03f */
[----:B------:R-:W-:Y:S08]  /*5a40*/  HMMA.16816.F32 R32, R8, R34, R4 ;  /* 0x000000220820723c */ /* 0x000ff00000001804 */
[----:B------:R-:W-:Y:S01]  /*5a50*/  HMMA.16816.F32 R4, R16, R94, RZ ;  /* 0x0000005e1004723c */ /* 0x000fe200000018ff */
[----:B------:R-:W-:Y:S08]  /*5a60*/  MUFU.EX2 R95, R72 ;  /* 0x00000048005f7308 */ /* 0x000ff00000000800 */
[----:B------:R-:W-:Y:S11]  /*5a70*/  MUFU.EX2 R94, R24 ;  /* 0x00000018005e7308 */ /* 0x000ff60000000800 */
[----:B------:R-:W-:Y:S04]  /*5a80*/  @!UPT UIADD3 URZ, URZ, URZ, URZ ;  /* 0x0000003f3f3ff290 */ /* 0x000fe8000fffe03f */
[----:B------:R-:W-:Y:S08]  /*5a90*/  HMMA.16816.F32 R76, R8, R78, R4 ;  /* 0x0000004e084c723c */ /* 0x000ff00000001804 */
[----:B------:R-:W-:Y:S11]  /*5aa0*/  HMMA.16816.F32 R4, R16, R74, RZ ;  /* 0x0000004a1004723c */ /* 0x000ff600000018ff */
[----:B------:R-:W-:Y:S11]  /*5ab0*/  @!UPT UIADD3 URZ, URZ, URZ, URZ ;  /* 0x0000003f3f3ff290 */ /* 0x000ff6000fffe03f */
[----:B------:R-:W-:Y:S02]  /*5ac0*/  @!UPT UIADD3 URZ, URZ, URZ, URZ ;  /* 0x0000003f3f3ff290 */ /* 0x000fe4000fffe03f */
[----:B------:R-:W-:Y:S08]  /*5ad0*/  HMMA.16816.F32 R36, R8, R38, R4 ;  /* 0x000000260824723c */ /* 0x000ff00000001804 */
[----:B------:R-:W-:Y:S01]  /*5ae0*/  HMMA.16816.F32 R4, R16, R82, RZ ;  /* 0x000000521004723c */ /* 0x000fe200000018ff */
[----:B------:R-:W4:Y:S08]  /*5af0*/  MUFU.EX2 R83, R73 ;  /* 0x0000004900537308 */ /* 0x000f300000000800 */
[----:B------:R-:W1:Y:S11]  /*5b00*/  MUFU.EX2 R82, R68 ;  /* 0x0000004400527308 */ /* 0x000e760000000800 */
[----:B------:R-:W-:Y:S04]  /*5b10*/  @!UPT UIADD3 URZ, URZ, URZ, URZ ;  /* 0x0000003f3f3ff290 */ /* 0x000fe8000fffe03f */
[----:B------:R-:W-:Y:S08]  /*5b20*/  HMMA.16816.F32 R40, R8, R42, R4 ;  /* 0x0000002a0828723c */ /* 0x000ff00000001804 */
[C---:B------:R-:W-:Y:S07]  /*5b30*/  HMMA.16816.F32 R4, R16.reuse, R106, RZ ;  /* 0x0000006a1004723c */ /* 0x040fee00000018ff */
[----:B------:R-:W-:Y:S01]  /*5b40*/  MOV R106, R150 ;  /* 0x00000096006a7202 */ /* 0x000fe20000000f00 */
[----:B------:R-:W-:Y:S01]  /*5b50*/  HMMA.16816.F32 R16, R16, R118, RZ ;  /* 0x000000761010723c */ /* 0x000fe200000018ff */
[----:B------:R-:W-:Y:S11]  /*5b60*/  MOV R107, R151 ;  /* 0x00000097006b7202 */ /* 0x000ff60000000f00 */
[----:B------:R-:W-:Y:S04]  /*5b70*/  @!UPT UIADD3 URZ, URZ, URZ, URZ ;  /* 0x0000003f3f3ff290 */ /* 0x000fe8000fffe03f */
[C---:B------:R-:W-:Y:S07]  /*5b80*/  HMMA.16816.F32 R60, R8.reuse, R62, R4 ;  /* 0x0000003e083c723c */ /* 0x040fee0000001804 */
[----:B------:R-:W-:Y:S01]  /*5b90*/  FADD.FTZ R4, R182, R181 ;  /* 0x000000b5b6047221 */ /* 0x000fe20000010000 */
[----:B------:R-:W-:Y:S01]  /*5ba0*/  HMMA.16816.F32 R48, R8, R50, R16 ;  /* 0x000000320830723c */ /* 0x000fe20000001810 */
[----:B---3--:R-:W-:Y:S01]  /*5bb0*/  F2FP.PACK_AB R6, R248, R81 ;  /* 0x00000051f806723e */ /* 0x008fe200000000ff */
[----:B------:R-:W3:Y:S01]  /*5bc0*/  LDSM.16.MT88.4 R16, [R239+0x3000] ;  /* 0x00300000ef10783b */ /* 0x000ee20000004200 */
[----:B------:R-:W-:Y:S01]  /*5bd0*/  FADD.FTZ R4, R183, R4 ;  /* 0x00000004b7047221 */ /* 0x000fe20000010000 */
[----:B--2---:R-:W-:-:S02]  /*5be0*/  F2FP.PACK_AB R5, R93, R245 ;  /* 0x000000f55d05723e */ /* 0x004fc400000000ff */
[----:B-----5:R-:W-:Y:S01]  /*5bf0*/  F2FP.PACK_AB R7, R225, R226 ;  /* 0x000000e2e107723e */ /* 0x020fe200000000ff */
[----:B------:R-:W-:Y:S01]  /*5c00*/  FADD.FTZ R21, R204, R4 ;  /* 0x00000004cc157221 */ /* 0x000fe20000010000 */
[----:B----4-:R-:W-:Y:S02]  /*5c10*/  F2FP.PACK_AB R8, R83, R80 ;  /* 0x000000505308723e */ /* 0x010fe400000000ff */
[----:B-1----:R-:W-:Y:S02]  /*5c20*/  F2FP.PACK_AB R9, R147, R82 ;  /* 0x000000529309723e */ /* 0x002fe400000000ff */
[----:B------:R-:W-:Y:S02]  /*5c30*/  F2FP.PACK_AB R10, R137, R95 ;  /* 0x0000005f890a723e */ /* 0x000fe400000000ff */
[----:B------:R-:W-:Y:S02]  /*5c40*/  F2FP.PACK_AB R11, R227, R94 ;  /* 0x0000005ee30b723e */ /* 0x000fe400000000ff */
[----:B------:R-:W-:-:S05]  /*5c50*/  F2FP.PACK_AB R4, R144, R92 ;  /* 0x0000005c9004723e */ /* 0x000fca00000000ff */
[-C--:B------:R-:W-:Y:S08]  /*5c60*/  HMMA.16816.F32 R176, R8, R12.reuse, R176 ;  /* 0x0000000c08b0723c */ /* 0x080ff000000018b0 */
[----:B------:R-:W-:Y:S08]  /*5c70*/  HMMA.16816.F32 R172, R4, R12, R172 ;  /* 0x0000000c04ac723c */ /* 0x000ff000000018ac */
[-C--:B------:R-:W-:Y:S08]  /*5c80*/  HMMA.16816.F32 R180, R8, R14.reuse, R28 ;  /* 0x0000000e08b4723c */ /* 0x080ff0000000181c */
[----:B------:R-:W-:Y:S01]  /*5c90*/  HMMA.16816.F32 R24, R4, R14, R56 ;  /* 0x0000000e0418723c */ /* 0x000fe20000001838 */
[----:B------:R-:W1:Y:S07]  /*5ca0*/  LDSM.16.MT88.4 R12, [R237+0x1000] ;  /* 0x00100000ed0c783b */ /* 0x000e6e0000004200 */
[----:B---3--:R-:W-:Y:S08]  /*5cb0*/  HMMA.16816.F32 R60, R8, R18, R60 ;  /* 0x00000012083c723c */ /* 0x008ff0000000183c */
[----:B------:R-:W-:Y:S08]  /*5cc0*/  HMMA.16816.F32 R104, R4, R16, R104 ;  /* 0x000000100468723c */ /* 0x000ff00000001868 */
[-C--:B-1----:R-:W-:Y:S08]  /*5cd0*/  HMMA.16816.F32 R184, R8, R12.reuse, R184 ;  /* 0x0000000c08b8723c */ /* 0x082ff000000018b8 */
[----:B------:R-:W-:Y:S08]  /*5ce0*/  HMMA.16816.F32 R164, R4, R12, R164 ;  /* 0x0000000c04a4723c */ /* 0x000ff000000018a4 */
[-C--:B------:R-:W-:Y:S08]  /*5cf0*/  HMMA.16816.F32 R64, R8, R14.reuse, R64 ;  /* 0x0000000e0840723c */ /* 0x080ff00000001840 */
[----:B------:R-:W-:Y:S01]  /*5d00*/  HMMA.16816.F32 R28, R4, R14, R52 ;  /* 0x0000000e041c723c */ /* 0x000fe20000001834 */
[----:B------:R-:W1:Y:S07]  /*5d10*/  LDSM.16.MT88.4 R12, [R239+0x1000] ;  /* 0x00100000ef0c783b */ /* 0x000e6e0000004200 */
[-C--:B-1----:R-:W-:Y:S08]  /*5d20*/  HMMA.16816.F32 R192, R8, R12.reuse, R192 ;  /* 0x0000000c08c0723c */ /* 0x082ff000000018c0 */
[----:B------:R-:W-:Y:S07]  /*5d30*/  HMMA.16816.F32 R156, R4, R12, R160 ;  /* 0x0000000c049c723c */ /* 0x000fee00000018a0 */
[----:B------:R-:W-:Y:S01]  /*5d40*/  MOV R160, R70 ;  /* 0x0000004600a07202 */ /* 0x000fe20000000f00 */
[----:B------:R-:W-:Y:S01]  /*5d50*/  HMMA.16816.F32 R32, R8, R14, R32 ;  /* 0x0000000e0820723c */ /* 0x000fe20000001820 */
[----:B------:R-:W-:-:S02]  /*5d60*/  MOV R161, R252 ;  /* 0x000000fc00a17202 */ /* 0x000fc40000000f00 */
[----:B------:R-:W-:Y:S02]  /*5d70*/  MOV R162, R22 ;  /* 0x0000001600a27202 */ /* 0x000fe40000000f00 */
[----:B------:R-:W-:Y:S01]  /*5d80*/  MOV R163, R23 ;  /* 0x0000001700a37202 */ /* 0x000fe20000000f00 */
[----:B------:R-:W-:Y:S01]  /*5d90*/  MUFU.EX2 R22, R130 ;  /* 0x0000008200167308 */ /* 0x000fe20000000800 */
[----:B------:R-:W-:Y:S01]  /*5da0*/  MOV R252, R137 ;  /* 0x0000008900fc7202 */ /* 0x000fe20000000f00 */
[----:B------:R-:W-:Y:S01]  /*5db0*/  HMMA.16816.F32 R44, R4, R14, R44 ;  /* 0x0000000e042c723c */ /* 0x000fe2000000182c */
[----:B------:R-:W1:Y:S05]  /*5dc0*/  LDSM.16.MT88.4 R12, [R238+0x1000] ;  /* 0x00100000ee0c783b */ /* 0x000e6a0000004200 */
[----:B------:R-:W-:Y:S08]  /*5dd0*/  MUFU.EX2 R23, R146 ;  /* 0x0000009200177308 */ /* 0x000ff00000000800 */
[----:B------:R-:W2:Y:S01]  /*5de0*/  MUFU.EX2 R137, R145 ;  /* 0x0000009100897308 */ /* 0x000ea20000000800 */
[-C--:B-1----:R-:W-:Y:S08]  /*5df0*/  HMMA.16816.F32 R200, R8, R12.reuse, R200 ;  /* 0x0000000c08c8723c */ /* 0x082ff000000018c8 */
[----:B------:R-:W-:Y:S07]  /*5e00*/  HMMA.16816.F32 R148, R4, R12, R168 ;  /* 0x0000000c0494723c */ /* 0x000fee00000018a8 */
[----:B------:R-:W-:Y:S01]  /*5e10*/  MOV R171, R142 ;  /* 0x0000008e00ab7202 */ /* 0x000fe20000000f00 */
[----:B------:R-:W-:Y:S01]  /*5e20*/  HMMA.16816.F32 R204, R8, R14, R76 ;  /* 0x0000000e08cc723c */ /* 0x000fe2000000184c */
[----:B------:R-:W-:-:S02]  /*5e30*/  MOV R170, R140 ;  /* 0x0000008c00aa7202 */ /* 0x000fc40000000f00 */
[----:B------:R-:W-:Y:S01]  /*5e40*/  MOV R169, R141 ;  /* 0x0000008d00a97202 */ /* 0x000fe20000000f00 */
[----:B------:R-:W-:Y:S01]  /*5e50*/  FADD.FTZ R0, R171, R0 ;  /* 0x00000000ab007221 */ /* 0x000fe20000010000 */
[----:B------:R-:W-:Y:S01]  /*5e60*/  MOV R168, R116 ;  /* 0x0000007400a87202 */ /* 0x000fe20000000f00 */
[----:B------:R-:W-:Y:S01]  /*5e70*/  FADD.FTZ R2, R170, R2 ;  /* 0x00000002aa027221 */ /* 0x000fe20000010000 */
[----:B------:R-:W-:Y:S01]  /*5e80*/  MOV R78, R71 ;  /* 0x00000047004e7202 */ /* 0x000fe20000000f00 */
[----:B------:R-:W-:Y:S01]  /*5e90*/  HMMA.16816.F32 R72, R4, R14, R96 ;  /* 0x0000000e0448723c */ /* 0x000fe20000001860 */
[----:B------:R-:W1:Y:S01]  /*5ea0*/  LDSM.16.MT88.4 R12, [R236+0x3000] ;  /* 0x00300000ec0c783b */ /* 0x000e620000004200 */
[----:B------:R-:W-:Y:S01]  /*5eb0*/  MOV R77, R143 ;  /* 0x0000008f004d7202 */ /* 0x000fe20000000f00 */
[----:B------:R-:W-:Y:S01]  /*5ec0*/  FADD.FTZ R3, R168, R3 ;  /* 0x00000003a8037221 */ /* 0x000fe20000010000 */
[----:B------:R-:W-:Y:S02]  /*5ed0*/  MOV R79, R138 ;  /* 0x0000008a004f7202 */ /* 0x000fe40000000f00 */
[----:B------:R-:W-:Y:S01]  /*5ee0*/  MUFU.EX2 R138, R155 ;  /* 0x0000009b008a7308 */ /* 0x000fe20000000800 */
[----:B------:R-:W-:Y:S01]  /*5ef0*/  FADD.FTZ R3, R77, R3 ;  /* 0x000000034d037221 */ /* 0x000fe20000010000 */
[-C--:B-1----:R-:W-:Y:S08]  /*5f00*/  HMMA.16816.F32 R68, R8, R12.reuse, R188 ;  /* 0x0000000c0844723c */ /* 0x082ff000000018bc */
[----:B------:R-:W-:Y:S08]  /*5f10*/  HMMA.16816.F32 R208, R4, R12, R208 ;  /* 0x0000000c04d0723c */ /* 0x000ff000000018d0 */
[-C--:B------:R-:W-:Y:S08]  /*5f20*/  HMMA.16816.F32 R36, R8, R14.reuse, R36 ;  /* 0x0000000e0824723c */ /* 0x080ff00000001824 */
[----:B------:R-:W-:Y:S01]  /*5f30*/  HMMA.16816.F32 R88, R4, R14, R100 ;  /* 0x0000000e0458723c */ /* 0x000fe20000001864 */
[----:B------:R-:W1:Y:S07]  /*5f40*/  LDSM.16.MT88.4 R12, [R237+0x3000] ;  /* 0x00300000ed0c783b */ /* 0x000e6e0000004200 */
[----:B------:R-:W-:Y:S01]  /*5f50*/  HMMA.16816.F32 R100, R8, R16, R216 ;  /* 0x000000100864723c */ /* 0x000fe200000018d8 */
[----:B------:R-:W-:Y:S06]  /*5f60*/  MUFU.EX2 R217, R152 ;  /* 0x0000009800d97308 */ /* 0x000fec0000000800 */
[----:B------:R-:W-:Y:S01]  /*5f70*/  MOV R219, R93 ;  /* 0x0000005d00db7202 */ /* 0x000fe20000000f00 */
[----:B------:R-:W-:Y:S01]  /*5f80*/  HMMA.16816.F32 R16, R4, R18, R120 ;  /* 0x000000120410723c */ /* 0x000fe20000001878 */
[----:B------:R-:W-:Y:S01]  /*5f90*/  MUFU.EX2 R216, R132 ;  /* 0x0000008400d87308 */ /* 0x000fe20000000800 */
[----:B------:R-:W-:-:S07]  /*5fa0*/  MOV R218, R81 ;  /* 0x0000005100da7202 */ /* 0x000fce0000000f00 */
[----:B------:R2:W-:Y:S01]  /*5fb0*/  MUFU.EX2 R132, R129 ;  /* 0x0000008100847308 */ /* 0x0005e20000000800 */
[-C--:B-1----:R-:W-:Y:S07]  /*5fc0*/  HMMA.16816.F32 R84, R8, R12.reuse, R212 ;  /* 0x0000000c0854723c */ /* 0x082fee00000018d4 */
[----:B------:R-:W-:Y:S01]  /*5fd0*/  MUFU.EX2 R212, R154 ;  /* 0x0000009a00d47308 */ /* 0x000fe20000000800 */
[----:B--2---:R-:W-:Y:S01]  /*5fe0*/  F2FP.PACK_AB R129, R137, R23 ;  /* 0x000000178981723e */ /* 0x004fe200000000ff */
[----:B------:R-:W-:Y:S06]  /*5ff0*/  HMMA.16816.F32 R140, R4, R12, R196 ;  /* 0x0000000c048c723c */ /* 0x000fec00000018c4 */
[----:B------:R-:W1:Y:S02]  /*6000*/  MUFU.EX2 R215, R153 ;  /* 0x0000009900d77308 */ /* 0x000e640000000800 */
[-C--:B------:R-:W-:Y:S06]  /*6010*/  HMMA.16816.F32 R40, R8, R14.reuse, R40 ;  /* 0x0000000e0828723c */ /* 0x080fec0000001828 */
[----:B------:R-:W2:Y:S02]  /*6020*/  MUFU.EX2 R214, R139 ;  /* 0x0000008b00d67308 */ /* 0x000ea40000000800 */
[----:B------:R-:W-:Y:S01]  /*6030*/  HMMA.16816.F32 R56, R4, R14, R108 ;  /* 0x0000000e0438723c */ /* 0x000fe2000000186c */
[----:B------:R-:W3:Y:S05]  /*6040*/  LDSM.16.MT88.4 R12, [R238+0x3000] ;  /* 0x00300000ee0c783b */ /* 0x000eea0000004200 */
[----:B------:R2:W-:Y:S01]  /*6050*/  MUFU.EX2 R139, R131 ;  /* 0x00000083008b7308 */ /* 0x0005e20000000800 */
[----:B-1----:R-:W-:Y:S01]  /*6060*/  F2FP.PACK_AB R130, R217, R215 ;  /* 0x000000d7d982723e */ /* 0x002fe200000000ff */
[----:B------:R-:W-:Y:S04]  /*6070*/  LDSM.16.MT88.4 R152, [R239+0x1800] ;  /* 0x00180000ef98783b */ /* 0x000fe80000004200 */
[----:B------:R-:W-:Y:S02]  /*6080*/  LDSM.16.MT88.4 R108, [R239+0x3800] ;  /* 0x00380000ef6c783b */ /* 0x000fe40000004200 */
[----:B------:R1:W4:Y:S01]  /*6090*/  MUFU.EX2 R213, R128 ;  /* 0x0000008000d57308 */ /* 0x0003220000000800 */
[----:B--2---:R-:W-:-:S02]  /*60a0*/  F2FP.PACK_AB R131, R216, R214 ;  /* 0x000000d6d883723e */ /* 0x004fc400000000ff */
[----:B-1----:R-:W-:Y:S01]  /*60b0*/  F2FP.PACK_AB R128, R212, R138 ;  /* 0x0000008ad480723e */ /* 0x002fe200000000ff */
[C---:B---3--:R-:W-:Y:S08]  /*60c0*/  HMMA.16816.F32 R120, R4.reuse, R12, R228 ;  /* 0x0000000c0478723c */ /* 0x048ff000000018e4 */
[----:B------:R-:W-:Y:S07]  /*60d0*/  HMMA.16816.F32 R52, R4, R14, R112 ;  /* 0x0000000e0434723c */ /* 0x000fee0000001870 */
[----:B------:R-:W-:Y:S01]  /*60e0*/  FADD.FTZ R4, R169, R21 ;  /* 0x00000015a9047221 */ /* 0x000fe20000010000 */
[----:B------:R-:W-:Y:S01]  /*60f0*/  HMMA.16816.F32 R116, R8, R12, R220 ;  /* 0x0000000c0874723c */ /* 0x000fe200000018dc */
[----:B------:R-:W1:Y:S01]  /*6100*/  LDSM.16.MT88.4 R168, [R236+0x1800] ;  /* 0x00180000eca8783b */ /* 0x000e620000004200 */
[----:B------:R4:W-:Y:S01]  /*6110*/  MUFU.EX2 R13, R126 ;  /* 0x0000007e000d7308 */ /* 0x0009e20000000800 */
[----:B------:R-:W-:-:S02]  /*6120*/  FADD.FTZ R5, R78, R4 ;  /* 0x000000044e057221 */ /* 0x000fc40000010000 */
[----:B------:R-:W-:Y:S02]  /*6130*/  FADD.FTZ R4, R160, R2 ;  /* 0x00000002a0047221 */ /* 0x000fe40000010000 */
[----:B------:R-:W-:Y:S01]  /*6140*/  FADD.FTZ R2, R161, R0 ;  /* 0x00000000a1027221 */ /* 0x000fe20000010000 */
[----:B------:R-:W-:Y:S01]  /*6150*/  HMMA.16816.F32 R48, R8, R14, R48 ;  /* 0x0000000e0830723c */ /* 0x000fe20000001830 */
[----:B------:R-:W-:Y:S01]  /*6160*/  FADD.FTZ R0, R162, R3 ;  /* 0x00000003a2007221 */ /* 0x000fe20000010000 */
[----:B------:R-:W-:Y:S01]  /*6170*/  MOV R221, R144 ;  /* 0x0000009000dd7202 */ /* 0x000fe20000000f00 */
[----:B------:R-:W-:Y:S01]  /*6180*/  FADD.FTZ R5, R163, R5 ;  /* 0x00000005a3057221 */ /* 0x000fe20000010000 */
[----:B------:R-:W-:Y:S01]  /*6190*/  MOV R220, R147 ;  /* 0x0000009300dc7202 */ /* 0x000fe20000000f00 */
[----:B------:R-:W-:Y:S01]  /*61a0*/  FADD.FTZ R3, R80, R4 ;  /* 0x0000000450037221 */ /* 0x000fe20000010000 */
[----:B------:R-:W-:Y:S01]  /*61b0*/  LDSM.16.MT88.4 R144, [R238+0x1800] ;  /* 0x00180000ee90783b */ /* 0x000fe20000004200 */
[----:B------:R-:W-:Y:S01]  /*61c0*/  FADD.FTZ R10, R92, R0 ;  /* 0x000000005c0a7221 */ /* 0x000fe20000010000 */
[----:B------:R-:W-:Y:S01]  /*61d0*/  MOV R223, R94 ;  /* 0x0000005e00df7202 */ /* 0x000fe20000000f00 */
[----:B------:R-:W-:Y:S01]  /*61e0*/  FADD.FTZ R12, R79, R5 ;  /* 0x000000054f0c7221 */ /* 0x000fe20000010000 */
[----:B------:R-:W2:Y:S01]  /*61f0*/  LDL R0, [R1+0x44] ;  /* 0x0000440001007983 */ /* 0x000ea20000100800 */
[----:B------:R-:W-:Y:S01]  /*6200*/  MOV R222, R95 ;  /* 0x0000005f00de7202 */ /* 0x000fe20000000f00 */
[----:B------:R-:W-:Y:S01]  /*6210*/  FADD.FTZ R11, R82, R2 ;  /* 0x00000002520b7221 */ /* 0x000fe20000010000 */
[----:B------:R-:W-:Y:S01]  /*6220*/  MOV R8, c[0x0][0x2ac] ;  /* 0x0000ab0000087a02 */ /* 0x000fe20000000f00 */
[----:B------:R-:W3:Y:S01]  /*6230*/  LDSM.16.MT88.4 R4, [R238+0x3800] ;  /* 0x00380000ee04783b */ /* 0x000ee20000004200 */
[----:B------:R5:W1:Y:S03]  /*6240*/  MUFU.EX2 R15, R124 ;  /* 0x0000007c000f7308 */ /* 0x000a660000000800 */
[----:B------:R-:W3:Y:S04]  /*6250*/  LDSM.16.MT88.4 R76, [R236+0x3800] ;  /* 0x00380000ec4c783b */ /* 0x000ee80000004200 */
[----:B------:R-:W3:Y:S01]  /*6260*/  LDSM.16.MT88.4 R160, [R237+0x1800] ;  /* 0x00180000eda0783b */ /* 0x000ee20000004200 */
[----:B------:R-:W1:Y:S03]  /*6270*/  MUFU.EX2 R14, R127 ;  /* 0x0000007f000e7308 */ /* 0x000e660000000800 */
[----:B------:R-:W3:Y:S01]  /*6280*/  LDSM.16.MT88.4 R92, [R237+0x3800] ;  /* 0x00380000ed5c783b */ /* 0x000ee20000004200 */
[----:B------:R-:W-:Y:S01]  /*6290*/  IMAD R8, R8, c[0x0][0x1d0], RZ ;  /* 0x0000740008087a24 */ /* 0x000fe200078e02ff */
[----:B----4-:R-:W-:Y:S01]  /*62a0*/  F2FP.PACK_AB R126, R213, R139 ;  /* 0x0000008bd57e723e */ /* 0x010fe200000000ff */
[----:B------:R-:W-:Y:S01]  /*62b0*/  FADD.FTZ R9, R83, R3 ;  /* 0x0000000353097221 */ /* 0x000fe20000010000 */
[----:B-----5:R-:W-:-:S02]  /*62c0*/  F2FP.PACK_AB R124, R132, R22 ;  /* 0x00000016847c723e */ /* 0x020fc400000000ff */
[----:B-1----:R-:W-:Y:S01]  /*62d0*/  F2FP.PACK_AB R125, R15, R20 ;  /* 0x000000140f7d723e */ /* 0x002fe200000000ff */
[----:B------:R-:W-:Y:S01]  /*62e0*/  FADD.FTZ R3, R221, R10 ;  /* 0x0000000add037221 */ /* 0x000fe20000010000 */
[----:B------:R-:W-:-:S03]  /*62f0*/  F2FP.PACK_AB R127, R14, R13 ;  /* 0x0000000d0e7f723e */ /* 0x000fc600000000ff */
[----:B------:R-:W-:Y:S01]  /*6300*/  FADD.FTZ R3, R218, R3 ;  /* 0x00000003da037221 */ /* 0x000fe20000010000 */
[C---:B------:R-:W-:Y:S08]  /*6310*/  HMMA.16816.F32 R176, R128.reuse, R168, R176 ;  /* 0x000000a880b0723c */ /* 0x040ff000000018b0 */
[-C--:B---3--:R-:W-:Y:S08]  /*6320*/  HMMA.16816.F32 R116, R128, R4.reuse, R116 ;  /* 0x000000048074723c */ /* 0x088ff00000001874 */
[----:B------:R-:W-:Y:S07]  /*6330*/  HMMA.16816.F32 R120, R124, R4, R120 ;  /* 0x000000047c78723c */ /* 0x000fee0000001878 */
[----:B------:R-:W-:Y:S01]  /*6340*/  FADD.FTZ R4, R222, R9 ;  /* 0x00000009de047221 */ /* 0x000fe20000010000 */
[----:B------:R-:W-:Y:S03]  /*6350*/  HMMA.16816.F32 R200, R128, R144, R200 ;  /* 0x0000009080c8723c */ /* 0x000fe600000018c8 */
[----:B------:R-:W-:-:S05]  /*6360*/  FADD.FTZ R4, R252, R4 ;  /* 0x00000004fc047221 */ /* 0x000fca0000010000 */
[----:B------:R-:W-:Y:S01]  /*6370*/  HMMA.16816.F32 R204, R128, R146, R204 ;  /* 0x0000009280cc723c */ /* 0x000fe200000018cc */
[----:B------:R-:W-:-:S07]  /*6380*/  FADD.FTZ R4, R138, R4 ;  /* 0x000000048a047221 */ /* 0x000fce0000010000 */
[C---:B------:R-:W-:Y:S08]  /*6390*/  HMMA.16816.F32 R148, R124.reuse, R144, R148 ;  /* 0x000000907c94723c */ /* 0x040ff00000001894 */
[----:B------:R-:W-:Y:S01]  /*63a0*/  HMMA.16816.F32 R144, R124, R146, R72 ;  /* 0x000000927c90723c */ /* 0x000fe20000001848 */
[----:B------:R-:W-:-:S07]  /*63b0*/  FADD.FTZ R4, R212, R4 ;  /* 0x00000004d4047221 */ /* 0x000fce0000010000 */
[C---:B------:R-:W-:Y:S08]  /*63c0*/  HMMA.16816.F32 R68, R128.reuse, R76, R68 ;  /* 0x0000004c8044723c */ /* 0x040ff00000001844 */
[----:B------:R-:W-:Y:S08]  /*63d0*/  HMMA.16816.F32 R80, R128, R78, R36 ;  /* 0x0000004e8050723c */ /* 0x000ff00000001824 */
[C---:B------:R-:W-:Y:S08]  /*63e0*/  HMMA.16816.F32 R72, R124.reuse, R76, R208 ;  /* 0x0000004c7c48723c */ /* 0x040ff000000018d0 */
[C---:B------:R-:W-:Y:S08]  /*63f0*/  HMMA.16816.F32 R76, R124.reuse, R78, R88 ;  /* 0x0000004e7c4c723c */ /* 0x040ff00000001858 */
[----:B------:R-:W-:Y:S08]  /*6400*/  HMMA.16816.F32 R172, R124, R168, R172 ;  /* 0x000000a87cac723c */ /* 0x000ff000000018ac */
[C---:B------:R-:W-:Y:S08]  /*6410*/  HMMA.16816.F32 R180, R128.reuse, R170, R180 ;  /* 0x000000aa80b4723c */ /* 0x040ff000000018b4 */
[-C--:B------:R-:W-:Y:S08]  /*6420*/  HMMA.16816.F32 R184, R128, R160.reuse, R184 ;  /* 0x000000a080b8723c */ /* 0x080ff000000018b8 */
[----:B------:R-:W-:Y:S08]  /*6430*/  HMMA.16816.F32 R164, R124, R160, R164 ;  /* 0x000000a07ca4723c */ /* 0x000ff000000018a4 */
[C---:B------:R-:W-:Y:S08]  /*6440*/  HMMA.16816.F32 R188, R128.reuse, R162, R64 ;  /* 0x000000a280bc723c */ /* 0x040ff00000001840 */
[-C--:B------:R-:W-:Y:S08]  /*6450*/  HMMA.16816.F32 R192, R128, R152.reuse, R192 ;  /* 0x0000009880c0723c */ /* 0x080ff000000018c0 */
[----:B------:R-:W-:Y:S08]  /*6460*/  HMMA.16816.F32 R156, R124, R152, R156 ;  /* 0x000000987c9c723c */ /* 0x000ff0000000189c */
        /* <DEDUP_REMOVED lines=11> */
[----:B--2---:R-:W-:-:S05]  /*6520*/  @P4 IMAD.HI.U32 R2, R0, c[0x0][0x2c8], RZ ;  /* 0x0000b20000024a27 */ /* 0x004fca00078e00ff */
[----:B------:R-:W-:-:S04]  /*6530*/  @P4 SHF.R.U32.HI R0, RZ, c[0x0][0x2cc], R2 ;  /* 0x0000b300ff004a19 */ /* 0x000fc80000011602 */
[----:B------:R-:W-:-:S04]  /*6540*/  IADD3 R0, R0, -c[0x0][0x168], R8 ;  /* 0x80005a0000007a10 */ /* 0x000fc80007ffe008 */
[----:B------:R-:W-:-:S04]  /*6550*/  SHF.R.S32.HI R2, RZ, 0x1f, R0 ;  /* 0x0000001fff027819 */ /* 0x000fc80000011400 */
[----:B------:R-:W-:Y:S01]  /*6560*/  LEA.HI R8, R2, R0, RZ, 0x6 ;  /* 0x0000000002087211 */ /* 0x000fe200078f30ff */
        /* <DEDUP_REMOVED lines=9> */
[----:B------:R-:W-:Y:S01]  /*6600*/  FADD.FTZ R2, R225, R5 ;  /* 0x00000005e1027221 */ /* 0x000fe20000010000 */
[----:B------:R-:W-:Y:S01]  /*6610*/  HMMA.16816.F32 R108, R124, R110, R16 ;  /* 0x0000006e7c6c723c */ /* 0x000fe20000001810 */
[----:B------:R-:W-:Y:S02]  /*6620*/  FADD.FTZ R5, R132, R0 ;  /* 0x0000000084057221 */ /* 0x000fe40000010000 */
[----:B------:R-:W-:-:S05]  /*6630*/  FADD.FTZ R0, R20, R2 ;  /* 0x0000000214007221 */ /* 0x000fca0000010000 */
[----:B------:R-:W-:Y:S01]  /*6640*/  HMMA.16816.F32 R128, R128, R6, R48 ;  /* 0x000000068080723c */ /* 0x000fe20000001830 */
[----:B------:R-:W-:-:S07]  /*6650*/  FADD.FTZ R0, R15, R0 ;  /* 0x000000000f007221 */ /* 0x000fce0000010000 */
[----:B------:R-:W-:Y:S07]  /*6660*/  HMMA.16816.F32 R124, R124, R6, R52 ;  /* 0x000000067c7c723c */ /* 0x000fee0000001834 */
[----:B------:R-:W-:Y:S01]  /*6670*/  FADD.FTZ R6, R137, R3 ;  /* 0x0000000389067221 */ /* 0x000fe20000010000 */
[----:B------:R-:W-:Y:S01]  /*6680*/  SHF.R.S32.HI R3, RZ, 0x6, R8 ;  /* 0x00000006ff037819 */ /* 0x000fe20000011408 */
[----:B------:R-:W-:-:S03]  /*6690*/  FADD.FTZ R0, R13, R0 ;  /* 0x000000000d007221 */ /* 0x000fc60000010000 */
[----:B------:R-:W-:Y:S01]  /*66a0*/  IMNMX R7, RZ, R3, !PT ;  /* 0x00000003ff077217 */ /* 0x000fe20007800200 */
[----:B------:R-:W-:Y:S02]  /*66b0*/  FADD.FTZ R3, R215, R4 ;  /* 0x00000004d7037221 */ /* 0x000fe40000010000 */
[----:B------:R-:W-:Y:S02]  /*66c0*/  FADD.FTZ R2, R214, R6 ;  /* 0x00000006d6027221 */ /* 0x000fe40000010000 */
[----:B------:R-:W-:Y:S02]  /*66d0*/  FADD.FTZ R4, R139, R5 ;  /* 0x000000058b047221 */ /* 0x000fe40000010000 */
[----:B------:R-:W-:Y:S02]  /*66e0*/  FADD.FTZ R5, R217, R3 ;  /* 0x00000003d9057221 */ /* 0x000fe40000010000 */
[----:B------:R-:W-:Y:S02]  /*66f0*/  FADD.FTZ R3, R216, R2 ;  /* 0x00000002d8037221 */ /* 0x000fe40000010000 */
[----:B------:R-:W-:Y:S01]  /*6700*/  FADD.FTZ R0, R14, R0 ;  /* 0x000000000e007221 */ /* 0x000fe20000010000 */
[----:B------:R1:W-:Y:S01]  /*6710*/  STL [R1+0x14], R7 ;  /* 0x0000140701007387 */ /* 0x0003e20000100800 */
[----:B------:R-:W-:-:S03]  /*6720*/  FADD.FTZ R2, R213, R4 ;  /* 0x00000004d5027221 */ /* 0x000fc60000010000 */
[----:B------:R1:W-:Y:S01]  /*6730*/  STL [R1+0x4], R5 ;  /* 0x0000040501007387 */ /* 0x0003e20000100800 */
[----:B------:R-:W-:-:S03]  /*6740*/  IADD3 R248, R224, -0x2, RZ ;  /* 0xfffffffee0f87810 */ /* 0x000fc60007ffe0ff */
[----:B------:R1:W-:Y:S04]  /*6750*/  STL [R1], R3 ;  /* 0x0000000301007387 */ /* 0x0003e80000100800 */
[----:B------:R1:W-:Y:S04]  /*6760*/  STL [R1+0xc], R0 ;  /* 0x00000c0001007387 */ /* 0x0003e80000100800 */
[----:B------:R1:W-:Y:S01]  /*6770*/  STL [R1+0x8], R2 ;  /* 0x0000080201007387 */ /* 0x0003e20000100800 */
[----:B------:R-:W-:Y:S11]  /*6780*/  ISETP.GE.AND P0, PT, R248, R7, PT ;  /* 0x00000007f800720c */ /* 0x000ff60003f06270 */
[----:B------:R-:W-:Y:S02]  /*6790*/  @!UPT UIADD3 URZ, URZ, URZ, URZ ;  /* 0x0000003f3f3ff290 */ /* 0x000fe4000fffe03f */
[----:B------:R-:W-:Y:S05]  /*67a0*/  @!P0 BRA `(.L_x_1649) ;  /* 0x00004af000008947 */ /* 0x000fea0003800000 */
[----:B------:R-:W-:Y:S01]  /*67b0*/  IMAD.MOV.U32 R138, RZ, RZ, R135 ;  /* 0x000000ffff8a7224 */ /* 0x000fe200078e0087 */
[----:B------:R-:W-:Y:S01]  /*67c0*/  MOV R140, R133 ;  /* 0x00000085008c7202 */ /* 0x000fe20000000f00 */
[----:B------:R-:W-:Y:S01]  /*67d0*/  IMAD.MOV.U32 R137, RZ, RZ, R136 ;  /* 0x000000ffff897224 */ /* 0x000fe200078e0088 */
[----:B------:R-:W-:Y:S02]  /*67e0*/  MOV R139, R134 ;  /* 0x00000086008b7202 */ /* 0x000fe40000000f00 */
.L_x_1660:
[----:B------:R-:W-:Y:S04]  /*67f0*/  DEPBAR.LE SB0, 0x0 ;  /* 0x000080000000791a */ /* 0x000fe80000000000 */
[----:B------:R-:W-:Y:S01]  /*6800*/  WARPSYNC 0xffffffff ;  /* 0xffffffff00007948 */ /* 0x000fe20003800000 */
[----:B------:R-:W-:Y:S01]  /*6810*/  BAR.SYNC.DEFER_BLOCKING 0x0 ;  /* 0x0000000000007b1d */ /* 0x000fe20000010000 */
[----:B------:R-:W-:Y:S05]  /*6820*/  ISETP.GE.AND P0, PT, R248, RZ, PT ;  /* 0x000000fff800720c */ /* 0x000fea0003f06270 */
[----:B------:R2:W3:Y:S01]  /*6830*/  LDSM.16.M88.4 R64, [R240] ;  /* 0x00000000f040783b */ /* 0x0004e20000000200 */
[----:B------:R-:W-:Y:S03]  /*6840*/  BSSY B0, `(.L_x_1650) ;  /* 0x0000052000007945 */ /* 0x000fe60003800000 */
[----:B------:R2:W4:Y:S04]  /*6850*/  LDSM.16.M88.4 R60, [R240+0x2000] ;  /* 0x00200000f03c783b */ /* 0x0005280000000200 */
[----:B------:R2:W1:Y:S04]  /*6860*/  LDSM.16.M88.4 R16, [R233] ;  /* 0x00000000e910783b */ /* 0x0004680000000200 */
[----:B------:R2:W1:Y:S04]  /*6870*/  LDSM.16.M88.4 R32, [R233+0x800] ;  /* 0x00080000e920783b */ /* 0x0004680000000200 */
[----:B------:R2:W1:Y:S04]  /*6880*/  LDSM.16.M88.4 R48, [R233+0x1000] ;  /* 0x00100000e930783b */ /* 0x0004680000000200 */
[----:B------:R2:W1:Y:S04]  /*6890*/  LDSM.16.M88.4 R132, [R233+0x1800] ;  /* 0x00180000e984783b */ /* 0x0004680000000200 */
[----:B------:R2:W1:Y:S04]  /*68a0*/  LDSM.16.M88.4 R208, [R242] ;  /* 0x00000000f2d0783b */ /* 0x0004680000000200 */
[----:B------:R2:W1:Y:S04]  /*68b0*/  LDSM.16.M88.4 R216, [R242+0x2000] ;  /* 0x00200000f2d8783b */ /* 0x0004680000000200 */
[----:B------:R2:W1:Y:S04]  /*68c0*/  LDSM.16.M88.4 R212, [R232] ;  /* 0x00000000e8d4783b */ /* 0x0004680000000200 */
        /* <DEDUP_REMOVED lines=27> */
.L_x_1739:
[----:B------:R-:W-:-:S05]  /*6a80*/  BRA.DIV ~URZ, `(.L_x_1653) ;  /* 0x0000d7d27f007947 */ /* 0x000fca000b800000 */
[----:B------:R-:W4:Y:S01]  /*6a90*/  SHFL.IDX PT, R10, R4, RZ, 0x181f ;  /* 0x00181fff040a7589 */ /* 0x000f2200000e0000 */
[----:B------:R-:W-:Y:S02]  /*6aa0*/  ISETP.GE.AND P2, PT, R250, c[0x0][0x1d4], PT ;  /* 0x00007500fa007a0c */ /* 0x000fe40003f46270 */
[CC--:B----4-:R-:W-:Y:S02]  /*6ab0*/  IADD3 R2, P0, R10.reuse, R12.reuse, RZ ;  /* 0x0000000c0a027210 */ /* 0x0d0fe40007f1e0ff */
[-C--:B------:R-:W-:Y:S03]  /*6ac0*/  IADD3 R10, P5, R10, R13.reuse, RZ ;  /* 0x0000000d0a0a7210 */ /* 0x080fe60007fbe0ff */
[--C-:B---3--:R-:W-:Y:S01]  /*6ad0*/  IMAD.X R3, R7, 0x1, R5.reuse, P0 ;  /* 0x0000000107037824 */ /* 0x108fe200000e0605 */
[----:B------:R-:W-:Y:S01]  /*6ae0*/  ISETP.GE.AND P0, PT, R251, c[0x0][0x1d4], PT ;  /* 0x00007500fb007a0c */ /* 0x000fe20003f06270 */
[--C-:B------:R-:W-:Y:S02]  /*6af0*/  IMAD.X R11, R7, 0x1, R6.reuse, P5 ;  /* 0x00000001070b7824 */ /* 0x100fe400028e0606 */
[----:B------:R-:W-:Y:S04]  /*6b00*/  SHFL.IDX PT, R7, R4, 0x2, 0x181f ;  /* 0x00581f0004077f89 */ /* 0x000fe800000e0000 */
[----:B------:R-:W-:Y:S01]  /*6b10*/  @!PT LDS RZ, [RZ] ;  /* 0x00000000fffff984 */ /* 0x000fe20000000800 */
[----:B------:R3:W-:Y:S06]  /*6b20*/  LDGSTS.E.BYPASS.LTC128B.128 [R247+0x100], [R2.64], !P2 ;  /* 0x0010000002f77fae */ /* 0x0007ec000d101d46 */
[----:B------:R4:W-:Y:S04]  /*6b30*/  LDGSTS.E.BYPASS.LTC128B.128 [R247+0x2100], [R10.64], !P0 ;  /* 0x021000000af77fae */ /* 0x0009e8000c101d46 */
[----:B---3--:R-:W3:Y:S04]  /*6b40*/  SHFL.IDX PT, R2, R4, 0x1, 0x181f ;  /* 0x00381f0004027f89 */ /* 0x008ee800000e0000 */
[----:B------:R-:W5:Y:S01]  /*6b50*/  SHFL.IDX PT, R3, R0, 0x1, 0x181f ;  /* 0x00381f0000037f89 */ /* 0x000f6200000e0000 */
[CC--:B---3--:R-:W-:Y:S02]  /*6b60*/  IADD3 R8, P6, R2.reuse, R12.reuse, RZ ;  /* 0x0000000c02087210 */ /* 0x0c8fe40007fde0ff */
[-C--:B------:R-:W-:Y:S03]  /*6b70*/  IADD3 R2, P5, R2, R13.reuse, RZ ;  /* 0x0000000d02027210 */ /* 0x080fe60007fbe0ff */
[C-C-:B-----5:R-:W-:Y:S02]  /*6b80*/  IMAD.X R9, R3.reuse, 0x1, R5.reuse, P6 ;  /* 0x0000000103097824 */ /* 0x160fe400030e0605 */
[--C-:B------:R-:W-:Y:S03]  /*6b90*/  IMAD.X R3, R3, 0x1, R6.reuse, P5 ;  /* 0x0000000103037824 */ /* 0x100fe600028e0606 */
[----:B------:R3:W-:Y:S04]  /*6ba0*/  LDGSTS.E.BYPASS.LTC128B.128 [R247+0x900], [R8.64], !P2 ;  /* 0x0090000008f77fae */ /* 0x0007e8000d101d46 */
[----:B------:R5:W-:Y:S04]  /*6bb0*/  LDGSTS.E.BYPASS.LTC128B.128 [R247+0x2900], [R2.64], !P0 ;  /* 0x0290000002f77fae */ /* 0x000be8000c101d46 */
[----:B---3--:R-:W3:Y:S04]  /*6bc0*/  SHFL.IDX PT, R8, R0, 0x2, 0x181f ;  /* 0x00581f0000087f89 */ /* 0x008ee800000e0000 */
[----:B------:R4:W1:Y:S01]  /*6bd0*/  SHFL.IDX PT, R9, R0, 0x3, 0x181f ;  /* 0x00781f0000097f89 */ /* 0x00086200000e0000 */
[C---:B-----5:R-:W-:Y:S03]  /*6be0*/  IADD3 R2, P5, R7.reuse, R12, RZ ;  /* 0x0000000c07027210 */ /* 0x060fe60007fbe0ff */
[----:B-1----:R4:W1:Y:S02]  /*6bf0*/  SHFL.IDX PT, R0, R4, 0x3, 0x181f ;  /* 0x00781f0004007f89 */ /* 0x00286400000e0000 */
[C---:B---3--:R-:W-:Y:S05]  /*6c00*/  IMAD.X R3, R8.reuse, 0x1, R5, P5 ;  /* 0x0000000108037824 */ /* 0x048fea00028e0605 */
[----:B------:R3:W-:Y:S02]  /*6c10*/  LDGSTS.E.BYPASS.LTC128B.128 [R247+0x1100], [R2.64], !P2 ;  /* 0x0110000002f77fae */ /* 0x0007e4000d101d46 */
[----:B---3--:R-:W-:Y:S02]  /*6c20*/  IADD3 R2, P5, R7, R13, RZ ;  /* 0x0000000d07027210 */ /* 0x008fe40007fbe0ff */
[----:B------:R-:W-:Y:S03]  /*6c30*/  SEL R7, RZ, 0x10, P0 ;  /* 0x00000010ff077807 */ /* 0x000fe60000000000 */
[----:B------:R-:W-:Y:S01]  /*6c40*/  IMAD.X R3, R8, 0x1, R6, P5 ;  /* 0x0000000108037824 */ /* 0x000fe200028e0606 */
[----:B------:R-:W-:Y:S04]  /*6c50*/  SEL R8, RZ, 0x10, P2 ;  /* 0x00000010ff087807 */ /* 0x000fe80001000000 */
[----:B------:R4:W-:Y:S03]  /*6c60*/  LDGSTS.E.BYPASS.LTC128B.128 [R247+0x3100], [R2.64], !P0 ;  /* 0x0310000002f77fae */ /* 0x0009e6000c101d46 */
.L_x_1740:
[C---:B-1----:R-:W-:Y:S02]  /*6c70*/  ISETP.NE.U32.AND P6, PT, R8.reuse, RZ, PT ;  /* 0x000000ff0800720c */ /* 0x042fe40003fc5070 */
[----:B------:R-:W-:Y:S02]  /*6c80*/  IADD3 R8, -R8, 0x10, RZ ;  /* 0x0000001008087810 */ /* 0x000fe40007ffe1ff */
[C---:B----4-:R-:W-:Y:S02]  /*6c90*/  IADD3 R2, -R7.reuse, 0x10, RZ ;  /* 0x0000001007027810 */ /* 0x050fe40007ffe1ff */
[----:B------:R-:W-:Y:S02]  /*6ca0*/  LOP3.LUT R8, R8, 0xf, RZ, 0xc0, !PT ;  /* 0x0000000f08087812 */ /* 0x000fe400078ec0ff */
[----:B------:R-:W-:Y:S02]  /*6cb0*/  LOP3.LUT R2, R2, 0xf, RZ, 0xc0, !PT ;  /* 0x0000000f02027812 */ /* 0x000fe400078ec0ff */
[-C--:B------:R-:W-:Y:S02]  /*6cc0*/  IADD3 R4, P2, P0, R8, R0.reuse, R12 ;  /* 0x0000000008047210 */ /* 0x080fe4000785e00c */
[----:B------:R-:W-:Y:S02]  /*6cd0*/  ISETP.NE.U32.AND P5, PT, R7, RZ, PT ;  /* 0x000000ff0700720c */ /* 0x000fe40003fa5070 */
[-C--:B------:R-:W-:Y:S02]  /*6ce0*/  IADD3.X R5, RZ, R9.reuse, R5, P2, P0 ;  /* 0x00000009ff057210 */ /* 0x080fe400017e0405 */
[----:B------:R-:W-:Y:S03]  /*6cf0*/  IADD3 R2, P2, P0, R2, R0, R13 ;  /* 0x0000000002027210 */ /* 0x000fe6000785e00d */
[----:B------:R-:W-:Y:S01]  /*6d00*/  @!PT LDS RZ, [RZ] ;  /* 0x00000000fffff984 */ /* 0x000fe20000000800 */
[----:B------:R-:W-:Y:S01]  /*6d10*/  @!PT LDS RZ, [RZ] ;  /* 0x00000000fffff984 */ /* 0x000fe20000000800 */
[----:B------:R-:W-:Y:S01]  /*6d20*/  @!PT LDS RZ, [RZ] ;  /* 0x00000000fffff984 */ /* 0x000fe20000000800 */
[----:B------:R1:W-:Y:S01]  /*6d30*/  LDGSTS.E.BYPASS.LTC128B.128.ZFILL [R247+0x1900], [R4.64], P6 ;  /* 0x0190000004f77fae */ /* 0x0003e2000b141d46 */
[----:B------:R-:W-:Y:S05]  /*6d40*/  IADD3.X R3, RZ, R9, R6, P2, P0 ;  /* 0x00000009ff037210 */ /* 0x000fea00017e0406 */
[----:B------:R1:W-:Y:S04]  /*6d50*/  LDGSTS.E.BYPASS.LTC128B.128.ZFILL [R247+0x3900], [R2.64], P5 ;  /* 0x0390000002f77fae */ /* 0x0003e8000a941d46 */
.L_x_1651:
[----:B---34-:R-:W-:Y:S05]  /*6d60*/  BSYNC B0 ;  /* 0x0000000000007941 */ /* 0x018fea0003800000 */
.L_x_1650:
[----:B------:R-:W0:Y:S01]  /*6d70*/  LDGDEPBAR ;  /* 0x00000000000079af */ /* 0x000e220000000000 */
[----:B------:R-:W-:Y:S01]  /*6d80*/  WARPSYNC 0xffffffff ;  /* 0xffffffff00007948 */ /* 0x000fe20003800000 */
[-C--:B-1----:R-:W-:Y:S01]  /*6d90*/  HMMA.16816.F32 R4, R64, R16.reuse, RZ ;  /* 0x000000104004723c */ /* 0x082fe200000018ff */
[----:B------:R-:W-:Y:S02]  /*6da0*/  BSSY B0, `(.L_x_1654) ;  /* 0x00000fe000007945 */ /* 0x000fe40003800000 */
[----:B------:R-:W-:Y:S05]  /*6db0*/  ISETP.GE.AND P0, PT, R248, 0x1, PT ;  /* 0x00000001f800780c */ /* 0x000fea0003f06270 */
        /* <DEDUP_REMOVED lines=15> */
[----:B------:R-:W-:Y:S07]  /*6eb0*/  LDSM.16.M88.4 R132, [R241] ;  /* 0x00000000f184783b */ /* 0x000fee0000000200 */
[-C--:B------:R-:W-:Y:S08]  /*6ec0*/  HMMA.16816.F32 R4, R208, R212.reuse, R4 ;  /* 0x000000d4d004723c */ /* 0x080ff00000001804 */
[C---:B------:R-:W-:Y:S08]  /*6ed0*/  HMMA.16816.F32 R8, R216.reuse, R212, R8 ;  /* 0x000000d4d808723c */ /* 0x040ff00000001808 */
[-C--:B------:R-:W-:Y:S08]  /*6ee0*/  HMMA.16816.F32 R12, R216, R214.reuse, R12 ;  /* 0x000000d6d80c723c */ /* 0x080ff0000000180c */
[C---:B------:R-:W-:Y:S01]  /*6ef0*/  HMMA.16816.F32 R16, R208.reuse, R214, R16 ;  /* 0x000000d6d010723c */ /* 0x040fe20000001810 */
[----:B------:R-:W1:Y:S07]  /*6f00*/  LDSM.16.M88.4 R212, [R235] ;  /* 0x00000000ebd4783b */ /* 0x000e6e0000000200 */
        /* <DEDUP_REMOVED lines=16> */
[-C--:B-1----:R-:W-:Y:S08]  /*7010*/  HMMA.16816.F32 R4, R132, R212.reuse, R4 ;  /* 0x000000d48404723c */ /* 0x082ff00000001804 */
[C---:B---3--:R-:W-:Y:S08]  /*7020*/  HMMA.16816.F32 R8, R220.reuse, R212, R8 ;  /* 0x000000d4dc08723c */ /* 0x048ff00000001808 */
[-C--:B------:R-:W-:Y:S08]  /*7030*/  HMMA.16816.F32 R12, R220, R214.reuse, R12 ;  /* 0x000000d6dc0c723c */ /* 0x080ff0000000180c */
[C---:B------:R-:W-:Y:S01]  /*7040*/  HMMA.16816.F32 R16, R132.reuse, R214, R16 ;  /* 0x000000d68410723c */ /* 0x040fe20000001810 */
[----:B------:R-:W-:Y:S07]  /*7050*/  LDSM.16.M88.4 R212, [R234+-0x2000] ;  /* 0xffe00000ead4783b */ /* 0x000fee0000000200 */
[-C--:B----4-:R-:W-:Y:S08]  /*7060*/  HMMA.16816.F32 R20, R132, R208.reuse, R20 ;  /* 0x000000d08414723c */ /* 0x090ff00000001814 */
        /* <DEDUP_REMOVED lines=12> */
[----:B------:R-:W-:Y:S07]  /*7130*/  LDSM.16.M88.4 R220, [R234+-0x1000] ;  /* 0xfff00000eadc783b */ /* 0x000fee0000000200 */
[----:B------:R-:W-:Y:S01]  /*7140*/  HMMA.16816.F32 R64, R132, R226, R64 ;  /* 0x000000e28440723c */ /* 0x000fe20000001840 */
[----:B------:R-:W4:Y:S07]  /*7150*/  LDSM.16.M88.4 R132, [R234+-0x1800] ;  /* 0xffe80000ea84783b */ /* 0x000f2e0000000200 */
[-C--:B-1----:R-:W-:Y:S01]  /*7160*/  HMMA.16816.F32 R4, R208, R212.reuse, R4 ;  /* 0x000000d4d004723c */ /* 0x082fe20000001804 */
[----:B------:R-:W1:Y:S07]  /*7170*/  LDSM.16.M88.4 R224, [R234+-0x800] ;  /* 0xfff80000eae0783b */ /* 0x000e6e0000000200 */
        /* <DEDUP_REMOVED lines=13> */
[----:B------:R-:W4:Y:S07]  /*7250*/  LDSM.16.M88.4 R220, [R240+0x6000] ;  /* 0x00600000f0dc783b */ /* 0x000f2e0000000200 */
[-C--:B-1----:R-:W-:Y:S08]  /*7260*/  HMMA.16816.F32 R52, R208, R224.reuse, R52 ;  /* 0x000000e0d034723c */ /* 0x082ff00000001834 */
[C---:B------:R-:W-:Y:S08]  /*7270*/  HMMA.16816.F32 R56, R216.reuse, R224, R56 ;  /* 0x000000e0d838723c */ /* 0x040ff00000001838 */
[-C--:B------:R-:W-:Y:S01]  /*7280*/  HMMA.16816.F32 R60, R216, R226.reuse, R60 ;  /* 0x000000e2d83c723c */ /* 0x080fe2000000183c */
[----:B------:R-:W-:Y:S07]  /*7290*/  LDSM.16.M88.4 R216, [R233+0x3000] ;  /* 0x00300000e9d8783b */ /* 0x000fee0000000200 */
[----:B------:R-:W-:Y:S01]  /*72a0*/  HMMA.16816.F32 R64, R208, R226, R64 ;  /* 0x000000e2d040723c */ /* 0x000fe20000001840 */
[----:B------:R-:W1:Y:S07]  /*72b0*/  LDSM.16.M88.4 R208, [R233+0x2800] ;  /* 0x00280000e9d0783b */ /* 0x000e6e0000000200 */
[-C--:B---3--:R-:W-:Y:S01]  /*72c0*/  HMMA.16816.F32 R4, R132, R212.reuse, R4 ;  /* 0x000000d48404723c */ /* 0x088fe20000001804 */
[----:B------:R-:W3:Y:S07]  /*72d0*/  LDSM.16.M88.4 R224, [R233+0x3800] ;  /* 0x00380000e9e0783b */ /* 0x000eee0000000200 */
[C---:B----4-:R-:W-:Y:S08]  /*72e0*/  HMMA.16816.F32 R8, R220.reuse, R212, R8 ;  /* 0x000000d4dc08723c */ /* 0x050ff00000001808 */
[-C--:B------:R-:W-:Y:S08]  /*72f0*/  HMMA.16816.F32 R12, R220, R214.reuse, R12 ;  /* 0x000000d6dc0c723c */ /* 0x080ff0000000180c */
[C---:B------:R-:W-:Y:S01]  /*7300*/  HMMA.16816.F32 R16, R132.reuse, R214, R16 ;  /* 0x000000d68410723c */ /* 0x040fe20000001810 */
[----:B------:R-:W-:Y:S07]  /*7310*/  LDSM.16.M88.4 R212, [R232+0x2000] ;  /* 0x00200000e8d4783b */ /* 0x000fee0000000200 */
        /* <DEDUP_REMOVED lines=15> */
[----:B------:R-:W3:Y:S07]  /*7410*/  LDSM.16.M88.4 R132, [R232+0x2800] ;  /* 0x00280000e884783b */ /* 0x000eee0000000200 */
[-C--:B-1----:R-:W-:Y:S01]  /*7420*/  HMMA.16816.F32 R4, R208, R212.reuse, R4 ;  /* 0x000000d4d004723c */ /* 0x082fe20000001804 */
[----:B------:R-:W1:Y:S07]  /*7430*/  LDSM.16.M88.4 R224, [R232+0x3800] ;  /* 0x00380000e8e0783b */ /* 0x000e6e0000000200 */
[C---:B----4-:R-:W-:Y:S08]  /*7440*/  HMMA.16816.F32 R8, R216.reuse, R212, R8 ;  /* 0x000000d4d808723c */ /* 0x050ff00000001808 */
[-C--:B------:R-:W-:Y:S08]  /*7450*/  HMMA.16816.F32 R12, R216, R214.reuse, R12 ;  /* 0x000000d6d80c723c */ /* 0x080ff0000000180c */
[C---:B------:R-:W-:Y:S01]  /*7460*/  HMMA.16816.F32 R16, R208.reuse, R214, R16 ;  /* 0x000000d6d010723c */ /* 0x040fe20000001810 */
[----:B------:R-:W-:Y:S07]  /*7470*/  LDSM.16.M88.4 R212, [R235+0x2000] ;  /* 0x00200000ebd4783b */ /* 0x000fee0000000200 */
[-C--:B---3--:R-:W-:Y:S08]  /*7480*/  HMMA.16816.F32 R20, R208, R132.reuse, R20 ;  /* 0x00000084d014723c */ /* 0x088ff00000001814 */
        /* <DEDUP_REMOVED lines=38> */
[----:B------:R-:W1:Y:S01]  /*76f0*/  LDSM.16.M88.4 R224, [R234+0x1800] ;  /* 0x00180000eae0783b */ /* 0x000e620000000200 */
[----:B------:R-:W-:Y:S06]  /*7700*/  DEPBAR.LE SB0, 0x0 ;  /* 0x000080000000791a */ /* 0x000fec0000000000 */
[C---:B----4-:R-:W-:Y:S01]  /*7710*/  HMMA.16816.F32 R8, R216.reuse, R212, R8 ;  /* 0x000000d4d808723c */ /* 0x050fe20000001808 */
[----:B------:R-:W-:Y:S07]  /*7720*/  BAR.SYNC.DEFER_BLOCKING 0x0 ;  /* 0x0000000000007b1d */ /* 0x000fee0000010000 */
        /* <DEDUP_REMOVED lines=16> */
[----:B------:R-:W-:Y:S01]  /*7830*/  IMAD.MOV.U32 R246, RZ, RZ, RZ ;  /* 0x000000fffff67224 */ /* 0x000fe200078e00ff */
[----:B------:R-:W3:Y:S01]  /*7840*/  LDL R2, [R1+0x18] ;  /* 0x0000180001027983 */ /* 0x000ee20000100800 */
[----:B------:R-:W-:Y:S03]  /*7850*/  IMAD.SHL.U32 R210, R251, 0x2, RZ ;  /* 0x00000002fbd27824 */ /* 0x000fe600078e00ff */
[----:B------:R-:W4:Y:S04]  /*7860*/  LDL R0, [R1+0x10] ;  /* 0x0000100001007983 */ /* 0x000f280000100800 */
[----:B------:R-:W5:Y:S04]  /*7870*/  LDL.64 R228, [R1+0x28] ;  /* 0x0000280001e47983 */ /* 0x000f680000100a00 */
[----:B--2---:R-:W2:Y:S04]  /*7880*/  LDL R141, [R1+0x3c] ;  /* 0x00003c00018d7983 */ /* 0x004ea80000100800 */
[----:B------:R-:W2:Y:S04]  /*7890*/  LDL.64 R142, [R1+0x20] ;  /* 0x00002000018e7983 */ /* 0x000ea80000100a00 */
[----:B------:R-:W2:Y:S01]  /*78a0*/  LDL R136, [R1+0x38] ;  /* 0x0000380001887983 */ /* 0x000ea20000100800 */
[----:B---3--:R-:W-:Y:S05]  /*78b0*/  IMAD R2, R248, 0x40, R2 ;  /* 0x00000040f8027824 */ /* 0x008fea00078e0202 */
[----:B----4-:R-:W-:Y:S05]  /*78c0*/  IADD3 R2, R2, -0x40, R0 ;  /* 0xffffffc002027810 */ /* 0x010fea0007ffe000 */
[----:B------:R-:W-:Y:S04]  /*78d0*/  @P3 IMAD.HI.U32 R3, R2, c[0x0][0x2bc], RZ ;  /* 0x0000af0002033a27 */ /* 0x000fe800078e00ff */
[----:B------:R-:W-:Y:S01]  /*78e0*/  IMAD.MOV.U32 R0, RZ, RZ, R2 ;  /* 0x000000ffff007224 */ /* 0x000fe200078e0002 */
[----:B------:R-:W-:Y:S04]  /*78f0*/  @P3 SHF.R.U32.HI R0, RZ, c[0x0][0x2c0], R3 ;  /* 0x0000b000ff003a19 */ /* 0x000fe80000011603 */
[C---:B-----5:R-:W-:Y:S04]  /*7900*/  @!P1 IADD3 R3, P0, R0.reuse, R228, RZ ;  /* 0x000000e400039210 */ /* 0x060fe80007f1e0ff */
[----:B--2---:R-:W-:Y:S01]  /*7910*/  @!P1 LEA.HI.X.SX32 R133, R0, R141, 0x1, P0 ;  /* 0x0000008d00859211 */ /* 0x004fe200000f0eff */
[----:B------:R-:W-:Y:S01]  /*7920*/  IMAD.MOV R0, RZ, RZ, -R0 ;  /* 0x000000ffff007224 */ /* 0x000fe200078e0a00 */
[C---:B------:R-:W-:Y:S02]  /*7930*/  @!P1 LEA R132, P0, R3.reuse, c[0x0][0x2a0], 0x2 ;  /* 0x0000a80003849a11 */ /* 0x040fe400078010ff */
[----:B------:R-:W-:Y:S01]  /*7940*/  SHF.R.S32.HI R141, RZ, 0x1f, R251 ;  /* 0x0000001fff8d7819 */ /* 0x000fe200000114fb */
[----:B------:R-:W-:Y:S01]  /*7950*/  IMAD R249, R0, c[0x0][0x2b8], R2 ;  /* 0x0000ae0000f97a24 */ /* 0x000fe200078e0202 */
[----:B------:R-:W-:Y:S02]  /*7960*/  @!P1 LEA.HI.X R133, R3, c[0x0][0x2a4], R133, 0x2, P0 ;  /* 0x0000a90003859a11 */ /* 0x000fe400000f1485 */
[----:B------:R-:W-:Y:S01]  /*7970*/  SHF.L.U64.HI R134, R251, 0x1, R141 ;  /* 0x00000001fb867819 */ /* 0x000fe2000001028d */
[C---:B------:R-:W-:Y:S01]  /*7980*/  IMAD.WIDE.U32 R2, R249.reuse, c[0x0][0x1e0], RZ ;  /* 0x00007800f9027a25 */ /* 0x040fe200078e00ff */
[----:B------:R-:W-:Y:S01]  /*7990*/  SHF.R.S32.HI R0, RZ, 0x1f, R249 ;  /* 0x0000001fff007819 */ /* 0x000fe200000114f9 */
[----:B------:R-:W2:Y:S02]  /*79a0*/  @!P1 LDG.E R246, [R132.64] ;  /* 0x0000000684f69981 */ /* 0x000ea4000c1e1900 */
[----:B------:R-:W-:Y:S02]  /*79b0*/  IMAD.SHL.U32 R141, R250, 0x2, RZ ;  /* 0x00000002fa8d7824 */ /* 0x000fe400078e00ff */
        /* <DEDUP_REMOVED lines=15> */
.L_x_1741:
[----:B------:R-:W-:-:S05]  /*7ab0*/  BRA.DIV ~URZ, `(.L_x_1657) ;  /* 0x0000cd427f007947 */ /* 0x000fca000b800000 */
[----:B------:R-:W3:Y:S01]  /*7ac0*/  SHFL.IDX PT, R208, R132, RZ, 0x181f ;  /* 0x00181fff84d07589 */ /* 0x000ee200000e0000 */
[----:B------:R-:W-:Y:S03]  /*7ad0*/  ISETP.GE.AND P2, PT, R250, c[0x0][0x1d4], PT ;  /* 0x00007500fa007a0c */ /* 0x000fe60003f46270 */
[----:B------:R-:W-:Y:S01]  /*7ae0*/  SHFL.IDX PT, R136, R0, 0x2, 0x181f ;  /* 0x00581f0000887f89 */ /* 0x000fe200000e0000 */
[CC--:B---3--:R-:W-:Y:S02]  /*7af0*/  IADD3 R2, P0, R208.reuse, R141.reuse, RZ ;  /* 0x0000008dd0027210 */ /* 0x0c8fe40007f1e0ff */
[-C--:B------:R-:W-:Y:S03]  /*7b00*/  IADD3 R208, P5, R208, R210.reuse, RZ ;  /* 0x000000d2d0d07210 */ /* 0x080fe60007fbe0ff */
[--C-:B--2---:R-:W-:Y:S01]  /*7b10*/  IMAD.X R3, R135, 0x1, R133.reuse, P0 ;  /* 0x0000000187037824 */ /* 0x104fe200000e0685 */
[----:B------:R-:W-:Y:S01]  /*7b20*/  ISETP.GE.AND P0, PT, R251, c[0x0][0x1d4], PT ;  /* 0x00007500fb007a0c */ /* 0x000fe20003f06270 */
[--C-:B------:R-:W-:Y:S02]  /*7b30*/  IMAD.X R209, R135, 0x1, R134.reuse, P5 ;  /* 0x0000000187d17824 */ /* 0x100fe400028e0686 */
[----:B------:R-:W-:Y:S04]  /*7b40*/  SHFL.IDX PT, R135, R132, 0x2, 0x181f ;  /* 0x00581f0084877f89 */ /* 0x000fe800000e0000 */
[----:B------:R2:W-:Y:S06]  /*7b50*/  LDGSTS.E.BYPASS.LTC128B.128 [R247+0x4100], [R2.64], !P2 ;  /* 0x0410000002f77fae */ /* 0x0005ec000d101d46 */
[----:B------:R3:W-:Y:S04]  /*7b60*/  LDGSTS.E.BYPASS.LTC128B.128 [R247+0x6100], [R208.64], !P0 ;  /* 0x06100000d0f77fae */ /* 0x0007e8000c101d46 */
[----:B--2---:R-:W2:Y:S04]  /*7b70*/  SHFL.IDX PT, R2, R132, 0x1, 0x181f ;  /* 0x00381f0084027f89 */ /* 0x004ea800000e0000 */
[----:B------:R-:W4:Y:S04]  /*7b80*/  SHFL.IDX PT, R3, R0, 0x1, 0x181f ;  /* 0x00381f0000037f89 */ /* 0x000f2800000e0000 */
[----:B-1----:R-:W1:Y:S04]  /*7b90*/  SHFL.IDX PT, R0, R0, 0x3, 0x181f ;  /* 0x00781f0000007f89 */ /* 0x002e6800000e0000 */
[----:B------:R-:W1:Y:S01]  /*7ba0*/  SHFL.IDX PT, R132, R132, 0x3, 0x181f ;  /* 0x00781f0084847f89 */ /* 0x000e6200000e0000 */
[CC--:B--2---:R-:W-:Y:S02]  /*7bb0*/  IADD3 R142, P6, R2.reuse, R141.reuse, RZ ;  /* 0x0000008d028e7210 */ /* 0x0c4fe40007fde0ff */
[-C--:B------:R-:W-:Y:S03]  /*7bc0*/  IADD3 R2, P5, R2, R210.reuse, RZ ;  /* 0x000000d202027210 */ /* 0x080fe60007fbe0ff */
[C-C-:B----4-:R-:W-:Y:S02]  /*7bd0*/  IMAD.X R143, R3.reuse, 0x1, R133.reuse, P6 ;  /* 0x00000001038f7824 */ /* 0x150fe400030e0685 */
[--C-:B------:R-:W-:Y:S03]  /*7be0*/  IMAD.X R3, R3, 0x1, R134.reuse, P5 ;  /* 0x0000000103037824 */ /* 0x100fe600028e0686 */
[----:B------:R3:W-:Y:S04]  /*7bf0*/  LDGSTS.E.BYPASS.LTC128B.128 [R247+0x4900], [R142.64], !P2 ;  /* 0x049000008ef77fae */ /* 0x0007e8000d101d46 */
[----:B------:R2:W-:Y:S02]  /*7c00*/  LDGSTS.E.BYPASS.LTC128B.128 [R247+0x6900], [R2.64], !P0 ;  /* 0x0690000002f77fae */ /* 0x0005e4000c101d46 */
[C---:B--2---:R-:W-:Y:S05]  /*7c10*/  IADD3 R2, P5, R135.reuse, R141, RZ ;  /* 0x0000008d87027210 */ /* 0x044fea0007fbe0ff */
[C---:B------:R-:W-:Y:S05]  /*7c20*/  IMAD.X R3, R136.reuse, 0x1, R133, P5 ;  /* 0x0000000188037824 */ /* 0x040fea00028e0685 */
[----:B------:R2:W-:Y:S02]  /*7c30*/  LDGSTS.E.BYPASS.LTC128B.128 [R247+0x5100], [R2.64], !P2 ;  /* 0x0510000002f77fae */ /* 0x0005e4000d101d46 */
[----:B--2---:R-:W-:Y:S02]  /*7c40*/  IADD3 R2, P5, R135, R210, RZ ;  /* 0x000000d287027210 */ /* 0x004fe40007fbe0ff */
[----:B------:R-:W-:Y:S03]  /*7c50*/  SEL R135, RZ, 0x10, P2 ;  /* 0x00000010ff877807 */ /* 0x000fe60001000000 */
[----:B------:R-:W-:Y:S01]  /*7c60*/  IMAD.X R3, R136, 0x1, R134, P5 ;  /* 0x0000000188037824 */ /* 0x000fe200028e0686 */
[----:B------:R-:W-:Y:S04]  /*7c70*/  SEL R136, RZ, 0x10, P0 ;  /* 0x00000010ff887807 */ /* 0x000fe80000000000 */
[----:B------:R3:W-:Y:S03]  /*7c80*/  LDGSTS.E.BYPASS.LTC128B.128 [R247+0x7100], [R2.64], !P0 ;  /* 0x0710000002f77fae */ /* 0x0007e6000c101d46 */
.L_x_1742:
[C---:B-1----:R-:W-:Y:S02]  /*7c90*/  ISETP.NE.U32.AND P5, PT, R135.reuse, RZ, PT ;  /* 0x000000ff8700720c */ /* 0x042fe40003fa5070 */
[----:B------:R-:W-:Y:S04]  /*7ca0*/  IADD3 R135, -R135, 0x10, RZ ;  /* 0x0000001087877810 */ /* 0x000fe80007ffe1ff */
[----:B------:R-:W-:Y:S04]  /*7cb0*/  LOP3.LUT R135, R135, 0xf, RZ, 0xc0, !PT ;  /* 0x0000000f87877812 */ /* 0x000fe800078ec0ff */
[----:B---3--:R-:W-:Y:S04]  /*7cc0*/  IADD3 R2, P2, P0, R135, R132, R141 ;  /* 0x0000008487027210 */ /* 0x008fe8000785e08d */
[----:B------:R-:W-:Y:S05]  /*7cd0*/  IADD3.X R3, RZ, R0, R133, P2, P0 ;  /* 0x00000000ff037210 */ /* 0x000fea00017e0485 */
[----:B------:R-:W-:Y:S01]  /*7ce0*/  @!PT LDS RZ, [RZ] ;  /* 0x00000000fffff984 */ /* 0x000fe20000000800 */
[----:B------:R-:W-:Y:S01]  /*7cf0*/  @!PT LDS RZ, [RZ] ;  /* 0x00000000fffff984 */ /* 0x000fe20000000800 */
[----:B------:R-:W-:Y:S01]  /*7d00*/  @!PT LDS RZ, [RZ] ;  /* 0x00000000fffff984 */ /* 0x000fe20000000800 */
[----:B------:R1:W-:Y:S01]  /*7d10*/  LDGSTS.E.BYPASS.LTC128B.128.ZFILL [R247+0x5900], [R2.64], P5 ;  /* 0x0590000002f77fae */ /* 0x0003e2000a941d46 */
[C---:B------:R-:W-:Y:S02]  /*7d20*/  ISETP.NE.U32.AND P5, PT, R136.reuse, RZ, PT ;  /* 0x000000ff8800720c */ /* 0x040fe40003fa5070 */
[----:B------:R-:W-:Y:S04]  /*7d30*/  IADD3 R136, -R136, 0x10, RZ ;  /* 0x0000001088887810 */ /* 0x000fe80007ffe1ff */
[----:B------:R-:W-:Y:S04]  /*7d40*/  LOP3.LUT R136, R136, 0xf, RZ, 0xc0, !PT ;  /* 0x0000000f88887812 */ /* 0x000fe800078ec0ff */
[----:B-1----:R-:W-:Y:S04]  /*7d50*/  IADD3 R2, P2, P0, R136, R132, R210 ;  /* 0x0000008488027210 */ /* 0x002fe8000785e0d2 */
[----:B------:R-:W-:Y:S05]  /*7d60*/  IADD3.X R3, RZ, R0, R134, P2, P0 ;  /* 0x00000000ff037210 */ /* 0x000fea00017e0486 */
[----:B------:R1:W-:Y:S04]  /*7d70*/  LDGSTS.E.BYPASS.LTC128B.128.ZFILL [R247+0x7900], [R2.64], P5 ;  /* 0x0790000002f77fae */ /* 0x0003e8000a941d46 */
.L_x_1655:
[----:B------:R-:W-:Y:S05]  /*7d80*/  BSYNC B0 ;  /* 0x0000000000007941 */ /* 0x000fea0003800000 */
.L_x_1654:
[----:B-1----:R-:W3:Y:S01]  /*7d90*/  LDL R3, [R1+0x44] ;  /* 0x0000440001037983 */ /* 0x002ee20000100800 */
[----:B------:R-:W-:Y:S03]  /*7da0*/  MOV R133, 0xffffffc0 ;  /* 0xffffffc000857802 */ /* 0x000fe60000000f00 */
[----:B------:R-:W3:Y:S02]  /*7db0*/  LDL R0, [R1+0x54] ;  /* 0x0000540001007983 */ /* 0x000ee40000100800 */
[----:B------:R-:W-:Y:S02]  /*7dc0*/  IMAD R133, R248, R133, 0x1 ;  /* 0x00000001f8857424 */ /* 0x000fe400078e0285 */
[----:B------:R-:W4:Y:S04]  /*7dd0*/  LDL R2, [R1+0x50] ;  /* 0x0000500001027983 */ /* 0x000f280000100800 */
[----:B------:R-:W0:Y:S01]  /*7de0*/  LDGDEPBAR ;  /* 0x00000000000079af */ /* 0x000e220000000000 */
[----:B---3--:R-:W-:Y:S02]  /*7df0*/  IADD3 R132, R0, R3, RZ ;  /* 0x0000000300847210 */ /* 0x008fe40007ffe0ff */
[----:B----4-:R-:W-:Y:S03]  /*7e00*/  IADD3 R133, -R2, R133, RZ ;  /* 0x0000008502857210 */ /* 0x010fe60007ffe1ff */
[----:B------:R-:W-:Y:S05]  /*7e10*/  @P4 IMAD.HI.U32 R0, R132, c[0x0][0x2c8], RZ ;  /* 0x0000b20084004a27 */ /* 0x000fea00078e00ff */
[----:B------:R-:W-:Y:S02]  /*7e20*/  @P4 SHF.R.U32.HI R132, RZ, c[0x0][0x2cc], R0 ;  /* 0x0000b300ff844a19 */ /* 0x000fe40000011600 */
[----:B------:R-:W-:Y:S05]  /*7e30*/  MOV R0, c[0x0][0x2ac] ;  /* 0x0000ab0000007a02 */ /* 0x000fea0000000f00 */
[----:B------:R-:W-:Y:S05]  /*7e40*/  IMAD R133, R0, c[0x0][0x1d0], R133 ;  /* 0x0000740000857a24 */ /* 0x000fea00078e0285 */
[----:B------:R-:W-:Y:S01]  /*7e50*/  IADD3 R133, R133, -c[0x0][0x168], RZ ;  /* 0x80005a0085857a10 */ /* 0x000fe20007ffe0ff */
[----:B------:R-:W-:-:S05]  /*7e60*/  BRA.DIV ~URZ, `(.L_x_1658) ;  /* 0x0000cec27f007947 */ /* 0x000fca000b800000 */
[----:B------:R1:W3:Y:S02]  /*7e70*/  SHFL.IDX PT, R0, R132, RZ, 0x1c1f ;  /* 0x001c1fff84007589 */ /* 0x0002e400000e0000 */
.L_x_1743:
[----:B---3--:R-:W-:Y:S05]  /*7e80*/  IMAD.IADD R0, R133, 0x1, R0 ;  /* 0x0000000185007824 */ /* 0x008fea00078e0200 */
        /* <DEDUP_REMOVED lines=34> */
[----:B------:R-:W3:Y:S03]  /*80b0*/  SHFL.IDX PT, R2, R132, 0x1, 0x1c1f ;  /* 0x003c1f0084027f89 */ /* 0x000ee600000e0000 */
[----:B------:R-:W-:Y:S04]  /*80c0*/  FMNMX.FTZ R136, R142, R136, !PT ;  /* 0x000000888e887209 */ /* 0x000fe80007810000 */
[----:B------:R-:W-:Y:S01]  /*80d0*/  FMNMX.FTZ R136, R5, R136, !PT ;  /* 0x0000008805887209 */ /* 0x000fe20007810000 */
[----:B------:R-:W4:Y:S03]  /*80e0*/  SHFL.IDX PT, R0, R132, 0x2, 0x1c1f ;  /* 0x005c1f0084007f89 */ /* 0x000f2600000e0000 */
[----:B------:R-:W-:Y:S04]  /*80f0*/  FMNMX.FTZ R136, R141, R136, !PT ;  /* 0x000000888d887209 */ /* 0x000fe80007810000 */
[----:B------:R-:W-:Y:S01]  /*8100*/  FMNMX.FTZ R136, R20, R136, !PT ;  /* 0x0000008814887209 */ /* 0x000fe20007810000 */
[----:B-1----:R-:W1:Y:S03]  /*8110*/  SHFL.IDX PT, R132, R132, 0x3, 0x1c1f ;  /* 0x007c1f0084847f89 */ /* 0x002e6600000e0000 */
[----:B------:R-:W-:Y:S04]  /*8120*/  FMNMX.FTZ R136, R21, R136, !PT ;  /* 0x0000008815887209 */ /* 0x000fe80007810000 */
[----:B------:R-:W-:Y:S04]  /*8130*/  FMNMX.FTZ R136, R32, R136, !PT ;  /* 0x0000008820887209 */ /* 0x000fe80007810000 */
[----:B------:R-:W-:Y:S04]  /*8140*/  FMNMX.FTZ R136, R33, R136, !PT ;  /* 0x0000008821887209 */ /* 0x000fe80007810000 */
[----:B------:R-:W-:Y:S04]  /*8150*/  FMNMX.FTZ R136, R36, R136, !PT ;  /* 0x0000008824887209 */ /* 0x000fe80007810000 */
[----:B------:R-:W-:Y:S04]  /*8160*/  FMNMX.FTZ R136, R37, R136, !PT ;  /* 0x0000008825887209 */ /* 0x000fe80007810000 */
[----:B------:R-:W-:Y:S01]  /*8170*/  FMNMX.FTZ R136, R48, R136, !PT ;  /* 0x0000008830887209 */ /* 0x000fe20007810000 */
[C---:B---3--:R-:W-:Y:S02]  /*8180*/  IMAD.IADD R2, R133.reuse, 0x1, R2 ;  /* 0x0000000185027824 */ /* 0x048fe400078e0202 */
[----:B----4-:R-:W-:Y:S01]  /*8190*/  IMAD.IADD R0, R133, 0x1, R0 ;  /* 0x0000000185007824 */ /* 0x010fe200078e0200 */
[----:B------:R-:W-:Y:S01]  /*81a0*/  FMNMX.FTZ R136, R49, R136, !PT ;  /* 0x0000008831887209 */ /* 0x000fe20007810000 */
[----:B-1----:R-:W-:Y:S01]  /*81b0*/  IMAD.IADD R133, R133, 0x1, R132 ;  /* 0x0000000185857824 */ /* 0x002fe200078e0284 */
[C---:B------:R-:W-:Y:S02]  /*81c0*/  ISETP.GT.AND P6, PT, R2.reuse, RZ, PT ;  /* 0x000000ff0200720c */ /* 0x040fe40003fc4270 */
[C---:B------:R-:W-:Y:S02]  /*81d0*/  ISETP.GT.AND P5, PT, R2.reuse, 0x1, PT ;  /* 0x000000010200780c */ /* 0x040fe40003fa4270 */
[C---:B------:R-:W-:Y:S02]  /*81e0*/  ISETP.GT.AND P2, PT, R2.reuse, 0x8, PT ;  /* 0x000000080200780c */ /* 0x040fe40003f44270 */
[----:B------:R-:W-:Y:S02]  /*81f0*/  ISETP.GT.AND P0, PT, R2, 0x9, PT ;  /* 0x000000090200780c */ /* 0x000fe40003f04270 */
[----:B------:R-:W-:Y:S02]  /*8200*/  FSEL R6, R6, -INF , P6 ;  /* 0xff80000006067808 */ /* 0x000fe40003000000 */
[----:B------:R-:W-:Y:S02]  /*8210*/  FSEL R17, R7, -INF , P5 ;  /* 0xff80000007117808 */ /* 0x000fe40002800000 */
[----:B------:R-:W-:Y:S02]  /*8220*/  FSEL R18, R18, -INF , P2 ;  /* 0xff80000012127808 */ /* 0x000fe40001000000 */
[----:B------:R-:W-:Y:S02]  /*8230*/  FSEL R19, R19, -INF , P0 ;  /* 0xff80000013137808 */ /* 0x000fe40000000000 */
[C---:B------:R-:W-:Y:S02]  /*8240*/  ISETP.GT.AND P6, PT, R2.reuse, 0x10, PT ;  /* 0x000000100200780c */ /* 0x040fe40003fc4270 */
        /* <DEDUP_REMOVED lines=23> */
[C---:B------:R-:W-:Y:S02]  /*83c0*/  ISETP.GT.AND P6, PT, R0.reuse, RZ, PT ;  /* 0x000000ff0000720c */ /* 0x040fe40003fc4270 */
[----:B------:R-:W-:Y:S02]  /*83d0*/  ISETP.GT.AND P5, PT, R0, 0x1, PT ;  /* 0x000000010000780c */ /* 0x000fe40003fa4270 */
[C---:B------:R-:W-:Y:S02]  /*83e0*/  ISETP.GT.AND P2, PT, R133.reuse, RZ, PT ;  /* 0x000000ff8500720c */ /* 0x040fe40003f44270 */
[----:B------:R-:W-:Y:S02]  /*83f0*/  ISETP.GT.AND P0, PT, R133, 0x1, PT ;  /* 0x000000018500780c */ /* 0x000fe40003f04270 */
[----:B------:R-:W-:Y:S02]  /*8400*/  FSEL R16, R8, -INF , P6 ;  /* 0xff80000008107808 */ /* 0x000fe40003000000 */
[----:B------:R-:W-:Y:S02]  /*8410*/  FSEL R9, R9, -INF , P5 ;  /* 0xff80000009097808 */ /* 0x000fe40002800000 */
[----:B------:R-:W-:Y:S02]  /*8420*/  FSEL R10, R10, -INF , P2 ;  /* 0xff8000000a0a7808 */ /* 0x000fe40001000000 */
[----:B------:R-:W-:Y:S02]  /*8430*/  FSEL R11, R11, -INF , P0 ;  /* 0xff8000000b0b7808 */ /* 0x000fe40000000000 */
[C---:B------:R-:W-:Y:S02]  /*8440*/  ISETP.GT.AND P6, PT, R0.reuse, 0x8, PT ;  /* 0x000000080000780c */ /* 0x040fe40003fc4270 */
[----:B------:R-:W-:Y:S02]  /*8450*/  ISETP.GT.AND P5, PT, R0, 0x9, PT ;  /* 0x000000090000780c */ /* 0x000fe40003fa4270 */
[C---:B------:R-:W-:Y:S02]  /*8460*/  ISETP.GT.AND P2, PT, R133.reuse, 0x8, PT ;  /* 0x000000088500780c */ /* 0x040fe40003f44270 */
        /* <DEDUP_REMOVED lines=9> */
[----:B------:R-:W-:Y:S02]  /*8500*/  FMNMX.FTZ R136, R52, R136, !PT ;  /* 0x0000008834887209 */ /* 0x000fe40007810000 */
        /* <DEDUP_REMOVED lines=64> */
[----:B------:R-:W-:Y:S02]  /*8910*/  FSEL R56, R56, -INF , P6 ;  /* 0xff80000038387808 */ /* 0x000fe40003000000 */
[----:B------:R-:W-:Y:S02]  /*8920*/  FMNMX.FTZ R135, R67, R135, !PT ;  /* 0x0000008743877209 */ /* 0x000fe40007810000 */
[----:B------:R-:W-:Y:S02]  /*8930*/  FMNMX.FTZ R134, R45, R134, !PT ;  /* 0x000000862d867209 */ /* 0x000fe40007810000 */
[----:B-1----:R-:W-:Y:S02]  /*8940*/  FMNMX.FTZ R136, R136, R0, !PT ;  /* 0x0000000088887209 */ /* 0x002fe40007810000 */
[----:B------:R-:W-:Y:S01]  /*8950*/  FSEL R57, R57, -INF , P5 ;  /* 0xff80000039397808 */ /* 0x000fe20002800000 */
[----:B------:R-:W1:Y:S01]  /*8960*/  SHFL.BFLY PT, R0, R135, 0x2, 0x1f ;  /* 0x0c401f0087007f89 */ /* 0x000e6200000e0000 */
[----:B------:R-:W-:Y:S02]  /*8970*/  FMNMX.FTZ R134, R56, R134, !PT ;  /* 0x0000008638867209 */ /* 0x000fe40007810000 */
[----:B------:R-:W-:Y:S02]  /*8980*/  FSEL R60, R60, -INF , P2 ;  /* 0xff8000003c3c7808 */ /* 0x000fe40001000000 */
[----:B------:R-:W-:Y:S02]  /*8990*/  FMNMX.FTZ R134, R57, R134, !PT ;  /* 0x0000008639867209 */ /* 0x000fe40007810000 */
[----:B------:R-:W-:Y:S02]  /*89a0*/  FSEL R61, R61, -INF , P0 ;  /* 0xff8000003d3d7808 */ /* 0x000fe40000000000 */
[----:B------:R-:W-:Y:S02]  /*89b0*/  FMNMX.FTZ R134, R60, R134, !PT ;  /* 0x000000863c867209 */ /* 0x000fe40007810000 */
[----:B------:R-:W-:Y:S02]  /*89c0*/  ISETP.GT.AND P6, PT, R133, 0x30, PT ;  /* 0x000000308500780c */ /* 0x000fe40003fc4270 */
[----:B------:R-:W-:Y:S02]  /*89d0*/  FMNMX.FTZ R134, R61, R134, !PT ;  /* 0x000000863d867209 */ /* 0x000fe40007810000 */
[C---:B------:R-:W-:Y:S02]  /*89e0*/  ISETP.GT.AND P5, PT, R133.reuse, 0x31, PT ;  /* 0x000000318500780c */ /* 0x040fe40003fa4270 */
[----:B------:R-:W-:Y:S02]  /*89f0*/  FSEL R58, R58, -INF , P6 ;  /* 0xff8000003a3a7808 */ /* 0x000fe40003000000 */
[----:B------:R-:W-:Y:S02]  /*8a00*/  ISETP.GT.AND P2, PT, R133, 0x38, PT ;  /* 0x000000388500780c */ /* 0x000fe40003f44270 */
[----:B------:R-:W-:Y:S02]  /*8a10*/  FSEL R59, R59, -INF , P5 ;  /* 0xff8000003b3b7808 */ /* 0x000fe40002800000 */
[----:B------:R-:W-:Y:S02]  /*8a20*/  ISETP.GT.AND P0, PT, R133, 0x39, PT ;  /* 0x000000398500780c */ /* 0x000fe40003f04270 */
[----:B-1----:R-:W-:Y:S02]  /*8a30*/  FMNMX.FTZ R135, R135, R0, !PT ;  /* 0x0000000087877209 */ /* 0x002fe40007810000 */
[----:B------:R-:W-:Y:S02]  /*8a40*/  FSEL R62, R62, -INF , P2 ;  /* 0xff8000003e3e7808 */ /* 0x000fe40001000000 */
[----:B------:R-:W-:Y:S01]  /*8a50*/  FSEL R63, R63, -INF , P0 ;  /* 0xff8000003f3f7808 */ /* 0x000fe20000000000 */
[----:B------:R-:W1:Y:S02]  /*8a60*/  SHFL.BFLY PT, R0, R135, 0x1, 0x1f ;  /* 0x0c201f0087007f89 */ /* 0x000e6400000e0000 */
[----:B-1----:R-:W-:Y:S06]  /*8a70*/  FMNMX.FTZ R135, R135, R0, !PT ;  /* 0x0000000087877209 */ /* 0x002fec0007810000 */
[----:B------:R-:W1:Y:S02]  /*8a80*/  SHFL.BFLY PT, R0, R134, 0x2, 0x1f ;  /* 0x0c401f0086007f89 */ /* 0x000e6400000e0000 */
[----:B-1----:R-:W-:Y:S06]  /*8a90*/  FMNMX.FTZ R134, R134, R0, !PT ;  /* 0x0000000086867209 */ /* 0x002fec0007810000 */
[----:B------:R-:W1:Y:S02]  /*8aa0*/  SHFL.BFLY PT, R0, R134, 0x1, 0x1f ;  /* 0x0c201f0086007f89 */ /* 0x000e6400000e0000 */
[----:B-1----:R-:W-:Y:S02]  /*8ab0*/  FMNMX.FTZ R134, R134, R0, !PT ;  /* 0x0000000086867209 */ /* 0x002fe40007810000 */
        /* <DEDUP_REMOVED lines=16> */
[----:B------:R-:W1:Y:S02]  /*8bc0*/  SHFL.BFLY PT, R0, R132, 0x2, 0x1f ;  /* 0x0c401f0084007f89 */ /* 0x000e6400000e0000 */
[----:B-1----:R-:W-:Y:S06]  /*8bd0*/  FMNMX.FTZ R132, R132, R0, !PT ;  /* 0x0000000084847209 */ /* 0x002fec0007810000 */
[----:B------:R1:W3:Y:S02]  /*8be0*/  SHFL.BFLY PT, R0, R132, 0x1, 0x1f ;  /* 0x0c201f0084007f89 */ /* 0x0002e400000e0000 */
.L_x_1744:
[----:B------:R-:W4:Y:S01]  /*8bf0*/  LDL.LU R7, [R1+0x4] ;  /* 0x0000040001077983 */ /* 0x000f220000300800 */
[C---:B------:R-:W-:Y:S01]  /*8c00*/  FSETP.NEU.FTZ.AND P0, PT, R136.reuse, -INF , PT ;  /* 0xff8000008800780b */ /* 0x040fe20003f1d000 */
[----:B------:R-:W-:Y:S01]  /*8c10*/  FMUL.FTZ R2, R136, c[0x0][0x2d0] ;  /* 0x0000b40088027a20 */ /* 0x000fe20000410000 */
[----:B---3--:R-:W-:Y:S01]  /*8c20*/  FMNMX.FTZ R133, R0, R132, !PT ;  /* 0x0000008400857209 */ /* 0x008fe20007810000 */
[----:B------:R-:W3:Y:S01]  /*8c30*/  LDL.LU R213, [R1] ;  /* 0x0000000001d57983 */ /* 0x000ee20000300800 */
[----:B------:R-:W-:Y:S01]  /*8c40*/  FSEL R0, R136, RZ, P0 ;  /* 0x000000ff88007208 */ /* 0x000fe20000000000 */
[----:B------:R-:W-:Y:S01]  /*8c50*/  WARPSYNC 0xffffffff ;  /* 0xffffffff00007948 */ /* 0x000fe20003800000 */
[----:B------:R-:W-:Y:S02]  /*8c60*/  FSEL R2, R2, RZ, P0 ;  /* 0x000000ff02027208 */ /* 0x000fe40000000000 */
[----:B------:R-:W-:Y:S01]  /*8c70*/  FSETP.NEU.FTZ.AND P0, PT, R135, -INF , PT ;  /* 0xff8000008700780b */ /* 0x000fe20003f1d000 */
[----:B------:R-:W-:Y:S02]  /*8c80*/  FADD.FTZ R0, -R0, R137 ;  /* 0x0000008900007221 */ /* 0x000fe40000010100 */
[--C-:B------:R-:W-:Y:S02]  /*8c90*/  FFMA.FTZ R3, R4, c[0x0][0x2d0], -R2.reuse ;  /* 0x0000b40004037a23 */ /* 0x100fe40000010802 */
[----:B------:R-:W-:Y:S02]  /*8ca0*/  FMUL.FTZ R0, R0, c[0x0][0x2d0] ;  /* 0x0000b40000007a20 */ /* 0x000fe40000410000 */
[--C-:B------:R-:W-:Y:S02]  /*8cb0*/  FFMA.FTZ R4, R142, c[0x0][0x2d0], -R2.reuse ;  /* 0x0000b4008e047a23 */ /* 0x100fe40000010802 */
[----:B-1----:R-:W-:Y:S01]  /*8cc0*/  MUFU.EX2 R132, R0 ;  /* 0x0000000000847308 */ /* 0x002fe20000000800 */
        /* <DEDUP_REMOVED lines=14> */
[--C-:B------:R-:W-:Y:S02]  /*8db0*/  FFMA.FTZ R49, R49, c[0x0][0x2d0], -R2.reuse ;  /* 0x0000b40031317a23 */ /* 0x100fe40000010802 */
[----:B------:R-:W-:Y:S01]  /*8dc0*/  FFMA.FTZ R64, R65, c[0x0][0x2d0], -R2 ;  /* 0x0000b40041407a23 */ /* 0x000fe20000010802 */
[----:B------:R-:W-:Y:S01]  /*8dd0*/  MOV R65, R37 ;  /* 0x0000002500417202 */ /* 0x000fe20000000f00 */
[----:B------:R-:W-:Y:S01]  /*8de0*/  FMUL.FTZ R2, R135, c[0x0][0x2d0] ;  /* 0x0000b40087027a20 */ /* 0x000fe20000410000 */
[----:B------:R-:W-:Y:S04]  /*8df0*/  MUFU.EX2 R8, R8 ;  /* 0x0000000800087308 */ /* 0x000fe80000000800 */
[----:B------:R-:W-:Y:S05]  /*8e00*/  FSEL R2, R2, RZ, P0 ;  /* 0x000000ff02027208 */ /* 0x000fea0000000000 */
[--C-:B------:R-:W-:Y:S01]  /*8e10*/  FFMA.FTZ R224, R22, c[0x0][0x2d0], -R2.reuse ;  /* 0x0000b40016e07a23 */ /* 0x100fe20000010802 */
[----:B------:R-:W-:Y:S01]  /*8e20*/  MOV R22, R210 ;  /* 0x000000d200167202 */ /* 0x000fe20000000f00 */
[--C-:B------:R-:W-:Y:S01]  /*8e30*/  FFMA.FTZ R36, R19, c[0x0][0x2d0], -R2.reuse ;  /* 0x0000b40013247a23 */ /* 0x100fe20000010802 */
[----:B------:R5:W2:Y:S01]  /*8e40*/  MUFU.EX2 R210, R5 ;  /* 0x0000000500d27308 */ /* 0x000aa20000000800 */
        /* <DEDUP_REMOVED lines=12> */
[--C-:B------:R-:W-:Y:S01]  /*8f10*/  FFMA.FTZ R51, R51, c[0x0][0x2d0], -R2.reuse ;  /* 0x0000b40033337a23 */ /* 0x100fe20000010802 */
[----:B-1----:R-:W-:Y:S01]  /*8f20*/  F2FP.PACK_AB R208, R4, R3 ;  /* 0x0000000304d0723e */ /* 0x002fe200000000ff */
        /* <DEDUP_REMOVED lines=16> */
[----:B----4-:R-:W-:Y:S02]  /*9030*/  FFMA.FTZ R0, R132, R7, R3 ;  /* 0x0000000784007223 */ /* 0x010fe40000010003 */
[----:B------:R-:W-:Y:S02]  /*9040*/  FFMA.FTZ R3, R6, c[0x0][0x2d0], -R2 ;  /* 0x0000b40006037a23 */ /* 0x000fe40000010802 */
[----:B------:R-:W-:Y:S01]  /*9050*/  FADD.FTZ R7, R4, R0 ;  /* 0x0000000004077221 */ /* 0x000fe20000010000 */
[----:B------:R-:W-:Y:S01]  /*9060*/  FSEL R0, R135, RZ, P0 ;  /* 0x000000ff87007208 */ /* 0x000fe20000000000 */
[--C-:B------:R-:W-:Y:S01]  /*9070*/  FFMA.FTZ R4, R17, c[0x0][0x2d0], -R2.reuse ;  /* 0x0000b40011047a23 */ /* 0x100fe20000010802 */
[----:B------:R-:W-:Y:S01]  /*9080*/  FSETP.NEU.FTZ.AND P0, PT, R134, -INF , PT ;  /* 0xff8000008600780b */ /* 0x000fe20003f1d000 */
[----:B------:R-:W-:Y:S01]  /*9090*/  FFMA.FTZ R6, R18, c[0x0][0x2d0], -R2 ;  /* 0x0000b40012067a23 */ /* 0x000fe20000010802 */
[----:B------:R-:W-:Y:S01]  /*90a0*/  MUFU.EX2 R209, R3 ;  /* 0x0000000300d17308 */ /* 0x000fe20000000800 */
[----:B------:R-:W-:Y:S02]  /*90b0*/  FMUL.FTZ R2, R134, c[0x0][0x2d0] ;  /* 0x0000b40086027a20 */ /* 0x000fe40000410000 */
[----:B------:R-:W-:Y:S01]  /*90c0*/  FADD.FTZ R0, -R0, R138 ;  /* 0x0000008a00007221 */ /* 0x000fe20000010100 */
[----:B------:R-:W-:Y:S02]  /*90d0*/  MOV R138, R212 ;  /* 0x000000d4008a7202 */ /* 0x000fe40000000f00 */
[----:B------:R-:W-:Y:S01]  /*90e0*/  FSEL R2, R2, RZ, P0 ;  /* 0x000000ff02027208 */ /* 0x000fe20000000000 */
[----:B------:R-:W-:Y:S03]  /*90f0*/  FMUL.FTZ R0, R0, c[0x0][0x2d0] ;  /* 0x0000b40000007a20 */ /* 0x000fe60000410000 */
[----:B------:R-:W-:Y:S01]  /*9100*/  MUFU.EX2 R4, R4 ;  /* 0x0000000400047308 */ /* 0x000fe20000000800 */
[--C-:B-----5:R-:W-:Y:S02]  /*9110*/  FFMA.FTZ R5, R9, c[0x0][0x2d0], -R2.reuse ;  /* 0x0000b40009057a23 */ /* 0x120fe40000010802 */
[----:B------:R-:W4:Y:S01]  /*9120*/  LDL.LU R9, [R1+0x8] ;  /* 0x0000080001097983 */ /* 0x000f220000300800 */
[--C-:B------:R-:W-:Y:S02]  /*9130*/  FFMA.FTZ R54, R60, c[0x0][0x2d0], -R2.reuse ;  /* 0x0000b4003c367a23 */ /* 0x100fe40000010802 */
        /* <DEDUP_REMOVED lines=14> */
[----:B------:R-:W-:Y:S01]  /*9220*/  MUFU.EX2 R6, R6 ;  /* 0x0000000600067308 */ /* 0x000fe20000000800 */
[----:B--2---:R-:W-:Y:S01]  /*9230*/  FADD.FTZ R5, R210, R7 ;  /* 0x00000007d2057221 */ /* 0x004fe20000010000 */
[----:B------:R-:W-:Y:S02]  /*9240*/  MOV R7, R141 ;  /* 0x0000008d00077202 */ /* 0x000fe40000000f00 */
[C---:B------:R-:W-:Y:S01]  /*9250*/  F2FP.PACK_AB R210, R8.reuse, R210 ;  /* 0x000000d208d2723e */ /* 0x040fe200000000ff */
[----:B------:R-:W-:Y:S02]  /*9260*/  FADD.FTZ R212, R8, R5 ;  /* 0x0000000508d47221 */ /* 0x000fe40000010000 */
[----:B------:R-:W2:Y:S03]  /*9270*/  LDL.LU R5, [R1+0xc] ;  /* 0x00000c0001057983 */ /* 0x000ea60000300800 */
[----:B------:R-:W-:Y:S01]  /*9280*/  MUFU.EX2 R218, R218 ;  /* 0x000000da00da7308 */ /* 0x000fe20000000800 */
[C---:B---3--:R-:W-:Y:S01]  /*9290*/  FFMA.FTZ R0, R3.reuse, R213, R209 ;  /* 0x000000d503007223 */ /* 0x048fe200000100d1 */
[C---:B------:R-:W-:Y:S01]  /*92a0*/  F2FP.PACK_AB R209, R4.reuse, R209 ;  /* 0x000000d104d1723e */ /* 0x040fe200000000ff */
[----:B------:R-:W-:Y:S02]  /*92b0*/  FMUL.FTZ R70, R3, R70 ;  /* 0x0000004603467220 */ /* 0x000fe40000410000 */
[----:B------:R-:W-:Y:S01]  /*92c0*/  FADD.FTZ R33, R4, R0 ;  /* 0x0000000004217221 */ /* 0x000fe20000010000 */
[----:B------:R-:W-:Y:S01]  /*92d0*/  FSEL R0, R134, RZ, P0 ;  /* 0x000000ff86007208 */ /* 0x000fe20000000000 */
[--C-:B------:R-:W-:Y:S01]  /*92e0*/  FFMA.FTZ R4, R16, c[0x0][0x2d0], -R2.reuse ;  /* 0x0000b40010047a23 */ /* 0x100fe20000010802 */
[----:B------:R-:W-:Y:S01]  /*92f0*/  FSETP.NEU.FTZ.AND P0, PT, R133, -INF , PT ;  /* 0xff8000008500780b */ /* 0x000fe20003f1d000 */
[----:B------:R-:W-:Y:S01]  /*9300*/  FMUL.FTZ R71, R3, R71 ;  /* 0x0000004703477220 */ /* 0x000fe20000410000 */
[----:B------:R-:W-:Y:S01]  /*9310*/  MUFU.EX2 R231, R231 ;  /* 0x000000e700e77308 */ /* 0x000fe20000000800 */
[----:B------:R-:W-:Y:S02]  /*9320*/  FADD.FTZ R0, -R0, R139 ;  /* 0x0000008b00007221 */ /* 0x000fe40000010100 */
[----:B------:R-:W-:Y:S01]  /*9330*/  FFMA.FTZ R139, R56, c[0x0][0x2d0], -R2 ;  /* 0x0000b400388b7a23 */ /* 0x000fe20000010802 */
[----:B------:R-:W-:Y:S01]  /*9340*/  FSEL R2, R133, RZ, P0 ;  /* 0x000000ff85027208 */ /* 0x000fe20000000000 */
[----:B------:R-:W-:Y:S02]  /*9350*/  FMUL.FTZ R0, R0, c[0x0][0x2d0] ;  /* 0x0000b40000007a20 */ /* 0x000fe40000410000 */
[C---:B------:R-:W-:Y:S02]  /*9360*/  FMUL.FTZ R82, R3.reuse, R82 ;  /* 0x0000005203527220 */ /* 0x040fe40000410000 */
[----:B------:R-:W-:Y:S01]  /*9370*/  FADD.FTZ R2, -R2, R140 ;  /* 0x0000008c02027221 */ /* 0x000fe20000010100 */
[----:B------:R1:W-:Y:S01]  /*9380*/  MUFU.EX2 R21, R4 ;  /* 0x0000000400157308 */ /* 0x0003e20000000800 */
[C---:B------:R-:W-:Y:S02]  /*9390*/  FMUL.FTZ R83, R3.reuse, R83 ;  /* 0x0000005303537220 */ /* 0x040fe40000410000 */
[----:B------:R-:W-:Y:S02]  /*93a0*/  FMUL.FTZ R2, R2, c[0x0][0x2d0] ;  /* 0x0000b40002027a20 */ /* 0x000fe40000410000 */
        /* <DEDUP_REMOVED lines=9> */
[----:B------:R-:W5:Y:S01]  /*9440*/  MUFU.EX2 R2, R2 ;  /* 0x0000000200027308 */ /* 0x000f620000000800 */
[C---:B------:R-:W-:Y:S02]  /*9450*/  FMUL.FTZ R118, R3.reuse, R118 ;  /* 0x0000007603767220 */ /* 0x040fe40000410000 */
[----:B------:R-:W-:Y:S02]  /*9460*/  FMUL.FTZ R119, R3, R119 ;  /* 0x0000007703777220 */ /* 0x000fe40000410000 */
[----:B-1----:R-:W-:Y:S02]  /*9470*/  FMUL.FTZ R4, R133, c[0x0][0x2d0] ;  /* 0x0000b40085047a20 */ /* 0x002fe40000410000 */
[C---:B------:R-:W-:Y:S02]  /*9480*/  FMUL.FTZ R130, R3.reuse, R130 ;  /* 0x0000008203827220 */ /* 0x040fe40000410000 */
[----:B------:R-:W-:Y:S01]  /*9490*/  FMUL.FTZ R131, R3, R131 ;  /* 0x0000008303837220 */ /* 0x000fe20000410000 */
[----:B------:R-:W-:Y:S01]  /*94a0*/  FSEL R4, R4, RZ, P0 ;  /* 0x000000ff04047208 */ /* 0x000fe20000000000 */
[----:B------:R-:W-:Y:S01]  /*94b0*/  MUFU.EX2 R252, R252 ;  /* 0x000000fc00fc7308 */ /* 0x000fe20000000800 */
[----:B---3--:R-:W-:Y:S01]  /*94c0*/  FMUL.FTZ R13, R0, R169 ;  /* 0x000000a9000d7220 */ /* 0x008fe20000410000 */
[----:B------:R-:W-:Y:S02]  /*94d0*/  MOV R169, R23 ;  /* 0x0000001700a97202 */ /* 0x000fe40000000f00 */
        /* <DEDUP_REMOVED lines=15> */
[--C-:B------:R-:W-:Y:S01]  /*95d0*/  FFMA.FTZ R66, R46, c[0x0][0x2d0], -R4.reuse ;  /* 0x0000b4002e427a23 */ /* 0x100fe20000010804 */
[----:B------:R-:W-:Y:S01]  /*95e0*/  MUFU.EX2 R215, R215 ;  /* 0x000000d700d77308 */ /* 0x000fe20000000800 */
[----:B------:R-:W-:Y:S02]  /*95f0*/  FFMA.FTZ R142, R47, c[0x0][0x2d0], -R4 ;  /* 0x0000b4002f8e7a23 */ /* 0x000fe40000010804 */
[C---:B-----5:R-:W-:Y:S02]  /*9600*/  FMUL.FTZ R42, R2.reuse, R158 ;  /* 0x0000009e022a7220 */ /* 0x060fe40000410000 */
[C---:B-1----:R-:W-:Y:S01]  /*9610*/  FMUL.FTZ R10, R2.reuse, R174 ;  /* 0x000000ae020a7220 */ /* 0x042fe20000410000 */
[----:B------:R-:W-:Y:S01]  /*9620*/  MOV R174, R140 ;  /* 0x0000008c00ae7202 */ /* 0x000fe20000000f00 */
[----:B------:R-:W-:Y:S01]  /*9630*/  FMUL.FTZ R30, R2, R162 ;  /* 0x000000a2021e7220 */ /* 0x000fe20000410000 */
[----:B------:R-:W-:Y:S01]  /*9640*/  F2FP.PACK_AB R140, R20, R21 ;  /* 0x00000015148c723e */ /* 0x000fe200000000ff */
[----:B------:R-:W-:Y:S01]  /*9650*/  FMUL.FTZ R43, R2, R159 ;  /* 0x0000009f022b7220 */ /* 0x000fe20000410000 */
[----:B------:R-:W1:Y:S01]  /*9660*/  MUFU.EX2 R162, R36 ;  /* 0x0000002400a27308 */ /* 0x000e620000000800 */
[C---:B------:R-:W-:Y:S02]  /*9670*/  FMUL.FTZ R24, R0.reuse, R164 ;  /* 0x000000a400187220 */ /* 0x040fe40000410000 */
[C---:B------:R-:W-:Y:S02]  /*9680*/  FMUL.FTZ R28, R0.reuse, R160 ;  /* 0x000000a0001c7220 */ /* 0x040fe40000410000 */
[----:B------:R-:W-:Y:S02]  /*9690*/  FMUL.FTZ R29, R0, R161 ;  /* 0x000000a1001d7220 */ /* 0x000fe40000410000 */
[----:B------:R-:W-:Y:S02]  /*96a0*/  FMUL.FTZ R31, R2, R163 ;  /* 0x000000a3021f7220 */ /* 0x000fe40000410000 */
[C---:B------:R-:W-:Y:S01]  /*96b0*/  FMUL.FTZ R12, R0.reuse, R168 ;  /* 0x000000a8000c7220 */ /* 0x040fe20000410000 */
[----:B------:R3:W-:Y:S01]  /*96c0*/  MUFU.EX2 R159, R18 ;  /* 0x00000012009f7308 */ /* 0x0007e20000000800 */
[C---:B------:R-:W-:Y:S01]  /*96d0*/  FMUL.FTZ R25, R0.reuse, R165 ;  /* 0x000000a500197220 */ /* 0x040fe20000410000 */
[----:B------:R-:W-:Y:S01]  /*96e0*/  MOV R165, R211 ;  /* 0x000000d300a57202 */ /* 0x000fe20000000f00 */
[C---:B------:R-:W-:Y:S01]  /*96f0*/  FMUL.FTZ R40, R0.reuse, R156 ;  /* 0x0000009c00287220 */ /* 0x040fe20000410000 */
[----:B------:R-:W-:Y:S01]  /*9700*/  MOV R168, R7 ;  /* 0x0000000700a87202 */ /* 0x000fe20000000f00 */
[----:B------:R-:W-:Y:S02]  /*9710*/  FMUL.FTZ R41, R0, R157 ;  /* 0x0000009d00297220 */ /* 0x000fe40000410000 */
[----:B------:R-:W-:Y:S02]  /*9720*/  FADD.FTZ R157, R6, R33 ;  /* 0x00000021069d7221 */ /* 0x000fe40000010000 */
[C---:B------:R-:W-:Y:S01]  /*9730*/  FMUL.FTZ R7, R3.reuse, R179 ;  /* 0x000000b303077220 */ /* 0x040fe20000410000 */
[----:B------:R5:W-:Y:S01]  /*9740*/  MUFU.EX2 R164, R19 ;  /* 0x0000001300a47308 */ /* 0x000be20000000800 */
[----:B------:R-:W-:Y:S01]  /*9750*/  FMUL.FTZ R8, R0, R172 ;  /* 0x000000ac00087220 */ /* 0x000fe20000410000 */
[----:B------:R-:W-:Y:S01]  /*9760*/  MOV R172, R142 ;  /* 0x0000008e00ac7202 */ /* 0x000fe20000000f00 */
[----:B------:R-:W-:Y:S01]  /*9770*/  FMUL.FTZ R11, R2, R175 ;  /* 0x000000af020b7220 */ /* 0x000fe20000410000 */
[----:B-1----:R-:W-:Y:S01]  /*9780*/  F2FP.PACK_AB R211, R162, R6 ;  /* 0x00000006a2d3723e */ /* 0x002fe200000000ff */
[C---:B------:R-:W-:Y:S01]  /*9790*/  FMUL.FTZ R6, R3.reuse, R178 ;  /* 0x000000b203067220 */ /* 0x040fe20000410000 */
[----:B------:R-:W-:Y:S01]  /*97a0*/  MOV R178, R38 ;  /* 0x0000002600b27202 */ /* 0x000fe20000000f00 */
[C---:B------:R-:W-:Y:S01]  /*97b0*/  FMUL.FTZ R14, R2.reuse, R170 ;  /* 0x000000aa020e7220 */ /* 0x040fe20000410000 */
[----:B------:R-:W-:Y:S01]  /*97c0*/  MOV R179, R35 ;  /* 0x0000002300b37202 */ /* 0x000fe20000000f00 */
[C---:B------:R-:W-:Y:S01]  /*97d0*/  FMUL.FTZ R15, R2.reuse, R171 ;  /* 0x000000ab020f7220 */ /* 0x040fe20000410000 */
[----:B------:R1:W-:Y:S01]  /*97e0*/  MUFU.EX2 R163, R16 ;  /* 0x0000001000a37308 */ /* 0x0003e20000000800 */
[----:B------:R-:W-:Y:S01]  /*97f0*/  MOV R35, R64 ;  /* 0x0000004000237202 */ /* 0x000fe20000000f00 */
[C---:B------:R-:W-:Y:S01]  /*9800*/  FMUL.FTZ R26, R2.reuse, R166 ;  /* 0x000000a6021a7220 */ /* 0x040fe20000410000 */
[----:B------:R-:W-:Y:S01]  /*9810*/  MOV R64, R143 ;  /* 0x0000008f00407202 */ /* 0x000fe20000000f00 */
[C---:B---3--:R-:W-:Y:S01]  /*9820*/  FMUL.FTZ R18, R3.reuse, R182 ;  /* 0x000000b603127220 */ /* 0x048fe20000410000 */
[----:B------:R-:W-:Y:S01]  /*9830*/  MOV R182, R169 ;  /* 0x000000a900b67202 */ /* 0x000fe20000000f00 */
[----:B------:R-:W-:Y:S01]  /*9840*/  FMUL.FTZ R27, R2, R167 ;  /* 0x000000a7021b7220 */ /* 0x000fe20000410000 */
[----:B------:R-:W-:Y:S01]  /*9850*/  MOV R166, R54 ;  /* 0x0000003600a67202 */ /* 0x000fe20000000f00 */
[----:B------:R-:W-:Y:S01]  /*9860*/  FMUL.FTZ R33, R132, R189 ;  /* 0x000000bd84217220 */ /* 0x000fe20000410000 */
[----:B------:R-:W-:Y:S01]  /*9870*/  MOV R167, R53 ;  /* 0x0000003500a77202 */ /* 0x000fe20000000f00 */
[----:B------:R-:W3:Y:S01]  /*9880*/  MUFU.EX2 R161, R32 ;  /* 0x0000002000a17308 */ /* 0x000ee20000000800 */
[----:B------:R-:W-:Y:S01]  /*9890*/  MOV R189, R34 ;  /* 0x0000002200bd7202 */ /* 0x000fe20000000f00 */
[C---:B------:R-:W-:Y:S01]  /*98a0*/  FMUL.FTZ R34, R3.reuse, R190 ;  /* 0x000000be03227220 */ /* 0x040fe20000410000 */
[----:B------:R-:W-:Y:S01]  /*98b0*/  MOV R175, R51 ;  /* 0x0000003300af7202 */ /* 0x000fe20000000f00 */
[C---:B-----5:R-:W-:Y:S01]  /*98c0*/  FMUL.FTZ R19, R3.reuse, R183 ;  /* 0x000000b703137220 */ /* 0x060fe20000410000 */
[----:B------:R-:W-:Y:S01]  /*98d0*/  MOV R183, R35 ;  /* 0x0000002300b77202 */ /* 0x000fe20000000f00 */
[C---:B------:R-:W-:Y:S01]  /*98e0*/  FMUL.FTZ R35, R3.reuse, R191 ;  /* 0x000000bf03237220 */ /* 0x040fe20000410000 */
[----:B------:R-:W-:Y:S01]  /*98f0*/  MOV R191, R66 ;  /* 0x0000004200bf7202 */ /* 0x000fe20000000f00 */
[C---:B------:R-:W-:Y:S01]  /*9900*/  FMUL.FTZ R60, R0.reuse, R144 ;  /* 0x00000090003c7220 */ /* 0x040fe20000410000 */
[----:B------:R-:W-:Y:S01]  /*9910*/  MOV R190, R172 ;  /* 0x000000ac00be7202 */ /* 0x000fe20000000f00 */
[----:B------:R-:W5:Y:S01]  /*9920*/  MUFU.EX2 R160, R17 ;  /* 0x0000001100a07308 */ /* 0x000f620000000800 */
[----:B------:R-:W-:Y:S02]  /*9930*/  FMUL.FTZ R61, R0, R145 ;  /* 0x00000091003d7220 */ /* 0x000fe40000410000 */
[----:B------:R-:W-:Y:S02]  /*9940*/  FMUL.FTZ R62, R2, R146 ;  /* 0x00000092023e7220 */ /* 0x000fe40000410000 */
[----:B-1----:R-:W-:Y:S01]  /*9950*/  FMUL.FTZ R16, R132, R180 ;  /* 0x000000b484107220 */ /* 0x002fe20000410000 */
[----:B------:R-:W-:Y:S01]  /*9960*/  MOV R180, R67 ;  /* 0x0000004300b47202 */ /* 0x000fe20000000f00 */
[----:B------:R-:W-:Y:S02]  /*9970*/  FMUL.FTZ R63, R2, R147 ;  /* 0x00000093023f7220 */ /* 0x000fe40000410000 */
[----:B------:R-:W-:Y:S01]  /*9980*/  LDSM.16.MT88.4 R144, [R238] ;  /* 0x00000000ee90783b */ /* 0x000fe20000004200 */
[C---:B------:R-:W-:Y:S01]  /*9990*/  FMUL.FTZ R44, R0.reuse, R152 ;  /* 0x00000098002c7220 */ /* 0x040fe20000410000 */
[----:B------:R-:W-:Y:S01]  /*99a0*/  MUFU.EX2 R172, R223 ;  /* 0x000000df00ac7308 */ /* 0x000fe20000000800 */
[----:B------:R-:W-:Y:S01]  /*99b0*/  FMUL.FTZ R45, R0, R153 ;  /* 0x00000099002d7220 */ /* 0x000fe20000410000 */
[----:B---3--:R-:W-:Y:S01]  /*99c0*/  F2FP.PACK_AB R142, R164, R161 ;  /* 0x000000a1a48e723e */ /* 0x008fe200000000ff */
[----:B------:R-:W-:Y:S01]  /*99d0*/  FMUL.FTZ R32, R132, R188 ;  /* 0x000000bc84207220 */ /* 0x000fe20000410000 */
[----:B------:R-:W-:Y:S01]  /*99e0*/  MOV R188, R165 ;  /* 0x000000a500bc7202 */ /* 0x000fe20000000f00 */
[C---:B------:R-:W-:Y:S01]  /*99f0*/  FMUL.FTZ R46, R2.reuse, R154 ;  /* 0x0000009a022e7220 */ /* 0x040fe20000410000 */
[----:B------:R-:W-:Y:S01]  /*9a00*/  MOV R165, R55 ;  /* 0x0000003700a57202 */ /* 0x000fe20000000f00 */
[----:B------:R-:W-:Y:S02]  /*9a10*/  FMUL.FTZ R47, R2, R155 ;  /* 0x0000009b022f7220 */ /* 0x000fe40000410000 */
[----:B------:R-:W-:Y:S01]  /*9a20*/  FMUL.FTZ R51, R3, R199 ;  /* 0x000000c703337220 */ /* 0x000fe20000410000 */
[----:B------:R-:W-:Y:S01]  /*9a30*/  MOV R199, R64 ;  /* 0x0000004000c77202 */ /* 0x000fe20000000f00 */
[----:B------:R-:W-:Y:S01]  /*9a40*/  FMUL.FTZ R56, R0, R148 ;  /* 0x0000009400387220 */ /* 0x000fe20000410000 */
[----:B-----5:R-:W-:Y:S01]  /*9a50*/  F2FP.PACK_AB R143, R163, R160 ;  /* 0x000000a0a38f723e */ /* 0x020fe200000000ff */
[----:B------:R-:W-:Y:S01]  /*9a60*/  FMUL.FTZ R17, R132, R181 ;  /* 0x000000b584117220 */ /* 0x000fe20000410000 */
[----:B------:R-:W-:Y:S01]  /*9a70*/  MOV R181, R139 ;  /* 0x0000008b00b57202 */ /* 0x000fe20000000f00 */
[----:B------:R-:W-:Y:S01]  /*9a80*/  FMUL.FTZ R57, R0, R149 ;  /* 0x0000009500397220 */ /* 0x000fe20000410000 */
[----:B------:R-:W-:Y:S01]  /*9a90*/  MUFU.EX2 R139, R226 ;  /* 0x000000e2008b7308 */ /* 0x000fe20000000800 */
[C---:B------:R-:W-:Y:S01]  /*9aa0*/  FMUL.FTZ R58, R2.reuse, R150 ;  /* 0x00000096023a7220 */ /* 0x040fe20000410000 */
[----:B------:R-:W-:Y:S01]  /*9ab0*/  LDSM.16.MT88.4 R152, [R237+0x800] ;  /* 0x00080000ed98783b */ /* 0x000fe20000004200 */
[----:B------:R-:W-:Y:S02]  /*9ac0*/  FMUL.FTZ R59, R2, R151 ;  /* 0x00000097023b7220 */ /* 0x000fe40000410000 */
[----:B------:R-:W-:Y:S02]  /*9ad0*/  FMUL.FTZ R64, R132, R204 ;  /* 0x000000cc84407220 */ /* 0x000fe40000410000 */
[C---:B------:R-:W-:Y:S02]  /*9ae0*/  FMUL.FTZ R66, R3.reuse, R206 ;  /* 0x000000ce03427220 */ /* 0x040fe40000410000 */
[----:B------:R-:W-:Y:S01]  /*9af0*/  FMUL.FTZ R67, R3, R207 ;  /* 0x000000cf03437220 */ /* 0x000fe20000410000 */
[----:B------:R-:W-:Y:S01]  /*9b00*/  LDSM.16.MT88.4 R148, [R236+0x800] ;  /* 0x00080000ec94783b */ /* 0x000fe20000004200 */
[C---:B------:R-:W-:Y:S01]  /*9b10*/  FMUL.FTZ R72, R0.reuse, R72 ;  /* 0x0000004800487220 */ /* 0x040fe20000410000 */
[----:B------:R-:W-:Y:S01]  /*9b20*/  MUFU.EX2 R226, R189 ;  /* 0x000000bd00e27308 */ /* 0x000fe20000000800 */
[----:B------:R-:W-:Y:S02]  /*9b30*/  FMUL.FTZ R73, R0, R73 ;  /* 0x0000004900497220 */ /* 0x000fe40000410000 */
[C---:B------:R-:W-:Y:S02]  /*9b40*/  FMUL.FTZ R74, R2.reuse, R74 ;  /* 0x0000004a024a7220 */ /* 0x040fe40000410000 */
[----:B------:R-:W-:Y:S02]  /*9b50*/  FMUL.FTZ R75, R2, R75 ;  /* 0x0000004b024b7220 */ /* 0x000fe40000410000 */
[C---:B------:R-:W-:Y:S02]  /*9b60*/  FMUL.FTZ R76, R0.reuse, R76 ;  /* 0x0000004c004c7220 */ /* 0x040fe40000410000 */
[----:B------:R-:W-:Y:S01]  /*9b70*/  FMUL.FTZ R77, R0, R77 ;  /* 0x0000004d004d7220 */ /* 0x000fe20000410000 */
[----:B------:R-:W-:Y:S01]  /*9b80*/  MUFU.EX2 R171, R217 ;  /* 0x000000d900ab7308 */ /* 0x000fe20000000800 */
[C---:B------:R-:W-:Y:S02]  /*9b90*/  FMUL.FTZ R78, R2.reuse, R78 ;  /* 0x0000004e024e7220 */ /* 0x040fe40000410000 */
[----:B------:R-:W-:Y:S02]  /*9ba0*/  FMUL.FTZ R79, R2, R79 ;  /* 0x0000004f024f7220 */ /* 0x000fe40000410000 */
[C---:B------:R-:W-:Y:S02]  /*9bb0*/  FMUL.FTZ R88, R0.reuse, R88 ;  /* 0x0000005800587220 */ /* 0x040fe40000410000 */
[----:B------:R-:W-:Y:S02]  /*9bc0*/  FMUL.FTZ R89, R0, R89 ;  /* 0x0000005900597220 */ /* 0x000fe40000410000 */
        /* <DEDUP_REMOVED lines=16> */
[C---:B------:R-:W-:Y:S02]  /*9cd0*/  FMUL.FTZ R111, R2.reuse, R111 ;  /* 0x0000006f026f7220 */ /* 0x040fe40000410000 */
[C---:B------:R-:W-:Y:S02]  /*9ce0*/  FMUL.FTZ R122, R2.reuse, R122 ;  /* 0x0000007a027a7220 */ /* 0x040fe40000410000 */
[C---:B------:R-:W-:Y:S01]  /*9cf0*/  FMUL.FTZ R123, R2.reuse, R123 ;  /* 0x0000007b027b7220 */ /* 0x040fe20000410000 */
[----:B------:R-:W-:Y:S01]  /*9d00*/  MUFU.EX2 R245, R245 ;  /* 0x000000f500f57308 */ /* 0x000fe20000000800 */
[C---:B------:R-:W-:Y:S02]  /*9d10*/  FMUL.FTZ R126, R2.reuse, R126 ;  /* 0x0000007e027e7220 */ /* 0x040fe40000410000 */
[----:B------:R-:W-:Y:S02]  /*9d20*/  FMUL.FTZ R127, R2, R127 ;  /* 0x0000007f027f7220 */ /* 0x000fe40000410000 */
[C---:B------:R-:W-:Y:S02]  /*9d30*/  FMUL.FTZ R120, R0.reuse, R120 ;  /* 0x0000007800787220 */ /* 0x040fe40000410000 */
[C---:B------:R-:W-:Y:S02]  /*9d40*/  FMUL.FTZ R121, R0.reuse, R121 ;  /* 0x0000007900797220 */ /* 0x040fe40000410000 */
[C---:B------:R-:W-:Y:S02]  /*9d50*/  FMUL.FTZ R124, R0.reuse, R124 ;  /* 0x0000007c007c7220 */ /* 0x040fe40000410000 */
[C---:B------:R-:W-:Y:S02]  /*9d60*/  FMUL.FTZ R125, R0.reuse, R125 ;  /* 0x0000007d007d7220 */ /* 0x040fe40000410000 */
[C---:B----4-:R-:W-:Y:S02]  /*9d70*/  FFMA.FTZ R4, R0.reuse, R9, R21 ;  /* 0x0000000900047223 */ /* 0x050fe40000010015 */
[----:B------:R-:W-:Y:S01]  /*9d80*/  FMUL.FTZ R9, R0, R173 ;  /* 0x000000ad00097220 */ /* 0x000fe20000410000 */
[----:B------:R-:W-:Y:S01]  /*9d90*/  MOV R173, R39 ;  /* 0x0000002700ad7202 */ /* 0x000fe20000000f00 */
[----:B------:R-:W-:Y:S01]  /*9da0*/  FADD.FTZ R158, R20, R4 ;  /* 0x00000004149e7221 */ /* 0x000fe20000010000 */
[----:B------:R-:W-:Y:S01]  /*9db0*/  MOV R39, R22 ;  /* 0x0000001600277202 */ /* 0x000fe20000000f00 */
[C---:B------:R-:W-:Y:S01]  /*9dc0*/  FMUL.FTZ R4, R132.reuse, R176 ;  /* 0x000000b084047220 */ /* 0x040fe20000410000 */
[----:B------:R-:W1:Y:S01]  /*9dd0*/  LDSM.16.MT88.4 R20, [R236] ;  /* 0x00000000ec14783b */ /* 0x000e620000004200 */
[----:B------:R-:W-:Y:S01]  /*9de0*/  MOV R176, R173 ;  /* 0x000000ad00b07202 */ /* 0x000fe20000000f00 */
[----:B------:R-:W-:Y:S01]  /*9df0*/  FADD.FTZ R0, R137, R212 ;  /* 0x000000d489007221 */ /* 0x000fe20000010000 */
[----:B------:R-:W-:Y:S02]  /*9e00*/  MOV R169, R39 ;  /* 0x0000002700a97202 */ /* 0x000fe40000000f00 */
[----:B------:R-:W-:Y:S01]  /*9e10*/  MOV R173, R50 ;  /* 0x0000003200ad7202 */ /* 0x000fe20000000f00 */
[----:B------:R-:W-:Y:S01]  /*9e20*/  FMUL.FTZ R50, R3, R198 ;  /* 0x000000c603327220 */ /* 0x000fe20000410000 */
[----:B------:R-:W-:Y:S01]  /*9e30*/  MOV R198, R65 ;  /* 0x0000004100c67202 */ /* 0x000fe20000000f00 */
[----:B------:R-:W-:Y:S01]  /*9e40*/  FMUL.FTZ R65, R132, R205 ;  /* 0x000000cd84417220 */ /* 0x000fe20000410000 */
[----:B------:R-:W-:Y:S01]  /*9e50*/  MUFU.EX2 R169, R169 ;  /* 0x000000a900a97308 */ /* 0x000fe20000000800 */
[----:B------:R-:W-:Y:S09]  /*9e60*/  LDSM.16.MT88.4 R204, [R238+0x1800] ;  /* 0x00180000eecc783b */ /* 0x000ff20000004200 */
[----:B------:R-:W-:Y:S10]  /*9e70*/  MUFU.EX2 R173, R173 ;  /* 0x000000ad00ad7308 */ /* 0x000ff40000000800 */
[----:B------:R-:W-:Y:S01]  /*9e80*/  MUFU.EX2 R216, R176 ;  /* 0x000000b000d87308 */ /* 0x000fe20000000800 */
[----:B--2---:R-:W-:Y:S01]  /*9e90*/  FFMA.FTZ R156, R2, R5, R141 ;  /* 0x00000005029c7223 */ /* 0x004fe2000001008d */
[----:B------:R-:W-:Y:S01]  /*9ea0*/  F2FP.PACK_AB R141, R159, R141 ;  /* 0x0000008d9f8d723e */ /* 0x000fe200000000ff */
[C---:B------:R-:W-:Y:S01]  /*9eb0*/  FMUL.FTZ R5, R132.reuse, R177 ;  /* 0x000000b184057220 */ /* 0x040fe20000410000 */
[----:B------:R-:W-:Y:S02]  /*9ec0*/  MOV R177, R37 ;  /* 0x0000002500b17202 */ /* 0x000fe40000000f00 */
[----:B------:R-:W2:Y:S04]  /*9ed0*/  LDSM.16.MT88.4 R36, [R237] ;  /* 0x00000000ed24783b */ /* 0x000ea80000004200 */
[----:B------:R-:W3:Y:S01]  /*9ee0*/  MUFU.EX2 R2, R227 ;  /* 0x000000e300027308 */ /* 0x000ee20000000800 */
[-C--:B-1----:R-:W-:Y:S08]  /*9ef0*/  HMMA.16816.F32 R4, R208, R20.reuse, R4 ;  /* 0x00000014d004723c */ /* 0x082ff00000001804 */
[C---:B------:R-:W-:Y:S01]  /*9f00*/  HMMA.16816.F32 R8, R140.reuse, R20, R8 ;  /* 0x000000148c08723c */ /* 0x040fe20000001808 */
[----:B------:R-:W-:Y:S06]  /*9f10*/  MUFU.EX2 R217, R177 ;  /* 0x000000b100d97308 */ /* 0x000fec0000000800 */
[C---:B------:R-:W-:Y:S01]  /*9f20*/  FMUL.FTZ R20, R132.reuse, R184 ;  /* 0x000000b884147220 */ /* 0x040fe20000410000 */
[-C--:B------:R-:W-:Y:S03]  /*9f30*/  HMMA.16816.F32 R12, R140, R22.reuse, R12 ;  /* 0x000000168c0c723c */ /* 0x080fe6000000180c */
[----:B------:R-:W-:Y:S01]  /*9f40*/  MUFU.EX2 R184, R213 ;  /* 0x000000d500b87308 */ /* 0x000fe20000000800 */
[----:B------:R-:W-:Y:S02]  /*9f50*/  FMUL.FTZ R21, R132, R185 ;  /* 0x000000b984157220 */ /* 0x000fe40000410000 */
[----:B---3--:R-:W-:Y:S02]  /*9f60*/  FADD.FTZ R0, R2, R0 ;  /* 0x0000000002007221 */ /* 0x008fe40000010000 */
[C---:B------:R-:W-:Y:S04]  /*9f70*/  HMMA.16816.F32 R16, R208.reuse, R22, R16 ;  /* 0x00000016d010723c */ /* 0x040fe80000001810 */
[----:B------:R-:W-:Y:S01]  /*9f80*/  FADD.FTZ R0, R139, R0 ;  /* 0x000000008b007221 */ /* 0x000fe20000010000 */
[----:B------:R-:W-:Y:S02]  /*9f90*/  MUFU.EX2 R185, R222 ;  /* 0x000000de00b97308 */ /* 0x000fe40000000800 */
[C---:B------:R-:W-:Y:S01]  /*9fa0*/  FMUL.FTZ R22, R3.reuse, R186 ;  /* 0x000000ba03167220 */ /* 0x040fe20000410000 */
[----:B------:R-:W-:Y:S01]  /*9fb0*/  MOV R186, R48 ;  /* 0x0000003000ba7202 */ /* 0x000fe20000000f00 */
[C---:B------:R-:W-:Y:S03]  /*9fc0*/  FMUL.FTZ R23, R3.reuse, R187 ;  /* 0x000000bb03177220 */ /* 0x040fe60000410000 */
[----:B------:R-:W-:Y:S01]  /*9fd0*/  MOV R187, R52 ;  /* 0x0000003400bb7202 */ /* 0x000fe20000000f00 */
[C---:B------:R-:W-:Y:S01]  /*9fe0*/  FMUL.FTZ R48, R132.reuse, R196 ;  /* 0x000000c484307220 */ /* 0x040fe20000410000 */
[----:B------:R-:W1:Y:S01]  /*9ff0*/  LDSM.16.MT88.4 R52, [R239] ;  /* 0x00000000ef34783b */ /* 0x000e620000004200 */
[----:B------:R-:W-:Y:S01]  /*a000*/  MOV R196, R49 ;  /* 0x0000003100c47202 */ /* 0x000fe20000000f00 */
[-C--:B--2---:R-:W-:Y:S01]  /*a010*/  HMMA.16816.F32 R20, R208, R36.reuse, R20 ;  /* 0x00000024d014723c */ /* 0x084fe20000001814 */
[----:B------:R-:W-:Y:S02]  /*a020*/  MUFU.EX2 R186, R186 ;  /* 0x000000ba00ba7308 */ /* 0x000fe40000000800 */
[C---:B------:R-:W-:Y:S01]  /*a030*/  FMUL.FTZ R49, R132.reuse, R197 ;  /* 0x000000c584317220 */ /* 0x040fe20000410000 */
[----:B------:R-:W-:Y:S04]  /*a040*/  MOV R197, R138 ;  /* 0x0000008a00c57202 */ /* 0x000fe80000000f00 */
[C---:B------:R-:W-:Y:S03]  /*a050*/  HMMA.16816.F32 R24, R140.reuse, R36, R24 ;  /* 0x000000248c18723c */ /* 0x040fe60000001818 */
[----:B------:R-:W2:Y:S04]  /*a060*/  MUFU.EX2 R138, R225 ;  /* 0x000000e1008a7308 */ /* 0x000ea80000000800 */
[C---:B------:R-:W-:Y:S01]  /*a070*/  FMUL.FTZ R36, R132.reuse, R192 ;  /* 0x000000c084247220 */ /* 0x040fe20000410000 */
[-C--:B------:R-:W-:Y:S04]  /*a080*/  HMMA.16816.F32 R28, R140, R38.reuse, R28 ;  /* 0x000000268c1c723c */ /* 0x080fe8000000181c */
[C---:B------:R-:W-:Y:S01]  /*a090*/  FMUL.FTZ R37, R132.reuse, R193 ;  /* 0x000000c184257220 */ /* 0x040fe20000410000 */
[----:B------:R-:W-:Y:S03]  /*a0a0*/  MUFU.EX2 R192, R220 ;  /* 0x000000dc00c07308 */ /* 0x000fe60000000800 */
[C---:B------:R-:W-:Y:S07]  /*a0b0*/  HMMA.16816.F32 R32, R208.reuse, R38, R32 ;  /* 0x00000026d020723c */ /* 0x040fee0000001820 */
[C---:B------:R-:W-:Y:S01]  /*a0c0*/  FMUL.FTZ R38, R3.reuse, R194 ;  /* 0x000000c203267220 */ /* 0x040fe20000410000 */
[----:B------:R-:W3:Y:S01]  /*a0d0*/  MUFU.EX2 R193, R221 ;  /* 0x000000dd00c17308 */ /* 0x000ee20000000800 */
[C---:B------:R-:W-:Y:S07]  /*a0e0*/  FMUL.FTZ R39, R3.reuse, R195 ;  /* 0x000000c303277220 */ /* 0x040fee0000410000 */
[-C--:B-1----:R-:W-:Y:S02]  /*a0f0*/  HMMA.16816.F32 R36, R208, R52.reuse, R36 ;  /* 0x00000034d024723c */ /* 0x082fe40000001824 */
[----:B------:R-:W-:Y:S06]  /*a100*/  MUFU.EX2 R194, R214 ;  /* 0x000000d600c27308 */ /* 0x000fec0000000800 */
[C---:B------:R-:W-:Y:S04]  /*a110*/  HMMA.16816.F32 R40, R140.reuse, R52, R40 ;  /* 0x000000348c28723c */ /* 0x040fe80000001828 */
[----:B------:R-:W1:Y:S03]  /*a120*/  MUFU.EX2 R195, R219 ;  /* 0x000000db00c37308 */ /* 0x000e660000000800 */
[C---:B------:R-:W-:Y:S01]  /*a130*/  FMUL.FTZ R52, R132.reuse, R200 ;  /* 0x000000c884347220 */ /* 0x040fe20000410000 */
[-C--:B------:R-:W-:Y:S04]  /*a140*/  HMMA.16816.F32 R44, R140, R54.reuse, R44 ;  /* 0x000000368c2c723c */ /* 0x080fe8000000182c */
[----:B------:R-:W-:Y:S02]  /*a150*/  FMUL.FTZ R53, R132, R201 ;  /* 0x000000c984357220 */ /* 0x000fe40000410000 */
[----:B------:R-:W-:Y:S01]  /*a160*/  FADD.FTZ R132, R162, R157 ;  /* 0x0000009da2847221 */ /* 0x000fe20000010000 */
[----:B------:R-:W-:Y:S01]  /*a170*/  MUFU.EX2 R219, R178 ;  /* 0x000000b200db7308 */ /* 0x000fe20000000800 */
[C---:B------:R-:W-:Y:S07]  /*a180*/  HMMA.16816.F32 R48, R208.reuse, R54, R48 ;  /* 0x00000036d030723c */ /* 0x040fee0000001830 */
[C---:B------:R-:W-:Y:S02]  /*a190*/  FMUL.FTZ R54, R3.reuse, R202 ;  /* 0x000000ca03367220 */ /* 0x040fe40000410000 */
[----:B------:R-:W-:Y:S01]  /*a1a0*/  FMUL.FTZ R55, R3, R203 ;  /* 0x000000cb03377220 */ /* 0x000fe20000410000 */
[----:B------:R-:W-:Y:S02]  /*a1b0*/  MUFU.EX2 R187, R187 ;  /* 0x000000bb00bb7308 */ /* 0x000fe40000000800 */
[----:B------:R-:W-:Y:S04]  /*a1c0*/  FADD.FTZ R3, R161, R158 ;  /* 0x0000009ea1037221 */ /* 0x000fe80000010000 */
[-C--:B------:R-:W-:Y:S04]  /*a1d0*/  HMMA.16816.F32 R52, R208, R144.reuse, R52 ;  /* 0x00000090d034723c */ /* 0x080fe80000001834 */
[----:B------:R-:W-:Y:S04]  /*a1e0*/  MUFU.EX2 R161, R197 ;  /* 0x000000c500a17308 */ /* 0x000fe80000000800 */
[C---:B------:R-:W-:Y:S06]  /*a1f0*/  HMMA.16816.F32 R56, R140.reuse, R144, R56 ;  /* 0x000000908c38723c */ /* 0x040fec0000001838 */
[----:B------:R-:W-:Y:S02]  /*a200*/  MUFU.EX2 R200, R230 ;  /* 0x000000e600c87308 */ /* 0x000fe40000000800 */
[-C--:B------:R-:W-:Y:S08]  /*a210*/  HMMA.16816.F32 R60, R140, R146.reuse, R60 ;  /* 0x000000928c3c723c */ /* 0x080ff0000000183c */
[C---:B------:R-:W-:Y:S01]  /*a220*/  HMMA.16816.F32 R64, R208.reuse, R146, R64 ;  /* 0x00000092d040723c */ /* 0x040fe20000001840 */
[----:B------:R-:W4:Y:S01]  /*a230*/  LDSM.16.MT88.4 R144, [R236+0x2000] ;  /* 0x00200000ec90783b */ /* 0x000f220000004200 */
[----:B------:R-:W-:Y:S06]  /*a240*/  MUFU.EX2 R230, R228 ;  /* 0x000000e400e67308 */ /* 0x000fec0000000800 */
[-C--:B----4-:R-:W-:Y:S08]  /*a250*/  HMMA.16816.F32 R68, R208, R144.reuse, R68 ;  /* 0x00000090d044723c */ /* 0x090ff00000001844 */
[C---:B------:R-:W-:Y:S08]  /*a260*/  HMMA.16816.F32 R72, R140.reuse, R144, R72 ;  /* 0x000000908c48723c */ /* 0x040ff00000001848 */
[-C--:B------:R-:W-:Y:S08]  /*a270*/  HMMA.16816.F32 R76, R140, R146.reuse, R76 ;  /* 0x000000928c4c723c */ /* 0x080ff0000000184c */
        /* <DEDUP_REMOVED lines=14> */
[----:B------:R-:W-:Y:S01]  /*a360*/  F2FP.PACK_AB R145, R215, R170 ;  /* 0x000000aad791723e */ /* 0x000fe200000000ff */
[-C--:B------:R-:W-:Y:S04]  /*a370*/  HMMA.16816.F32 R124, R140, R146.reuse, R124 ;  /* 0x000000928c7c723c */ /* 0x080fe8000000187c */
[----:B------:R-:W-:Y:S03]  /*a380*/  F2FP.PACK_AB R144, R171, R218 ;  /* 0x000000daab90723e */ /* 0x000fe600000000ff */
[----:B------:R-:W-:Y:S01]  /*a390*/  F2FP.PACK_AB R140, R2, R137 ;  /* 0x00000089028c723e */ /* 0x000fe200000000ff */
[----:B------:R-:W-:Y:S04]  /*a3a0*/  HMMA.16816.F32 R128, R208, R146, R128 ;  /* 0x00000092d080723c */ /* 0x000fe80000001880 */
[C---:B--2---:R-:W-:Y:S01]  /*a3b0*/  F2FP.PACK_AB R142, R138.reuse, R139 ;  /* 0x0000008b8a8e723e */ /* 0x044fe200000000ff */
[----:B------:R-:W-:Y:S01]  /*a3c0*/  FADD.FTZ R2, R138, R0 ;  /* 0x000000008a027221 */ /* 0x000fe20000010000 */
[----:B------:R-:W-:Y:S01]  /*a3d0*/  F2FP.PACK_AB R141, R172, R224 ;  /* 0x000000e0ac8d723e */ /* 0x000fe200000000ff */
[----:B------:R-:W-:Y:S01]  /*a3e0*/  FADD.FTZ R0, R159, R156 ;  /* 0x0000009c9f007221 */ /* 0x000fe20000010000 */
[----:B---3--:R-:W-:Y:S01]  /*a3f0*/  F2FP.PACK_AB R143, R193, R185 ;  /* 0x000000b9c18f723e */ /* 0x008fe200000000ff */
[----:B------:R-:W2:Y:S01]  /*a400*/  LDSM.16.MT88.4 R156, [R239+0x800] ;  /* 0x00080000ef9c783b */ /* 0x000ea20000004200 */
[----:B------:R-:W3:Y:S02]  /*a410*/  MUFU.EX2 R139, R199 ;  /* 0x000000c7008b7308 */ /* 0x000ee40000000800 */
[----:B-1----:R-:W-:Y:S01]  /*a420*/  F2FP.PACK_AB R146, R192, R195 ;  /* 0x000000c3c092723e */ /* 0x002fe200000000ff */
[----:B------:R-:W-:Y:S01]  /*a430*/  FADD.FTZ R137, R160, R0 ;  /* 0x00000000a0897221 */ /* 0x000fe20000010000 */
[----:B------:R-:W-:Y:S01]  /*a440*/  F2FP.PACK_AB R147, R184, R194 ;  /* 0x000000c2b893723e */ /* 0x000fe200000000ff */
[-C--:B------:R-:W-:Y:S05]  /*a450*/  HMMA.16816.F32 R4, R140, R148.reuse, R4 ;  /* 0x000000948c04723c */ /* 0x080fea0000001804 */
[----:B------:R1:W-:Y:S01]  /*a460*/  MUFU.EX2 R160, R196 ;  /* 0x000000c400a07308 */ /* 0x0003e20000000800 */
[----:B------:R-:W-:Y:S01]  /*a470*/  FADD.FTZ R137, R163, R137 ;  /* 0x00000089a3897221 */ /* 0x000fe20000010000 */
[----:B------:R-:W-:Y:S01]  /*a480*/  F2FP.PACK_AB R211, R216, R217 ;  /* 0x000000d9d8d3723e */ /* 0x000fe200000000ff */
[C---:B------:R-:W-:Y:S07]  /*a490*/  HMMA.16816.F32 R8, R144.reuse, R148, R8 ;  /* 0x000000949008723c */ /* 0x040fee0000001808 */
[----:B------:R-:W4:Y:S01]  /*a4a0*/  MUFU.EX2 R138, R198 ;  /* 0x000000c6008a7308 */ /* 0x000f220000000800 */
[-C--:B------:R-:W-:Y:S04]  /*a4b0*/  HMMA.16816.F32 R12, R144, R150.reuse, R12 ;  /* 0x00000096900c723c */ /* 0x080fe8000000180c */
[----:B---3--:R-:W-:Y:S04]  /*a4c0*/  FADD.FTZ R0, R139, R2 ;  /* 0x000000028b007221 */ /* 0x008fe80000010000 */
[C---:B------:R-:W-:Y:S01]  /*a4d0*/  HMMA.16816.F32 R16, R140.reuse, R150, R16 ;  /* 0x000000968c10723c */ /* 0x040fe20000001810 */
[----:B------:R-:W3:Y:S03]  /*a4e0*/  LDSM.16.MT88.4 R148, [R238+0x800] ;  /* 0x00080000ee94783b */ /* 0x000ee60000004200 */
[----:B-1----:R-:W-:Y:S02]  /*a4f0*/  MOV R196, R191 ;  /* 0x000000bf00c47202 */ /* 0x002fe40000000f00 */
[----:B------:R-:W-:Y:S02]  /*a500*/  MOV R191, R190 ;  /* 0x000000be00bf7202 */ /* 0x000fe40000000f00 */
[-C--:B------:R-:W-:Y:S02]  /*a510*/  HMMA.16816.F32 R20, R140, R152.reuse, R20 ;  /* 0x000000988c14723c */ /* 0x080fe40000001814 */
[----:B------:R1:W-:Y:S02]  /*a520*/  MUFU.EX2 R228, R191 ;  /* 0x000000bf00e47308 */ /* 0x0003e40000000800 */
[----:B------:R-:W-:Y:S02]  /*a530*/  MOV R190, R188 ;  /* 0x000000bc00be7202 */ /* 0x000fe40000000f00 */
[----:B------:R-:W-:Y:S01]  /*a540*/  MOV R188, R179 ;  /* 0x000000b300bc7202 */ /* 0x000fe20000000f00 */
[----:B----4-:R-:W-:Y:S01]  /*a550*/  FADD.FTZ R0, R138, R0 ;  /* 0x000000008a007221 */ /* 0x010fe20000010000 */
[C---:B------:R-:W-:Y:S04]  /*a560*/  HMMA.16816.F32 R24, R144.reuse, R152, R24 ;  /* 0x000000989018723c */ /* 0x040fe80000001818 */
[----:B------:R-:W-:Y:S01]  /*a570*/  FADD.FTZ R0, R161, R0 ;  /* 0x00000000a1007221 */ /* 0x000fe20000010000 */
[----:B------:R-:W-:Y:S01]  /*a580*/  MUFU.EX2 R225, R190 ;  /* 0x000000be00e17308 */ /* 0x000fe20000000800 */
[----:B------:R-:W-:Y:S02]  /*a590*/  MOV R179, R174 ;  /* 0x000000ae00b37202 */ /* 0x000fe40000000f00 */
[-C--:B------:R-:W-:Y:S04]  /*a5a0*/  HMMA.16816.F32 R28, R144, R154.reuse, R28 ;  /* 0x0000009a901c723c */ /* 0x080fe8000000181c */
[----:B------:R-:W-:Y:S02]  /*a5b0*/  FADD.FTZ R2, R160, R0 ;  /* 0x00000000a0027221 */ /* 0x000fe40000010000 */
[----:B------:R-:W-:Y:S01]  /*a5c0*/  FADD.FTZ R0, R164, R3 ;  /* 0x00000003a4007221 */ /* 0x000fe20000010000 */
[----:B------:R-:W-:Y:S01]  /*a5d0*/  MUFU.EX2 R174, R229 ;  /* 0x000000e500ae7308 */ /* 0x000fe20000000800 */
[C---:B------:R-:W-:Y:S01]  /*a5e0*/  HMMA.16816.F32 R32, R140.reuse, R154, R32 ;  /* 0x0000009a8c20723c */ /* 0x040fe20000001820 */
[----:B------:R-:W4:Y:S03]  /*a5f0*/  LDSM.16.MT88.4 R152, [R236+0x2800] ;  /* 0x00280000ec98783b */ /* 0x000f260000004200 */
[----:B-1----:R-:W-:Y:S01]  /*a600*/  MOV R191, R188 ;  /* 0x000000bc00bf7202 */ /* 0x002fe20000000f00 */
[----:B------:R-:W-:Y:S01]  /*a610*/  FADD.FTZ R3, R224, R132 ;  /* 0x00000084e0037221 */ /* 0x000fe20000010000 */
[----:B------:R-:W-:Y:S01]  /*a620*/  MOV R188, R182 ;  /* 0x000000b600bc7202 */ /* 0x000fe20000000f00 */
[----:B------:R-:W-:Y:S01]  /*a630*/  FADD.FTZ R132, R218, R0 ;  /* 0x00000000da847221 */ /* 0x000fe20000010000 */
[-C--:B--2---:R-:W-:Y:S01]  /*a640*/  HMMA.16816.F32 R36, R140, R156.reuse, R36 ;  /* 0x0000009c8c24723c */ /* 0x084fe20000001824 */
[----:B------:R-:W-:Y:S03]  /*a650*/  MUFU.EX2 R227, R191 ;  /* 0x000000bf00e37308 */ /* 0x000fe60000000800 */
[----:B------:R-:W-:Y:S01]  /*a660*/  MOV R182, R180 ;  /* 0x000000b400b67202 */ /* 0x000fe20000000f00 */
[----:B------:R-:W-:Y:S01]  /*a670*/  FADD.FTZ R0, R169, R2 ;  /* 0x00000002a9007221 */ /* 0x000fe20000010000 */
[----:B------:R-:W-:Y:S01]  /*a680*/  MOV R180, R165 ;  /* 0x000000a500b47202 */ /* 0x000fe20000000f00 */
[----:B------:R-:W-:Y:S01]  /*a690*/  FADD.FTZ R3, R172, R3 ;  /* 0x00000003ac037221 */ /* 0x000fe20000010000 */
[C---:B------:R-:W-:Y:S03]  /*a6a0*/  HMMA.16816.F32 R40, R144.reuse, R156, R40 ;  /* 0x0000009c9028723c */ /* 0x040fe60000001828 */
[----:B------:R-:W-:Y:S01]  /*a6b0*/  MUFU.EX2 R222, R182 ;  /* 0x000000b600de7308 */ /* 0x000fe20000000800 */
[----:B------:R-:W-:Y:S02]  /*a6c0*/  FADD.FTZ R0, R168, R0 ;  /* 0x00000000a8007221 */ /* 0x000fe40000010000 */
[----:B------:R-:W-:Y:S02]  /*a6d0*/  FADD.FTZ R132, R171, R132 ;  /* 0x00000084ab847221 */ /* 0x000fe40000010000 */
[-C--:B------:R-:W-:Y:S05]  /*a6e0*/  HMMA.16816.F32 R44, R144, R158.reuse, R44 ;  /* 0x0000009e902c723c */ /* 0x080fea000000182c */
[----:B------:R-:W-:Y:S03]  /*a6f0*/  MUFU.EX2 R220, R180 ;  /* 0x000000b400dc7308 */ /* 0x000fe60000000800 */
[C---:B------:R-:W-:Y:S01]  /*a700*/  HMMA.16816.F32 R48, R140.reuse, R158, R48 ;  /* 0x0000009e8c30723c */ /* 0x040fe20000001830 */
[----:B------:R-:W1:Y:S06]  /*a710*/  LDSM.16.MT88.4 R156, [R237+0x2800] ;  /* 0x00280000ed9c783b */ /* 0x000e6c0000004200 */
[----:B------:R2:W-:Y:S01]  /*a720*/  MUFU.EX2 R224, R188 ;  /* 0x000000bc00e07308 */ /* 0x0005e20000000800 */
[-C--:B---3--:R-:W-:Y:S08]  /*a730*/  HMMA.16816.F32 R52, R140, R148.reuse, R52 ;  /* 0x000000948c34723c */ /* 0x088ff00000001834 */
[C---:B------:R-:W-:Y:S01]  /*a740*/  HMMA.16816.F32 R56, R144.reuse, R148, R56 ;  /* 0x000000949038723c */ /* 0x040fe20000001838 */
[----:B------:R3:W-:Y:S07]  /*a750*/  MUFU.EX2 R229, R196 ;  /* 0x000000c400e57308 */ /* 0x0007ee0000000800 */
[-C--:B------:R-:W-:Y:S03]  /*a760*/  HMMA.16816.F32 R60, R144, R150.reuse, R60 ;  /* 0x00000096903c723c */ /* 0x080fe6000000183c */
[----:B------:R-:W5:Y:S01]  /*a770*/  MUFU.EX2 R218, R179 ;  /* 0x000000b300da7308 */ /* 0x000f620000000800 */
[----:B--2---:R-:W-:Y:S04]  /*a780*/  LDSM.16.MT88.4 R188, [R237+0x1800] ;  /* 0x00180000edbc783b */ /* 0x004fe80000004200 */
[C---:B------:R-:W-:Y:S04]  /*a790*/  HMMA.16816.F32 R64, R140.reuse, R150, R64 ;  /* 0x000000968c40723c */ /* 0x040fe80000001840 */
[----:B------:R-:W2:Y:S04]  /*a7a0*/  LDSM.16.MT88.4 R148, [R239+0x2800] ;  /* 0x00280000ef94783b */ /* 0x000ea80000004200 */
[-C--:B----4-:R-:W-:Y:S04]  /*a7b0*/  HMMA.16816.F32 R68, R140, R152.reuse, R68 ;  /* 0x000000988c44723c */ /* 0x090fe80000001844 */
[----:B---3--:R-:W-:Y:S02]  /*a7c0*/  MOV R196, R183 ;  /* 0x000000b700c47202 */ /* 0x008fe40000000f00 */
[----:B------:R-:W-:Y:S02]  /*a7d0*/  MOV R183, R181 ;  /* 0x000000b500b77202 */ /* 0x000fe40000000f00 */
[C---:B------:R-:W-:Y:S02]  /*a7e0*/  HMMA.16816.F32 R72, R144.reuse, R152, R72 ;  /* 0x000000989048723c */ /* 0x040fe40000001848 */
[----:B------:R-:W3:Y:S02]  /*a7f0*/  MUFU.EX2 R223, R183 ;  /* 0x000000b700df7308 */ /* 0x000ee40000000800 */
[----:B------:R-:W-:Y:S02]  /*a800*/  MOV R181, R166 ;  /* 0x000000a600b57202 */ /* 0x000fe40000000f00 */
[----:B-----5:R-:W-:Y:S02]  /*a810*/  F2FP.PACK_AB R209, R219, R218 ;  /* 0x000000dadbd1723e */ /* 0x020fe400000000ff */
[-C--:B------:R-:W-:Y:S04]  /*a820*/  HMMA.16816.F32 R76, R144, R154.reuse, R76 ;  /* 0x0000009a904c723c */ /* 0x080fe8000000184c */
[----:B------:R4:W5:Y:S04]  /*a830*/  MUFU.EX2 R221, R181 ;  /* 0x000000b500dd7308 */ /* 0x0009680000000800 */
[C---:B------:R-:W-:Y:S01]  /*a840*/  HMMA.16816.F32 R80, R140.reuse, R154, R80 ;  /* 0x0000009a8c50723c */ /* 0x040fe20000001850 */
[----:B------:R-:W2:Y:S07]  /*a850*/  LDSM.16.MT88.4 R152, [R238+0x2800] ;  /* 0x00280000ee98783b */ /* 0x000eae0000004200 */
[-C--:B-1----:R-:W-:Y:S04]  /*a860*/  HMMA.16816.F32 R84, R140, R156.reuse, R84 ;  /* 0x0000009c8c54723c */ /* 0x082fe80000001854 */
[----:B---3--:R-:W-:Y:S04]  /*a870*/  F2FP.PACK_AB R208, R222, R223 ;  /* 0x000000dfded0723e */ /* 0x008fe800000000ff */
[C---:B------:R-:W-:Y:S01]  /*a880*/  HMMA.16816.F32 R88, R144.reuse, R156, R88 ;  /* 0x0000009c9058723c */ /* 0x040fe20000001858 */
[----:B----4-:R-:W-:Y:S03]  /*a890*/  LDSM.16.MT88.4 R180, [R236+0x1800] ;  /* 0x00180000ecb4783b */ /* 0x010fe60000004200 */
[----:B-----5:R-:W-:Y:S04]  /*a8a0*/  F2FP.PACK_AB R210, R220, R221 ;  /* 0x000000dddcd2723e */ /* 0x020fe800000000ff */
        /* <DEDUP_REMOVED lines=8> */
[-C--:B------:R-:W-:Y:S08]  /*a930*/  HMMA.16816.F32 R116, R140, R152.reuse, R116 ;  /* 0x000000988c74723c */ /* 0x080ff00000001874 */
[C---:B------:R-:W-:Y:S08]  /*a940*/  HMMA.16816.F32 R120, R144.reuse, R152, R120 ;  /* 0x000000989078723c */ /* 0x040ff00000001878 */
[-C--:B------:R-:W-:Y:S07]  /*a950*/  HMMA.16816.F32 R124, R144, R154.reuse, R124 ;  /* 0x0000009a907c723c */ /* 0x080fee000000187c */
[----:B------:R-:W-:Y:S01]  /*a960*/  F2FP.PACK_AB R146, R160, R161 ;  /* 0x000000a1a092723e */ /* 0x000fe200000000ff */
[----:B------:R-:W-:Y:S01]  /*a970*/  HMMA.16816.F32 R128, R140, R154, R128 ;  /* 0x0000009a8c80723c */ /* 0x000fe20000001880 */
[----:B------:R-:W3:Y:S03]  /*a980*/  LDSM.16.MT88.4 R152, [R239+0x1000] ;  /* 0x00100000ef98783b */ /* 0x000ee60000004200 */
[----:B------:R-:W-:Y:S02]  /*a990*/  F2FP.PACK_AB R144, R138, R139 ;  /* 0x0000008b8a90723e */ /* 0x000fe400000000ff */
[----:B------:R-:W-:Y:S01]  /*a9a0*/  F2FP.PACK_AB R145, R187, R186 ;  /* 0x000000babb91723e */ /* 0x000fe200000000ff */
[----:B------:R4:W5:Y:S01]  /*a9b0*/  MUFU.EX2 R139, R167 ;  /* 0x000000a7008b7308 */ /* 0x0009620000000800 */
[----:B------:R-:W-:Y:S01]  /*a9c0*/  F2FP.PACK_AB R147, R175, R173 ;  /* 0x000000adaf93723e */ /* 0x000fe200000000ff */
[----:B------:R-:W-:Y:S03]  /*a9d0*/  LDSM.16.MT88.4 R160, [R236+0x3000] ;  /* 0x00300000eca0783b */ /* 0x000fe60000004200 */
[----:B------:R-:W-:Y:S02]  /*a9e0*/  F2FP.PACK_AB R140, R200, R231 ;  /* 0x000000e7c88c723e */ /* 0x000fe400000000ff */
[----:B------:R-:W-:Y:S01]  /*a9f0*/  F2FP.PACK_AB R142, R252, R174 ;  /* 0x000000aefc8e723e */ /* 0x000fe200000000ff */
[-C--:B-1----:R-:W-:Y:S02]  /*aa00*/  HMMA.16816.F32 R4, R144, R156.reuse, R4 ;  /* 0x0000009c9004723c */ /* 0x082fe40000001804 */
[----:B------:R1:W1:Y:S03]  /*aa10*/  MUFU.EX2 R138, R196 ;  /* 0x000000c4008a7308 */ /* 0x0002660000000800 */
[----:B------:R-:W-:Y:S02]  /*aa20*/  F2FP.PACK_AB R141, R245, R230 ;  /* 0x000000e6f58d723e */ /* 0x000fe400000000ff */
[----:B------:R-:W-:Y:S07]  /*aa30*/  F2FP.PACK_AB R143, R228, R229 ;  /* 0x000000e5e48f723e */ /* 0x000fee00000000ff */
[C---:B------:R-:W-:Y:S01]  /*aa40*/  HMMA.16816.F32 R8, R140.reuse, R156, R8 ;  /* 0x0000009c8c08723c */ /* 0x040fe20000001808 */
[----:B----4-:R-:W-:Y:S03]  /*aa50*/  LDSM.16.MT88.4 R164, [R237+0x3000] ;  /* 0x00300000eda4783b */ /* 0x010fe60000004200 */
[----:B-----5:R-:W-:Y:S04]  /*aa60*/  FADD.FTZ R0, R139, R0 ;  /* 0x000000008b007221 */ /* 0x020fe80000010000 */
[-C--:B------:R-:W-:Y:S01]  /*aa70*/  HMMA.16816.F32 R12, R140, R158.reuse, R12 ;  /* 0x0000009e8c0c723c */ /* 0x080fe2000000180c */
[----:B-1----:R-:W-:Y:S03]  /*aa80*/  LDSM.16.MT88.4 R196, [R239+0x1800] ;  /* 0x00180000efc4783b */ /* 0x002fe60000004200 */
[----:B------:R-:W-:Y:S04]  /*aa90*/  FADD.FTZ R0, R138, R0 ;  /* 0x000000008a007221 */ /* 0x000fe80000010000 */
[C---:B------:R-:W-:Y:S01]  /*aaa0*/  HMMA.16816.F32 R16, R144.reuse, R158, R16 ;  /* 0x0000009e9010723c */ /* 0x040fe20000001810 */
[----:B------:R-:W1:Y:S07]  /*aab0*/  LDSM.16.MT88.4 R156, [R238+0x1000] ;  /* 0x00100000ee9c783b */ /* 0x000e6e0000004200 */
[-C--:B--2---:R-:W-:Y:S01]  /*aac0*/  HMMA.16816.F32 R20, R144, R148.reuse, R20 ;  /* 0x000000949014723c */ /* 0x084fe20000001814 */
[----:B------:R2:W-:Y:S07]  /*aad0*/  STL [R1+0x4], R0 ;  /* 0x0000040001007387 */ /* 0x0005ee0000100800 */
[C---:B------:R-:W-:Y:S08]  /*aae0*/  HMMA.16816.F32 R24, R140.reuse, R148, R24 ;  /* 0x000000948c18723c */ /* 0x040ff00000001818 */
[-C--:B------:R-:W-:Y:S08]  /*aaf0*/  HMMA.16816.F32 R28, R140, R150.reuse, R28 ;  /* 0x000000968c1c723c */ /* 0x080ff0000000181c */
[C---:B------:R-:W-:Y:S01]  /*ab00*/  HMMA.16816.F32 R32, R144.reuse, R150, R32 ;  /* 0x000000969020723c */ /* 0x040fe20000001820 */
[----:B------:R-:W4:Y:S03]  /*ab10*/  LDSM.16.MT88.4 R148, [R239+0x3000] ;  /* 0x00300000ef94783b */ /* 0x000f260000004200 */
[----:B--2---:R-:W-:Y:S01]  /*ab20*/  FADD.FTZ R0, R170, R137 ;  /* 0x00000089aa007221 */ /* 0x004fe20000010000 */
[----:B------:R-:W-:Y:S03]  /*ab30*/  MOV R137, R173 ;  /* 0x000000ad00897202 */ /* 0x000fe60000000f00 */
[-C--:B---3--:R-:W-:Y:S04]  /*ab40*/  HMMA.16816.F32 R36, R144, R152.reuse, R36 ;  /* 0x000000989024723c */ /* 0x088fe80000001824 */
[----:B------:R-:W-:Y:S01]  /*ab50*/  FADD.FTZ R2, R215, R0 ;  /* 0x00000000d7027221 */ /* 0x000fe20000010000 */
[----:B------:R-:W-:Y:S01]  /*ab60*/  MOV R0, R185 ;  /* 0x000000b900007202 */ /* 0x000fe20000000f00 */
[----:B------:R-:W-:Y:S02]  /*ab70*/  LDSM.16.MT88.4 R212, [R236+0x3800] ;  /* 0x00380000ecd4783b */ /* 0x000fe40000004200 */
[C---:B------:R-:W-:Y:S04]  /*ab80*/  HMMA.16816.F32 R40, R140.reuse, R152, R40 ;  /* 0x000000988c28723c */ /* 0x040fe80000001828 */
[----:B------:R-:W-:Y:S04]  /*ab90*/  FADD.FTZ R0, R0, R3 ;  /* 0x0000000300007221 */ /* 0x000fe80000010000 */
[-C--:B------:R-:W-:Y:S08]  /*aba0*/  HMMA.16816.F32 R44, R140, R154.reuse, R44 ;  /* 0x0000009a8c2c723c */ /* 0x080ff0000000182c */
[C---:B------:R-:W-:Y:S01]  /*abb0*/  HMMA.16816.F32 R48, R144.reuse, R154, R48 ;  /* 0x0000009a9030723c */ /* 0x040fe20000001830 */
[----:B------:R-:W2:Y:S07]  /*abc0*/  LDSM.16.MT88.4 R152, [R238+0x3000] ;  /* 0x00300000ee98783b */ /* 0x000eae0000004200 */
[-C--:B-1----:R-:W-:Y:S08]  /*abd0*/  HMMA.16816.F32 R52, R144, R156.reuse, R52 ;  /* 0x0000009c9034723c */ /* 0x082ff00000001834 */
        /* <DEDUP_REMOVED lines=14> */
[C---:B------:R-:W-:Y:S08]  /*acc0*/  HMMA.16816.F32 R112, R144.reuse, R150, R112 ;  /* 0x000000969070723c */ /* 0x040ff00000001870 */
[-C--:B--2---:R-:W-:Y:S08]  /*acd0*/  HMMA.16816.F32 R116, R144, R152.reuse, R116 ;  /* 0x000000989074723c */ /* 0x084ff00000001874 */
[C---:B------:R-:W-:Y:S08]  /*ace0*/  HMMA.16816.F32 R120, R140.reuse, R152, R120 ;  /* 0x000000988c78723c */ /* 0x040ff00000001878 */
[-C--:B------:R-:W-:Y:S07]  /*acf0*/  HMMA.16816.F32 R124, R140, R154.reuse, R124 ;  /* 0x0000009a8c7c723c */ /* 0x080fee000000187c */
[----:B------:R-:W-:Y:S01]  /*ad00*/  F2FP.PACK_AB R140, R168, R169 ;  /* 0x000000a9a88c723e */ /* 0x000fe200000000ff */
[----:B------:R-:W-:Y:S04]  /*ad10*/  HMMA.16816.F32 R128, R144, R154, R128 ;  /* 0x0000009a9080723c */ /* 0x000fe80000001880 */
[----:B------:R-:W-:Y:S02]  /*ad20*/  F2FP.PACK_AB R142, R138, R139 ;  /* 0x0000008b8a8e723e */ /* 0x000fe400000000ff */
[----:B------:R-:W-:Y:S02]  /*ad30*/  F2FP.PACK_AB R141, R225, R227 ;  /* 0x000000e3e18d723e */ /* 0x000fe400000000ff */
[----:B------:R-:W-:Y:S04]  /*ad40*/  F2FP.PACK_AB R143, R224, R226 ;  /* 0x000000e2e08f723e */ /* 0x000fe800000000ff */
[----:B------:R-:W-:Y:S02]  /*ad50*/  MOV R138, R175 ;  /* 0x000000af008a7202 */ /* 0x000fe40000000f00 */
[----:B------:R-:W-:Y:S01]  /*ad60*/  MOV R139, R174 ;  /* 0x000000ae008b7202 */ /* 0x000fe20000000f00 */
[-C--:B------:R-:W-:Y:S01]  /*ad70*/  HMMA.16816.F32 R176, R140, R180.reuse, R4 ;  /* 0x000000b48cb0723c */ /* 0x080fe20000001804 */
[----:B------:R-:W1:Y:S07]  /*ad80*/  LDSM.16.MT88.4 R4, [R237+0x3800] ;  /* 0x00380000ed04783b */ /* 0x000e6e0000004200 */
[C---:B------:R-:W-:Y:S01]  /*ad90*/  HMMA.16816.F32 R172, R208.reuse, R180, R8 ;  /* 0x000000b4d0ac723c */ /* 0x040fe20000001808 */
[----:B------:R-:W2:Y:S07]  /*ada0*/  LDSM.16.MT88.4 R8, [R239+0x3800] ;  /* 0x00380000ef08783b */ /* 0x000eae0000004200 */
[-C--:B------:R-:W-:Y:S01]  /*adb0*/  HMMA.16816.F32 R168, R208, R182.reuse, R12 ;  /* 0x000000b6d0a8723c */ /* 0x080fe2000000180c */
[----:B------:R-:W3:Y:S07]  /*adc0*/  LDSM.16.MT88.4 R12, [R238+0x3800] ;  /* 0x00380000ee0c783b */ /* 0x000eee0000004200 */
[C---:B------:R-:W-:Y:S07]  /*add0*/  HMMA.16816.F32 R180, R140.reuse, R182, R16 ;  /* 0x000000b68cb4723c */ /* 0x040fee0000001810 */
[----:B------:R-:W-:Y:S02]  /*ade0*/  MOV R18, R187 ;  /* 0x000000bb00127202 */ /* 0x000fe40000000f00 */
[----:B------:R-:W-:Y:S03]  /*adf0*/  MOV R17, R186 ;  /* 0x000000ba00117202 */ /* 0x000fe60000000f00 */
[----:B------:R-:W-:Y:S02]  /*ae00*/  MOV R16, R184 ;  /* 0x000000b800107202 */ /* 0x000fe40000000f00 */
[-C--:B------:R-:W-:Y:S03]  /*ae10*/  HMMA.16816.F32 R184, R140, R188.reuse, R20 ;  /* 0x000000bc8cb8723c */ /* 0x080fe60000001814 */
[----:B------:R-:W-:Y:S04]  /*ae20*/  MOV R19, R200 ;  /* 0x000000c800137202 */ /* 0x000fe80000000f00 */
[----:B------:R-:W-:Y:S01]  /*ae30*/  MOV R23, R192 ;  /* 0x000000c000177202 */ /* 0x000fe20000000f00 */
[C---:B------:R-:W-:Y:S04]  /*ae40*/  HMMA.16816.F32 R164, R208.reuse, R188, R24 ;  /* 0x000000bcd0a4723c */ /* 0x040fe80000001818 */
[----:B------:R-:W-:Y:S02]  /*ae50*/  MOV R20, R195 ;  /* 0x000000c300147202 */ /* 0x000fe40000000f00 */
[----:B------:R-:W-:Y:S02]  /*ae60*/  MOV R21, R194 ;  /* 0x000000c200157202 */ /* 0x000fe40000000f00 */
        /* <DEDUP_REMOVED lines=27> */
[C---:B------:R-:W-:Y:S04]  /*b020*/  HMMA.16816.F32 R204, R140.reuse, R206, R64 ;  /* 0x000000ce8ccc723c */ /* 0x040fe80000001840 */
[----:B------:R-:W-:Y:S04]  /*b030*/  FADD.FTZ R0, R18, R0 ;  /* 0x0000000012007221 */ /* 0x000fe80000010000 */
[-C--:B------:R-:W-:Y:S04]  /*b040*/  HMMA.16816.F32 R68, R140, R212.reuse, R68 ;  /* 0x000000d48c44723c */ /* 0x080fe80000001844 */
        /* <DEDUP_REMOVED lines=8> */
[-C--:B-1----:R-:W-:Y:S08]  /*b0d0*/  HMMA.16816.F32 R84, R140, R4.reuse, R84 ;  /* 0x000000048c54723c */ /* 0x082ff00000001854 */
[C---:B------:R-:W-:Y:S01]  /*b0e0*/  HMMA.16816.F32 R88, R208.reuse, R4, R88 ;  /* 0x00000004d058723c */ /* 0x040fe20000001858 */
[----:B------:R-:W4:Y:S06]  /*b0f0*/  LDL R5, [R1+0x14] ;  /* 0x0000140001057983 */ /* 0x000f2c0000100800 */
[----:B------:R-:W-:Y:S01]  /*b100*/  FADD.FTZ R4, R225, R0 ;  /* 0x00000000e1047221 */ /* 0x000fe20000010000 */
[-C--:B------:R-:W-:Y:S04]  /*b110*/  HMMA.16816.F32 R92, R208, R6.reuse, R92 ;  /* 0x00000006d05c723c */ /* 0x080fe8000000185c */
[----:B------:R-:W-:Y:S02]  /*b120*/  FADD.FTZ R4, R226, R4 ;  /* 0x00000004e2047221 */ /* 0x000fe40000010000 */
[----:B------:R-:W-:Y:S02]  /*b130*/  FADD.FTZ R0, R222, R3 ;  /* 0x00000003de007221 */ /* 0x000fe40000010000 */
[C---:B------:R-:W-:Y:S04]  /*b140*/  HMMA.16816.F32 R96, R140.reuse, R6, R96 ;  /* 0x000000068c60723c */ /* 0x040fe80000001860 */
        /* <DEDUP_REMOVED lines=8> */
[-C--:B------:R-:W-:Y:S01]  /*b1d0*/  HMMA.16816.F32 R108, R208, R10.reuse, R108 ;  /* 0x0000000ad06c723c */ /* 0x080fe2000000186c */
[----:B------:R1:W-:Y:S04]  /*b1e0*/  STL [R1], R3 ;  /* 0x0000000301007387 */ /* 0x0003e80000100800 */
[----:B------:R1:W-:Y:S03]  /*b1f0*/  STL [R1+0x8], R2 ;  /* 0x0000080201007387 */ /* 0x0003e60000100800 */
[C---:B------:R-:W-:Y:S01]  /*b200*/  HMMA.16816.F32 R112, R140.reuse, R10, R112 ;  /* 0x0000000a8c70723c */ /* 0x040fe20000001870 */
[----:B------:R1:W-:Y:S07]  /*b210*/  STL [R1+0xc], R0 ;  /* 0x00000c0001007387 */ /* 0x0003ee0000100800 */
[-C--:B---3--:R-:W-:Y:S08]  /*b220*/  HMMA.16816.F32 R116, R140, R12.reuse, R116 ;  /* 0x0000000c8c74723c */ /* 0x088ff00000001874 */
[C---:B------:R-:W-:Y:S08]  /*b230*/  HMMA.16816.F32 R120, R208.reuse, R12, R120 ;  /* 0x0000000cd078723c */ /* 0x040ff00000001878 */
[-C--:B------:R-:W-:Y:S08]  /*b240*/  HMMA.16816.F32 R124, R208, R14.reuse, R124 ;  /* 0x0000000ed07c723c */ /* 0x080ff0000000187c */
[----:B------:R-:W-:Y:S07]  /*b250*/  HMMA.16816.F32 R128, R140, R14, R128 ;  /* 0x0000000e8c80723c */ /* 0x000fee0000001880 */
[----:B------:R-:W-:Y:S02]  /*b260*/  MOV R140, R133 ;  /* 0x00000085008c7202 */ /* 0x000fe40000000f00 */
[C---:B----4-:R-:W-:Y:S03]  /*b270*/  ISETP.GT.AND P0, PT, R248.reuse, R5, PT ;  /* 0x00000005f800720c */ /* 0x050fe60003f04270 */
[----:B------:R-:W-:Y:S10]  /*b280*/  IADD3 R248, R248, -0x1, RZ ;  /* 0xfffffffff8f87810 */ /* 0x000ff40007ffe0ff */
[----:B-1----:R-:W-:-:S05]  /*b290*/  @P0 BRA `(.L_x_1660) ;  /* 0xffffb55000000947 */ /* 0x002fca000383ffff */
.L_x_1649:
[----:B------:R-:W-:-:S13]  /*b2a0*/  ISETP.GE.AND P0, PT, R248, RZ, PT ;  /* 0x000000fff800720c */ /* 0x000fda0003f06270 */
[----:B------:R-:W-:Y:S05]  /*b2b0*/  @!P0 BRA `(.L_x_1661) ;  /* 0x0000405000008947 */ /* 0x000fea0003800000 */
[----:B------:R-:W-:Y:S01]  /*b2c0*/  IMAD.MOV.U32 R138, RZ, RZ, R135 ;  /* 0x000000ffff8a7224 */ /* 0x000fe200078e0087 */
[----:B------:R-:W-:Y:S01]  /*b2d0*/  MOV R140, R133 ;  /* 0x00000085008c7202 */ /* 0x000fe20000000f00 */
[----:B------:R-:W-:Y:S01]  /*b2e0*/  IMAD.MOV.U32 R137, RZ, RZ, R136 ;  /* 0x000000ffff897224 */ /* 0x000fe200078e0088 */
[----:B------:R-:W-:Y:S02]  /*b2f0*/  MOV R139, R134 ;  /* 0x00000086008b7202 */ /* 0x000fe40000000f00 */
.L_x_1668:
        /* <DEDUP_REMOVED lines=11> */
[C---:B------:R-:W-:Y:S01]  /*b3b0*/  IADD3 R141, R232.reuse, 0x3000, RZ ;  /* 0x00003000e88d7810 */ /* 0x040fe20007ffe0ff */
[----:B------:R-:W-:Y:S01]  /*b3c0*/  IMAD R0, R249, c[0x0][0x20c], R0 ;  /* 0x00008300f9007a24 */ /* 0x000fe200078e0200 */
[----:B------:R-:W-:Y:S01]  /*b3d0*/  IADD3 R136, R232, 0x2800, RZ ;  /* 0x00002800e8887810 */ /* 0x000fe20007ffe0ff */
[----:B------:R-:W-:Y:S01]  /*b3e0*/  IMAD.SHL.U32 R55, R250, 0x2, RZ ;  /* 0x00000002fa377824 */ /* 0x000fe200078e00ff */
[----:B------:R-:W-:Y:S01]  /*b3f0*/  SHF.L.U64.HI R52, R251, 0x1, R5 ;  /* 0x00000001fb347819 */ /* 0x000fe20000010205 */
[----:B------:R-:W-:Y:S01]  /*b400*/  IMAD.IADD R3, R3, 0x1, R0 ;  /* 0x0000000103037824 */ /* 0x000fe200078e0200 */
[----:B------:R-:W-:Y:S03]  /*b410*/  SHF.R.S32.HI R0, RZ, 0x1f, R246 ;  /* 0x0000001fff007819 */ /* 0x000fe600000114f6 */
[----:B------:R-:W-:Y:S04]  /*b420*/  IMAD.WIDE.U32 R2, R246, c[0x0][0x218], R2 ;  /* 0x00008600f6027a25 */ /* 0x000fe800078e0002 */
[----:B------:R-:W-:Y:S04]  /*b430*/  IMAD R0, R0, c[0x0][0x218], RZ ;  /* 0x0000860000007a24 */ /* 0x000fe800078e02ff */
[----:B------:R-:W-:Y:S01]  /*b440*/  IMAD R0, R246, c[0x0][0x21c], R0 ;  /* 0x00008700f6007a24 */ /* 0x000fe200078e0200 */
[----:B------:R1:W4:Y:S04]  /*b450*/  LDSM.16.M88.4 R64, [R240] ;  /* 0x00000000f040783b */ /* 0x0003280000000200 */
[----:B------:R1:W1:Y:S04]  /*b460*/  LDSM.16.M88.4 R60, [R240+0x2000] ;  /* 0x00200000f03c783b */ /* 0x0002680000000200 */
        /* <DEDUP_REMOVED lines=19> */
.L_x_1745:
[-C--:B------:R-:W-:Y:S01]  /*b5a0*/  HMMA.16816.F32 R4, R64, R16.reuse, RZ ;  /* 0x000000104004723c */ /* 0x080fe200000018ff */
[----:B------:R-:W3:Y:S01]  /*b5b0*/  SHFL.IDX PT, R3, R28, RZ, 0x181f ;  /* 0x00181fff1c037589 */ /* 0x000ee200000e0000 */
[----:B------:R-:W-:Y:S01]  /*b5c0*/  BSSY B0, `(.L_x_1663) ;  /* 0x0000123000007945 */ /* 0x000fe20003800000 */
[----:B------:R-:W-:Y:S02]  /*b5d0*/  ISETP.GE.AND P2, PT, R250, c[0x0][0x1d4], PT ;  /* 0x00007500fa007a0c */ /* 0x000fe40003f46270 */
[----:B------:R-:W-:Y:S02]  /*b5e0*/  ISETP.GE.AND P0, PT, R251, c[0x0][0x1d4], PT ;  /* 0x00007500fb007a0c */ /* 0x000fe40003f06270 */
[----:B------:R-:W-:Y:S01]  /*b5f0*/  SEL R245, RZ, 0x10, P2 ;  /* 0x00000010fff57807 */ /* 0x000fe20001000000 */
[C---:B------:R-:W-:Y:S01]  /*b600*/  HMMA.16816.F32 R8, R60.reuse, R16, RZ ;  /* 0x000000103c08723c */ /* 0x040fe200000018ff */
[----:B------:R-:W4:Y:S02]  /*b610*/  SHFL.IDX PT, R40, R28, 0x1, 0x181f ;  /* 0x00381f001c287f89 */ /* 0x000f2400000e0000 */
[C---:B------:R-:W-:Y:S02]  /*b620*/  ISETP.NE.U32.AND P6, PT, R245.reuse, RZ, PT ;  /* 0x000000fff500720c */ /* 0x040fe40003fc5070 */
[----:B------:R-:W-:Y:S02]  /*b630*/  SEL R57, RZ, 0x10, P0 ;  /* 0x00000010ff397807 */ /* 0x000fe40000000000 */
[----:B------:R-:W-:Y:S01]  /*b640*/  IADD3 R54, -R245, 0x10, RZ ;  /* 0x00000010f5367810 */ /* 0x000fe20007ffe1ff */
[-C--:B------:R-:W-:Y:S01]  /*b650*/  HMMA.16816.F32 R12, R60, R18.reuse, RZ ;  /* 0x000000123c0c723c */ /* 0x080fe200000018ff */
[----:B------:R-:W5:Y:S03]  /*b660*/  SHFL.IDX PT, R37, R36, 0x1, 0x181f ;  /* 0x00381f0024257f89 */ /* 0x000f6600000e0000 */
[----:B------:R-:W-:Y:S04]  /*b670*/  LOP3.LUT R54, R54, 0xf, RZ, 0xc0, !PT ;  /* 0x0000000f36367812 */ /* 0x000fe800078ec0ff */
[C---:B------:R-:W-:Y:S01]  /*b680*/  HMMA.16816.F32 R16, R64.reuse, R18, RZ ;  /* 0x000000124010723c */ /* 0x040fe200000018ff */
[----:B------:R-:W1:Y:S07]  /*b690*/  SHFL.IDX PT, R45, R28, 0x2, 0x181f ;  /* 0x00581f001c2d7f89 */ /* 0x000e6e00000e0000 */
[-C--:B------:R-:W-:Y:S01]  /*b6a0*/  HMMA.16816.F32 R20, R64, R32.reuse, RZ ;  /* 0x000000204014723c */ /* 0x080fe200000018ff */
[----:B------:R-:W2:Y:S07]  /*b6b0*/  SHFL.IDX PT, R46, R36, 0x2, 0x181f ;  /* 0x00581f00242e7f89 */ /* 0x000eae00000e0000 */
[C---:B------:R-:W-:Y:S01]  /*b6c0*/  HMMA.16816.F32 R24, R60.reuse, R32, RZ ;  /* 0x000000203c18723c */ /* 0x040fe200000018ff */
[----:B------:R1:W2:Y:S08]  /*b6d0*/  SHFL.IDX PT, R56, R28, 0x3, 0x181f ;  /* 0x00781f001c387f89 */ /* 0x0002b000000e0000 */
[----:B------:R2:W2:Y:S03]  /*b6e0*/  SHFL.IDX PT, R53, R36, 0x3, 0x181f ;  /* 0x00781f0024357f89 */ /* 0x0004a600000e0000 */
[C---:B---3--:R-:W-:Y:S02]  /*b6f0*/  IADD3 R2, P4, R3.reuse, R55, RZ ;  /* 0x0000003703027210 */ /* 0x048fe40007f9e0ff */
[----:B------:R-:W-:Y:S03]  /*b700*/  IADD3 R38, P5, R3, R47, RZ ;  /* 0x0000002f03267210 */ /* 0x000fe60007fbe0ff */
[C---:B--2---:R-:W-:Y:S01]  /*b710*/  IMAD.X R3, R29.reuse, 0x1, R44, P4 ;  /* 0x000000011d037824 */ /* 0x044fe200020e062c */
[C---:B----4-:R-:W-:Y:S01]  /*b720*/  IADD3 R42, P4, R40.reuse, R55, RZ ;  /* 0x00000037282a7210 */ /* 0x050fe20007f9e0ff */
[----:B------:R-:W-:Y:S01]  /*b730*/  IMAD.X R39, R29, 0x1, R52, P5 ;  /* 0x000000011d277824 */ /* 0x000fe200028e0634 */
[----:B------:R-:W-:Y:S02]  /*b740*/  IADD3 R40, P5, R40, R47, RZ ;  /* 0x0000002f28287210 */ /* 0x000fe40007fbe0ff */
[----:B------:R2:W-:Y:S01]  /*b750*/  LDGSTS.E.BYPASS.LTC128B.128 [R247+0x100], [R2.64], !P2 ;  /* 0x0010000002f77fae */ /* 0x0005e2000d101d46 */
[C---:B-----5:R-:W-:Y:S01]  /*b760*/  IMAD.X R43, R37.reuse, 0x1, R44, P4 ;  /* 0x00000001252b7824 */ /* 0x060fe200020e062c */
[-C--:B-1----:R-:W-:Y:S01]  /*b770*/  HMMA.16816.F32 R28, R60, R34.reuse, RZ ;  /* 0x000000223c1c723c */ /* 0x082fe200000018ff */
[----:B------:R-:W-:Y:S01]  /*b780*/  IMAD.X R41, R37, 0x1, R52, P5 ;  /* 0x0000000125297824 */ /* 0x000fe200028e0634 */
[C---:B------:R-:W-:Y:S02]  /*b790*/  ISETP.NE.U32.AND P5, PT, R57.reuse, RZ, PT ;  /* 0x000000ff3900720c */ /* 0x040fe40003fa5070 */
[----:B------:R-:W-:Y:S02]  /*b7a0*/  IADD3 R57, -R57, 0x10, RZ ;  /* 0x0000001039397810 */ /* 0x000fe40007ffe1ff */
[----:B------:R1:W-:Y:S02]  /*b7b0*/  LDGSTS.E.BYPASS.LTC128B.128 [R247+0x2100], [R38.64], !P0 ;  /* 0x0210000026f77fae */ /* 0x0003e4000c101d46 */
[C---:B------:R-:W-:Y:S04]  /*b7c0*/  HMMA.16816.F32 R32, R64.reuse, R34, RZ ;  /* 0x000000224020723c */ /* 0x040fe800000018ff */
[----:B------:R-:W-:Y:S02]  /*b7d0*/  LOP3.LUT R57, R57, 0xf, RZ, 0xc0, !PT ;  /* 0x0000000f39397812 */ /* 0x000fe400078ec0ff */
[----:B------:R3:W-:Y:S08]  /*b7e0*/  LDGSTS.E.BYPASS.LTC128B.128 [R247+0x900], [R42.64], !P2 ;  /* 0x009000002af77fae */ /* 0x0007f0000d101d46 */
[----:B------:R3:W-:Y:S01]  /*b7f0*/  LDGSTS.E.BYPASS.LTC128B.128 [R247+0x2900], [R40.64], !P0 ;  /* 0x0290000028f77fae */ /* 0x0007e2000c101d46 */
[C---:B--2---:R-:W-:Y:S05]  /*b800*/  IADD3 R2, P4, R45.reuse, R55, RZ ;  /* 0x000000372d027210 */ /* 0x044fea0007f9e0ff */
[C---:B------:R-:W-:Y:S01]  /*b810*/  IMAD.X R3, R46.reuse, 0x1, R44, P4 ;  /* 0x000000012e037824 */ /* 0x040fe200020e062c */
[-C--:B-1----:R-:W-:Y:S04]  /*b820*/  HMMA.16816.F32 R36, R64, R48.reuse, RZ ;  /* 0x000000304024723c */ /* 0x082fe800000018ff */
[----:B------:R1:W-:Y:S04]  /*b830*/  LDGSTS.E.BYPASS.LTC128B.128 [R247+0x1100], [R2.64], !P2 ;  /* 0x0110000002f77fae */ /* 0x0003e8000d101d46 */
[C---:B---3--:R-:W-:Y:S04]  /*b840*/  HMMA.16816.F32 R40, R60.reuse, R48, RZ ;  /* 0x000000303c28723c */ /* 0x048fe800000018ff */
[----:B-1----:R-:W-:Y:S05]  /*b850*/  IADD3 R2, P2, R45, R47, RZ ;  /* 0x0000002f2d027210 */ /* 0x002fea0007f5e0ff */
[----:B------:R-:W-:Y:S03]  /*b860*/  IMAD.X R3, R46, 0x1, R52, P2 ;  /* 0x000000012e037824 */ /* 0x000fe600010e0634 */
[-C--:B------:R-:W-:Y:S02]  /*b870*/  IADD3 R54, P4, P2, R54, R56.reuse, R55 ;  /* 0x0000003836367210 */ /* 0x080fe40007a9e037 */
[----:B------:R1:W-:Y:S02]  /*b880*/  LDGSTS.E.BYPASS.LTC128B.128 [R247+0x3100], [R2.64], !P0 ;  /* 0x0310000002f77fae */ /* 0x0003e4000c101d46 */
[-C--:B------:R-:W-:Y:S02]  /*b890*/  IADD3.X R55, RZ, R53.reuse, R44, P4, P2 ;  /* 0x00000035ff377210 */ /* 0x080fe400027e442c */
[----:B------:R-:W-:Y:S02]  /*b8a0*/  IADD3 R56, P4, P2, R57, R56, R47 ;  /* 0x0000003839387210 */ /* 0x000fe40007a9e02f */
[-C--:B------:R-:W-:Y:S02]  /*b8b0*/  HMMA.16816.F32 R44, R60, R50.reuse, RZ ;  /* 0x000000323c2c723c */ /* 0x080fe400000018ff */
[----:B------:R-:W-:Y:S01]  /*b8c0*/  IADD3.X R57, RZ, R53, R52, P4, P2 ;  /* 0x00000035ff397210 */ /* 0x000fe200027e4434 */
[----:B------:R2:W-:Y:S01]  /*b8d0*/  LDGSTS.E.BYPASS.LTC128B.128.ZFILL [R247+0x1900], [R54.64], P6 ;  /* 0x0190000036f77fae */ /* 0x0005e2000b141d46 */
[----:B------:R-:W-:Y:S04]  /*b8e0*/  ISETP.GE.AND P2, PT, R248, 0x1, PT ;  /* 0x00000001f800780c */ /* 0x000fe80003f46270 */
[C---:B------:R-:W-:Y:S03]  /*b8f0*/  HMMA.16816.F32 R48, R64.reuse, R50, RZ ;  /* 0x000000324030723c */ /* 0x040fe600000018ff */
[----:B------:R3:W-:Y:S08]  /*b900*/  LDGSTS.E.BYPASS.LTC128B.128.ZFILL [R247+0x3900], [R56.64], P5 ;  /* 0x0390000038f77fae */ /* 0x0007f0000a941d46 */
[----:B------:R-:W0:Y:S01]  /*b910*/  LDGDEPBAR ;  /* 0x00000000000079af */ /* 0x000e220000000000 */
[-C--:B--2---:R-:W-:Y:S08]  /*b920*/  HMMA.16816.F32 R52, R64, R132.reuse, RZ ;  /* 0x000000844034723c */ /* 0x084ff000000018ff */
[C---:B---3--:R-:W-:Y:S08]  /*b930*/  HMMA.16816.F32 R56, R60.reuse, R132, RZ ;  /* 0x000000843c38723c */ /* 0x048ff000000018ff */
[-C--:B------:R-:W-:Y:S08]  /*b940*/  HMMA.16816.F32 R60, R60, R134.reuse, RZ ;  /* 0x000000863c3c723c */ /* 0x080ff000000018ff */
[----:B------:R-:W-:Y:S01]  /*b950*/  HMMA.16816.F32 R64, R64, R134, RZ ;  /* 0x000000864040723c */ /* 0x000fe200000018ff */
[----:B------:R-:W-:Y:S07]  /*b960*/  LDSM.16.M88.4 R132, [R241] ;  /* 0x00000000f184783b */ /* 0x000fee0000000200 */
[-C--:B------:R-:W-:Y:S08]  /*b970*/  HMMA.16816.F32 R4, R208, R212.reuse, R4 ;  /* 0x000000d4d004723c */ /* 0x080ff00000001804 */
[C---:B------:R-:W-:Y:S08]  /*b980*/  HMMA.16816.F32 R8, R216.reuse, R212, R8 ;  /* 0x000000d4d808723c */ /* 0x040ff00000001808 */
[-C--:B------:R-:W-:Y:S08]  /*b990*/  HMMA.16816.F32 R12, R216, R214.reuse, R12 ;  /* 0x000000d6d80c723c */ /* 0x080ff0000000180c */
[C---:B------:R-:W-:Y:S01]  /*b9a0*/  HMMA.16816.F32 R16, R208.reuse, R214, R16 ;  /* 0x000000d6d010723c */ /* 0x040fe20000001810 */
[----:B------:R-:W2:Y:S07]  /*b9b0*/  LDSM.16.M88.4 R212, [R235] ;  /* 0x00000000ebd4783b */ /* 0x000eae0000000200 */
        /* <DEDUP_REMOVED lines=16> */
[-C--:B--2---:R-:W-:Y:S01]  /*bac0*/  HMMA.16816.F32 R4, R132, R212.reuse, R4 ;  /* 0x000000d48404723c */ /* 0x084fe20000001804 */
[----:B------:R-:W-:Y:S07]  /*bad0*/  LDSM.16.M88.4 R228, [R141] ;  /* 0x000000008de4783b */ /* 0x000fee0000000200 */
        /* <DEDUP_REMOVED lines=20> */
[-C--:B--2---:R-:W-:Y:S01]  /*bc20*/  HMMA.16816.F32 R4, R208, R212.reuse, R4 ;  /* 0x000000d4d004723c */ /* 0x084fe20000001804 */
[----:B------:R-:W2:Y:S07]  /*bc30*/  LDSM.16.M88.4 R224, [R234+-0x800] ;  /* 0xfff80000eae0783b */ /* 0x000eae0000000200 */
        /* <DEDUP_REMOVED lines=20> */
[-C--:B---3--:R-:W-:Y:S01]  /*bd80*/  HMMA.16816.F32 R4, R132, R212.reuse, R4 ;  /* 0x000000d48404723c */ /* 0x088fe20000001804 */
[----:B------:R-:W3:Y:S07]  /*bd90*/  LDSM.16.M88.4 R224, [R233+0x3800] ;  /* 0x00380000e9e0783b */ /* 0x000eee0000000200 */
[C---:B----4-:R-:W-:Y:S08]  /*bda0*/  HMMA.16816.F32 R8, R220.reuse, R212, R8 ;  /* 0x000000d4dc08723c */ /* 0x050ff00000001808 */
[-C--:B------:R-:W-:Y:S08]  /*bdb0*/  HMMA.16816.F32 R12, R220, R214.reuse, R12 ;  /* 0x000000d6dc0c723c */ /* 0x080ff0000000180c */
[C---:B------:R-:W-:Y:S01]  /*bdc0*/  HMMA.16816.F32 R16, R132.reuse, R214, R16 ;  /* 0x000000d68410723c */ /* 0x040fe20000001810 */
[----:B------:R-:W-:Y:S07]  /*bdd0*/  LDSM.16.M88.4 R212, [R0] ;  /* 0x0000000000d4783b */ /* 0x000fee0000000200 */
[-C--:B--2---:R-:W-:Y:S08]  /*bde0*/  HMMA.16816.F32 R20, R132, R208.reuse, R20 ;  /* 0x000000d08414723c */ /* 0x084ff00000001814 */
        /* <DEDUP_REMOVED lines=12> */
[----:B------:R-:W3:Y:S07]  /*beb0*/  LDSM.16.M88.4 R220, [R136] ;  /* 0x0000000088dc783b */ /* 0x000eee0000000200 */
[----:B------:R-:W-:Y:S01]  /*bec0*/  HMMA.16816.F32 R64, R132, R226, R64 ;  /* 0x000000e28440723c */ /* 0x000fe20000001840 */
[----:B------:R-:W5:Y:S07]  /*bed0*/  LDSM.16.M88.4 R132, [R142] ;  /* 0x000000008e84783b */ /* 0x000f6e0000000200 */
[-C--:B--2---:R-:W-:Y:S01]  /*bee0*/  HMMA.16816.F32 R4, R208, R212.reuse, R4 ;  /* 0x000000d4d004723c */ /* 0x084fe20000001804 */
[----:B------:R-:W-:Y:S07]  /*bef0*/  LDSM.16.M88.4 R224, [R241+0x6000] ;  /* 0x00600000f1e0783b */ /* 0x000fee0000000200 */
        /* <DEDUP_REMOVED lines=14> */
[-C--:B-----5:R-:W-:Y:S08]  /*bfe0*/  HMMA.16816.F32 R52, R208, R132.reuse, R52 ;  /* 0x00000084d034723c */ /* 0x0a0ff00000001834 */
[C---:B------:R-:W-:Y:S08]  /*bff0*/  HMMA.16816.F32 R56, R216.reuse, R132, R56 ;  /* 0x00000084d838723c */ /* 0x040ff00000001838 */
[-C--:B------:R-:W-:Y:S01]  /*c000*/  HMMA.16816.F32 R60, R216, R134.reuse, R60 ;  /* 0x00000086d83c723c */ /* 0x080fe2000000183c */
[----:B------:R-:W4:Y:S07]  /*c010*/  LDSM.16.M88.4 R216, [R235+0x3000] ;  /* 0x00300000ebd8783b */ /* 0x000f2e0000000200 */
[----:B------:R-:W-:Y:S01]  /*c020*/  HMMA.16816.F32 R64, R208, R134, R64 ;  /* 0x00000086d040723c */ /* 0x000fe20000001840 */
[----:B------:R-:W5:Y:S07]  /*c030*/  LDSM.16.M88.4 R132, [R235+0x3800] ;  /* 0x00380000eb84783b */ /* 0x000f6e0000000200 */
[-C--:B--2---:R-:W-:Y:S01]  /*c040*/  HMMA.16816.F32 R4, R212, R220.reuse, R4 ;  /* 0x000000dcd404723c */ /* 0x084fe20000001804 */
[----:B------:R-:W-:Y:S07]  /*c050*/  LDSM.16.M88.4 R208, [R243+0x4000] ;  /* 0x00400000f3d0783b */ /* 0x000fee0000000200 */
        /* <DEDUP_REMOVED lines=8> */
[----:B------:R-:W-:Y:S07]  /*c0e0*/  LDSM.16.M88.4 R228, [R234+0x1000] ;  /* 0x00100000eae4783b */ /* 0x000fee0000000200 */
[-C--:B----4-:R-:W-:Y:S08]  /*c0f0*/  HMMA.16816.F32 R36, R212, R216.reuse, R36 ;  /* 0x000000d8d424723c */ /* 0x090ff00000001824 */
[C---:B------:R-:W-:Y:S08]  /*c100*/  HMMA.16816.F32 R40, R224.reuse, R216, R40 ;  /* 0x000000d8e028723c */ /* 0x040ff00000001828 */
[-C--:B------:R-:W-:Y:S08]  /*c110*/  HMMA.16816.F32 R44, R224, R218.reuse, R44 ;  /* 0x000000dae02c723c */ /* 0x080ff0000000182c */
[C---:B------:R-:W-:Y:S01]  /*c120*/  HMMA.16816.F32 R48, R212.reuse, R218, R48 ;  /* 0x000000dad430723c */ /* 0x040fe20000001830 */
[----:B------:R-:W2:Y:S07]  /*c130*/  LDSM.16.M88.4 R216, [R234] ;  /* 0x00000000ead8783b */ /* 0x000eae0000000200 */
[-C--:B-----5:R-:W-:Y:S08]  /*c140*/  HMMA.16816.F32 R52, R212, R132.reuse, R52 ;  /* 0x00000084d434723c */ /* 0x0a0ff00000001834 */
[C---:B------:R-:W-:Y:S08]  /*c150*/  HMMA.16816.F32 R56, R224.reuse, R132, R56 ;  /* 0x00000084e038723c */ /* 0x040ff00000001838 */
[-C--:B------:R-:W-:Y:S01]  /*c160*/  HMMA.16816.F32 R60, R224, R134.reuse, R60 ;  /* 0x00000086e03c723c */ /* 0x080fe2000000183c */
[----:B------:R-:W3:Y:S07]  /*c170*/  LDSM.16.M88.4 R224, [R234+0x800] ;  /* 0x00080000eae0783b */ /* 0x000eee0000000200 */
[----:B------:R-:W-:Y:S01]  /*c180*/  HMMA.16816.F32 R64, R212, R134, R64 ;  /* 0x00000086d440723c */ /* 0x000fe20000001840 */
[----:B------:R-:W4:Y:S01]  /*c190*/  LDSM.16.M88.4 R132, [R234+0x1800] ;  /* 0x00180000ea84783b */ /* 0x000f220000000200 */
[----:B------:R-:W-:Y:S06]  /*c1a0*/  DEPBAR.LE SB0, 0x0 ;  /* 0x000080000000791a */ /* 0x000fec0000000000 */
[-C--:B--2---:R-:W-:Y:S01]  /*c1b0*/  HMMA.16816.F32 R4, R208, R216.reuse, R4 ;  /* 0x000000d8d004723c */ /* 0x084fe20000001804 */
[----:B------:R-:W-:Y:S07]  /*c1c0*/  BAR.SYNC.DEFER_BLOCKING 0x0 ;  /* 0x0000000000007b1d */ /* 0x000fee0000010000 */
        /* <DEDUP_REMOVED lines=17> */
[----:B-1----:R-:W-:Y:S01]  /*c2e0*/  IMAD.MOV.U32 R246, RZ, RZ, RZ ;  /* 0x000000fffff67224 */ /* 0x002fe200078e00ff */
        /* <DEDUP_REMOVED lines=39> */
.L_x_1746:
[----:B------:R-:W-:-:S05]  /*c560*/  BRA.DIV ~URZ, `(.L_x_1666) ;  /* 0x000096627f007947 */ /* 0x000fca000b800000 */
[----:B------:R-:W3:Y:S01]  /*c570*/  SHFL.IDX PT, R142, R132, RZ, 0x181f ;  /* 0x00181fff848e7589 */ /* 0x000ee200000e0000 */
[C---:B------:R-:W-:Y:S02]  /*c580*/  IADD3 R2, -R245.reuse, 0x10, RZ ;  /* 0x00000010f5027810 */ /* 0x040fe40007ffe1ff */
[----:B------:R-:W-:Y:S01]  /*c590*/  ISETP.NE.U32.AND P2, PT, R245, RZ, PT ;  /* 0x000000fff500720c */ /* 0x000fe20003f45070 */
[----:B------:R-:W4:Y:S01]  /*c5a0*/  SHFL.IDX PT, R3, R132, 0x1, 0x181f ;  /* 0x00381f0084037f89 */ /* 0x000f2200000e0000 */
[----:B------:R-:W-:Y:S03]  /*c5b0*/  LOP3.LUT R2, R2, 0xf, RZ, 0xc0, !PT ;  /* 0x0000000f02027812 */ /* 0x000fe600078ec0ff */
[----:B------:R-:W-:Y:S01]  /*c5c0*/  SHFL.IDX PT, R136, R0, 0x2, 0x181f ;  /* 0x00581f0000887f89 */ /* 0x000fe200000e0000 */
[----:B---3--:R-:W-:Y:S04]  /*c5d0*/  IADD3 R208, P5, P4, R2, R142, R141 ;  /* 0x0000008e02d07210 */ /* 0x008fe80007cbe08d */
[----:B--2---:R-:W-:Y:S02]  /*c5e0*/  IADD3.X R209, RZ, R135, R133, P5, P4 ;  /* 0x00000087ffd17210 */ /* 0x004fe40002fe8485 */
[-C--:B------:R-:W-:Y:S03]  /*c5f0*/  IADD3 R142, P4, R142, R210.reuse, RZ ;  /* 0x000000d28e8e7210 */ /* 0x080fe60007f9e0ff */
[----:B------:R2:W-:Y:S02]  /*c600*/  LDGSTS.E.BYPASS.LTC128B.128.ZFILL [R247+0x4100], [R208.64], P2 ;  /* 0x04100000d0f77fae */ /* 0x0005e40009141d46 */
[--C-:B------:R-:W-:Y:S02]  /*c610*/  IMAD.X R143, R135, 0x1, R134.reuse, P4 ;  /* 0x00000001878f7824 */ /* 0x100fe400020e0686 */
[----:B------:R-:W3:Y:S04]  /*c620*/  SHFL.IDX PT, R135, R0, 0x1, 0x181f ;  /* 0x00381f0000877f89 */ /* 0x000ee800000e0000 */
[----:B------:R4:W-:Y:S04]  /*c630*/  LDGSTS.E.BYPASS.LTC128B.128 [R247+0x6100], [R142.64], !P0 ;  /* 0x061000008ef77fae */ /* 0x0009e8000c101d46 */
[----:B-1----:R-:W-:Y:S01]  /*c640*/  SHFL.IDX PT, R0, R0, 0x3, 0x181f ;  /* 0x00781f0000007f89 */ /* 0x002fe200000e0000 */
[C---:B----4-:R-:W-:Y:S04]  /*c650*/  IADD3 R142, P5, P4, R2.reuse, R3, R141 ;  /* 0x00000003028e7210 */ /* 0x050fe80007cbe08d */
[----:B---3--:R-:W-:Y:S05]  /*c660*/  IADD3.X R143, RZ, R135, R133, P5, P4 ;  /* 0x00000087ff8f7210 */ /* 0x008fea0002fe8485 */
[----:B------:R1:W-:Y:S02]  /*c670*/  LDGSTS.E.BYPASS.LTC128B.128.ZFILL [R247+0x4900], [R142.64], P2 ;  /* 0x049000008ef77fae */ /* 0x0003e40009141d46 */
[----:B-1----:R-:W-:Y:S05]  /*c680*/  IADD3 R142, P4, R3, R210, RZ ;  /* 0x000000d2038e7210 */ /* 0x002fea0007f9e0ff */
[--C-:B------:R-:W-:Y:S02]  /*c690*/  IMAD.X R143, R135, 0x1, R134.reuse, P4 ;  /* 0x00000001878f7824 */ /* 0x100fe400020e0686 */
[----:B------:R-:W1:Y:S04]  /*c6a0*/  SHFL.IDX PT, R135, R132, 0x2, 0x181f ;  /* 0x00581f0084877f89 */ /* 0x000e6800000e0000 */
[----:B------:R2:W-:Y:S04]  /*c6b0*/  LDGSTS.E.BYPASS.LTC128B.128 [R247+0x6900], [R142.64], !P0 ;  /* 0x069000008ef77fae */ /* 0x0005e8000c101d46 */
[----:B------:R-:W3:Y:S01]  /*c6c0*/  SHFL.IDX PT, R132, R132, 0x3, 0x181f ;  /* 0x00781f0084847f89 */ /* 0x000ee200000e0000 */
[----:B-1----:R-:W-:Y:S04]  /*c6d0*/  IADD3 R2, P5, P4, R2, R135, R141 ;  /* 0x0000008702027210 */ /* 0x002fe80007cbe08d */
[----:B------:R-:W-:Y:S05]  /*c6e0*/  IADD3.X R3, RZ, R136, R133, P5, P4 ;  /* 0x00000088ff037210 */ /* 0x000fea0002fe8485 */
[----:B------:R1:W-:Y:S02]  /*c6f0*/  LDGSTS.E.BYPASS.LTC128B.128.ZFILL [R247+0x5100], [R2.64], P2 ;  /* 0x0510000002f77fae */ /* 0x0003e40009141d46 */
[----:B-1----:R-:W-:Y:S05]  /*c700*/  IADD3 R2, P2, R135, R210, RZ ;  /* 0x000000d287027210 */ /* 0x002fea0007f5e0ff */
[----:B------:R-:W-:Y:S05]  /*c710*/  IMAD.X R3, R136, 0x1, R134, P2 ;  /* 0x0000000188037824 */ /* 0x000fea00010e0686 */
[----:B------:R2:W-:Y:S03]  /*c720*/  LDGSTS.E.BYPASS.LTC128B.128 [R247+0x7100], [R2.64], !P0 ;  /* 0x0710000002f77fae */ /* 0x0005e6000c101d46 */
.L_x_1747:
[C---:B--23--:R-:W-:Y:S02]  /*c730*/  IADD3 R2, -R245.reuse, 0x10, RZ ;  /* 0x00000010f5027810 */ /* 0x04cfe40007ffe1ff */
[----:B------:R-:W-:Y:S02]  /*c740*/  ISETP.NE.U32.AND P2, PT, R245, RZ, PT ;  /* 0x000000fff500720c */ /* 0x000fe40003f45070 */
[----:B------:R-:W-:Y:S04]  /*c750*/  LOP3.LUT R2, R2, 0xf, RZ, 0xc0, !PT ;  /* 0x0000000f02027812 */ /* 0x000fe800078ec0ff */
[----:B------:R-:W-:Y:S04]  /*c760*/  IADD3 R2, P5, P4, R2, R132, R141 ;  /* 0x0000008402027210 */ /* 0x000fe80007cbe08d */
[----:B------:R-:W-:Y:S05]  /*c770*/  IADD3.X R3, RZ, R0, R133, P5, P4 ;  /* 0x00000000ff037210 */ /* 0x000fea0002fe8485 */
[----:B------:R-:W-:Y:S01]  /*c780*/  @!PT LDS RZ, [RZ] ;  /* 0x00000000fffff984 */ /* 0x000fe20000000800 */
[----:B------:R-:W-:Y:S01]  /*c790*/  @!PT LDS RZ, [RZ] ;  /* 0x00000000fffff984 */ /* 0x000fe20000000800 */
[----:B------:R-:W-:Y:S01]  /*c7a0*/  @!PT LDS RZ, [RZ] ;  /* 0x00000000fffff984 */ /* 0x000fe20000000800 */
[----:B------:R1:W-:Y:S02]  /*c7b0*/  LDGSTS.E.BYPASS.LTC128B.128.ZFILL [R247+0x5900], [R2.64], P2 ;  /* 0x0590000002f77fae */ /* 0x0003e40009141d46 */
[----:B-1----:R-:W-:Y:S05]  /*c7c0*/  IADD3 R2, P2, R132, R210, RZ ;  /* 0x000000d284027210 */ /* 0x002fea0007f5e0ff */
[----:B------:R-:W-:Y:S05]  /*c7d0*/  IMAD.X R3, R0, 0x1, R134, P2 ;  /* 0x0000000100037824 */ /* 0x000fea00010e0686 */
[----:B------:R1:W-:Y:S03]  /*c7e0*/  LDGSTS.E.BYPASS.LTC128B.128 [R247+0x7900], [R2.64], !P0 ;  /* 0x0790000002f77fae */ /* 0x0003e6000c101d46 */
.L_x_1664:
[----:B-1----:R-:W-:Y:S05]  /*c7f0*/  BSYNC B0 ;  /* 0x0000000000007941 */ /* 0x002fea0003800000 */
.L_x_1663:
        /* <DEDUP_REMOVED lines=66> */
[----:B------:R-:W1:Y:S02]  /*cc20*/  SHFL.BFLY PT, R0, R132, 0x2, 0x1f ;  /* 0x0c401f0084007f89 */ /* 0x000e6400000e0000 */
[----:B-1----:R-:W-:Y:S02]  /*cc30*/  FMNMX.FTZ R132, R132, R0, !PT ;  /* 0x0000000084847209 */ /* 0x002fe40007810000 */
[----:B------:R-:W1:Y:S04]  /*cc40*/  SHFL.BFLY PT, R0, R135, 0x2, 0x1f ;  /* 0x0c401f0087007f89 */ /* 0x000e6800000e0000 */
[----:B------:R-:W2:Y:S01]  /*cc50*/  SHFL.BFLY PT, R136, R132, 0x1, 0x1f ;  /* 0x0c201f0084887f89 */ /* 0x000ea200000e0000 */
[----:B-1----:R-:W-:Y:S02]  /*cc60*/  FMNMX.FTZ R135, R135, R0, !PT ;  /* 0x0000000087877209 */ /* 0x002fe40007810000 */
[----:B--2---:R-:W-:Y:S03]  /*cc70*/  FMNMX.FTZ R136, R132, R136, !PT ;  /* 0x0000008884887209 */ /* 0x004fe60007810000 */
[----:B------:R-:W1:Y:S04]  /*cc80*/  SHFL.BFLY PT, R0, R135, 0x1, 0x1f ;  /* 0x0c201f0087007f89 */ /* 0x000e6800000e0000 */
[----:B------:R-:W2:Y:S01]  /*cc90*/  SHFL.BFLY PT, R132, R133, 0x2, 0x1f ;  /* 0x0c401f0085847f89 */ /* 0x000ea200000e0000 */
[----:B-1----:R-:W-:Y:S03]  /*cca0*/  FMNMX.FTZ R135, R135, R0, !PT ;  /* 0x0000000087877209 */ /* 0x002fe60007810000 */
[----:B------:R-:W1:Y:S01]  /*ccb0*/  SHFL.BFLY PT, R0, R134, 0x2, 0x1f ;  /* 0x0c401f0086007f89 */ /* 0x000e6200000e0000 */
[----:B--2---:R-:W-:Y:S02]  /*ccc0*/  FMNMX.FTZ R132, R133, R132, !PT ;  /* 0x0000008485847209 */ /* 0x004fe40007810000 */
[----:B-1----:R-:W-:Y:S05]  /*ccd0*/  FMNMX.FTZ R134, R134, R0, !PT ;  /* 0x0000000086867209 */ /* 0x002fea0007810000 */
[----:B------:R-:W1:Y:S02]  /*cce0*/  SHFL.BFLY PT, R0, R134, 0x1, 0x1f ;  /* 0x0c201f0086007f89 */ /* 0x000e6400000e0000 */
[----:B-1----:R-:W-:Y:S02]  /*ccf0*/  FMNMX.FTZ R134, R134, R0, !PT ;  /* 0x0000000086867209 */ /* 0x002fe40007810000 */
[----:B------:R1:W2:Y:S04]  /*cd00*/  SHFL.BFLY PT, R0, R132, 0x1, 0x1f ;  /* 0x0c201f0084007f89 */ /* 0x0002a800000e0000 */
.L_x_1748:
[----:B------:R-:W3:Y:S01]  /*cd10*/  LDL.LU R3, [R1+0x4] ;  /* 0x0000040001037983 */ /* 0x000ee20000300800 */
[----:B------:R-:W-:Y:S01]  /*cd20*/  FMUL.FTZ R2, R136, c[0x0][0x2d0] ;  /* 0x0000b40088027a20 */ /* 0x000fe20000410000 */
[----:B--2---:R-:W-:Y:S01]  /*cd30*/  FMNMX.FTZ R133, R0, R132, !PT ;  /* 0x0000008400857209 */ /* 0x004fe20007810000 */
[----:B------:R-:W-:Y:S01]  /*cd40*/  FADD.FTZ R0, -R136, R137 ;  /* 0x0000008988007221 */ /* 0x000fe20000010100 */
[----:B------:R-:W2:Y:S01]  /*cd50*/  LDL.LU R210, [R1] ;  /* 0x0000000001d27983 */ /* 0x000ea20000300800 */
[--C-:B------:R-:W-:Y:S01]  /*cd60*/  FFMA.FTZ R4, R4, c[0x0][0x2d0], -R2.reuse ;  /* 0x0000b40004047a23 */ /* 0x100fe20000010802 */
[----:B------:R-:W-:Y:S01]  /*cd70*/  WARPSYNC 0xffffffff ;  /* 0xffffffff00007948 */ /* 0x000fe20003800000 */
[----:B------:R-:W-:Y:S01]  /*cd80*/  FMUL.FTZ R0, R0, c[0x0][0x2d0] ;  /* 0x0000b40000007a20 */ /* 0x000fe20000410000 */
[----:B------:R-:W-:Y:S01]  /*cd90*/  ISETP.GT.AND P0, PT, R248, RZ, PT ;  /* 0x000000fff800720c */ /* 0x000fe20003f04270 */
[--C-:B------:R-:W-:Y:S02]  /*cda0*/  FFMA.FTZ R5, R5, c[0x0][0x2d0], -R2.reuse ;  /* 0x0000b40005057a23 */ /* 0x100fe40000010802 */
[----:B-1----:R-:W1:Y:S01]  /*cdb0*/  MUFU.EX2 R132, R0 ;  /* 0x0000000000847308 */ /* 0x002e620000000800 */
        /* <DEDUP_REMOVED lines=11> */
[----:B------:R-:W4:Y:S01]  /*ce70*/  MUFU.EX2 R208, R5 ;  /* 0x0000000500d07308 */ /* 0x000f220000000800 */
[--C-:B------:R-:W-:Y:S02]  /*ce80*/  FFMA.FTZ R212, R53, c[0x0][0x2d0], -R2.reuse ;  /* 0x0000b40035d47a23 */ /* 0x100fe40000010802 */
[--C-:B------:R-:W-:Y:S02]  /*ce90*/  FFMA.FTZ R142, R65, c[0x0][0x2d0], -R2.reuse ;  /* 0x0000b400418e7a23 */ /* 0x100fe40000010802 */
[--C-:B------:R-:W-:Y:S02]  /*cea0*/  FFMA.FTZ R48, R49, c[0x0][0x2d0], -R2.reuse ;  /* 0x0000b40031307a23 */ /* 0x100fe40000010802 */
[----:B------:R-:W-:Y:S02]  /*ceb0*/  FFMA.FTZ R209, R64, c[0x0][0x2d0], -R2 ;  /* 0x0000b40040d17a23 */ /* 0x000fe40000010802 */
[----:B------:R-:W-:Y:S01]  /*cec0*/  FMUL.FTZ R2, R135, c[0x0][0x2d0] ;  /* 0x0000b40087027a20 */ /* 0x000fe20000410000 */
[----:B------:R-:W-:Y:S03]  /*ced0*/  MUFU.EX2 R20, R16 ;  /* 0x0000001000147308 */ /* 0x000fe60000000800 */
        /* <DEDUP_REMOVED lines=8> */
[--C-:B------:R-:W-:Y:S01]  /*cf60*/  FFMA.FTZ R222, R34, c[0x0][0x2d0], -R2.reuse ;  /* 0x0000b40022de7a23 */ /* 0x100fe20000010802 */
[----:B------:R-:W-:Y:S01]  /*cf70*/  MOV R34, R212 ;  /* 0x000000d400227202 */ /* 0x000fe20000000f00 */
[--C-:B------:R-:W-:Y:S01]  /*cf80*/  FFMA.FTZ R221, R35, c[0x0][0x2d0], -R2.reuse ;  /* 0x0000b40023dd7a23 */ /* 0x100fe20000010802 */
[----:B------:R-:W5:Y:S01]  /*cf90*/  MUFU.EX2 R7, R7 ;  /* 0x0000000700077308 */ /* 0x000f620000000800 */
[--C-:B------:R-:W-:Y:S02]  /*cfa0*/  FFMA.FTZ R51, R51, c[0x0][0x2d0], -R2.reuse ;  /* 0x0000b40033337a23 */ /* 0x100fe40000010802 */
[--C-:B------:R-:W-:Y:S02]  /*cfb0*/  FFMA.FTZ R143, R54, c[0x0][0x2d0], -R2.reuse ;  /* 0x0000b400368f7a23 */ /* 0x100fe40000010802 */
[--C-:B------:R-:W-:Y:S02]  /*cfc0*/  FFMA.FTZ R49, R55, c[0x0][0x2d0], -R2.reuse ;  /* 0x0000b40037317a23 */ /* 0x100fe40000010802 */
[--C-:B------:R-:W-:Y:S02]  /*cfd0*/  FFMA.FTZ R64, R66, c[0x0][0x2d0], -R2.reuse ;  /* 0x0000b40042407a23 */ /* 0x100fe40000010802 */
[--C-:B------:R-:W-:Y:S01]  /*cfe0*/  FFMA.FTZ R211, R18, c[0x0][0x2d0], -R2.reuse ;  /* 0x0000b40012d37a23 */ /* 0x100fe20000010802 */
[----:B------:R-:W-:Y:S01]  /*cff0*/  MUFU.EX2 R224, R224 ;  /* 0x000000e000e07308 */ /* 0x000fe20000000800 */
[--C-:B------:R-:W-:Y:S02]  /*d000*/  FFMA.FTZ R50, R50, c[0x0][0x2d0], -R2.reuse ;  /* 0x0000b40032327a23 */ /* 0x100fe40000010802 */
[----:B------:R-:W-:Y:S07]  /*d010*/  FFMA.FTZ R141, R67, c[0x0][0x2d0], -R2 ;  /* 0x0000b400438d7a23 */ /* 0x000fee0000010802 */
[----:B------:R-:W-:Y:S10]  /*d020*/  MUFU.EX2 R211, R211 ;  /* 0x000000d300d37308 */ /* 0x000ff40000000800 */
[----:B------:R-:W-:Y:S01]  /*d030*/  MUFU.EX2 R137, R137 ;  /* 0x0000008900897308 */ /* 0x000fe20000000800 */
[C---:B-1----:R-:W-:Y:S02]  /*d040*/  FMUL.FTZ R68, R132.reuse, R68 ;  /* 0x0000004484447220 */ /* 0x042fe40000410000 */
        /* <DEDUP_REMOVED lines=15> */
[----:B---3--:R-:W-:Y:S04]  /*d140*/  FFMA.FTZ R0, R132, R3, R4 ;  /* 0x0000000384007223 */ /* 0x008fe80000010004 */
[C---:B----4-:R-:W-:Y:S01]  /*d150*/  FADD.FTZ R5, R208.reuse, R0 ;  /* 0x00000000d0057221 */ /* 0x050fe20000010000 */
[----:B------:R-:W-:Y:S01]  /*d160*/  F2FP.PACK_AB R208, R208, R4 ;  /* 0x00000004d0d0723e */ /* 0x000fe200000000ff */
[----:B------:R-:W-:Y:S01]  /*d170*/  FADD.FTZ R0, -R135, R138 ;  /* 0x0000008a87007221 */ /* 0x000fe20000010100 */
[----:B------:R-:W-:Y:S01]  /*d180*/  MOV R138, R209 ;  /* 0x000000d1008a7202 */ /* 0x000fe20000000f00 */
[----:B------:R-:W-:Y:S01]  /*d190*/  FMUL.FTZ R4, R134, c[0x0][0x2d0] ;  /* 0x0000b40086047a20 */ /* 0x000fe20000410000 */
[----:B-----5:R-:W-:Y:S01]  /*d1a0*/  F2FP.PACK_AB R209, R7, R6 ;  /* 0x0000000607d1723e */ /* 0x020fe200000000ff */
[----:B------:R-:W-:Y:S02]  /*d1b0*/  FMUL.FTZ R0, R0, c[0x0][0x2d0] ;  /* 0x0000b40000007a20 */ /* 0x000fe40000410000 */
[----:B------:R-:W-:Y:S02]  /*d1c0*/  FADD.FTZ R5, R20, R5 ;  /* 0x0000000514057221 */ /* 0x000fe40000010000 */
[----:B------:R-:W2:Y:S01]  /*d1d0*/  MUFU.EX2 R3, R0 ;  /* 0x0000000000037308 */ /* 0x000ea20000000800 */
[--C-:B------:R-:W-:Y:S02]  /*d1e0*/  FFMA.FTZ R54, R61, c[0x0][0x2d0], -R4.reuse ;  /* 0x0000b4003d367a23 */ /* 0x100fe40000010804 */
[--C-:B------:R-:W-:Y:S02]  /*d1f0*/  FFMA.FTZ R8, R8, c[0x0][0x2d0], -R4.reuse ;  /* 0x0000b40008087a23 */ /* 0x100fe40000010804 */
[--C-:B------:R-:W-:Y:S02]  /*d200*/  FFMA.FTZ R9, R9, c[0x0][0x2d0], -R4.reuse ;  /* 0x0000b40009097a23 */ /* 0x100fe40000010804 */
[--C-:B------:R-:W-:Y:S01]  /*d210*/  FFMA.FTZ R18, R12, c[0x0][0x2d0], -R4.reuse ;  /* 0x0000b4000c127a23 */ /* 0x100fe20000010804 */
[----:B------:R-:W-:Y:S01]  /*d220*/  MOV R12, R213 ;  /* 0x000000d5000c7202 */ /* 0x000fe20000000f00 */
        /* <DEDUP_REMOVED lines=9> */
[----:B------:R-:W-:Y:S02]  /*d2c0*/  FFMA.FTZ R218, R28, c[0x0][0x2d0], -R4 ;  /* 0x0000b4001cda7a23 */ /* 0x000fe40000010804 */
[----:B--2---:R-:W-:Y:S02]  /*d2d0*/  FFMA.FTZ R0, R3, R210, R6 ;  /* 0x000000d203007223 */ /* 0x004fe40000010006 */
[----:B------:R-:W-:Y:S02]  /*d2e0*/  FFMA.FTZ R219, R29, c[0x0][0x2d0], -R4 ;  /* 0x0000b4001ddb7a23 */ /* 0x000fe40000010804 */
[----:B------:R-:W-:Y:S01]  /*d2f0*/  FADD.FTZ R32, R7, R0 ;  /* 0x0000000007207221 */ /* 0x000fe20000010000 */
[----:B------:R1:W2:Y:S01]  /*d300*/  MUFU.EX2 R210, R17 ;  /* 0x0000001100d27308 */ /* 0x0002a20000000800 */
[----:B------:R-:W-:Y:S02]  /*d310*/  FADD.FTZ R0, -R134, R139 ;  /* 0x0000008b86007221 */ /* 0x000fe40000010100 */
[--C-:B------:R-:W-:Y:S02]  /*d320*/  FFMA.FTZ R231, R40, c[0x0][0x2d0], -R4.reuse ;  /* 0x0000b40028e77a23 */ /* 0x100fe40000010804 */
[----:B------:R-:W-:Y:S02]  /*d330*/  FMUL.FTZ R0, R0, c[0x0][0x2d0] ;  /* 0x0000b40000007a20 */ /* 0x000fe40000410000 */
[--C-:B------:R-:W-:Y:S02]  /*d340*/  FFMA.FTZ R230, R41, c[0x0][0x2d0], -R4.reuse ;  /* 0x0000b40029e67a23 */ /* 0x100fe40000010804 */
        /* <DEDUP_REMOVED lines=10> */
[----:B-1----:R-:W-:Y:S02]  /*d3f0*/  FFMA.FTZ R17, R13, c[0x0][0x2d0], -R4 ;  /* 0x0000b4000d117a23 */ /* 0x002fe40000010804 */
[----:B------:R-:W5:Y:S01]  /*d400*/  LDL.LU R13, [R1+0x8] ;  /* 0x00000800010d7983 */ /* 0x000f620000300800 */
[C---:B--2---:R-:W-:Y:S01]  /*d410*/  FADD.FTZ R220, R210.reuse, R5 ;  /* 0x00000005d2dc7221 */ /* 0x044fe20000010000 */
[----:B------:R-:W-:Y:S01]  /*d420*/  F2FP.PACK_AB R210, R210, R20 ;  /* 0x00000014d2d2723e */ /* 0x000fe200000000ff */
[----:B------:R-:W-:Y:S01]  /*d430*/  FMUL.FTZ R4, R133, c[0x0][0x2d0] ;  /* 0x0000b40085047a20 */ /* 0x000fe20000410000 */
[----:B------:R-:W2:Y:S01]  /*d440*/  LDL.LU R20, [R1+0xc] ;  /* 0x00000c0001147983 */ /* 0x000ea20000300800 */
[----:B------:R-:W-:Y:S01]  /*d450*/  MOV R5, R141 ;  /* 0x0000008d00057202 */ /* 0x000fe20000000f00 */
[----:B------:R-:W-:Y:S01]  /*d460*/  FMUL.FTZ R102, R3, R102 ;  /* 0x0000006603667220 */ /* 0x000fe20000410000 */
[----:B------:R-:W-:Y:S01]  /*d470*/  MUFU.EX2 R216, R216 ;  /* 0x000000d800d87308 */ /* 0x000fe20000000800 */
[----:B---3--:R-:W-:Y:S01]  /*d480*/  FADD.FTZ R0, -R133, R140 ;  /* 0x0000008c85007221 */ /* 0x008fe20000010100 */
[----:B------:R-:W-:Y:S01]  /*d490*/  MOV R140, R12 ;  /* 0x0000000c008c7202 */ /* 0x000fe20000000f00 */
        /* <DEDUP_REMOVED lines=19> */
[----:B------:R-:W-:Y:S02]  /*d5d0*/  FFMA.FTZ R65, R59, c[0x0][0x2d0], -R4 ;  /* 0x0000b4003b417a23 */ /* 0x000fe40000010804 */
[C---:B----4-:R-:W-:Y:S01]  /*d5e0*/  FMUL.FTZ R12, R2.reuse, R168 ;  /* 0x000000a8020c7220 */ /* 0x050fe20000410000 */
[----:B------:R-:W-:Y:S01]  /*d5f0*/  MOV R168, R23 ;  /* 0x0000001700a87202 */ /* 0x000fe20000000f00 */
[C---:B------:R-:W-:Y:S01]  /*d600*/  FMUL.FTZ R29, R2.reuse, R161 ;  /* 0x000000a1021d7220 */ /* 0x040fe20000410000 */
[----:B------:R-:W-:Y:S01]  /*d610*/  MUFU.EX2 R215, R215 ;  /* 0x000000d700d77308 */ /* 0x000fe20000000800 */
[C---:B------:R-:W-:Y:S02]  /*d620*/  FMUL.FTZ R40, R2.reuse, R156 ;  /* 0x0000009c02287220 */ /* 0x040fe40000410000 */
[----:B------:R-:W-:Y:S01]  /*d630*/  FMUL.FTZ R8, R2, R172 ;  /* 0x000000ac02087220 */ /* 0x000fe20000410000 */
[----:B------:R-:W-:Y:S01]  /*d640*/  MOV R172, R140 ;  /* 0x0000008c00ac7202 */ /* 0x000fe20000000f00 */
[C---:B-1----:R-:W-:Y:S01]  /*d650*/  FMUL.FTZ R30, R0.reuse, R162 ;  /* 0x000000a2001e7220 */ /* 0x042fe20000410000 */
[----:B------:R-:W-:Y:S01]  /*d660*/  F2FP.PACK_AB R140, R21, R22 ;  /* 0x00000016158c723e */ /* 0x000fe200000000ff */
[----:B------:R-:W-:Y:S02]  /*d670*/  FMUL.FTZ R31, R0, R163 ;  /* 0x000000a3001f7220 */ /* 0x000fe40000410000 */
[C---:B------:R-:W-:Y:S01]  /*d680*/  FMUL.FTZ R28, R2.reuse, R160 ;  /* 0x000000a0021c7220 */ /* 0x040fe20000410000 */
[----:B------:R-:W1:Y:S01]  /*d690*/  MUFU.EX2 R162, R19 ;  /* 0x0000001300a27308 */ /* 0x000e620000000800 */
[----:B------:R-:W-:Y:S02]  /*d6a0*/  FMUL.FTZ R24, R2, R164 ;  /* 0x000000a402187220 */ /* 0x000fe40000410000 */
[C---:B------:R-:W-:Y:S02]  /*d6b0*/  FMUL.FTZ R42, R0.reuse, R158 ;  /* 0x0000009e002a7220 */ /* 0x040fe40000410000 */
[----:B------:R-:W-:Y:S02]  /*d6c0*/  FMUL.FTZ R43, R0, R159 ;  /* 0x0000009f002b7220 */ /* 0x000fe40000410000 */
[----:B------:R-:W-:Y:S02]  /*d6d0*/  FMUL.FTZ R41, R2, R157 ;  /* 0x0000009d02297220 */ /* 0x000fe40000410000 */
[----:B------:R-:W-:Y:S01]  /*d6e0*/  FADD.FTZ R157, R211, R32 ;  /* 0x00000020d39d7221 */ /* 0x000fe20000010000 */
[----:B------:R3:W-:Y:S01]  /*d6f0*/  MUFU.EX2 R163, R6 ;  /* 0x0000000600a37308 */ /* 0x0007e20000000800 */
[----:B------:R-:W-:Y:S01]  /*d700*/  FMUL.FTZ R11, R0, R175 ;  /* 0x000000af000b7220 */ /* 0x000fe20000410000 */
[----:B------:R-:W-:Y:S01]  /*d710*/  MOV R175, R38 ;  /* 0x0000002600af7202 */ /* 0x000fe20000000f00 */
[----:B------:R-:W-:Y:S01]  /*d720*/  FMUL.FTZ R9, R2, R173 ;  /* 0x000000ad02097220 */ /* 0x000fe20000410000 */
[----:B------:R-:W-:Y:S01]  /*d730*/  MOV R173, R34 ;  /* 0x0000002200ad7202 */ /* 0x000fe20000000f00 */
[C---:B------:R-:W-:Y:S01]  /*d740*/  FMUL.FTZ R10, R0.reuse, R174 ;  /* 0x000000ae000a7220 */ /* 0x040fe20000410000 */
[----:B------:R-:W-:Y:S01]  /*d750*/  MOV R34, R142 ;  /* 0x0000008e00227202 */ /* 0x000fe20000000f00 */
[C---:B------:R-:W-:Y:S01]  /*d760*/  FMUL.FTZ R14, R0.reuse, R170 ;  /* 0x000000aa000e7220 */ /* 0x040fe20000410000 */
[----:B------:R-:W-:Y:S01]  /*d770*/  MOV R174, R51 ;  /* 0x0000003300ae7202 */ /* 0x000fe20000000f00 */
[----:B------:R-:W-:Y:S01]  /*d780*/  FMUL.FTZ R15, R0, R171 ;  /* 0x000000ab000f7220 */ /* 0x000fe20000410000 */
[----:B------:R-:W4:Y:S01]  /*d790*/  MUFU.EX2 R160, R7 ;  /* 0x0000000700a07308 */ /* 0x000f220000000800 */
[----:B------:R-:W-:Y:S01]  /*d7a0*/  FMUL.FTZ R25, R2, R165 ;  /* 0x000000a502197220 */ /* 0x000fe20000410000 */
[----:B------:R-:W-:Y:S01]  /*d7b0*/  MOV R165, R54 ;  /* 0x0000003600a57202 */ /* 0x000fe20000000f00 */
[----:B------:R-:W-:Y:S01]  /*d7c0*/  FMUL.FTZ R26, R0, R166 ;  /* 0x000000a6001a7220 */ /* 0x000fe20000410000 */
[----:B-1----:R-:W-:Y:S01]  /*d7d0*/  F2FP.PACK_AB R211, R162, R211 ;  /* 0x000000d3a2d3723e */ /* 0x002fe200000000ff */
[C---:B------:R-:W-:Y:S01]  /*d7e0*/  FMUL.FTZ R19, R3.reuse, R183 ;  /* 0x000000b703137220 */ /* 0x040fe20000410000 */
[----:B------:R-:W-:Y:S01]  /*d7f0*/  MOV R183, R49 ;  /* 0x0000003100b77202 */ /* 0x000fe20000000f00 */
[----:B------:R-:W-:Y:S01]  /*d800*/  FMUL.FTZ R27, R0, R167 ;  /* 0x000000a7001b7220 */ /* 0x000fe20000410000 */
[----:B------:R-:W-:Y:S01]  /*d810*/  MOV R49, R36 ;  /* 0x0000002400317202 */ /* 0x000fe20000000f00 */
[----:B------:R-:W-:Y:S01]  /*d820*/  FMUL.FTZ R32, R132, R188 ;  /* 0x000000bc84207220 */ /* 0x000fe20000410000 */
[----:B------:R1:W-:Y:S01]  /*d830*/  MUFU.EX2 R159, R18 ;  /* 0x00000012009f7308 */ /* 0x0003e20000000800 */
[----:B------:R-:W-:Y:S01]  /*d840*/  MOV R188, R64 ;  /* 0x0000004000bc7202 */ /* 0x000fe20000000f00 */
[----:B------:R-:W-:Y:S01]  /*d850*/  FMUL.FTZ R60, R2, R144 ;  /* 0x00000090023c7220 */ /* 0x000fe20000410000 */
        /* <DEDUP_REMOVED lines=8> */
[----:B------:R-:W-:Y:S01]  /*d8e0*/  FMUL.FTZ R61, R2, R145 ;  /* 0x00000091023d7220 */ /* 0x000fe20000410000 */
[----:B------:R-:W-:Y:S01]  /*d8f0*/  MOV R167, R138 ;  /* 0x0000008a00a77202 */ /* 0x000fe20000000f00 */
[C---:B------:R-:W-:Y:S01]  /*d900*/  FMUL.FTZ R62, R0.reuse, R146 ;  /* 0x00000092003e7220 */ /* 0x040fe20000410000 */
[----:B----4-:R-:W-:Y:S01]  /*d910*/  F2FP.PACK_AB R143, R163, R160 ;  /* 0x000000a0a38f723e */ /* 0x010fe200000000ff */
[C---:B------:R-:W-:Y:S01]  /*d920*/  FMUL.FTZ R7, R3.reuse, R179 ;  /* 0x000000b303077220 */ /* 0x040fe20000410000 */
[----:B------:R-:W-:Y:S01]  /*d930*/  MOV R179, R66 ;  /* 0x0000004200b37202 */ /* 0x000fe20000000f00 */
[----:B------:R-:W-:Y:S01]  /*d940*/  FMUL.FTZ R63, R0, R147 ;  /* 0x00000093003f7220 */ /* 0x000fe20000410000 */
[----:B------:R-:W-:Y:S01]  /*d950*/  MOV R189, R139 ;  /* 0x0000008b00bd7202 */ /* 0x000fe20000000f00 */
[----:B------:R-:W-:Y:S01]  /*d960*/  LDSM.16.MT88.4 R144, [R238] ;  /* 0x00000000ee90783b */ /* 0x000fe20000004200 */
[----:B------:R4:W2:Y:S01]  /*d970*/  MUFU.EX2 R158, R16 ;  /* 0x00000010009e7308 */ /* 0x0008a20000000800 */
[C---:B------:R-:W-:Y:S02]  /*d980*/  FMUL.FTZ R44, R2.reuse, R152 ;  /* 0x00000098022c7220 */ /* 0x040fe40000410000 */
[----:B------:R-:W-:Y:S02]  /*d990*/  FMUL.FTZ R45, R2, R153 ;  /* 0x00000099022d7220 */ /* 0x000fe40000410000 */
[C---:B-1----:R-:W-:Y:S01]  /*d9a0*/  FMUL.FTZ R18, R3.reuse, R182 ;  /* 0x000000b603127220 */ /* 0x042fe20000410000 */
[----:B------:R-:W-:Y:S01]  /*d9b0*/  MOV R182, R34 ;  /* 0x0000002200b67202 */ /* 0x000fe20000000f00 */
[C---:B------:R-:W-:Y:S01]  /*d9c0*/  FMUL.FTZ R34, R3.reuse, R190 ;  /* 0x000000be03227220 */ /* 0x040fe20000410000 */
[----:B------:R-:W-:Y:S01]  /*d9d0*/  MOV R190, R55 ;  /* 0x0000003700be7202 */ /* 0x000fe20000000f00 */
[C---:B------:R-:W-:Y:S01]  /*d9e0*/  FMUL.FTZ R46, R0.reuse, R154 ;  /* 0x0000009a002e7220 */ /* 0x040fe20000410000 */
[----:B------:R-:W-:Y:S01]  /*d9f0*/  MUFU.EX2 R139, R226 ;  /* 0x000000e2008b7308 */ /* 0x000fe20000000800 */
[----:B------:R-:W-:Y:S02]  /*da00*/  FMUL.FTZ R47, R0, R155 ;  /* 0x0000009b002f7220 */ /* 0x000fe40000410000 */
[C---:B------:R-:W-:Y:S01]  /*da10*/  FMUL.FTZ R51, R3.reuse, R199 ;  /* 0x000000c703337220 */ /* 0x040fe20000410000 */
[----:B---3--:R-:W-:Y:S01]  /*da20*/  F2FP.PACK_AB R142, R164, R159 ;  /* 0x0000009fa48e723e */ /* 0x008fe200000000ff */
[C---:B------:R-:W-:Y:S01]  /*da30*/  FMUL.FTZ R17, R132.reuse, R181 ;  /* 0x000000b584117220 */ /* 0x040fe20000410000 */
[----:B------:R-:W-:Y:S01]  /*da40*/  LDSM.16.MT88.4 R152, [R237+0x800] ;  /* 0x00080000ed98783b */ /* 0x000fe20000004200 */
[C---:B------:R-:W-:Y:S01]  /*da50*/  FMUL.FTZ R48, R132.reuse, R196 ;  /* 0x000000c484307220 */ /* 0x040fe20000410000 */
[----:B------:R-:W-:Y:S01]  /*da60*/  MOV R196, R49 ;  /* 0x0000003100c47202 */ /* 0x000fe20000000f00 */
[----:B------:R-:W-:Y:S01]  /*da70*/  FMUL.FTZ R49, R132, R197 ;  /* 0x000000c584317220 */ /* 0x000fe20000410000 */
[----:B------:R-:W-:Y:S01]  /*da80*/  MUFU.EX2 R226, R188 ;  /* 0x000000bc00e27308 */ /* 0x000fe20000000800 */
[C---:B------:R-:W-:Y:S02]  /*da90*/  FMUL.FTZ R56, R2.reuse, R148 ;  /* 0x0000009402387220 */ /* 0x040fe40000410000 */
[----:B------:R-:W-:Y:S02]  /*daa0*/  FMUL.FTZ R57, R2, R149 ;  /* 0x0000009502397220 */ /* 0x000fe40000410000 */
[----:B----4-:R-:W-:Y:S01]  /*dab0*/  FMUL.FTZ R16, R132, R180 ;  /* 0x000000b484107220 */ /* 0x010fe20000410000 */
[----:B------:R-:W-:Y:S01]  /*dac0*/  MOV R180, R67 ;  /* 0x0000004300b47202 */ /* 0x000fe20000000f00 */
[C---:B------:R-:W-:Y:S02]  /*dad0*/  FMUL.FTZ R58, R0.reuse, R150 ;  /* 0x00000096003a7220 */ /* 0x040fe40000410000 */
[----:B------:R-:W-:Y:S01]  /*dae0*/  FMUL.FTZ R59, R0, R151 ;  /* 0x00000097003b7220 */ /* 0x000fe20000410000 */
[----:B------:R-:W-:Y:S01]  /*daf0*/  MUFU.EX2 R138, R225 ;  /* 0x000000e1008a7308 */ /* 0x000fe20000000800 */
[C---:B------:R-:W-:Y:S01]  /*db00*/  FMUL.FTZ R66, R3.reuse, R206 ;  /* 0x000000ce03427220 */ /* 0x040fe20000410000 */
[----:B------:R-:W-:Y:S01]  /*db10*/  LDSM.16.MT88.4 R148, [R236+0x800] ;  /* 0x00080000ec94783b */ /* 0x000fe20000004200 */
        /* <DEDUP_REMOVED lines=45> */
[C---:B-----5:R-:W-:Y:S02]  /*ddf0*/  FFMA.FTZ R4, R2.reuse, R13, R22 ;  /* 0x0000000d02047223 */ /* 0x060fe40000010016 */
[----:B------:R-:W-:Y:S01]  /*de00*/  FMUL.FTZ R13, R2, R169 ;  /* 0x000000a9020d7220 */ /* 0x000fe20000410000 */
[----:B------:R-:W-:Y:S01]  /*de10*/  MOV R169, R5 ;  /* 0x0000000500a97202 */ /* 0x000fe20000000f00 */
[----:B--2---:R-:W-:Y:S01]  /*de20*/  FFMA.FTZ R156, R0, R20, R141 ;  /* 0x00000014009c7223 */ /* 0x004fe2000001008d */
[----:B------:R-:W-:Y:S01]  /*de30*/  F2FP.PACK_AB R141, R158, R141 ;  /* 0x0000008d9e8d723e */ /* 0x000fe200000000ff */
[----:B------:R-:W-:Y:S01]  /*de40*/  FADD.FTZ R161, R21, R4 ;  /* 0x0000000415a17221 */ /* 0x000fe20000010000 */
[----:B------:R-:W-:Y:S01]  /*de50*/  MOV R181, R169 ;  /* 0x000000a900b57202 */ /* 0x000fe20000000f00 */
[----:B------:R-:W1:Y:S01]  /*de60*/  LDSM.16.MT88.4 R20, [R236] ;  /* 0x00000000ec14783b */ /* 0x000e620000004200 */
[C---:B------:R-:W-:Y:S01]  /*de70*/  FMUL.FTZ R4, R132.reuse, R176 ;  /* 0x000000b084047220 */ /* 0x040fe20000410000 */
[----:B------:R-:W-:Y:S01]  /*de80*/  MOV R176, R39 ;  /* 0x0000002700b07202 */ /* 0x000fe20000000f00 */
[C---:B------:R-:W-:Y:S01]  /*de90*/  FMUL.FTZ R5, R132.reuse, R177 ;  /* 0x000000b184057220 */ /* 0x040fe20000410000 */
[----:B------:R-:W-:Y:S01]  /*dea0*/  MOV R177, R65 ;  /* 0x0000004100b17202 */ /* 0x000fe20000000f00 */
[----:B------:R-:W-:Y:S01]  /*deb0*/  FADD.FTZ R161, R159, R161 ;  /* 0x000000a19fa17221 */ /* 0x000fe20000010000 */
[----:B------:R-:W-:Y:S01]  /*dec0*/  MOV R65, R37 ;  /* 0x0000002500417202 */ /* 0x000fe20000000f00 */
[----:B------:R-:W2:Y:S01]  /*ded0*/  MUFU.EX2 R2, R227 ;  /* 0x000000e300027308 */ /* 0x000ea20000000800 */
[----:B------:R-:W3:Y:S01]  /*dee0*/  LDSM.16.MT88.4 R36, [R237] ;  /* 0x00000000ed24783b */ /* 0x000ee20000004200 */
[----:B------:R-:W-:Y:S01]  /*def0*/  MOV R169, R172 ;  /* 0x000000ac00a97202 */ /* 0x000fe20000000f00 */
[----:B------:R-:W-:Y:S01]  /*df00*/  FADD.FTZ R0, R137, R220 ;  /* 0x000000dc89007221 */ /* 0x000fe20000010000 */
[----:B------:R-:W-:Y:S01]  /*df10*/  MOV R197, R65 ;  /* 0x0000004100c57202 */ /* 0x000fe20000000f00 */
[C---:B------:R-:W-:Y:S01]  /*df20*/  FMUL.FTZ R65, R132.reuse, R205 ;  /* 0x000000cd84417220 */ /* 0x040fe20000410000 */
[----:B------:R-:W-:Y:S01]  /*df30*/  MOV R172, R50 ;  /* 0x0000003200ac7202 */ /* 0x000fe20000000f00 */
[----:B------:R-:W-:Y:S01]  /*df40*/  FMUL.FTZ R50, R3, R198 ;  /* 0x000000c603327220 */ /* 0x000fe20000410000 */
[----:B------:R-:W-:Y:S01]  /*df50*/  MOV R198, R64 ;  /* 0x0000004000c67202 */ /* 0x000fe20000000f00 */
[----:B------:R-:W-:Y:S01]  /*df60*/  FMUL.FTZ R64, R132, R204 ;  /* 0x000000cc84407220 */ /* 0x000fe20000410000 */
[----:B------:R-:W-:Y:S01]  /*df70*/  MUFU.EX2 R169, R169 ;  /* 0x000000a900a97308 */ /* 0x000fe20000000800 */
[----:B------:R-:W-:Y:S09]  /*df80*/  LDSM.16.MT88.4 R204, [R238+0x1800] ;  /* 0x00180000eecc783b */ /* 0x000ff20000004200 */
[----:B------:R-:W-:Y:S01]  /*df90*/  MUFU.EX2 R172, R172 ;  /* 0x000000ac00ac7308 */ /* 0x000fe20000000800 */
[----:B--2---:R-:W-:Y:S04]  /*dfa0*/  FADD.FTZ R0, R2, R0 ;  /* 0x0000000002007221 */ /* 0x004fe80000010000 */
[----:B------:R-:W-:Y:S05]  /*dfb0*/  FADD.FTZ R0, R139, R0 ;  /* 0x000000008b007221 */ /* 0x000fea0000010000 */
[----:B------:R-:W-:Y:S01]  /*dfc0*/  MUFU.EX2 R217, R176 ;  /* 0x000000b000d97308 */ /* 0x000fe20000000800 */
[-C--:B-1----:R-:W-:Y:S08]  /*dfd0*/  HMMA.16816.F32 R4, R208, R20.reuse, R4 ;  /* 0x00000014d004723c */ /* 0x082ff00000001804 */
[C---:B------:R-:W-:Y:S07]  /*dfe0*/  HMMA.16816.F32 R8, R140.reuse, R20, R8 ;  /* 0x000000148c08723c */ /* 0x040fee0000001808 */
[C---:B------:R-:W-:Y:S01]  /*dff0*/  FMUL.FTZ R20, R132.reuse, R184 ;  /* 0x000000b884147220 */ /* 0x040fe20000410000 */
[-C--:B------:R-:W-:Y:S01]  /*e000*/  HMMA.16816.F32 R12, R140, R22.reuse, R12 ;  /* 0x000000168c0c723c */ /* 0x080fe2000000180c */
[----:B------:R-:W-:Y:S03]  /*e010*/  MUFU.EX2 R184, R212 ;  /* 0x000000d400b87308 */ /* 0x000fe60000000800 */
[C---:B------:R-:W-:Y:S04]  /*e020*/  FMUL.FTZ R21, R132.reuse, R185 ;  /* 0x000000b984157220 */ /* 0x040fe80000410000 */
[C---:B------:R-:W-:Y:S03]  /*e030*/  HMMA.16816.F32 R16, R208.reuse, R22, R16 ;  /* 0x00000016d010723c */ /* 0x040fe60000001810 */
[----:B------:R-:W-:Y:S04]  /*e040*/  MUFU.EX2 R185, R222 ;  /* 0x000000de00b97308 */ /* 0x000fe80000000800 */
[C---:B------:R-:W-:Y:S01]  /*e050*/  FMUL.FTZ R22, R3.reuse, R186 ;  /* 0x000000ba03167220 */ /* 0x040fe20000410000 */
[----:B------:R-:W-:Y:S01]  /*e060*/  MOV R186, R52 ;  /* 0x0000003400ba7202 */ /* 0x000fe20000000f00 */
[C---:B------:R-:W-:Y:S03]  /*e070*/  FMUL.FTZ R23, R3.reuse, R187 ;  /* 0x000000bb03177220 */ /* 0x040fe60000410000 */
[----:B------:R-:W-:Y:S02]  /*e080*/  MOV R187, R53 ;  /* 0x0000003500bb7202 */ /* 0x000fe40000000f00 */
[----:B------:R-:W1:Y:S01]  /*e090*/  LDSM.16.MT88.4 R52, [R239] ;  /* 0x00000000ef34783b */ /* 0x000e620000004200 */
[----:B------:R-:W-:Y:S01]  /*e0a0*/  MUFU.EX2 R186, R186 ;  /* 0x000000ba00ba7308 */ /* 0x000fe20000000800 */
[-C--:B---3--:R-:W-:Y:S08]  /*e0b0*/  HMMA.16816.F32 R20, R208, R36.reuse, R20 ;  /* 0x00000024d014723c */ /* 0x088ff00000001814 */
[C---:B------:R-:W-:Y:S01]  /*e0c0*/  HMMA.16816.F32 R24, R140.reuse, R36, R24 ;  /* 0x000000248c18723c */ /* 0x040fe20000001818 */
[----:B------:R-:W-:Y:S06]  /*e0d0*/  MUFU.EX2 R187, R187 ;  /* 0x000000bb00bb7308 */ /* 0x000fec0000000800 */
[C---:B------:R-:W-:Y:S01]  /*e0e0*/  FMUL.FTZ R36, R132.reuse, R192 ;  /* 0x000000c084247220 */ /* 0x040fe20000410000 */
[-C--:B------:R-:W-:Y:S03]  /*e0f0*/  HMMA.16816.F32 R28, R140, R38.reuse, R28 ;  /* 0x000000268c1c723c */ /* 0x080fe6000000181c */
[----:B------:R-:W-:Y:S01]  /*e100*/  MUFU.EX2 R192, R219 ;  /* 0x000000db00c07308 */ /* 0x000fe20000000800 */
[C---:B------:R-:W-:Y:S04]  /*e110*/  FMUL.FTZ R37, R132.reuse, R193 ;  /* 0x000000c184257220 */ /* 0x040fe80000410000 */
[C---:B------:R-:W-:Y:S05]  /*e120*/  HMMA.16816.F32 R32, R208.reuse, R38, R32 ;  /* 0x00000026d020723c */ /* 0x040fea0000001820 */
[----:B------:R-:W2:Y:S02]  /*e130*/  MUFU.EX2 R193, R221 ;  /* 0x000000dd00c17308 */ /* 0x000ea40000000800 */
[C---:B------:R-:W-:Y:S02]  /*e140*/  FMUL.FTZ R38, R3.reuse, R194 ;  /* 0x000000c203267220 */ /* 0x040fe40000410000 */
[C---:B------:R-:W-:Y:S06]  /*e150*/  FMUL.FTZ R39, R3.reuse, R195 ;  /* 0x000000c303277220 */ /* 0x040fec0000410000 */
[----:B------:R-:W-:Y:S01]  /*e160*/  MUFU.EX2 R194, R213 ;  /* 0x000000d500c27308 */ /* 0x000fe20000000800 */
[-C--:B-1----:R-:W-:Y:S08]  /*e170*/  HMMA.16816.F32 R36, R208, R52.reuse, R36 ;  /* 0x00000034d024723c */ /* 0x082ff00000001824 */
[C---:B------:R-:W-:Y:S01]  /*e180*/  HMMA.16816.F32 R40, R140.reuse, R52, R40 ;  /* 0x000000348c28723c */ /* 0x040fe20000001828 */
[----:B------:R-:W-:Y:S06]  /*e190*/  MUFU.EX2 R219, R177 ;  /* 0x000000b100db7308 */ /* 0x000fec0000000800 */
[C---:B------:R-:W-:Y:S01]  /*e1a0*/  FMUL.FTZ R52, R132.reuse, R200 ;  /* 0x000000c884347220 */ /* 0x040fe20000410000 */
[-C--:B------:R-:W-:Y:S03]  /*e1b0*/  HMMA.16816.F32 R44, R140, R54.reuse, R44 ;  /* 0x000000368c2c723c */ /* 0x080fe6000000182c */
[----:B------:R-:W1:Y:S01]  /*e1c0*/  MUFU.EX2 R195, R218 ;  /* 0x000000da00c37308 */ /* 0x000e620000000800 */
[----:B------:R-:W-:Y:S04]  /*e1d0*/  FMUL.FTZ R53, R132, R201 ;  /* 0x000000c984357220 */ /* 0x000fe80000410000 */
[C---:B------:R-:W-:Y:S05]  /*e1e0*/  HMMA.16816.F32 R48, R208.reuse, R54, R48 ;  /* 0x00000036d030723c */ /* 0x040fea0000001830 */
[----:B------:R-:W3:Y:S02]  /*e1f0*/  MUFU.EX2 R132, R198 ;  /* 0x000000c600847308 */ /* 0x000ee40000000800 */
[C---:B------:R-:W-:Y:S02]  /*e200*/  FMUL.FTZ R54, R3.reuse, R202 ;  /* 0x000000ca03367220 */ /* 0x040fe40000410000 */
[----:B------:R-:W-:Y:S06]  /*e210*/  FMUL.FTZ R55, R3, R203 ;  /* 0x000000cb03377220 */ /* 0x000fec0000410000 */
[----:B------:R-:W4:Y:S01]  /*e220*/  MUFU.EX2 R3, R197 ;  /* 0x000000c500037308 */ /* 0x000f220000000800 */
[-C--:B------:R-:W-:Y:S08]  /*e230*/  HMMA.16816.F32 R52, R208, R144.reuse, R52 ;  /* 0x00000090d034723c */ /* 0x080ff00000001834 */
[C---:B------:R-:W-:Y:S01]  /*e240*/  HMMA.16816.F32 R56, R140.reuse, R144, R56 ;  /* 0x000000908c38723c */ /* 0x040fe20000001838 */
[----:B------:R-:W-:Y:S07]  /*e250*/  MUFU.EX2 R200, R230 ;  /* 0x000000e600c87308 */ /* 0x000fee0000000800 */
[-C--:B------:R-:W-:Y:S03]  /*e260*/  HMMA.16816.F32 R60, R140, R146.reuse, R60 ;  /* 0x000000928c3c723c */ /* 0x080fe6000000183c */
[----:B------:R-:W-:Y:S05]  /*e270*/  MUFU.EX2 R230, R228 ;  /* 0x000000e400e67308 */ /* 0x000fea0000000800 */
[C---:B------:R-:W-:Y:S01]  /*e280*/  HMMA.16816.F32 R64, R208.reuse, R146, R64 ;  /* 0x00000092d040723c */ /* 0x040fe20000001840 */
[----:B------:R-:W5:Y:S07]  /*e290*/  LDSM.16.MT88.4 R144, [R236+0x2000] ;  /* 0x00200000ec90783b */ /* 0x000f6e0000004200 */
[-C--:B-----5:R-:W-:Y:S08]  /*e2a0*/  HMMA.16816.F32 R68, R208, R144.reuse, R68 ;  /* 0x00000090d044723c */ /* 0x0a0ff00000001844 */
[C---:B------:R-:W-:Y:S08]  /*e2b0*/  HMMA.16816.F32 R72, R140.reuse, R144, R72 ;  /* 0x000000908c48723c */ /* 0x040ff00000001848 */
[-C--:B------:R-:W-:Y:S08]  /*e2c0*/  HMMA.16816.F32 R76, R140, R146.reuse, R76 ;  /* 0x000000928c4c723c */ /* 0x080ff0000000184c */
        /* <DEDUP_REMOVED lines=13> */
[C---:B------:R-:W-:Y:S07]  /*e3a0*/  HMMA.16816.F32 R120, R140.reuse, R144, R120 ;  /* 0x000000908c78723c */ /* 0x040fee0000001878 */
[----:B------:R-:W-:Y:S01]  /*e3b0*/  F2FP.PACK_AB R144, R214, R216 ;  /* 0x000000d8d690723e */ /* 0x000fe200000000ff */
[-C--:B------:R-:W-:Y:S04]  /*e3c0*/  HMMA.16816.F32 R124, R140, R146.reuse, R124 ;  /* 0x000000928c7c723c */ /* 0x080fe8000000187c */
[----:B------:R-:W-:Y:S03]  /*e3d0*/  F2FP.PACK_AB R145, R215, R170 ;  /* 0x000000aad791723e */ /* 0x000fe600000000ff */
[----:B------:R-:W-:Y:S01]  /*e3e0*/  F2FP.PACK_AB R140, R2, R137 ;  /* 0x00000089028c723e */ /* 0x000fe200000000ff */
[----:B------:R-:W-:Y:S01]  /*e3f0*/  HMMA.16816.F32 R128, R208, R146, R128 ;  /* 0x00000092d080723c */ /* 0x000fe20000001880 */
[----:B------:R5:W-:Y:S03]  /*e400*/  MUFU.EX2 R137, R191 ;  /* 0x000000bf00897308 */ /* 0x000be60000000800 */
[----:B------:R-:W-:Y:S01]  /*e410*/  F2FP.PACK_AB R142, R138, R139 ;  /* 0x0000008b8a8e723e */ /* 0x000fe200000000ff */
[----:B------:R-:W-:Y:S01]  /*e420*/  FADD.FTZ R139, R162, R157 ;  /* 0x0000009da28b7221 */ /* 0x000fe20000010000 */
[----:B------:R-:W-:Y:S01]  /*e430*/  F2FP.PACK_AB R141, R171, R224 ;  /* 0x000000e0ab8d723e */ /* 0x000fe200000000ff */
[----:B------:R-:W-:Y:S01]  /*e440*/  FADD.FTZ R2, R138, R0 ;  /* 0x000000008a027221 */ /* 0x000fe20000010000 */
[----:B--2---:R-:W-:Y:S01]  /*e450*/  F2FP.PACK_AB R143, R193, R185 ;  /* 0x000000b9c18f723e */ /* 0x004fe200000000ff */
[----:B------:R-:W-:Y:S02]  /*e460*/  FADD.FTZ R0, R158, R156 ;  /* 0x0000009c9e007221 */ /* 0x000fe40000010000 */
[----:B------:R-:W2:Y:S01]  /*e470*/  LDSM.16.MT88.4 R156, [R239+0x800] ;  /* 0x00080000ef9c783b */ /* 0x000ea20000004200 */
[----:B------:R4:W4:Y:S01]  /*e480*/  MUFU.EX2 R138, R196 ;  /* 0x000000c4008a7308 */ /* 0x0009220000000800 */
[----:B------:R-:W-:Y:S01]  /*e490*/  FADD.FTZ R160, R160, R0 ;  /* 0x00000000a0a07221 */ /* 0x000fe20000010000 */
[----:B-1----:R-:W-:Y:S01]  /*e4a0*/  F2FP.PACK_AB R146, R192, R195 ;  /* 0x000000c3c092723e */ /* 0x002fe200000000ff */
[-C--:B------:R-:W-:Y:S05]  /*e4b0*/  HMMA.16816.F32 R4, R140, R148.reuse, R4 ;  /* 0x000000948c04723c */ /* 0x080fea0000001804 */
[----:B------:R-:W-:Y:S01]  /*e4c0*/  F2FP.PACK_AB R147, R184, R194 ;  /* 0x000000c2b893723e */ /* 0x000fe200000000ff */
[----:B---3--:R-:W-:Y:S06]  /*e4d0*/  FADD.FTZ R0, R132, R2 ;  /* 0x0000000284007221 */ /* 0x008fec0000010000 */
[C---:B------:R-:W-:Y:S04]  /*e4e0*/  HMMA.16816.F32 R8, R144.reuse, R148, R8 ;  /* 0x000000949008723c */ /* 0x040fe80000001808 */
[----:B-----5:R-:W-:Y:S01]  /*e4f0*/  MOV R191, R190 ;  /* 0x000000be00bf7202 */ /* 0x020fe20000000f00 */
[----:B----4-:R-:W-:Y:S01]  /*e500*/  FADD.FTZ R0, R3, R0 ;  /* 0x0000000003007221 */ /* 0x010fe20000010000 */
[----:B------:R-:W-:Y:S02]  /*e510*/  MOV R190, R189 ;  /* 0x000000bd00be7202 */ /* 0x000fe40000000f00 */
[-C--:B------:R-:W-:Y:S01]  /*e520*/  HMMA.16816.F32 R12, R144, R150.reuse, R12 ;  /* 0x00000096900c723c */ /* 0x080fe2000000180c */
[----:B------:R-:W-:Y:S01]  /*e530*/  LDSM.16.MT88.4 R196, [R239+0x1800] ;  /* 0x00180000efc4783b */ /* 0x000fe20000004200 */
[----:B------:R1:W-:Y:S02]  /*e540*/  MUFU.EX2 R228, R190 ;  /* 0x000000be00e47308 */ /* 0x0003e40000000800 */
[----:B------:R-:W-:Y:S01]  /*e550*/  MOV R189, R183 ;  /* 0x000000b700bd7202 */ /* 0x000fe20000000f00 */
[----:B------:R-:W-:Y:S01]  /*e560*/  FADD.FTZ R0, R138, R0 ;  /* 0x000000008a007221 */ /* 0x000fe20000010000 */
[----:B------:R-:W-:Y:S02]  /*e570*/  MOV R183, R178 ;  /* 0x000000b200b77202 */ /* 0x000fe40000000f00 */
[C---:B------:R-:W-:Y:S01]  /*e580*/  HMMA.16816.F32 R16, R140.reuse, R150, R16 ;  /* 0x000000968c10723c */ /* 0x040fe20000001810 */
[----:B------:R-:W3:Y:S03]  /*e590*/  LDSM.16.MT88.4 R148, [R238+0x800] ;  /* 0x00080000ee94783b */ /* 0x000ee60000004200 */
[----:B------:R-:W-:Y:S01]  /*e5a0*/  MUFU.EX2 R225, R189 ;  /* 0x000000bd00e17308 */ /* 0x000fe20000000800 */
[----:B------:R-:W-:Y:S01]  /*e5b0*/  MOV R178, R168 ;  /* 0x000000a800b27202 */ /* 0x000fe20000000f00 */
[----:B------:R-:W-:Y:S01]  /*e5c0*/  FADD.FTZ R2, R137, R0 ;  /* 0x0000000089027221 */ /* 0x000fe20000010000 */
[----:B------:R-:W-:Y:S01]  /*e5d0*/  MOV R168, R173 ;  /* 0x000000ad00a87202 */ /* 0x000fe20000000f00 */
[-C--:B------:R-:W-:Y:S04]  /*e5e0*/  HMMA.16816.F32 R20, R140, R152.reuse, R20 ;  /* 0x000000988c14723c */ /* 0x080fe80000001814 */
[----:B------:R-:W-:Y:S02]  /*e5f0*/  FADD.FTZ R0, R164, R161 ;  /* 0x000000a1a4007221 */ /* 0x000fe40000010000 */
[----:B------:R-:W-:Y:S02]  /*e600*/  MUFU.EX2 R173, R229 ;  /* 0x000000e500ad7308 */ /* 0x000fe40000000800 */
[C---:B------:R-:W-:Y:S04]  /*e610*/  HMMA.16816.F32 R24, R144.reuse, R152, R24 ;  /* 0x000000989018723c */ /* 0x040fe80000001818 */
[----:B-1----:R-:W-:Y:S02]  /*e620*/  MOV R190, R183 ;  /* 0x000000b700be7202 */ /* 0x002fe40000000f00 */
[----:B------:R-:W-:Y:S02]  /*e630*/  MOV R183, R181 ;  /* 0x000000b500b77202 */ /* 0x000fe40000000f00 */
[-C--:B------:R-:W-:Y:S01]  /*e640*/  HMMA.16816.F32 R28, R144, R154.reuse, R28 ;  /* 0x0000009a901c723c */ /* 0x080fe2000000181c */
[----:B------:R-:W-:Y:S03]  /*e650*/  MUFU.EX2 R227, R190 ;  /* 0x000000be00e37308 */ /* 0x000fe60000000800 */
[----:B------:R-:W-:Y:S02]  /*e660*/  MOV R181, R179 ;  /* 0x000000b300b57202 */ /* 0x000fe40000000f00 */
[----:B------:R-:W-:Y:S02]  /*e670*/  MOV R179, R165 ;  /* 0x000000a500b37202 */ /* 0x000fe40000000f00 */
[C---:B------:R-:W-:Y:S01]  /*e680*/  HMMA.16816.F32 R32, R140.reuse, R154, R32 ;  /* 0x0000009a8c20723c */ /* 0x040fe20000001820 */
[----:B------:R-:W1:Y:S02]  /*e690*/  LDSM.16.MT88.4 R152, [R236+0x2800] ;  /* 0x00280000ec98783b */ /* 0x000e640000004200 */
[----:B------:R-:W-:Y:S05]  /*e6a0*/  MUFU.EX2 R222, R181 ;  /* 0x000000b500de7308 */ /* 0x000fea0000000800 */
[-C--:B--2---:R-:W-:Y:S05]  /*e6b0*/  HMMA.16816.F32 R36, R140, R156.reuse, R36 ;  /* 0x0000009c8c24723c */ /* 0x084fea0000001824 */
[----:B------:R2:W-:Y:S03]  /*e6c0*/  MUFU.EX2 R229, R191 ;  /* 0x000000bf00e57308 */ /* 0x0005e60000000800 */
[C---:B------:R-:W-:Y:S07]  /*e6d0*/  HMMA.16816.F32 R40, R144.reuse, R156, R40 ;  /* 0x0000009c9028723c */ /* 0x040fee0000001828 */
[----:B------:R-:W-:Y:S01]  /*e6e0*/  MUFU.EX2 R168, R168 ;  /* 0x000000a800a87308 */ /* 0x000fe20000000800 */
[-C--:B------:R-:W-:Y:S08]  /*e6f0*/  HMMA.16816.F32 R44, R144, R158.reuse, R44 ;  /* 0x0000009e902c723c */ /* 0x080ff0000000182c */
[C---:B------:R-:W-:Y:S01]  /*e700*/  HMMA.16816.F32 R48, R140.reuse, R158, R48 ;  /* 0x0000009e8c30723c */ /* 0x040fe20000001830 */
[----:B------:R-:W4:Y:S01]  /*e710*/  LDSM.16.MT88.4 R156, [R237+0x2800] ;  /* 0x00280000ed9c783b */ /* 0x000f220000004200 */
[----:B------:R-:W-:Y:S02]  /*e720*/  MUFU.EX2 R220, R179 ;  /* 0x000000b300dc7308 */ /* 0x000fe40000000800 */
[----:B--2---:R-:W-:Y:S02]  /*e730*/  MOV R191, R182 ;  /* 0x000000b600bf7202 */ /* 0x004fe40000000f00 */
[----:B------:R-:W-:Y:S02]  /*e740*/  MOV R182, R180 ;  /* 0x000000b400b67202 */ /* 0x000fe40000000f00 */
[-C--:B---3--:R-:W-:Y:S04]  /*e750*/  HMMA.16816.F32 R52, R140, R148.reuse, R52 ;  /* 0x000000948c34723c */ /* 0x088fe80000001834 */
[----:B------:R-:W-:Y:S01]  /*e760*/  MOV R180, R166 ;  /* 0x000000a600b47202 */ /* 0x000fe20000000f00 */
[----:B------:R-:W2:Y:S03]  /*e770*/  MUFU.EX2 R223, R182 ;  /* 0x000000b600df7308 */ /* 0x000ea60000000800 */
[C---:B------:R-:W-:Y:S07]  /*e780*/  HMMA.16816.F32 R56, R144.reuse, R148, R56 ;  /* 0x000000949038723c */ /* 0x040fee0000001838 */
[----:B------:R-:W3:Y:S01]  /*e790*/  MUFU.EX2 R221, R180 ;  /* 0x000000b400dd7308 */ /* 0x000ee20000000800 */
[-C--:B------:R-:W-:Y:S08]  /*e7a0*/  HMMA.16816.F32 R60, R144, R150.reuse, R60 ;  /* 0x00000096903c723c */ /* 0x080ff0000000183c */
[C---:B------:R-:W-:Y:S01]  /*e7b0*/  HMMA.16816.F32 R64, R140.reuse, R150, R64 ;  /* 0x000000968c40723c */ /* 0x040fe20000001840 */
[----:B------:R-:W5:Y:S01]  /*e7c0*/  LDSM.16.MT88.4 R148, [R239+0x2800] ;  /* 0x00280000ef94783b */ /* 0x000f620000004200 */
[----:B------:R-:W4:Y:S02]  /*e7d0*/  MUFU.EX2 R218, R178 ;  /* 0x000000b200da7308 */ /* 0x000f240000000800 */
[----:B--2---:R-:W-:Y:S04]  /*e7e0*/  F2FP.PACK_AB R208, R222, R223 ;  /* 0x000000dfded0723e */ /* 0x004fe800000000ff */
[-C--:B-1----:R-:W-:Y:S04]  /*e7f0*/  HMMA.16816.F32 R68, R140, R152.reuse, R68 ;  /* 0x000000988c44723c */ /* 0x082fe80000001844 */
[----:B---3--:R-:W-:Y:S04]  /*e800*/  F2FP.PACK_AB R210, R220, R221 ;  /* 0x000000dddcd2723e */ /* 0x008fe800000000ff */
[C---:B------:R-:W-:Y:S08]  /*e810*/  HMMA.16816.F32 R72, R144.reuse, R152, R72 ;  /* 0x000000989048723c */ /* 0x040ff00000001848 */
[-C--:B------:R-:W-:Y:S04]  /*e820*/  HMMA.16816.F32 R76, R144, R154.reuse, R76 ;  /* 0x0000009a904c723c */ /* 0x080fe8000000184c */
[----:B----4-:R-:W-:Y:S04]  /*e830*/  F2FP.PACK_AB R209, R219, R218 ;  /* 0x000000dadbd1723e */ /* 0x010fe800000000ff */
[C---:B------:R-:W-:Y:S01]  /*e840*/  HMMA.16816.F32 R80, R140.reuse, R154, R80 ;  /* 0x0000009a8c50723c */ /* 0x040fe20000001850 */
[----:B------:R-:W1:Y:S07]  /*e850*/  LDSM.16.MT88.4 R152, [R238+0x2800] ;  /* 0x00280000ee98783b */ /* 0x000e6e0000004200 */
[-C--:B------:R-:W-:Y:S08]  /*e860*/  HMMA.16816.F32 R84, R140, R156.reuse, R84 ;  /* 0x0000009c8c54723c */ /* 0x080ff00000001854 */
[C---:B------:R-:W-:Y:S08]  /*e870*/  HMMA.16816.F32 R88, R144.reuse, R156, R88 ;  /* 0x0000009c9058723c */ /* 0x040ff00000001858 */
[-C--:B------:R-:W-:Y:S08]  /*e880*/  HMMA.16816.F32 R92, R144, R158.reuse, R92 ;  /* 0x0000009e905c723c */ /* 0x080ff0000000185c */
[C---:B------:R-:W-:Y:S01]  /*e890*/  HMMA.16816.F32 R96, R140.reuse, R158, R96 ;  /* 0x0000009e8c60723c */ /* 0x040fe20000001860 */
[----:B------:R-:W2:Y:S07]  /*e8a0*/  LDSM.16.MT88.4 R156, [R236+0x1000] ;  /* 0x00100000ec9c783b */ /* 0x000eae0000004200 */
[-C--:B-----5:R-:W-:Y:S08]  /*e8b0*/  HMMA.16816.F32 R100, R140, R148.reuse, R100 ;  /* 0x000000948c64723c */ /* 0x0a0ff00000001864 */
[C---:B------:R-:W-:Y:S08]  /*e8c0*/  HMMA.16816.F32 R104, R144.reuse, R148, R104 ;  /* 0x000000949068723c */ /* 0x040ff00000001868 */
[-C--:B------:R-:W-:Y:S08]  /*e8d0*/  HMMA.16816.F32 R108, R144, R150.reuse, R108 ;  /* 0x00000096906c723c */ /* 0x080ff0000000186c */
[C---:B------:R-:W-:Y:S01]  /*e8e0*/  HMMA.16816.F32 R112, R140.reuse, R150, R112 ;  /* 0x000000968c70723c */ /* 0x040fe20000001870 */
[----:B------:R-:W3:Y:S07]  /*e8f0*/  LDSM.16.MT88.4 R148, [R237+0x1000] ;  /* 0x00100000ed94783b */ /* 0x000eee0000004200 */
[-C--:B-1----:R-:W-:Y:S08]  /*e900*/  HMMA.16816.F32 R116, R140, R152.reuse, R116 ;  /* 0x000000988c74723c */ /* 0x082ff00000001874 */
[C---:B------:R-:W-:Y:S08]  /*e910*/  HMMA.16816.F32 R120, R144.reuse, R152, R120 ;  /* 0x000000989078723c */ /* 0x040ff00000001878 */
[-C--:B------:R-:W-:Y:S07]  /*e920*/  HMMA.16816.F32 R124, R144, R154.reuse, R124 ;  /* 0x0000009a907c723c */ /* 0x080fee000000187c */
[----:B------:R-:W-:Y:S01]  /*e930*/  F2FP.PACK_AB R144, R3, R132 ;  /* 0x000000840390723e */ /* 0x000fe200000000ff */
[----:B------:R-:W-:Y:S01]  /*e940*/  HMMA.16816.F32 R128, R140, R154, R128 ;  /* 0x0000009a8c80723c */ /* 0x000fe20000001880 */
[----:B------:R-:W1:Y:S03]  /*e950*/  LDSM.16.MT88.4 R152, [R239+0x1000] ;  /* 0x00100000ef98783b */ /* 0x000e660000004200 */
[----:B------:R-:W-:Y:S01]  /*e960*/  F2FP.PACK_AB R146, R137, R138 ;  /* 0x0000008a8992723e */ /* 0x000fe200000000ff */
[----:B------:R-:W-:Y:S01]  /*e970*/  FADD.FTZ R137, R163, R160 ;  /* 0x000000a0a3897221 */ /* 0x000fe20000010000 */
[----:B------:R-:W-:Y:S01]  /*e980*/  F2FP.PACK_AB R145, R187, R186 ;  /* 0x000000babb91723e */ /* 0x000fe200000000ff */
[----:B------:R4:W-:Y:S01]  /*e990*/  MUFU.EX2 R138, R191 ;  /* 0x000000bf008a7308 */ /* 0x0009e20000000800 */
[----:B------:R-:W-:Y:S01]  /*e9a0*/  F2FP.PACK_AB R147, R174, R172 ;  /* 0x000000acae93723e */ /* 0x000fe200000000ff */
[----:B------:R-:W-:Y:S03]  /*e9b0*/  LDSM.16.MT88.4 R160, [R236+0x3000] ;  /* 0x00300000eca0783b */ /* 0x000fe60000004200 */
[----:B------:R-:W-:Y:S01]  /*e9c0*/  F2FP.PACK_AB R140, R200, R231 ;  /* 0x000000e7c88c723e */ /* 0x000fe200000000ff */
[----:B------:R-:W-:Y:S01]  /*e9d0*/  FADD.FTZ R3, R224, R139 ;  /* 0x0000008be0037221 */ /* 0x000fe20000010000 */
[----:B------:R-:W-:Y:S01]  /*e9e0*/  F2FP.PACK_AB R142, R245, R173 ;  /* 0x000000adf58e723e */ /* 0x000fe200000000ff */
[-C--:B--2---:R-:W-:Y:S02]  /*e9f0*/  HMMA.16816.F32 R4, R144, R156.reuse, R4 ;  /* 0x0000009c9004723c */ /* 0x084fe40000001804 */
[----:B------:R2:W5:Y:S03]  /*ea00*/  MUFU.EX2 R139, R167 ;  /* 0x000000a7008b7308 */ /* 0x0005660000000800 */
[----:B------:R-:W-:Y:S01]  /*ea10*/  F2FP.PACK_AB R141, R252, R230 ;  /* 0x000000e6fc8d723e */ /* 0x000fe200000000ff */
[----:B------:R-:W-:Y:S01]  /*ea20*/  FADD.FTZ R132, R216, R0 ;  /* 0x00000000d8847221 */ /* 0x000fe20000010000 */
[----:B------:R-:W-:Y:S01]  /*ea30*/  F2FP.PACK_AB R143, R228, R229 ;  /* 0x000000e5e48f723e */ /* 0x000fe200000000ff */
[----:B------:R-:W-:Y:S04]  /*ea40*/  FADD.FTZ R0, R169, R2 ;  /* 0x00000002a9007221 */ /* 0x000fe80000010000 */
[----:B------:R1:W-:Y:S01]  /*ea50*/  MUFU.EX2 R224, R183 ;  /* 0x000000b700e07308 */ /* 0x0003e20000000800 */
[----:B------:R-:W-:Y:S01]  /*ea60*/  FADD.FTZ R132, R214, R132 ;  /* 0x00000084d6847221 */ /* 0x000fe20000010000 */
[C---:B------:R-:W-:Y:S01]  /*ea70*/  HMMA.16816.F32 R8, R140.reuse, R156, R8 ;  /* 0x0000009c8c08723c */ /* 0x040fe20000001808 */
[----:B----4-:R-:W-:Y:S03]  /*ea80*/  LDSM.16.MT88.4 R188, [R237+0x1800] ;  /* 0x00180000edbc783b */ /* 0x010fe60000004200 */
[----:B------:R-:W-:Y:S02]  /*ea90*/  FADD.FTZ R0, R168, R0 ;  /* 0x00000000a8007221 */ /* 0x000fe40000010000 */
[----:B------:R-:W-:Y:S02]  /*eaa0*/  FADD.FTZ R3, R171, R3 ;  /* 0x00000003ab037221 */ /* 0x000fe40000010000 */
[-C--:B------:R-:W-:Y:S01]  /*eab0*/  HMMA.16816.F32 R12, R140, R158.reuse, R12 ;  /* 0x0000009e8c0c723c */ /* 0x080fe2000000180c */
[----:B------:R-:W4:Y:S01]  /*eac0*/  MUFU.EX2 R216, R175 ;  /* 0x000000af00d87308 */ /* 0x000f220000000800 */
[----:B--2---:R-:W-:Y:S02]  /*ead0*/  LDSM.16.MT88.4 R164, [R237+0x3000] ;  /* 0x00300000eda4783b */ /* 0x004fe40000004200 */
[----:B-----5:R-:W-:Y:S04]  /*eae0*/  FADD.FTZ R0, R139, R0 ;  /* 0x000000008b007221 */ /* 0x020fe80000010000 */
[C---:B------:R-:W-:Y:S02]  /*eaf0*/  HMMA.16816.F32 R16, R144.reuse, R158, R16 ;  /* 0x0000009e9010723c */ /* 0x040fe40000001810 */
[----:B------:R-:W2:Y:S02]  /*eb00*/  LDSM.16.MT88.4 R156, [R238+0x1000] ;  /* 0x00100000ee9c783b */ /* 0x000ea40000004200 */
[----:B------:R-:W-:Y:S04]  /*eb10*/  FADD.FTZ R0, R138, R0 ;  /* 0x000000008a007221 */ /* 0x000fe80000010000 */
[-C--:B---3--:R-:W-:Y:S02]  /*eb20*/  HMMA.16816.F32 R20, R144, R148.reuse, R20 ;  /* 0x000000949014723c */ /* 0x088fe40000001814 */
[----:B-1----:R-:W-:Y:S06]  /*eb30*/  LDSM.16.MT88.4 R180, [R236+0x1800] ;  /* 0x00180000ecb4783b */ /* 0x002fec0000004200 */
[C---:B------:R-:W-:Y:S02]  /*eb40*/  HMMA.16816.F32 R24, R140.reuse, R148, R24 ;  /* 0x000000948c18723c */ /* 0x040fe40000001818 */
[----:B------:R1:W-:Y:S02]  /*eb50*/  STL [R1+0x4], R0 ;  /* 0x0000040001007387 */ /* 0x0003e40000100800 */
[----:B----4-:R-:W-:Y:S04]  /*eb60*/  F2FP.PACK_AB R211, R216, R217 ;  /* 0x000000d9d8d3723e */ /* 0x010fe800000000ff */
[-C--:B------:R-:W-:Y:S08]  /*eb70*/  HMMA.16816.F32 R28, R140, R150.reuse, R28 ;  /* 0x000000968c1c723c */ /* 0x080ff0000000181c */
[C---:B------:R-:W-:Y:S01]  /*eb80*/  HMMA.16816.F32 R32, R144.reuse, R150, R32 ;  /* 0x000000969020723c */ /* 0x040fe20000001820 */
[----:B------:R-:W3:Y:S07]  /*eb90*/  LDSM.16.MT88.4 R148, [R239+0x3000] ;  /* 0x00300000ef94783b */ /* 0x000eee0000004200 */
[-C--:B------:R-:W-:Y:S04]  /*eba0*/  HMMA.16816.F32 R36, R144, R152.reuse, R36 ;  /* 0x000000989024723c */ /* 0x080fe80000001824 */
[----:B-1----:R-:W-:Y:S01]  /*ebb0*/  FADD.FTZ R0, R170, R137 ;  /* 0x00000089aa007221 */ /* 0x002fe20000010000 */
[----:B------:R-:W-:Y:S03]  /*ebc0*/  MOV R137, R172 ;  /* 0x000000ac00897202 */ /* 0x000fe60000000f00 */
[C---:B------:R-:W-:Y:S04]  /*ebd0*/  HMMA.16816.F32 R40, R140.reuse, R152, R40 ;  /* 0x000000988c28723c */ /* 0x040fe80000001828 */
[----:B------:R-:W-:Y:S01]  /*ebe0*/  FADD.FTZ R2, R215, R0 ;  /* 0x00000000d7027221 */ /* 0x000fe20000010000 */
[----:B------:R-:W-:Y:S01]  /*ebf0*/  MOV R0, R185 ;  /* 0x000000b900007202 */ /* 0x000fe20000000f00 */
[----:B------:R-:W-:Y:S02]  /*ec00*/  LDSM.16.MT88.4 R212, [R236+0x3800] ;  /* 0x00380000ecd4783b */ /* 0x000fe40000004200 */
[-C--:B------:R-:W-:Y:S04]  /*ec10*/  HMMA.16816.F32 R44, R140, R154.reuse, R44 ;  /* 0x0000009a8c2c723c */ /* 0x080fe8000000182c */
[----:B------:R-:W-:Y:S04]  /*ec20*/  FADD.FTZ R0, R0, R3 ;  /* 0x0000000300007221 */ /* 0x000fe80000010000 */
[C---:B------:R-:W-:Y:S01]  /*ec30*/  HMMA.16816.F32 R48, R144.reuse, R154, R48 ;  /* 0x0000009a9030723c */ /* 0x040fe20000001830 */
[----:B------:R-:W1:Y:S07]  /*ec40*/  LDSM.16.MT88.4 R152, [R238+0x3000] ;  /* 0x00300000ee98783b */ /* 0x000e6e0000004200 */
[-C--:B--2---:R-:W-:Y:S08]  /*ec50*/  HMMA.16816.F32 R52, R144, R156.reuse, R52 ;  /* 0x0000009c9034723c */ /* 0x084ff00000001834 */
        /* <DEDUP_REMOVED lines=62> */
[----:B------:R-:W-:Y:S04]  /*f040*/  FADD.FTZ R0, R22, R0 ;  /* 0x0000000016007221 */ /* 0x000fe80000010000 */
[C---:B------:R-:W-:Y:S04]  /*f050*/  HMMA.16816.F32 R148, R208.reuse, R204, R56 ;  /* 0x000000ccd094723c */ /* 0x040fe80000001838 */
[----:B------:R-:W-:Y:S04]  /*f060*/  FADD.FTZ R0, R17, R0 ;  /* 0x0000000011007221 */ /* 0x000fe80000010000 */
[-C--:B------:R-:W-:Y:S04]  /*f070*/  HMMA.16816.F32 R144, R208, R206.reuse, R60 ;  /* 0x000000ced090723c */ /* 0x080fe8000000183c */
[----:B------:R-:W-:Y:S04]  /*f080*/  FADD.FTZ R0, R18, R0 ;  /* 0x0000000012007221 */ /* 0x000fe80000010000 */
[C---:B------:R-:W-:Y:S04]  /*f090*/  HMMA.16816.F32 R204, R140.reuse, R206, R64 ;  /* 0x000000ce8ccc723c */ /* 0x040fe80000001840 */
[----:B------:R-:W-:Y:S01]  /*f0a0*/  FADD.FTZ R0, R137, R0 ;  /* 0x0000000089007221 */ /* 0x000fe20000010000 */
[----:B------:R-:W-:Y:S03]  /*f0b0*/  MOV R137, R136 ;  /* 0x0000008800897202 */ /* 0x000fe60000000f00 */
[-C--:B------:R-:W-:Y:S04]  /*f0c0*/  HMMA.16816.F32 R68, R140, R212.reuse, R68 ;  /* 0x000000d48c44723c */ /* 0x080fe80000001844 */
[----:B------:R-:W-:Y:S01]  /*f0d0*/  FADD.FTZ R0, R138, R0 ;  /* 0x000000008a007221 */ /* 0x000fe20000010000 */
[----:B------:R-:W-:Y:S03]  /*f0e0*/  MOV R138, R135 ;  /* 0x00000087008a7202 */ /* 0x000fe60000000f00 */
[C---:B------:R-:W-:Y:S04]  /*f0f0*/  HMMA.16816.F32 R72, R208.reuse, R212, R72 ;  /* 0x000000d4d048723c */ /* 0x040fe80000001848 */
[----:B------:R-:W-:Y:S04]  /*f100*/  FADD.FTZ R0, R227, R0 ;  /* 0x00000000e3007221 */ /* 0x000fe80000010000 */
        /* <DEDUP_REMOVED lines=11> */
[-C--:B--2---:R-:W-:Y:S01]  /*f1c0*/  HMMA.16816.F32 R100, R140, R8.reuse, R100 ;  /* 0x000000088c64723c */ /* 0x084fe20000001864 */
[----:B------:R1:W-:Y:S03]  /*f1d0*/  STL [R1], R4 ;  /* 0x0000000401007387 */ /* 0x0003e60000100800 */
[----:B------:R-:W-:Y:S02]  /*f1e0*/  FADD.FTZ R2, R222, R5 ;  /* 0x00000005de027221 */ /* 0x000fe40000010000 */
[----:B------:R-:W-:Y:S02]  /*f1f0*/  FADD.FTZ R0, R219, R3 ;  /* 0x00000003db007221 */ /* 0x000fe40000010000 */
[C---:B------:R-:W-:Y:S04]  /*f200*/  HMMA.16816.F32 R104, R208.reuse, R8, R104 ;  /* 0x00000008d068723c */ /* 0x040fe80000001868 */
[----:B------:R-:W-:Y:S02]  /*f210*/  FADD.FTZ R3, R221, R2 ;  /* 0x00000002dd037221 */ /* 0x000fe40000010000 */
[----:B------:R-:W-:Y:S01]  /*f220*/  FADD.FTZ R2, R217, R0 ;  /* 0x00000000d9027221 */ /* 0x000fe20000010000 */
[----:B------:R-:W-:Y:S01]  /*f230*/  IADD3 R0, R248, -0x1, RZ ;  /* 0xfffffffff8007810 */ /* 0x000fe20007ffe0ff */
[-C--:B------:R-:W-:Y:S04]  /*f240*/  HMMA.16816.F32 R108, R208, R10.reuse, R108 ;  /* 0x0000000ad06c723c */ /* 0x080fe8000000186c */
[----:B------:R-:W-:Y:S01]  /*f250*/  FADD.FTZ R3, R220, R3 ;  /* 0x00000003dc037221 */ /* 0x000fe20000010000 */
[----:B------:R-:W-:Y:S01]  /*f260*/  MOV R248, R0 ;  /* 0x0000000000f87202 */ /* 0x000fe20000000f00 */
[----:B------:R-:W-:Y:S02]  /*f270*/  FADD.FTZ R2, R216, R2 ;  /* 0x00000002d8027221 */ /* 0x000fe40000010000 */
[C---:B------:R-:W-:Y:S01]  /*f280*/  HMMA.16816.F32 R112, R140.reuse, R10, R112 ;  /* 0x0000000a8c70723c */ /* 0x040fe20000001870 */
[----:B------:R1:W-:Y:S04]  /*f290*/  STL [R1+0x8], R3 ;  /* 0x0000080301007387 */ /* 0x0003e80000100800 */
[----:B------:R1:W-:Y:S03]  /*f2a0*/  STL [R1+0xc], R2 ;  /* 0x00000c0201007387 */ /* 0x0003e60000100800 */
[-C--:B---3--:R-:W-:Y:S08]  /*f2b0*/  HMMA.16816.F32 R116, R140, R12.reuse, R116 ;  /* 0x0000000c8c74723c */ /* 0x088ff00000001874 */
[C---:B------:R-:W-:Y:S08]  /*f2c0*/  HMMA.16816.F32 R120, R208.reuse, R12, R120 ;  /* 0x0000000cd078723c */ /* 0x040ff00000001878 */
[-C--:B------:R-:W-:Y:S08]  /*f2d0*/  HMMA.16816.F32 R124, R208, R14.reuse, R124 ;  /* 0x0000000ed07c723c */ /* 0x080ff0000000187c */
[----:B------:R-:W-:Y:S07]  /*f2e0*/  HMMA.16816.F32 R128, R140, R14, R128 ;  /* 0x0000000e8c80723c */ /* 0x000fee0000001880 */
[----:B------:R-:W-:Y:S01]  /*f2f0*/  MOV R140, R133 ;  /* 0x00000085008c7202 */ /* 0x000fe20000000f00 */
[----:B-1----:R-:W-:-:S11]  /*f300*/  @P0 BRA `(.L_x_1668) ;  /* 0xffffbff000000947 */ /* 0x002fd6000383ffff */
.L_x_1661:
[----:B------:R-:W-:Y:S05]  /*f310*/  BRA.DIV ~URZ, `(.L_x_1669) ;  /* 0x00006fa27f007947 */ /* 0x000fea000b800000 */
[----:B-1----:R-:W2:Y:S04]  /*f320*/  LDL R0, [R1+0x4] ;  /* 0x0000040001007983 */ /* 0x002ea80000100800 */
[----:B--2---:R1:W2:Y:S02]  /*f330*/  SHFL.BFLY PT, R6, R0, 0x2, 0x1f ;  /* 0x0c401f0000067f89 */ /* 0x0042a400000e0000 */
.L_x_1749:
[----:B-1----:R-:W3:Y:S02]  /*f340*/  LDL.LU R0, [R1+0x4] ;  /* 0x0000040001007983 */ /* 0x002ee40000300800 */
[----:B--23--:R-:W-:Y:S01]  /*f350*/  FADD.FTZ R6, R6, R0 ;  /* 0x0000000006067221 */ /* 0x00cfe20000010000 */
[----:B------:R-:W-:Y:S05]  /*f360*/  BRA.DIV ~URZ, `(.L_x_1670) ;  /* 0x00006fb27f007947 */ /* 0x000fea000b800000 */
[----:B------:R-:W2:Y:S04]  /*f370*/  LDL.LU R2, [R1] ;  /* 0x0000000001027983 */ /* 0x000ea80000300800 */
[----:B------:R-:W3:Y:S04]  /*f380*/  LDL.LU R0, [R1+0x8] ;  /* 0x0000080001007983 */ /* 0x000ee80000300800 */
[----:B------:R-:W4:Y:S04]  /*f390*/  LDL.LU R9, [R1+0xc] ;  /* 0x00000c0001097983 */ /* 0x000f280000300800 */
[----:B--2---:R-:W1:Y:S04]  /*f3a0*/  SHFL.BFLY PT, R5, R2, 0x2, 0x1f ;  /* 0x0c401f0002057f89 */ /* 0x004e6800000e0000 */
[----:B---3--:R-:W2:Y:S04]  /*f3b0*/  SHFL.BFLY PT, R4, R0, 0x2, 0x1f ;  /* 0x0c401f0000047f89 */ /* 0x008ea800000e0000 */
[----:B----4-:R-:W3:Y:S01]  /*f3c0*/  SHFL.BFLY PT, R7, R9, 0x2, 0x1f ;  /* 0x0c401f0009077f89 */ /* 0x010ee200000e0000 */
[----:B-1----:R-:W-:-:S02]  /*f3d0*/  FADD.FTZ R5, R5, R2 ;  /* 0x0000000205057221 */ /* 0x002fc40000010000 */
[----:B--2---:R-:W-:-:S03]  /*f3e0*/  FADD.FTZ R4, R4, R0 ;  /* 0x0000000004047221 */ /* 0x004fc60000010000 */
[----:B------:R-:W1:Y:S01]  /*f3f0*/  SHFL.BFLY PT, R2, R5, 0x1, 0x1f ;  /* 0x0c201f0005027f89 */ /* 0x000e6200000e0000 */
[----:B---3--:R-:W-:-:S03]  /*f400*/  FADD.FTZ R7, R7, R9 ;  /* 0x0000000907077221 */ /* 0x008fc60000010000 */
[----:B------:R-:W2:Y:S04]  /*f410*/  SHFL.BFLY PT, R0, R6, 0x1, 0x1f ;  /* 0x0c201f0006007f89 */ /* 0x000ea800000e0000 */
[----:B------:R-:W3:Y:S04]  /*f420*/  SHFL.BFLY PT, R3, R4, 0x1, 0x1f ;  /* 0x0c201f0004037f89 */ /* 0x000ee800000e0000 */
[----:B------:R4:W4:Y:S01]  /*f430*/  SHFL.BFLY PT, R8, R7, 0x1, 0x1f ;  /* 0x0c201f0007087f89 */ /* 0x00092200000e0000 */
[----:B-1----:R-:W-:Y:S02]  /*f440*/  FADD.FTZ R5, R5, R2 ;  /* 0x0000000205057221 */ /* 0x002fe40000010000 */
[----:B--2---:R-:W-:-:S02]  /*f450*/  FADD.FTZ R6, R6, R0 ;  /* 0x0000000006067221 */ /* 0x004fc40000010000 */
[----:B---3--:R-:W-:Y:S02]  /*f460*/  FADD.FTZ R4, R4, R3 ;  /* 0x0000000304047221 */ /* 0x008fe40000010000 */
.L_x_1750:
[----:B------:R-:W-:Y:S01]  /*f470*/  FSETP.NE.FTZ.AND P2, PT, R5, RZ, PT ;  /* 0x000000ff0500720b */ /* 0x000fe20003f55000 */
[----:B------:R-:W-:Y:S01]  /*f480*/  CS2R R2, SRZ ;  /* 0x0000000000027805 */ /* 0x000fe2000001ff00 */
[----:B------:R-:W-:Y:S01]  /*f490*/  FSETP.NE.FTZ.AND P3, PT, R6, RZ, PT ;  /* 0x000000ff0600720b */ /* 0x000fe20003f75000 */
[----:B----4-:R-:W-:Y:S01]  /*f4a0*/  FADD.FTZ R7, R8, R7 ;  /* 0x0000000708077221 */ /* 0x010fe20000010000 */
[----:B------:R-:W-:Y:S02]  /*f4b0*/  FSETP.NE.FTZ.AND P1, PT, R4, RZ, PT ;  /* 0x000000ff0400720b */ /* 0x000fe40003f35000 */
[----:B------:R-:W-:Y:S02]  /*f4c0*/  MOV R0, RZ ;  /* 0x000000ff00007202 */ /* 0x000fe40000000f00 */
[----:B------:R-:W-:Y:S02]  /*f4d0*/  FSETP.NE.FTZ.AND P0, PT, R7, RZ, PT ;  /* 0x000000ff0700720b */ /* 0x000fe40003f15000 */
[----:B------:R-:W-:-:S02]  /*f4e0*/  MOV R61, 0xff800000 ;  /* 0xff800000003d7802 */ /* 0x000fc40000000f00 */
[----:B------:R-:W-:Y:S01]  /*f4f0*/  MOV R60, 0xff800000 ;  /* 0xff800000003c7802 */ /* 0x000fe20000000f00 */
[----:B------:R-:W1:Y:S01]  /*f500*/  @P2 MUFU.RCP R3, R5 ;  /* 0x0000000500032308 */ /* 0x000e620000001000 */
[----:B------:R-:W-:Y:S02]  /*f510*/  MOV R59, 0xff800000 ;  /* 0xff800000003b7802 */ /* 0x000fe40000000f00 */
[----:B------:R-:W-:Y:S02]  /*f520*/  MOV R58, 0xff800000 ;  /* 0xff800000003a7802 */ /* 0x000fe40000000f00 */
[----:B------:R-:W-:-:S03]  /*f530*/  @P1 MOV R13, 0x3f317218 ;  /* 0x3f317218000d1802 */ /* 0x000fc60000000f00 */
[----:B------:R-:W2:Y:S08]  /*f540*/  @P3 MUFU.RCP R0, R6 ;  /* 0x0000000600003308 */ /* 0x000eb00000001000 */
[----:B------:R-:W3:Y:S01]  /*f550*/  @P1 MUFU.RCP R2, R4 ;  /* 0x0000000400021308 */ /* 0x000ee20000001000 */
[C---:B-1----:R-:W-:Y:S02]  /*f560*/  FMUL.FTZ R178, R3.reuse, R178 ;  /* 0x000000b203b27220 */ /* 0x042fe40000410000 */
[----:B------:R-:W-:-:S02]  /*f570*/  FMUL.FTZ R56, R3, R179 ;  /* 0x000000b303387220 */ /* 0x000fc40000410000 */
[C---:B------:R-:W-:Y:S02]  /*f580*/  FMUL.FTZ R182, R3.reuse, R182 ;  /* 0x000000b603b67220 */ /* 0x040fe40000410000 */
[C---:B------:R-:W-:Y:S01]  /*f590*/  FMUL.FTZ R53, R3.reuse, R183 ;  /* 0x000000b703357220 */ /* 0x040fe20000410000 */
[----:B------:R-:W1:Y:S01]  /*f5a0*/  @P3 MUFU.LG2 R8, R6 ;  /* 0x0000000600083308 */ /* 0x000e620000000c00 */
[C---:B------:R-:W-:Y:S02]  /*f5b0*/  FMUL.FTZ R186, R3.reuse, R186 ;  /* 0x000000ba03ba7220 */ /* 0x040fe40000410000 */
[C---:B------:R-:W-:Y:S02]  /*f5c0*/  FMUL.FTZ R50, R3.reuse, R187 ;  /* 0x000000bb03327220 */ /* 0x040fe40000410000 */
[C---:B------:R-:W-:Y:S02]  /*f5d0*/  FMUL.FTZ R190, R3.reuse, R190 ;  /* 0x000000be03be7220 */ /* 0x040fe40000410000 */
[C---:B------:R-:W-:Y:S01]  /*f5e0*/  FMUL.FTZ R47, R3.reuse, R191 ;  /* 0x000000bf032f7220 */ /* 0x040fe20000410000 */
[----:B------:R4:W5:Y:S01]  /*f5f0*/  @P2 MUFU.LG2 R6, R5 ;  /* 0x0000000500062308 */ /* 0x0009620000000c00 */
        /* <DEDUP_REMOVED lines=8> */
[----:B----4-:R-:W-:Y:S01]  /*f680*/  @P3 MOV R5, 0x3f317218 ;  /* 0x3f31721800053802 */ /* 0x010fe20000000f00 */
        /* <DEDUP_REMOVED lines=16> */
[----:B------:R4:W1:Y:S01]  /*f790*/  @P1 MUFU.LG2 R3, R4 ;  /* 0x0000000400031308 */ /* 0x0008620000000c00 */
[----:B--2---:R-:W-:-:S02]  /*f7a0*/  FMUL.FTZ R176, R0, R176 ;  /* 0x000000b000b07220 */ /* 0x004fc40000410000 */
        /* <DEDUP_REMOVED lines=32> */
[----:B------:R-:W-:Y:S01]  /*f9b0*/  MOV R0, RZ ;  /* 0x000000ff00007202 */ /* 0x000fe20000000f00 */
[C---:B---3--:R-:W-:Y:S02]  /*f9c0*/  FMUL.FTZ R172, R2.reuse, R172 ;  /* 0x000000ac02ac7220 */ /* 0x048fe40000410000 */
[C---:B------:R-:W-:Y:S02]  /*f9d0*/  FMUL.FTZ R55, R2.reuse, R173 ;  /* 0x000000ad02377220 */ /* 0x040fe40000410000 */
[C---:B------:R-:W-:Y:S01]  /*f9e0*/  FMUL.FTZ R168, R2.reuse, R168 ;  /* 0x000000a802a87220 */ /* 0x040fe20000410000 */
[----:B------:R-:W-:Y:S01]  /*f9f0*/  @P0 MUFU.RCP R0, R7 ;  /* 0x0000000700000308 */ /* 0x000fe20000001000 */
        /* <DEDUP_REMOVED lines=29> */
[----:B------:R-:W2:Y:S01]  /*fbd0*/  @P0 MUFU.LG2 R2, R7 ;  /* 0x0000000700020308 */ /* 0x000ea20000000c00 */
[----:B-1----:R-:W-:Y:S02]  /*fbe0*/  @P3 FMUL.FTZ R9, R8, 0.69314718246459960938 ;  /* 0x3f31721808093820 */ /* 0x002fe40000410000 */
[----:B-----5:R-:W-:Y:S02]  /*fbf0*/  @P2 FMUL.FTZ R8, R6, 0.69314718246459960938 ;  /* 0x3f31721806082820 */ /* 0x020fe40000410000 */
[----:B------:R-:W-:-:S02]  /*fc00*/  @P1 FMUL.FTZ R6, R3, 0.69314718246459960938 ;  /* 0x3f31721803061820 */ /* 0x000fc40000410000 */
[----:B------:R-:W-:Y:S02]  /*fc10*/  @P1 FMUL.FTZ R3, R13, c[0x0][0x2d0] ;  /* 0x0000b4000d031a20 */ /* 0x000fe40000410000 */
[----:B------:R-:W-:Y:S02]  /*fc20*/  @P2 FMUL.FTZ R4, R4, c[0x0][0x2d0] ;  /* 0x0000b40004042a20 */ /* 0x000fe40000410000 */
[----:B------:R-:W-:Y:S01]  /*fc30*/  @P1 FFMA.FTZ R61, R3, R134, R6 ;  /* 0x00000086033d1223 */ /* 0x000fe20000010006 */
[----:B------:R-:W-:Y:S01]  /*fc40*/  @P0 MOV R3, 0x3f317218 ;  /* 0x3f31721800030802 */ /* 0x000fe20000000f00 */
[----:B------:R-:W-:Y:S02]  /*fc50*/  @P3 FMUL.FTZ R5, R5, c[0x0][0x2d0] ;  /* 0x0000b40005053a20 */ /* 0x000fe40000410000 */
[----:B------:R-:W-:Y:S01]  /*fc60*/  @P2 FFMA.FTZ R60, R4, R135, R8 ;  /* 0x00000087043c2223 */ /* 0x000fe20000010008 */
[----:B------:R-:W-:Y:S01]  /*fc70*/  MOV R4, 0x1 ;  /* 0x0000000100047802 */ /* 0x000fe20000000f00 */
[----:B--2---:R-:W-:-:S02]  /*fc80*/  @P0 FMUL.FTZ R2, R2, 0.69314718246459960938 ;  /* 0x3f31721802020820 */ /* 0x004fc40000410000 */
        /* <DEDUP_REMOVED lines=34> */
[----:B------:R-:W-:Y:S01]  /*feb0*/  PRMT R0, R4, 0x7610, R0 ;  /* 0x0000761004007816 */ /* 0x000fe20000000000 */
[----:B------:R-:W-:Y:S02]  /*fec0*/  @P0 FFMA.FTZ R58, R3, R133, R2 ;  /* 0x00000085033a0223 */ /* 0x000fe40000010002 */
.L_x_1616:
[----:B------:R2:W5:Y:S01]  /*fed0*/  LDL R8, [R1+0x58] ;  /* 0x0000580001087983 */ /* 0x0005620000100800 */
[----:B------:R-:W-:Y:S03]  /*fee0*/  BSSY B0, `(.L_x_1671) ;  /* 0x0000012000007945 */ /* 0x000fe60003800000 */
[----:B------:R-:W3:Y:S02]  /*fef0*/  S2R R63, SR_TID.X ;  /* 0x00000000003f7919 */ /* 0x000ee40000002100 */
[----:B---3--:R-:W-:-:S13]  /*ff00*/  LOP3.LUT P4, RZ, R63, 0x7f, RZ, 0xc0, !PT ;  /* 0x0000007f3fff7812 */ /* 0x008fda000788c0ff */
[----:B------:R-:W-:Y:S05]  /*ff10*/  @P4 BRA `(.L_x_1672) ;  /* 0x000000e000004947 */ /* 0x000fea0003800000 */
[----:B--2---:R-:W2:Y:S01]  /*ff20*/  S2R R4, SR_LANEID ;  /* 0x0000000000047919 */ /* 0x004ea20000000000 */
[----:B------:R-:W-:Y:S01]  /*ff30*/  VOTEU.ANY UR4, UPT, PT ;  /* 0x0000000000047886 */ /* 0x000fe200038e0100 */
[----:B-1----:R-:W-:Y:S01]  /*ff40*/  IMAD.MOV.U32 R6, RZ, RZ, c[0x0][0x580] ;  /* 0x00016000ff067624 */ /* 0x002fe200078e00ff */
[----:B------:R-:W2:Y:S01]  /*ff50*/  FLO.U32 R3, UR4 ;  /* 0x0000000400037d00 */ /* 0x000ea200080e0000 */
[----:B------:R-:W-:-:S07]  /*ff60*/  IMAD.MOV.U32 R7, RZ, RZ, c[0x0][0x584] ;  /* 0x00016100ff077624 */ /* 0x000fce00078e00ff */
[----:B------:R-:W1:Y:S01]  /*ff70*/  POPC R2, UR4 ;  /* 0x0000000400027d09 */ /* 0x000e620008000000 */
[----:B--2---:R-:W-:-:S13]  /*ff80*/  ISETP.EQ.U32.AND P0, PT, R3, R4, PT ;  /* 0x000000040300720c */ /* 0x004fda0003f02070 */
[----:B-1----:R-:W2:Y:S04]  /*ff90*/  @P0 ATOMG.E.ADD.STRONG.GPU PT, R2, [R6.64], R2 ;  /* 0x00000002060209a8 */ /* 0x002ea800081ee1c6 */
[----:B------:R-:W1:Y:S04]  /*ffa0*/  S2R R4, SR_LTMASK ;  /* 0x0000000000047919 */ /* 0x000e680000003900 */
[----:B--2---:R1:W2:Y:S02]  /*ffb0*/  SHFL.IDX PT, R3, R2, R3, 0x1f ;  /* 0x00001f0302037589 */ /* 0x0042a400000e0000 */
[----:B-1----:R-:W-:-:S06]  /*ffc0*/  LOP3.LUT R2, R4, UR4, RZ, 0xc0, !PT ;  /* 0x0000000404027c12 */ /* 0x002fcc000f8ec0ff */
[----:B------:R-:W2:Y:S02]  /*ffd0*/  POPC R2, R2 ;  /* 0x0000000200027309 */ /* 0x000ea40000000000 */
[----:B--2--5:R-:W-:-:S05]  /*ffe0*/  IADD3 R8, R3, c[0x0][0xc], R2 ;  /* 0x0000030003087a10 */ /* 0x024fca0007ffe002 */
[----:B------:R1:W-:Y:S02]  /*fff0*/  STL [R1+0x58], R8 ;  /* 0x0000580801007387 */ /* 0x0003e40000100800 */
.L_x_1672:
[----:B--2---:R-:W-:Y:S05]  /*10000*/  BSYNC B0 ;  /* 0x0000000000007941 */ /* 0x004fea0003800000 */
.L_x_1671:
        /* <DEDUP_REMOVED lines=10> */
[----:B------:R-:W4:Y:S04]  /*100b0*/  LDL R65, [R1+0x70] ;  /* 0x0000700001417983 */ /* 0x000f280000100800 */
[----:B------:R-:W4:Y:S04]  /*100c0*/  LDL R64, [R1+0x74] ;  /* 0x0000740001407983 */ /* 0x000f280000100800 */
[----:B------:R-:W4:Y:S01]  /*100d0*/  LDL R62, [R1+0x6c] ;  /* 0x00006c00013e7983 */ /* 0x000f220000100800 */
        /* <DEDUP_REMOVED lines=58> */
[----:B-1----:R-:W-:Y:S02]  /*10480*/  F2FP.PACK_AB R8, R117, R116 ;  /* 0x000000747508723e */ /* 0x002fe400000000ff */
[----:B------:R-:W-:Y:S02]  /*10490*/  F2FP.PACK_AB R7, R119, R118 ;  /* 0x000000767707723e */ /* 0x000fe400000000ff */
[----:B------:R-:W-:Y:S02]  /*104a0*/  F2FP.PACK_AB R4, R129, R128 ;  /* 0x000000808104723e */ /* 0x000fe400000000ff */
[----:B------:R-:W-:Y:S02]  /*104b0*/  F2FP.PACK_AB R3, R131, R130 ;  /* 0x000000828303723e */ /* 0x000fe400000000ff */
[----:B------:R-:W-:-:S02]  /*104c0*/  F2FP.PACK_AB R6, R121, R120 ;  /* 0x000000787906723e */ /* 0x000fc400000000ff */
[----:B------:R-:W-:Y:S02]  /*104d0*/  F2FP.PACK_AB R5, R5, R122 ;  /* 0x0000007a0505723e */ /* 0x000fe400000000ff */
[----:B------:R-:W-:Y:S02]  /*104e0*/  F2FP.PACK_AB R2, R125, R124 ;  /* 0x0000007c7d02723e */ /* 0x000fe400000000ff */
[----:B------:R-:W-:Y:S01]  /*104f0*/  F2FP.PACK_AB R0, R127, R126 ;  /* 0x0000007e7f00723e */ /* 0x000fe200000000ff */
[----:B--2---:R1:W-:Y:S04]  /*10500*/  STS [R73], R57 ;  /* 0x0000003949007388 */ /* 0x0043e80000000800 */
[----:B------:R1:W-:Y:S04]  /*10510*/  STS [R73+0x400], R56 ;  /* 0x0004003849007388 */ /* 0x0003e80000000800 */
[----:B---3--:R1:W-:Y:S04]  /*10520*/  STS [R71], R54 ;  /* 0x0000003647007388 */ /* 0x0083e80000000800 */
[----:B------:R1:W-:Y:S04]  /*10530*/  STS [R71+0x400], R53 ;  /* 0x0004003547007388 */ /* 0x0003e80000000800 */
[----:B------:R1:W-:Y:S04]  /*10540*/  STS [R73+0x2000], R55 ;  /* 0x0020003749007388 */ /* 0x0003e80000000800 */
[----:B------:R1:W-:Y:S04]  /*10550*/  STS [R73+0x2400], R174 ;  /* 0x002400ae49007388 */ /* 0x0003e80000000800 */
[----:B------:R1:W-:Y:S04]  /*10560*/  STS [R71+0x2000], R52 ;  /* 0x0020003447007388 */ /* 0x0003e80000000800 */
[----:B------:R1:W-:Y:S04]  /*10570*/  STS [R71+0x2400], R170 ;  /* 0x002400aa47007388 */ /* 0x0003e80000000800 */
[----:B----4-:R1:W-:Y:S04]  /*10580*/  STS [R69], R51 ;  /* 0x0000003345007388 */ /* 0x0103e80000000800 */
[----:B------:R1:W-:Y:S04]  /*10590*/  STS [R69+0x400], R50 ;  /* 0x0004003245007388 */ /* 0x0003e80000000800 */
[----:B-----5:R1:W-:Y:S04]  /*105a0*/  STS [R67], R48 ;  /* 0x0000003043007388 */ /* 0x0203e80000000800 */
[----:B------:R1:W-:Y:S04]  /*105b0*/  STS [R67+0x400], R47 ;  /* 0x0004002f43007388 */ /* 0x0003e80000000800 */
[----:B------:R1:W-:Y:S04]  /*105c0*/  STS [R69+0x2000], R49 ;  /* 0x0020003145007388 */ /* 0x0003e80000000800 */
[----:B------:R1:W-:Y:S04]  /*105d0*/  STS [R69+0x2400], R166 ;  /* 0x002400a645007388 */ /* 0x0003e80000000800 */
[----:B------:R1:W-:Y:S04]  /*105e0*/  STS [R67+0x2000], R46 ;  /* 0x0020002e43007388 */ /* 0x0003e80000000800 */
        /* <DEDUP_REMOVED lines=58> */
[----:B------:R-:W-:Y:S05]  /*10990*/  CALL.REL.NOINC `($__internal_5_$__cuda_sm70_shflsync_idx_p) ;  /* 0x0000638000007944 */ /* 0x000fea0003c00000 */
.L_x_1675:
[----:B-1----:R-:W2:Y:S04]  /*109a0*/  LDL R2, [R1+0x54] ;  /* 0x0000540001027983 */ /* 0x002ea80000100800 */
[----:B------:R-:W3:Y:S04]  /*109b0*/  LDL.LU R11, [R1+0x4c] ;  /* 0x00004c00010b7983 */ /* 0x000ee80000300800 */
[----:B------:R-:W4:Y:S04]  /*109c0*/  LDL.LU R14, [R1+0x48] ;  /* 0x00004800010e7983 */ /* 0x000f280000300800 */
[----:B------:R-:W2:Y:S04]  /*109d0*/  LDL R12, [R1+0x10] ;  /* 0x00001000010c7983 */ /* 0x000ea80000100800 */
[----:B------:R-:W2:Y:S01]  /*109e0*/  LDL.LU R19, [R1+0x44] ;  /* 0x0000440001137983 */ /* 0x000ea20000300800 */
[----:B-----5:R-:W-:-:S03]  /*109f0*/  IMAD.MOV.U32 R0, RZ, RZ, 0x1 ;  /* 0x00000001ff007424 */ /* 0x020fc600078e00ff */
[----:B------:R-:W2:Y:S02]  /*10a00*/  LDL R13, [R1+0x80] ;  /* 0x00008000010d7983 */ /* 0x000ea40000100800 */
[----:B------:R-:W-:Y:S02]  /*10a10*/  ISETP.NE.AND P1, PT, R0, c[0x0][0x4e8], PT ;  /* 0x00013a0000007a0c */ /* 0x000fe40003f25270 */
[----:B------:R-:W1:Y:S01]  /*10a20*/  S2R R15, SR_TID.X ;  /* 0x00000000000f7919 */ /* 0x000e620000002100 */
[----:B------:R-:W-:Y:S02]  /*10a30*/  ULDC UR5, c[0x0][0x4e8] ;  /* 0x00013a0000057ab9 */ /* 0x000fe40000000800 */
[----:B------:R-:W-:Y:S02]  /*10a40*/  ULDC UR4, c[0x0][0x388] ;  /* 0x0000e20000047ab9 */ /* 0x000fe40000000800 */
[----:B------:R-:W-:Y:S01]  /*10a50*/  UIMAD UR4, UR5, UR4, URZ ;  /* 0x00000004050472a4 */ /* 0x000fe2000f8e023f */
[----:B------:R-:W1:Y:S02]  /*10a60*/  S2R R76, SR_TID.X ;  /* 0x00000000004c7919 */ /* 0x000e640000002100 */
[----:B-1----:R-:W-:-:S04]  /*10a70*/  SHF.R.S32.HI R18, RZ, 0x1f, R76 ;  /* 0x0000001fff127819 */ /* 0x002fc8000001144c */
[----:B------:R-:W-:-:S04]  /*10a80*/  LEA.HI R18, R18, R76, RZ, 0x3 ;  /* 0x0000004c12127211 */ /* 0x000fc800078f18ff */
[----:B------:R-:W-:Y:S01]  /*10a90*/  SHF.R.S32.HI R18, RZ, 0x3, R18 ;  /* 0x00000003ff127819 */ /* 0x000fe20000011412 */
[----:B------:R-:W-:Y:S01]  /*10aa0*/  BSSY B0, `(.L_x_1676) ;  /* 0x000006e000007945 */ /* 0x000fe20003800000 */
[----:B------:R-:W-:Y:S02]  /*10ab0*/  SHF.R.S32.HI R76, RZ, 0x1f, R251 ;  /* 0x0000001fff4c7819 */ /* 0x000fe400000114fb */
[----:B------:R-:W-:Y:S02]  /*10ac0*/  SHF.R.S32.HI R78, RZ, 0x1f, R250 ;  /* 0x0000001fff4e7819 */ /* 0x000fe400000114fa */
[----:B---3--:R-:W-:Y:S02]  /*10ad0*/  SHF.R.S32.HI R5, RZ, 0x1f, R11 ;  /* 0x0000001fff057819 */ /* 0x008fe4000001140b */
[----:B----4-:R-:W-:-:S03]  /*10ae0*/  SHF.R.S32.HI R9, RZ, 0x1f, R14 ;  /* 0x0000001fff097819 */ /* 0x010fc6000001140e */
[C---:B------:R-:W-:Y:S02]  /*10af0*/  IMAD R6, R5.reuse, c[0x0][0x490], RZ ;  /* 0x0001240005067a24 */ /* 0x040fe400078e02ff */
[----:B------:R-:W-:Y:S02]  /*10b00*/  IMAD R5, R5, c[0x0][0x3e8], RZ ;  /* 0x0000fa0005057a24 */ /* 0x000fe400078e02ff */
[C---:B------:R-:W-:Y:S02]  /*10b10*/  IMAD R6, R11.reuse, c[0x0][0x494], R6 ;  /* 0x000125000b067a24 */ /* 0x040fe400078e0206 */
[C---:B------:R-:W-:Y:S02]  /*10b20*/  IMAD R10, R11.reuse, c[0x0][0x3ec], R5 ;  /* 0x0000fb000b0a7a24 */ /* 0x040fe400078e0205 */
[----:B--2---:R-:W-:Y:S02]  /*10b30*/  IMAD.IADD R4, R2, 0x1, R19 ;  /* 0x0000000102047824 */ /* 0x004fe400078e0213 */
[----:B------:R-:W-:-:S03]  /*10b40*/  IMAD.WIDE.U32 R2, R11, c[0x0][0x490], RZ ;  /* 0x000124000b027a25 */ /* 0x000fc600078e00ff */
[----:B------:R-:W-:Y:S01]  /*10b50*/  MOV R0, R4 ;  /* 0x0000000400007202 */ /* 0x000fe20000000f00 */
[----:B------:R-:W-:-:S04]  /*10b60*/  @P1 IMAD.HI.U32 R7, R4, c[0x0][0x4ec], RZ ;  /* 0x00013b0004071a27 */ /* 0x000fc800078e00ff */
[----:B------:R-:W-:Y:S01]  /*10b70*/  IMAD.IADD R3, R3, 0x1, R6 ;  /* 0x0000000103037824 */ /* 0x000fe200078e0206 */
[----:B------:R-:W-:Y:S01]  /*10b80*/  @P1 SHF.R.U32.HI R0, RZ, c[0x0][0x4f0], R7 ;  /* 0x00013c00ff001a19 */ /* 0x000fe20000011607 */
[----:B------:R-:W-:-:S04]  /*10b90*/  IMAD.WIDE.U32 R6, R11, c[0x0][0x3e8], RZ ;  /* 0x0000fa000b067a25 */ /* 0x000fc800078e00ff */
[----:B------:R-:W-:Y:S02]  /*10ba0*/  IMAD.MOV R8, RZ, RZ, -R0 ;  /* 0x000000ffff087224 */ /* 0x000fe400078e0a00 */
[----:B------:R-:W-:Y:S02]  /*10bb0*/  IMAD R11, R9, c[0x0][0x498], RZ ;  /* 0x00012600090b7a24 */ /* 0x000fe400078e02ff */
[----:B------:R-:W-:Y:S02]  /*10bc0*/  IMAD R8, R8, c[0x0][0x4e8], R4 ;  /* 0x00013a0008087a24 */ /* 0x000fe400078e0204 */
[C---:B------:R-:W-:Y:S01]  /*10bd0*/  IMAD.WIDE.U32 R4, R14.reuse, c[0x0][0x498], R2 ;  /* 0x000126000e047a25 */ /* 0x040fe200078e0002 */
[----:B------:R-:W-:Y:S02]  /*10be0*/  IADD3 R3, R7, R10, RZ ;  /* 0x0000000a07037210 */ /* 0x000fe40007ffe0ff */
[----:B------:R-:W-:Y:S01]  /*10bf0*/  SHF.R.S32.HI R7, RZ, 0x1f, R0 ;  /* 0x0000001fff077819 */ /* 0x000fe20000011400 */
[----:B------:R-:W-:Y:S01]  /*10c00*/  IMAD R11, R14, c[0x0][0x49c], R11 ;  /* 0x000127000e0b7a24 */ /* 0x000fe200078e020b */
[----:B------:R-:W-:Y:S01]  /*10c10*/  IADD3 R4, P0, R0, R4, RZ ;  /* 0x0000000400047210 */ /* 0x000fe20007f1e0ff */
[----:B------:R-:W-:Y:S01]  /*10c20*/  IMAD R9, R9, c[0x0][0x3f0], RZ ;  /* 0x0000fc0009097a24 */ /* 0x000fe200078e02ff */
[----:B------:R-:W-:Y:S01]  /*10c30*/  SHF.R.S32.HI R0, RZ, 0x1f, R8 ;  /* 0x0000001fff007819 */ /* 0x000fe20000011408 */
[----:B------:R-:W-:Y:S01]  /*10c40*/  IMAD.MOV.U32 R2, RZ, RZ, R6 ;  /* 0x000000ffff027224 */ /* 0x000fe200078e0006 */
[----:B------:R-:W-:Y:S01]  /*10c50*/  IADD3.X R5, R7, R5, R11, P0, !PT ;  /* 0x0000000507057210 */ /* 0x000fe200007fe40b */
[----:B------:R-:W-:-:S02]  /*10c60*/  IMAD R10, R14, c[0x0][0x3f4], R9 ;  /* 0x0000fd000e0a7a24 */ /* 0x000fc400078e0209 */
[----:B------:R-:W-:-:S04]  /*10c70*/  IMAD.WIDE.U32 R6, R14, c[0x0][0x3f0], R2 ;  /* 0x0000fc000e067a25 */ /* 0x000fc800078e0002 */
[----:B------:R-:W-:Y:S01]  /*10c80*/  IMAD.IADD R14, R12, 0x1, R19 ;  /* 0x000000010c0e7824 */ /* 0x000fe200078e0213 */
[----:B------:R-:W-:Y:S01]  /*10c90*/  SHF.R.S32.HI R12, RZ, 0x1f, R15 ;  /* 0x0000001fff0c7819 */ /* 0x000fe2000001140f */
[----:B------:R-:W-:Y:S02]  /*10ca0*/  IMAD R0, R0, c[0x0][0x488], RZ ;  /* 0x0001220000007a24 */ /* 0x000fe400078e02ff */
[----:B------:R-:W-:Y:S01]  /*10cb0*/  IMAD.WIDE.U32 R2, R8, c[0x0][0x488], R4 ;  /* 0x0001220008027a25 */ /* 0x000fe200078e0004 */
[----:B------:R-:W-:-:S03]  /*10cc0*/  LEA.HI R12, R12, R15, RZ, 0x5 ;  /* 0x0000000f0c0c7211 */ /* 0x000fc600078f28ff */
[----:B------:R-:W-:Y:S02]  /*10cd0*/  IMAD R9, R8, c[0x0][0x48c], R0 ;  /* 0x0001230008097a24 */ /* 0x000fe400078e0200 */
[----:B------:R-:W-:Y:S01]  /*10ce0*/  @P1 IMAD.HI.U32 R5, R14, c[0x0][0x4ec], RZ ;  /* 0x00013b000e051a27 */ /* 0x000fe200078e00ff */
[----:B------:R-:W-:Y:S02]  /*10cf0*/  LOP3.LUT R12, R12, 0xffffffe0, RZ, 0xc0, !PT ;  /* 0xffffffe00c0c7812 */ /* 0x000fe400078ec0ff */
[----:B------:R-:W-:Y:S01]  /*10d00*/  LEA R4, P0, R2, c[0x0][0x450], 0x2 ;  /* 0x0001140002047a11 */ /* 0x000fe200078010ff */
[----:B------:R-:W-:Y:S01]  /*10d10*/  IMAD.IADD R3, R3, 0x1, R9 ;  /* 0x0000000103037824 */ /* 0x000fe200078e0209 */
[----:B------:R-:W-:Y:S02]  /*10d20*/  MOV R0, R14 ;  /* 0x0000000e00007202 */ /* 0x000fe40000000f00 */
[----:B------:R-:W-:Y:S02]  /*10d30*/  @P1 SHF.R.U32.HI R0, RZ, c[0x0][0x4f0], R5 ;  /* 0x00013c00ff001a19 */ /* 0x000fe40000011605 */
[----:B------:R-:W-:-:S02]  /*10d40*/  IADD3 R12, -R12, R15, RZ ;  /* 0x0000000f0c0c7210 */ /* 0x000fc40007ffe1ff */
[----:B------:R-:W-:Y:S02]  /*10d50*/  LEA.HI.X R3, R2, c[0x0][0x454], R3, 0x2, P0 ;  /* 0x0001150002037a11 */ /* 0x000fe400000f1403 */
[----:B------:R-:W-:Y:S01]  /*10d60*/  SHF.R.S32.HI R5, RZ, 0x1f, R0 ;  /* 0x0000001fff057819 */ /* 0x000fe20000011400 */
[----:B------:R-:W-:Y:S01]  /*10d70*/  IMAD.IADD R2, R13, 0x1, R19 ;  /* 0x000000010d027824 */ /* 0x000fe200078e0213 */
[----:B------:R-:W-:Y:S01]  /*10d80*/  LOP3.LUT P0, RZ, R12, 0x3, RZ, 0xc0, !PT ;  /* 0x000000030cff7812 */ /* 0x000fe2000780c0ff */
[----:B------:R-:W-:Y:S01]  /*10d90*/  IMAD.IADD R7, R7, 0x1, R10 ;  /* 0x0000000107077824 */ /* 0x000fe200078e020a */
[----:B------:R-:W-:Y:S01]  /*10da0*/  SHFL.IDX PT, R12, R4, RZ, 0x1c1f ;  /* 0x001c1fff040c7589 */ /* 0x000fe200000e0000 */
[----:B------:R-:W-:-:S03]  /*10db0*/  IMAD R15, R5, c[0x0][0x3e0], RZ ;  /* 0x0000f800050f7a24 */ /* 0x000fc600078e02ff */
[----:B------:R-:W1:Y:S04]  /*10dc0*/  SHFL.IDX PT, R13, R3, RZ, 0x1c1f ;  /* 0x001c1fff030d7589 */ /* 0x000e6800000e0000 */
[----:B------:R-:W-:Y:S04]  /*10dd0*/  SHFL.IDX PT, R10, R4, 0x1, 0x1c1f ;  /* 0x003c1f00040a7f89 */ /* 0x000fe800000e0000 */
[----:B------:R-:W2:Y:S04]  /*10de0*/  SHFL.IDX PT, R11, R3, 0x1, 0x1c1f ;  /* 0x003c1f00030b7f89 */ /* 0x000ea800000e0000 */
[----:B------:R-:W-:Y:S04]  /*10df0*/  SHFL.IDX PT, R8, R4, 0x2, 0x1c1f ;  /* 0x005c1f0004087f89 */ /* 0x000fe800000e0000 */
[----:B------:R-:W3:Y:S04]  /*10e00*/  SHFL.IDX PT, R9, R3, 0x2, 0x1c1f ;  /* 0x005c1f0003097f89 */ /* 0x000ee800000e0000 */
[----:B------:R-:W-:Y:S04]  /*10e10*/  SHFL.IDX PT, R4, R4, 0x3, 0x1c1f ;  /* 0x007c1f0004047f89 */ /* 0x000fe800000e0000 */
[----:B------:R4:W1:Y:S01]  /*10e20*/  SHFL.IDX PT, R5, R3, 0x3, 0x1c1f ;  /* 0x007c1f0003057f89 */ /* 0x00086200000e0000 */
[----:B------:R-:W-:-:S02]  /*10e30*/  IADD3 R17, R2, 0x8, RZ ;  /* 0x0000000802117810 */ /* 0x000fc40007ffe0ff */
[----:B------:R-:W-:Y:S02]  /*10e40*/  ISETP.GE.OR P3, PT, R2, UR4, P0 ;  /* 0x0000000402007c0c */ /* 0x000fe40008766670 */
[----:B------:R-:W-:Y:S02]  /*10e50*/  ISETP.GE.OR P2, PT, R17, UR4, P0 ;  /* 0x0000000411007c0c */ /* 0x000fe40008746670 */
[C---:B------:R-:W-:Y:S01]  /*10e60*/  IADD3 R16, -R0.reuse, RZ, RZ ;  /* 0x000000ff00107210 */ /* 0x040fe20007ffe1ff */
[----:B------:R-:W-:Y:S01]  /*10e70*/  IMAD R15, R0, c[0x0][0x3e4], R15 ;  /* 0x0000f900000f7a24 */ /* 0x000fe200078e020f */
[C---:B----4-:R-:W-:Y:S02]  /*10e80*/  IADD3 R3, R2.reuse, 0x40, RZ ;  /* 0x0000004002037810 */ /* 0x050fe40007ffe0ff */
[----:B------:R-:W-:Y:S02]  /*10e90*/  IADD3 R2, R2, 0x48, RZ ;  /* 0x0000004802027810 */ /* 0x000fe40007ffe0ff */
[----:B------:R-:W-:-:S02]  /*10ea0*/  ISETP.GE.OR P1, PT, R3, UR4, P0 ;  /* 0x0000000403007c0c */ /* 0x000fc40008726670 */
[----:B------:R-:W-:Y:S01]  /*10eb0*/  ISETP.GE.OR P0, PT, R2, UR4, P0 ;  /* 0x0000000402007c0c */ /* 0x000fe20008706670 */
[----:B------:R-:W-:Y:S01]  /*10ec0*/  IMAD.WIDE.U32 R6, R0, c[0x0][0x3e0], R6 ;  /* 0x0000f80000067a25 */ /* 0x000fe200078e0006 */
[----:B-1----:R-:W-:Y:S03]  /*10ed0*/  @!P3 ST.E [R12.64], R59 ;  /* 0x0000003b0c00b985 */ /* 0x002fe6000c101906 */
[----:B------:R-:W-:Y:S01]  /*10ee0*/  IMAD R0, R16, c[0x0][0x4e8], R14 ;  /* 0x00013a0010007a24 */ /* 0x000fe200078e020e */
[----:B--2---:R-:W-:Y:S01]  /*10ef0*/  @!P2 ST.E [R10.64], R60 ;  /* 0x0000003c0a00a985 */ /* 0x004fe2000c101906 */
[----:B------:R-:W-:-:S04]  /*10f00*/  IMAD.IADD R3, R7, 0x1, R15 ;  /* 0x0000000107037824 */ /* 0x000fc800078e020f */
[----:B---3--:R1:W-:Y:S01]  /*10f10*/  @!P1 ST.E [R8.64], R61 ;  /* 0x0000003d08009985 */ /* 0x0083e2000c101906 */
[----:B------:R-:W-:-:S03]  /*10f20*/  SHF.R.S32.HI R7, RZ, 0x1f, R0 ;  /* 0x0000001fff077819 */ /* 0x000fc60000011400 */
[----:B------:R2:W-:Y:S04]  /*10f30*/  @!P0 ST.E [R4.64], R58 ;  /* 0x0000003a04008985 */ /* 0x0005e8000c101906 */
[----:B------:R2:W3:Y:S04]  /*10f40*/  LDS.128 R24, [R247+0x880] ;  /* 0x00088000f7187984 */ /* 0x0004e80000000c00 */
[----:B------:R2:W4:Y:S04]  /*10f50*/  LDS.128 R32, [R247+0x1080] ;  /* 0x00108000f7207984 */ /* 0x0005280000000c00 */
[----:B------:R2:W1:Y:S04]  /*10f60*/  LDS.128 R40, [R247+0x1880] ;  /* 0x00188000f7287984 */ /* 0x0004680000000c00 */
[----:B------:R2:W1:Y:S04]  /*10f70*/  LDS.128 R48, [R247+0x2080] ;  /* 0x00208000f7307984 */ /* 0x0004680000000c00 */
[----:B------:R2:W1:Y:S04]  /*10f80*/  LDS.128 R56, [R247+0x2880] ;  /* 0x00288000f7387984 */ /* 0x0004680000000c00 */
        /* <DEDUP_REMOVED lines=8> */
[----:B------:R2:W2:Y:S01]  /*11010*/  LDS.128 R72, [R247+0x7880] ;  /* 0x00788000f7487984 */ /* 0x0004a20000000c00 */
[----:B------:R-:W-:Y:S01]  /*11020*/  MOV R2, R6 ;  /* 0x0000000600027202 */ /* 0x000fe20000000f00 */
[----:B------:R-:W-:-:S04]  /*11030*/  IMAD R6, R7, c[0x0][0x3d8], RZ ;  /* 0x0000f60007067a24 */ /* 0x000fc800078e02ff */
[C---:B------:R-:W-:Y:S02]  /*11040*/  IMAD R6, R0.reuse, c[0x0][0x3dc], R6 ;  /* 0x0000f70000067a24 */ /* 0x040fe400078e0206 */
[----:B------:R-:W-:-:S04]  /*11050*/  IMAD.WIDE.U32 R2, R0, c[0x0][0x3d8], R2 ;  /* 0x0000f60000027a25 */ /* 0x000fc800078e0002 */
[----:B------:R-:W-:Y:S01]  /*11060*/  IMAD.IADD R0, R3, 0x1, R6 ;  /* 0x0000000103007824 */ /* 0x000fe200078e0206 */
[----:B-1----:R-:W-:Y:S02]  /*11070*/  LEA R8, P0, R2, c[0x0][0x380], 0x1 ;  /* 0x0000e00002087a11 */ /* 0x002fe400078008ff */
[----:B------:R-:W-:Y:S02]  /*11080*/  IADD3 R6, R18, R19, RZ ;  /* 0x0000001312067210 */ /* 0x000fe40007ffe0ff */
[----:B------:R-:W-:Y:S02]  /*11090*/  LEA.HI.X R7, R2, c[0x0][0x384], R0, 0x1, P0 ;  /* 0x0000e10002077a11 */ /* 0x000fe400000f0c00 */
[----:B------:R-:W-:Y:S01]  /*110a0*/  ISETP.GE.AND P0, PT, R6, UR4, PT ;  /* 0x0000000406007c0c */ /* 0x000fe2000bf06270 */
[----:B------:R1:W1:Y:S04]  /*110b0*/  SHFL.IDX PT, R0, R8, RZ, 0x181f ;  /* 0x00181fff08007589 */ /* 0x00026800000e0000 */
[----:B------:R1:W1:Y:S08]  /*110c0*/  SHFL.IDX PT, R3, R7, RZ, 0x181f ;  /* 0x00181fff07037589 */ /* 0x00027000000e0000 */
[----:B------:R-:W-:Y:S05]  /*110d0*/  @P0 BRA `(.L_x_1677) ;  /* 0x000000a000000947 */ /* 0x000fea0003800000 */
[----:B---34-:R-:W3:Y:S01]  /*110e0*/  LDS.128 R16, [R247+0x80] ;  /* 0x00008000f7107984 */ /* 0x018ee20000000c00 */
[----:B------:R-:W-:-:S02]  /*110f0*/  ISETP.GE.AND P3, PT, R250, c[0x0][0x3c8], PT ;  /* 0x0000f200fa007a0c */ /* 0x000fc40003f66270 */
[----:B------:R-:W-:Y:S01]  /*11100*/  ISETP.GE.AND P2, PT, R251, c[0x0][0x3c8], PT ;  /* 0x0000f200fb007a0c */ /* 0x000fe20003f46270 */
[----:B------:R-:W4:Y:S10]  /*11110*/  LDS.128 R12, [R247+0x4080] ;  /* 0x00408000f70c7984 */ /* 0x000f340000000c00 */
[----:B-12---:R-:W-:-:S02]  /*11120*/  @!P3 LEA R4, P1, R250, R0, 0x1 ;  /* 0x00000000fa04b211 */ /* 0x006fc400078208ff */
[C---:B------:R-:W-:Y:S02]  /*11130*/  @!P2 LEA R2, P0, R251.reuse, R0, 0x1 ;  /* 0x00000000fb02a211 */ /* 0x040fe400078008ff */
[-C--:B------:R-:W-:Y:S02]  /*11140*/  @!P3 LEA.HI.X R5, R250, R3.reuse, R78, 0x1, P1 ;  /* 0x00000003fa05b211 */ /* 0x080fe400008f0c4e */
[----:B------:R-:W-:-:S03]  /*11150*/  @!P2 LEA.HI.X R3, R251, R3, R76, 0x1, P0 ;  /* 0x00000003fb03a211 */ /* 0x000fc600000f0c4c */
[----:B---3--:R1:W-:Y:S04]  /*11160*/  @!P3 ST.E.128 [R4.64], R16 ;  /* 0x000000100400b985 */ /* 0x0083e8000c101d06 */
[----:B----4-:R1:W-:Y:S02]  /*11170*/  @!P2 ST.E.128 [R2.64], R12 ;  /* 0x0000000c0200a985 */ /* 0x0103e4000c101d06 */
.L_x_1677:
[----:B---34-:R-:W-:Y:S05]  /*11180*/  BSYNC B0 ;  /* 0x0000000000007941 */ /* 0x018fea0003800000 */
.L_x_1676:
[----:B-1----:R-:W-:Y:S01]  /*11190*/  IADD3 R2, R6, 0x10, RZ ;  /* 0x0000001006027810 */ /* 0x002fe20007ffe0ff */
[----:B------:R1:W3:Y:S01]  /*111a0*/  SHFL.IDX PT, R3, R7, 0x1, 0x181f ;  /* 0x00381f0007037f89 */ /* 0x0002e200000e0000 */
[----:B------:R-:W-:Y:S02]  /*111b0*/  BSSY B0, `(.L_x_1678) ;  /* 0x000000c000007945 */ /* 0x000fe40003800000 */
[----:B------:R-:W-:Y:S01]  /*111c0*/  ISETP.GE.AND P0, PT, R2, UR4, PT ;  /* 0x0000000402007c0c */ /* 0x000fe2000bf06270 */
[----:B------:R1:W4:-:S12]  /*111d0*/  SHFL.IDX PT, R0, R8, 0x1, 0x181f ;  /* 0x00381f0008007f89 */ /* 0x00031800000e0000 */
        /* <DEDUP_REMOVED lines=9> */
.L_x_1679:
[----:B------:R-:W-:Y:S05]  /*11270*/  BSYNC B0 ;  /* 0x0000000000007941 */ /* 0x000fea0003800000 */
.L_x_1678:
        /* <DEDUP_REMOVED lines=14> */
.L_x_1681:
[----:B------:R-:W-:Y:S05]  /*11360*/  BSYNC B0 ;  /* 0x0000000000007941 */ /* 0x000fea0003800000 */
.L_x_1680:
[----:B---3--:R-:W-:Y:S01]  /*11370*/  IADD3 R2, R6, 0x30, RZ ;  /* 0x0000003006027810 */ /* 0x008fe20007ffe0ff */
[----:B------:R3:W1:Y:S01]  /*11380*/  SHFL.IDX PT, R3, R7, 0x3, 0x181f ;  /* 0x00781f0007037f89 */ /* 0x00066200000e0000 */
        /* <DEDUP_REMOVED lines=8> */
[-C--:B-1----:R-:W-:Y:S02]  /*11410*/  @!P1 LEA.HI.X R5, R250, R3.reuse, R78, 0x1, P3 ;  /* 0x00000003fa059211 */ /* 0x082fe400018f0c4e */
[----:B------:R-:W-:-:S03]  /*11420*/  @!P0 LEA.HI.X R3, R251, R3, R76, 0x1, P2 ;  /* 0x00000003fb038211 */ /* 0x000fc600010f0c4c */
[----:B------:R1:W-:Y:S04]  /*11430*/  @!P1 ST.E.128 [R4.64], R40 ;  /* 0x0000002804009985 */ /* 0x0003e8000c101d06 */
[----:B------:R1:W-:Y:S02]  /*11440*/  @!P0 ST.E.128 [R2.64], R36 ;  /* 0x0000002402008985 */ /* 0x0003e4000c101d06 */
.L_x_1683:
[----:B------:R-:W-:Y:S05]  /*11450*/  BSYNC B0 ;  /* 0x0000000000007941 */ /* 0x000fea0003800000 */
.L_x_1682:
[----:B-1----:R-:W-:Y:S01]  /*11460*/  IADD3 R2, R6, 0x40, RZ ;  /* 0x0000004006027810 */ /* 0x002fe20007ffe0ff */
[----:B------:R1:W2:Y:S01]  /*11470*/  SHFL.IDX PT, R3, R7, 0x4, 0x181f ;  /* 0x00981f0007037f89 */ /* 0x0002a200000e0000 */
        /* <DEDUP_REMOVED lines=8> */
[-C--:B--2---:R-:W-:Y:S02]  /*11500*/  @!P1 LEA.HI.X R5, R250, R3.reuse, R78, 0x1, P3 ;  /* 0x00000003fa059211 */ /* 0x084fe400018f0c4e */
[----:B------:R-:W-:-:S03]  /*11510*/  @!P0 LEA.HI.X R3, R251, R3, R76, 0x1, P2 ;  /* 0x00000003fb038211 */ /* 0x000fc600010f0c4c */
[----:B------:R2:W-:Y:S04]  /*11520*/  @!P1 ST.E.128 [R4.64], R48 ;  /* 0x0000003004009985 */ /* 0x0005e8000c101d06 */
[----:B------:R2:W-:Y:S02]  /*11530*/  @!P0 ST.E.128 [R2.64], R44 ;  /* 0x0000002c02008985 */ /* 0x0005e4000c101d06 */
.L_x_1685:
[----:B------:R-:W-:Y:S05]  /*11540*/  BSYNC B0 ;  /* 0x0000000000007941 */ /* 0x000fea0003800000 */
.L_x_1684:
[----:B--2---:R-:W-:Y:S01]  /*11550*/  IADD3 R2, R6, 0x50, RZ ;  /* 0x0000005006027810 */ /* 0x004fe20007ffe0ff */
        /* <DEDUP_REMOVED lines=13> */
.L_x_1687:
[----:B------:R-:W-:Y:S05]  /*11630*/  BSYNC B0 ;  /* 0x0000000000007941 */ /* 0x000fea0003800000 */
.L_x_1686:
        /* <DEDUP_REMOVED lines=14> */
.L_x_1689:
[----:B------:R-:W-:Y:S05]  /*11720*/  BSYNC B0 ;  /* 0x0000000000007941 */ /* 0x000fea0003800000 */
.L_x_1688:
[----:B--2---:R-:W-:Y:S01]  /*11730*/  IADD3 R2, R6, 0x70, RZ ;  /* 0x0000007006027810 */ /* 0x004fe20007ffe0ff */
        /* <DEDUP_REMOVED lines=14> */
.L_x_1674:
        /* <DEDUP_REMOVED lines=13> */
[----:B-1----:R-:W-:-:S03]  /*118f0*/  IADD3 R6, R13, R3, RZ ;  /* 0x000000030d067210 */ /* 0x002fc60007ffe0ff */
        /* <DEDUP_REMOVED lines=28> */
.L_x_1692:
[----:B------:R-:W-:Y:S05]  /*11ac0*/  BSYNC B0 ;  /* 0x0000000000007941 */ /* 0x000fea0003800000 */
.L_x_1691:
[----:B------:R-:W2:Y:S01]  /*11ad0*/  LDL R2, [R1+0x10] ;  /* 0x0000100001027983 */ /* 0x000ea20000100800 */
[----:B-1----:R-:W-:Y:S01]  /*11ae0*/  MOV R0, c[0x0][0x4e8] ;  /* 0x00013a0000007a02 */ /* 0x002fe20000000f00 */
[----:B------:R-:W-:-:S03]  /*11af0*/  IMAD R6, R10, c[0x0][0x3f0], RZ ;  /* 0x0000fc000a067a24 */ /* 0x000fc600078e02ff */
[----:B------:R-:W-:Y:S01]  /*11b00*/  ISETP.NE.AND P0, PT, R0, 0x1, PT ;  /* 0x000000010000780c */ /* 0x000fe20003f05270 */
[----:B------:R-:W-:Y:S02]  /*11b10*/  IMAD R0, R9, c[0x0][0x3e8], RZ ;  /* 0x0000fa0009007a24 */ /* 0x000fe400078e02ff */
[----:B------:R-:W-:Y:S02]  /*11b20*/  IMAD R8, R11, c[0x0][0x3f4], R6 ;  /* 0x0000fd000b087a24 */ /* 0x000fe400078e0206 */
[----:B------:R-:W-:Y:S01]  /*11b30*/  IMAD R5, R12, c[0x0][0x3ec], R0 ;  /* 0x0000fb000c057a24 */ /* 0x000fe200078e0200 */
[----:B--2---:R-:W-:Y:S01]  /*11b40*/  IADD3 R4, R2, R13, RZ ;  /* 0x0000000d02047210 */ /* 0x004fe20007ffe0ff */
        /* <DEDUP_REMOVED lines=22> */
[----:B------:R1:W2:Y:S02]  /*11cb0*/  SHFL.IDX PT, R9, R7, RZ, 0x181f ;  /* 0x00181fff07097589 */ /* 0x0002a400000e0000 */
.L_x_1751:
[----:B------:R-:W-:Y:S05]  /*11cc0*/  BRA.DIV ~URZ, `(.L_x_1694) ;  /* 0x000049327f007947 */ /* 0x000fea000b800000 */
[----:B------:R3:W4:Y:S02]  /*11cd0*/  SHFL.IDX PT, R0, R8, RZ, 0x181f ;  /* 0x00181fff08007589 */ /* 0x00072400000e0000 */
.L_x_1752:
[----:B------:R-:W5:Y:S04]  /*11ce0*/  LDL.LU R3, [R1+0x44] ;  /* 0x0000440001037983 */ /* 0x000f680000300800 */
[----:B------:R-:W1:Y:S01]  /*11cf0*/  S2R R4, SR_TID.X ;  /* 0x0000000000047919 */ /* 0x000e620000002100 */
[----:B------:R-:W-:-:S04]  /*11d00*/  IMAD.MOV.U32 R10, RZ, RZ, c[0x0][0x4e8] ;  /* 0x00013a00ff0a7624 */ /* 0x000fc800078e00ff */
[----:B------:R-:W-:Y:S01]  /*11d10*/  IMAD R10, R10, c[0x0][0x388], RZ ;  /* 0x0000e2000a0a7a24 */ /* 0x000fe200078e02ff */
[----:B-1----:R-:W-:-:S04]  /*11d20*/  SHF.R.S32.HI R2, RZ, 0x1f, R4 ;  /* 0x0000001fff027819 */ /* 0x002fc80000011404 */
        /* <DEDUP_REMOVED lines=10> */
[CC--:B----4-:R-:W-:Y:S02]  /*11dd0*/  @!P1 LEA R4, P3, R250.reuse, R0.reuse, 0x1 ;  /* 0x00000000fa049211 */ /* 0x0d0fe400078608ff */
[C---:B------:R-:W-:Y:S02]  /*11de0*/  @!P0 LEA R2, P2, R251.reuse, R0, 0x1 ;  /* 0x00000000fb028211 */ /* 0x040fe400078408ff */
[-C--:B--2---:R-:W-:Y:S02]  /*11df0*/  @!P1 LEA.HI.X R5, R250, R9.reuse, R12, 0x1, P3 ;  /* 0x00000009fa059211 */ /* 0x084fe400018f0c0c */
[----:B------:R-:W-:-:S03]  /*11e00*/  @!P0 LEA.HI.X R3, R251, R9, R11, 0x1, P2 ;  /* 0x00000009fb038211 */ /* 0x000fc600010f0c0b */
[----:B------:R1:W-:Y:S04]  /*11e10*/  @!P1 ST.E.128 [R4.64], RZ ;  /* 0x000000ff04009985 */ /* 0x0003e8000c101d06 */
[----:B------:R1:W-:Y:S02]  /*11e20*/  @!P0 ST.E.128 [R2.64], RZ ;  /* 0x000000ff02008985 */ /* 0x0003e4000c101d06 */
.L_x_1696:
[----:B------:R-:W-:Y:S05]  /*11e30*/  BSYNC B0 ;  /* 0x0000000000007941 */ /* 0x000fea0003800000 */
.L_x_1695:
[----:B------:R-:W-:Y:S05]  /*11e40*/  BRA.DIV ~URZ, `(.L_x_1697) ;  /* 0x000048227f007947 */ /* 0x000fea000b800000 */
[----:B--2---:R2:W1:Y:S04]  /*11e50*/  SHFL.IDX PT, R9, R7, 0x1, 0x181f ;  /* 0x00381f0007097f89 */ /* 0x00446800000e0000 */
[----:B----4-:R2:W4:Y:S02]  /*11e60*/  SHFL.IDX PT, R0, R8, 0x1, 0x181f ;  /* 0x00381f0008007f89 */ /* 0x01052400000e0000 */
.L_x_1753:
[----:B-1----:R-:W-:Y:S01]  /*11e70*/  IADD3 R2, R6, 0x10, RZ ;  /* 0x0000001006027810 */ /* 0x002fe20007ffe0ff */
[----:B------:R-:W-:Y:S03]  /*11e80*/  BSSY B0, `(.L_x_1698) ;  /* 0x000000d000007945 */ /* 0x000fe60003800000 */
        /* <DEDUP_REMOVED lines=8> */
[-C--:B------:R-:W-:Y:S02]  /*11f10*/  @!P1 LEA.HI.X R5, R250, R9.reuse, R12, 0x1, P3 ;  /* 0x00000009fa059211 */ /* 0x080fe400018f0c0c */
[----:B------:R-:W-:-:S03]  /*11f20*/  @!P0 LEA.HI.X R3, R251, R9, R11, 0x1, P2 ;  /* 0x00000009fb038211 */ /* 0x000fc600010f0c0b */
[----:B------:R1:W-:Y:S04]  /*11f30*/  @!P1 ST.E.128 [R4.64], RZ ;  /* 0x000000ff04009985 */ /* 0x0003e8000c101d06 */
[----:B------:R1:W-:Y:S02]  /*11f40*/  @!P0 ST.E.128 [R2.64], RZ ;  /* 0x000000ff02008985 */ /* 0x0003e4000c101d06 */
.L_x_1699:
[----:B------:R-:W-:Y:S05]  /*11f50*/  BSYNC B0 ;  /* 0x0000000000007941 */ /* 0x000fea0003800000 */
.L_x_1698:
[----:B------:R-:W-:Y:S05]  /*11f60*/  BRA.DIV ~URZ, `(.L_x_1700) ;  /* 0x000047d27f007947 */ /* 0x000fea000b800000 */
[----:B------:R1:W2:Y:S02]  /*11f70*/  SHFL.IDX PT, R9, R7, 0x2, 0x181f ;  /* 0x00581f0007097f89 */ /* 0x0002a400000e0000 */
.L_x_1754:
[----:B------:R-:W-:Y:S05]  /*11f80*/  BRA.DIV ~URZ, `(.L_x_1701) ;  /* 0x000048227f007947 */ /* 0x000fea000b800000 */
[----:B----4-:R4:W1:Y:S02]  /*11f90*/  SHFL.IDX PT, R0, R8, 0x2, 0x181f ;  /* 0x00581f0008007f89 */ /* 0x01086400000e0000 */
.L_x_1755:
        /* <DEDUP_REMOVED lines=8> */
[CC--:B------:R-:W-:Y:S02]  /*12020*/  @!P1 LEA R4, P3, R250.reuse, R0.reuse, 0x1 ;  /* 0x00000000fa049211 */ /* 0x0c0fe400078608ff */
[C---:B------:R-:W-:Y:S02]  /*12030*/  @!P0 LEA R2, P2, R251.reuse, R0, 0x1 ;  /* 0x00000000fb028211 */ /* 0x040fe400078408ff */
[-C--:B--2---:R-:W-:Y:S02]  /*12040*/  @!P1 LEA.HI.X R5, R250, R9.reuse, R12, 0x1, P3 ;  /* 0x00000009fa059211 */ /* 0x084fe400018f0c0c */
[----:B------:R-:W-:-:S03]  /*12050*/  @!P0 LEA.HI.X R3, R251, R9, R11, 0x1, P2 ;  /* 0x00000009fb038211 */ /* 0x000fc600010f0c0b */
[----:B------:R1:W-:Y:S04]  /*12060*/  @!P1 ST.E.128 [R4.64], RZ ;  /* 0x000000ff04009985 */ /* 0x0003e8000c101d06 */
[----:B------:R1:W-:Y:S02]  /*12070*/  @!P0 ST.E.128 [R2.64], RZ ;  /* 0x000000ff02008985 */ /* 0x0003e4000c101d06 */
.L_x_1703:
[----:B------:R-:W-:Y:S05]  /*12080*/  BSYNC B0 ;  /* 0x0000000000007941 */ /* 0x000fea0003800000 */
.L_x_1702:
[----:B------:R-:W-:Y:S05]  /*12090*/  BRA.DIV ~URZ, `(.L_x_1704) ;  /* 0x000047827f007947 */ /* 0x000fea000b800000 */
[----:B--2---:R2:W1:Y:S04]  /*120a0*/  SHFL.IDX PT, R9, R7, 0x3, 0x181f ;  /* 0x00781f0007097f89 */ /* 0x00446800000e0000 */
[----:B------:R2:W3:Y:S02]  /*120b0*/  SHFL.IDX PT, R0, R8, 0x3, 0x181f ;  /* 0x00781f0008007f89 */ /* 0x0004e400000e0000 */
.L_x_1756:
        /* <DEDUP_REMOVED lines=10> */
[-C--:B------:R-:W-:Y:S02]  /*12160*/  @!P1 LEA.HI.X R5, R250, R9.reuse, R12, 0x1, P3 ;  /* 0x00000009fa059211 */ /* 0x080fe400018f0c0c */
[----:B------:R-:W-:-:S03]  /*12170*/  @!P0 LEA.HI.X R3, R251, R9, R11, 0x1, P2 ;  /* 0x00000009fb038211 */ /* 0x000fc600010f0c0b */
[----:B------:R1:W-:Y:S04]  /*12180*/  @!P1 ST.E.128 [R4.64], RZ ;  /* 0x000000ff04009985 */ /* 0x0003e8000c101d06 */
[----:B------:R1:W-:Y:S02]  /*12190*/  @!P0 ST.E.128 [R2.64], RZ ;  /* 0x000000ff02008985 */ /* 0x0003e4000c101d06 */
.L_x_1706:
[----:B------:R-:W-:Y:S05]  /*121a0*/  BSYNC B0 ;  /* 0x0000000000007941 */ /* 0x000fea0003800000 */
.L_x_1705:
[----:B------:R-:W-:Y:S05]  /*121b0*/  BRA.DIV ~URZ, `(.L_x_1707) ;  /* 0x000047327f007947 */ /* 0x000fea000b800000 */
[----:B------:R1:W2:Y:S02]  /*121c0*/  SHFL.IDX PT, R9, R7, 0x4, 0x181f ;  /* 0x00981f0007097f89 */ /* 0x0002a400000e0000 */
.L_x_1757:
[----:B------:R-:W-:Y:S05]  /*121d0*/  BRA.DIV ~URZ, `(.L_x_1708) ;  /* 0x000047827f007947 */ /* 0x000fea000b800000 */
[----:B---3--:R3:W1:Y:S02]  /*121e0*/  SHFL.IDX PT, R0, R8, 0x4, 0x181f ;  /* 0x00981f0008007f89 */ /* 0x00866400000e0000 */
.L_x_1758:
        /* <DEDUP_REMOVED lines=14> */
.L_x_1710:
[----:B------:R-:W-:Y:S05]  /*122d0*/  BSYNC B0 ;  /* 0x0000000000007941 */ /* 0x000fea0003800000 */
.L_x_1709:
[----:B------:R-:W-:Y:S05]  /*122e0*/  BRA.DIV ~URZ, `(.L_x_1711) ;  /* 0x000046e27f007947 */ /* 0x000fea000b800000 */
[----:B--2---:R2:W1:Y:S04]  /*122f0*/  SHFL.IDX PT, R9, R7, 0x5, 0x181f ;  /* 0x00b81f0007097f89 */ /* 0x00446800000e0000 */
[----:B------:R2:W3:Y:S02]  /*12300*/  SHFL.IDX PT, R0, R8, 0x5, 0x181f ;  /* 0x00b81f0008007f89 */ /* 0x0004e400000e0000 */
.L_x_1759:
        /* <DEDUP_REMOVED lines=14> */
.L_x_1713:
[----:B------:R-:W-:Y:S05]  /*123f0*/  BSYNC B0 ;  /* 0x0000000000007941 */ /* 0x000fea0003800000 */
.L_x_1712:
[----:B------:R-:W-:Y:S05]  /*12400*/  BRA.DIV ~URZ, `(.L_x_1714) ;  /* 0x000046927f007947 */ /* 0x000fea000b800000 */
[----:B------:R1:W2:Y:S02]  /*12410*/  SHFL.IDX PT, R9, R7, 0x6, 0x181f ;  /* 0x00d81f0007097f89 */ /* 0x0002a400000e0000 */
.L_x_1760:
[----:B------:R-:W-:Y:S05]  /*12420*/  BRA.DIV ~URZ, `(.L_x_1715) ;  /* 0x000046e27f007947 */ /* 0x000fea000b800000 */
[----:B---3--:R3:W1:Y:S02]  /*12430*/  SHFL.IDX PT, R0, R8, 0x6, 0x181f ;  /* 0x00d81f0008007f89 */ /* 0x00866400000e0000 */
.L_x_1761:
        /* <DEDUP_REMOVED lines=14> */
.L_x_1717:
[----:B------:R-:W-:Y:S05]  /*12520*/  BSYNC B0 ;  /* 0x0000000000007941 */ /* 0x000fea0003800000 */
.L_x_1716:
[----:B------:R-:W-:Y:S05]  /*12530*/  BRA.DIV ~URZ, `(.L_x_1718) ;  /* 0x000046427f007947 */ /* 0x000fea000b800000 */
[----:B--2---:R-:W2:Y:S04]  /*12540*/  SHFL.IDX PT, R7, R7, 0x7, 0x181f ;  /* 0x00f81f0007077f89 */ /* 0x004ea800000e0000 */
[----:B------:R1:W3:Y:S02]  /*12550*/  SHFL.IDX PT, R0, R8, 0x7, 0x181f ;  /* 0x00f81f0008007f89 */ /* 0x0002e400000e0000 */
.L_x_1762:
[----:B------:R-:W-:-:S04]  /*12560*/  IADD3 R6, R6, 0x70, RZ ;  /* 0x0000007006067810 */ /* 0x000fc80007ffe0ff */
[----:B------:R-:W-:-:S13]  /*12570*/  ISETP.GE.AND P0, PT, R6, R10, PT ;  /* 0x0000000a0600720c */ /* 0x000fda0003f06270 */
[----:B------:R-:W-:Y:S05]  /*12580*/  @P0 BRA `(.L_x_1690) ;  /* 0x000000a000000947 */ /* 0x000fea0003800000 */
[----:B------:R-:W-:Y:S02]  /*12590*/  ISETP.GE.AND P1, PT, R250, c[0x0][0x3c8], PT ;  /* 0x0000f200fa007a0c */ /* 0x000fe40003f26270 */
[----:B------:R-:W-:Y:S02]  /*125a0*/  ISETP.GE.AND P0, PT, R251, c[0x0][0x3c8], PT ;  /* 0x0000f200fb007a0c */ /* 0x000fe40003f06270 */
[----:B------:R-:W-:Y:S02]  /*125b0*/  SHF.R.S32.HI R9, RZ, 0x1f, R250 ;  /* 0x0000001fff097819 */ /* 0x000fe400000114fa */
[----:B-1-34-:R-:W-:-:S07]  /*125c0*/  SHF.R.S32.HI R8, RZ, 0x1f, R251 ;  /* 0x0000001fff087819 */ /* 0x01afce00000114fb */
[CC--:B------:R-:W-:Y:S02]  /*125d0*/  @!P1 LEA R4, P3, R250.reuse, R0.reuse, 0x1 ;  /* 0x00000000fa049211 */ /* 0x0c0fe400078608ff */
[C---:B------:R-:W-:Y:S02]  /*125e0*/  @!P0 LEA R2, P2, R251.reuse, R0, 0x1 ;  /* 0x00000000fb028211 */ /* 0x040fe400078408ff */
[-C--:B--2---:R-:W-:Y:S02]  /*125f0*/  @!P1 LEA.HI.X R5, R250, R7.reuse, R9, 0x1, P3 ;  /* 0x00000007fa059211 */ /* 0x084fe400018f0c09 */
[----:B------:R-:W-:-:S03]  /*12600*/  @!P0 LEA.HI.X R3, R251, R7, R8, 0x1, P2 ;  /* 0x00000007fb038211 */ /* 0x000fc600010f0c08 */
[----:B------:R1:W-:Y:S04]  /*12610*/  @!P1 ST.E.128 [R4.64], RZ ;  /* 0x000000ff04009985 */ /* 0x0003e8000c101d06 */
[----:B------:R1:W-:Y:S02]  /*12620*/  @!P0 ST.E.128 [R2.64], RZ ;  /* 0x000000ff02008985 */ /* 0x0003e4000c101d06 */
.L_x_1690:
[----:B------:R-:W-:Y:S05]  /*12630*/  BSYNC B1 ;  /* 0x0000000000017941 */ /* 0x000fea0003800000 */
.L_x_1673:
[----:B---34-:R-:W3:Y:S02]  /*12640*/  LDL R0, [R1+0x7c] ;  /* 0x00007c0001007983 */ /* 0x018ee40000100800 */
[----:B---3--:R-:W-:-:S13]  /*12650*/  ISETP.NE.AND P0, PT, R0, RZ, PT ;  /* 0x000000ff0000720c */ /* 0x008fda0003f05270 */
[----:B------:R-:W-:Y:S01]  /*12660*/  @P0 WARPSYNC 0xffffffff ;  /* 0xffffffff00000948 */ /* 0x000fe20003800000 */
[----:B------:R-:W-:Y:S06]  /*12670*/  @P0 BAR.SYNC.DEFER_BLOCKING 0x5, 0x80 ;  /* 0x0142000000000b1d */ /* 0x000fec0000010000 */
[----:B------:R-:W3:Y:S04]  /*12680*/  @P0 LDS R0, [0x10100] ;  /* 0x01010000ff000984 */ /* 0x000ee80000000800 */
[----:B---3--:R3:W-:Y:S04]  /*12690*/  @P0 STL [R1+0x58], R0 ;  /* 0x0000580001000387 */ /* 0x0087e80000100800 */
[----:B------:R-:W-:Y:S06]  /*126a0*/  @P0 BAR.ARV 0x4, 0x80 ;  /* 0x0102000000000b1d */ /* 0x000fec0000002000 */
[----:B------:R-:W-:Y:S05]  /*126b0*/  @P0 BRA `(.L_x_1719) ;  /* 0x0000007000000947 */ /* 0x000fea0003800000 */
[----:B------:R-:W-:Y:S05]  /*126c0*/  BRA.DIV ~URZ, `(.L_x_1720) ;  /* 0x000045827f007947 */ /* 0x000fea000b800000 */
[----:B---3--:R3:W4:Y:S02]  /*126d0*/  SHFL.IDX PT, R0, R77, RZ, 0x1f ;  /* 0x00001fff4d007589 */ /* 0x00872400000e0000 */
.L_x_1763:
[----:B------:R-:W-:Y:S01]  /*126e0*/  WARPSYNC 0xffffffff ;  /* 0xffffffff00007948 */ /* 0x000fe20003800000 */
[----:B------:R-:W-:Y:S06]  /*126f0*/  BAR.SYNC.DEFER_BLOCKING 0x4, 0x80 ;  /* 0x0102000000007b1d */ /* 0x000fec0000010000 */
[----:B----4-:R4:W-:Y:S04]  /*12700*/  STL [R1+0x58], R0 ;  /* 0x0000580001007387 */ /* 0x0109e80000100800 */
[----:B------:R4:W-:Y:S04]  /*12710*/  @!P4 STS [0x10100], R77 ;  /* 0x0101004dff00c388 */ /* 0x0009e80000000800 */
[----:B------:R-:W-:Y:S06]  /*12720*/  BAR.ARV 0x5, 0x80 ;  /* 0x0142000000007b1d */ /* 0x000fec0000002000 */
.L_x_1719:
[----:B---34-:R-:W3:Y:S02]  /*12730*/  LDL R0, [R1+0x58] ;  /* 0x0000580001007983 */ /* 0x018ee40000100800 */
[----:B---3--:R-:W-:-:S13]  /*12740*/  ISETP.GE.AND P0, PT, R0, c[0x0][0x538], PT ;  /* 0x00014e0000007a0c */ /* 0x008fda0003f06270 */
[----:B-12---:R-:W-:Y:S01]  /*12750*/  @P0 CALL.REL.NOINC `(.L_x_1721) ;  /* 0x0000001000000944 */ /* 0x006fe20003c00000 */
[----:B------:R-:W-:Y:S05]  /*12760*/  BRA `(.L_x_1722) ;  /* 0xfffee14000007947 */ /* 0x000fea000383ffff */
.L_x_1721:
[----:B------:R-:W-:Y:S05]  /*12770*/  EXIT ;  /* 0x000000000000794d */ /* 0x000fea0003800000 */
.L_x_1617:
[----:B------:R-:W-:Y:S01]  /*12780*/  IMAD.MOV.U32 R143, RZ, RZ, R7 ;  /* 0x000000ffff8f7224 */ /* 0x000fe200078e0007 */
[----:B------:R-:W-:Y:S01]  /*12790*/  MOV R252, RZ ;  /* 0x000000ff00fc7202 */ /* 0x000fe20000000f00 */
[----:B------:R-:W-:Y:S01]  /*127a0*/  IMAD.MOV.U32 R3, RZ, RZ, 0x181f ;  /* 0x0000181fff037424 */ /* 0x000fe200078e00ff */
[----:B------:R-:W-:Y:S02]  /*127b0*/  MOV R2, 0x127d0 ;  /* 0x000127d000027802 */ /* 0x000fe40000000f00 */
[----:B-----5:R-:W-:Y:S05]  /*127c0*/  CALL.REL.NOINC `($__internal_5_$__cuda_sm70_shflsync_idx_p) ;  /* 0x0000455000007944 */ /* 0x020fea0003c00000 */
[----:B------:R-:W-:Y:S01]  /*127d0*/  MOV R9, R143 ;  /* 0x0000008f00097202 */ /* 0x000fe20000000f00 */
[----:B-1---5:R-:W-:Y:S05]  /*127e0*/  BRA `(.L_x_1723) ;  /* 0xfffeed5000007947 */ /* 0x022fea000383ffff */
.L_x_1618:
[----:B------:R-:W-:Y:S01]  /*127f0*/  IMAD.MOV.U32 R143, RZ, RZ, R8 ;  /* 0x000000ffff8f7224 */ /* 0x000fe200078e0008 */
[----:B------:R-:W-:Y:S01]  /*12800*/  MOV R252, RZ ;  /* 0x000000ff00fc7202 */ /* 0x000fe20000000f00 */
[----:B------:R-:W-:Y:S01]  /*12810*/  IMAD.MOV.U32 R3, RZ, RZ, 0x181f ;  /* 0x0000181fff037424 */ /* 0x000fe200078e00ff */
[----:B------:R-:W-:Y:S02]  /*12820*/  MOV R2, 0x12840 ;  /* 0x0001284000027802 */ /* 0x000fe40000000f00 */
[----:B-12--5:R-:W-:Y:S05]  /*12830*/  CALL.REL.NOINC `($__internal_5_$__cuda_sm70_shflsync_idx_p) ;  /* 0x000044e000007944 */ /* 0x026fea0003c00000 */
[----:B-----5:R-:W-:Y:S01]  /*12840*/  MOV R0, R143 ;  /* 0x0000008f00007202 */ /* 0x020fe20000000f00 */
[----:B-1----:R-:W-:Y:S05]  /*12850*/  BRA `(.L_x_1724) ;  /* 0xfffeed0000007947 */ /* 0x002fea000383ffff */
.L_x_1621:
[----:B------:R-:W-:Y:S01]  /*12860*/  IMAD.MOV.U32 R143, RZ, RZ, R7 ;  /* 0x000000ffff8f7224 */ /* 0x000fe200078e0007 */
[----:B------:R-:W-:Y:S01]  /*12870*/  MOV R252, 0x1 ;  /* 0x0000000100fc7802 */ /* 0x000fe20000000f00 */
[----:B-1----:R-:W-:Y:S01]  /*12880*/  IMAD.MOV.U32 R3, RZ, RZ, 0x181f ;  /* 0x0000181fff037424 */ /* 0x002fe200078e00ff */
[----:B------:R-:W-:-:S02]  /*12890*/  MOV R2, 0x128b0 ;  /* 0x000128b000027802 */ /* 0x000fc40000000f00 */
[----:B--2-45:R-:W-:Y:S05]  /*128a0*/  CALL.REL.NOINC `($__internal_5_$__cuda_sm70_shflsync_idx_p) ;  /* 0x0000447000007944 */ /* 0x034fea0003c00000 */
[----:B------:R-:W-:Y:S01]  /*128b0*/  IMAD.MOV.U32 R9, RZ, RZ, R143 ;  /* 0x000000ffff097224 */ /* 0x000fe200078e008f */
[----:B------:R-:W-:Y:S01]  /*128c0*/  MOV R252, 0x1 ;  /* 0x0000000100fc7802 */ /* 0x000fe20000000f00 */
[----:B------:R-:W-:Y:S01]  /*128d0*/  IMAD.MOV.U32 R143, RZ, RZ, R8 ;  /* 0x000000ffff8f7224 */ /* 0x000fe200078e0008 */
[----:B------:R-:W-:-:S02]  /*128e0*/  MOV R3, 0x181f ;  /* 0x0000181f00037802 */ /* 0x000fc40000000f00 */
[----:B------:R-:W-:Y:S02]  /*128f0*/  MOV R2, 0x12910 ;  /* 0x0001291000027802 */ /* 0x000fe40000000f00 */
[----:B-1---5:R-:W-:Y:S05]  /*12900*/  CALL.REL.NOINC `($__internal_5_$__cuda_sm70_shflsync_idx_p) ;  /* 0x0000441000007944 */ /* 0x022fea0003c00000 */
[----:B-----5:R-:W-:Y:S01]  /*12910*/  MOV R0, R143 ;  /* 0x0000008f00007202 */ /* 0x020fe20000000f00 */
[----:B-1----:R-:W-:Y:S05]  /*12920*/  BRA `(.L_x_1725) ;  /* 0xfffeedd000007947 */ /* 0x002fea000383ffff */
.L_x_1624:
[----:B------:R-:W-:Y:S01]  /*12930*/  IMAD.MOV.U32 R143, RZ, RZ, R7 ;  /* 0x000000ffff8f7224 */ /* 0x000fe200078e0007 */
[----:B------:R-:W-:Y:S01]  /*12940*/  MOV R252, 0x2 ;  /* 0x0000000200fc7802 */ /* 0x000fe20000000f00 */
[----:B-1----:R-:W-:Y:S01]  /*12950*/  IMAD.MOV.U32 R3, RZ, RZ, 0x181f ;  /* 0x0000181fff037424 */ /* 0x002fe200078e00ff */
[----:B------:R-:W-:Y:S02]  /*12960*/  MOV R2, 0x12980 ;  /* 0x0001298000027802 */ /* 0x000fe40000000f00 */
[----:B--2345:R-:W-:Y:S05]  /*12970*/  CALL.REL.NOINC `($__internal_5_$__cuda_sm70_shflsync_idx_p) ;  /* 0x000043a000007944 */ /* 0x03cfea0003c00000 */
[----:B------:R-:W-:Y:S01]  /*12980*/  MOV R9, R143 ;  /* 0x0000008f00097202 */ /* 0x000fe20000000f00 */
[----:B-1---5:R-:W-:Y:S05]  /*12990*/  BRA `(.L_x_1726) ;  /* 0xfffeee8000007947 */ /* 0x022fea000383ffff */
.L_x_1625:
[----:B------:R-:W-:Y:S01]  /*129a0*/  IMAD.MOV.U32 R143, RZ, RZ, R8 ;  /* 0x000000ffff8f7224 */ /* 0x000fe200078e0008 */
[----:B------:R-:W-:Y:S01]  /*129b0*/  MOV R252, 0x2 ;  /* 0x0000000200fc7802 */ /* 0x000fe20000000f00 */
[----:B-1----:R-:W-:Y:S01]  /*129c0*/  IMAD.MOV.U32 R3, RZ, RZ, 0x181f ;  /* 0x0000181fff037424 */ /* 0x002fe200078e00ff */
[----:B------:R-:W-:Y:S02]  /*129d0*/  MOV R2, 0x129f0 ;  /* 0x000129f000027802 */ /* 0x000fe40000000f00 */
[----:B--2345:R-:W-:Y:S05]  /*129e0*/  CALL.REL.NOINC `($__internal_5_$__cuda_sm70_shflsync_idx_p) ;  /* 0x0000433000007944 */ /* 0x03cfea0003c00000 */
[----:B-----5:R-:W-:Y:S01]  /*129f0*/  MOV R0, R143 ;  /* 0x0000008f00007202 */ /* 0x020fe20000000f00 */
[----:B-1----:R-:W-:Y:S05]  /*12a00*/  BRA `(.L_x_1727) ;  /* 0xfffeee3000007947 */ /* 0x002fea000383ffff */
.L_x_1628:
[----:B------:R-:W-:Y:S01]  /*12a10*/  IMAD.MOV.U32 R143, RZ, RZ, R7 ;  /* 0x000000ffff8f7224 */ /* 0x000fe200078e0007 */
[----:B------:R-:W-:Y:S01]  /*12a20*/  MOV R252, 0x3 ;  /* 0x0000000300fc7802 */ /* 0x000fe20000000f00 */
[----:B-1----:R-:W-:Y:S01]  /*12a30*/  IMAD.MOV.U32 R3, RZ, RZ, 0x181f ;  /* 0x0000181fff037424 */ /* 0x002fe200078e00ff */
[----:B------:R-:W-:-:S02]  /*12a40*/  MOV R2, 0x12a60 ;  /* 0x00012a6000027802 */ /* 0x000fc40000000f00 */
[----:B--2345:R-:W-:Y:S05]  /*12a50*/  CALL.REL.NOINC `($__internal_5_$__cuda_sm70_shflsync_idx_p) ;  /* 0x000042c000007944 */ /* 0x03cfea0003c00000 */
        /* <DEDUP_REMOVED lines=8> */
.L_x_1631:
[----:B------:R-:W-:Y:S01]  /*12ae0*/  IMAD.MOV.U32 R143, RZ, RZ, R7 ;  /* 0x000000ffff8f7224 */ /* 0x000fe200078e0007 */
[----:B------:R-:W-:Y:S01]  /*12af0*/  MOV R252, 0x4 ;  /* 0x0000000400fc7802 */ /* 0x000fe20000000f00 */
[----:B-1----:R-:W-:Y:S01]  /*12b00*/  IMAD.MOV.U32 R3, RZ, RZ, 0x181f ;  /* 0x0000181fff037424 */ /* 0x002fe200078e00ff */
[----:B------:R-:W-:Y:S02]  /*12b10*/  MOV R2, 0x12b30 ;  /* 0x00012b3000027802 */ /* 0x000fe40000000f00 */
[----:B--2345:R-:W-:Y:S05]  /*12b20*/  CALL.REL.NOINC `($__internal_5_$__cuda_sm70_shflsync_idx_p) ;  /* 0x000041f000007944 */ /* 0x03cfea0003c00000 */
[----:B------:R-:W-:Y:S01]  /*12b30*/  MOV R9, R143 ;  /* 0x0000008f00097202 */ /* 0x000fe20000000f00 */
[----:B-1---5:R-:W-:Y:S05]  /*12b40*/  BRA `(.L_x_1729) ;  /* 0xfffeef4000007947 */ /* 0x022fea000383ffff */
.L_x_1632:
[----:B------:R-:W-:Y:S01]  /*12b50*/  IMAD.MOV.U32 R143, RZ, RZ, R8 ;  /* 0x000000ffff8f7224 */ /* 0x000fe200078e0008 */
[----:B------:R-:W-:Y:S01]  /*12b60*/  MOV R252, 0x4 ;  /* 0x0000000400fc7802 */ /* 0x000fe20000000f00 */
[----:B-1----:R-:W-:Y:S01]  /*12b70*/  IMAD.MOV.U32 R3, RZ, RZ, 0x181f ;  /* 0x0000181fff037424 */ /* 0x002fe200078e00ff */
[----:B------:R-:W-:Y:S02]  /*12b80*/  MOV R2, 0x12ba0 ;  /* 0x00012ba000027802 */ /* 0x000fe40000000f00 */
[----:B--2345:R-:W-:Y:S05]  /*12b90*/  CALL.REL.NOINC `($__internal_5_$__cuda_sm70_shflsync_idx_p) ;  /* 0x0000418000007944 */ /* 0x03cfea0003c00000 */
[----:B-----5:R-:W-:Y:S01]  /*12ba0*/  MOV R0, R143 ;  /* 0x0000008f00007202 */ /* 0x020fe20000000f00 */
[----:B-1----:R-:W-:Y:S05]  /*12bb0*/  BRA `(.L_x_1730) ;  /* 0xfffeeef000007947 */ /* 0x002fea000383ffff */
.L_x_1635:
        /* <DEDUP_REMOVED lines=13> */
.L_x_1638:
[----:B------:R-:W-:Y:S01]  /*12c90*/  IMAD.MOV.U32 R143, RZ, RZ, R7 ;  /* 0x000000ffff8f7224 */ /* 0x000fe200078e0007 */
[----:B------:R-:W-:Y:S01]  /*12ca0*/  MOV R252, 0x6 ;  /* 0x0000000600fc7802 */ /* 0x000fe20000000f00 */
[----:B-1----:R-:W-:Y:S01]  /*12cb0*/  IMAD.MOV.U32 R3, RZ, RZ, 0x181f ;  /* 0x0000181fff037424 */ /* 0x002fe200078e00ff */
[----:B------:R-:W-:Y:S02]  /*12cc0*/  MOV R2, 0x12ce0 ;  /* 0x00012ce000027802 */ /* 0x000fe40000000f00 */
[----:B--2345:R-:W-:Y:S05]  /*12cd0*/  CALL.REL.NOINC `($__internal_5_$__cuda_sm70_shflsync_idx_p) ;  /* 0x0000404000007944 */ /* 0x03cfea0003c00000 */
[----:B------:R-:W-:Y:S01]  /*12ce0*/  MOV R9, R143 ;  /* 0x0000008f00097202 */ /* 0x000fe20000000f00 */
[----:B-1---5:R-:W-:Y:S05]  /*12cf0*/  BRA `(.L_x_1732) ;  /* 0xfffef00000007947 */ /* 0x022fea000383ffff */
.L_x_1639:
[----:B------:R-:W-:Y:S01]  /*12d00*/  IMAD.MOV.U32 R143, RZ, RZ, R8 ;  /* 0x000000ffff8f7224 */ /* 0x000fe200078e0008 */
[----:B------:R-:W-:Y:S01]  /*12d10*/  MOV R252, 0x6 ;  /* 0x0000000600fc7802 */ /* 0x000fe20000000f00 */
[----:B-1----:R-:W-:Y:S01]  /*12d20*/  IMAD.MOV.U32 R3, RZ, RZ, 0x181f ;  /* 0x0000181fff037424 */ /* 0x002fe200078e00ff */
[----:B------:R-:W-:Y:S02]  /*12d30*/  MOV R2, 0x12d50 ;  /* 0x00012d5000027802 */ /* 0x000fe40000000f00 */
[----:B--2345:R-:W-:Y:S05]  /*12d40*/  CALL.REL.NOINC `($__internal_5_$__cuda_sm70_shflsync_idx_p) ;  /* 0x00003fd000007944 */ /* 0x03cfea0003c00000 */
[----:B-----5:R-:W-:Y:S01]  /*12d50*/  MOV R0, R143 ;  /* 0x0000008f00007202 */ /* 0x020fe20000000f00 */
[----:B-1----:R-:W-:Y:S05]  /*12d60*/  BRA `(.L_x_1733) ;  /* 0xfffeefb000007947 */ /* 0x002fea000383ffff */
.L_x_1642:
        /* <DEDUP_REMOVED lines=13> */
.L_x_1645:
[----:B------:R-:W-:Y:S01]  /*12e40*/  IMAD.MOV.U32 R143, RZ, RZ, R0 ;  /* 0x000000ffff8f7224 */ /* 0x000fe200078e0000 */
[----:B------:R-:W-:Y:S01]  /*12e50*/  MOV R252, RZ ;  /* 0x000000ff00fc7202 */ /* 0x000fe20000000f00 */
[----:B------:R-:W-:Y:S01]  /*12e60*/  IMAD.MOV.U32 R3, RZ, RZ, 0x181f ;  /* 0x0000181fff037424 */ /* 0x000fe200078e00ff */
[----:B------:R-:W-:Y:S02]  /*12e70*/  MOV R2, 0x12e90 ;  /* 0x00012e9000027802 */ /* 0x000fe40000000f00 */
[----:B------:R-:W-:Y:S05]  /*12e80*/  CALL.REL.NOINC `($__internal_5_$__cuda_sm70_shflsync_idx_p) ;  /* 0x00003e9000007944 */ /* 0x000fea0003c00000 */
[----:B------:R-:W-:Y:S01]  /*12e90*/  MOV R8, R143 ;  /* 0x0000008f00087202 */ /* 0x000fe20000000f00 */
[----:B-1---5:R-:W-:Y:S05]  /*12ea0*/  BRA `(.L_x_1735) ;  /* 0xffff095000007947 */ /* 0x022fea000383ffff */
.L_x_1646:
[----:B------:R-:W-:Y:S01]  /*12eb0*/  IMAD.MOV.U32 R143, RZ, RZ, R4 ;  /* 0x000000ffff8f7224 */ /* 0x000fe200078e0004 */
[----:B------:R-:W-:Y:S01]  /*12ec0*/  MOV R252, RZ ;  /* 0x000000ff00fc7202 */ /* 0x000fe20000000f00 */
[----:B------:R-:W-:Y:S01]  /*12ed0*/  IMAD.MOV.U32 R3, RZ, RZ, 0x181f ;  /* 0x0000181fff037424 */ /* 0x000fe200078e00ff */
[----:B------:R-:W-:Y:S02]  /*12ee0*/  MOV R2, 0x12f00 ;  /* 0x00012f0000027802 */ /* 0x000fe40000000f00 */
[----:B-12---:R-:W-:Y:S05]  /*12ef0*/  CALL.REL.NOINC `($__internal_5_$__cuda_sm70_shflsync_idx_p) ;  /* 0x00003e2000007944 */ /* 0x006fea0003c00000 */
[----:B------:R-:W-:Y:S01]  /*12f00*/  ISETP.GE.AND P2, PT, R250, c[0x0][0x1d4], PT ;  /* 0x00007500fa007a0c */ /* 0x000fe20003f46270 */
[----:B------:R-:W-:Y:S01]  /*12f10*/  IMAD.MOV.U32 R252, RZ, RZ, 0x1 ;  /* 0x00000001fffc7424 */ /* 0x000fe200078e00ff */
[----:B------:R-:W-:-:S02]  /*12f20*/  ISETP.GE.AND P0, PT, R251, c[0x0][0x1d4], PT ;  /* 0x00007500fb007a0c */ /* 0x000fc40003f06270 */
[C---:B------:R-:W-:Y:S02]  /*12f30*/  IADD3 R6, P6, R143.reuse, R67, RZ ;  /* 0x000000438f067210 */ /* 0x040fe40007fde0ff */
[----:B------:R-:W-:Y:S01]  /*12f40*/  IADD3 R2, P5, R143, R152, RZ ;  /* 0x000000988f027210 */ /* 0x000fe20007fbe0ff */
[----:B-----5:R-:W-:Y:S01]  /*12f50*/  IMAD.MOV.U32 R143, RZ, RZ, R0 ;  /* 0x000000ffff8f7224 */ /* 0x020fe200078e0000 */
        /* <DEDUP_REMOVED lines=8> */
[----:B--2---:R-:W-:Y:S01]  /*12fe0*/  SEL R6, RZ, 0x10, P2 ;  /* 0x00000010ff067807 */ /* 0x004fe20001000000 */
[----:B---3--:R-:W-:Y:S01]  /*12ff0*/  IMAD.MOV.U32 R3, RZ, RZ, 0x181f ;  /* 0x0000181fff037424 */ /* 0x008fe200078e00ff */
[----:B------:R-:W-:Y:S02]  /*13000*/  MOV R2, 0x13020 ;  /* 0x0001302000027802 */ /* 0x000fe40000000f00 */
[----:B-1----:R-:W-:Y:S05]  /*13010*/  CALL.REL.NOINC `($__internal_5_$__cuda_sm70_shflsync_idx_p) ;  /* 0x00003d0000007944 */ /* 0x002fea0003c00000 */
[----:B------:R-:W-:Y:S01]  /*13020*/  IMAD.MOV.U32 R7, RZ, RZ, R143 ;  /* 0x000000ffff077224 */ /* 0x000fe200078e008f */
[----:B------:R-:W-:Y:S01]  /*13030*/  MOV R252, 0x1 ;  /* 0x0000000100fc7802 */ /* 0x000fe20000000f00 */
[----:B------:R-:W-:Y:S01]  /*13040*/  IMAD.MOV.U32 R143, RZ, RZ, R4 ;  /* 0x000000ffff8f7224 */ /* 0x000fe200078e0004 */
[----:B------:R-:W-:-:S02]  /*13050*/  MOV R3, 0x181f ;  /* 0x0000181f00037802 */ /* 0x000fc40000000f00 */
[----:B------:R-:W-:Y:S02]  /*13060*/  MOV R2, 0x13080 ;  /* 0x0001308000027802 */ /* 0x000fe40000000f00 */
[----:B-1---5:R-:W-:Y:S05]  /*13070*/  CALL.REL.NOINC `($__internal_5_$__cuda_sm70_shflsync_idx_p) ;  /* 0x00003ca000007944 */ /* 0x022fea0003c00000 */
[----:B------:R-:W-:Y:S01]  /*13080*/  IADD3 R8, -R6, 0x10, RZ ;  /* 0x0000001006087810 */ /* 0x000fe20007ffe1ff */
[----:B------:R-:W-:Y:S01]  /*13090*/  IMAD.MOV.U32 R252, RZ, RZ, 0x2 ;  /* 0x00000002fffc7424 */ /* 0x000fe200078e00ff */
[----:B------:R-:W-:Y:S02]  /*130a0*/  IADD3 R2, -R5, 0x10, RZ ;  /* 0x0000001005027810 */ /* 0x000fe40007ffe1ff */
[----:B------:R-:W-:Y:S02]  /*130b0*/  LOP3.LUT R8, R8, 0xf, RZ, 0xc0, !PT ;  /* 0x0000000f08087812 */ /* 0x000fe400078ec0ff */
[----:B------:R-:W-:Y:S02]  /*130c0*/  ISETP.NE.U32.AND P6, PT, R6, RZ, PT ;  /* 0x000000ff0600720c */ /* 0x000fe40003fc5070 */
[----:B------:R-:W-:Y:S02]  /*130d0*/  IADD3 R8, P2, P0, R8, R143, R67 ;  /* 0x0000008f08087210 */ /* 0x000fe4000785e043 */
[----:B------:R-:W-:-:S02]  /*130e0*/  LOP3.LUT R2, R2, 0xf, RZ, 0xc0, !PT ;  /* 0x0000000f02027812 */ /* 0x000fc400078ec0ff */
[----:B------:R-:W-:Y:S02]  /*130f0*/  ISETP.NE.U32.AND P5, PT, R5, RZ, PT ;  /* 0x000000ff0500720c */ /* 0x000fe40003fa5070 */
[----:B------:R-:W-:Y:S02]  /*13100*/  IADD3.X R9, RZ, R7, R64, P2, P0 ;  /* 0x00000007ff097210 */ /* 0x000fe400017e0440 */
[----:B------:R-:W-:Y:S01]  /*13110*/  IADD3 R2, P2, P0, R2, R143, R152 ;  /* 0x0000008f02027210 */ /* 0x000fe2000785e098 */
[----:B-----5:R-:W-:Y:S02]  /*13120*/  IMAD.MOV.U32 R143, RZ, RZ, R0 ;  /* 0x000000ffff8f7224 */ /* 0x020fe400078e0000 */
[----:B------:R-:W-:Y:S01]  /*13130*/  @!PT LDS RZ, [RZ] ;  /* 0x00000000fffff984 */ /* 0x000fe20000000800 */
[----:B------:R-:W-:Y:S01]  /*13140*/  @!PT LDS RZ, [RZ] ;  /* 0x00000000fffff984 */ /* 0x000fe20000000800 */
[----:B------:R-:W-:Y:S01]  /*13150*/  @!PT LDS RZ, [RZ] ;  /* 0x00000000fffff984 */ /* 0x000fe20000000800 */
[----:B------:R2:W-:Y:S01]  /*13160*/  LDGSTS.E.BYPASS.LTC128B.128.ZFILL [R247+0x4900], [R8.64], P6 ;  /* 0x0490000008f77fae */ /* 0x0005e2000b141d46 */
[----:B------:R-:W-:-:S05]  /*13170*/  IADD3.X R3, RZ, R7, R65, P2, P0 ;  /* 0x00000007ff037210 */ /* 0x000fca00017e0441 */
[----:B------:R3:W-:Y:S02]  /*13180*/  LDGSTS.E.BYPASS.LTC128B.128.ZFILL [R247+0x6900], [R2.64], P5 ;  /* 0x0690000002f77fae */ /* 0x0007e4000a941d46 */
[----:B---3--:R-:W-:Y:S01]  /*13190*/  IMAD.MOV.U32 R3, RZ, RZ, 0x181f ;  /* 0x0000181fff037424 */ /* 0x008fe200078e00ff */
[----:B------:R-:W-:Y:S02]  /*131a0*/  MOV R2, 0x131c0 ;  /* 0x000131c000027802 */ /* 0x000fe40000000f00 */
[----:B-12---:R-:W-:Y:S05]  /*131b0*/  CALL.REL.NOINC `($__internal_5_$__cuda_sm70_shflsync_idx_p) ;  /* 0x00003b6000007944 */ /* 0x006fea0003c00000 */
[----:B------:R-:W-:Y:S01]  /*131c0*/  IMAD.MOV.U32 R7, RZ, RZ, R143 ;  /* 0x000000ffff077224 */ /* 0x000fe200078e008f */
[----:B------:R-:W-:Y:S01]  /*131d0*/  MOV R252, 0x2 ;  /* 0x0000000200fc7802 */ /* 0x000fe20000000f00 */
[----:B------:R-:W-:Y:S01]  /*131e0*/  IMAD.MOV.U32 R143, RZ, RZ, R4 ;  /* 0x000000ffff8f7224 */ /* 0x000fe200078e0004 */
[----:B------:R-:W-:Y:S02]  /*131f0*/  MOV R3, 0x181f ;  /* 0x0000181f00037802 */ /* 0x000fe40000000f00 */
[----:B------:R-:W-:Y:S02]  /*13200*/  MOV R2, 0x13220 ;  /* 0x0001322000027802 */ /* 0x000fe40000000f00 */
[----:B-1---5:R-:W-:Y:S05]  /*13210*/  CALL.REL.NOINC `($__internal_5_$__cuda_sm70_shflsync_idx_p) ;  /* 0x00003b0000007944 */ /* 0x022fea0003c00000 */
[----:B------:R-:W-:Y:S01]  /*13220*/  IADD3 R8, -R6, 0x10, RZ ;  /* 0x0000001006087810 */ /* 0x000fe20007ffe1ff */
[----:B------:R-:W-:Y:S01]  /*13230*/  IMAD.MOV.U32 R252, RZ, RZ, 0x3 ;  /* 0x00000003fffc7424 */ /* 0x000fe200078e00ff */
        /* <DEDUP_REMOVED lines=24> */
[----:B-----5:R-:W-:Y:S01]  /*133c0*/  MOV R0, R143 ;  /* 0x0000008f00007202 */ /* 0x020fe20000000f00 */
[----:B-1----:R-:W-:Y:S05]  /*133d0*/  BRA `(.L_x_1736) ;  /* 0xffff060000007947 */ /* 0x002fea000383ffff */
.L_x_1647:
[----:B------:R-:W-:Y:S01]  /*133e0*/  IMAD.MOV.U32 R143, RZ, RZ, R0 ;  /* 0x000000ffff8f7224 */ /* 0x000fe200078e0000 */
[----:B------:R-:W-:Y:S01]  /*133f0*/  MOV R252, RZ ;  /* 0x000000ff00fc7202 */ /* 0x000fe20000000f00 */
[----:B------:R-:W-:Y:S01]  /*13400*/  IMAD.MOV.U32 R3, RZ, RZ, 0x1c1f ;  /* 0x00001c1fff037424 */ /* 0x000fe200078e00ff */
[----:B------:R-:W-:-:S02]  /*13410*/  MOV R2, 0x13430 ;  /* 0x0001343000027802 */ /* 0x000fc40000000f00 */
[----:B------:R-:W-:Y:S05]  /*13420*/  CALL.REL.NOINC `($__internal_5_$__cuda_sm70_shflsync_idx_p) ;  /* 0x000038f000007944 */ /* 0x000fea0003c00000 */
[----:B------:R-:W-:Y:S01]  /*13430*/  MOV R2, R143 ;  /* 0x0000008f00027202 */ /* 0x000fe20000000f00 */
[----:B-1---5:R-:W-:Y:S05]  /*13440*/  BRA `(.L_x_1737) ;  /* 0xffff078000007947 */ /* 0x022fea000383ffff */
.L_x_1648:
[----:B------:R-:W-:Y:S01]  /*13450*/  IMAD.MOV.U32 R143, RZ, RZ, R0 ;  /* 0x000000ffff8f7224 */ /* 0x000fe200078e0000 */
[----:B------:R-:W-:Y:S01]  /*13460*/  MOV R252, 0x1 ;  /* 0x0000000100fc7802 */ /* 0x000fe20000000f00 */
[----:B------:R-:W-:Y:S01]  /*13470*/  IMAD.MOV.U32 R3, RZ, RZ, 0x1c1f ;  /* 0x00001c1fff037424 */ /* 0x000fe200078e00ff */
[----:B------:R-:W-:-:S02]  /*13480*/  MOV R2, 0x134a0 ;  /* 0x000134a000027802 */ /* 0x000fc40000000f00 */
[----:B-1----:R-:W-:Y:S05]  /*13490*/  CALL.REL.NOINC `($__internal_5_$__cuda_sm70_shflsync_idx_p) ;  /* 0x0000388000007944 */ /* 0x002fea0003c00000 */
[----:B------:R-:W-:Y:S02]  /*134a0*/  IMAD.IADD R2, R4, 0x1, R143 ;  /* 0x0000000104027824 */ /* 0x000fe400078e028f */
[----:B-----5:R-:W-:-:S02]  /*134b0*/  IMAD.MOV.U32 R143, RZ, RZ, R0 ;  /* 0x000000ffff8f7224 */ /* 0x020fc400078e0000 */
[----:B------:R-:W-:Y:S01]  /*134c0*/  IMAD.MOV.U32 R252, RZ, RZ, 0x2 ;  /* 0x00000002fffc7424 */ /* 0x000fe200078e00ff */
[----:B------:R-:W-:Y:S01]  /*134d0*/  IMNMX R2, R5, R2, PT ;  /* 0x0000000205027217 */ /* 0x000fe20003800200 */
[----:B------:R-:W-:-:S03]  /*134e0*/  IMAD.MOV.U32 R3, RZ, RZ, 0x1c1f ;  /* 0x00001c1fff037424 */ /* 0x000fc600078e00ff */
        /* <DEDUP_REMOVED lines=32> */
[----:B------:R-:W-:Y:S02]  /*136f0*/  MOV R2, 0x13710 ;  /* 0x0001371000027802 */ /* 0x000fe40000000f00 */
[----:B-1----:R-:W-:Y:S05]  /*13700*/  CALL.REL.NOINC `($__internal_5_$__cuda_sm70_shflsync_idx_p) ;  /* 0x0000361000007944 */ /* 0x002fea0003c00000 */
[----:B------:R-:W-:Y:S02]  /*13710*/  IMAD.IADD R2, R4, 0x1, R143 ;  /* 0x0000000104027824 */ /* 0x000fe400078e028f */
[----:B-----5:R-:W-:Y:S02]  /*13720*/  IMAD.MOV.U32 R143, RZ, RZ, R0 ;  /* 0x000000ffff8f7224 */ /* 0x020fe400078e0000 */
        /* <DEDUP_REMOVED lines=37> */
[----:B------:R-:W-:Y:S01]  /*13980*/  IMAD.IADD R4, R4, 0x1, R143 ;  /* 0x0000000104047824 */ /* 0x000fe200078e028f */
[----:B------:R-:W-:Y:S01]  /*13990*/  FMNMX.FTZ R136, R7, R8, !PT ;  /* 0x0000000807887209 */ /* 0x000fe20007810000 */
[----:B-----5:R-:W-:Y:S01]  /*139a0*/  IMAD.MOV.U32 R0, RZ, RZ, 0x2 ;  /* 0x00000002ff007424 */ /* 0x020fe200078e00ff */
[----:B------:R-:W-:Y:S02]  /*139b0*/  FMNMX.FTZ R135, R9, R10, !PT ;  /* 0x0000000a09877209 */ /* 0x000fe40007810000 */
[----:B------:R-:W-:Y:S02]  /*139c0*/  IMNMX R5, R5, R4, PT ;  /* 0x0000000405057217 */ /* 0x000fe40003800200 */
[----:B------:R-:W-:-:S02]  /*139d0*/  FMNMX.FTZ R136, R11, R136, !PT ;  /* 0x000000880b887209 */ /* 0x000fc40007810000 */
[C---:B------:R-:W-:Y:S02]  /*139e0*/  ISETP.GT.AND P6, PT, R5.reuse, RZ, PT ;  /* 0x000000ff0500720c */ /* 0x040fe40003fc4270 */
[C---:B------:R-:W-:Y:S02]  /*139f0*/  ISETP.GT.AND P5, PT, R5.reuse, 0x1, PT ;  /* 0x000000010500780c */ /* 0x040fe40003fa4270 */
[----:B------:R-:W-:Y:S02]  /*13a00*/  ISETP.GT.AND P2, PT, R5, 0x8, PT ;  /* 0x000000080500780c */ /* 0x000fe40003f44270 */
[----:B------:R-:W-:Y:S02]  /*13a10*/  FSEL R19, R102, -INF , P6 ;  /* 0xff80000066137808 */ /* 0x000fe40003000000 */
[----:B------:R-:W-:Y:S02]  /*13a20*/  FSEL R27, R103, -INF , P5 ;  /* 0xff800000671b7808 */ /* 0x000fe40002800000 */
[----:B------:R-:W-:-:S02]  /*13a30*/  ISETP.GT.AND P0, PT, R5, 0x9, PT ;  /* 0x000000090500780c */ /* 0x000fc40003f04270 */
[----:B------:R-:W-:Y:S02]  /*13a40*/  FSEL R32, R98, -INF , P2 ;  /* 0xff80000062207808 */ /* 0x000fe40001000000 */
[----:B------:R-:W-:Y:S02]  /*13a50*/  FMNMX.FTZ R134, R22, R24, !PT ;  /* 0x0000001816867209 */ /* 0x000fe40007810000 */
[----:B------:R-:W-:Y:S02]  /*13a60*/  FMNMX.FTZ R6, R19, R27, !PT ;  /* 0x0000001b13067209 */ /* 0x000fe40007810000 */
[----:B------:R-:W-:Y:S02]  /*13a70*/  FMNMX.FTZ R136, R12, R136, !PT ;  /* 0x000000880c887209 */ /* 0x000fe40007810000 */
[----:B------:R-:W-:Y:S02]  /*13a80*/  FSEL R33, R99, -INF , P0 ;  /* 0xff80000063217808 */ /* 0x000fe40000000000 */
[----:B------:R-:W-:-:S02]  /*13a90*/  ISETP.GT.AND P6, PT, R5, 0x10, PT ;  /* 0x000000100500780c */ /* 0x000fc40003fc4270 */
[----:B------:R-:W-:Y:S02]  /*13aa0*/  FMNMX.FTZ R135, R14, R135, !PT ;  /* 0x000000870e877209 */ /* 0x000fe40007810000 */
[----:B------:R-:W-:Y:S02]  /*13ab0*/  FMNMX.FTZ R134, R28, R134, !PT ;  /* 0x000000861c867209 */ /* 0x000fe40007810000 */
[----:B------:R-:W-:Y:S02]  /*13ac0*/  FMNMX.FTZ R6, R32, R6, !PT ;  /* 0x0000000620067209 */ /* 0x000fe40007810000 */
[----:B------:R-:W-:Y:S02]  /*13ad0*/  FMNMX.FTZ R136, R13, R136, !PT ;  /* 0x000000880d887209 */ /* 0x000fe40007810000 */
[----:B------:R-:W-:Y:S02]  /*13ae0*/  ISETP.GT.AND P5, PT, R5, 0x11, PT ;  /* 0x000000110500780c */ /* 0x000fe40003fa4270 */
[----:B------:R-:W-:-:S02]  /*13af0*/  FSEL R34, R94, -INF , P6 ;  /* 0xff8000005e227808 */ /* 0x000fc40003000000 */
        /* <DEDUP_REMOVED lines=65> */
[----:B------:R-:W-:Y:S01]  /*13f10*/  FMNMX.FTZ R135, R139, R135, !PT ;  /* 0x000000878b877209 */ /* 0x000fe20007810000 */
[----:B------:R-:W-:Y:S01]  /*13f20*/  IMAD.MOV.U32 R132, RZ, RZ, R136 ;  /* 0x000000ffff847224 */ /* 0x000fe200078e0088 */
[----:B------:R-:W-:-:S02]  /*13f30*/  FMNMX.FTZ R134, R131, R134, !PT ;  /* 0x0000008683867209 */ /* 0x000fc40007810000 */
[----:B------:R-:W-:Y:S02]  /*13f40*/  FMNMX.FTZ R6, R121, R6, !PT ;  /* 0x0000000679067209 */ /* 0x000fe40007810000 */
[----:B------:R-:W-:Y:S02]  /*13f50*/  FMNMX.FTZ R135, R130, R135, !PT ;  /* 0x0000008782877209 */ /* 0x000fe40007810000 */
[----:B------:R-:W-:Y:S02]  /*13f60*/  FMNMX.FTZ R134, R128, R134, !PT ;  /* 0x0000008680867209 */ /* 0x000fe40007810000 */
[----:B------:R-:W-:Y:S02]  /*13f70*/  FMNMX.FTZ R6, R120, R6, !PT ;  /* 0x0000000678067209 */ /* 0x000fe40007810000 */
[----:B------:R-:W-:Y:S02]  /*13f80*/  MOV R2, 0x13fa0 ;  /* 0x00013fa000027802 */ /* 0x000fe40000000f00 */
[----:B-1----:R-:W-:Y:S05]  /*13f90*/  CALL.REL.NOINC `($__internal_4_$__cuda_sm70_shflsync_bfly_p) ;  /* 0x00002d2000007944 */ /* 0x002fea0003c00000 */
[----:B------:R-:W-:Y:S01]  /*13fa0*/  FMNMX.FTZ R136, R136, R0, !PT ;  /* 0x0000000088887209 */ /* 0x000fe20007810000 */
[----:B------:R-:W-:Y:S01]  /*13fb0*/  IMAD.MOV.U32 R0, RZ, RZ, 0x1 ;  /* 0x00000001ff007424 */ /* 0x000fe200078e00ff */
[----:B------:R-:W-:-:S03]  /*13fc0*/  MOV R2, 0x13ff0 ;  /* 0x00013ff000027802 */ /* 0x000fc60000000f00 */
[----:B------:R-:W-:Y:S02]  /*13fd0*/  IMAD.MOV.U32 R132, RZ, RZ, R136 ;  /* 0x000000ffff847224 */ /* 0x000fe400078e0088 */
[----:B------:R-:W-:Y:S05]  /*13fe0*/  CALL.REL.NOINC `($__internal_4_$__cuda_sm70_shflsync_bfly_p) ;  /* 0x00002cd000007944 */ /* 0x000fea0003c00000 */
[----:B------:R-:W-:Y:S01]  /*13ff0*/  FMNMX.FTZ R136, R136, R0, !PT ;  /* 0x0000000088887209 */ /* 0x000fe20007810000 */
[----:B------:R-:W-:Y:S01]  /*14000*/  IMAD.MOV.U32 R132, RZ, RZ, R135 ;  /* 0x000000ffff847224 */ /* 0x000fe200078e0087 */
[----:B------:R-:W-:Y:S01]  /*14010*/  MOV R2, 0x14040 ;  /* 0x0001404000027802 */ /* 0x000fe20000000f00 */
[----:B------:R-:W-:Y:S02]  /*14020*/  IMAD.MOV.U32 R0, RZ, RZ, 0x2 ;  /* 0x00000002ff007424 */ /* 0x000fe400078e00ff */
[----:B------:R-:W-:Y:S05]  /*14030*/  CALL.REL.NOINC `($__internal_4_$__cuda_sm70_shflsync_bfly_p) ;  /* 0x00002c8000007944 */ /* 0x000fea0003c00000 */
        /* <DEDUP_REMOVED lines=25> */
[----:B------:R-:W-:Y:S01]  /*141d0*/  MOV R133, R0 ;  /* 0x0000000000857202 */ /* 0x000fe20000000f00 */
[----:B------:R-:W-:Y:S05]  /*141e0*/  BRA `(.L_x_1738) ;  /* 0xffff075000007947 */ /* 0x000fea000383ffff */
.L_x_1652:
[----:B------:R-:W-:Y:S01]  /*141f0*/  MOV R252, RZ ;  /* 0x000000ff00fc7202 */ /* 0x000fe20000000f00 */
[----:B------:R-:W-:Y:S01]  /*14200*/  IMAD.MOV.U32 R143, RZ, RZ, R0 ;  /* 0x000000ffff8f7224 */ /* 0x000fe200078e0000 */
[----:B------:R-:W-:Y:S01]  /*14210*/  MOV R2, 0x14240 ;  /* 0x0001424000027802 */ /* 0x000fe20000000f00 */
[----:B------:R-:W-:Y:S02]  /*14220*/  IMAD.MOV.U32 R3, RZ, RZ, 0x181f ;  /* 0x0000181fff037424 */ /* 0x000fe400078e00ff */
[----:B--2---:R-:W-:Y:S05]  /*14230*/  CALL.REL.NOINC `($__internal_5_$__cuda_sm70_shflsync_idx_p) ;  /* 0x00002ae000007944 */ /* 0x004fea0003c00000 */
[----:B------:R-:W-:Y:S01]  /*14240*/  MOV R7, R143 ;  /* 0x0000008f00077202 */ /* 0x000fe20000000f00 */
[----:B-1---5:R-:W-:-:S05]  /*14250*/  BRA `(.L_x_1739) ;  /* 0xffff282000007947 */ /* 0x022fca000383ffff */
.L_x_1653:
[----:B------:R-:W-:Y:S01]  /*14260*/  MOV R252, RZ ;  /* 0x000000ff00fc7202 */ /* 0x000fe20000000f00 */
[----:B------:R-:W-:Y:S01]  /*14270*/  IMAD.MOV.U32 R143, RZ, RZ, R4 ;  /* 0x000000ffff8f7224 */ /* 0x000fe200078e0004 */
[----:B------:R-:W-:Y:S01]  /*14280*/  MOV R2, 0x142b0 ;  /* 0x000142b000027802 */ /* 0x000fe20000000f00 */
[----:B------:R-:W-:Y:S02]  /*14290*/  IMAD.MOV.U32 R3, RZ, RZ, 0x181f ;  /* 0x0000181fff037424 */ /* 0x000fe400078e00ff */
[----:B-123--:R-:W-:Y:S05]  /*142a0*/  CALL.REL.NOINC `($__internal_5_$__cuda_sm70_shflsync_idx_p) ;  /* 0x00002a7000007944 */ /* 0x00efea0003c00000 */
[----:B------:R-:W-:Y:S01]  /*142b0*/  ISETP.GE.AND P5, PT, R250, c[0x0][0x1d4], PT ;  /* 0x00007500fa007a0c */ /* 0x000fe20003fa6270 */
[----:B------:R-:W-:Y:S01]  /*142c0*/  IMAD.MOV.U32 R252, RZ, RZ, 0x1 ;  /* 0x00000001fffc7424 */ /* 0x000fe200078e00ff */
[----:B------:R-:W-:Y:S02]  /*142d0*/  IADD3 R8, P2, R143, R12, RZ ;  /* 0x0000000c8f087210 */ /* 0x000fe40007f5e0ff */
[----:B------:R-:W-:Y:S03]  /*142e0*/  ISETP.GE.AND P0, PT, R251, c[0x0][0x1d4], PT ;  /* 0x00007500fb007a0c */ /* 0x000fe60003f06270 */
[----:B------:R-:W-:Y:S01]  /*142f0*/  IMAD.X R9, R7, 0x1, R5, P2 ;  /* 0x0000000107097824 */ /* 0x000fe200010e0605 */
[----:B------:R-:W-:Y:S01]  /*14300*/  IADD3 R2, P2, R143, R13, RZ ;  /* 0x0000000d8f027210 */ /* 0x000fe20007f5e0ff */
[----:B-----5:R-:W-:Y:S04]  /*14310*/  IMAD.MOV.U32 R143, RZ, RZ, R0 ;  /* 0x000000ffff8f7224 */ /* 0x020fe800078e0000 */
[----:B------:R-:W-:Y:S01]  /*14320*/  @!PT LDS RZ, [RZ] ;  /* 0x00000000fffff984 */ /* 0x000fe20000000800 */
[----:B------:R-:W-:Y:S01]  /*14330*/  @!PT LDS RZ, [RZ] ;  /* 0x00000000fffff984 */ /* 0x000fe20000000800 */
[----:B------:R-:W-:Y:S01]  /*14340*/  @!PT LDS RZ, [RZ] ;  /* 0x00000000fffff984 */ /* 0x000fe20000000800 */
[----:B------:R2:W-:Y:S01]  /*14350*/  LDGSTS.E.BYPASS.LTC128B.128 [R247+0x100], [R8.64], !P5 ;  /* 0x0010000008f77fae */ /* 0x0005e2000e901d46 */
[----:B------:R-:W-:Y:S01]  /*14360*/  IMAD.X R3, R7, 0x1, R6, P2 ;  /* 0x0000000107037824 */ /* 0x000fe200010e0606 */
[----:B------:R-:W-:Y:S04]  /*14370*/  SEL R7, RZ, 0x10, P0 ;  /* 0x00000010ff077807 */ /* 0x000fe80000000000 */
[----:B------:R3:W-:Y:S01]  /*14380*/  LDGSTS.E.BYPASS.LTC128B.128 [R247+0x2100], [R2.64], !P0 ;  /* 0x0210000002f77fae */ /* 0x0007e2000c101d46 */
[----:B--2---:R-:W-:Y:S02]  /*14390*/  SEL R8, RZ, 0x10, P5 ;  /* 0x00000010ff087807 */ /* 0x004fe40002800000 */
[----:B---3--:R-:W-:Y:S01]  /*143a0*/  MOV R2, 0x143d0 ;  /* 0x000143d000027802 */ /* 0x008fe20000000f00 */
[----:B------:R-:W-:Y:S02]  /*143b0*/  IMAD.MOV.U32 R3, RZ, RZ, 0x181f ;  /* 0x0000181fff037424 */ /* 0x000fe400078e00ff */
[----:B-1----:R-:W-:Y:S05]  /*143c0*/  CALL.REL.NOINC `($__internal_5_$__cuda_sm70_shflsync_idx_p) ;  /* 0x0000295000007944 */ /* 0x002fea0003c00000 */
[----:B------:R-:W-:Y:S01]  /*143d0*/  MOV R252, 0x1 ;  /* 0x0000000100fc7802 */ /* 0x000fe20000000f00 */
[----:B------:R-:W-:Y:S01]  /*143e0*/  IMAD.MOV.U32 R9, RZ, RZ, R143 ;  /* 0x000000ffff097224 */ /* 0x000fe200078e008f */
[----:B------:R-:W-:Y:S01]  /*143f0*/  MOV R3, 0x181f ;  /* 0x0000181f00037802 */ /* 0x000fe20000000f00 */
[----:B------:R-:W-:Y:S01]  /*14400*/  IMAD.MOV.U32 R143, RZ, RZ, R4 ;  /* 0x000000ffff8f7224 */ /* 0x000fe200078e0004 */
[----:B------:R-:W-:Y:S02]  /*14410*/  MOV R2, 0x14430 ;  /* 0x0001443000027802 */ /* 0x000fe40000000f00 */
[----:B-1---5:R-:W-:Y:S05]  /*14420*/  CALL.REL.NOINC `($__internal_5_$__cuda_sm70_shflsync_idx_p) ;  /* 0x000028f000007944 */ /* 0x022fea0003c00000 */
[C---:B------:R-:W-:Y:S01]  /*14430*/  IADD3 R2, -R8.reuse, 0x10, RZ ;  /* 0x0000001008027810 */ /* 0x040fe20007ffe1ff */
[----:B------:R-:W-:Y:S01]  /*14440*/  IMAD.MOV.U32 R252, RZ, RZ, 0x2 ;  /* 0x00000002fffc7424 */ /* 0x000fe200078e00ff */
[----:B------:R-:W-:Y:S02]  /*14450*/  ISETP.NE.U32.AND P5, PT, R8, RZ, PT ;  /* 0x000000ff0800720c */ /* 0x000fe40003fa5070 */
[----:B------:R-:W-:Y:S04]  /*14460*/  LOP3.LUT R2, R2, 0xf, RZ, 0xc0, !PT ;  /* 0x0000000f02027812 */ /* 0x000fe800078ec0ff */
[----:B------:R-:W-:Y:S04]  /*14470*/  IADD3 R2, P2, P0, R2, R143, R12 ;  /* 0x0000008f02027210 */ /* 0x000fe8000785e00c */
[----:B------:R-:W-:Y:S05]  /*14480*/  IADD3.X R3, RZ, R9, R5, P2, P0 ;  /* 0x00000009ff037210 */ /* 0x000fea00017e0405 */
[----:B------:R-:W-:Y:S01]  /*14490*/  @!PT LDS RZ, [RZ] ;  /* 0x00000000fffff984 */ /* 0x000fe20000000800 */
[----:B------:R-:W-:Y:S01]  /*144a0*/  @!PT LDS RZ, [RZ] ;  /* 0x00000000fffff984 */ /* 0x000fe20000000800 */
[----:B------:R-:W-:Y:S01]  /*144b0*/  @!PT LDS RZ, [RZ] ;  /* 0x00000000fffff984 */ /* 0x000fe20000000800 */
[----:B------:R2:W-:Y:S01]  /*144c0*/  LDGSTS.E.BYPASS.LTC128B.128.ZFILL [R247+0x900], [R2.64], P5 ;  /* 0x0090000002f77fae */ /* 0x0005e2000a941d46 */
[C---:B------:R-:W-:Y:S02]  /*144d0*/  ISETP.NE.U32.AND P5, PT, R7.reuse, RZ, PT ;  /* 0x000000ff0700720c */ /* 0x040fe40003fa5070 */
[----:B--2---:R-:W-:Y:S04]  /*144e0*/  IADD3 R2, -R7, 0x10, RZ ;  /* 0x0000001007027810 */ /* 0x004fe80007ffe1ff */
[----:B------:R-:W-:Y:S04]  /*144f0*/  LOP3.LUT R2, R2, 0xf, RZ, 0xc0, !PT ;  /* 0x0000000f02027812 */ /* 0x000fe800078ec0ff */
[----:B------:R-:W-:Y:S01]  /*14500*/  IADD3 R2, P2, P0, R2, R143, R13 ;  /* 0x0000008f02027210 */ /* 0x000fe2000785e00d */
[----:B-----5:R-:W-:Y:S03]  /*14510*/  IMAD.MOV.U32 R143, RZ, RZ, R0 ;  /* 0x000000ffff8f7224 */ /* 0x020fe600078e0000 */
[----:B------:R-:W-:Y:S05]  /*14520*/  IADD3.X R3, RZ, R9, R6, P2, P0 ;  /* 0x00000009ff037210 */ /* 0x000fea00017e0406 */
[----:B------:R2:W-:Y:S02]  /*14530*/  LDGSTS.E.BYPASS.LTC128B.128.ZFILL [R247+0x2900], [R2.64], P5 ;  /* 0x0290000002f77fae */ /* 0x0005e4000a941d46 */
[----:B--2---:R-:W-:Y:S01]  /*14540*/  MOV R2, 0x14570 ;  /* 0x0001457000027802 */ /* 0x004fe20000000f00 */
[----:B------:R-:W-:Y:S03]  /*14550*/  IMAD.MOV.U32 R3, RZ, RZ, 0x181f ;  /* 0x0000181fff037424 */ /* 0x000fe600078e00ff */
        /* <DEDUP_REMOVED lines=33> */
[----:B-----5:R-:W-:Y:S01]  /*14770*/  MOV R0, R143 ;  /* 0x0000008f00007202 */ /* 0x020fe20000000f00 */
[----:B-1----:R-:W-:-:S05]  /*14780*/  BRA `(.L_x_1740) ;  /* 0xffff24e000007947 */ /* 0x002fca000383ffff */
.L_x_1656:
[----:B------:R-:W-:Y:S01]  /*14790*/  MOV R252, RZ ;  /* 0x000000ff00fc7202 */ /* 0x000fe20000000f00 */
[----:B------:R-:W-:Y:S01]  /*147a0*/  IMAD.MOV.U32 R143, RZ, RZ, R0 ;  /* 0x000000ffff8f7224 */ /* 0x000fe200078e0000 */
[----:B------:R-:W-:Y:S01]  /*147b0*/  MOV R2, 0x147e0 ;  /* 0x000147e000027802 */ /* 0x000fe20000000f00 */
[----:B------:R-:W-:Y:S02]  /*147c0*/  IMAD.MOV.U32 R3, RZ, RZ, 0x181f ;  /* 0x0000181fff037424 */ /* 0x000fe400078e00ff */
[----:B------:R-:W-:Y:S05]  /*147d0*/  CALL.REL.NOINC `($__internal_5_$__cuda_sm70_shflsync_idx_p) ;  /* 0x0000254000007944 */ /* 0x000fea0003c00000 */
[----:B------:R-:W-:Y:S01]  /*147e0*/  MOV R135, R143 ;  /* 0x0000008f00877202 */ /* 0x000fe20000000f00 */
[----:B-1---5:R-:W-:-:S05]  /*147f0*/  BRA `(.L_x_1741) ;  /* 0xffff32b000007947 */ /* 0x022fca000383ffff */
.L_x_1657:
[----:B------:R-:W-:Y:S01]  /*14800*/  MOV R252, RZ ;  /* 0x000000ff00fc7202 */ /* 0x000fe20000000f00 */
[----:B------:R-:W-:Y:S01]  /*14810*/  IMAD.MOV.U32 R143, RZ, RZ, R132 ;  /* 0x000000ffff8f7224 */ /* 0x000fe200078e0084 */
[----:B------:R-:W-:Y:S01]  /*14820*/  MOV R2, 0x14850 ;  /* 0x0001485000027802 */ /* 0x000fe20000000f00 */
[----:B------:R-:W-:Y:S02]  /*14830*/  IMAD.MOV.U32 R3, RZ, RZ, 0x181f ;  /* 0x0000181fff037424 */ /* 0x000fe400078e00ff */
[----:B-12---:R-:W-:Y:S05]  /*14840*/  CALL.REL.NOINC `($__internal_5_$__cuda_sm70_shflsync_idx_p) ;  /* 0x000024d000007944 */ /* 0x006fea0003c00000 */
[----:B------:R-:W-:Y:S01]  /*14850*/  ISETP.GE.AND P5, PT, R250, c[0x0][0x1d4], PT ;  /* 0x00007500fa007a0c */ /* 0x000fe20003fa6270 */
[----:B------:R-:W-:Y:S01]  /*14860*/  IMAD.MOV.U32 R252, RZ, RZ, 0x1 ;  /* 0x00000001fffc7424 */ /* 0x000fe200078e00ff */
[----:B------:R-:W-:Y:S02]  /*14870*/  IADD3 R208, P2, R143, R141, RZ ;  /* 0x0000008d8fd07210 */ /* 0x000fe40007f5e0ff */
[----:B------:R-:W-:Y:S03]  /*14880*/  ISETP.GE.AND P0, PT, R251, c[0x0][0x1d4], PT ;  /* 0x00007500fb007a0c */ /* 0x000fe60003f06270 */
[----:B------:R-:W-:Y:S01]  /*14890*/  IMAD.X R209, R135, 0x1, R133, P2 ;  /* 0x0000000187d17824 */ /* 0x000fe200010e0685 */
[----:B------:R-:W-:Y:S01]  /*148a0*/  IADD3 R2, P2, R143, R210, RZ ;  /* 0x000000d28f027210 */ /* 0x000fe20007f5e0ff */
[----:B-----5:R-:W-:Y:S01]  /*148b0*/  IMAD.MOV.U32 R143, RZ, RZ, R0 ;  /* 0x000000ffff8f7224 */ /* 0x020fe200078e0000 */
[----:B------:R-:W-:Y:S03]  /*148c0*/  SEL R136, RZ, 0x10, P0 ;  /* 0x00000010ff887807 */ /* 0x000fe60000000000 */
[----:B------:R-:W-:Y:S01]  /*148d0*/  @!PT LDS RZ, [RZ] ;  /* 0x00000000fffff984 */ /* 0x000fe20000000800 */
[----:B------:R-:W-:Y:S01]  /*148e0*/  @!PT LDS RZ, [RZ] ;  /* 0x00000000fffff984 */ /* 0x000fe20000000800 */
[----:B------:R-:W-:Y:S01]  /*148f0*/  @!PT LDS RZ, [RZ] ;  /* 0x00000000fffff984 */ /* 0x000fe20000000800 */
[----:B------:R2:W-:Y:S01]  /*14900*/  LDGSTS.E.BYPASS.LTC128B.128 [R247+0x4100], [R208.64], !P5 ;  /* 0x04100000d0f77fae */ /* 0x0005e2000e901d46 */
[----:B------:R-:W-:Y:S01]  /*14910*/  IMAD.X R3, R135, 0x1, R134, P2 ;  /* 0x0000000187037824 */ /* 0x000fe200010e0686 */
[----:B------:R-:W-:Y:S04]  /*14920*/  SEL R135, RZ, 0x10, P5 ;  /* 0x00000010ff877807 */ /* 0x000fe80002800000 */
[----:B------:R3:W-:Y:S02]  /*14930*/  LDGSTS.E.BYPASS.LTC128B.128 [R247+0x6100], [R2.64], !P0 ;  /* 0x0610000002f77fae */ /* 0x0007e4000c101d46 */
[----:B---3--:R-:W-:Y:S01]  /*14940*/  MOV R2, 0x14970 ;  /* 0x0001497000027802 */ /* 0x008fe20000000f00 */
[----:B------:R-:W-:Y:S02]  /*14950*/  IMAD.MOV.U32 R3, RZ, RZ, 0x181f ;  /* 0x0000181fff037424 */ /* 0x000fe400078e00ff */
[----:B-12---:R-:W-:Y:S05]  /*14960*/  CALL.REL.NOINC `($__internal_5_$__cuda_sm70_shflsync_idx_p) ;  /* 0x000023b000007944 */ /* 0x006fea0003c00000 */
        /* <DEDUP_REMOVED lines=53> */
[----:B-----5:R-:W-:Y:S01]  /*14cc0*/  IMAD.MOV.U32 R0, RZ, RZ, R143 ;  /* 0x000000ffff007224 */ /* 0x020fe200078e008f */
[----:B------:R-:W-:Y:S01]  /*14cd0*/  MOV R3, 0x181f ;  /* 0x0000181f00037802 */ /* 0x000fe20000000f00 */
[----:B------:R-:W-:Y:S01]  /*14ce0*/  IMAD.MOV.U32 R143, RZ, RZ, R132 ;  /* 0x000000ffff8f7224 */ /* 0x000fe200078e0084 */
[----:B------:R-:W-:Y:S02]  /*14cf0*/  MOV R2, 0x14d10 ;  /* 0x00014d1000027802 */ /* 0x000fe40000000f00 */
[----:B-1----:R-:W-:Y:S05]  /*14d00*/  CALL.REL.NOINC `($__internal_5_$__cuda_sm70_shflsync_idx_p) ;  /* 0x0000201000007944 */ /* 0x002fea0003c00000 */
[----:B------:R-:W-:Y:S01]  /*14d10*/  MOV R132, R143 ;  /* 0x0000008f00847202 */ /* 0x000fe20000000f00 */
[----:B-1---5:R-:W-:-:S05]  /*14d20*/  BRA `(.L_x_1742) ;  /* 0xffff2f6000007947 */ /* 0x022fca000383ffff */
.L_x_1658:
[----:B------:R-:W-:Y:S01]  /*14d30*/  MOV R252, RZ ;  /* 0x000000ff00fc7202 */ /* 0x000fe20000000f00 */
[----:B------:R-:W-:Y:S01]  /*14d40*/  IMAD.MOV.U32 R143, RZ, RZ, R132 ;  /* 0x000000ffff8f7224 */ /* 0x000fe200078e0084 */
[----:B------:R-:W-:Y:S01]  /*14d50*/  MOV R2, 0x14d80 ;  /* 0x00014d8000027802 */ /* 0x000fe20000000f00 */
[----:B------:R-:W-:Y:S02]  /*14d60*/  IMAD.MOV.U32 R3, RZ, RZ, 0x1c1f ;  /* 0x00001c1fff037424 */ /* 0x000fe400078e00ff */
[----:B--2---:R-:W-:Y:S05]  /*14d70*/  CALL.REL.NOINC `($__internal_5_$__cuda_sm70_shflsync_idx_p) ;  /* 0x00001fa000007944 */ /* 0x004fea0003c00000 */
[----:B-----5:R-:W-:Y:S01]  /*14d80*/  MOV R0, R143 ;  /* 0x0000008f00007202 */ /* 0x020fe20000000f00 */
[----:B-1----:R-:W-:-:S05]  /*14d90*/  BRA `(.L_x_1743) ;  /* 0xffff30e000007947 */ /* 0x002fca000383ffff */
.L_x_1659:
[----:B------:R-:W-:Y:S01]  /*14da0*/  MOV R252, 0x1 ;  /* 0x0000000100fc7802 */ /* 0x000fe20000000f00 */
[----:B------:R-:W-:Y:S01]  /*14db0*/  IMAD.MOV.U32 R143, RZ, RZ, R132 ;  /* 0x000000ffff8f7224 */ /* 0x000fe200078e0084 */
[----:B------:R-:W-:Y:S01]  /*14dc0*/  MOV R2, 0x14df0 ;  /* 0x00014df000027802 */ /* 0x000fe20000000f00 */
[----:B------:R-:W-:Y:S02]  /*14dd0*/  IMAD.MOV.U32 R3, RZ, RZ, 0x1c1f ;  /* 0x00001c1fff037424 */ /* 0x000fe400078e00ff */
[----:B-12---:R-:W-:Y:S05]  /*14de0*/  CALL.REL.NOINC `($__internal_5_$__cuda_sm70_shflsync_idx_p) ;  /* 0x00001f3000007944 */ /* 0x006fea0003c00000 */
[----:B------:R-:W-:Y:S01]  /*14df0*/  MOV R2, 0x15050 ;  /* 0x0001505000027802 */ /* 0x000fe20000000f00 */
[----:B------:R-:W-:Y:S02]  /*14e00*/  IMAD.IADD R143, R133, 0x1, R143 ;  /* 0x00000001858f7824 */ /* 0x000fe400078e028f */
[----:B------:R-:W-:Y:S02]  /*14e10*/  IMAD.MOV.U32 R252, RZ, RZ, 0x2 ;  /* 0x00000002fffc7424 */ /* 0x000fe400078e00ff */
[----:B------:R-:W-:Y:S01]  /*14e20*/  IMAD.MOV.U32 R3, RZ, RZ, 0x1c1f ;  /* 0x00001c1fff037424 */ /* 0x000fe200078e00ff */
        /* <DEDUP_REMOVED lines=27> */
[----:B------:R-:W-:Y:S01]  /*14fe0*/  ISETP.GT.AND P0, PT, R143, 0x39, PT ;  /* 0x000000398f00780c */ /* 0x000fe20003f04270 */
[----:B------:R-:W-:Y:S01]  /*14ff0*/  IMAD.MOV.U32 R143, RZ, RZ, R132 ;  /* 0x000000ffff8f7224 */ /* 0x000fe200078e0084 */
[----:B------:R-:W-:Y:S02]  /*15000*/  FSEL R54, R54, -INF , P6 ;  /* 0xff80000036367808 */ /* 0x000fe40003000000 */
[----:B------:R-:W-:Y:S02]  /*15010*/  FSEL R55, R55, -INF , P5 ;  /* 0xff80000037377808 */ /* 0x000fe40002800000 */
[----:B------:R-:W-:Y:S02]  /*15020*/  FSEL R66, R66, -INF , P2 ;  /* 0xff80000042427808 */ /* 0x000fe40001000000 */
[----:B------:R-:W-:Y:S02]  /*15030*/  FSEL R67, R67, -INF , P0 ;  /* 0xff80000043437808 */ /* 0x000fe40000000000 */
[----:B-1---5:R-:W-:Y:S05]  /*15040*/  CALL.REL.NOINC `($__internal_5_$__cuda_sm70_shflsync_idx_p) ;  /* 0x00001cd000007944 */ /* 0x022fea0003c00000 */
[----:B------:R-:W-:Y:S01]  /*15050*/  MOV R2, 0x152b0 ;  /* 0x000152b000027802 */ /* 0x000fe20000000f00 */
[----:B------:R-:W-:Y:S02]  /*15060*/  IMAD.IADD R143, R133, 0x1, R143 ;  /* 0x00000001858f7824 */ /* 0x000fe400078e028f */
[----:B------:R-:W-:Y:S02]  /*15070*/  IMAD.MOV.U32 R252, RZ, RZ, 0x3 ;  /* 0x00000003fffc7424 */ /* 0x000fe400078e00ff */
[----:B------:R-:W-:Y:S01]  /*15080*/  IMAD.MOV.U32 R3, RZ, RZ, 0x1c1f ;  /* 0x00001c1fff037424 */ /* 0x000fe200078e00ff */
[C---:B------:R-:W-:Y:S02]  /*15090*/  ISETP.GT.AND P6, PT, R143.reuse, RZ, PT ;  /* 0x000000ff8f00720c */ /* 0x040fe40003fc4270 */
[C---:B------:R-:W-:Y:S02]  /*150a0*/  ISETP.GT.AND P5, PT, R143.reuse, 0x1, PT ;  /* 0x000000018f00780c */ /* 0x040fe40003fa4270 */
[C---:B------:R-:W-:Y:S02]  /*150b0*/  ISETP.GT.AND P2, PT, R143.reuse, 0x8, PT ;  /* 0x000000088f00780c */ /* 0x040fe40003f44270 */
        /* <DEDUP_REMOVED lines=24> */
[----:B------:R-:W-:Y:S01]  /*15240*/  ISETP.GT.AND P0, PT, R143, 0x39, PT ;  /* 0x000000398f00780c */ /* 0x000fe20003f04270 */
[----:B------:R-:W-:Y:S01]  /*15250*/  IMAD.MOV.U32 R143, RZ, RZ, R132 ;  /* 0x000000ffff8f7224 */ /* 0x000fe200078e0084 */
[----:B------:R-:W-:Y:S02]  /*15260*/  FSEL R56, R56, -INF , P6 ;  /* 0xff80000038387808 */ /* 0x000fe40003000000 */
[----:B------:R-:W-:Y:S02]  /*15270*/  FSEL R57, R57, -INF , P5 ;  /* 0xff80000039397808 */ /* 0x000fe40002800000 */
[----:B------:R-:W-:Y:S02]  /*15280*/  FSEL R60, R60, -INF , P2 ;  /* 0xff8000003c3c7808 */ /* 0x000fe40001000000 */
[----:B------:R-:W-:Y:S02]  /*15290*/  FSEL R61, R61, -INF , P0 ;  /* 0xff8000003d3d7808 */ /* 0x000fe40000000000 */
[----:B-1---5:R-:W-:Y:S05]  /*152a0*/  CALL.REL.NOINC `($__internal_5_$__cuda_sm70_shflsync_idx_p) ;  /* 0x00001a7000007944 */ /* 0x022fea0003c00000 */
[----:B------:R-:W-:Y:S01]  /*152b0*/  FMNMX.FTZ R132, R4, R137, !PT ;  /* 0x0000008904847209 */ /* 0x000fe20007810000 */
[----:B------:R-:W-:Y:S01]  /*152c0*/  IMAD.IADD R133, R133, 0x1, R143 ;  /* 0x0000000185857824 */ /* 0x000fe200078e028f */
[----:B------:R-:W-:Y:S01]  /*152d0*/  FMNMX.FTZ R7, R6, R138, !PT ;  /* 0x0000008a06077209 */ /* 0x000fe20007810000 */
[----:B-----5:R-:W-:Y:S01]  /*152e0*/  IMAD.MOV.U32 R0, RZ, RZ, 0x2 ;  /* 0x00000002ff007424 */ /* 0x020fe200078e00ff */
[----:B------:R-:W-:Y:S02]  /*152f0*/  FMNMX.FTZ R8, R16, R139, !PT ;  /* 0x0000008b10087209 */ /* 0x000fe40007810000 */
        /* <DEDUP_REMOVED lines=97> */
[----:B------:R-:W-:Y:S02]  /*15910*/  MOV R2, 0x15930 ;  /* 0x0001593000027802 */ /* 0x000fe40000000f00 */
        /* <DEDUP_REMOVED lines=28> */
[----:B------:R-:W-:-:S05]  /*15ae0*/  BRA `(.L_x_1744) ;  /* 0xffff310000007947 */ /* 0x000fca000383ffff */
.L_x_1662:
[----:B-1--4-:R-:W-:Y:S01]  /*15af0*/  MOV R252, RZ ;  /* 0x000000ff00fc7202 */ /* 0x012fe20000000f00 */
[----:B------:R-:W-:Y:S01]  /*15b00*/  IMAD.MOV.U32 R143, RZ, RZ, R36 ;  /* 0x000000ffff8f7224 */ /* 0x000fe200078e0024 */
[----:B------:R-:W-:Y:S01]  /*15b10*/  MOV R2, 0x15b40 ;  /* 0x00015b4000027802 */ /* 0x000fe20000000f00 */
[----:B------:R-:W-:Y:S02]  /*15b20*/  IMAD.MOV.U32 R3, RZ, RZ, 0x181f ;  /* 0x0000181fff037424 */ /* 0x000fe400078e00ff */
[----:B------:R-:W-:Y:S05]  /*15b30*/  CALL.REL.NOINC `($__internal_5_$__cuda_sm70_shflsync_idx_p) ;  /* 0x000011e000007944 */ /* 0x000fea0003c00000 */
[----:B------:R-:W-:Y:S01]  /*15b40*/  MOV R29, R143 ;  /* 0x0000008f001d7202 */ /* 0x000fe20000000f00 */
[----:B-1---5:R-:W-:-:S05]  /*15b50*/  BRA `(.L_x_1745) ;  /* 0xffff5a4000007947 */ /* 0x022fca000383ffff */
.L_x_1665:
[----:B------:R-:W-:Y:S01]  /*15b60*/  MOV R252, RZ ;  /* 0x000000ff00fc7202 */ /* 0x000fe20000000f00 */
[----:B------:R-:W-:Y:S01]  /*15b70*/  IMAD.MOV.U32 R143, RZ, RZ, R0 ;  /* 0x000000ffff8f7224 */ /* 0x000fe200078e0000 */
[----:B------:R-:W-:Y:S01]  /*15b80*/  MOV R2, 0x15bb0 ;  /* 0x00015bb000027802 */ /* 0x000fe20000000f00 */
[----:B------:R-:W-:Y:S02]  /*15b90*/  IMAD.MOV.U32 R3, RZ, RZ, 0x181f ;  /* 0x0000181fff037424 */ /* 0x000fe400078e00ff */
[----:B------:R-:W-:Y:S05]  /*15ba0*/  CALL.REL.NOINC `($__internal_5_$__cuda_sm70_shflsync_idx_p) ;  /* 0x0000117000007944 */ /* 0x000fea0003c00000 */
[----:B------:R-:W-:Y:S01]  /*15bb0*/  MOV R135, R143 ;  /* 0x0000008f00877202 */ /* 0x000fe20000000f00 */
[----:B-1---5:R-:W-:-:S05]  /*15bc0*/  BRA `(.L_x_1746) ;  /* 0xffff699000007947 */ /* 0x022fca000383ffff */
.L_x_1666:
[----:B------:R-:W-:Y:S01]  /*15bd0*/  MOV R252, RZ ;  /* 0x000000ff00fc7202 */ /* 0x000fe20000000f00 */
[----:B------:R-:W-:Y:S01]  /*15be0*/  IMAD.MOV.U32 R143, RZ, RZ, R132 ;  /* 0x000000ffff8f7224 */ /* 0x000fe200078e0084 */
[----:B------:R-:W-:Y:S01]  /*15bf0*/  MOV R2, 0x15c20 ;  /* 0x00015c2000027802 */ /* 0x000fe20000000f00 */
[----:B------:R-:W-:Y:S02]  /*15c00*/  IMAD.MOV.U32 R3, RZ, RZ, 0x181f ;  /* 0x0000181fff037424 */ /* 0x000fe400078e00ff */
[----:B-12---:R-:W-:Y:S05]  /*15c10*/  CALL.REL.NOINC `($__internal_5_$__cuda_sm70_shflsync_idx_p) ;  /* 0x0000110000007944 */ /* 0x006fea0003c00000 */
[C---:B------:R-:W-:Y:S01]  /*15c20*/  IADD3 R208, -R245.reuse, 0x10, RZ ;  /* 0x00000010f5d07810 */ /* 0x040fe20007ffe1ff */
[----:B------:R-:W-:Y:S01]  /*15c30*/  IMAD.MOV.U32 R252, RZ, RZ, 0x1 ;  /* 0x00000001fffc7424 */ /* 0x000fe200078e00ff */
[----:B------:R-:W-:Y:S02]  /*15c40*/  ISETP.NE.U32.AND P2, PT, R245, RZ, PT ;  /* 0x000000fff500720c */ /* 0x000fe40003f45070 */
[----:B------:R-:W-:Y:S04]  /*15c50*/  LOP3.LUT R208, R208, 0xf, RZ, 0xc0, !PT ;  /* 0x0000000fd0d07812 */ /* 0x000fe800078ec0ff */
[----:B------:R-:W-:Y:S04]  /*15c60*/  IADD3 R208, P5, P4, R208, R143, R141 ;  /* 0x0000008fd0d07210 */ /* 0x000fe80007cbe08d */
[----:B------:R-:W-:Y:S02]  /*15c70*/  IADD3.X R209, RZ, R135, R133, P5, P4 ;  /* 0x00000087ffd17210 */ /* 0x000fe40002fe8485 */
[----:B------:R-:W-:Y:S01]  /*15c80*/  IADD3 R2, P4, R143, R210, RZ ;  /* 0x000000d28f027210 */ /* 0x000fe20007f9e0ff */
[----:B-----5:R-:W-:Y:S02]  /*15c90*/  IMAD.MOV.U32 R143, RZ, RZ, R0 ;  /* 0x000000ffff8f7224 */ /* 0x020fe400078e0000 */
[----:B------:R-:W-:Y:S01]  /*15ca0*/  @!PT LDS RZ, [RZ] ;  /* 0x00000000fffff984 */ /* 0x000fe20000000800 */
[----:B------:R-:W-:Y:S01]  /*15cb0*/  @!PT LDS RZ, [RZ] ;  /* 0x00000000fffff984 */ /* 0x000fe20000000800 */
[----:B------:R-:W-:Y:S01]  /*15cc0*/  @!PT LDS RZ, [RZ] ;  /* 0x00000000fffff984 */ /* 0x000fe20000000800 */
[----:B------:R2:W-:Y:S02]  /*15cd0*/  LDGSTS.E.BYPASS.LTC128B.128.ZFILL [R247+0x4100], [R208.64], P2 ;  /* 0x04100000d0f77fae */ /* 0x0005e40009141d46 */
[----:B------:R-:W-:Y:S05]  /*15ce0*/  IMAD.X R3, R135, 0x1, R134, P4 ;  /* 0x0000000187037824 */ /* 0x000fea00020e0686 */
        /* <DEDUP_REMOVED lines=58> */
.L_x_1667:
[----:B------:R-:W-:Y:S02]  /*16090*/  MOV R0, 0x2 ;  /* 0x0000000200007802 */ /* 0x000fe40000000f00 */
[----:B------:R-:W-:Y:S02]  /*160a0*/  MOV R2, 0x160c0 ;  /* 0x000160c000027802 */ /* 0x000fe40000000f00 */
        /* <DEDUP_REMOVED lines=33> */
.L_x_1669:
[----:B------:R2:W5:Y:S01]  /*162c0*/  LDL R132, [R1+0x4] ;  /* 0x0000040001847983 */ /* 0x0005620000100800 */
[----:B-1----:R-:W-:-:S02]  /*162d0*/  MOV R0, 0x2 ;  /* 0x0000000200007802 */ /* 0x002fc40000000f00 */
[----:B------:R-:W-:Y:S02]  /*162e0*/  MOV R2, 0x16300 ;  /* 0x0001630000027802 */ /* 0x000fe40000000f00 */
[----:B--2--5:R-:W-:Y:S05]  /*162f0*/  CALL.REL.NOINC `($__internal_4_$__cuda_sm70_shflsync_bfly_p) ;  /* 0x000009c000007944 */ /* 0x024fea0003c00000 */
[----:B------:R-:W-:Y:S01]  /*16300*/  MOV R6, R0 ;  /* 0x0000000000067202 */ /* 0x000fe20000000f00 */
[----:B------:R-:W-:Y:S05]  /*16310*/  BRA `(.L_x_1749) ;  /* 0xffff902000007947 */ /* 0x000fea000383ffff */
.L_x_1670:
[----:B------:R-:W-:Y:S01]  /*16320*/  IMAD.MOV.U32 R132, RZ, RZ, R6 ;  /* 0x000000ffff847224 */ /* 0x000fe200078e0006 */
[----:B------:R-:W-:Y:S02]  /*16330*/  MOV R0, 0x1 ;  /* 0x0000000100007802 */ /* 0x000fe40000000f00 */
[----:B------:R-:W-:Y:S02]  /*16340*/  MOV R2, 0x16360 ;  /* 0x0001636000027802 */ /* 0x000fe40000000f00 */
[----:B------:R-:W-:Y:S05]  /*16350*/  CALL.REL.NOINC `($__internal_4_$__cuda_sm70_shflsync_bfly_p) ;  /* 0x0000096000007944 */ /* 0x000fea0003c00000 */
[----:B------:R1:W5:Y:S01]  /*16360*/  LDL R132, [R1] ;  /* 0x0000000001847983 */ /* 0x0003620000100800 */
[----:B------:R-:W-:Y:S01]  /*16370*/  FADD.FTZ R6, R6, R0 ;  /* 0x0000000006067221 */ /* 0x000fe20000010000 */
[----:B------:R-:W-:Y:S02]  /*16380*/  MOV R0, 0x2 ;  /* 0x0000000200007802 */ /* 0x000fe40000000f00 */
[----:B------:R-:W-:Y:S02]  /*16390*/  MOV R2, 0x163b0 ;  /* 0x000163b000027802 */ /* 0x000fe40000000f00 */
[----:B-1---5:R-:W-:Y:S05]  /*163a0*/  CALL.REL.NOINC `($__internal_4_$__cuda_sm70_shflsync_bfly_p) ;  /* 0x0000091000007944 */ /* 0x022fea0003c00000 */
[----:B------:R-:W2:Y:S02]  /*163b0*/  LDL.LU R2, [R1] ;  /* 0x0000000001027983 */ /* 0x000ea40000300800 */
[----:B--2---:R-:W-:Y:S01]  /*163c0*/  FADD.FTZ R5, R2, R0 ;  /* 0x0000000002057221 */ /* 0x004fe20000010000 */
[----:B------:R-:W-:-:S02]  /*163d0*/  MOV R0, 0x1 ;  /* 0x0000000100007802 */ /* 0x000fc40000000f00 */
[----:B------:R-:W-:Y:S02]  /*163e0*/  MOV R2, 0x16410 ;  /* 0x0001641000027802 */ /* 0x000fe40000000f00 */
[----:B------:R-:W-:Y:S02]  /*163f0*/  MOV R132, R5 ;  /* 0x0000000500847202 */ /* 0x000fe40000000f00 */
[----:B------:R-:W-:Y:S05]  /*16400*/  CALL.REL.NOINC `($__internal_4_$__cuda_sm70_shflsync_bfly_p) ;  /* 0x000008b000007944 */ /* 0x000fea0003c00000 */
[----:B------:R1:W5:Y:S01]  /*16410*/  LDL R132, [R1+0x8] ;  /* 0x0000080001847983 */ /* 0x0003620000100800 */
[----:B------:R-:W-:Y:S01]  /*16420*/  FADD.FTZ R5, R5, R0 ;  /* 0x0000000005057221 */ /* 0x000fe20000010000 */
[----:B------:R-:W-:Y:S02]  /*16430*/  MOV R0, 0x2 ;  /* 0x0000000200007802 */ /* 0x000fe40000000f00 */
[----:B------:R-:W-:Y:S02]  /*16440*/  MOV R2, 0x16460 ;  /* 0x0001646000027802 */ /* 0x000fe40000000f00 */
[----:B-1---5:R-:W-:Y:S05]  /*16450*/  CALL.REL.NOINC `($__internal_4_$__cuda_sm70_shflsync_bfly_p) ;  /* 0x0000086000007944 */ /* 0x022fea0003c00000 */
[----:B------:R-:W2:Y:S02]  /*16460*/  LDL.LU R2, [R1+0x8] ;  /* 0x0000080001027983 */ /* 0x000ea40000300800 */
[----:B--2---:R-:W-:Y:S01]  /*16470*/  FADD.FTZ R4, R2, R0 ;  /* 0x0000000002047221 */ /* 0x004fe20000010000 */
[----:B------:R-:W-:Y:S02]  /*16480*/  MOV R0, 0x1 ;  /* 0x0000000100007802 */ /* 0x000fe40000000f00 */
[----:B------:R-:W-:-:S02]  /*16490*/  MOV R2, 0x164c0 ;  /* 0x000164c000027802 */ /* 0x000fc40000000f00 */
        /* <DEDUP_REMOVED lines=10> */
[----:B------:R-:W-:Y:S02]  /*16540*/  MOV R2, 0x16570 ;  /* 0x0001657000027802 */ /* 0x000fe40000000f00 */
[----:B------:R-:W-:-:S02]  /*16550*/  MOV R132, R7 ;  /* 0x0000000700847202 */ /* 0x000fc40000000f00 */
[----:B------:R-:W-:Y:S05]  /*16560*/  CALL.REL.NOINC `($__internal_4_$__cuda_sm70_shflsync_bfly_p) ;  /* 0x0000075000007944 */ /* 0x000fea0003c00000 */
[----:B------:R-:W-:Y:S01]  /*16570*/  MOV R8, R0 ;  /* 0x0000000000087202 */ /* 0x000fe20000000f00 */
[----:B------:R-:W-:Y:S05]  /*16580*/  BRA `(.L_x_1750) ;  /* 0xffff8ee000007947 */ /* 0x000fea000383ffff */
.L_x_1693:
[----:B------:R-:W-:Y:S01]  /*16590*/  IMAD.MOV.U32 R143, RZ, RZ, R7 ;  /* 0x000000ffff8f7224 */ /* 0x000fe200078e0007 */
[----:B------:R-:W-:Y:S01]  /*165a0*/  MOV R252, RZ ;  /* 0x000000ff00fc7202 */ /* 0x000fe20000000f00 */
[----:B------:R-:W-:Y:S01]  /*165b0*/  IMAD.MOV.U32 R3, RZ, RZ, 0x181f ;  /* 0x0000181fff037424 */ /* 0x000fe200078e00ff */
[----:B------:R-:W-:-:S02]  /*165c0*/  MOV R2, 0x165e0 ;  /* 0x000165e000027802 */ /* 0x000fc40000000f00 */
[----:B------:R-:W-:Y:S05]  /*165d0*/  CALL.REL.NOINC `($__internal_5_$__cuda_sm70_shflsync_idx_p) ;  /* 0x0000074000007944 */ /* 0x000fea0003c00000 */
[----:B------:R-:W-:Y:S01]  /*165e0*/  MOV R9, R143 ;  /* 0x0000008f00097202 */ /* 0x000fe20000000f00 */
[----:B-1---5:R-:W-:Y:S05]  /*165f0*/  BRA `(.L_x_1751) ;  /* 0xffffb6c000007947 */ /* 0x022fea000383ffff */
.L_x_1694:
[----:B------:R-:W-:Y:S01]  /*16600*/  IMAD.MOV.U32 R143, RZ, RZ, R8 ;  /* 0x000000ffff8f7224 */ /* 0x000fe200078e0008 */
[----:B------:R-:W-:Y:S01]  /*16610*/  MOV R252, RZ ;  /* 0x000000ff00fc7202 */ /* 0x000fe20000000f00 */
[----:B------:R-:W-:Y:S01]  /*16620*/  IMAD.MOV.U32 R3, RZ, RZ, 0x181f ;  /* 0x0000181fff037424 */ /* 0x000fe200078e00ff */
[----:B------:R-:W-:-:S02]  /*16630*/  MOV R2, 0x16650 ;  /* 0x0001665000027802 */ /* 0x000fc40000000f00 */
[----:B-12---:R-:W-:Y:S05]  /*16640*/  CALL.REL.NOINC `($__internal_5_$__cuda_sm70_shflsync_idx_p) ;  /* 0x000006d000007944 */ /* 0x006fea0003c00000 */
[----:B-----5:R-:W-:Y:S01]  /*16650*/  MOV R0, R143 ;  /* 0x0000008f00007202 */ /* 0x020fe20000000f00 */
[----:B-1----:R-:W-:Y:S05]  /*16660*/  BRA `(.L_x_1752) ;  /* 0xffffb67000007947 */ /* 0x002fea000383ffff */
.L_x_1697:
[----:B------:R-:W-:Y:S01]  /*16670*/  IMAD.MOV.U32 R143, RZ, RZ, R7 ;  /* 0x000000ffff8f7224 */ /* 0x000fe200078e0007 */
[----:B------:R-:W-:Y:S01]  /*16680*/  MOV R252, 0x1 ;  /* 0x0000000100fc7802 */ /* 0x000fe20000000f00 */
[----:B-1----:R-:W-:Y:S01]  /*16690*/  IMAD.MOV.U32 R3, RZ, RZ, 0x181f ;  /* 0x0000181fff037424 */ /* 0x002fe200078e00ff */
[----:B------:R-:W-:-:S02]  /*166a0*/  MOV R2, 0x166c0 ;  /* 0x000166c000027802 */ /* 0x000fc40000000f00 */
[----:B--234-:R-:W-:Y:S05]  /*166b0*/  CALL.REL.NOINC `($__internal_5_$__cuda_sm70_shflsync_idx_p) ;  /* 0x0000066000007944 */ /* 0x01cfea0003c00000 */
        /* <DEDUP_REMOVED lines=8> */
.L_x_1700:
[----:B------:R-:W-:Y:S01]  /*16740*/  IMAD.MOV.U32 R143, RZ, RZ, R7 ;  /* 0x000000ffff8f7224 */ /* 0x000fe200078e0007 */
[----:B------:R-:W-:Y:S01]  /*16750*/  MOV R252, 0x2 ;  /* 0x0000000200fc7802 */ /* 0x000fe20000000f00 */
[----:B-1----:R-:W-:Y:S01]  /*16760*/  IMAD.MOV.U32 R3, RZ, RZ, 0x181f ;  /* 0x0000181fff037424 */ /* 0x002fe200078e00ff */
[----:B------:R-:W-:Y:S02]  /*16770*/  MOV R2, 0x16790 ;  /* 0x0001679000027802 */ /* 0x000fe40000000f00 */
[----:B--234-:R-:W-:Y:S05]  /*16780*/  CALL.REL.NOINC `($__internal_5_$__cuda_sm70_shflsync_idx_p) ;  /* 0x0000059000007944 */ /* 0x01cfea0003c00000 */
[----:B------:R-:W-:Y:S01]  /*16790*/  MOV R9, R143 ;  /* 0x0000008f00097202 */ /* 0x000fe20000000f00 */
[----:B-1---5:R-:W-:Y:S05]  /*167a0*/  BRA `(.L_x_1754) ;  /* 0xffffb7d000007947 */ /* 0x022fea000383ffff */
.L_x_1701:
[----:B------:R-:W-:Y:S01]  /*167b0*/  IMAD.MOV.U32 R143, RZ, RZ, R8 ;  /* 0x000000ffff8f7224 */ /* 0x000fe200078e0008 */
[----:B------:R-:W-:Y:S01]  /*167c0*/  MOV R252, 0x2 ;  /* 0x0000000200fc7802 */ /* 0x000fe20000000f00 */
[----:B-1----:R-:W-:Y:S01]  /*167d0*/  IMAD.MOV.U32 R3, RZ, RZ, 0x181f ;  /* 0x0000181fff037424 */ /* 0x002fe200078e00ff */
[----:B------:R-:W-:Y:S02]  /*167e0*/  MOV R2, 0x16800 ;  /* 0x0001680000027802 */ /* 0x000fe40000000f00 */
[----:B--234-:R-:W-:Y:S05]  /*167f0*/  CALL.REL.NOINC `($__internal_5_$__cuda_sm70_shflsync_idx_p) ;  /* 0x0000052000007944 */ /* 0x01cfea0003c00000 */
[----:B-----5:R-:W-:Y:S01]  /*16800*/  MOV R0, R143 ;  /* 0x0000008f00007202 */ /* 0x020fe20000000f00 */
[----:B-1----:R-:W-:Y:S05]  /*16810*/  BRA `(.L_x_1755) ;  /* 0xffffb78000007947 */ /* 0x002fea000383ffff */
.L_x_1704:
        /* <DEDUP_REMOVED lines=13> */
.L_x_1707:
[----:B------:R-:W-:Y:S01]  /*168f0*/  IMAD.MOV.U32 R143, RZ, RZ, R7 ;  /* 0x000000ffff8f7224 */ /* 0x000fe200078e0007 */
[----:B------:R-:W-:Y:S01]  /*16900*/  MOV R252, 0x4 ;  /* 0x0000000400fc7802 */ /* 0x000fe20000000f00 */
[----:B-1----:R-:W-:Y:S01]  /*16910*/  IMAD.MOV.U32 R3, RZ, RZ, 0x181f ;  /* 0x0000181fff037424 */ /* 0x002fe200078e00ff */
[----:B------:R-:W-:Y:S02]  /*16920*/  MOV R2, 0x16940 ;  /* 0x0001694000027802 */ /* 0x000fe40000000f00 */
[----:B--234-:R-:W-:Y:S05]  /*16930*/  CALL.REL.NOINC `($__internal_5_$__cuda_sm70_shflsync_idx_p) ;  /* 0x000003e000007944 */ /* 0x01cfea0003c00000 */
[----:B------:R-:W-:Y:S01]  /*16940*/  MOV R9, R143 ;  /* 0x0000008f00097202 */ /* 0x000fe20000000f00 */
[----:B-1---5:R-:W-:Y:S05]  /*16950*/  BRA `(.L_x_1757) ;  /* 0xffffb87000007947 */ /* 0x022fea000383ffff */
.L_x_1708:
[----:B------:R-:W-:Y:S01]  /*16960*/  IMAD.MOV.U32 R143, RZ, RZ, R8 ;  /* 0x000000ffff8f7224 */ /* 0x000fe200078e0008 */
[----:B------:R-:W-:Y:S01]  /*16970*/  MOV R252, 0x4 ;  /* 0x0000000400fc7802 */ /* 0x000fe20000000f00 */
[----:B-1----:R-:W-:Y:S01]  /*16980*/  IMAD.MOV.U32 R3, RZ, RZ, 0x181f ;  /* 0x0000181fff037424 */ /* 0x002fe200078e00ff */
[----:B------:R-:W-:Y:S02]  /*16990*/  MOV R2, 0x169b0 ;  /* 0x000169b000027802 */ /* 0x000fe40000000f00 */
[----:B--234-:R-:W-:Y:S05]  /*169a0*/  CALL.REL.NOINC `($__internal_5_$__cuda_sm70_shflsync_idx_p) ;  /* 0x0000037000007944 */ /* 0x01cfea0003c00000 */
[----:B-----5:R-:W-:Y:S01]  /*169b0*/  MOV R0, R143 ;  /* 0x0000008f00007202 */ /* 0x020fe20000000f00 */
[----:B-1----:R-:W-:Y:S05]  /*169c0*/  BRA `(.L_x_1758) ;  /* 0xffffb82000007947 */ /* 0x002fea000383ffff */
.L_x_1711:
        /* <DEDUP_REMOVED lines=13> */
.L_x_1714:
[----:B------:R-:W-:Y:S01]  /*16aa0*/  IMAD.MOV.U32 R143, RZ, RZ, R7 ;  /* 0x000000ffff8f7224 */ /* 0x000fe200078e0007 */
[----:B------:R-:W-:Y:S01]  /*16ab0*/  MOV R252, 0x6 ;  /* 0x0000000600fc7802 */ /* 0x000fe20000000f00 */
[----:B-1----:R-:W-:Y:S01]  /*16ac0*/  IMAD.MOV.U32 R3, RZ, RZ, 0x181f ;  /* 0x0000181fff037424 */ /* 0x002fe200078e00ff */
[----:B------:R-:W-:Y:S02]  /*16ad0*/  MOV R2, 0x16af0 ;  /* 0x00016af000027802 */ /* 0x000fe40000000f00 */
[----:B--234-:R-:W-:Y:S05]  /*16ae0*/  CALL.REL.NOINC `($__internal_5_$__cuda_sm70_shflsync_idx_p) ;  /* 0x0000023000007944 */ /* 0x01cfea0003c00000 */
[----:B------:R-:W-:Y:S01]  /*16af0*/  MOV R9, R143 ;  /* 0x0000008f00097202 */ /* 0x000fe20000000f00 */
[----:B-1---5:R-:W-:Y:S05]  /*16b00*/  BRA `(.L_x_1760) ;  /* 0xffffb91000007947 */ /* 0x022fea000383ffff */
.L_x_1715:
[----:B------:R-:W-:Y:S01]  /*16b10*/  IMAD.MOV.U32 R143, RZ, RZ, R8 ;  /* 0x000000ffff8f7224 */ /* 0x000fe200078e0008 */
[----:B------:R-:W-:Y:S01]  /*16b20*/  MOV R252, 0x6 ;  /* 0x0000000600fc7802 */ /* 0x000fe20000000f00 */
[----:B-1----:R-:W-:Y:S01]  /*16b30*/  IMAD.MOV.U32 R3, RZ, RZ, 0x181f ;  /* 0x0000181fff037424 */ /* 0x002fe200078e00ff */
[----:B------:R-:W-:Y:S02]  /*16b40*/  MOV R2, 0x16b60 ;  /* 0x00016b6000027802 */ /* 0x000fe40000000f00 */
[----:B--234-:R-:W-:Y:S05]  /*16b50*/  CALL.REL.NOINC `($__internal_5_$__cuda_sm70_shflsync_idx_p) ;  /* 0x000001c000007944 */ /* 0x01cfea0003c00000 */
[----:B-----5:R-:W-:Y:S01]  /*16b60*/  MOV R0, R143 ;  /* 0x0000008f00007202 */ /* 0x020fe20000000f00 */
[----:B-1----:R-:W-:Y:S05]  /*16b70*/  BRA `(.L_x_1761) ;  /* 0xffffb8c000007947 */ /* 0x002fea000383ffff */
.L_x_1718:
        /* <DEDUP_REMOVED lines=13> */
.L_x_1720:
[----:B------:R-:W-:Y:S01]  /*16c50*/  IMAD.MOV.U32 R143, RZ, RZ, R77 ;  /* 0x000000ffff8f7224 */ /* 0x000fe200078e004d */
[----:B------:R-:W-:Y:S01]  /*16c60*/  MOV R252, RZ ;  /* 0x000000ff00fc7202 */ /* 0x000fe20000000f00 */
[----:B-1----:R-:W-:Y:S01]  /*16c70*/  IMAD.MOV.U32 R3, RZ, RZ, 0x1f ;  /* 0x0000001fff037424 */ /* 0x002fe200078e00ff */
[----:B------:R-:W-:Y:S02]  /*16c80*/  MOV R2, 0x16ca0 ;  /* 0x00016ca000027802 */ /* 0x000fe40000000f00 */
[----:B--23--:R-:W-:Y:S05]  /*16c90*/  CALL.REL.NOINC `($__internal_5_$__cuda_sm70_shflsync_idx_p) ;  /* 0x0000008000007944 */ /* 0x00cfea0003c00000 */
[----:B-----5:R-:W-:Y:S01]  /*16ca0*/  MOV R0, R143 ;  /* 0x0000008f00007202 */ /* 0x020fe20000000f00 */
[----:B-1----:R-:W-:Y:S05]  /*16cb0*/  BRA `(.L_x_1763) ;  /* 0xffffba2000007947 */ /* 0x002fea000383ffff */
        .weak           $__internal_4_$__cuda_sm70_shflsync_bfly_p
        .type           $__internal_4_$__cuda_sm70_shflsync_bfly_p,@function
        .size           $__internal_4_$__cuda_sm70_shflsync_bfly_p,($__internal_5_$__cuda_sm70_shflsync_idx_p - $__internal_4_$__cuda_sm70_shflsync_bfly_p)
$__internal_4_$__cuda_sm70_shflsync_bfly_p:
[----:B------:R-:W-:Y:S02]  /*16cc0*/  MOV R143, 0xffffffff ;  /* 0xffffffff008f7802 */ /* 0x000fe40000000f00 */
[----:B------:R-:W-:Y:S02]  /*16cd0*/  MOV R3, 0x1f ;  /* 0x0000001f00037802 */ /* 0x000fe40000000f00 */
[----:B------:R-:W-:Y:S04]  /*16ce0*/  WARPSYNC R143 ;  /* 0x0000008f00007348 */ /* 0x000fe80003800000 */
[----:B------:R1:W2:Y:S02]  /*16cf0*/  SHFL.BFLY PT, R0, R132, R0, R3 ;  /* 0x0c00000084007389 */ /* 0x0002a400000e0003 */
[----:B-1----:R-:W-:-:S04]  /*16d00*/  MOV R3, 0x0 ;  /* 0x0000000000037802 */ /* 0x002fc80000000f00 */
[----:B--2---:R-:W-:Y:S05]  /*16d10*/  RET.REL.NODEC R2 `(_ZN7cutlass13device_kernelIN5flash19enable_sm80_to_sm89INS1_16FlashAttnFwdSm80INS1_25CollectiveMainloopFwdSm80ILi4ELi1ELb0EN4cute5tupleIJNS5_1CILi128EEENS7_ILi64EEES8_EEELi128ENS_6half_tEfNS_4arch4Sm80ELb1ELb0ELb0ELb0ELb1ELb0ELb1ELb0EEENS1_21CollectiveEpilogueFwdINS6_IJS8_S8_S9_EEENS6_IJNS7_ILi1EEESH_SH_EEESB_SD_Li128ELb0ELb1ELb0ELb0EEENS1_30DynamicPersistentTileSchedulerILi128ELi128ELb0ELb1ELb0EEEEEEEEEvNT_6ParamsE) ;  /* 0xfffe92e002007950 */ /* 0x004fea0003c3ffff */
        .weak           $__internal_5_$__cuda_sm70_shflsync_idx_p
        .type           $__internal_5_$__cuda_sm70_shflsync_idx_p,@function
        .size           $__internal_5_$__cuda_sm70_shflsync_idx_p,(.L_x_2043 - $__internal_5_$__cuda_sm70_shflsync_idx_p)
$__internal_5_$__cuda_sm70_shflsync_idx_p:
[----:B------:R1:W-:Y:S02]  /*16d20*/  STL [R1+0x84], R0 ;  /* 0x0000840001007387 */ /* 0x0003e40000100800 */
[----:B-1----:R-:W-:-:S04]  /*16d30*/  MOV R0, 0xffffffff ;  /* 0xffffffff00007802 */ /* 0x002fc80000000f00 */
[----:B------:R-:W-:Y:S04]  /*16d40*/  WARPSYNC R0 ;  /* 0x0000000000007348 */ /* 0x000fe80003800000 */
[----:B------:R1:W2:Y:S04]  /*16d50*/  SHFL.IDX PT, R143, R143, R252, R3 ;  /* 0x000000fc8f8f7389 */ /* 0x0002a800000e0003 */
[----:B-1----:R1:W5:Y:S01]  /*16d60*/  LDL.LU R0, [R1+0x84] ;  /* 0x0000840001007983 */ /* 0x0023620000300800 */
[----:B------:R-:W-:-:S04]  /*16d70*/  MOV R3, 0x0 ;  /* 0x0000000000037802 */ /* 0x000fc80000000f00 */
[----:B--2---:R-:W-:Y:S05]  /*16d80*/  RET.REL.NODEC R2 `(_ZN7cutlass13device_kernelIN5flash19enable_sm80_to_sm89INS1_16FlashAttnFwdSm80INS1_25CollectiveMainloopFwdSm80ILi4ELi1ELb0EN4cute5tupleIJNS5_1CILi128EEENS7_ILi64EEES8_EEELi128ENS_6half_tEfNS_4arch4Sm80ELb1ELb0ELb0ELb0ELb1ELb0ELb1ELb0EEENS1_21CollectiveEpilogueFwdINS6_IJS8_S8_S9_EEENS6_IJNS7_ILi1EEESH_SH_EEESB_SD_Li128ELb0ELb1ELb0ELb0EEENS1_30DynamicPersistentTileSchedulerILi128ELi128ELb0ELb1ELb0EEEEEEEEEvNT_6ParamsE) ;  /* 0xfffe927002007950 */ /* 0x004fea0003c3ffff */
.L_x_1764:
        /* <DEDUP_REMOVED lines=15> */
.L_x_2043:


//--------------------- .text._ZN7cutlass13device_kernelIN5flash19enable_sm80_to_sm89INS1_16FlashAttnFwdSm80INS1_25CollectiveMainloopFwdSm80ILi4ELi1ELb0EN4cute5tupleIJNS5_1CILi128EEENS7_ILi64EEES8_EEELi128ENS_6half_tEfNS_4arch4Sm80ELb1ELb0ELb0ELb1ELb1ELb0ELb1ELb0EEENS1_21CollectiveEpilogueFwdINS6_IJS8_S8_S9_EEENS6_IJNS7_ILi1EEESH_SH_EEESB_SD_Li128ELb1ELb1ELb0ELb0EEENS1_19SingleTileSchedulerILb1ELb0ELb1ELi128EEEEEEEEEvNT_6ParamsE --------------------------
	.section	.text._ZN7cutlass13device_kernelIN5flash19enable_sm80_to_sm89INS1_16FlashAttnFwdSm80INS1_25CollectiveMainloopFwdSm80ILi4ELi1ELb0EN4cute5tupleIJNS5_1CILi128EEENS7_ILi64EEES8_EEELi128ENS_6half_tEfNS_4arch4Sm80ELb1ELb0ELb0ELb1ELb1ELb0ELb1ELb0EEENS1_21CollectiveEpilogueFwdINS6_IJS8_S8_S9_EEENS6_IJNS7_ILi1EEESH_SH_EEESB_SD_Li128ELb1ELb1ELb0ELb0EEENS1_19SingleTileSchedulerILb1ELb0ELb1ELi128EEEEEEEEEvNT_6ParamsE,"ax",@progbits
	.sectioninfo	@"SHI_REGISTERS=255"
	.align	128
.text._ZN7cutlass13device_kernelIN5flash19enable_sm80_to_sm89INS1_16FlashAttnFwdSm80INS1_25CollectiveMainloopFwdSm80ILi4ELi1ELb0EN4cute5tupleIJNS5_1CILi128EEENS7_ILi64EEES8_EEELi128ENS_6half_tEfNS_4arch4Sm80ELb1ELb0ELb0ELb1ELb1ELb0ELb1ELb0EEENS1_21CollectiveEpilogueFwdINS6_IJS8_S8_S9_EEENS6_IJNS7_ILi1EEESH_SH_EEESB_SD_Li128ELb1ELb1ELb0ELb0EEENS1_19SingleTileSchedulerILb1ELb0ELb1ELi128EEEEEEEEEvNT_6ParamsE:
        .type           _ZN7cutlass13device_kernelIN5flash19enable_sm80_to_sm89INS1_16FlashAttnFwdSm80INS1_25CollectiveMainloopFwdSm80ILi4ELi1ELb0EN4cute5tupleIJNS5_1CILi128EEENS7_ILi64EEES8_EEELi128ENS_6half_tEfNS_4arch4Sm80ELb1ELb0ELb0ELb1ELb1ELb0ELb1ELb0EEENS1_21CollectiveEpilogueFwdINS6_IJS8_S8_S9_EEENS6_IJNS7_ILi1EEESH_SH_EEESB_SD_Li128ELb1ELb1ELb0ELb0EEENS1_19SingleTileSchedulerILb1ELb0ELb1ELi128EEEEEEEEEvNT_6ParamsE,@function
        .size           _ZN7cutlass13device_kernelIN5flash19enable_sm80_to_sm89INS1_16FlashAttnFwdSm80INS1_25CollectiveMainloopFwdSm80ILi4ELi1ELb0EN4cute5tupleIJNS5_1CILi128EEENS7_ILi64EEES8_EEELi128ENS_6half_tEfNS_4arch4Sm80ELb1ELb0ELb0ELb1ELb1ELb0ELb1ELb0EEENS1_21CollectiveEpilogueFwdINS6_IJS8_S8_S9_EEENS6_IJNS7_ILi1EEESH_SH_EEESB_SD_Li128ELb1ELb1ELb0ELb0EEENS1_19SingleTileSchedulerILb1ELb0ELb1ELi128EEEEEEEEEvNT_6ParamsE,(.L_x_2046 - _ZN7cutlass13device_kernelIN5flash19enable_sm80_to_sm89INS1_16FlashAttnFwdSm80INS1_25CollectiveMainloopFwdSm80ILi4ELi1ELb0EN4cute5tupleIJNS5_1CILi128EEENS7_ILi64EEES8_EEELi128ENS_6half_tEfNS_4arch4Sm80ELb1ELb0ELb0ELb1ELb1ELb0ELb1ELb0EEENS1_21CollectiveEpilogueFwdINS6_IJS8_S8_S9_EEENS6_IJNS7_ILi1EEESH_SH_EEESB_SD_Li128ELb1ELb1ELb0ELb0EEENS1_19SingleTileSchedulerILb1ELb0ELb1ELi128EEEEEEEEEvNT_6ParamsE)
        .other          _ZN7cutlass13device_kernelIN5flash19enable_sm80_to_sm89INS1_16FlashAttnFwdSm80INS1_25CollectiveMainloopFwdSm80ILi4ELi1ELb0EN4cute5tupleIJNS5_1CILi128EEENS7_ILi64EEES8_EEELi128ENS_6half_tEfNS_4arch4Sm80ELb1ELb0ELb0ELb1ELb1ELb0ELb1ELb0EEENS1_21CollectiveEpilogueFwdINS6_IJS8_S8_S9_EEENS6_IJNS7_ILi1EEESH_SH_EEESB_SD_Li128ELb1ELb1ELb0ELb0EEENS1_19SingleTileSchedulerILb1ELb0ELb1ELi128EEEEEEEEEvNT_6ParamsE,@"STO_CUDA_ENTRY STV_DEFAULT"
_ZN7cutlass13device_kernelIN5flash19enable_sm80_to_sm89INS1_16FlashAttnFwdSm80INS1_25CollectiveMainloopFwdSm80ILi4ELi1ELb0EN4cute5tupleIJNS5_1CILi128EEENS7_ILi64EEES8_EEELi128ENS_6half_tEfNS_4arch4Sm80ELb1ELb0ELb0ELb1ELb1ELb0ELb1ELb0EEENS1_21CollectiveEpilogueFwdINS6_IJS8_S8_S9_EEENS6_IJNS7_ILi1EEESH_SH_EEESB_SD_Li128ELb1ELb1ELb0ELb0EEENS1_19SingleTileSchedulerILb1ELb0ELb1ELi128EEEEEEEEEvNT_6ParamsE:
        /* <DEDUP_REMOVED lines=21> */
.L_x_1766:
        /* <DEDUP_REMOVED lines=13> */
.L_x_1768:
[----:B------:R-:W-:Y:S02]  /*0220*/  ULDC UR5, c[0x0][0x54c] ;  /* 0x0001530000057ab9 */ /* 0x000fe40000000800 */
.L_x_1767:
[----:B------:R-:W-:Y:S02]  /*0230*/  ULDC UR4, c[0x0][0x548] ;  /* 0x0001520000047ab9 */ /* 0x000fe40000000800 */
[----:B------:R-:W-:-:S02]  /*0240*/  USHF.L.U32 UR10, UR10, 0x7, URZ ;  /* 0x000000070a0a7899 */ /* 0x000fc4000800063f */
[----:B------:R-:W-:-:S04]  /*0250*/  UIMAD UR4, UR5, UR4, URZ ;  /* 0x00000004050472a4 */ /* 0x000fc8000f8e023f */
[----:B------:R-:W-:-:S04]  /*0260*/  UISETP.GE.AND UP0, UPT, UR10, UR4, UPT ;  /* 0x000000040a00728c */ /* 0x000fc8000bf06270 */
[----:B------:R-:W-:Y:S01]  /*0270*/  USEL UR13, UR13, 0xffffffff, !UP0 ;  /* 0xffffffff0d0d7887 */ /* 0x000fe2000c000000 */
[----:B------:R-:W-:Y:S05]  /*0280*/  BRA `(.L_x_1769) ;  /* 0x000001b000007947 */ /* 0x000fea0003800000 */
.L_x_1765:
        /* <DEDUP_REMOVED lines=8> */
.L_x_1770:
        /* <DEDUP_REMOVED lines=13> */
.L_x_1772:
[----:B------:R-:W-:Y:S02]  /*03e0*/  ULDC UR5, c[0x0][0x54c] ;  /* 0x0001530000057ab9 */ /* 0x000fe40000000800 */
.L_x_1771:
[----:B------:R-:W-:Y:S02]  /*03f0*/  ULDC UR4, c[0x0][0x548] ;  /* 0x0001520000047ab9 */ /* 0x000fe40000000800 */
[----:B------:R-:W-:-:S02]  /*0400*/  USHF.L.U32 UR10, UR10, 0x7, URZ ;  /* 0x000000070a0a7899 */ /* 0x000fc4000800063f */
[----:B------:R-:W-:-:S04]  /*0410*/  UIMAD UR4, UR5, UR4, URZ ;  /* 0x00000004050472a4 */ /* 0x000fc8000f8e023f */
[----:B------:R-:W-:-:S04]  /*0420*/  UISETP.GE.AND UP0, UPT, UR10, UR4, UPT ;  /* 0x000000040a00728c */ /* 0x000fc8000bf06270 */
[----:B------:R-:W-:-:S06]  /*0430*/  USEL UR13, UR13, 0xffffffff, !UP0 ;  /* 0xffffffff0d0d7887 */ /* 0x000fcc000c000000 */
.L_x_1769:
        /* <DEDUP_REMOVED lines=47> */
.L_x_1773:
        /* <DEDUP_REMOVED lines=10> */
.L_x_1774:
        /* <DEDUP_REMOVED lines=12> */
.L_x_1775:
[----:B------:R-:W-:Y:S01]  /*0890*/  ULDC UR4, c[0x0][0x2c4] ;  /* 0x0000b10000047ab9 */ /* 0x000fe20000000800 */
[----:B------:R-:W-:Y:S01]  /*08a0*/  PLOP3.LUT P4, PT, PT, PT, PT, 0x80, 0x0 ;  /* 0x000000000000781c */ /* 0x000fe20003f8f070 */
[----:B------:R-:W-:Y:S01]  /*08b0*/  UISETP.NE.AND UP1, UPT, UR4, 0x1, UPT ;  /* 0x000000010400788c */ /* 0x000fe2000bf25270 */
[----:B------:R-:W-:Y:S01]  /*08c0*/  CS2R R14, SRZ ;  /* 0x00000000000e7805 */ /* 0x000fe2000001ff00 */
[----:B------:R-:W-:Y:S01]  /*08d0*/  UIADD3 UR7, -UR11, UR7, URZ ;  /* 0x000000070b077290 */ /* 0x000fe2000fffe13f */
[----:B------:R-:W-:Y:S01]  /*08e0*/  IMAD.MOV.U32 R126, RZ, RZ, RZ ;  /* 0x000000ffff7e7224 */ /* 0x000fe200078e00ff */
[----:B------:R-:W-:Y:S01]  /*08f0*/  ULDC.64 UR4, c[0x0][0x2c8] ;  /* 0x0000b20000047ab9 */ /* 0x000fe20000000a00 */
[----:B------:R-:W-:Y:S01]  /*0900*/  IMAD.MOV.U32 R124, RZ, RZ, RZ ;  /* 0x000000ffff7c7224 */ /* 0x000fe200078e00ff */
[----:B---3--:R-:W-:Y:S01]  /*0910*/  UIADD3 UR6, UR7, 0x40, -UR12 ;  /* 0x0000004007067890 */ /* 0x008fe2000fffe80c */
[----:B------:R-:W-:Y:S01]  /*0920*/  CS2R R130, SRZ ;  /* 0x0000000000827805 */ /* 0x000fe2000001ff00 */
[----:B------:R-:W-:Y:S01]  /*0930*/  CS2R R128, SRZ ;  /* 0x0000000000807805 */ /* 0x000fe2000001ff00 */
[----:B------:R-:W-:Y:S01]  /*0940*/  CS2R R16, SRZ ;  /* 0x0000000000107805 */ /* 0x000fe2000001ff00 */
[----:B------:R-:W-:Y:S01]  /*0950*/  MOV R122, RZ ;  /* 0x000000ff007a7202 */ /* 0x000fe20000000f00 */
[----:B------:R-:W-:Y:S01]  /*0960*/  @UP1 UIADD3 UR18, UR10, 0x7f, URZ ;  /* 0x0000007f0a121890 */ /* 0x000fe2000fffe03f */
[----:B------:R-:W-:Y:S01]  /*0970*/  IMAD.MOV.U32 R11, RZ, RZ, RZ ;  /* 0x000000ffff0b7224 */ /* 0x000fe200078e00ff */
[----:B------:R-:W-:Y:S01]  /*0980*/  MOV R120, RZ ;  /* 0x000000ff00787202 */ /* 0x000fe20000000f00 */
[----:B------:R-:W-:Y:S01]  /*0990*/  CS2R R12, SRZ ;  /* 0x00000000000c7805 */ /* 0x000fe2000001ff00 */
[----:B------:R-:W-:Y:S01]  /*09a0*/  UIMAD.WIDE.U32 UR18, UR18, UR4, URZ ;  /* 0x00000004121272a5 */ /* 0x000fe2000f8e003f */
[----:B------:R-:W-:Y:S01]  /*09b0*/  IMAD.MOV.U32 R118, RZ, RZ, RZ ;  /* 0x000000ffff767224 */ /* 0x000fe200078e00ff */
[----:B------:R-:W-:Y:S01]  /*09c0*/  UIADD3 UR4, UR10, 0x7f, URZ ;  /* 0x0000007f0a047890 */ /* 0x000fe2000fffe03f */
[----:B------:R-:W-:Y:S01]  /*09d0*/  MOV R116, RZ ;  /* 0x000000ff00747202 */ /* 0x000fe20000000f00 */
[----:B------:R-:W-:Y:S01]  /*09e0*/  @UP1 USHF.R.U32.HI UR4, URZ, UR5, UR19 ;  /* 0x000000053f041299 */ /* 0x000fe20008011613 */
[----:B------:R-:W-:Y:S01]  /*09f0*/  IMAD.MOV.U32 R110, RZ, RZ, RZ ;  /* 0x000000ffff6e7224 */ /* 0x000fe200078e00ff */
[----:B------:R-:W-:Y:S01]  /*0a00*/  UIADD3 UR5, UR7, 0x3f, URZ ;  /* 0x0000003f07057890 */ /* 0x000fe2000fffe03f */
[----:B------:R-:W-:Y:S01]  /*0a10*/  CS2R R18, SRZ ;  /* 0x0000000000127805 */ /* 0x000fe2000001ff00 */
[----:B------:R-:W-:Y:S01]  /*0a20*/  UIADD3 UR6, UR6, UR4, URZ ;  /* 0x0000000406067290 */ /* 0x000fe2000fffe03f */
[----:B------:R-:W-:Y:S01]  /*0a30*/  MOV R108, RZ ;  /* 0x000000ff006c7202 */ /* 0x000fe20000000f00 */
[----:B------:R-:W-:Y:S01]  /*0a40*/  USHF.R.S32.HI UR18, URZ, 0x1f, UR5 ;  /* 0x0000001f3f127899 */ /* 0x000fe20008011405 */
[----:B------:R-:W-:Y:S01]  /*0a50*/  IMAD.MOV.U32 R114, RZ, RZ, RZ ;  /* 0x000000ffff727224 */ /* 0x000fe200078e00ff */
[----:B------:R-:W-:Y:S01]  /*0a60*/  USHF.R.S32.HI UR4, URZ, 0x1f, UR6 ;  /* 0x0000001f3f047899 */ /* 0x000fe20008011406 */
[----:B------:R-:W-:Y:S01]  /*0a70*/  CS2R R20, SRZ ;  /* 0x0000000000147805 */ /* 0x000fe2000001ff00 */
[----:B------:R-:W-:Y:S01]  /*0a80*/  ULEA.HI UR18, UR18, UR5, URZ, 0x6 ;  /* 0x0000000512127291 */ /* 0x000fe2000f8f303f */
[----:B------:R-:W-:Y:S01]  /*0a90*/  MOV R112, RZ ;  /* 0x000000ff00707202 */ /* 0x000fe20000000f00 */
[----:B------:R-:W-:Y:S01]  /*0aa0*/  ULEA.HI UR4, UR4, UR6, URZ, 0x6 ;  /* 0x0000000604047291 */ /* 0x000fe2000f8f303f */
[----:B------:R-:W-:Y:S01]  /*0ab0*/  IMAD.MOV.U32 R106, RZ, RZ, RZ ;  /* 0x000000ffff6a7224 */ /* 0x000fe200078e00ff */
[----:B------:R-:W-:Y:S01]  /*0ac0*/  USHF.R.S32.HI UR18, URZ, 0x6, UR18 ;  /* 0x000000063f127899 */ /* 0x000fe20008011412 */
[----:B------:R-:W-:Y:S01]  /*0ad0*/  CS2R R22, SRZ ;  /* 0x0000000000167805 */ /* 0x000fe2000001ff00 */
[----:B------:R-:W-:Y:S01]  /*0ae0*/  USHF.R.S32.HI UR4, URZ, 0x6, UR4 ;  /* 0x000000063f047899 */ /* 0x000fe20008011404 */
[----:B------:R-:W-:Y:S01]  /*0af0*/  MOV R104, RZ ;  /* 0x000000ff00687202 */ /* 0x000fe20000000f00 */
[----:B------:R-:W-:Y:S01]  /*0b00*/  IMAD.MOV.U32 R102, RZ, RZ, RZ ;  /* 0x000000ffff667224 */ /* 0x000fe200078e00ff */
[----:B------:R-:W-:Y:S01]  /*0b10*/  CS2R R24, SRZ ;  /* 0x0000000000187805 */ /* 0x000fe2000001ff00 */
[----:B------:R-:W-:Y:S01]  /*0b20*/  UISETP.LT.AND UP0, UPT, UR18, UR4, UPT ;  /* 0x000000041200728c */ /* 0x000fe2000bf01270 */
[----:B------:R-:W-:Y:S01]  /*0b30*/  MOV R100, RZ ;  /* 0x000000ff00647202 */ /* 0x000fe20000000f00 */
[----:B------:R-:W-:Y:S01]  /*0b40*/  IMAD.MOV.U32 R94, RZ, RZ, RZ ;  /* 0x000000ffff5e7224 */ /* 0x000fe200078e00ff */
[----:B------:R-:W-:Y:S01]  /*0b50*/  CS2R R26, SRZ ;  /* 0x00000000001a7805 */ /* 0x000fe2000001ff00 */
[----:B------:R-:W-:Y:S01]  /*0b60*/  USEL UR6, UR18, UR4, UP0 ;  /* 0x0000000412067287 */ /* 0x000fe20008000000 */
[----:B------:R-:W-:Y:S01]  /*0b70*/  MOV R92, RZ ;  /* 0x000000ff005c7202 */ /* 0x000fe20000000f00 */
[----:B------:R-:W-:Y:S01]  /*0b80*/  IMAD.MOV.U32 R98, RZ, RZ, RZ ;  /* 0x000000ffff627224 */ /* 0x000fe200078e00ff */
[----:B------:R-:W-:Y:S01]  /*0b90*/  MOV R28, RZ ;  /* 0x000000ff001c7202 */ /* 0x000fe20000000f00 */
[----:B------:R-:W-:Y:S01]  /*0ba0*/  UISETP.GE.AND UP0, UPT, UR6, 0x1, UPT ;  /* 0x000000010600788c */ /* 0x000fe2000bf06270 */
[----:B------:R-:W-:Y:S01]  /*0bb0*/  IMAD.MOV.U32 R96, RZ, RZ, RZ ;  /* 0x000000ffff607224 */ /* 0x000fe200078e00ff */
[----:B------:R-:W-:Y:S01]  /*0bc0*/  CS2R R90, SRZ ;  /* 0x00000000005a7805 */ /* 0x000fe2000001ff00 */
[----:B------:R-:W-:Y:S01]  /*0bd0*/  CS2R R30, SRZ ;  /* 0x00000000001e7805 */ /* 0x000fe2000001ff00 */
[----:B------:R-:W-:Y:S01]  /*0be0*/  MOV R88, RZ ;  /* 0x000000ff00587202 */ /* 0x000fe20000000f00 */
        /* <DEDUP_REMOVED lines=79> */
[----:B------:R-:W-:Y:S01]  /*10e0*/  BSSY B0, `(.L_x_1777) ;  /* 0x0000054000007945 */ /* 0x000fe20003800000 */
[----:B------:R-:W-:-:S02]  /*10f0*/  ULDC.64 UR4, c[0x0][0x1b8] ;  /* 0x00006e0000047ab9 */ /* 0x000fc40000000a00 */
[----:B------:R-:W-:Y:S02]  /*1100*/  UIADD3 UR19, UR19, UR17, URZ ;  /* 0x0000001113137290 */ /* 0x000fe4000fffe03f */
[----:B------:R-:W-:Y:S02]  /*1110*/  USHF.R.S32.HI UR17, URZ, 0x1f, UR13 ;  /* 0x0000001f3f117899 */ /* 0x000fe4000801140d */
[----:B------:R-:W-:Y:S02]  /*1120*/  UIMAD UR16, UR8, UR4, URZ ;  /* 0x00000004081072a4 */ /* 0x000fe4000f8e023f */
[----:B------:R-:W-:Y:S02]  /*1130*/  USEL UR17, UR17, URZ, !UP2 ;  /* 0x0000003f11117287 */ /* 0x000fe4000d000000 */
[----:B------:R-:W-:Y:S02]  /*1140*/  UIMAD UR16, UR9, UR5, UR16 ;  /* 0x00000005091072a4 */ /* 0x000fe4000f8e0210 */
[----:B------:R-:W-:-:S02]  /*1150*/  UIMAD.WIDE.U32 UR20, UR9, UR4, UR18 ;  /* 0x00000004091472a5 */ /* 0x000fc4000f8e0012 */
[----:B------:R-:W-:Y:S02]  /*1160*/  USEL UR18, UR13, URZ, !UP2 ;  /* 0x0000003f0d127287 */ /* 0x000fe4000d000000 */
[----:B------:R-:W-:Y:S01]  /*1170*/  ULDC.64 UR4, c[0x0][0x1c0] ;  /* 0x0000700000047ab9 */ /* 0x000fe20000000a00 */
[----:B-1----:R-:W-:Y:S01]  /*1180*/  LEA.HI R2, R160, R161, RZ, 0x3 ;  /* 0x000000a1a0027211 */ /* 0x002fe200078f18ff */
[----:B------:R-:W-:Y:S02]  /*1190*/  UIMAD UR17, UR17, UR4, URZ ;  /* 0x00000004111172a4 */ /* 0x000fe4000f8e023f */
[----:B------:R-:W-:Y:S01]  /*11a0*/  UIADD3 UR21, UR21, UR16, URZ ;  /* 0x0000001015157290 */ /* 0x000fe2000fffe03f */
[----:B------:R-:W-:Y:S01]  /*11b0*/  LOP3.LUT R0, R2, 0xfffffff8, RZ, 0xc0, !PT ;  /* 0xfffffff802007812 */ /* 0x000fe200078ec0ff */
[----:B------:R-:W-:Y:S01]  /*11c0*/  UIMAD UR5, UR18, UR5, UR17 ;  /* 0x00000005120572a4 */ /* 0x000fe2000f8e0211 */
[----:B------:R-:W-:Y:S01]  /*11d0*/  SHF.R.S32.HI R19, RZ, 0x3, R2 ;  /* 0x00000003ff137819 */ /* 0x000fe20000011402 */
[----:B------:R-:W-:-:S02]  /*11e0*/  UIMAD.WIDE.U32 UR18, UR18, UR4, UR20 ;  /* 0x00000004121272a5 */ /* 0x000fc4000f8e0014 */
[----:B------:R-:W-:Y:S01]  /*11f0*/  IMAD.IADD R49, R161, 0x1, -R0 ;  /* 0x00000001a1317824 */ /* 0x000fe200078e0a00 */
[----:B------:R-:W-:Y:S02]  /*1200*/  ULDC UR16, c[0x0][0x2c4] ;  /* 0x0000b10000107ab9 */ /* 0x000fe40000000800 */
[----:B------:R-:W-:Y:S01]  /*1210*/  UIADD3 UR5, UR19, UR5, URZ ;  /* 0x0000000513057290 */ /* 0x000fe2000fffe03f */
[C---:B------:R-:W-:Y:S01]  /*1220*/  IMAD R167, R49.reuse, 0x10, R19 ;  /* 0x0000001031a77824 */ /* 0x040fe200078e0213 */
[----:B------:R-:W-:Y:S01]  /*1230*/  UIMAD UR16, UR12, UR16, URZ ;  /* 0x000000100c1072a4 */ /* 0x000fe2000f8e023f */
[----:B------:R-:W-:Y:S02]  /*1240*/  IMAD.U32 R3, RZ, RZ, UR19 ;  /* 0x00000013ff037e24 */ /* 0x000fe4000f8e00ff */
[----:B------:R-:W-:Y:S01]  /*1250*/  IMAD.SHL.U32 R165, R49, 0x8, RZ ;  /* 0x0000000831a57824 */ /* 0x000fe200078e00ff */
[----:B------:R-:W-:Y:S01]  /*1260*/  IADD3 R4, R167, UR10, RZ ;  /* 0x0000000aa7047c10 */ /* 0x000fe2000fffe0ff */
[----:B------:R-:W-:Y:S01]  /*1270*/  IMAD.U32 R3, RZ, RZ, UR5 ;  /* 0x00000005ff037e24 */ /* 0x000fe2000f8e00ff */
[----:B------:R1:W-:Y:S02]  /*1280*/  STL [R1+0x3c], R167 ;  /* 0x00003ca701007387 */ /* 0x0003e40000100800 */
[C---:B------:R-:W-:Y:S01]  /*1290*/  IADD3 R24, R165.reuse, 0x40, RZ ;  /* 0x00000040a5187810 */ /* 0x040fe20007ffe0ff */
[----:B------:R-:W-:Y:S01]  /*12a0*/  @P1 IMAD.HI.U32 R2, R4, c[0x0][0x2c8], RZ ;  /* 0x0000b20004021a27 */ /* 0x000fe200078e00ff */
[----:B------:R1:W-:Y:S01]  /*12b0*/  STL [R1+0x38], R165 ;  /* 0x000038a501007387 */ /* 0x0003e20000100800 */
[----:B------:R-:W-:-:S02]  /*12c0*/  ISETP.GE.AND P3, PT, R165, c[0x0][0x198], PT ;  /* 0x00006600a5007a0c */ /* 0x000fc40003f66270 */
[----:B------:R-:W-:Y:S01]  /*12d0*/  IMAD.MOV.U32 R0, RZ, RZ, R4 ;  /* 0x000000ffff007224 */ /* 0x000fe200078e0004 */
[----:B------:R-:W-:Y:S01]  /*12e0*/  @P0 SHF.R.U32.HI R0, RZ, c[0x0][0x2cc], R2 ;  /* 0x0000b300ff000a19 */ /* 0x000fe20000011602 */
[----:B------:R-:W-:-:S03]  /*12f0*/  IMAD.U32 R2, RZ, RZ, UR18 ;  /* 0x00000012ff027e24 */ /* 0x000fc6000f8e00ff */
        /* <DEDUP_REMOVED lines=8> */
[----:B------:R-:W-:Y:S01]  /*1380*/  IMAD R0, R5, c[0x0][0x1a8], RZ ;  /* 0x00006a0005007a24 */ /* 0x000fe200078e02ff */
[----:B------:R-:W-:Y:S01]  /*1390*/  IADD3 R5, R19, UR10, RZ ;  /* 0x0000000a13057c10 */ /* 0x000fe2000fffe0ff */
[----:B------:R-:W-:-:S03]  /*13a0*/  IMAD.WIDE.U32 R2, R4, c[0x0][0x1a8], R2 ;  /* 0x00006a0004027a25 */ /* 0x000fc600078e0002 */
[----:B------:R-:W-:Y:S01]  /*13b0*/  ISETP.GE.AND P4, PT, R5, UR16, PT ;  /* 0x0000001005007c0c */ /* 0x000fe2000bf86270 */
[----:B------:R-:W-:Y:S01]  /*13c0*/  IMAD R0, R4, c[0x0][0x1ac], R0 ;  /* 0x00006b0004007a24 */ /* 0x000fe200078e0200 */
[----:B------:R-:W-:Y:S01]  /*13d0*/  LEA R12, P0, R2, c[0x0][0x160], 0x1 ;  /* 0x00005800020c7a11 */ /* 0x000fe200078008ff */
[----:B------:R-:W-:Y:S02]  /*13e0*/  IMAD.SHL.U32 R4, R19, 0x40, RZ ;  /* 0x0000004013047824 */ /* 0x000fe400078e00ff */
[----:B------:R-:W-:Y:S01]  /*13f0*/  IMAD.IADD R0, R3, 0x1, R0 ;  /* 0x0000000103007824 */ /* 0x000fe200078e0200 */
[----:B------:R-:W-:Y:S01]  /*1400*/  LOP3.LUT R3, R14, 0xfffffff0, RZ, 0xc0, !PT ;  /* 0xfffffff00e037812 */ /* 0x000fe200078ec0ff */
[----:B------:R1:W3:Y:S03]  /*1410*/  SHFL.IDX PT, R6, R12, RZ, 0x181f ;  /* 0x00181fff0c067589 */ /* 0x0002e600000e0000 */
[----:B------:R-:W-:Y:S01]  /*1420*/  LEA.HI.X R11, R2, c[0x0][0x164], R0, 0x1, P0 ;  /* 0x00005900020b7a11 */ /* 0x000fe200000f0c00 */
[----:B------:R-:W-:Y:S01]  /*1430*/  IMAD.IADD R0, R161, 0x1, -R3 ;  /* 0x00000001a1007824 */ /* 0x000fe200078e0a03 */
[----:B------:R-:W-:-:S02]  /*1440*/  LOP3.LUT R2, R4, 0x1c0, RZ, 0xc0, !PT ;  /* 0x000001c004027812 */ /* 0x000fc400078ec0ff */
[----:B------:R-:W-:Y:S02]  /*1450*/  ISETP.GE.AND P0, PT, R24, c[0x0][0x198], PT ;  /* 0x0000660018007a0c */ /* 0x000fe40003f06270 */
[----:B------:R-:W-:Y:S02]  /*1460*/  SHF.R.S32.HI R4, RZ, 0x1f, R0 ;  /* 0x0000001fff047819 */ /* 0x000fe40000011400 */
[----:B------:R-:W-:Y:S02]  /*1470*/  SHF.R.U32.HI R3, RZ, 0x3, R2 ;  /* 0x00000003ff037819 */ /* 0x000fe40000011602 */
[----:B------:R-:W-:Y:S02]  /*1480*/  LOP3.LUT R2, R2, 0x38, R165, 0xf8, !PT ;  /* 0x0000003802027812 */ /* 0x000fe400078ef8a5 */
[----:B------:R-:W-:Y:S02]  /*1490*/  LEA.HI R21, R4, R0, RZ, 0x3 ;  /* 0x0000000004157211 */ /* 0x000fe400078f18ff */
[----:B------:R-:W-:-:S02]  /*14a0*/  LOP3.LUT R3, R2, R3, RZ, 0x3c, !PT ;  /* 0x0000000302037212 */ /* 0x000fc400078e3cff */
[----:B------:R-:W-:Y:S02]  /*14b0*/  LOP3.LUT R2, R21, 0xfffffff8, RZ, 0xc0, !PT ;  /* 0xfffffff815027812 */ /* 0x000fe400078ec0ff */
[----:B------:R-:W-:-:S03]  /*14c0*/  LEA.HI R4, R160, R161, RZ, 0x6 ;  /* 0x000000a1a0047211 */ /* 0x000fc600078f30ff */
[----:B------:R-:W-:Y:S02]  /*14d0*/  IMAD.IADD R20, R0, 0x1, -R2 ;  /* 0x0000000100147824 */ /* 0x000fe400078e0a02 */
[----:B------:R-:W-:Y:S02]  /*14e0*/  IMAD.SHL.U32 R0, R4, 0x8, RZ ;  /* 0x0000000804007824 */ /* 0x000fe400078e00ff */
[----:B------:R-:W-:Y:S02]  /*14f0*/  IMAD.MOV.U32 R4, RZ, RZ, 0x10 ;  /* 0x00000010ff047424 */ /* 0x000fe400078e00ff */
[----:B------:R-:W-:Y:S01]  /*1500*/  IMAD.MOV.U32 R2, RZ, RZ, 0x20 ;  /* 0x00000020ff027424 */ /* 0x000fe200078e00ff */
[----:B------:R-:W-:Y:S01]  /*1510*/  LOP3.LUT R10, R3, 0xfffffe00, R0, 0xf8, !PT ;  /* 0xfffffe00030a7812 */ /* 0x000fe200078ef800 */
[----:B--2---:R2:W4:Y:S01]  /*1520*/  @P2 R2UR UR20, R7 ;  /* 0x00000000071423c2 */ /* 0x00452200000e0000 */
[----:B------:R-:W-:Y:S01]  /*1530*/  R2P PR, R20, 0x6 ;  /* 0x0000000614007804 */ /* 0x000fe20000000000 */
[----:B----4-:R-:W-:-:S04]  /*1540*/  @!UP0 UMOV UR20, UR13 ;  /* 0x0000000d00148c82 */ /* 0x010fc80008000000 */
[----:B------:R-:W-:Y:S02]  /*1550*/  SEL R4, R4, 0xfffffff0, !P1 ;  /* 0xfffffff004047807 */ /* 0x000fe40004800000 */
[----:B------:R-:W-:Y:S01]  /*1560*/  SEL R2, R2, 0xffffffe0, !P2 ;  /* 0xffffffe002027807 */ /* 0x000fe20005000000 */
[----:B--2---:R1:W2:Y:S01]  /*1570*/  SHFL.IDX PT, R7, R11, RZ, 0x181f ;  /* 0x00181fff0b077589 */ /* 0x0042a200000e0000 */
[----:B------:R-:W-:Y:S05]  /*1580*/  @P4 BRA `(.L_x_1778) ;  /* 0x0000009000004947 */ /* 0x000fea0003800000 */
[----:B---3--:R-:W-:Y:S01]  /*1590*/  SHF.R.S32.HI R0, RZ, 0x1f, R24 ;  /* 0x0000001fff007819 */ /* 0x008fe20000011418 */
[----:B--2---:R-:W-:-:S03]  /*15a0*/  IMAD.WIDE R8, R165, 0x2, R6 ;  /* 0x00000002a5087825 */ /* 0x004fc600078e0206 */
[----:B------:R-:W-:-:S04]  /*15b0*/  LEA.HI R0, R0, R24, RZ, 0x3 ;  /* 0x0000001800007211 */ /* 0x000fc800078f18ff */
[----:B------:R-:W-:Y:S02]  /*15c0*/  LOP3.LUT R3, R0, 0xfffffff8, RZ, 0xc0, !PT ;  /* 0xfffffff800037812 */ /* 0x000fe400078ec0ff */
[----:B------:R-:W-:-:S03]  /*15d0*/  SHF.L.U32 R0, R10, 0x1, RZ ;  /* 0x000000010a007819 */ /* 0x000fc600000006ff */
[----:B------:R-:W-:Y:S02]  /*15e0*/  IMAD.WIDE R6, R3, 0x2, R6 ;  /* 0x0000000203067825 */ /* 0x000fe400078e0206 */
[----:B------:R-:W-:Y:S01]  /*15f0*/  @!PT LDS RZ, [RZ] ;  /* 0x00000000fffff984 */ /* 0x000fe20000000800 */
[----:B------:R2:W-:Y:S04]  /*1600*/  LDGSTS.E.BYPASS.LTC128B.128 [R0+0x8100], [R8.64], !P3 ;  /* 0x0810000008007fae */ /* 0x0005e8000d901d4e */
[----:B------:R2:W-:Y:S02]  /*1610*/  LDGSTS.E.BYPASS.LTC128B.128 [R0+0xc100], [R6.64], !P0 ;  /* 0x0c10000006007fae */ /* 0x0005e4000c101d4e */
.L_x_1778:
[----:B---3--:R-:W-:Y:S05]  /*1620*/  BSYNC B0 ;  /* 0x0000000000007941 */ /* 0x008fea0003800000 */
.L_x_1777:
[----:B--2---:R-:W-:Y:S01]  /*1630*/  IADD3 R0, R5, 0x10, RZ ;  /* 0x0000001005007810 */ /* 0x004fe20007ffe0ff */
[----:B------:R2:W3:Y:S01]  /*1640*/  SHFL.IDX PT, R7, R11, 0x1, 0x181f ;  /* 0x00381f000b077f89 */ /* 0x0004e200000e0000 */
[----:B------:R-:W-:Y:S02]  /*1650*/  BSSY B0, `(.L_x_1779) ;  /* 0x000000d000007945 */ /* 0x000fe40003800000 */
[----:B------:R-:W-:Y:S01]  /*1660*/  ISETP.GE.AND P1, PT, R0, UR16, PT ;  /* 0x0000001000007c0c */ /* 0x000fe2000bf26270 */
[----:B------:R2:W4:-:S12]  /*1670*/  SHFL.IDX PT, R6, R12, 0x1, 0x181f ;  /* 0x00381f000c067f89 */ /* 0x00051800000e0000 */
        /* <DEDUP_REMOVED lines=10> */
.L_x_1780:
[----:B------:R-:W-:Y:S05]  /*1720*/  BSYNC B0 ;  /* 0x0000000000007941 */ /* 0x000fea0003800000 */
.L_x_1779:
[----:B---3--:R-:W-:Y:S01]  /*1730*/  IADD3 R0, R5, 0x20, RZ ;  /* 0x0000002005007810 */ /* 0x008fe20007ffe0ff */
[----:B------:R3:W1:Y:S01]  /*1740*/  SHFL.IDX PT, R7, R11, 0x2, 0x181f ;  /* 0x00581f000b077f89 */ /* 0x00066200000e0000 */
[----:B------:R-:W-:Y:S02]  /*1750*/  BSSY B0, `(.L_x_1781) ;  /* 0x000000d000007945 */ /* 0x000fe40003800000 */
[----:B------:R-:W-:Y:S01]  /*1760*/  ISETP.GE.AND P1, PT, R0, UR16, PT ;  /* 0x0000001000007c0c */ /* 0x000fe2000bf26270 */
[----:B----4-:R3:W4:-:S12]  /*1770*/  SHFL.IDX PT, R6, R12, 0x2, 0x181f ;  /* 0x00581f000c067f89 */ /* 0x01071800000e0000 */
        /* <DEDUP_REMOVED lines=10> */
.L_x_1782:
[----:B------:R-:W-:Y:S05]  /*1820*/  BSYNC B0 ;  /* 0x0000000000007941 */ /* 0x000fea0003800000 */
.L_x_1781:
[----:B-1----:R-:W-:Y:S01]  /*1830*/  IADD3 R0, R5, 0x30, RZ ;  /* 0x0000003005007810 */ /* 0x002fe20007ffe0ff */
[----:B------:R1:W2:Y:S01]  /*1840*/  SHFL.IDX PT, R7, R11, 0x3, 0x181f ;  /* 0x00781f000b077f89 */ /* 0x0002a200000e0000 */
[----:B------:R-:W-:Y:S02]  /*1850*/  BSSY B0, `(.L_x_1783) ;  /* 0x000000d000007945 */ /* 0x000fe40003800000 */
[----:B------:R-:W-:Y:S01]  /*1860*/  ISETP.GE.AND P1, PT, R0, UR16, PT ;  /* 0x0000001000007c0c */ /* 0x000fe2000bf26270 */
[----:B----4-:R1:W4:-:S12]  /*1870*/  SHFL.IDX PT, R6, R12, 0x3, 0x181f ;  /* 0x00781f000c067f89 */ /* 0x01031800000e0000 */
        /* <DEDUP_REMOVED lines=10> */
.L_x_1784:
[----:B------:R-:W-:Y:S05]  /*1920*/  BSYNC B0 ;  /* 0x0000000000007941 */ /* 0x000fea0003800000 */
.L_x_1783:
[----:B--2---:R-:W-:Y:S01]  /*1930*/  IADD3 R0, R5, 0x40, RZ ;  /* 0x0000004005007810 */ /* 0x004fe20007ffe0ff */
        /* <DEDUP_REMOVED lines=14> */
.L_x_1786:
[----:B------:R-:W-:Y:S05]  /*1a20*/  BSYNC B0 ;  /* 0x0000000000007941 */ /* 0x000fea0003800000 */
.L_x_1785:
        /* <DEDUP_REMOVED lines=15> */
.L_x_1788:
[----:B------:R-:W-:Y:S05]  /*1b20*/  BSYNC B0 ;  /* 0x0000000000007941 */ /* 0x000fea0003800000 */
.L_x_1787:
        /* <DEDUP_REMOVED lines=15> */
.L_x_1790:
[----:B------:R-:W-:Y:S05]  /*1c20*/  BSYNC B0 ;  /* 0x0000000000007941 */ /* 0x000fea0003800000 */
.L_x_1789:
[----:B-1----:R-:W-:Y:S01]  /*1c30*/  IMAD.U32 R0, RZ, RZ, UR6 ;  /* 0x00000006ff007e24 */ /* 0x002fe2000f8e00ff */
[----:B----4-:R-:W-:Y:S01]  /*1c40*/  SHFL.IDX PT, R6, R12, 0x7, 0x181f ;  /* 0x00f81f000c067f89 */ /* 0x010fe200000e0000 */
[----:B------:R-:W-:Y:S01]  /*1c50*/  IMAD.MOV.U32 R3, RZ, RZ, c[0x0][0x2b8] ;  /* 0x0000ae00ff037624 */ /* 0x000fe200078e00ff */
[----:B------:R-:W-:Y:S01]  /*1c60*/  IADD3 R5, R5, 0x70, RZ ;  /* 0x0000007005057810 */ /* 0x000fe20007ffe0ff */
[----:B------:R-:W-:Y:S01]  /*1c70*/  IMAD R0, R0, 0x40, R167 ;  /* 0x0000004000007824 */ /* 0x000fe200078e02a7 */
[----:B------:R-:W1:Y:S01]  /*1c80*/  SHFL.IDX PT, R7, R11, 0x7, 0x181f ;  /* 0x00f81f000b077f89 */ /* 0x000e6200000e0000 */
[----:B------:R-:W-:Y:S01]  /*1c90*/  SHF.R.S32.HI R8, RZ, 0x1f, R24 ;  /* 0x0000001fff087819 */ /* 0x000fe20000011418 */
[----:B------:R-:W-:Y:S01]  /*1ca0*/  IMAD.SHL.U32 R162, R10, 0x2, RZ ;  /* 0x000000020aa27824 */ /* 0x000fe200078e00ff */
[----:B------:R-:W-:Y:S01]  /*1cb0*/  ISETP.NE.AND P4, PT, R3, 0x1, PT ;  /* 0x000000010300780c */ /* 0x000fe20003f85270 */
[----:B------:R-:W-:Y:S01]  /*1cc0*/  USHF.R.S32.HI UR17, URZ, 0x1f, UR20 ;  /* 0x0000001f3f117899 */ /* 0x000fe20008011414 */
[----:B------:R-:W-:Y:S01]  /*1cd0*/  IADD3 R0, R0, -0x40, RZ ;  /* 0xffffffc000007810 */ /* 0x000fe20007ffe0ff */
[----:B------:R-:W-:Y:S01]  /*1ce0*/  ULDC.64 UR4, c[0x0][0x2b0] ;  /* 0x0000ac0000047ab9 */ /* 0x000fe20000000a00 */
[----:B------:R-:W-:Y:S01]  /*1cf0*/  ISETP.GE.AND P2, PT, R5, UR16, PT ;  /* 0x0000001005007c0c */ /* 0x000fe2000bf46270 */
[----:B------:R-:W-:Y:S01]  /*1d00*/  UIMAD UR17, UR17, UR4, URZ ;  /* 0x00000004111172a4 */ /* 0x000fe2000f8e023f */
[C---:B------:R-:W-:Y:S01]  /*1d10*/  IADD3 R3, R0.reuse, UR11, RZ ;  /* 0x0000000b00037c10 */ /* 0x040fe2000fffe0ff */
[----:B------:R-:W-:Y:S01]  /*1d20*/  UIMAD.WIDE.U32 UR18, UR20, UR4, URZ ;  /* 0x00000004141272a5 */ /* 0x000fe2000f8e003f */
[----:B------:R-:W-:Y:S01]  /*1d30*/  ISETP.GE.AND P5, PT, R0, UR7, PT ;  /* 0x0000000700007c0c */ /* 0x000fe2000bfa6270 */
[----:B------:R-:W-:Y:S01]  /*1d40*/  UIMAD UR5, UR20, UR5, UR17 ;  /* 0x00000005140572a4 */ /* 0x000fe2000f8e0211 */
[----:B------:R-:W-:Y:S01]  /*1d50*/  IMAD.MOV.U32 R27, RZ, RZ, RZ ;  /* 0x000000ffff1b7224 */ /* 0x000fe200078e00ff */
[----:B------:R-:W-:Y:S01]  /*1d60*/  ISETP.GE.AND P6, PT, R165, c[0x0][0x1d4], PT ;  /* 0x00007500a5007a0c */ /* 0x000fe20003fc6270 */
[----:B------:R-:W-:Y:S01]  /*1d70*/  IMAD.MOV.U32 R0, RZ, RZ, R3 ;  /* 0x000000ffff007224 */ /* 0x000fe200078e0003 */
[----:B------:R-:W-:Y:S01]  /*1d80*/  ISETP.GT.OR P5, PT, R167, 0x3f, P5 ;  /* 0x0000003fa700780c */ /* 0x000fe20002fa4670 */
[----:B------:R-:W-:Y:S01]  /*1d90*/  @P4 IMAD.HI.U32 R5, R3, c[0x0][0x2bc], RZ ;  /* 0x0000af0003054a27 */ /* 0x000fe200078e00ff */
[----:B------:R-:W-:Y:S01]  /*1da0*/  UIADD3 UR16, UR19, UR5, URZ ;  /* 0x0000000513107290 */ /* 0x000fe2000fffe03f */
[----:B------:R-:W-:Y:S01]  /*1db0*/  SHF.R.S32.HI R18, RZ, 0x4, R14 ;  /* 0x00000004ff127819 */ /* 0x000fe2000001140e */
[----:B------:R-:W-:Y:S01]  /*1dc0*/  STL [R1+0x18], R162 ;  /* 0x000018a201007387 */ /* 0x000fe20000100800 */
[----:B------:R-:W-:Y:S01]  /*1dd0*/  ULDC.64 UR4, c[0x0][0x1e8] ;  /* 0x00007a0000047ab9 */ /* 0x000fe20000000a00 */
[----:B------:R-:W-:-:S02]  /*1de0*/  @P4 SHF.R.U32.HI R0, RZ, c[0x0][0x2c0], R5 ;  /* 0x0000b000ff004a19 */ /* 0x000fc40000011605 */
[----:B------:R-:W-:Y:S01]  /*1df0*/  LEA.HI R5, R8, R24, RZ, 0x3 ;  /* 0x0000001808057211 */ /* 0x000fe200078f18ff */
[----:B-123--:R-:W-:-:S03]  /*1e00*/  @!P2 IMAD.WIDE R10, R165, 0x2, R6 ;  /* 0x00000002a50aa825 */ /* 0x00efc600078e0206 */
[----:B------:R-:W-:Y:S02]  /*1e10*/  LOP3.LUT R164, R5, 0xfffffff8, RZ, 0xc0, !PT ;  /* 0xfffffff805a47812 */ /* 0x000fe400078ec0ff */
[----:B------:R-:W-:Y:S01]  /*1e20*/  @!PT LDS RZ, [RZ] ;  /* 0x00000000fffff984 */ /* 0x000fe20000000800 */
[----:B------:R1:W-:Y:S01]  /*1e30*/  @!P2 LDGSTS.E.BYPASS.LTC128B.128 [R162+0xb900], [R10.64], !P3 ;  /* 0x0b9000000aa2afae */ /* 0x0003e2000d901d4e */
[----:B------:R-:W-:Y:S02]  /*1e40*/  @!P5 IADD3 R9, P1, R0, UR18, RZ ;  /* 0x000000120009dc10 */ /* 0x000fe4000ff3e0ff */
[----:B------:R-:W-:Y:S01]  /*1e50*/  @!P2 IMAD.WIDE R6, R164, 0x2, R6 ;  /* 0x00000002a406a825 */ /* 0x000fe200078e0206 */
[----:B------:R-:W-:Y:S01]  /*1e60*/  UIMAD UR17, UR8, UR4, URZ ;  /* 0x00000004081172a4 */ /* 0x000fe2000f8e023f */
[----:B------:R-:W-:Y:S01]  /*1e70*/  @!P5 LEA.HI.X.SX32 R5, R0, UR16, 0x1, P1 ;  /* 0x000000100005dc11 */ /* 0x000fe200088f0eff */
[----:B------:R-:W-:Y:S01]  /*1e80*/  UIMAD.WIDE.U32 UR22, UR9, UR4, URZ ;  /* 0x00000004091672a5 */ /* 0x000fe2000f8e003f */
[C---:B------:R-:W-:Y:S01]  /*1e90*/  @!P5 LEA R8, P1, R9.reuse, c[0x0][0x2a0], 0x2 ;  /* 0x0000a8000908da11 */ /* 0x040fe200078210ff */
[----:B------:R2:W-:Y:S03]  /*1ea0*/  @!P2 LDGSTS.E.BYPASS.LTC128B.128 [R162+0xf900], [R6.64], !P0 ;  /* 0x0f90000006a2afae */ /* 0x0005e6000c101d4e */
[----:B------:R-:W-:Y:S01]  /*1eb0*/  @!P5 LEA.HI.X R9, R9, c[0x0][0x2a4], R5, 0x2, P1 ;  /* 0x0000a9000909da11 */ /* 0x000fe200008f1405 */
[----:B------:R-:W0:Y:S04]  /*1ec0*/  LDGDEPBAR ;  /* 0x00000000000079af */ /* 0x000e280000000000 */
[----:B------:R-:W-:Y:S01]  /*1ed0*/  BAR.SYNC.DEFER_BLOCKING 0x0 ;  /* 0x0000000000007b1d */ /* 0x000fe20000010000 */
[----:B------:R-:W-:-:S04]  /*1ee0*/  ULEA UR20, UR6, 0xffffffc0, 0x6 ;  /* 0xffffffc006147891 */ /* 0x000fc8000f8e303f */
[----:B------:R-:W-:Y:S01]  /*1ef0*/  UIADD3 UR20, UR7, -UR20, URZ ;  /* 0x8000001407147290 */ /* 0x000fe2000fffe03f */
[----:B------:R-:W-:Y:S01]  /*1f00*/  LEA.HI R159, R160, R161, RZ, 0x5 ;  /* 0x000000a1a09f7211 */ /* 0x000fe200078f28ff */
[----:B------:R-:W-:Y:S04]  /*1f10*/  STL [R1+0x50], R164 ;  /* 0x000050a401007387 */ /* 0x000fe80000100800 */
[----:B------:R-:W-:-:S04]  /*1f20*/  IADD3 R48, -R19, UR20, RZ ;  /* 0x0000001413307c10 */ /* 0x000fc8000fffe1ff */
[C---:B------:R-:W-:Y:S02]  /*1f30*/  ISETP.GE.AND P3, PT, R48.reuse, 0x1, PT ;  /* 0x000000013000780c */ /* 0x040fe40003f66270 */
[C---:B------:R-:W-:Y:S02]  /*1f40*/  ISETP.GE.AND P2, PT, R48.reuse, 0x11, PT ;  /* 0x000000113000780c */ /* 0x040fe40003f46270 */
[----:B------:R-:W-:Y:S02]  /*1f50*/  ISETP.GE.AND P1, PT, R48, 0x21, PT ;  /* 0x000000213000780c */ /* 0x000fe40003f26270 */
[----:B------:R-:W-:Y:S01]  /*1f60*/  SHF.R.S32.HI R158, RZ, 0x5, R159 ;  /* 0x00000005ff9e7819 */ /* 0x000fe2000001149f */
[----:B------:R-:W3:Y:S01]  /*1f70*/  @!P5 LDG.E R27, [R8.64] ;  /* 0x0000000e081bd981 */ /* 0x000ee2000c1e1900 */
[----:B------:R-:W-:Y:S01]  /*1f80*/  IMAD.MOV R0, RZ, RZ, -R0 ;  /* 0x000000ffff007224 */ /* 0x000fe200078e0a00 */
[----:B------:R-:W-:Y:S01]  /*1f90*/  UIMAD UR17, UR9, UR5, UR17 ;  /* 0x00000005091172a4 */ /* 0x000fe2000f8e0211 */
[----:B------:R-:W-:Y:S01]  /*1fa0*/  ISETP.GE.AND P5, PT, R24, c[0x0][0x1d4], PT ;  /* 0x0000750018007a0c */ /* 0x000fe20003fa6270 */
[----:B------:R-:W-:Y:S01]  /*1fb0*/  IMAD.SHL.U32 R5, R21, 0x40, RZ ;  /* 0x0000004015057824 */ /* 0x000fe200078e00ff */
[----:B------:R-:W-:Y:S01]  /*1fc0*/  ULDC.64 UR4, c[0x0][0x210] ;  /* 0x0000840000047ab9 */ /* 0x000fe20000000a00 */
[----:B------:R-:W-:Y:S01]  /*1fd0*/  IMAD R28, R0, c[0x0][0x2b8], R3 ;  /* 0x0000ae00001c7a24 */ /* 0x000fe200078e0203 */
[----:B------:R-:W-:Y:S01]  /*1fe0*/  UIADD3 UR17, UR23, UR17, URZ ;  /* 0x0000001117117290 */ /* 0x000fe2000fffe03f */
[----:B------:R-:W-:Y:S01]  /*1ff0*/  SHF.R.S32.HI R166, RZ, 0x1f, R165 ;  /* 0x0000001fffa67819 */ /* 0x000fe200000114a5 */
[----:B------:R-:W-:Y:S01]  /*2000*/  UIMAD UR8, UR8, UR4, URZ ;  /* 0x00000004080872a4 */ /* 0x000fe2000f8e023f */
[C---:B--2---:R-:W-:Y:S01]  /*2010*/  IMAD.WIDE.U32 R6, R28.reuse, c[0x0][0x1e0], RZ ;  /* 0x000078001c067a25 */ /* 0x044fe200078e00ff */
[----:B------:R-:W-:Y:S01]  /*2020*/  SHF.R.S32.HI R25, RZ, 0x1f, R28 ;  /* 0x0000001fff197819 */ /* 0x000fe2000001141c */
[----:B------:R-:W-:Y:S01]  /*2030*/  UIMAD.WIDE.U32 UR24, UR9, UR4, URZ ;  /* 0x00000004091872a5 */ /* 0x000fe2000f8e003f */
[----:B------:R-:W-:Y:S01]  /*2040*/  LOP3.LUT R157, R5, 0xfffffe00, RZ, 0xc0, !PT ;  /* 0xfffffe00059d7812 */ /* 0x000fe200078ec0ff */
[----:B------:R-:W-:Y:S01]  /*2050*/  UIMAD UR8, UR9, UR5, UR8 ;  /* 0x00000005090872a4 */ /* 0x000fe2000f8e0208 */
[----:B------:R-:W-:Y:S01]  /*2060*/  STL [R1+0x30], R28 ;  /* 0x0000301c01007387 */ /* 0x000fe20000100800 */
[----:B------:R-:W-:Y:S01]  /*2070*/  IMAD R0, R25, c[0x0][0x1e0], RZ ;  /* 0x0000780019007a24 */ /* 0x000fe200078e02ff */
[----:B------:R-:W-:Y:S01]  /*2080*/  UISETP.GE.AND UP0, UPT, UR6, 0x2, UPT ;  /* 0x000000020600788c */ /* 0x000fe2000bf06270 */
[----:B------:R-:W-:Y:S01]  /*2090*/  SEL R163, RZ, 0x10, P5 ;  /* 0x00000010ffa37807 */ /* 0x000fe20002800000 */
[----:B------:R-:W-:Y:S01]  /*20a0*/  UIADD3 UR8, UR25, UR8, URZ ;  /* 0x0000000819087290 */ /* 0x000fe2000fffe03f */
[----:B------:R-:W-:-:S04]  /*20b0*/  IMAD R0, R28, c[0x0][0x1e4], R0 ;  /* 0x000079001c007a24 */ /* 0x000fc800078e0200 */
[----:B------:R-:W-:Y:S01]  /*20c0*/  IMAD.IADD R7, R7, 0x1, R0 ;  /* 0x0000000107077824 */ /* 0x000fe200078e0200 */
[----:B---3--:R-:W-:-:S03]  /*20d0*/  SHF.R.S32.HI R26, RZ, 0x1f, R27 ;  /* 0x0000001fff1a7819 */ /* 0x008fc6000001141b */
[C---:B------:R-:W-:Y:S01]  /*20e0*/  IMAD.WIDE.U32 R6, R27.reuse, c[0x0][0x1f0], R6 ;  /* 0x00007c001b067a25 */ /* 0x040fe200078e0006 */
[----:B------:R-:W-:Y:S03]  /*20f0*/  STL [R1+0x1c], R27 ;  /* 0x00001c1b01007387 */ /* 0x000fe60000100800 */
[----:B------:R-:W-:Y:S01]  /*2100*/  IMAD R3, R26, c[0x0][0x1f0], RZ ;  /* 0x00007c001a037a24 */ /* 0x000fe200078e02ff */
[----:B------:R-:W-:Y:S01]  /*2110*/  IADD3 R0, P0, R6, UR22, RZ ;  /* 0x0000001606007c10 */ /* 0x000fe2000ff1e0ff */
[----:B------:R-:W-:Y:S02]  /*2120*/  STL [R1+0x34], R166 ;  /* 0x000034a601007387 */ /* 0x000fe40000100800 */
[----:B------:R-:W-:-:S05]  /*2130*/  IMAD R3, R27, c[0x0][0x1f4], R3 ;  /* 0x00007d001b037a24 */ /* 0x000fca00078e0203 */
[----:B------:R-:W-:Y:S01]  /*2140*/  IADD3.X R6, R7, UR17, R3, P0, !PT ;  /* 0x0000001107067c10 */ /* 0x000fe200087fe403 */
[----:B------:R-:W-:Y:S01]  /*2150*/  IMAD.SHL.U32 R3, R20, 0x40, RZ ;  /* 0x0000004014037824 */ /* 0x000fe200078e00ff */
[----:B------:R-:W-:-:S04]  /*2160*/  LEA R8, P0, R0, c[0x0][0x1c8], 0x1 ;  /* 0x0000720000087a11 */ /* 0x000fc800078008ff */
[----:B------:R-:W-:Y:S01]  /*2170*/  LEA.HI.X R0, R0, c[0x0][0x1cc], R6, 0x1, P0 ;  /* 0x0000730000007a11 */ /* 0x000fe200000f0c06 */
[----:B------:R-:W-:Y:S01]  /*2180*/  SHFL.IDX PT, R12, R8, RZ, 0x181f ;  /* 0x00181fff080c7589 */ /* 0x000fe200000e0000 */
[----:B------:R-:W-:Y:S02]  /*2190*/  ISETP.GT.AND P0, PT, R48, 0x30, PT ;  /* 0x000000303000780c */ /* 0x000fe40003f04270 */
[----:B------:R-:W-:Y:S01]  /*21a0*/  LOP3.LUT R3, R3, 0x1c0, RZ, 0xc0, !PT ;  /* 0x000001c003037812 */ /* 0x000fe200078ec0ff */
[----:B------:R-:W2:Y:S04]  /*21b0*/  SHFL.IDX PT, R13, R0, RZ, 0x181f ;  /* 0x00181fff000d7589 */ /* 0x000ea800000e0000 */
[----:B------:R-:W-:Y:S04]  /*21c0*/  SHFL.IDX PT, R6, R8, 0x1, 0x181f ;  /* 0x00381f0008067f89 */ /* 0x000fe800000e0000 */
[----:B------:R-:W3:Y:S04]  /*21d0*/  SHFL.IDX PT, R7, R0, 0x1, 0x181f ;  /* 0x00381f0000077f89 */ /* 0x000ee800000e0000 */
[----:B-1----:R-:W-:Y:S04]  /*21e0*/  SHFL.IDX PT, R10, R8, 0x2, 0x181f ;  /* 0x00581f00080a7f89 */ /* 0x002fe800000e0000 */
[----:B------:R-:W1:Y:S04]  /*21f0*/  SHFL.IDX PT, R11, R0, 0x2, 0x181f ;  /* 0x00581f00000b7f89 */ /* 0x000e6800000e0000 */
[----:B------:R-:W-:Y:S04]  /*2200*/  SHFL.IDX PT, R8, R8, 0x3, 0x181f ;  /* 0x00781f0008087f89 */ /* 0x000fe800000e0000 */
[----:B------:R4:W5:Y:S01]  /*2210*/  SHFL.IDX PT, R9, R0, 0x3, 0x181f ;  /* 0x00781f0000097f89 */ /* 0x00096200000e0000 */
[----:B--2---:R-:W-:-:S05]  /*2220*/  @P3 IMAD.WIDE R16, R165, 0x2, R12 ;  /* 0x00000002a5103825 */ /* 0x004fca00078e020c */
[----:B------:R2:W-:Y:S01]  /*2230*/  @P3 LDGSTS.E.BYPASS.LTC128B.128 [R162+0x4100], [R16.64], !P6 ;  /* 0x0410000010a23fae */ /* 0x0005e2000f101d4e */
[----:B----4-:R-:W-:Y:S01]  /*2240*/  LEA.HI R0, R14, R18, RZ, 0x1 ;  /* 0x000000120e007211 */ /* 0x010fe200078f08ff */
[----:B------:R-:W-:-:S03]  /*2250*/  @P3 IMAD.WIDE R14, R164, 0x2, R12 ;  /* 0x00000002a40e3825 */ /* 0x000fc600078e020c */
[----:B------:R-:W-:Y:S01]  /*2260*/  LOP3.LUT R0, R0, 0xfffffffe, RZ, 0xc0, !PT ;  /* 0xfffffffe00007812 */ /* 0x000fe200078ec0ff */
[----:B---3--:R-:W-:Y:S01]  /*2270*/  @P2 IMAD.WIDE R12, R165, 0x2, R6 ;  /* 0x00000002a50c2825 */ /* 0x008fe200078e0206 */
[----:B------:R1:W-:Y:S03]  /*2280*/  @P3 LDGSTS.E.BYPASS.LTC128B.128 [R162+0x6100], [R14.64], !P5 ;  /* 0x061000000ea23fae */ /* 0x0003e6000e901d4e */
[----:B------:R-:W-:Y:S01]  /*2290*/  IMAD.IADD R18, R18, 0x1, -R0 ;  /* 0x0000000112127824 */ /* 0x000fe200078e0a00 */
[----:B------:R3:W-:Y:S01]  /*22a0*/  @P2 LDGSTS.E.BYPASS.LTC128B.128 [R162+0x4900], [R12.64], !P6 ;  /* 0x049000000ca22fae */ /* 0x0007e2000f101d4e */
[----:B------:R-:W-:-:S05]  /*22b0*/  IMAD.SHL.U32 R0, R49, 0x40, RZ ;  /* 0x0000004031007824 */ /* 0x000fca00078e00ff */
[----:B------:R-:W-:Y:S01]  /*22c0*/  LOP3.LUT R0, R0, 0x1c0, RZ, 0xc0, !PT ;  /* 0x000001c000007812 */ /* 0x000fe200078ec0ff */
[----:B-1----:R-:W-:-:S04]  /*22d0*/  @P1 IMAD.WIDE R14, R165, 0x2, R10 ;  /* 0x00000002a50e1825 */ /* 0x002fc800078e020a */
[----:B---3--:R-:W-:-:S04]  /*22e0*/  @P2 IMAD.WIDE R12, R164, 0x2, R6 ;  /* 0x00000002a40c2825 */ /* 0x008fc800078e0206 */
[----:B------:R-:W-:Y:S01]  /*22f0*/  @P1 IMAD.WIDE R10, R164, 0x2, R10 ;  /* 0x00000002a40a1825 */ /* 0x000fe200078e020a */
[----:B------:R1:W-:Y:S01]  /*2300*/  @P2 LDGSTS.E.BYPASS.LTC128B.128 [R162+0x6900], [R12.64], !P5 ;  /* 0x069000000ca22fae */ /* 0x0003e2000e901d4e */
[----:B------:R-:W-:Y:S02]  /*2310*/  ISETP.GE.AND P2, PT, R24, c[0x0][0x1d4], PT ;  /* 0x0000750018007a0c */ /* 0x000fe40003f46270 */
[--C-:B-----5:R-:W-:Y:S01]  /*2320*/  @P0 IMAD.WIDE R6, R165, 0x2, R8.reuse ;  /* 0x00000002a5060825 */ /* 0x120fe200078e0208 */
[----:B------:R3:W-:Y:S03]  /*2330*/  @P1 LDGSTS.E.BYPASS.LTC128B.128 [R162+0x5100], [R14.64], !P6 ;  /* 0x051000000ea21fae */ /* 0x0007e6000f101d4e */
[----:B------:R-:W-:Y:S01]  /*2340*/  @P0 IMAD.WIDE R8, R164, 0x2, R8 ;  /* 0x00000002a4080825 */ /* 0x000fe200078e0208 */
[----:B------:R4:W-:Y:S04]  /*2350*/  @P1 LDGSTS.E.BYPASS.LTC128B.128 [R162+0x7100], [R10.64], !P5 ;  /* 0x071000000aa21fae */ /* 0x0009e8000e901d4e */
[----:B------:R5:W-:Y:S04]  /*2360*/  @P0 LDGSTS.E.BYPASS.LTC128B.128 [R162+0x5900], [R6.64], !P6 ;  /* 0x0590000006a20fae */ /* 0x000be8000f101d4e */
[----:B------:R4:W-:Y:S04]  /*2370*/  @P0 LDGSTS.E.BYPASS.LTC128B.128 [R162+0x7900], [R8.64], !P5 ;  /* 0x0790000008a20fae */ /* 0x0009e8000e901d4e */
[----:B------:R-:W0:Y:S01]  /*2380*/  LDGDEPBAR ;  /* 0x00000000000079af */ /* 0x000e220000000000 */
[----:B-----5:R-:W-:-:S02]  /*2390*/  IMAD.SHL.U32 R7, R19, 0x8, RZ ;  /* 0x0000000813077824 */ /* 0x020fc400078e00ff */
[----:B------:R-:W-:Y:S01]  /*23a0*/  IMAD.SHL.U32 R6, R18, 0x8, RZ ;  /* 0x0000000812067824 */ /* 0x000fe200078e00ff */
[----:B------:R-:W-:-:S04]  /*23b0*/  DEPBAR.LE SB0, 0x1 ;  /* 0x000080400000791a */ /* 0x000fc80000000000 */
[----:B------:R-:W-:-:S04]  /*23c0*/  DEPBAR.LE SB0, 0x0 ;  /* 0x000080000000791a */ /* 0x000fc80000000000 */
[----:B------:R-:W-:Y:S02]  /*23d0*/  LOP3.LUT R7, R0, 0x8, R7, 0xf8, !PT ;  /* 0x0000000800077812 */ /* 0x000fe400078ef807 */
[----:B------:R-:W-:Y:S02]  /*23e0*/  SHF.R.U32.HI R0, RZ, 0x3, R0 ;  /* 0x00000003ff007819 */ /* 0x000fe40000011600 */
[----:B------:R-:W-:Y:S02]  /*23f0*/  LOP3.LUT R5, R3, 0x8, R6, 0xf8, !PT ;  /* 0x0000000803057812 */ /* 0x000fe400078ef806 */
[----:B------:R-:W-:Y:S02]  /*2400*/  SHF.R.U32.HI R3, RZ, 0x3, R3 ;  /* 0x00000003ff037819 */ /* 0x000fe40000011603 */
[----:B------:R-:W-:Y:S01]  /*2410*/  LOP3.LUT R0, R7, R0, RZ, 0x3c, !PT ;  /* 0x0000000007007212 */ /* 0x000fe200078e3cff */
[----:B------:R-:W-:Y:S01]  /*2420*/  IMAD.WIDE.U32 R6, R28, c[0x0][0x208], RZ ;  /* 0x000082001c067a25 */ /* 0x000fe200078e00ff */
[----:B------:R-:W-:-:S03]  /*2430*/  LOP3.LUT R156, R5, R3, RZ, 0x3c, !PT ;  /* 0x00000003059c7212 */ /* 0x000fc600078e3cff */
[----:B------:R-:W-:Y:S02]  /*2440*/  IMAD R3, R158, 0x400, R157 ;  /* 0x000004009e037824 */ /* 0x000fe400078e029d */
[----:B------:R-:W-:Y:S02]  /*2450*/  IMAD R0, R18, 0x200, R0 ;  /* 0x0000020012007824 */ /* 0x000fe400078e0200 */
[----:B------:R-:W-:Y:S02]  /*2460*/  IMAD.IADD R3, R156, 0x1, R3 ;  /* 0x000000019c037824 */ /* 0x000fe400078e0203 */
[----:B------:R-:W-:Y:S01]  /*2470*/  IMAD.SHL.U32 R236, R0, 0x2, RZ ;  /* 0x0000000200ec7824 */ /* 0x000fe200078e00ff */
[----:B------:R-:W-:Y:S01]  /*2480*/  BAR.SYNC.DEFER_BLOCKING 0x0 ;  /* 0x0000000000007b1d */ /* 0x000fe20000010000 */
[----:B------:R-:W-:Y:S02]  /*2490*/  IMAD.SHL.U32 R243, R3, 0x2, RZ ;  /* 0x0000000203f37824 */ /* 0x000fe400078e00ff */
[----:B------:R-:W-:Y:S01]  /*24a0*/  IMAD R0, R25, c[0x0][0x208], RZ ;  /* 0x0000820019007a24 */ /* 0x000fe200078e02ff */
[----:B------:R-:W-:Y:S01]  /*24b0*/  IADD3 R247, R236, 0x4120, RZ ;  /* 0x00004120ecf77810 */ /* 0x000fe20007ffe0ff */
[----:B------:R-:W-:-:S02]  /*24c0*/  IMAD R3, R26, c[0x0][0x218], RZ ;  /* 0x000086001a037a24 */ /* 0x000fc400078e02ff */
[----:B------:R-:W-:Y:S02]  /*24d0*/  IMAD R0, R28, c[0x0][0x20c], R0 ;  /* 0x000083001c007a24 */ /* 0x000fe400078e0200 */
[----:B------:R-:W-:Y:S02]  /*24e0*/  IMAD R3, R27, c[0x0][0x21c], R3 ;  /* 0x000087001b037a24 */ /* 0x000fe400078e0203 */
[----:B------:R-:W-:Y:S02]  /*24f0*/  IMAD.IADD R7, R7, 0x1, R0 ;  /* 0x0000000107077824 */ /* 0x000fe400078e0200 */
[----:B------:R-:W-:Y:S02]  /*2500*/  IMAD R245, R4, 0x2, R243 ;  /* 0x0000000204f57824 */ /* 0x000fe400078e02f3 */
[----:B------:R-:W-:-:S04]  /*2510*/  IMAD.WIDE.U32 R6, R27, c[0x0][0x218], R6 ;  /* 0x000086001b067a25 */ /* 0x000fc800078e0006 */
[----:B------:R-:W-:Y:S01]  /*2520*/  IMAD R244, R2, 0x2, R243 ;  /* 0x0000000202f47824 */ /* 0x000fe200078e02f3 */
[----:B------:R-:W-:Y:S01]  /*2530*/  IADD3 R0, P0, R6, UR24, RZ ;  /* 0x0000001806007c10 */ /* 0x000fe2000ff1e0ff */
[----:B------:R-:W-:Y:S02]  /*2540*/  IMAD R246, R2, 0x2, R245 ;  /* 0x0000000202f67824 */ /* 0x000fe400078e02f5 */
[----:B------:R-:W-:Y:S01]  /*2550*/  IMAD R248, R4, 0x2, R244 ;  /* 0x0000000204f87824 */ /* 0x000fe200078e02f4 */
[----:B----4-:R-:W-:Y:S01]  /*2560*/  LDSM.16.M88.4 R8, [R243+0xa100] ;  /* 0x00a10000f308783b */ /* 0x010fe20000000200 */
[----:B------:R-:W-:Y:S02]  /*2570*/  IADD3.X R6, R7, UR8, R3, P0, !PT ;  /* 0x0000000807067c10 */ /* 0x000fe400087fe403 */
[C---:B------:R-:W-:Y:S01]  /*2580*/  LEA R3, P0, R0.reuse, c[0x0][0x1f8], 0x1 ;  /* 0x00007e0000037a11 */ /* 0x040fe200078008ff */
[----:B------:R-:W4:Y:S03]  /*2590*/  LDSM.16.M88.4 R20, [R236+0x4100] ;  /* 0x00410000ec14783b */ /* 0x000f260000000200 */
[----:B------:R-:W-:Y:S01]  /*25a0*/  LEA.HI.X R0, R0, c[0x0][0x1fc], R6, 0x1, P0 ;  /* 0x00007f0000007a11 */ /* 0x000fe200000f0c06 */
[----:B------:R-:W5:Y:S01]  /*25b0*/  LDSM.16.M88.4 R36, [R236+0x4900] ;  /* 0x00490000ec24783b */ /* 0x000f620000000200 */
[----:B------:R-:W-:Y:S01]  /*25c0*/  LOP3.LUT P0, RZ, R49, 0x2, RZ, 0xc0, !PT ;  /* 0x0000000231ff7812 */ /* 0x000fe2000780c0ff */
[----:B------:R-:W-:-:S02]  /*25d0*/  IMAD.WIDE R6, R164, 0x2, RZ ;  /* 0x00000002a4067825 */ /* 0x000fc400078e02ff */
[----:B------:R-:W5:Y:S04]  /*25e0*/  LDSM.16.M88.4 R56, [R236+0x5100] ;  /* 0x00510000ec38783b */ /* 0x000f680000000200 */
[----:B------:R-:W5:Y:S04]  /*25f0*/  LDSM.16.M88.4 R60, [R236+0x5900] ;  /* 0x00590000ec3c783b */ /* 0x000f680000000200 */
[----:B--2---:R-:W2:Y:S04]  /*2600*/  LDSM.16.M88.4 R16, [R243+0x8100] ;  /* 0x00810000f310783b */ /* 0x004ea80000000200 */
[----:B-1----:R-:W1:Y:S04]  /*2610*/  SHFL.IDX PT, R13, R3, 0x2, 0x181f ;  /* 0x00581f00030d7f89 */ /* 0x002e6800000e0000 */
[----:B------:R-:W-:Y:S04]  /*2620*/  SHFL.IDX PT, R35, R0, 0x2, 0x181f ;  /* 0x00581f0000237f89 */ /* 0x000fe800000e0000 */
[----:B------:R-:W1:Y:S04]  /*2630*/  SHFL.IDX PT, R5, R3, RZ, 0x181f ;  /* 0x00181fff03057589 */ /* 0x000e6800000e0000 */
[----:B------:R-:W1:Y:S04]  /*2640*/  SHFL.IDX PT, R12, R3, 0x1, 0x181f ;  /* 0x00381f00030c7f89 */ /* 0x000e6800000e0000 */
[----:B---3--:R-:W3:Y:S04]  /*2650*/  SHFL.IDX PT, R14, R0, RZ, 0x181f ;  /* 0x00181fff000e7589 */ /* 0x008ee800000e0000 */
[----:B------:R-:W1:Y:S01]  /*2660*/  SHFL.IDX PT, R3, R3, 0x3, 0x181f ;  /* 0x00781f0003037f89 */ /* 0x000e6200000e0000 */
[C---:B----4-:R-:W-:Y:S03]  /*2670*/  HMMA.16816.F32 R64, R8.reuse, R20, RZ ;  /* 0x000000140840723c */ /* 0x050fe600000018ff */
[----:B------:R-:W4:Y:S04]  /*2680*/  SHFL.IDX PT, R15, R0, 0x1, 0x181f ;  /* 0x00381f00000f7f89 */ /* 0x000f2800000e0000 */
[----:B------:R1:W2:Y:S01]  /*2690*/  SHFL.IDX PT, R34, R0, 0x3, 0x181f ;  /* 0x00781f0000227f89 */ /* 0x0002a200000e0000 */
[C---:B-----5:R-:W-:Y:S08]  /*26a0*/  HMMA.16816.F32 R76, R8.reuse, R36, RZ ;  /* 0x00000024084c723c */ /* 0x060ff000000018ff */
[C---:B------:R-:W-:Y:S08]  /*26b0*/  HMMA.16816.F32 R84, R8.reuse, R56, RZ ;  /* 0x000000380854723c */ /* 0x040ff000000018ff */
[----:B------:R-:W-:Y:S01]  /*26c0*/  HMMA.16816.F32 R92, R8, R60, RZ ;  /* 0x0000003c085c723c */ /* 0x000fe200000018ff */
[----:B-1----:R-:W-:-:S07]  /*26d0*/  IADD3 R0, R236, 0x4100, RZ ;  /* 0x00004100ec007810 */ /* 0x002fce0007ffe0ff */
[----:B------:R-:W-:Y:S01]  /*26e0*/  HMMA.16816.F32 R104, R8, R22, RZ ;  /* 0x000000160868723c */ /* 0x000fe200000018ff */
[----:B------:R-:W-:Y:S01]  /*26f0*/  @P0 IADD3 R247, R0, -0x20, RZ ;  /* 0xffffffe000f70810 */ /* 0x000fe20007ffe0ff */
[----:B------:R-:W-:-:S03]  /*2700*/  IMAD.MOV.U32 R0, RZ, RZ, 0x40 ;  /* 0x00000040ff007424 */ /* 0x000fc600078e00ff */
[C---:B------:R-:W-:Y:S01]  /*2710*/  IADD3 R252, R247.reuse, 0x2000, RZ ;  /* 0x00002000f7fc7810 */ /* 0x040fe20007ffe0ff */
[----:B------:R-:W-:Y:S02]  /*2720*/  LDSM.16.M88.4 R52, [R247] ;  /* 0x00000000f734783b */ /* 0x000fe40000000200 */
[C---:B------:R-:W-:Y:S01]  /*2730*/  HMMA.16816.F32 R120, R8.reuse, R38, RZ ;  /* 0x000000260878723c */ /* 0x040fe200000018ff */
[C---:B------:R-:W-:Y:S01]  /*2740*/  IADD3 R251, R247.reuse, 0x2800, RZ ;  /* 0x00002800f7fb7810 */ /* 0x040fe20007ffe0ff */
[----:B------:R-:W-:Y:S01]  /*2750*/  LDSM.16.M88.4 R44, [R247+0x800] ;  /* 0x00080000f72c783b */ /* 0x000fe20000000200 */
[C---:B------:R-:W-:Y:S02]  /*2760*/  IADD3 R250, R247.reuse, 0x3000, RZ ;  /* 0x00003000f7fa7810 */ /* 0x040fe40007ffe0ff */
[----:B------:R-:W-:Y:S01]  /*2770*/  IADD3 R249, R247, 0x3800, RZ ;  /* 0x00003800f7f97810 */ /* 0x000fe20007ffe0ff */
[----:B------:R-:W-:Y:S02]  /*2780*/  LDSM.16.M88.4 R40, [R247+0x1000] ;  /* 0x00100000f728783b */ /* 0x000fe40000000200 */
[C---:B------:R-:W-:Y:S08]  /*2790*/  HMMA.16816.F32 R124, R8.reuse, R58, RZ ;  /* 0x0000003a087c723c */ /* 0x040ff000000018ff */
[----:B------:R-:W-:Y:S07]  /*27a0*/  HMMA.16816.F32 R128, R8, R62, RZ ;  /* 0x0000003e0880723c */ /* 0x000fee00000018ff */
[----:B------:R-:W-:Y:S01]  /*27b0*/  IMAD.WIDE R8, R165, 0x2, RZ ;  /* 0x00000002a5087825 */ /* 0x000fe200078e02ff */
[----:B--2---:R-:W-:Y:S04]  /*27c0*/  HMMA.16816.F32 R132, R16, R20, RZ ;  /* 0x000000141084723c */ /* 0x004fe800000018ff */
[----:B------:R-:W-:-:S02]  /*27d0*/  IADD3 R26, P1, R8, R13, RZ ;  /* 0x0000000d081a7210 */ /* 0x000fc40007f3e0ff */
[----:B------:R-:W-:Y:S02]  /*27e0*/  IADD3 R30, P0, R5, R8, RZ ;  /* 0x00000008051e7210 */ /* 0x000fe40007f1e0ff */
[----:B------:R-:W-:Y:S01]  /*27f0*/  IADD3 R28, P3, R8, R12, RZ ;  /* 0x0000000c081c7210 */ /* 0x000fe20007f7e0ff */
[----:B------:R-:W-:Y:S01]  /*2800*/  IMAD.X R27, R9, 0x1, R35, P1 ;  /* 0x00000001091b7824 */ /* 0x000fe200008e0623 */
[----:B------:R-:W-:Y:S01]  /*2810*/  IADD3 R24, P1, R5, R6, RZ ;  /* 0x0000000605187210 */ /* 0x000fe20007f3e0ff */
[----:B---3--:R-:W-:Y:S01]  /*2820*/  IMAD.X R31, R14, 0x1, R9, P0 ;  /* 0x000000010e1f7824 */ /* 0x008fe200000e0609 */
[----:B------:R-:W-:Y:S01]  /*2830*/  IADD3 R32, P0, R8, R3, RZ ;  /* 0x0000000308207210 */ /* 0x000fe20007f1e0ff */
[----:B----4-:R-:W-:Y:S01]  /*2840*/  IMAD.X R29, R9, 0x1, R15, P3 ;  /* 0x00000001091d7824 */ /* 0x010fe200018e060f */
[----:B------:R-:W-:Y:S01]  /*2850*/  ISETP.GE.AND P3, PT, R165, c[0x0][0x1d4], PT ;  /* 0x00007500a5007a0c */ /* 0x000fe20003f66270 */
[----:B------:R-:W-:Y:S01]  /*2860*/  IMAD.X R25, R14, 0x1, R7, P1 ;  /* 0x000000010e197824 */ /* 0x000fe200008e0607 */
[----:B------:R-:W-:Y:S01]  /*2870*/  IADD3 R20, P1, R6, R13, RZ ;  /* 0x0000000d06147210 */ /* 0x000fe20007f3e0ff */
[----:B------:R-:W-:Y:S01]  /*2880*/  HMMA.16816.F32 R108, R16, R22, RZ ;  /* 0x00000016106c723c */ /* 0x000fe200000018ff */
[----:B------:R-:W-:Y:S01]  /*2890*/  IMAD.X R33, R9, 0x1, R34, P0 ;  /* 0x0000000109217824 */ /* 0x000fe200000e0622 */
[----:B------:R-:W-:Y:S01]  /*28a0*/  IADD3 R5, R247, 0x1000, RZ ;  /* 0x00001000f7057810 */ /* 0x000fe20007ffe0ff */
[----:B------:R-:W-:Y:S01]  /*28b0*/  LDSM.16.M88.4 R8, [R245+0x8100] ;  /* 0x00810000f508783b */ /* 0x000fe20000000200 */
[----:B------:R-:W-:Y:S01]  /*28c0*/  IMAD.X R21, R7, 0x1, R35, P1 ;  /* 0x0000000107157824 */ /* 0x000fe200008e0623 */
[----:B------:R-:W-:-:S02]  /*28d0*/  ISETP.LT.OR P1, PT, R48, 0x1, P3 ;  /* 0x000000013000780c */ /* 0x000fc40001f21670 */
[C---:B------:R-:W-:Y:S01]  /*28e0*/  IADD3 R22, P0, R6.reuse, R12, RZ ;  /* 0x0000000c06167210 */ /* 0x040fe20007f1e0ff */
[C---:B------:R-:W-:Y:S04]  /*28f0*/  HMMA.16816.F32 R100, R16.reuse, R36, RZ ;  /* 0x000000241064723c */ /* 0x040fe800000018ff */
[C---:B------:R-:W-:Y:S01]  /*2900*/  IMAD.X R23, R7.reuse, 0x1, R15, P0 ;  /* 0x0000000107177824 */ /* 0x040fe200000e060f */
[----:B------:R-:W-:Y:S01]  /*2910*/  IADD3 R6, P0, R6, R3, RZ ;  /* 0x0000000306067210 */ /* 0x000fe20007f1e0ff */
[----:B------:R-:W1:Y:S01]  /*2920*/  LDSM.16.M88.4 R12, [R245+0xa100] ;  /* 0x00a10000f50c783b */ /* 0x000e620000000200 */
[----:B------:R-:W-:Y:S01]  /*2930*/  IADD3 R3, R162, 0x100, RZ ;  /* 0x00000100a2037810 */ /* 0x000fe20007ffe0ff */
[C---:B------:R-:W-:Y:S02]  /*2940*/  HMMA.16816.F32 R96, R16.reuse, R38, RZ ;  /* 0x000000261060723c */ /* 0x040fe400000018ff */
[----:B------:R-:W-:Y:S01]  /*2950*/  IMAD.X R7, R7, 0x1, R34, P0 ;  /* 0x0000000107077824 */ /* 0x000fe200000e0622 */
[C---:B------:R-:W-:Y:S01]  /*2960*/  ISETP.LT.OR P0, PT, R48.reuse, 0x1, P2 ;  /* 0x000000013000780c */ /* 0x040fe20001701670 */
[----:B------:R-:W2:Y:S04]  /*2970*/  LDSM.16.M88.4 R36, [R247+0x1800] ;  /* 0x00180000f724783b */ /* 0x000ea80000000200 */
[----:B------:R-:W-:Y:S01]  /*2980*/  @!PT LDS RZ, [RZ] ;  /* 0x00000000fffff984 */ /* 0x000fe20000000800 */
[----:B------:R-:W-:Y:S01]  /*2990*/  @!PT LDS RZ, [RZ] ;  /* 0x00000000fffff984 */ /* 0x000fe20000000800 */
[----:B------:R-:W-:Y:S01]  /*29a0*/  @!PT LDS RZ, [RZ] ;  /* 0x00000000fffff984 */ /* 0x000fe20000000800 */
[----:B------:R3:W-:Y:S01]  /*29b0*/  LDGSTS.E.BYPASS.LTC128B.128 [R162+0x100], [R30.64], !P1 ;  /* 0x001000001ea27fae */ /* 0x0007e2000c901d4e */
[C---:B------:R-:W-:Y:S01]  /*29c0*/  ISETP.LT.OR P1, PT, R48.reuse, 0x11, P3 ;  /* 0x000000113000780c */ /* 0x040fe20001f21670 */
[C---:B------:R-:W-:Y:S02]  /*29d0*/  HMMA.16816.F32 R72, R16.reuse, R60, RZ ;  /* 0x0000003c1048723c */ /* 0x040fe400000018ff */
[----:B------:R4:W-:Y:S04]  /*29e0*/  STL [R1+0x20], R3 ;  /* 0x0000200301007387 */ /* 0x0009e80000100800 */
[----:B------:R5:W-:Y:S01]  /*29f0*/  LDGSTS.E.BYPASS.LTC128B.128 [R162+0x2100], [R24.64], !P0 ;  /* 0x0210000018a27fae */ /* 0x000be2000c101d4e */
[C---:B------:R-:W-:Y:S01]  /*2a00*/  ISETP.LT.OR P0, PT, R48.reuse, 0x11, P2 ;  /* 0x000000113000780c */ /* 0x040fe20001701670 */
[----:B------:R-:W-:Y:S04]  /*2a10*/  HMMA.16816.F32 R68, R16, R62, RZ ;  /* 0x0000003e1044723c */ /* 0x000fe800000018ff */
[----:B------:R3:W-:Y:S01]  /*2a20*/  LDGSTS.E.BYPASS.LTC128B.128 [R162+0x900], [R28.64], !P1 ;  /* 0x009000001ca27fae */ /* 0x0007e2000c901d4e */
[----:B------:R-:W-:-:S02]  /*2a30*/  ISETP.LT.OR P1, PT, R48, 0x21, P3 ;  /* 0x000000213000780c */ /* 0x000fc40001f21670 */
[C---:B------:R-:W-:Y:S01]  /*2a40*/  ISETP.LT.OR P3, PT, R48.reuse, 0x31, P3 ;  /* 0x000000313000780c */ /* 0x040fe20001f61670 */
[C---:B------:R-:W-:Y:S04]  /*2a50*/  HMMA.16816.F32 R88, R16.reuse, R56, RZ ;  /* 0x000000381058723c */ /* 0x040fe800000018ff */
[----:B------:R2:W-:Y:S01]  /*2a60*/  LDGSTS.E.BYPASS.LTC128B.128 [R162+0x2900], [R22.64], !P0 ;  /* 0x0290000016a27fae */ /* 0x0005e2000c101d4e */
[C---:B------:R-:W-:Y:S02]  /*2a70*/  ISETP.LT.OR P0, PT, R48.reuse, 0x21, P2 ;  /* 0x000000213000780c */ /* 0x040fe40001701670 */
[----:B------:R-:W-:Y:S01]  /*2a80*/  ISETP.LT.OR P2, PT, R48, 0x31, P2 ;  /* 0x000000313000780c */ /* 0x000fe20001741670 */
[----:B------:R-:W-:Y:S02]  /*2a90*/  HMMA.16816.F32 R80, R16, R58, RZ ;  /* 0x0000003a1050723c */ /* 0x000fe400000018ff */
[----:B------:R5:W-:Y:S01]  /*2aa0*/  LDGSTS.E.BYPASS.LTC128B.128 [R162+0x1100], [R26.64], !P1 ;  /* 0x011000001aa27fae */ /* 0x000be2000c901d4e */
[----:B------:R-:W-:-:S02]  /*2ab0*/  LOP3.LUT P1, RZ, R49, 0x4, RZ, 0xc0, !PT ;  /* 0x0000000431ff7812 */ /* 0x000fc4000782c0ff */
[----:B----4-:R-:W-:Y:S02]  /*2ac0*/  IADD3 R3, R247, 0x800, RZ ;  /* 0x00000800f7037810 */ /* 0x010fe40007ffe0ff */
[----:B------:R-:W-:Y:S01]  /*2ad0*/  SEL R0, R0, 0xffffffc0, !P1 ;  /* 0xffffffc000007807 */ /* 0x000fe20004800000 */
[C---:B-1----:R-:W-:Y:S02]  /*2ae0*/  HMMA.16816.F32 R16, R12.reuse, R44, R76 ;  /* 0x0000002c0c10723c */ /* 0x042fe4000000184c */
[----:B------:R1:W-:Y:S01]  /*2af0*/  LDGSTS.E.BYPASS.LTC128B.128 [R162+0x3100], [R20.64], !P0 ;  /* 0x0310000014a27fae */ /* 0x0003e2000c101d4e */
[----:B------:R-:W-:Y:S01]  /*2b00*/  PLOP3.LUT P0, PT, PT, PT, UP0, 0x80, 0x0 ;  /* 0x000000000000781c */ /* 0x000fe20003f0f008 */
[----:B------:R-:W-:Y:S02]  /*2b10*/  IMAD.IADD R242, R236, 0x1, R0 ;  /* 0x00000001ecf27824 */ /* 0x000fe400078e0200 */
[----:B------:R4:W-:Y:S01]  /*2b20*/  LDGSTS.E.BYPASS.LTC128B.128 [R162+0x1900], [R32.64], !P3 ;  /* 0x0190000020a27fae */ /* 0x0009e2000d901d4e */
[----:B------:R-:W-:Y:S01]  /*2b30*/  IMAD.IADD R241, R0, 0x1, R247 ;  /* 0x0000000100f17824 */ /* 0x000fe200078e02f7 */
[----:B---3--:R-:W-:Y:S01]  /*2b40*/  HMMA.16816.F32 R28, R12, R52, R64 ;  /* 0x000000340c1c723c */ /* 0x008fe20000001840 */
[----:B------:R-:W-:Y:S01]  /*2b50*/  LOP3.LUT R0, R156, R157, RZ, 0xfc, !PT ;  /* 0x0000009d9c007212 */ /* 0x000fe200078efcff */
[----:B------:R3:W-:Y:S01]  /*2b60*/  LDGSTS.E.BYPASS.LTC128B.128 [R162+0x3900], [R6.64], !P2 ;  /* 0x0390000006a27fae */ /* 0x0007e2000d101d4e */
[----:B------:R-:W-:-:S03]  /*2b70*/  ISETP.GT.AND P3, PT, R167, 0x3f, PT ;  /* 0x0000003fa700780c */ /* 0x000fc60003f64270 */
[----:B------:R-:W-:Y:S02]  /*2b80*/  LDSM.16.M88.4 R64, [R242+0x4100] ;  /* 0x00410000f240783b */ /* 0x000fe40000000200 */
[C---:B------:R-:W-:Y:S02]  /*2b90*/  HMMA.16816.F32 R76, R12.reuse, R40, R84 ;  /* 0x000000280c4c723c */ /* 0x040fe40000001854 */
[----:B------:R-:W-:Y:S04]  /*2ba0*/  LDSM.16.M88.4 R60, [R242+0x4900] ;  /* 0x00490000f23c783b */ /* 0x000fe80000000200 */
[----:B------:R-:W-:Y:S02]  /*2bb0*/  LDSM.16.M88.4 R56, [R242+0x5100] ;  /* 0x00510000f238783b */ /* 0x000fe40000000200 */
[C---:B--2---:R-:W-:Y:S02]  /*2bc0*/  HMMA.16816.F32 R84, R12.reuse, R36, R92 ;  /* 0x000000240c54723c */ /* 0x044fe4000000185c */
[----:B------:R-:W-:Y:S04]  /*2bd0*/  LDSM.16.M88.4 R48, [R242+0x5900] ;  /* 0x00590000f230783b */ /* 0x000fe80000000200 */
[----:B-1----:R-:W1:Y:S02]  /*2be0*/  LDSM.16.M88.4 R20, [R244+0xa100] ;  /* 0x00a10000f414783b */ /* 0x002e640000000200 */
[C---:B------:R-:W-:Y:S02]  /*2bf0*/  HMMA.16816.F32 R92, R12.reuse, R54, R104 ;  /* 0x000000360c5c723c */ /* 0x040fe40000001868 */
[----:B----4-:R-:W-:Y:S04]  /*2c00*/  LDSM.16.M88.4 R32, [R241] ;  /* 0x00000000f120783b */ /* 0x010fe80000000200 */
[----:B-----5:R-:W-:Y:S02]  /*2c10*/  LDSM.16.M88.4 R24, [R241+0x1000] ;  /* 0x00100000f118783b */ /* 0x020fe40000000200 */
[C---:B------:R-:W-:Y:S02]  /*2c20*/  HMMA.16816.F32 R120, R12.reuse, R46, R120 ;  /* 0x0000002e0c78723c */ /* 0x040fe40000001878 */
[----:B------:R-:W0:Y:S04]  /*2c30*/  LDGDEPBAR ;  /* 0x00000000000079af */ /* 0x000e280000000000 */
[----:B------:R2:W-:Y:S02]  /*2c40*/  STL [R1+0x8], R3 ;  /* 0x0000080301007387 */ /* 0x0005e40000100800 */
[C---:B------:R-:W-:Y:S08]  /*2c50*/  HMMA.16816.F32 R124, R12.reuse, R42, R124 ;  /* 0x0000002a0c7c723c */ /* 0x040ff0000000187c */
[----:B------:R-:W-:Y:S01]  /*2c60*/  HMMA.16816.F32 R128, R12, R38, R128 ;  /* 0x000000260c80723c */ /* 0x000fe20000001880 */
[----:B------:R-:W4:Y:S07]  /*2c70*/  LDSM.16.M88.4 R12, [R244+0x8100] ;  /* 0x00810000f40c783b */ /* 0x000f2e0000000200 */
[----:B------:R-:W-:Y:S01]  /*2c80*/  HMMA.16816.F32 R140, R8, R40, R88 ;  /* 0x00000028088c723c */ /* 0x000fe20000001858 */
[----:B--2---:R-:W-:-:S07]  /*2c90*/  IADD3 R3, R247, 0x1800, RZ ;  /* 0x00001800f7037810 */ /* 0x004fce0007ffe0ff */
[C---:B------:R-:W-:Y:S08]  /*2ca0*/  HMMA.16816.F32 R132, R8.reuse, R52, R132 ;  /* 0x000000340884723c */ /* 0x040ff00000001884 */
[C---:B------:R-:W-:Y:S08]  /*2cb0*/  HMMA.16816.F32 R88, R8.reuse, R54, R108 ;  /* 0x000000360858723c */ /* 0x040ff0000000186c */
[C---:B------:R-:W-:Y:S08]  /*2cc0*/  HMMA.16816.F32 R136, R8.reuse, R44, R100 ;  /* 0x0000002c0888723c */ /* 0x040ff00000001864 */
[C---:B------:R-:W-:Y:S08]  /*2cd0*/  HMMA.16816.F32 R144, R8.reuse, R36, R72 ;  /* 0x000000240890723c */ /* 0x040ff00000001848 */
[C---:B------:R-:W-:Y:S08]  /*2ce0*/  HMMA.16816.F32 R108, R8.reuse, R46, R96 ;  /* 0x0000002e086c723c */ /* 0x040ff00000001860 */
[C---:B------:R-:W-:Y:S01]  /*2cf0*/  HMMA.16816.F32 R112, R8.reuse, R42, R80 ;  /* 0x0000002a0870723c */ /* 0x040fe20000001850 */
[----:B------:R-:W-:Y:S07]  /*2d00*/  LDSM.16.M88.4 R40, [R241+0x1800] ;  /* 0x00180000f128783b */ /* 0x000fee0000000200 */
[----:B------:R-:W-:Y:S01]  /*2d10*/  HMMA.16816.F32 R104, R8, R38, R68 ;  /* 0x000000260868723c */ /* 0x000fe20000001844 */
[----:B------:R-:W2:Y:S07]  /*2d20*/  LDSM.16.M88.4 R8, [R246+0xa100] ;  /* 0x00a10000f608783b */ /* 0x000eae0000000200 */
[C---:B-1----:R-:W-:Y:S01]  /*2d30*/  HMMA.16816.F32 R100, R20.reuse, R64, R28 ;  /* 0x000000401464723c */ /* 0x042fe2000000181c */
[----:B------:R-:W1:Y:S07]  /*2d40*/  LDSM.16.M88.4 R28, [R241+0x800] ;  /* 0x00080000f11c783b */ /* 0x000e6e0000000200 */
[C---:B------:R-:W-:Y:S01]  /*2d50*/  HMMA.16816.F32 R116, R20.reuse, R60, R16 ;  /* 0x0000003c1474723c */ /* 0x040fe20000001810 */
[----:B------:R-:W5:Y:S07]  /*2d60*/  LDSM.16.M88.4 R16, [R246+0x8100] ;  /* 0x00810000f610783b */ /* 0x000f6e0000000200 */
        /* <DEDUP_REMOVED lines=16> */
[C---:B------:R-:W-:Y:S08]  /*2e70*/  HMMA.16816.F32 R104, R8.reuse, R34, R80 ;  /* 0x000000220868723c */ /* 0x040ff00000001850 */
[C---:B-1----:R-:W-:Y:S08]  /*2e80*/  HMMA.16816.F32 R124, R8.reuse, R28, R116 ;  /* 0x0000001c087c723c */ /* 0x042ff00000001874 */
[C---:B------:R-:W-:Y:S08]  /*2e90*/  HMMA.16816.F32 R136, R8.reuse, R26, R68 ;  /* 0x0000001a0888723c */ /* 0x040ff00000001844 */
[----:B------:R-:W-:Y:S01]  /*2ea0*/  HMMA.16816.F32 R128, R8, R42, R44 ;  /* 0x0000002a0880723c */ /* 0x000fe2000000182c */
[----:B------:R-:W1:Y:S07]  /*2eb0*/  LDSM.16.M88.4 R44, [R236+0x6900] ;  /* 0x00690000ec2c783b */ /* 0x000e6e0000000200 */
[C---:B-----5:R-:W-:Y:S08]  /*2ec0*/  HMMA.16816.F32 R84, R16.reuse, R32, R84 ;  /* 0x000000201054723c */ /* 0x060ff00000001854 */
[C---:B------:R-:W-:Y:S01]  /*2ed0*/  HMMA.16816.F32 R68, R16.reuse, R34, R76 ;  /* 0x000000221044723c */ /* 0x040fe2000000184c */
[----:B------:R-:W-:Y:S07]  /*2ee0*/  LDSM.16.M88.4 R32, [R247+0x2000] ;  /* 0x00200000f720783b */ /* 0x000fee0000000200 */
[C---:B------:R-:W-:Y:S08]  /*2ef0*/  HMMA.16816.F32 R120, R16.reuse, R28, R64 ;  /* 0x0000001c1078723c */ /* 0x040ff00000001840 */
[C---:B------:R-:W-:Y:S08]  /*2f00*/  HMMA.16816.F32 R116, R16.reuse, R30, R60 ;  /* 0x0000001e1074723c */ /* 0x040ff0000000183c */
[C---:B------:R-:W-:Y:S01]  /*2f10*/  HMMA.16816.F32 R112, R16.reuse, R24, R36 ;  /* 0x000000181070723c */ /* 0x040fe20000001824 */
[----:B------:R-:W-:Y:S07]  /*2f20*/  LDSM.16.M88.4 R36, [R236+0x7100] ;  /* 0x00710000ec24783b */ /* 0x000fee0000000200 */
[C---:B------:R-:W-:Y:S01]  /*2f30*/  HMMA.16816.F32 R92, R16.reuse, R26, R56 ;  /* 0x0000001a105c723c */ /* 0x040fe20000001838 */
[----:B------:R-:W-:Y:S07]  /*2f40*/  LDSM.16.M88.4 R56, [R247+0x3800] ;  /* 0x00380000f738783b */ /* 0x000fee0000000200 */
        /* <DEDUP_REMOVED lines=8> */
[----:B------:R-:W4:Y:S07]  /*2fd0*/  LDSM.16.M88.4 R52, [R236+0x6100] ;  /* 0x00610000ec34783b */ /* 0x000f2e0000000200 */
[----:B------:R-:W-:Y:S01]  /*2fe0*/  HMMA.16816.F32 R96, R8, R24, R96 ;  /* 0x000000180860723c */ /* 0x000fe20000001860 */
[----:B------:R-:W5:Y:S04]  /*2ff0*/  LDSM.16.M88.4 R24, [R245+0xc100] ;  /* 0x00c10000f518783b */ /* 0x000f680000000200 */
[----:B------:R-:W3:Y:S03]  /*3000*/  LDSM.16.M88.4 R8, [R245+0xe100] ;  /* 0x00e10000f508783b */ /* 0x000ee60000000200 */
[C---:B-1----:R-:W-:Y:S08]  /*3010*/  HMMA.16816.F32 R64, R12.reuse, R44, R124 ;  /* 0x0000002c0c40723c */ /* 0x042ff0000000187c */
[----:B------:R-:W-:Y:S08]  /*3020*/  HMMA.16816.F32 R60, R12, R46, R108 ;  /* 0x0000002e0c3c723c */ /* 0x000ff0000000186c */
[C---:B--2---:R-:W-:Y:S08]  /*3030*/  HMMA.16816.F32 R40, R16.reuse, R44, R120 ;  /* 0x0000002c1028723c */ /* 0x044ff00000001878 */
[----:B------:R-:W-:Y:S08]  /*3040*/  HMMA.16816.F32 R44, R16, R46, R116 ;  /* 0x0000002e102c723c */ /* 0x000ff00000001874 */
[C---:B----4-:R-:W-:Y:S08]  /*3050*/  HMMA.16816.F32 R76, R12.reuse, R52, R88 ;  /* 0x000000340c4c723c */ /* 0x050ff00000001858 */
[----:B------:R-:W-:Y:S08]  /*3060*/  HMMA.16816.F32 R72, R12, R54, R104 ;  /* 0x000000360c48723c */ /* 0x000ff00000001868 */
        /* <DEDUP_REMOVED lines=14> */
[C---:B-----5:R-:W-:Y:S01]  /*3150*/  HMMA.16816.F32 R116, R24.reuse, R30, R44 ;  /* 0x0000001e1874723c */ /* 0x060fe2000000182c */
[----:B------:R-:W4:Y:S07]  /*3160*/  LDSM.16.M88.4 R44, [R242+0x6900] ;  /* 0x00690000f22c783b */ /* 0x000f2e0000000200 */
[-C--:B------:R-:W-:Y:S01]  /*3170*/  HMMA.16816.F32 R124, R24, R28.reuse, R40 ;  /* 0x0000001c187c723c */ /* 0x080fe20000001828 */
[----:B------:R-:W5:Y:S07]  /*3180*/  LDSM.16.M88.4 R40, [R242+0x7100] ;  /* 0x00710000f228783b */ /* 0x000f6e0000000200 */
[C---:B---3--:R-:W-:Y:S08]  /*3190*/  HMMA.16816.F32 R148, R8.reuse, R28, R64 ;  /* 0x0000001c0894723c */ /* 0x048ff00000001840 */
        /* <DEDUP_REMOVED lines=11> */
[----:B------:R-:W3:Y:S07]  /*3250*/  LDSM.16.M88.4 R8, [R248+0xe100] ;  /* 0x00e10000f808783b */ /* 0x000eee0000000200 */
[C---:B------:R-:W-:Y:S01]  /*3260*/  HMMA.16816.F32 R112, R24.reuse, R48, R12 ;  /* 0x000000301870723c */ /* 0x040fe2000000180c */
[----:B------:R-:W2:Y:S07]  /*3270*/  LDSM.16.M88.4 R12, [R246+0xc100] ;  /* 0x00c10000f60c783b */ /* 0x000eae0000000200 */
[C---:B------:R-:W-:Y:S01]  /*3280*/  HMMA.16816.F32 R108, R24.reuse, R50, R92 ;  /* 0x00000032186c723c */ /* 0x040fe2000000185c */
[----:B------:R-:W3:Y:S07]  /*3290*/  LDSM.16.M88.4 R48, [R241+0x2000] ;  /* 0x00200000f130783b */ /* 0x000eee0000000200 */
[C---:B------:R-:W-:Y:S08]  /*32a0*/  HMMA.16816.F32 R76, R24.reuse, R56, R100 ;  /* 0x00000038184c723c */ /* 0x040ff00000001864 */
[----:B------:R-:W-:Y:S01]  /*32b0*/  HMMA.16816.F32 R72, R24, R58, R80 ;  /* 0x0000003a1848723c */ /* 0x000fe20000001850 */
[----:B------:R-:W3:Y:S01]  /*32c0*/  LDSM.16.M88.4 R24, [R241+0x3800] ;  /* 0x00380000f118783b */ /* 0x000ee20000000200 */
[----:B------:R-:W-:-:S06]  /*32d0*/  DEPBAR.LE SB0, 0x0 ;  /* 0x000080000000791a */ /* 0x000fcc0000000000 */
[C---:B-1----:R-:W-:Y:S08]  /*32e0*/  HMMA.16816.F32 R104, R20.reuse, R52, R120 ;  /* 0x000000341468723c */ /* 0x042ff00000001878 */
[----:B------:R-:W-:Y:S08]  /*32f0*/  HMMA.16816.F32 R100, R20, R54, R152 ;  /* 0x000000361464723c */ /* 0x000ff00000001898 */
[C---:B--2---:R-:W-:Y:S08]  /*3300*/  HMMA.16816.F32 R64, R16.reuse, R52, R64 ;  /* 0x000000341040723c */ /* 0x044ff00000001840 */
[----:B------:R-:W-:Y:S08]  /*3310*/  HMMA.16816.F32 R60, R16, R54, R60 ;  /* 0x00000036103c723c */ /* 0x000ff0000000183c */
[C---:B----4-:R-:W-:Y:S08]  /*3320*/  HMMA.16816.F32 R96, R20.reuse, R44, R148 ;  /* 0x0000002c1460723c */ /* 0x050ff00000001894 */
        /* <DEDUP_REMOVED lines=11> */
[C---:B---3--:R-:W-:Y:S08]  /*33e0*/  HMMA.16816.F32 R96, R8.reuse, R32, R96 ;  /* 0x000000200860723c */ /* 0x048ff00000001860 */
        /* <DEDUP_REMOVED lines=9> */
[----:B------:R-:W-:Y:S01]  /*3480*/  SHF.R.S32.HI R12, RZ, 0x1f, R164 ;  /* 0x0000001fff0c7819 */ /* 0x000fe200000114a4 */
[C---:B------:R-:W-:Y:S04]  /*3490*/  HMMA.16816.F32 R104, R8.reuse, R48, R104 ;  /* 0x000000300868723c */ /* 0x040fe80000001868 */
[----:B------:R1:W-:Y:S04]  /*34a0*/  STL [R1+0x58], R12 ;  /* 0x0000580c01007387 */ /* 0x0003e80000100800 */
[----:B------:R1:W-:Y:S01]  /*34b0*/  STL [R1+0x4], R5 ;  /* 0x0000040501007387 */ /* 0x0003e20000100800 */
[C---:B------:R-:W-:Y:S03]  /*34c0*/  HMMA.16816.F32 R100, R8.reuse, R50, R100 ;  /* 0x000000320864723c */ /* 0x040fe60000001864 */
[----:B------:R1:W-:Y:S05]  /*34d0*/  STL [R1], R3 ;  /* 0x0000000301007387 */ /* 0x0003ea0000100800 */
[C---:B------:R-:W-:Y:S08]  /*34e0*/  HMMA.16816.F32 R88, R8.reuse, R28, R88 ;  /* 0x0000001c0858723c */ /* 0x040ff00000001858 */
[C---:B------:R-:W-:Y:S08]  /*34f0*/  HMMA.16816.F32 R84, R8.reuse, R30, R84 ;  /* 0x0000001e0854723c */ /* 0x040ff00000001854 */
[C---:B------:R-:W-:Y:S08]  /*3500*/  HMMA.16816.F32 R80, R8.reuse, R24, R80 ;  /* 0x000000180850723c */ /* 0x040ff00000001850 */
[----:B------:R-:W-:Y:S01]  /*3510*/  HMMA.16816.F32 R68, R8, R26, R68 ;  /* 0x0000001a0844723c */ /* 0x000fe20000001844 */
[----:B------:R-:W-:Y:S06]  /*3520*/  BAR.SYNC.DEFER_BLOCKING 0x0 ;  /* 0x0000000000007b1d */ /* 0x000fec0000010000 */
[----:B------:R-:W-:Y:S05]  /*3530*/  @!P0 BRA `(.L_x_1791) ;  /* 0x0000048000008947 */ /* 0x000fea0003800000 */
[----:B-1----:R-:W-:Y:S01]  /*3540*/  ULEA UR4, UR6, UR11, 0x6 ;  /* 0x0000000b06047291 */ /* 0x002fe2000f8e303f */
        /* <DEDUP_REMOVED lines=13> */
[----:B------:R-:W-:Y:S01]  /*3620*/  IMAD.SHL.U32 R26, R165, 0x2, RZ ;  /* 0x00000002a51a7824 */ /* 0x000fe200078e00ff */
[----:B------:R-:W-:Y:S01]  /*3630*/  IADD3 R27, -R163, 0x10, RZ ;  /* 0x00000010a31b7810 */ /* 0x000fe20007ffe1ff */
[----:B------:R-:W-:Y:S01]  /*3640*/  IMAD R10, R3, c[0x0][0x2b8], R5 ;  /* 0x0000ae00030a7a24 */ /* 0x000fe200078e0205 */
[----:B------:R-:W-:-:S04]  /*3650*/  IADD3 R13, -R25, 0x10, RZ ;  /* 0x00000010190d7810 */ /* 0x000fc80007ffe1ff */
[----:B------:R-:W-:Y:S01]  /*3660*/  SHF.R.S32.HI R3, RZ, 0x1f, R10 ;  /* 0x0000001fff037819 */ /* 0x000fe2000001140a */
[----:B------:R-:W-:Y:S01]  /*3670*/  STL [R1+0x30], R10 ;  /* 0x0000300a01007387 */ /* 0x000fe20000100800 */
[----:B------:R-:W-:-:S03]  /*3680*/  LOP3.LUT R13, R13, 0xf, RZ, 0xc0, !PT ;  /* 0x0000000f0d0d7812 */ /* 0x000fc600078ec0ff */
        /* <DEDUP_REMOVED lines=13> */
[----:B------:R-:W1:Y:S01]  /*3760*/  SHFL.IDX PT, R7, R5, RZ, 0x181f ;  /* 0x00181fff05077589 */ /* 0x000e6200000e0000 */
[----:B------:R-:W-:-:S03]  /*3770*/  SHF.L.U64.HI R6, R165, 0x1, R166 ;  /* 0x00000001a5067819 */ /* 0x000fc600000102a6 */
[----:B------:R-:W2:Y:S04]  /*3780*/  SHFL.IDX PT, R9, R3, RZ, 0x181f ;  /* 0x00181fff03097589 */ /* 0x000ea800000e0000 */
[----:B------:R-:W3:Y:S04]  /*3790*/  SHFL.IDX PT, R8, R5, 0x1, 0x181f ;  /* 0x00381f0005087f89 */ /* 0x000ee800000e0000 */
[----:B------:R-:W-:Y:S04]  /*37a0*/  SHFL.IDX PT, R11, R5, 0x2, 0x181f ;  /* 0x00581f00050b7f89 */ /* 0x000fe800000e0000 */
[----:B------:R-:W4:Y:S04]  /*37b0*/  SHFL.IDX PT, R10, R3, 0x1, 0x181f ;  /* 0x00381f00030a7f89 */ /* 0x000f2800000e0000 */
[----:B------:R5:W5:Y:S04]  /*37c0*/  SHFL.IDX PT, R22, R5, 0x3, 0x181f ;  /* 0x00781f0005167f89 */ /* 0x000b6800000e0000 */
[----:B------:R-:W5:Y:S01]  /*37d0*/  SHFL.IDX PT, R24, R3, 0x2, 0x181f ;  /* 0x00581f0003187f89 */ /* 0x000f6200000e0000 */
[----:B-1----:R-:W-:-:S03]  /*37e0*/  IADD3 R20, P0, R7, R26, RZ ;  /* 0x0000001a07147210 */ /* 0x002fc60007f1e0ff */
[----:B------:R1:W1:Y:S02]  /*37f0*/  SHFL.IDX PT, R23, R3, 0x3, 0x181f ;  /* 0x00781f0003177f89 */ /* 0x00026400000e0000 */
[----:B--2---:R-:W-:Y:S01]  /*3800*/  IMAD.X R21, R9, 0x1, R6, P0 ;  /* 0x0000000109157824 */ /* 0x004fe200000e0606 */
[----:B---3--:R-:W-:-:S04]  /*3810*/  IADD3 R16, P1, R8, R26, RZ ;  /* 0x0000001a08107210 */ /* 0x008fc80007f3e0ff */
[----:B------:R2:W-:Y:S01]  /*3820*/  LDGSTS.E.BYPASS.LTC128B.128 [R162+0x4100], [R20.64], !P6 ;  /* 0x0410000014a27fae */ /* 0x0005e2000f101d4e */
[----:B----4-:R-:W-:Y:S01]  /*3830*/  IMAD.X R17, R10, 0x1, R6, P1 ;  /* 0x000000010a117824 */ /* 0x010fe200008e0606 */
[C---:B-----5:R-:W-:Y:S01]  /*3840*/  SHF.L.U64.HI R5, R164.reuse, 0x1, R12 ;  /* 0x00000001a4057819 */ /* 0x060fe2000001020c */
[----:B-1----:R-:W-:-:S05]  /*3850*/  IMAD.SHL.U32 R3, R164, 0x2, RZ ;  /* 0x00000002a4037824 */ /* 0x002fca00078e00ff */
[-C--:B------:R-:W-:Y:S02]  /*3860*/  IADD3 R18, P2, R7, R3.reuse, RZ ;  /* 0x0000000307127210 */ /* 0x080fe40007f5e0ff */
[-C--:B------:R-:W-:Y:S02]  /*3870*/  IADD3 R14, P0, R8, R3.reuse, RZ ;  /* 0x00000003080e7210 */ /* 0x080fe40007f1e0ff */
[----:B------:R-:W-:Y:S01]  /*3880*/  LOP3.LUT R7, R27, 0xf, RZ, 0xc0, !PT ;  /* 0x0000000f1b077812 */ /* 0x000fe200078ec0ff */
[--C-:B------:R-:W-:Y:S01]  /*3890*/  IMAD.X R19, R9, 0x1, R5.reuse, P2 ;  /* 0x0000000109137824 */ /* 0x100fe200010e0605 */
[----:B------:R-:W-:Y:S01]  /*38a0*/  IADD3 R12, P2, R11, R26, RZ ;  /* 0x0000001a0b0c7210 */ /* 0x000fe20007f5e0ff */
[----:B------:R-:W-:Y:S01]  /*38b0*/  IMAD.X R15, R10, 0x1, R5, P0 ;  /* 0x000000010a0f7824 */ /* 0x000fe200000e0605 */
[----:B------:R-:W-:Y:S02]  /*38c0*/  IADD3 R8, P1, P0, R13, R22, R26 ;  /* 0x000000160d087210 */ /* 0x000fe4000783e01a */
[----:B------:R2:W-:Y:S01]  /*38d0*/  LDGSTS.E.BYPASS.LTC128B.128 [R162+0x6100], [R18.64], !P5 ;  /* 0x0610000012a27fae */ /* 0x0005e2000e901d4e */
[----:B------:R-:W-:Y:S01]  /*38e0*/  IMAD.X R13, R24, 0x1, R6, P2 ;  /* 0x00000001180d7824 */ /* 0x000fe200010e0606 */
[----:B------:R-:W-:-:S02]  /*38f0*/  IADD3 R10, P2, R11, R3, RZ ;  /* 0x000000030b0a7210 */ /* 0x000fc40007f5e0ff */
[-C--:B------:R-:W-:Y:S01]  /*3900*/  IADD3.X R9, RZ, R23.reuse, R6, P1, P0 ;  /* 0x00000017ff097210 */ /* 0x080fe20000fe0406 */
[----:B------:R2:W-:Y:S01]  /*3910*/  LDGSTS.E.BYPASS.LTC128B.128 [R162+0x4900], [R16.64], !P6 ;  /* 0x0490000010a27fae */ /* 0x0005e2000f101d4e */
[----:B------:R-:W-:Y:S01]  /*3920*/  IADD3 R6, P1, P0, R7, R22, R3 ;  /* 0x0000001607067210 */ /* 0x000fe2000783e003 */
[--C-:B------:R-:W-:Y:S01]  /*3930*/  IMAD.X R11, R24, 0x1, R5.reuse, P2 ;  /* 0x00000001180b7824 */ /* 0x100fe200010e0605 */
[----:B------:R-:W-:Y:S01]  /*3940*/  ISETP.NE.U32.AND P2, PT, R25, RZ, PT ;  /* 0x000000ff1900720c */ /* 0x000fe20003f45070 */
[----:B------:R2:W-:Y:S01]  /*3950*/  LDGSTS.E.BYPASS.LTC128B.128 [R162+0x6900], [R14.64], !P5 ;  /* 0x069000000ea27fae */ /* 0x0005e2000e901d4e */
[----:B------:R-:W-:Y:S02]  /*3960*/  IADD3.X R7, RZ, R23, R5, P1, P0 ;  /* 0x00000017ff077210 */ /* 0x000fe40000fe0405 */
[----:B------:R-:W-:Y:S01]  /*3970*/  ISETP.NE.U32.AND P0, PT, R163, RZ, PT ;  /* 0x000000ffa300720c */ /* 0x000fe20003f05070 */
[----:B------:R2:W-:Y:S04]  /*3980*/  LDGSTS.E.BYPASS.LTC128B.128 [R162+0x5100], [R12.64], !P6 ;  /* 0x051000000ca27fae */ /* 0x0005e8000f101d4e */
[----:B------:R2:W-:Y:S04]  /*3990*/  LDGSTS.E.BYPASS.LTC128B.128 [R162+0x7100], [R10.64], !P5 ;  /* 0x071000000aa27fae */ /* 0x0005e8000e901d4e */
[----:B------:R2:W-:Y:S04]  /*39a0*/  LDGSTS.E.BYPASS.LTC128B.128.ZFILL [R162+0x5900], [R8.64], P2 ;  /* 0x0590000008a27fae */ /* 0x0005e80009141d4e */
[----:B------:R2:W-:Y:S02]  /*39b0*/  LDGSTS.E.BYPASS.LTC128B.128.ZFILL [R162+0x7900], [R6.64], P0 ;  /* 0x0790000006a27fae */ /* 0x0005e40008141d4e */
.L_x_1791:
[----:B-1----:R-:W-:Y:S01]  /*39c0*/  LOP3.LUT R3, R159, 0xffffffe0, RZ, 0xc0, !PT ;  /* 0xffffffe09f037812 */ /* 0x002fe200078ec0ff */
[----:B------:R-:W-:Y:S01]  /*39d0*/  UMOV UR4, 0xffffffc0 ;  /* 0xffffffc000047882 */ /* 0x000fe20000000000 */
[----:B--2---:R-:W-:Y:S01]  /*39e0*/  LEA.HI R6, R160, R161, RZ, 0x2 ;  /* 0x000000a1a0067211 */ /* 0x004fe200078f10ff */
        /* <DEDUP_REMOVED lines=10> */
[----:B------:R-:W-:Y:S01]  /*3a90*/  IMAD R240, R2, 0x2, R237 ;  /* 0x0000000202f07824 */ /* 0x000fe200078e02ed */
[----:B------:R-:W-:-:S02]  /*3aa0*/  LEA.HI R7, R9, R5, RZ, 0x2 ;  /* 0x0000000509077211 */ /* 0x000fc400078f10ff */
[----:B------:R-:W-:Y:S01]  /*3ab0*/  LEA.HI R3, R6, R6, RZ, 0x1 ;  /* 0x0000000606037211 */ /* 0x000fe200078f08ff */
[----:B------:R-:W-:Y:S01]  /*3ac0*/  IMAD.IADD R9, R158, 0x1, -R8 ;  /* 0x000000019e097824 */ /* 0x000fe200078e0a08 */
[----:B------:R-:W-:Y:S01]  /*3ad0*/  LEA.HI.SX32 R8, R7, UR10, 0x1e ;  /* 0x0000000a07087c11 */ /* 0x000fe2000f8ff2ff */
[----:B------:R-:W-:Y:S01]  /*3ae0*/  LDSM.16.MT88.4 R76, [R240+0x100] ;  /* 0x00010000f04c783b */ /* 0x000fe20000004200 */
[----:B------:R-:W-:Y:S01]  /*3af0*/  PLOP3.LUT P1, PT, PT, PT, UP1, 0x80, 0x0 ;  /* 0x000000000000781c */ /* 0x000fe20003f2f018 */
[C---:B------:R-:W-:Y:S01]  /*3b00*/  IMAD.SHL.U32 R10, R3.reuse, 0x20, RZ ;  /* 0x00000020030a7824 */ /* 0x040fe200078e00ff */
[----:B------:R-:W-:Y:S01]  /*3b10*/  LOP3.LUT R3, R3, 0x1ffffffe, RZ, 0xc0, !PT ;  /* 0x1ffffffe03037812 */ /* 0x000fe200078ec0ff */
[----:B------:R-:W-:Y:S01]  /*3b20*/  IMAD R9, R9, 0x10, R8 ;  /* 0x0000001009097824 */ /* 0x000fe200078e0208 */
[----:B------:R-:W-:Y:S02]  /*3b30*/  PLOP3.LUT P0, PT, PT, PT, UP1, 0x80, 0x0 ;  /* 0x000000000000781c */ /* 0x000fe40003f0f018 */
[----:B------:R-:W-:-:S02]  /*3b40*/  LOP3.LUT R8, R10, 0xffffffc0, RZ, 0xc0, !PT ;  /* 0xffffffc00a087812 */ /* 0x000fc400078ec0ff */
[----:B------:R-:W-:Y:S02]  /*3b50*/  IADD3 R6, R6, -R3, RZ ;  /* 0x8000000306067210 */ /* 0x000fe40007ffe0ff */
[----:B------:R-:W-:Y:S01]  /*3b60*/  LOP3.LUT R7, R7, 0x7ffffffc, RZ, 0xc0, !PT ;  /* 0x7ffffffc07077812 */ /* 0x000fe200078ec0ff */
[----:B------:R-:W-:Y:S01]  /*3b70*/  IMAD.IADD R3, R8, 0x1, R9 ;  /* 0x0000000108037824 */ /* 0x000fe200078e0209 */
[----:B------:R-:W-:-:S03]  /*3b80*/  LEA R238, R4, R237, 0x1 ;  /* 0x000000ed04ee7211 */ /* 0x000fc600078e08ff */
[----:B------:R-:W-:Y:S02]  /*3b90*/  IMAD R11, R6, 0x8, R3 ;  /* 0x00000008060b7824 */ /* 0x000fe400078e0203 */
[----:B------:R-:W-:Y:S02]  /*3ba0*/  IMAD R239, R2, 0x2, R238 ;  /* 0x0000000202ef7824 */ /* 0x000fe400078e02ee */
[----:B------:R-:W-:Y:S01]  /*3bb0*/  @P1 IMAD.HI.U32 R6, R11, c[0x0][0x2c8], RZ ;  /* 0x0000b2000b061a27 */ /* 0x000fe200078e00ff */
[----:B------:R-:W-:Y:S03]  /*3bc0*/  STL [R1+0x48], R11 ;  /* 0x0000480b01007387 */ /* 0x000fe60000100800 */
[----:B------:R-:W-:Y:S01]  /*3bd0*/  IMAD.MOV.U32 R3, RZ, RZ, R11 ;  /* 0x000000ffff037224 */ /* 0x000fe200078e000b */
[----:B------:R-:W-:Y:S01]  /*3be0*/  @P0 SHF.R.U32.HI R3, RZ, c[0x0][0x2cc], R6 ;  /* 0x0000b300ff030a19 */ /* 0x000fe20000011606 */
[----:B------:R-:W-:Y:S04]  /*3bf0*/  LDSM.16.MT88.4 R72, [R239+0x100] ;  /* 0x00010000ef48783b */ /* 0x000fe80000004200 */
[----:B------:R-:W1:Y:S04]  /*3c00*/  SHFL.IDX PT, R8, R3, RZ, 0x1c1f ;  /* 0x001c1fff03087589 */ /* 0x000e6800000e0000 */
[----:B------:R-:W2:Y:S04]  /*3c10*/  SHFL.IDX PT, R9, R3, 0x1, 0x1c1f ;  /* 0x003c1f0003097f89 */ /* 0x000ea800000e0000 */
[----:B------:R-:W3:Y:S04]  /*3c20*/  SHFL.IDX PT, R11, R3, 0x2, 0x1c1f ;  /* 0x005c1f00030b7f89 */ /* 0x000ee800000e0000 */
[----:B------:R4:W5:Y:S02]  /*3c30*/  SHFL.IDX PT, R10, R3, 0x3, 0x1c1f ;  /* 0x007c1f00030a7f89 */ /* 0x00096400000e0000 */
[----:B----4-:R-:W-:-:S02]  /*3c40*/  IMAD.IADD R3, R5, 0x1, -R7 ;  /* 0x0000000105037824 */ /* 0x010fc400078e0a07 */
[----:B------:R-:W-:Y:S01]  /*3c50*/  IMAD.U32 R5, RZ, RZ, UR4 ;  /* 0x00000004ff057e24 */ /* 0x000fe2000f8e00ff */
[----:B------:R-:W-:Y:S02]  /*3c60*/  ULDC.64 UR4, c[0x0][0x2c8] ;  /* 0x0000b20000047ab9 */ /* 0x000fe40000000a00 */
[----:B------:R-:W-:-:S04]  /*3c70*/  SHF.L.U32 R12, R3, 0x1, RZ ;  /* 0x00000001030c7819 */ /* 0x000fc800000006ff */
[C---:B------:R-:W-:Y:S01]  /*3c80*/  IADD3 R3, -R12.reuse, UR7, R5 ;  /* 0x000000070c037c10 */ /* 0x040fe2000fffe105 */
[----:B------:R4:W-:Y:S01]  /*3c90*/  STL [R1+0x4c], R12 ;  /* 0x00004c0c01007387 */ /* 0x0009e20000100800 */
[----:B------:R-:W-:Y:S01]  /*3ca0*/  IADD3 R6, -R12, UR20, RZ ;  /* 0x000000140c067c10 */ /* 0x000fe2000fffe1ff */
[----:B------:R-:W-:Y:S01]  /*3cb0*/  UIMAD.WIDE.U32 UR20, UR10, UR4, URZ ;  /* 0x000000040a1472a5 */ /* 0x000fe2000f8e003f */
[----:B------:R-:W-:-:S03]  /*3cc0*/  IADD3 R3, R3, -UR12, RZ ;  /* 0x8000000c03037c10 */ /* 0x000fc6000fffe0ff */
[----:B------:R-:W-:Y:S02]  /*3cd0*/  @UP1 USHF.R.U32.HI UR10, URZ, UR5, UR21 ;  /* 0x000000053f0a1299 */ /* 0x000fe40008011615 */
[C---:B-1----:R-:W-:Y:S02]  /*3ce0*/  IMAD.IADD R5, R3.reuse, 0x1, R8 ;  /* 0x0000000103057824 */ /* 0x042fe400078e0208 */
[C---:B--2---:R-:W-:Y:S01]  /*3cf0*/  IMAD.IADD R7, R3.reuse, 0x1, R9 ;  /* 0x0000000103077824 */ /* 0x044fe200078e0209 */
[----:B------:R-:W-:Y:S01]  /*3d00*/  UIADD3 UR10, UR10, UR7, -UR12 ;  /* 0x000000070a0a7290 */ /* 0x000fe2000fffe80c */
[C---:B---3--:R-:W-:Y:S01]  /*3d10*/  IMAD.IADD R9, R3.reuse, 0x1, R11 ;  /* 0x0000000103097824 */ /* 0x048fe200078e020b */
[C---:B------:R-:W-:Y:S01]  /*3d20*/  IMNMX R5, R6.reuse, R5, PT ;  /* 0x0000000506057217 */ /* 0x040fe20003800200 */
[----:B-----5:R-:W-:Y:S01]  /*3d30*/  IMAD.IADD R8, R3, 0x1, R10 ;  /* 0x0000000103087824 */ /* 0x020fe200078e020a */
[----:B------:R-:W-:Y:S01]  /*3d40*/  IMNMX R3, R6, R7, PT ;  /* 0x0000000706037217 */ /* 0x000fe20003800200 */
[----:B------:R-:W-:Y:S01]  /*3d50*/  USHF.R.S32.HI UR4, URZ, 0x1f, UR10 ;  /* 0x0000001f3f047899 */ /* 0x000fe2000801140a */
[----:B------:R-:W-:-:S02]  /*3d60*/  ISETP.GT.AND P0, PT, R5, RZ, PT ;  /* 0x000000ff0500720c */ /* 0x000fc40003f04270 */
[----:B------:R-:W-:Y:S01]  /*3d70*/  ISETP.GT.AND P2, PT, R5, 0x1, PT ;  /* 0x000000010500780c */ /* 0x000fe20003f44270 */
[----:B------:R-:W-:Y:S01]  /*3d80*/  ULEA.HI UR4, UR4, UR10, URZ, 0x6 ;  /* 0x0000000a04047291 */ /* 0x000fe2000f8f303f */
[----:B------:R-:W-:Y:S01]  /*3d90*/  ISETP.GT.AND P1, PT, R3, RZ, PT ;  /* 0x000000ff0300720c */ /* 0x000fe20003f24270 */
[----:B------:R-:W-:Y:S01]  /*3da0*/  UIADD3 UR10, UR6, -0x2, URZ ;  /* 0xfffffffe060a7890 */ /* 0x000fe2000fffe03f */
[----:B------:R-:W-:Y:S01]  /*3db0*/  FSEL R10, R64, -INF , P0 ;  /* 0xff800000400a7808 */ /* 0x000fe20000000000 */
[----:B------:R-:W-:Y:S01]  /*3dc0*/  USHF.R.S32.HI UR5, URZ, 0x6, UR4 ;  /* 0x000000063f057899 */ /* 0x000fe20008011404 */
[----:B------:R-:W-:Y:S02]  /*3dd0*/  FSEL R11, R65, -INF , P2 ;  /* 0xff800000410b7808 */ /* 0x000fe40001000000 */
[----:B------:R-:W-:Y:S01]  /*3de0*/  ISETP.GT.AND P0, PT, R3, 0x1, PT ;  /* 0x000000010300780c */ /* 0x000fe20003f04270 */
[----:B------:R-:W-:Y:S01]  /*3df0*/  UISETP.LT.AND UP0, UPT, URZ, UR5, UPT ;  /* 0x000000053f00728c */ /* 0x000fe2000bf01270 */
[----:B------:R-:W-:-:S02]  /*3e00*/  ISETP.GT.AND P2, PT, R5, 0x8, PT ;  /* 0x000000080500780c */ /* 0x000fc40003f44270 */
[C---:B------:R-:W-:Y:S01]  /*3e10*/  IMNMX R7, R6.reuse, R9, PT ;  /* 0x0000000906077217 */ /* 0x040fe20003800200 */
[----:B------:R-:W-:Y:S01]  /*3e20*/  USEL UR5, URZ, UR5, !UP0 ;  /* 0x000000053f057287 */ /* 0x000fe2000c000000 */
[----:B------:R-:W-:Y:S02]  /*3e30*/  IMNMX R6, R6, R8, PT ;  /* 0x0000000806067217 */ /* 0x000fe40003800200 */
[----:B------:R-:W-:Y:S01]  /*3e40*/  FSEL R22, R66, -INF , P1 ;  /* 0xff80000042167808 */ /* 0x000fe20000800000 */
[----:B------:R-:W-:Y:S01]  /*3e50*/  UISETP.GE.AND UP0, UPT, UR10, UR5, UPT ;  /* 0x000000050a00728c */ /* 0x000fe2000bf06270 */
[----:B------:R-:W-:Y:S02]  /*3e60*/  ISETP.GT.AND P1, PT, R5, 0x9, PT ;  /* 0x000000090500780c */ /* 0x000fe40003f24270 */
[----:B------:R-:W-:Y:S02]  /*3e70*/  FSEL R25, R67, -INF , P0 ;  /* 0xff80000043197808 */ /* 0x000fe40000000000 */
[----:B----4-:R-:W-:Y:S01]  /*3e80*/  FSEL R12, R60, -INF , P2 ;  /* 0xff8000003c0c7808 */ /* 0x010fe20001000000 */
[----:B------:R-:W-:Y:S01]  /*3e90*/  LDSM.16.MT88.4 R64, [R238+0x2100] ;  /* 0x00210000ee40783b */ /* 0x000fe20000004200 */
[----:B------:R-:W-:-:S02]  /*3ea0*/  FMNMX.FTZ R8, R10, R11, !PT ;  /* 0x0000000b0a087209 */ /* 0x000fc40007810000 */
[----:B------:R-:W-:Y:S02]  /*3eb0*/  ISETP.GT.AND P0, PT, R3, 0x8, PT ;  /* 0x000000080300780c */ /* 0x000fe40003f04270 */
[----:B------:R-:W-:Y:S02]  /*3ec0*/  FSEL R13, R61, -INF , P1 ;  /* 0xff8000003d0d7808 */ /* 0x000fe40000800000 */
[C---:B------:R-:W-:Y:S02]  /*3ed0*/  ISETP.GT.AND P2, PT, R5.reuse, 0x10, PT ;  /* 0x000000100500780c */ /* 0x040fe40003f44270 */
[----:B------:R-:W-:Y:S02]  /*3ee0*/  FMNMX.FTZ R8, R12, R8, !PT ;  /* 0x000000080c087209 */ /* 0x000fe40007810000 */
[----:B------:R-:W-:Y:S02]  /*3ef0*/  FSEL R29, R62, -INF , P0 ;  /* 0xff8000003e1d7808 */ /* 0x000fe40000000000 */
[----:B------:R-:W-:-:S02]  /*3f00*/  ISETP.GT.AND P0, PT, R5, 0x11, PT ;  /* 0x000000110500780c */ /* 0x000fc40003f04270 */
[----:B------:R-:W-:Y:S02]  /*3f10*/  FSEL R14, R56, -INF , P2 ;  /* 0xff800000380e7808 */ /* 0x000fe40001000000 */
[----:B------:R-:W-:Y:S02]  /*3f20*/  FMNMX.FTZ R8, R13, R8, !PT ;  /* 0x000000080d087209 */ /* 0x000fe40007810000 */
[----:B------:R-:W-:Y:S02]  /*3f30*/  ISETP.GT.AND P1, PT, R3, 0x9, PT ;  /* 0x000000090300780c */ /* 0x000fe40003f24270 */
[----:B------:R-:W-:Y:S02]  /*3f40*/  FSEL R15, R57, -INF , P0 ;  /* 0xff800000390f7808 */ /* 0x000fe40000000000 */
[----:B------:R-:W-:Y:S02]  /*3f50*/  ISETP.GT.AND P0, PT, R3, 0x11, PT ;  /* 0x000000110300780c */ /* 0x000fe40003f04270 */
[----:B------:R-:W-:-:S02]  /*3f60*/  ISETP.GT.AND P2, PT, R5, 0x18, PT ;  /* 0x000000180500780c */ /* 0x000fc40003f44270 */
[----:B------:R-:W-:Y:S02]  /*3f70*/  FMNMX.FTZ R8, R14, R8, !PT ;  /* 0x000000080e087209 */ /* 0x000fe40007810000 */
[----:B------:R-:W-:Y:S02]  /*3f80*/  FSEL R30, R63, -INF , P1 ;  /* 0xff8000003f1e7808 */ /* 0x000fe40000800000 */
[----:B------:R-:W-:Y:S01]  /*3f90*/  ISETP.GT.AND P1, PT, R3, 0x10, PT ;  /* 0x000000100300780c */ /* 0x000fe20003f24270 */
[----:B------:R-:W-:Y:S01]  /*3fa0*/  LDSM.16.MT88.4 R60, [R237+0x900] ;  /* 0x00090000ed3c783b */ /* 0x000fe20000004200 */
[----:B------:R-:W-:Y:S02]  /*3fb0*/  FSEL R31, R59, -INF , P0 ;  /* 0xff8000003b1f7808 */ /* 0x000fe40000000000 */
[----:B------:R-:W-:Y:S02]  /*3fc0*/  ISETP.GT.AND P0, PT, R5, 0x19, PT ;  /* 0x000000190500780c */ /* 0x000fe40003f04270 */
[----:B------:R-:W-:-:S02]  /*3fd0*/  FSEL R16, R52, -INF , P2 ;  /* 0xff80000034107808 */ /* 0x000fc40001000000 */
[----:B------:R-:W-:Y:S02]  /*3fe0*/  FMNMX.FTZ R8, R15, R8, !PT ;  /* 0x000000080f087209 */ /* 0x000fe40007810000 */
[----:B------:R-:W-:Y:S02]  /*3ff0*/  FSEL R28, R58, -INF , P1 ;  /* 0xff8000003a1c7808 */ /* 0x000fe40000800000 */
[----:B------:R-:W-:Y:S01]  /*4000*/  ISETP.GT.AND P1, PT, R5, 0x20, PT ;  /* 0x000000200500780c */ /* 0x000fe20003f24270 */
[----:B------:R-:W-:Y:S01]  /*4010*/  LDSM.16.MT88.4 R56, [R240+0x900] ;  /* 0x00090000f038783b */ /* 0x000fe20000004200 */
[----:B------:R-:W-:Y:S02]  /*4020*/  FSEL R17, R53, -INF , P0 ;  /* 0xff80000035117808 */ /* 0x000fe40000000000 */
[----:B------:R-:W-:Y:S02]  /*4030*/  FMNMX.FTZ R8, R16, R8, !PT ;  /* 0x0000000810087209 */ /* 0x000fe40007810000 */
[----:B------:R-:W-:-:S02]  /*4040*/  FSEL R170, R44, -INF , P1 ;  /* 0xff8000002caa7808 */ /* 0x000fc40000800000 */
[C---:B------:R-:W-:Y:S02]  /*4050*/  ISETP.GT.AND P0, PT, R5.reuse, 0x21, PT ;  /* 0x000000210500780c */ /* 0x040fe40003f04270 */
[----:B------:R-:W-:Y:S02]  /*4060*/  ISETP.GT.AND P1, PT, R5, 0x28, PT ;  /* 0x000000280500780c */ /* 0x000fe40003f24270 */
[----:B------:R-:W-:Y:S02]  /*4070*/  FMNMX.FTZ R8, R17, R8, !PT ;  /* 0x0000000811087209 */ /* 0x000fe40007810000 */
[----:B------:R-:W-:Y:S02]  /*4080*/  FSEL R169, R45, -INF , P0 ;  /* 0xff8000002da97808 */ /* 0x000fe40000000000 */
[----:B------:R-:W-:Y:S02]  /*4090*/  FSEL R168, R40, -INF , P1 ;  /* 0xff80000028a87808 */ /* 0x000fe40000800000 */
[----:B------:R-:W-:-:S02]  /*40a0*/  FMNMX.FTZ R8, R170, R8, !PT ;  /* 0x00000008aa087209 */ /* 0x000fc40007810000 */
[C---:B------:R-:W-:Y:S02]  /*40b0*/  ISETP.GT.AND P1, PT, R5.reuse, 0x30, PT ;  /* 0x000000300500780c */ /* 0x040fe40003f24270 */
[----:B------:R-:W-:Y:S02]  /*40c0*/  ISETP.GT.AND P0, PT, R5, 0x29, PT ;  /* 0x000000290500780c */ /* 0x000fe40003f04270 */
[----:B------:R-:W-:Y:S02]  /*40d0*/  FMNMX.FTZ R8, R169, R8, !PT ;  /* 0x00000008a9087209 */ /* 0x000fe40007810000 */
[----:B------:R-:W-:Y:S02]  /*40e0*/  FSEL R115, R36, -INF , P1 ;  /* 0xff80000024737808 */ /* 0x000fe40000800000 */
[----:B------:R-:W-:Y:S02]  /*40f0*/  ISETP.GT.AND P1, PT, R3, 0x18, PT ;  /* 0x000000180300780c */ /* 0x000fe40003f24270 */
[----:B------:R-:W-:-:S02]  /*4100*/  FSEL R171, R41, -INF , P0 ;  /* 0xff80000029ab7808 */ /* 0x000fc40000000000 */
[----:B------:R-:W-:Y:S02]  /*4110*/  FMNMX.FTZ R8, R168, R8, !PT ;  /* 0x00000008a8087209 */ /* 0x000fe40007810000 */
[----:B------:R-:W-:Y:S02]  /*4120*/  FSEL R24, R54, -INF , P1 ;  /* 0xff80000036187808 */ /* 0x000fe40000800000 */
[C---:B------:R-:W-:Y:S02]  /*4130*/  ISETP.GT.AND P0, PT, R5.reuse, 0x31, PT ;  /* 0x000000310500780c */ /* 0x040fe40003f04270 */
[C---:B------:R-:W-:Y:S02]  /*4140*/  ISETP.GT.AND P2, PT, R5.reuse, 0x38, PT ;  /* 0x000000380500780c */ /* 0x040fe40003f44270 */
[----:B------:R-:W-:Y:S02]  /*4150*/  ISETP.GT.AND P1, PT, R5, 0x39, PT ;  /* 0x000000390500780c */ /* 0x000fe40003f24270 */
[----:B------:R-:W-:-:S02]  /*4160*/  FMNMX.FTZ R5, R171, R8, !PT ;  /* 0x00000008ab057209 */ /* 0x000fc40007810000 */
[----:B------:R-:W-:Y:S02]  /*4170*/  FSEL R223, R37, -INF , P0 ;  /* 0xff80000025df7808 */ /* 0x000fe40000000000 */
[----:B------:R-:W-:Y:S02]  /*4180*/  FMNMX.FTZ R5, R115, R5, !PT ;  /* 0x0000000573057209 */ /* 0x000fe40007810000 */
[----:B------:R-:W-:Y:S02]  /*4190*/  FSEL R222, R32, -INF , P2 ;  /* 0xff80000020de7808 */ /* 0x000fe40001000000 */
[----:B------:R-:W-:Y:S02]  /*41a0*/  FMNMX.FTZ R5, R223, R5, !PT ;  /* 0x00000005df057209 */ /* 0x000fe40007810000 */
[----:B------:R-:W-:Y:S02]  /*41b0*/  ISETP.GT.AND P0, PT, R3, 0x19, PT ;  /* 0x000000190300780c */ /* 0x000fe40003f04270 */
[----:B------:R-:W-:-:S02]  /*41c0*/  FSEL R220, R33, -INF , P1 ;  /* 0xff80000021dc7808 */ /* 0x000fc40000800000 */
[----:B------:R-:W-:Y:S02]  /*41d0*/  FMNMX.FTZ R5, R222, R5, !PT ;  /* 0x00000005de057209 */ /* 0x000fe40007810000 */
[----:B------:R-:W-:Y:S02]  /*41e0*/  FSEL R27, R55, -INF , P0 ;  /* 0xff800000371b7808 */ /* 0x000fe40000000000 */
[C---:B------:R-:W-:Y:S01]  /*41f0*/  ISETP.GT.AND P0, PT, R3.reuse, 0x20, PT ;  /* 0x000000200300780c */ /* 0x040fe20003f04270 */
[----:B------:R-:W-:Y:S01]  /*4200*/  LDSM.16.MT88.4 R52, [R239+0x900] ;  /* 0x00090000ef34783b */ /* 0x000fe20000004200 */
[----:B------:R-:W-:Y:S02]  /*4210*/  FMNMX.FTZ R5, R220, R5, !PT ;  /* 0x00000005dc057209 */ /* 0x000fe40007810000 */
[----:B------:R-:W-:Y:S02]  /*4220*/  FSEL R165, R46, -INF , P0 ;  /* 0xff8000002ea57808 */ /* 0x000fe40000000000 */
[C---:B------:R-:W-:Y:S01]  /*4230*/  ISETP.GT.AND P0, PT, R3.reuse, 0x29, PT ;  /* 0x000000290300780c */ /* 0x040fe20003f04270 */
[----:B------:R-:W1:Y:S01]  /*4240*/  SHFL.BFLY PT, R9, R5, 0x2, 0x1f ;  /* 0x0c401f0005097f89 */ /* 0x000e6200000e0000 */
[----:B------:R-:W-:-:S02]  /*4250*/  ISETP.GT.AND P2, PT, R3, 0x21, PT ;  /* 0x000000210300780c */ /* 0x000fc40003f44270 */
[----:B------:R-:W-:Y:S02]  /*4260*/  FSEL R166, R43, -INF , P0 ;  /* 0xff8000002ba67808 */ /* 0x000fe40000000000 */
[C---:B------:R-:W-:Y:S02]  /*4270*/  ISETP.GT.AND P1, PT, R3.reuse, 0x28, PT ;  /* 0x000000280300780c */ /* 0x040fe40003f24270 */
[----:B------:R-:W-:Y:S02]  /*4280*/  ISETP.GT.AND P0, PT, R3, 0x30, PT ;  /* 0x000000300300780c */ /* 0x000fe40003f04270 */
[----:B------:R-:W-:Y:S02]  /*4290*/  FSEL R164, R47, -INF , P2 ;  /* 0xff8000002fa47808 */ /* 0x000fe40001000000 */
[----:B------:R-:W-:Y:S02]  /*42a0*/  FSEL R167, R42, -INF , P1 ;  /* 0xff8000002aa77808 */ /* 0x000fe40000800000 */
[----:B------:R-:W-:Y:S01]  /*42b0*/  FSEL R108, R38, -INF , P0 ;  /* 0xff800000266c7808 */ /* 0x000fe20000000000 */
[----:B------:R-:W-:Y:S01]  /*42c0*/  LDSM.16.MT88.4 R40, [R237+0x100] ;  /* 0x00010000ed28783b */ /* 0x000fe20000004200 */
[----:B------:R-:W-:-:S02]  /*42d0*/  ISETP.GT.AND P1, PT, R3, 0x31, PT ;  /* 0x000000310300780c */ /* 0x000fc40003f24270 */
[C---:B------:R-:W-:Y:S02]  /*42e0*/  ISETP.GT.AND P2, PT, R3.reuse, 0x38, PT ;  /* 0x000000380300780c */ /* 0x040fe40003f44270 */
[----:B------:R-:W-:Y:S02]  /*42f0*/  ISETP.GT.AND P0, PT, R3, 0x39, PT ;  /* 0x000000390300780c */ /* 0x000fe40003f04270 */
[----:B------:R-:W-:Y:S02]  /*4300*/  FMNMX.FTZ R3, R22, R25, !PT ;  /* 0x0000001916037209 */ /* 0x000fe40007810000 */
[----:B------:R-:W-:Y:S02]  /*4310*/  FSEL R221, R35, -INF , P0 ;  /* 0xff80000023dd7808 */ /* 0x000fe40000000000 */
[----:B------:R-:W-:Y:S02]  /*4320*/  FMNMX.FTZ R3, R29, R3, !PT ;  /* 0x000000031d037209 */ /* 0x000fe40007810000 */
[----:B------:R-:W-:-:S02]  /*4330*/  ISETP.GT.AND P0, PT, R7, 0x1, PT ;  /* 0x000000010700780c */ /* 0x000fc40003f04270 */
[----:B------:R-:W-:Y:S02]  /*4340*/  FMNMX.FTZ R3, R30, R3, !PT ;  /* 0x000000031e037209 */ /* 0x000fe40007810000 */
[----:B------:R-:W-:Y:S02]  /*4350*/  FSEL R235, R39, -INF , P1 ;  /* 0xff80000027eb7808 */ /* 0x000fe40000800000 */
[----:B------:R-:W-:Y:S02]  /*4360*/  FMNMX.FTZ R8, R28, R3, !PT ;  /* 0x000000031c087209 */ /* 0x000fe40007810000 */
[----:B-1----:R-:W-:Y:S02]  /*4370*/  FMNMX.FTZ R3, R9, R5, !PT ;  /* 0x0000000509037209 */ /* 0x002fe40007810000 */
[----:B------:R-:W-:Y:S02]  /*4380*/  FMNMX.FTZ R5, R31, R8, !PT ;  /* 0x000000081f057209 */ /* 0x000fe40007810000 */
[----:B------:R-:W-:Y:S01]  /*4390*/  FSEL R19, R105, -INF , P0 ;  /* 0xff80000069137808 */ /* 0x000fe20000000000 */
[----:B------:R-:W1:Y:S01]  /*43a0*/  SHFL.BFLY PT, R9, R3, 0x1, 0x1f ;  /* 0x0c201f0003097f89 */ /* 0x000e6200000e0000 */
[----:B------:R-:W-:-:S02]  /*43b0*/  FMNMX.FTZ R5, R24, R5, !PT ;  /* 0x0000000518057209 */ /* 0x000fc40007810000 */
[----:B------:R-:W-:Y:S02]  /*43c0*/  ISETP.GT.AND P1, PT, R7, RZ, PT ;  /* 0x000000ff0700720c */ /* 0x000fe40003f24270 */
[----:B------:R-:W-:Y:S02]  /*43d0*/  ISETP.GT.AND P0, PT, R6, RZ, PT ;  /* 0x000000ff0600720c */ /* 0x000fe40003f04270 */
[----:B------:R-:W-:Y:S02]  /*43e0*/  FMNMX.FTZ R5, R27, R5, !PT ;  /* 0x000000051b057209 */ /* 0x000fe40007810000 */
[----:B------:R-:W-:Y:S02]  /*43f0*/  FSEL R18, R104, -INF , P1 ;  /* 0xff80000068127808 */ /* 0x000fe40000800000 */
[----:B------:R-:W-:Y:S02]  /*4400*/  FSEL R33, R106, -INF , P0 ;  /* 0xff8000006a217808 */ /* 0x000fe40000000000 */
[----:B------:R-:W-:-:S02]  /*4410*/  ISETP.GT.AND P1, PT, R7, 0x9, PT ;  /* 0x000000090700780c */ /* 0x000fc40003f24270 */
[C---:B------:R-:W-:Y:S02]  /*4420*/  ISETP.GT.AND P0, PT, R6.reuse, 0x9, PT ;  /* 0x000000090600780c */ /* 0x040fe40003f04270 */
[----:B------:R-:W-:Y:S02]  /*4430*/  FMNMX.FTZ R5, R165, R5, !PT ;  /* 0x00000005a5057209 */ /* 0x000fe40007810000 */
[----:B------:R-:W-:Y:S02]  /*4440*/  FSEL R26, R101, -INF , P1 ;  /* 0xff800000651a7808 */ /* 0x000fe40000800000 */
[----:B------:R-:W-:Y:S02]  /*4450*/  FSEL R36, R103, -INF , P0 ;  /* 0xff80000067247808 */ /* 0x000fe40000000000 */
[----:B------:R-:W-:Y:S02]  /*4460*/  ISETP.GT.AND P1, PT, R6, 0x8, PT ;  /* 0x000000080600780c */ /* 0x000fe40003f24270 */
[----:B------:R-:W-:-:S02]  /*4470*/  ISETP.GT.AND P0, PT, R7, 0x11, PT ;  /* 0x000000110700780c */ /* 0x000fc40003f04270 */
[----:B------:R-:W-:Y:S02]  /*4480*/  FMNMX.FTZ R5, R164, R5, !PT ;  /* 0x00000005a4057209 */ /* 0x000fe40007810000 */
[----:B------:R-:W-:Y:S02]  /*4490*/  FSEL R48, R34, -INF , P2 ;  /* 0xff80000022307808 */ /* 0x000fe40001000000 */
[----:B------:R-:W-:Y:S02]  /*44a0*/  FSEL R34, R102, -INF , P1 ;  /* 0xff80000066227808 */ /* 0x000fe40000800000 */
[----:B------:R-:W-:Y:S02]  /*44b0*/  FSEL R37, R97, -INF , P0 ;  /* 0xff80000061257808 */ /* 0x000fe40000000000 */
[----:B------:R-:W-:Y:S02]  /*44c0*/  ISETP.GT.AND P1, PT, R7, 0x10, PT ;  /* 0x000000100700780c */ /* 0x000fe40003f24270 */
[----:B------:R-:W-:-:S02]  /*44d0*/  ISETP.GT.AND P0, PT, R6, 0x11, PT ;  /* 0x000000110600780c */ /* 0x000fc40003f04270 */
[----:B------:R-:W-:Y:S02]  /*44e0*/  FMNMX.FTZ R5, R167, R5, !PT ;  /* 0x00000005a7057209 */ /* 0x000fe40007810000 */
[----:B------:R-:W-:Y:S02]  /*44f0*/  FSEL R35, R96, -INF , P1 ;  /* 0xff80000060237808 */ /* 0x000fe40000800000 */
[----:B------:R-:W-:Y:S02]  /*4500*/  FSEL R45, R99, -INF , P0 ;  /* 0xff800000632d7808 */ /* 0x000fe40000000000 */
[----:B------:R-:W-:Y:S02]  /*4510*/  FMNMX.FTZ R5, R166, R5, !PT ;  /* 0x00000005a6057209 */ /* 0x000fe40007810000 */
[----:B------:R-:W-:Y:S02]  /*4520*/  ISETP.GT.AND P1, PT, R6, 0x10, PT ;  /* 0x000000100600780c */ /* 0x000fe40003f24270 */
[----:B------:R-:W-:-:S02]  /*4530*/  ISETP.GT.AND P0, PT, R7, 0x19, PT ;  /* 0x000000190700780c */ /* 0x000fc40003f04270 */
[----:B------:R-:W-:Y:S02]  /*4540*/  ISETP.GT.AND P2, PT, R7, 0x8, PT ;  /* 0x000000080700780c */ /* 0x000fe40003f44270 */
[----:B------:R-:W-:Y:S02]  /*4550*/  FMNMX.FTZ R5, R108, R5, !PT ;  /* 0x000000056c057209 */ /* 0x000fe40007810000 */
[----:B------:R-:W-:Y:S02]  /*4560*/  FSEL R44, R98, -INF , P1 ;  /* 0xff800000622c7808 */ /* 0x000fe40000800000 */
[----:B------:R-:W-:Y:S02]  /*4570*/  FSEL R39, R93, -INF , P0 ;  /* 0xff8000005d277808 */ /* 0x000fe40000000000 */
[----:B------:R-:W-:Y:S02]  /*4580*/  FSEL R23, R100, -INF , P2 ;  /* 0xff80000064177808 */ /* 0x000fe40001000000 */
[----:B------:R-:W-:-:S02]  /*4590*/  ISETP.GT.AND P1, PT, R6, 0x18, PT ;  /* 0x000000180600780c */ /* 0x000fc40003f24270 */
[----:B------:R-:W-:Y:S02]  /*45a0*/  ISETP.GT.AND P0, PT, R6, 0x19, PT ;  /* 0x000000190600780c */ /* 0x000fe40003f04270 */
[----:B------:R-:W-:Y:S02]  /*45b0*/  FMNMX.FTZ R8, R18, R19, !PT ;  /* 0x0000001312087209 */ /* 0x000fe40007810000 */
[----:B------:R-:W-:Y:S02]  /*45c0*/  FMNMX.FTZ R5, R235, R5, !PT ;  /* 0x00000005eb057209 */ /* 0x000fe40007810000 */
[----:B------:R-:W-:Y:S02]  /*45d0*/  FSEL R46, R94, -INF , P1 ;  /* 0xff8000005e2e7808 */ /* 0x000fe40000800000 */
[----:B------:R-:W-:Y:S02]  /*45e0*/  FSEL R47, R95, -INF , P0 ;  /* 0xff8000005f2f7808 */ /* 0x000fe40000000000 */
[----:B------:R-:W-:-:S02]  /*45f0*/  FMNMX.FTZ R8, R23, R8, !PT ;  /* 0x0000000817087209 */ /* 0x000fc40007810000 */
[----:B------:R-:W-:Y:S02]  /*4600*/  ISETP.GT.AND P0, PT, R7, 0x21, PT ;  /* 0x000000210700780c */ /* 0x000fe40003f04270 */
[----:B------:R-:W-:Y:S02]  /*4610*/  ISETP.GT.AND P1, PT, R6, 0x20, PT ;  /* 0x000000200600780c */ /* 0x000fe40003f24270 */
[----:B-1----:R-:W-:Y:S02]  /*4620*/  FMNMX.FTZ R186, R3, R9, !PT ;  /* 0x0000000903ba7209 */ /* 0x002fe40007810000 */
[----:B------:R-:W-:Y:S02]  /*4630*/  FMNMX.FTZ R3, R48, R5, !PT ;  /* 0x0000000530037209 */ /* 0x000fe40007810000 */
[----:B------:R-:W-:Y:S02]  /*4640*/  ISETP.GT.AND P2, PT, R6, 0x1, PT ;  /* 0x000000010600780c */ /* 0x000fe40003f44270 */
[----:B------:R-:W-:-:S02]  /*4650*/  FMNMX.FTZ R5, R26, R8, !PT ;  /* 0x000000081a057209 */ /* 0x000fc40007810000 */
[----:B------:R-:W-:Y:S02]  /*4660*/  FSEL R161, R89, -INF , P0 ;  /* 0xff80000059a17808 */ /* 0x000fe40000000000 */
[----:B------:R-:W-:Y:S02]  /*4670*/  FSEL R162, R90, -INF , P1 ;  /* 0xff8000005aa27808 */ /* 0x000fe40000800000 */
[----:B------:R-:W-:Y:S02]  /*4680*/  ISETP.GT.AND P0, PT, R6, 0x21, PT ;  /* 0x000000210600780c */ /* 0x000fe40003f04270 */
[----:B------:R-:W-:Y:S02]  /*4690*/  ISETP.GT.AND P1, PT, R7, 0x29, PT ;  /* 0x000000290700780c */ /* 0x000fe40003f24270 */
[----:B------:R-:W-:Y:S02]  /*46a0*/  FMNMX.FTZ R3, R221, R3, !PT ;  /* 0x00000003dd037209 */ /* 0x000fe40007810000 */
[----:B------:R-:W-:-:S02]  /*46b0*/  FSEL R32, R107, -INF , P2 ;  /* 0xff8000006b207808 */ /* 0x000fc40001000000 */
[----:B------:R-:W-:Y:S01]  /*46c0*/  ISETP.GT.AND P2, PT, R7, 0x18, PT ;  /* 0x000000180700780c */ /* 0x000fe20003f44270 */
[----:B------:R-:W1:Y:S01]  /*46d0*/  SHFL.BFLY PT, R9, R3, 0x2, 0x1f ;  /* 0x0c401f0003097f89 */ /* 0x000e6200000e0000 */
[----:B------:R-:W-:Y:S01]  /*46e0*/  FMNMX.FTZ R8, R35, R5, !PT ;  /* 0x0000000523087209 */ /* 0x000fe20007810000 */
[C---:B------:R-:W-:Y:S01]  /*46f0*/  FMUL.FTZ R5, R186.reuse, c[0x0][0x2d0] ;  /* 0x0000b400ba057a20 */ /* 0x040fe20000410000 */
[----:B------:R-:W-:Y:S02]  /*4700*/  FSEL R163, R91, -INF , P0 ;  /* 0xff8000005ba37808 */ /* 0x000fe40000000000 */
[----:B------:R-:W-:Y:S02]  /*4710*/  FSEL R159, R85, -INF , P1 ;  /* 0xff800000559f7808 */ /* 0x000fe40000800000 */
[----:B------:R-:W-:Y:S02]  /*4720*/  ISETP.GT.AND P0, PT, R7, 0x28, PT ;  /* 0x000000280700780c */ /* 0x000fe40003f04270 */
[----:B------:R-:W-:-:S02]  /*4730*/  FSETP.NEU.FTZ.AND P1, PT, R186, -INF , PT ;  /* 0xff800000ba00780b */ /* 0x000fc40003f3d000 */
[----:B------:R-:W-:Y:S02]  /*4740*/  FSEL R38, R92, -INF , P2 ;  /* 0xff8000005c267808 */ /* 0x000fe40001000000 */
[----:B------:R-:W-:Y:S02]  /*4750*/  FMNMX.FTZ R8, R37, R8, !PT ;  /* 0x0000000825087209 */ /* 0x000fe40007810000 */
[----:B------:R-:W-:Y:S02]  /*4760*/  FSEL R157, R84, -INF , P0 ;  /* 0xff800000549d7808 */ /* 0x000fe40000000000 */
[----:B------:R-:W-:Y:S02]  /*4770*/  FSEL R21, R5, RZ, P1 ;  /* 0x000000ff05157208 */ /* 0x000fe40000800000 */
[C---:B------:R-:W-:Y:S02]  /*4780*/  ISETP.GT.AND P2, PT, R7.reuse, 0x20, PT ;  /* 0x000000200700780c */ /* 0x040fe40003f44270 */
[----:B------:R-:W-:-:S02]  /*4790*/  ISETP.GT.AND P0, PT, R7, 0x30, PT ;  /* 0x000000300700780c */ /* 0x000fc40003f04270 */
[----:B------:R-:W-:Y:S01]  /*47a0*/  FMNMX.FTZ R5, R38, R8, !PT ;  /* 0x0000000826057209 */ /* 0x000fe20007810000 */
[----:B------:R-:W-:Y:S01]  /*47b0*/  FFMA.FTZ R8, R10, c[0x0][0x2d0], -R21 ;  /* 0x0000b4000a087a23 */ /* 0x000fe20000010815 */
[----:B------:R-:W-:Y:S02]  /*47c0*/  FSEL R160, R88, -INF , P2 ;  /* 0xff80000058a07808 */ /* 0x000fe40001000000 */
[----:B------:R-:W-:Y:S01]  /*47d0*/  FSEL R199, R80, -INF , P0 ;  /* 0xff80000050c77808 */ /* 0x000fe20000000000 */
[----:B------:R2:W-:Y:S01]  /*47e0*/  MUFU.EX2 R234, R8 ;  /* 0x0000000800ea7308 */ /* 0x0005e20000000800 */
[----:B------:R-:W-:Y:S02]  /*47f0*/  FMNMX.FTZ R5, R39, R5, !PT ;  /* 0x0000000527057209 */ /* 0x000fe40007810000 */
[C---:B------:R-:W-:Y:S02]  /*4800*/  ISETP.GT.AND P0, PT, R7.reuse, 0x31, PT ;  /* 0x000000310700780c */ /* 0x040fe40003f04270 */
[----:B------:R-:W-:-:S02]  /*4810*/  ISETP.GT.AND P2, PT, R7, 0x38, PT ;  /* 0x000000380700780c */ /* 0x000fc40003f44270 */
[----:B------:R-:W-:Y:S02]  /*4820*/  ISETP.GT.AND P1, PT, R7, 0x39, PT ;  /* 0x000000390700780c */ /* 0x000fe40003f24270 */
[----:B------:R-:W-:Y:S02]  /*4830*/  FMNMX.FTZ R7, R33, R32, !PT ;  /* 0x0000002021077209 */ /* 0x000fe40007810000 */
[----:B------:R-:W-:Y:S02]  /*4840*/  FMNMX.FTZ R5, R160, R5, !PT ;  /* 0x00000005a0057209 */ /* 0x000fe40007810000 */
[----:B------:R-:W-:Y:S02]  /*4850*/  FMNMX.FTZ R7, R34, R7, !PT ;  /* 0x0000000722077209 */ /* 0x000fe40007810000 */
[----:B------:R-:W-:Y:S01]  /*4860*/  FMNMX.FTZ R5, R161, R5, !PT ;  /* 0x00000005a1057209 */ /* 0x000fe20007810000 */
[----:B--2---:R-:W-:Y:S01]  /*4870*/  FFMA.FTZ R8, R11, c[0x0][0x2d0], -R21 ;  /* 0x0000b4000b087a23 */ /* 0x004fe20000010815 */
[----:B-1----:R-:W-:-:S02]  /*4880*/  FMNMX.FTZ R3, R3, R9, !PT ;  /* 0x0000000903037209 */ /* 0x002fc40007810000 */
[----:B------:R-:W-:Y:S01]  /*4890*/  FSEL R198, R81, -INF , P0 ;  /* 0xff80000051c67808 */ /* 0x000fe20000000000 */
[----:B------:R1:W2:Y:S01]  /*48a0*/  MUFU.EX2 R232, R8 ;  /* 0x0000000800e87308 */ /* 0x0002a20000000800 */
[----:B------:R-:W-:Y:S01]  /*48b0*/  FSEL R197, R68, -INF , P2 ;  /* 0xff80000044c57808 */ /* 0x000fe20001000000 */
[----:B------:R-:W3:Y:S01]  /*48c0*/  SHFL.BFLY PT, R185, R3, 0x1, 0x1f ;  /* 0x0c201f0003b97f89 */ /* 0x000ee200000e0000 */
[----:B------:R-:W-:Y:S02]  /*48d0*/  ISETP.GT.AND P0, PT, R6, 0x28, PT ;  /* 0x000000280600780c */ /* 0x000fe40003f04270 */
[----:B------:R-:W-:Y:S02]  /*48e0*/  FSEL R196, R69, -INF , P1 ;  /* 0xff80000045c47808 */ /* 0x000fe40000800000 */
[----:B------:R-:W-:Y:S02]  /*48f0*/  FSEL R158, R86, -INF , P0 ;  /* 0xff800000569e7808 */ /* 0x000fe40000000000 */
[----:B------:R-:W-:-:S02]  /*4900*/  ISETP.GT.AND P0, PT, R6, 0x29, PT ;  /* 0x000000290600780c */ /* 0x000fc40003f04270 */
[C---:B------:R-:W-:Y:S02]  /*4910*/  ISETP.GT.AND P2, PT, R6.reuse, 0x31, PT ;  /* 0x000000310600780c */ /* 0x040fe40003f44270 */
[----:B------:R-:W-:Y:S02]  /*4920*/  FSEL R156, R87, -INF , P0 ;  /* 0xff800000579c7808 */ /* 0x000fe40000000000 */
[----:B------:R-:W-:Y:S01]  /*4930*/  ISETP.GT.AND P0, PT, R6, 0x30, PT ;  /* 0x000000300600780c */ /* 0x000fe20003f04270 */
[----:B------:R-:W-:Y:S01]  /*4940*/  LDSM.16.MT88.4 R84, [R240+0x2900] ;  /* 0x00290000f054783b */ /* 0x000fe20000004200 */
[----:B-1----:R-:W-:Y:S02]  /*4950*/  FMNMX.FTZ R8, R36, R7, !PT ;  /* 0x0000000724087209 */ /* 0x002fe40007810000 */
[----:B------:R-:W-:Y:S01]  /*4960*/  FMNMX.FTZ R7, R157, R5, !PT ;  /* 0x000000059d077209 */ /* 0x000fe20007810000 */
[----:B------:R-:W-:Y:S01]  /*4970*/  FFMA.FTZ R5, R12, c[0x0][0x2d0], -R21 ;  /* 0x0000b4000c057a23 */ /* 0x000fe20000010815 */
[----:B------:R-:W-:-:S02]  /*4980*/  FMNMX.FTZ R8, R44, R8, !PT ;  /* 0x000000082c087209 */ /* 0x000fc40007810000 */
[----:B------:R-:W-:Y:S01]  /*4990*/  FMNMX.FTZ R7, R159, R7, !PT ;  /* 0x000000079f077209 */ /* 0x000fe20007810000 */
[----:B------:R1:W-:Y:S01]  /*49a0*/  MUFU.EX2 R233, R5 ;  /* 0x0000000500e97308 */ /* 0x0003e20000000800 */
[----:B------:R-:W-:Y:S02]  /*49b0*/  FSEL R231, R82, -INF , P0 ;  /* 0xff80000052e77808 */ /* 0x000fe40000000000 */
[----:B------:R-:W-:Y:S01]  /*49c0*/  FMNMX.FTZ R184, R199, R7, !PT ;  /* 0x00000007c7b87209 */ /* 0x000fe20007810000 */
[--C-:B------:R-:W-:Y:S01]  /*49d0*/  FFMA.FTZ R7, R13, c[0x0][0x2d0], -R21.reuse ;  /* 0x0000b4000d077a23 */ /* 0x100fe20000010815 */
[----:B---3--:R-:W-:Y:S01]  /*49e0*/  FMNMX.FTZ R185, R3, R185, !PT ;  /* 0x000000b903b97209 */ /* 0x008fe20007810000 */
[----:B------:R-:W-:Y:S01]  /*49f0*/  FFMA.FTZ R3, R16, c[0x0][0x2d0], -R21 ;  /* 0x0000b40010037a23 */ /* 0x000fe20000010815 */
[----:B------:R-:W-:Y:S01]  /*4a00*/  FMNMX.FTZ R184, R198, R184, !PT ;  /* 0x000000b8c6b87209 */ /* 0x000fe20007810000 */
[----:B------:R3:W-:Y:S01]  /*4a10*/  MUFU.EX2 R116, R7 ;  /* 0x0000000700747308 */ /* 0x0007e20000000800 */
[----:B------:R-:W-:Y:S01]  /*4a20*/  ISETP.GT.AND P1, PT, R6, 0x38, PT ;  /* 0x000000380600780c */ /* 0x000fe20003f24270 */
[----:B------:R-:W-:Y:S01]  /*4a30*/  FMUL.FTZ R20, R185, c[0x0][0x2d0] ;  /* 0x0000b400b9147a20 */ /* 0x000fe20000410000 */
[----:B------:R-:W-:-:S02]  /*4a40*/  FMNMX.FTZ R184, R197, R184, !PT ;  /* 0x000000b8c5b87209 */ /* 0x000fc40007810000 */
[----:B------:R-:W-:Y:S02]  /*4a50*/  FSEL R229, R83, -INF , P2 ;  /* 0xff80000053e57808 */ /* 0x000fe40001000000 */
[----:B------:R-:W-:Y:S01]  /*4a60*/  FMNMX.FTZ R184, R196, R184, !PT ;  /* 0x000000b8c4b87209 */ /* 0x000fe20007810000 */
[----:B------:R-:W-:Y:S01]  /*4a70*/  MUFU.EX2 R111, R3 ;  /* 0x00000003006f7308 */ /* 0x000fe20000000800 */
[----:B-1----:R-:W-:Y:S01]  /*4a80*/  FMNMX.FTZ R5, R45, R8, !PT ;  /* 0x000000082d057209 */ /* 0x002fe20007810000 */
[----:B------:R-:W-:Y:S01]  /*4a90*/  LDSM.16.MT88.4 R80, [R239+0x2900] ;  /* 0x00290000ef50783b */ /* 0x000fe20000004200 */
[----:B------:R-:W-:Y:S02]  /*4aa0*/  ISETP.GT.AND P0, PT, R6, 0x39, PT ;  /* 0x000000390600780c */ /* 0x000fe40003f04270 */
[----:B------:R-:W-:Y:S01]  /*4ab0*/  FMNMX.FTZ R5, R46, R5, !PT ;  /* 0x000000052e057209 */ /* 0x000fe20007810000 */
[----:B------:R-:W1:Y:S01]  /*4ac0*/  SHFL.BFLY PT, R8, R184, 0x2, 0x1f ;  /* 0x0c401f00b8087f89 */ /* 0x000e6200000e0000 */
[----:B------:R-:W-:Y:S01]  /*4ad0*/  FSEL R228, R70, -INF , P1 ;  /* 0xff80000046e47808 */ /* 0x000fe20000800000 */
[----:B---3--:R-:W-:Y:S01]  /*4ae0*/  FFMA.FTZ R7, R14, c[0x0][0x2d0], -R21 ;  /* 0x0000b4000e077a23 */ /* 0x008fe20000010815 */
[----:B------:R-:W-:-:S02]  /*4af0*/  FMNMX.FTZ R5, R47, R5, !PT ;  /* 0x000000052f057209 */ /* 0x000fc40007810000 */
[----:B------:R-:W-:Y:S01]  /*4b00*/  FSEL R227, R71, -INF , P0 ;  /* 0xff80000047e37808 */ /* 0x000fe20000000000 */
[----:B------:R3:W-:Y:S01]  /*4b10*/  MUFU.EX2 R205, R7 ;  /* 0x0000000700cd7308 */ /* 0x0007e20000000800 */
[----:B------:R-:W-:Y:S01]  /*4b20*/  FMNMX.FTZ R5, R162, R5, !PT ;  /* 0x00000005a2057209 */ /* 0x000fe20007810000 */
[----:B------:R-:W-:Y:S01]  /*4b30*/  LDSM.16.MT88.4 R68, [R237+0x2100] ;  /* 0x00210000ed44783b */ /* 0x000fe20000004200 */
[----:B------:R-:W-:Y:S02]  /*4b40*/  FSETP.NEU.FTZ.AND P0, PT, R185, -INF , PT ;  /* 0xff800000b900780b */ /* 0x000fe40003f1d000 */
[----:B------:R-:W-:Y:S02]  /*4b50*/  FMNMX.FTZ R5, R163, R5, !PT ;  /* 0x00000005a3057209 */ /* 0x000fe40007810000 */
[----:B------:R-:W-:Y:S02]  /*4b60*/  FSEL R20, R20, RZ, P0 ;  /* 0x000000ff14147208 */ /* 0x000fe40000000000 */
[----:B------:R-:W-:-:S02]  /*4b70*/  FMNMX.FTZ R5, R158, R5, !PT ;  /* 0x000000059e057209 */ /* 0x000fc40007810000 */
[----:B--2---:R-:W-:Y:S02]  /*4b80*/  F2FP.PACK_AB R16, R232, R234 ;  /* 0x000000eae810723e */ /* 0x004fe400000000ff */
[----:B------:R-:W-:Y:S01]  /*4b90*/  FMNMX.FTZ R5, R156, R5, !PT ;  /* 0x000000059c057209 */ /* 0x000fe20007810000 */
[----:B---3--:R-:W-:-:S03]  /*4ba0*/  FFMA.FTZ R7, R15, c[0x0][0x2d0], -R21 ;  /* 0x0000b4000f077a23 */ /* 0x008fc60000010815 */
[----:B------:R-:W-:Y:S02]  /*4bb0*/  FMNMX.FTZ R5, R231, R5, !PT ;  /* 0x00000005e7057209 */ /* 0x000fe40007810000 */
[----:B-1----:R-:W-:Y:S01]  /*4bc0*/  FMNMX.FTZ R184, R184, R8, !PT ;  /* 0x00000008b8b87209 */ /* 0x002fe20007810000 */
[----:B------:R-:W1:Y:S01]  /*4bd0*/  MUFU.EX2 R209, R7 ;  /* 0x0000000700d17308 */ /* 0x000e620000000800 */
[----:B------:R-:W-:Y:S01]  /*4be0*/  FMNMX.FTZ R3, R229, R5, !PT ;  /* 0x00000005e5037209 */ /* 0x000fe20007810000 */
[----:B------:R-:W-:Y:S02]  /*4bf0*/  FFMA.FTZ R5, R17, c[0x0][0x2d0], -R21 ;  /* 0x0000b40011057a23 */ /* 0x000fe40000010815 */
[----:B------:R-:W2:Y:S01]  /*4c00*/  SHFL.BFLY PT, R6, R184, 0x1, 0x1f ;  /* 0x0c201f00b8067f89 */ /* 0x000ea200000e0000 */
[----:B------:R-:W-:-:S03]  /*4c10*/  FMNMX.FTZ R3, R228, R3, !PT ;  /* 0x00000003e4037209 */ /* 0x000fc60007810000 */
[----:B------:R3:W4:Y:S01]  /*4c20*/  MUFU.EX2 R112, R5 ;  /* 0x0000000500707308 */ /* 0x0007220000000800 */
[----:B------:R-:W-:-:S05]  /*4c30*/  FMNMX.FTZ R3, R227, R3, !PT ;  /* 0x00000003e3037209 */ /* 0x000fca0007810000 */
[----:B------:R-:W5:Y:S01]  /*4c40*/  SHFL.BFLY PT, R182, R3, 0x2, 0x1f ;  /* 0x0c401f0003b67f89 */ /* 0x000f6200000e0000 */
[----:B-1----:R-:W-:Y:S01]  /*4c50*/  F2FP.PACK_AB R8, R209, R205 ;  /* 0x000000cdd108723e */ /* 0x002fe200000000ff */
[----:B---3--:R-:W-:Y:S01]  /*4c60*/  FFMA.FTZ R5, R22, c[0x0][0x2d0], -R20 ;  /* 0x0000b40016057a23 */ /* 0x008fe20000010814 */
[----:B----4-:R-:W-:Y:S01]  /*4c70*/  F2FP.PACK_AB R10, R112, R111 ;  /* 0x0000006f700a723e */ /* 0x010fe200000000ff */
[----:B------:R-:W-:Y:S02]  /*4c80*/  IMAD.MOV.U32 R22, RZ, RZ, R48 ;  /* 0x000000ffff167224 */ /* 0x000fe400078e0030 */
[----:B------:R1:W-:Y:S01]  /*4c90*/  MUFU.EX2 R226, R5 ;  /* 0x0000000500e27308 */ /* 0x0003e20000000800 */
[----:B--2---:R-:W-:-:S04]  /*4ca0*/  FMNMX.FTZ R184, R184, R6, !PT ;  /* 0x00000006b8b87209 */ /* 0x004fc80007810000 */
[----:B------:R-:W-:Y:S02]  /*4cb0*/  FSETP.NEU.FTZ.AND P0, PT, R184, -INF , PT ;  /* 0xff800000b800780b */ /* 0x000fe40003f1d000 */
[----:B-----5:R-:W-:Y:S01]  /*4cc0*/  FMNMX.FTZ R182, R3, R182, !PT ;  /* 0x000000b603b67209 */ /* 0x020fe20007810000 */
[----:B------:R-:W-:-:S04]  /*4cd0*/  FFMA.FTZ R3, R31, c[0x0][0x2d0], -R20 ;  /* 0x0000b4001f037a23 */ /* 0x000fc80000010814 */
[----:B------:R-:W2:Y:S01]  /*4ce0*/  SHFL.BFLY PT, R6, R182, 0x1, 0x1f ;  /* 0x0c201f00b6067f89 */ /* 0x000ea200000e0000 */
[----:B-1----:R-:W-:Y:S01]  /*4cf0*/  FFMA.FTZ R5, R25, c[0x0][0x2d0], -R20 ;  /* 0x0000b40019057a23 */ /* 0x002fe20000010814 */
[----:B------:R1:W-:Y:S08]  /*4d00*/  MUFU.EX2 R211, R3 ;  /* 0x0000000300d37308 */ /* 0x0003f00000000800 */
[----:B------:R3:W4:Y:S01]  /*4d10*/  MUFU.EX2 R225, R5 ;  /* 0x0000000500e17308 */ /* 0x0007220000000800 */
[----:B-1----:R-:W-:-:S05]  /*4d20*/  FMUL.FTZ R3, R184, c[0x0][0x2d0] ;  /* 0x0000b400b8037a20 */ /* 0x002fca0000410000 */
[----:B------:R-:W-:Y:S02]  /*4d30*/  FSEL R3, R3, RZ, P0 ;  /* 0x000000ff03037208 */ /* 0x000fe40000000000 */
[----:B--2---:R-:W-:Y:S01]  /*4d40*/  FMNMX.FTZ R182, R6, R182, !PT ;  /* 0x000000b606b67209 */ /* 0x004fe20007810000 */
[----:B---3--:R-:W-:Y:S01]  /*4d50*/  FFMA.FTZ R5, R29, c[0x0][0x2d0], -R20 ;  /* 0x0000b4001d057a23 */ /* 0x008fe20000010814 */
[----:B----4-:R-:W-:Y:S01]  /*4d60*/  F2FP.PACK_AB R17, R225, R226 ;  /* 0x000000e2e111723e */ /* 0x010fe200000000ff */
[----:B------:R-:W-:Y:S01]  /*4d70*/  FFMA.FTZ R2, R37, c[0x0][0x2d0], -R3 ;  /* 0x0000b40025027a23 */ /* 0x000fe20000010803 */
[C---:B------:R-:W-:Y:S01]  /*4d80*/  FSETP.NEU.FTZ.AND P0, PT, R182.reuse, -INF , PT ;  /* 0xff800000b600780b */ /* 0x040fe20003f1d000 */
[----:B------:R1:W-:Y:S01]  /*4d90*/  MUFU.EX2 R230, R5 ;  /* 0x0000000500e67308 */ /* 0x0003e20000000800 */
[----:B------:R-:W-:-:S05]  /*4da0*/  FMUL.FTZ R6, R182, c[0x0][0x2d0] ;  /* 0x0000b400b6067a20 */ /* 0x000fca0000410000 */
[----:B------:R-:W-:Y:S02]  /*4db0*/  FSEL R0, R6, RZ, P0 ;  /* 0x000000ff06007208 */ /* 0x000fe40000000000 */
[----:B------:R2:W-:Y:S01]  /*4dc0*/  MUFU.EX2 R210, R2 ;  /* 0x0000000200d27308 */ /* 0x0005e20000000800 */
[----:B------:R-:W-:Y:S02]  /*4dd0*/  PLOP3.LUT P0, PT, PT, PT, UP0, 0x80, 0x0 ;  /* 0x000000000000781c */ /* 0x000fe40003f0f008 */
[----:B------:R-:W-:Y:S02]  /*4de0*/  FFMA.FTZ R4, R34, c[0x0][0x2d0], -R0 ;  /* 0x0000b40022047a23 */ /* 0x000fe40000010800 */
[----:B-1----:R-:W-:-:S04]  /*4df0*/  FFMA.FTZ R5, R30, c[0x0][0x2d0], -R20 ;  /* 0x0000b4001e057a23 */ /* 0x002fc80000010814 */
[----:B------:R1:W-:Y:S01]  /*4e00*/  MUFU.EX2 R114, R5 ;  /* 0x0000000500727308 */ /* 0x0003e20000000800 */
[----:B--2---:R-:W-:Y:S02]  /*4e10*/  FFMA.FTZ R2, R38, c[0x0][0x2d0], -R3 ;  /* 0x0000b40026027a23 */ /* 0x004fe40000010803 */
[--C-:B-1----:R-:W-:Y:S02]  /*4e20*/  FFMA.FTZ R5, R28, c[0x0][0x2d0], -R20.reuse ;  /* 0x0000b4001c057a23 */ /* 0x102fe40000010814 */
[----:B------:R-:W-:Y:S03]  /*4e30*/  LDSM.16.MT88.4 R28, [R238+0x900] ;  /* 0x00090000ee1c783b */ /* 0x000fe60000004200 */
[----:B------:R1:W2:Y:S02]  /*4e40*/  MUFU.EX2 R204, R5 ;  /* 0x0000000500cc7308 */ /* 0x0002a40000000800 */
[----:B-1----:R-:W-:Y:S01]  /*4e50*/  FFMA.FTZ R5, R24, c[0x0][0x2d0], -R20 ;  /* 0x0000b40018057a23 */ /* 0x002fe20000010814 */
[----:B--2---:R-:W-:-:S05]  /*4e60*/  F2FP.PACK_AB R9, R211, R204 ;  /* 0x000000ccd309723e */ /* 0x004fca00000000ff */
[----:B------:R1:W-:Y:S02]  /*4e70*/  MUFU.EX2 R49, R5 ;  /* 0x0000000500317308 */ /* 0x0003e40000000800 */
[----:B-1----:R-:W-:-:S06]  /*4e80*/  FFMA.FTZ R5, R27, c[0x0][0x2d0], -R20 ;  /* 0x0000b4001b057a23 */ /* 0x002fcc0000010814 */
[----:B------:R1:W-:Y:S02]  /*4e90*/  MUFU.EX2 R109, R5 ;  /* 0x00000005006d7308 */ /* 0x0003e40000000800 */
[----:B-1----:R-:W-:Y:S01]  /*4ea0*/  FFMA.FTZ R5, R18, c[0x0][0x2d0], -R3 ;  /* 0x0000b40012057a23 */ /* 0x002fe20000010803 */
[----:B------:R-:W-:-:S05]  /*4eb0*/  F2FP.PACK_AB R18, R116, R233 ;  /* 0x000000e97412723e */ /* 0x000fca00000000ff */
[----:B------:R1:W-:Y:S02]  /*4ec0*/  MUFU.EX2 R187, R5 ;  /* 0x0000000500bb7308 */ /* 0x0003e40000000800 */
[----:B-1----:R-:W-:Y:S01]  /*4ed0*/  FFMA.FTZ R5, R19, c[0x0][0x2d0], -R3 ;  /* 0x0000b40013057a23 */ /* 0x002fe20000010803 */
[----:B------:R-:W-:-:S05]  /*4ee0*/  F2FP.PACK_AB R19, R114, R230 ;  /* 0x000000e67213723e */ /* 0x000fca00000000ff */
[----:B------:R1:W2:Y:S02]  /*4ef0*/  MUFU.EX2 R183, R5 ;  /* 0x0000000500b77308 */ /* 0x0002a40000000800 */
[----:B------:R-:W-:Y:S01]  /*4f00*/  HMMA.16816.F32 R100, R16, R40, RZ ;  /* 0x000000281064723c */ /* 0x000fe200000018ff */
[----:B-1----:R-:W-:Y:S01]  /*4f10*/  FFMA.FTZ R5, R23, c[0x0][0x2d0], -R3 ;  /* 0x0000b40017057a23 */ /* 0x002fe20000010803 */
[----:B--2---:R-:W-:-:S04]  /*4f20*/  F2FP.PACK_AB R12, R183, R187 ;  /* 0x000000bbb70c723e */ /* 0x004fc800000000ff */
[----:B------:R1:W-:Y:S08]  /*4f30*/  MUFU.EX2 R23, R4 ;  /* 0x0000000400177308 */ /* 0x0003f00000000800 */
[----:B------:R2:W-:Y:S01]  /*4f40*/  MUFU.EX2 R224, R5 ;  /* 0x0000000500e07308 */ /* 0x0005e20000000800 */
[----:B-1----:R-:W-:-:S07]  /*4f50*/  FFMA.FTZ R4, R36, c[0x0][0x2d0], -R0 ;  /* 0x0000b40024047a23 */ /* 0x002fce0000010800 */
[----:B------:R-:W1:Y:S01]  /*4f60*/  MUFU.EX2 R206, R4 ;  /* 0x0000000400ce7308 */ /* 0x000e620000000800 */
[--C-:B--2---:R-:W-:Y:S02]  /*4f70*/  FFMA.FTZ R5, R26, c[0x0][0x2d0], -R3.reuse ;  /* 0x0000b4001a057a23 */ /* 0x104fe40000010803 */
[----:B------:R-:W2:Y:S05]  /*4f80*/  LDSM.16.MT88.4 R24, [R238+0x100] ;  /* 0x00010000ee18783b */ /* 0x000eaa0000004200 */
[----:B------:R3:W4:Y:S01]  /*4f90*/  MUFU.EX2 R207, R5 ;  /* 0x0000000500cf7308 */ /* 0x0007220000000800 */
[----:B-1----:R-:W-:Y:S01]  /*4fa0*/  F2FP.PACK_AB R15, R206, R23 ;  /* 0x00000017ce0f723e */ /* 0x002fe200000000ff */
[----:B------:R-:W-:-:S06]  /*4fb0*/  FFMA.FTZ R4, R35, c[0x0][0x2d0], -R3 ;  /* 0x0000b40023047a23 */ /* 0x000fcc0000010803 */
[----:B------:R-:W1:Y:S01]  /*4fc0*/  MUFU.EX2 R113, R4 ;  /* 0x0000000400717308 */ /* 0x000e620000000800 */
[----:B---3--:R-:W-:Y:S01]  /*4fd0*/  FFMA.FTZ R5, R33, c[0x0][0x2d0], -R0 ;  /* 0x0000b40021057a23 */ /* 0x008fe20000010800 */
[----:B----4-:R-:W-:-:S06]  /*4fe0*/  F2FP.PACK_AB R14, R207, R224 ;  /* 0x000000e0cf0e723e */ /* 0x010fcc00000000ff */
[----:B------:R3:W-:Y:S01]  /*4ff0*/  MUFU.EX2 R181, R5 ;  /* 0x0000000500b57308 */ /* 0x0007e20000000800 */
[----:B-1----:R-:W-:Y:S01]  /*5000*/  F2FP.PACK_AB R4, R210, R113 ;  /* 0x00000071d204723e */ /* 0x002fe200000000ff */
[----:B---3--:R-:W-:Y:S01]  /*5010*/  FFMA.FTZ R5, R32, c[0x0][0x2d0], -R0 ;  /* 0x0000b40020057a23 */ /* 0x008fe20000010800 */
[----:B--2---:R-:W-:Y:S01]  /*5020*/  HMMA.16816.F32 R92, R16, R24, RZ ;  /* 0x00000018105c723c */ /* 0x004fe200000018ff */
[----:B------:R-:W1:Y:S04]  /*5030*/  LDSM.16.MT88.4 R32, [R239+0x2100] ;  /* 0x00210000ef20783b */ /* 0x000e680000004200 */
[----:B------:R-:W2:Y:S02]  /*5040*/  MUFU.EX2 R180, R5 ;  /* 0x0000000500b47308 */ /* 0x000ea40000000800 */
[----:B--2---:R-:W-:-:S07]  /*5050*/  F2FP.PACK_AB R13, R180, R181 ;  /* 0x000000b5b40d723e */ /* 0x004fce00000000ff */
[C---:B------:R-:W-:Y:S01]  /*5060*/  HMMA.16816.F32 R96, R12.reuse, R40, RZ ;  /* 0x000000280c60723c */ /* 0x040fe200000018ff */
[----:B------:R2:W-:Y:S07]  /*5070*/  MUFU.EX2 R40, R2 ;  /* 0x0000000200287308 */ /* 0x0005ee0000000800 */
[C---:B------:R-:W-:Y:S07]  /*5080*/  HMMA.16816.F32 R88, R12.reuse, R24, RZ ;  /* 0x000000180c58723c */ /* 0x040fee00000018ff */
[----:B------:R-:W-:Y:S01]  /*5090*/  IMAD.MOV.U32 R25, RZ, RZ, R49 ;  /* 0x000000ffff197224 */ /* 0x000fe200078e0031 */
[C---:B------:R-:W-:Y:S01]  /*50a0*/  HMMA.16816.F32 R140, R12.reuse, R64, RZ ;  /* 0x000000400c8c723c */ /* 0x040fe200000018ff */
[----:B--2---:R-:W-:Y:S01]  /*50b0*/  FFMA.FTZ R2, R39, c[0x0][0x2d0], -R3 ;  /* 0x0000b40027027a23 */ /* 0x004fe20000010803 */
[----:B------:R-:W-:Y:S02]  /*50c0*/  LDSM.16.MT88.4 R48, [R237+0x2900] ;  /* 0x00290000ed30783b */ /* 0x000fe40000004200 */
[----:B------:R-:W-:Y:S01]  /*50d0*/  F2FP.PACK_AB R11, R109, R25 ;  /* 0x000000196d0b723e */ /* 0x000fe200000000ff */
[----:B------:R2:W3:Y:S01]  /*50e0*/  MUFU.EX2 R110, R2 ;  /* 0x00000002006e7308 */ /* 0x0004e20000000800 */
[----:B------:R-:W4:Y:S02]  /*50f0*/  LDSM.16.MT88.4 R36, [R240+0x2100] ;  /* 0x00210000f024783b */ /* 0x000f240000004200 */
[----:B------:R-:W-:Y:S08]  /*5100*/  HMMA.16816.F32 R152, R12, R76, RZ ;  /* 0x0000004c0c98723c */ /* 0x000ff000000018ff */
[----:B------:R-:W-:Y:S01]  /*5110*/  HMMA.16816.F32 R176, R8, R28, R92 ;  /* 0x0000001c08b0723c */ /* 0x000fe2000000185c */
[----:B--2---:R-:W-:Y:S01]  /*5120*/  FFMA.FTZ R2, R44, c[0x0][0x2d0], -R0 ;  /* 0x0000b4002c027a23 */ /* 0x004fe20000010800 */
[----:B---3--:R-:W-:-:S05]  /*5130*/  F2FP.PACK_AB R6, R110, R40 ;  /* 0x000000286e06723e */ /* 0x008fca00000000ff */
[----:B------:R-:W-:Y:S01]  /*5140*/  IMAD.MOV.U32 R95, RZ, RZ, R114 ;  /* 0x000000ffff5f7224 */ /* 0x000fe200078e0072 */
[----:B------:R-:W-:Y:S01]  /*5150*/  MOV R94, R115 ;  /* 0x00000073005e7202 */ /* 0x000fe20000000f00 */
[----:B------:R2:W-:Y:S01]  /*5160*/  MUFU.EX2 R212, R2 ;  /* 0x0000000200d47308 */ /* 0x0005e20000000800 */
[----:B------:R-:W-:Y:S08]  /*5170*/  HMMA.16816.F32 R192, R8, R60, R100 ;  /* 0x0000003c08c0723c */ /* 0x000ff00000001864 */
[----:B------:R-:W-:Y:S01]  /*5180*/  HMMA.16816.F32 R148, R12, R72, RZ ;  /* 0x000000480c94723c */ /* 0x000fe200000018ff */
[----:B--2---:R-:W-:-:S07]  /*5190*/  FFMA.FTZ R2, R45, c[0x0][0x2d0], -R0 ;  /* 0x0000b4002d027a23 */ /* 0x004fce0000010800 */
[C---:B------:R-:W-:Y:S01]  /*51a0*/  HMMA.16816.F32 R144, R12.reuse, R68, RZ ;  /* 0x000000440c90723c */ /* 0x040fe200000018ff */
[----:B------:R2:W3:Y:S07]  /*51b0*/  MUFU.EX2 R208, R2 ;  /* 0x0000000200d07308 */ /* 0x0004ee0000000800 */
[C---:B-1----:R-:W-:Y:S08]  /*51c0*/  HMMA.16816.F32 R104, R12.reuse, R32, RZ ;  /* 0x000000200c68723c */ /* 0x042ff000000018ff */
[----:B------:R-:W-:Y:S01]  /*51d0*/  HMMA.16816.F32 R136, R12, R42, RZ ;  /* 0x0000002a0c88723c */ /* 0x000fe200000018ff */
[----:B--2---:R-:W-:Y:S01]  /*51e0*/  FFMA.FTZ R2, R46, c[0x0][0x2d0], -R0 ;  /* 0x0000b4002e027a23 */ /* 0x004fe20000010800 */
[----:B---3--:R-:W-:-:S03]  /*51f0*/  F2FP.PACK_AB R5, R208, R212 ;  /* 0x000000d4d005723e */ /* 0x008fc600000000ff */
[----:B------:R1:W-:Y:S03]  /*5200*/  MUFU.EX2 R41, R2 ;  /* 0x0000000200297308 */ /* 0x0003e60000000800 */
[C---:B------:R-:W-:Y:S08]  /*5210*/  HMMA.16816.F32 R132, R12.reuse, R26, RZ ;  /* 0x0000001a0c84723c */ /* 0x040ff000000018ff */
[----:B------:R-:W-:Y:S01]  /*5220*/  HMMA.16816.F32 R128, R12, R78, RZ ;  /* 0x0000004e0c80723c */ /* 0x000fe200000018ff */
[----:B-1----:R-:W-:-:S07]  /*5230*/  FFMA.FTZ R2, R47, c[0x0][0x2d0], -R0 ;  /* 0x0000b4002f027a23 */ /* 0x002fce0000010800 */
[C---:B------:R-:W-:Y:S01]  /*5240*/  HMMA.16816.F32 R124, R12.reuse, R74, RZ ;  /* 0x0000004a0c7c723c */ /* 0x040fe200000018ff */
[----:B------:R-:W1:Y:S01]  /*5250*/  LDSM.16.MT88.4 R44, [R238+0x2900] ;  /* 0x00290000ee2c783b */ /* 0x000e620000004200 */
[----:B------:R-:W2:Y:S06]  /*5260*/  MUFU.EX2 R24, R2 ;  /* 0x0000000200187308 */ /* 0x000eac0000000800 */
[C---:B------:R-:W-:Y:S08]  /*5270*/  HMMA.16816.F32 R120, R12.reuse, R70, RZ ;  /* 0x000000460c78723c */ /* 0x040ff000000018ff */
[----:B------:R-:W-:Y:S01]  /*5280*/  HMMA.16816.F32 R100, R12, R34, RZ ;  /* 0x000000220c64723c */ /* 0x000fe200000018ff */
[----:B--2---:R-:W-:Y:S01]  /*5290*/  F2FP.PACK_AB R7, R24, R41 ;  /* 0x000000291807723e */ /* 0x004fe200000000ff */
[----:B------:R-:W-:-:S06]  /*52a0*/  IMAD.MOV.U32 R2, RZ, RZ, R116 ;  /* 0x000000ffff027224 */ /* 0x000fcc00078e0074 */
[----:B------:R-:W-:Y:S08]  /*52b0*/  HMMA.16816.F32 R116, R12, R66, RZ ;  /* 0x000000420c74723c */ /* 0x000ff000000018ff */
[C---:B------:R-:W-:Y:S07]  /*52c0*/  HMMA.16816.F32 R172, R4.reuse, R28, R88 ;  /* 0x0000001c04ac723c */ /* 0x040fee0000001858 */
[----:B------:R-:W-:Y:S01]  /*52d0*/  IMAD.MOV.U32 R29, RZ, RZ, R113 ;  /* 0x000000ffff1d7224 */ /* 0x000fe200078e0071 */
[----:B------:R-:W-:Y:S01]  /*52e0*/  HMMA.16816.F32 R200, R4, R60, R96 ;  /* 0x0000003c04c8723c */ /* 0x000fe20000001860 */
[----:B------:R-:W-:-:S02]  /*52f0*/  IMAD.MOV.U32 R91, RZ, RZ, R112 ;  /* 0x000000ffff5b7224 */ /* 0x000fc400078e0070 */
[----:B------:R-:W-:Y:S02]  /*5300*/  IMAD.MOV.U32 R90, RZ, RZ, R24 ;  /* 0x000000ffff5a7224 */ /* 0x000fe400078e0018 */
[----:B------:R-:W-:Y:S02]  /*5310*/  IMAD.MOV.U32 R28, RZ, RZ, R111 ;  /* 0x000000ffff1c7224 */ /* 0x000fe400078e006f */
[----:B------:R-:W-:Y:S01]  /*5320*/  MOV R60, R110 ;  /* 0x0000006e003c7202 */ /* 0x000fe20000000f00 */
[----:B----4-:R-:W-:Y:S01]  /*5330*/  HMMA.16816.F32 R112, R12, R36, RZ ;  /* 0x000000240c70723c */ /* 0x010fe200000018ff */
[----:B------:R-:W-:Y:S02]  /*5340*/  IMAD.MOV.U32 R61, RZ, RZ, R109 ;  /* 0x000000ffff3d7224 */ /* 0x000fe400078e006d */
[----:B------:R-:W-:-:S05]  /*5350*/  IMAD.MOV.U32 R24, RZ, RZ, R108 ;  /* 0x000000ffff187224 */ /* 0x000fca00078e006c */
[----:B------:R-:W-:Y:S08]  /*5360*/  HMMA.16816.F32 R108, R12, R38, RZ ;  /* 0x000000260c6c723c */ /* 0x000ff000000018ff */
[C---:B-1----:R-:W-:Y:S08]  /*5370*/  HMMA.16816.F32 R12, R4.reuse, R44, R140 ;  /* 0x0000002c040c723c */ /* 0x042ff0000000188c */
[C---:B------:R-:W-:Y:S08]  /*5380*/  HMMA.16816.F32 R140, R4.reuse, R84, R112 ;  /* 0x00000054048c723c */ /* 0x040ff00000001870 */
[C---:B------:R-:W-:Y:S08]  /*5390*/  HMMA.16816.F32 R104, R4.reuse, R80, R104 ;  /* 0x000000500468723c */ /* 0x040ff00000001868 */
[----:B------:R-:W-:Y:S01]  /*53a0*/  IMAD.MOV.U32 R219, RZ, RZ, R12 ;  /* 0x000000ffffdb7224 */ /* 0x000fe200078e000c */
[----:B------:R-:W-:Y:S01]  /*53b0*/  MOV R217, R14 ;  /* 0x0000000e00d97202 */ /* 0x000fe20000000f00 */
[----:B------:R-:W-:Y:S01]  /*53c0*/  IMAD.MOV.U32 R218, RZ, RZ, R13 ;  /* 0x000000ffffda7224 */ /* 0x000fe200078e000d */
[----:B------:R-:W-:Y:S01]  /*53d0*/  HMMA.16816.F32 R188, R4, R52, R148 ;  /* 0x0000003404bc723c */ /* 0x000fe20000001894 */
[----:B------:R-:W-:-:S04]  /*53e0*/  IMAD.MOV.U32 R216, RZ, RZ, R15 ;  /* 0x000000ffffd87224 */ /* 0x000fc800078e000f */
[----:B------:R-:W-:Y:S02]  /*53f0*/  IMAD.MOV.U32 R113, RZ, RZ, R141 ;  /* 0x000000ffff717224 */ /* 0x000fe400078e008d */
[----:B------:R-:W-:Y:S01]  /*5400*/  IMAD.MOV.U32 R112, RZ, RZ, R142 ;  /* 0x000000ffff707224 */ /* 0x000fe200078e008e */
[----:B------:R-:W-:Y:S01]  /*5410*/  HMMA.16816.F32 R12, R16, R64, RZ ;  /* 0x00000040100c723c */ /* 0x000fe200000018ff */
[----:B------:R-:W-:Y:S01]  /*5420*/  MOV R149, R143 ;  /* 0x0000008f00957202 */ /* 0x000fe20000000f00 */
[----:B------:R-:W-:Y:S01]  /*5430*/  IMAD.MOV.U32 R148, RZ, RZ, R140 ;  /* 0x000000ffff947224 */ /* 0x000fe200078e008c */
[----:B------:R-:W-:Y:S01]  /*5440*/  MOV R150, R211 ;  /* 0x000000d300967202 */ /* 0x000fe20000000f00 */
[----:B------:R-:W-:-:S03]  /*5450*/  IMAD.MOV.U32 R151, RZ, RZ, R212 ;  /* 0x000000ffff977224 */ /* 0x000fc600078e00d4 */
[----:B------:R-:W-:Y:S01]  /*5460*/  IMAD.MOV.U32 R65, RZ, RZ, R24 ;  /* 0x000000ffff417224 */ /* 0x000fe200078e0018 */
[----:B------:R-:W-:Y:S01]  /*5470*/  HMMA.16816.F32 R96, R16, R76, RZ ;  /* 0x0000004c1060723c */ /* 0x000fe200000018ff */
[----:B------:R-:W-:Y:S02]  /*5480*/  IMAD.MOV.U32 R64, RZ, RZ, R25 ;  /* 0x000000ffff407224 */ /* 0x000fe400078e0019 */
[----:B------:R-:W-:Y:S02]  /*5490*/  IMAD.MOV.U32 R25, RZ, RZ, R107 ;  /* 0x000000ffff197224 */ /* 0x000fe400078e006b */
[----:B------:R-:W-:Y:S01]  /*54a0*/  IMAD.MOV.U32 R24, RZ, RZ, R106 ;  /* 0x000000ffff187224 */ /* 0x000fe200078e006a */
[----:B------:R-:W-:Y:S01]  /*54b0*/  MOV R106, R113 ;  /* 0x00000071006a7202 */ /* 0x000fe20000000f00 */
[----:B------:R-:W-:Y:S01]  /*54c0*/  IMAD.MOV.U32 R77, RZ, RZ, R94 ;  /* 0x000000ffff4d7224 */ /* 0x000fe200078e005e */
[----:B------:R-:W-:Y:S01]  /*54d0*/  HMMA.16816.F32 R140, R4, R30, R132 ;  /* 0x0000001e048c723c */ /* 0x000fe20000001884 */
[----:B------:R-:W-:-:S02]  /*54e0*/  IMAD.MOV.U32 R76, RZ, RZ, R95 ;  /* 0x000000ffff4c7224 */ /* 0x000fc400078e005f */
[----:B------:R-:W-:-:S04]  /*54f0*/  IMAD.MOV.U32 R107, RZ, RZ, R112 ;  /* 0x000000ffff6b7224 */ /* 0x000fc800078e0070 */
[----:B------:R-:W-:Y:S01]  /*5500*/  IMAD.MOV.U32 R133, RZ, RZ, R210 ;  /* 0x000000ffff857224 */ /* 0x000fe200078e00d2 */
[----:B------:R-:W-:Y:S01]  /*5510*/  HMMA.16816.F32 R92, R16, R72, RZ ;  /* 0x00000048105c723c */ /* 0x000fe200000018ff */
[----:B------:R-:W-:Y:S02]  /*5520*/  IMAD.MOV.U32 R134, RZ, RZ, R209 ;  /* 0x000000ffff867224 */ /* 0x000fe400078e00d1 */
[----:B------:R-:W-:Y:S02]  /*5530*/  IMAD.MOV.U32 R135, RZ, RZ, R208 ;  /* 0x000000ffff877224 */ /* 0x000fe400078e00d0 */
[----:B------:R-:W-:Y:S02]  /*5540*/  IMAD.MOV.U32 R132, RZ, RZ, R25 ;  /* 0x000000ffff847224 */ /* 0x000fe400078e0019 */
[----:B------:R-:W-:Y:S01]  /*5550*/  IMAD.MOV.U32 R73, RZ, RZ, R90 ;  /* 0x000000ffff497224 */ /* 0x000fe200078e005a */
[----:B------:R-:W-:Y:S01]  /*5560*/  HMMA.16816.F32 R208, R4, R46, R116 ;  /* 0x0000002e04d0723c */ /* 0x000fe20000001874 */
[----:B------:R-:W-:-:S07]  /*5570*/  IMAD.MOV.U32 R72, RZ, RZ, R91 ;  /* 0x000000ffff487224 */ /* 0x000fce00078e005b */
[----:B------:R-:W-:Y:S08]  /*5580*/  HMMA.16816.F32 R116, R8, R44, R12 ;  /* 0x0000002c0874723c */ /* 0x000ff0000000180c */
[C---:B------:R-:W-:Y:S07]  /*5590*/  HMMA.16816.F32 R88, R16.reuse, R68, RZ ;  /* 0x000000441058723c */ /* 0x040fee00000018ff */
[----:B------:R-:W-:Y:S01]  /*55a0*/  MOV R69, R60 ;  /* 0x0000003c00457202 */ /* 0x000fe20000000f00 */
[----:B------:R-:W-:Y:S01]  /*55b0*/  HMMA.16816.F32 R12, R16, R36, RZ ;  /* 0x00000024100c723c */ /* 0x000fe200000018ff */
[----:B------:R-:W-:-:S02]  /*55c0*/  IMAD.MOV.U32 R68, RZ, RZ, R61 ;  /* 0x000000ffff447224 */ /* 0x000fc400078e003d */
[----:B------:R-:W-:Y:S02]  /*55d0*/  IMAD.MOV.U32 R60, RZ, RZ, R104 ;  /* 0x000000ffff3c7224 */ /* 0x000fe400078e0068 */
[----:B------:R-:W-:Y:S02]  /*55e0*/  IMAD.MOV.U32 R61, RZ, RZ, R105 ;  /* 0x000000ffff3d7224 */ /* 0x000fe400078e0069 */
[----:B------:R-:W-:Y:S01]  /*55f0*/  IMAD.MOV.U32 R105, RZ, RZ, R151 ;  /* 0x000000ffff697224 */ /* 0x000fe200078e0097 */
[----:B------:R-:W-:Y:S01]  /*5600*/  HMMA.16816.F32 R36, R16, R38, RZ ;  /* 0x000000261024723c */ /* 0x000fe200000018ff */
[----:B------:R-:W-:Y:S02]  /*5610*/  IMAD.MOV.U32 R104, RZ, RZ, R28 ;  /* 0x000000ffff687224 */ /* 0x000fe400078e001c */
[----:B------:R-:W-:Y:S02]  /*5620*/  IMAD.MOV.U32 R28, RZ, RZ, R40 ;  /* 0x000000ffff1c7224 */ /* 0x000fe400078e0028 */
[----:B------:R-:W-:-:S03]  /*5630*/  IMAD.MOV.U32 R151, RZ, RZ, R41 ;  /* 0x000000ffff977224 */ /* 0x000fc600078e0029 */
[----:B------:R-:W-:Y:S08]  /*5640*/  HMMA.16816.F32 R40, R16, R42, RZ ;  /* 0x0000002a1028723c */ /* 0x000ff000000018ff */
[-C--:B------:R-:W-:Y:S08]  /*5650*/  HMMA.16816.F32 R212, R4, R48.reuse, R144 ;  /* 0x0000003004d4723c */ /* 0x080ff00000001890 */
[C---:B------:R-:W-:Y:S07]  /*5660*/  HMMA.16816.F32 R88, R8.reuse, R48, R88 ;  /* 0x000000300858723c */ /* 0x040fee0000001858 */
[----:B------:R-:W-:Y:S01]  /*5670*/  IMAD.MOV.U32 R49, RZ, RZ, R135 ;  /* 0x000000ffff317224 */ /* 0x000fe200078e0087 */
[C---:B------:R-:W-:Y:S01]  /*5680*/  HMMA.16816.F32 R112, R8.reuse, R84, R12 ;  /* 0x000000540870723c */ /* 0x040fe2000000180c */
[----:B------:R-:W-:Y:S01]  /*5690*/  MOV R135, R73 ;  /* 0x0000004900877202 */ /* 0x000fe20000000f00 */
[----:B------:R-:W1:Y:S05]  /*56a0*/  LDSM.16.MT88.4 R12, [R237+0x1100] ;  /* 0x00110000ed0c783b */ /* 0x000e6a0000004200 */
[----:B------:R-:W-:Y:S01]  /*56b0*/  IMAD.MOV.U32 R84, RZ, RZ, R134 ;  /* 0x000000ffff547224 */ /* 0x000fe200078e0086 */
[----:B------:R-:W-:Y:S01]  /*56c0*/  HMMA.16816.F32 R92, R8, R52, R92 ;  /* 0x00000034085c723c */ /* 0x000fe2000000185c */
[----:B------:R-:W-:-:S02]  /*56d0*/  IMAD.MOV.U32 R134, RZ, RZ, R72 ;  /* 0x000000ffff867224 */ /* 0x000fc400078e0048 */
[----:B------:R-:W-:Y:S02]  /*56e0*/  IMAD.MOV.U32 R85, RZ, RZ, R133 ;  /* 0x000000ffff557224 */ /* 0x000fe400078e0085 */
[----:B------:R-:W-:Y:S02]  /*56f0*/  IMAD.MOV.U32 R133, RZ, RZ, R69 ;  /* 0x000000ffff857224 */ /* 0x000fe400078e0045 */
[----:B------:R-:W-:Y:S01]  /*5700*/  IMAD.MOV.U32 R52, RZ, RZ, R104 ;  /* 0x000000ffff347224 */ /* 0x000fe200078e0068 */
[----:B------:R-:W-:Y:S01]  /*5710*/  HMMA.16816.F32 R72, R16, R74, RZ ;  /* 0x0000004a1048723c */ /* 0x000fe200000018ff */
[----:B------:R-:W-:Y:S01]  /*5720*/  MOV R53, R105 ;  /* 0x0000006900357202 */ /* 0x000fe20000000f00 */
[----:B------:R-:W-:Y:S02]  /*5730*/  IMAD.MOV.U32 R104, RZ, RZ, R76 ;  /* 0x000000ffff687224 */ /* 0x000fe400078e004c */
[----:B------:R-:W-:Y:S02]  /*5740*/  IMAD.MOV.U32 R105, RZ, RZ, R77 ;  /* 0x000000ffff697224 */ /* 0x000fe400078e004d */
[----:B------:R-:W-:-:S02]  /*5750*/  IMAD.MOV.U32 R48, RZ, RZ, R53 ;  /* 0x000000ffff307224 */ /* 0x000fc400078e0035 */
[-C--:B------:R-:W-:Y:S08]  /*5760*/  HMMA.16816.F32 R136, R4, R62.reuse, R136 ;  /* 0x0000003e0488723c */ /* 0x080ff00000001888 */
[----:B------:R-:W-:Y:S07]  /*5770*/  HMMA.16816.F32 R40, R8, R62, R40 ;  /* 0x0000003e0828723c */ /* 0x000fee0000001828 */
[----:B------:R-:W-:Y:S01]  /*5780*/  IMAD.MOV.U32 R63, RZ, RZ, R132 ;  /* 0x000000ffff3f7224 */ /* 0x000fe200078e0084 */
[----:B------:R-:W-:Y:S01]  /*5790*/  HMMA.16816.F32 R76, R16, R78, RZ ;  /* 0x0000004e104c723c */ /* 0x000fe200000018ff */
[----:B------:R-:W-:-:S07]  /*57a0*/  IMAD.MOV.U32 R132, RZ, RZ, R68 ;  /* 0x000000ffff847224 */ /* 0x000fce00078e0044 */
[-C--:B------:R-:W-:Y:S08]  /*57b0*/  HMMA.16816.F32 R108, R4, R86.reuse, R108 ;  /* 0x00000056046c723c */ /* 0x080ff0000000186c */
[----:B------:R-:W-:Y:S07]  /*57c0*/  HMMA.16816.F32 R36, R8, R86, R36 ;  /* 0x000000560824723c */ /* 0x000fee0000001824 */
[----:B------:R-:W-:Y:S01]  /*57d0*/  IMAD.MOV.U32 R86, RZ, RZ, R52 ;  /* 0x000000ffff567224 */ /* 0x000fe200078e0034 */
[----:B------:R-:W-:Y:S01]  /*57e0*/  HMMA.16816.F32 R152, R4, R56, R152 ;  /* 0x000000380498723c */ /* 0x000fe20000001898 */
[----:B------:R-:W-:-:S02]  /*57f0*/  IMAD.MOV.U32 R52, RZ, RZ, R132 ;  /* 0x000000ffff347224 */ /* 0x000fc400078e0084 */
[----:B------:R-:W-:Y:S02]  /*5800*/  IMAD.MOV.U32 R132, RZ, RZ, R133 ;  /* 0x000000ffff847224 */ /* 0x000fe400078e0085 */
[----:B------:R-:W-:Y:S02]  /*5810*/  IMAD.MOV.U32 R133, RZ, RZ, R134 ;  /* 0x000000ffff857224 */ /* 0x000fe400078e0086 */
[----:B------:R-:W-:Y:S01]  /*5820*/  IMAD.MOV.U32 R134, RZ, RZ, R135 ;  /* 0x000000ffff867224 */ /* 0x000fe200078e0087 */
[----:B------:R-:W-:Y:S01]  /*5830*/  HMMA.16816.F32 R96, R8, R56, R96 ;  /* 0x000000380860723c */ /* 0x000fe20000001860 */
[----:B------:R-:W-:Y:S01]  /*5840*/  MOV R135, R104 ;  /* 0x0000006800877202 */ /* 0x000fe20000000f00 */
[----:B------:R-:W-:Y:S02]  /*5850*/  IMAD.MOV.U32 R104, RZ, RZ, R105 ;  /* 0x000000ffff687224 */ /* 0x000fe400078e0069 */
[----:B------:R-:W-:Y:S02]  /*5860*/  IMAD.MOV.U32 R105, RZ, RZ, R2 ;  /* 0x000000ffff697224 */ /* 0x000fe400078e0002 */
[----:B------:R-:W-:-:S02]  /*5870*/  FFMA.FTZ R2, R170, c[0x0][0x2d0], -R21 ;  /* 0x0000b400aa027a23 */ /* 0x000fc40000010815 */
[----:B------:R-:W-:Y:S01]  /*5880*/  IMAD.MOV.U32 R57, RZ, RZ, R24 ;  /* 0x000000ffff397224 */ /* 0x000fe200078e0018 */
[----:B------:R-:W-:Y:S01]  /*5890*/  HMMA.16816.F32 R68, R16, R70, RZ ;  /* 0x000000461044723c */ /* 0x000fe200000018ff */
[----:B------:R-:W-:Y:S02]  /*58a0*/  IMAD.MOV.U32 R87, RZ, RZ, R49 ;  /* 0x000000ffff577224 */ /* 0x000fe400078e0031 */
[----:B------:R-:W-:Y:S01]  /*58b0*/  IMAD.MOV.U32 R56, RZ, RZ, R64 ;  /* 0x000000ffff387224 */ /* 0x000fe200078e0040 */
[----:B------:R-:W-:Y:S01]  /*58c0*/  MOV R62, R57 ;  /* 0x00000039003e7202 */ /* 0x000fe20000000f00 */
[----:B------:R-:W-:-:S03]  /*58d0*/  IMAD.MOV.U32 R57, RZ, RZ, R65 ;  /* 0x000000ffff397224 */ /* 0x000fc600078e0041 */
[----:B------:R-:W-:Y:S01]  /*58e0*/  HMMA.16816.F32 R124, R4, R54, R124 ;  /* 0x00000036047c723c */ /* 0x000fe2000000187c */
[----:B------:R-:W-:Y:S01]  /*58f0*/  IMAD.MOV.U32 R49, RZ, RZ, R57 ;  /* 0x000000ffff317224 */ /* 0x000fe200078e0039 */
[----:B------:R-:W-:-:S03]  /*5900*/  MOV R45, R56 ;  /* 0x00000038002d7202 */ /* 0x000fc60000000f00 */
[----:B------:R-:W-:-:S03]  /*5910*/  IMAD.MOV.U32 R170, RZ, RZ, R49 ;  /* 0x000000ffffaa7224 */ /* 0x000fc600078e0031 */
[----:B------:R-:W-:Y:S01]  /*5920*/  HMMA.16816.F32 R72, R8, R54, R72 ;  /* 0x000000360848723c */ /* 0x000fe20000001848 */
[----:B------:R2:W-:Y:S07]  /*5930*/  MUFU.EX2 R54, R2 ;  /* 0x0000000200367308 */ /* 0x0005ee0000000800 */
[-C--:B------:R-:W-:Y:S08]  /*5940*/  HMMA.16816.F32 R128, R4, R58.reuse, R128 ;  /* 0x0000003a0480723c */ /* 0x080ff00000001880 */
[----:B------:R-:W-:Y:S01]  /*5950*/  HMMA.16816.F32 R76, R8, R58, R76 ;  /* 0x0000003a084c723c */ /* 0x000fe2000000184c */
[----:B--2---:R-:W-:Y:S01]  /*5960*/  FFMA.FTZ R2, R169, c[0x0][0x2d0], -R21 ;  /* 0x0000b400a9027a23 */ /* 0x004fe20000010815 */
[----:B------:R-:W-:-:S03]  /*5970*/  MOV R169, R52 ;  /* 0x0000003400a97202 */ /* 0x000fc60000000f00 */
[----:B------:R2:W3:Y:S03]  /*5980*/  MUFU.EX2 R57, R2 ;  /* 0x0000000200397308 */ /* 0x0004e60000000800 */
[-C--:B------:R-:W-:Y:S08]  /*5990*/  HMMA.16816.F32 R120, R4, R50.reuse, R120 ;  /* 0x000000320478723c */ /* 0x080ff00000001878 */
[----:B------:R-:W-:Y:S01]  /*59a0*/  HMMA.16816.F32 R68, R8, R50, R68 ;  /* 0x000000320844723c */ /* 0x000fe20000001844 */
[----:B--2---:R-:W-:-:S02]  /*59b0*/  FFMA.FTZ R2, R168, c[0x0][0x2d0], -R21 ;  /* 0x0000b400a8027a23 */ /* 0x004fc40000010815 */
[----:B------:R-:W-:-:S05]  /*59c0*/  IMAD.MOV.U32 R168, RZ, RZ, R132 ;  /* 0x000000ffffa87224 */ /* 0x000fca00078e0084 */
[----:B------:R-:W-:Y:S01]  /*59d0*/  HMMA.16816.F32 R144, R4, R82, R100 ;  /* 0x000000520490723c */ /* 0x000fe20000001864 */
[----:B------:R2:W-:Y:S07]  /*59e0*/  MUFU.EX2 R58, R2 ;  /* 0x00000002003a7308 */ /* 0x0005ee0000000800 */
[C---:B------:R-:W-:Y:S08]  /*59f0*/  HMMA.16816.F32 R64, R16.reuse, R66, RZ ;  /* 0x000000421040723c */ /* 0x040ff000000018ff */
[----:B------:R-:W-:Y:S01]  /*5a00*/  HMMA.16816.F32 R4, R16, R32, RZ ;  /* 0x000000201004723c */ /* 0x000fe200000018ff */
[----:B--2---:R-:W-:-:S02]  /*5a10*/  FFMA.FTZ R2, R171, c[0x0][0x2d0], -R21 ;  /* 0x0000b400ab027a23 */ /* 0x004fc40000010815 */
[----:B------:R-:W-:Y:S02]  /*5a20*/  IMAD.MOV.U32 R171, RZ, RZ, R133 ;  /* 0x000000ffffab7224 */ /* 0x000fe400078e0085 */
[----:B------:R2:W4:Y:S03]  /*5a30*/  MUFU.EX2 R59, R2 ;  /* 0x00000002003b7308 */ /* 0x0005260000000800 */
[C---:B------:R-:W-:Y:S08]  /*5a40*/  HMMA.16816.F32 R24, R16.reuse, R26, RZ ;  /* 0x0000001a1018723c */ /* 0x040ff000000018ff */
[----:B------:R-:W-:Y:S01]  /*5a50*/  HMMA.16816.F32 R16, R16, R34, RZ ;  /* 0x000000221010723c */ /* 0x000fe200000018ff */
[----:B--2---:R-:W-:-:S02]  /*5a60*/  FFMA.FTZ R2, R165, c[0x0][0x2d0], -R20 ;  /* 0x0000b400a5027a23 */ /* 0x004fc40000010814 */
[----:B------:R-:W-:-:S05]  /*5a70*/  IMAD.MOV.U32 R165, RZ, RZ, R134 ;  /* 0x000000ffffa57224 */ /* 0x000fca00078e0086 */
[C---:B------:R-:W-:Y:S01]  /*5a80*/  HMMA.16816.F32 R64, R8.reuse, R46, R64 ;  /* 0x0000002e0840723c */ /* 0x040fe20000001840 */
[----:B------:R2:W-:Y:S07]  /*5a90*/  MUFU.EX2 R51, R2 ;  /* 0x0000000200337308 */ /* 0x0005ee0000000800 */
[C---:B------:R-:W-:Y:S07]  /*5aa0*/  HMMA.16816.F32 R100, R8.reuse, R80, R4 ;  /* 0x000000500864723c */ /* 0x040fee0000001804 */
[----:B------:R-:W-:Y:S01]  /*5ab0*/  FFMA.FTZ R4, R159, c[0x0][0x2d0], -R3 ;  /* 0x0000b4009f047a23 */ /* 0x000fe20000010803 */
[----:B------:R-:W-:Y:S01]  /*5ac0*/  HMMA.16816.F32 R24, R8, R30, R24 ;  /* 0x0000001e0818723c */ /* 0x000fe20000001818 */
[----:B--2---:R-:W-:-:S02]  /*5ad0*/  FFMA.FTZ R2, R164, c[0x0][0x2d0], -R20 ;  /* 0x0000b400a4027a23 */ /* 0x004fc40000010814 */
[----:B------:R-:W-:Y:S01]  /*5ae0*/  MUFU.EX2 R52, R4 ;  /* 0x0000000400347308 */ /* 0x000fe20000000800 */
[----:B------:R-:W-:Y:S02]  /*5af0*/  IMAD.MOV.U32 R159, RZ, RZ, R151 ;  /* 0x000000ffff9f7224 */ /* 0x000fe400078e0097 */
[----:B------:R-:W-:Y:S02]  /*5b00*/  IMAD.MOV.U32 R151, RZ, RZ, R28 ;  /* 0x000000ffff977224 */ /* 0x000fe400078e001c */
[----:B------:R-:W-:Y:S01]  /*5b10*/  HMMA.16816.F32 R80, R8, R82, R16 ;  /* 0x000000520850723c */ /* 0x000fe20000001810 */
[----:B------:R-:W2:Y:S01]  /*5b20*/  LDSM.16.MT88.4 R16, [R238+0x1100] ;  /* 0x00110000ee10783b */ /* 0x000ea20000004200 */
[----:B------:R-:W-:Y:S01]  /*5b30*/  IMAD.MOV.U32 R164, RZ, RZ, R135 ;  /* 0x000000ffffa47224 */ /* 0x000fe200078e0087 */
[----:B------:R5:W1:Y:S04]  /*5b40*/  MUFU.EX2 R53, R2 ;  /* 0x0000000200357308 */ /* 0x000a680000000800 */
[----:B---3--:R-:W-:-:S02]  /*5b50*/  F2FP.PACK_AB R8, R57, R54 ;  /* 0x000000363908723e */ /* 0x008fc400000000ff */
[----:B----4-:R-:W-:Y:S01]  /*5b60*/  F2FP.PACK_AB R10, R59, R58 ;  /* 0x0000003a3b0a723e */ /* 0x010fe200000000ff */
[----:B-----5:R-:W-:Y:S01]  /*5b70*/  FFMA.FTZ R2, R167, c[0x0][0x2d0], -R20 ;  /* 0x0000b400a7027a23 */ /* 0x020fe20000010814 */
[----:B-1----:R-:W-:Y:S01]  /*5b80*/  F2FP.PACK_AB R9, R53, R51 ;  /* 0x000000333509723e */ /* 0x002fe200000000ff */
[----:B------:R-:W-:Y:S02]  /*5b90*/  IMAD.MOV.U32 R167, RZ, RZ, R104 ;  /* 0x000000ffffa77224 */ /* 0x000fe400078e0068 */
[----:B------:R1:W-:Y:S01]  /*5ba0*/  MUFU.EX2 R55, R2 ;  /* 0x0000000200377308 */ /* 0x0003e20000000800 */
[----:B------:R-:W-:Y:S02]  /*5bb0*/  IMAD.MOV.U32 R104, RZ, RZ, R148 ;  /* 0x000000ffff687224 */ /* 0x000fe400078e0094 */
[----:B-1----:R-:W-:Y:S01]  /*5bc0*/  FFMA.FTZ R2, R166, c[0x0][0x2d0], -R20 ;  /* 0x0000b400a6027a23 */ /* 0x002fe20000010814 */
[----:B------:R-:W-:Y:S01]  /*5bd0*/  MOV R166, R105 ;  /* 0x0000006900a67202 */ /* 0x000fe20000000f00 */
[----:B------:R-:W-:-:S03]  /*5be0*/  IMAD.MOV.U32 R105, RZ, RZ, R106 ;  /* 0x000000ffff697224 */ /* 0x000fc600078e006a */
[----:B------:R1:W3:Y:S01]  /*5bf0*/  MUFU.EX2 R56, R2 ;  /* 0x0000000200387308 */ /* 0x0002e20000000800 */
[----:B------:R-:W-:Y:S02]  /*5c00*/  IMAD.MOV.U32 R106, RZ, RZ, R107 ;  /* 0x000000ffff6a7224 */ /* 0x000fe400078e006b */
[----:B------:R-:W-:Y:S02]  /*5c10*/  IMAD.MOV.U32 R107, RZ, RZ, R149 ;  /* 0x000000ffff6b7224 */ /* 0x000fe400078e0095 */
[----:B------:R-:W-:Y:S02]  /*5c20*/  IMAD.MOV.U32 R149, RZ, RZ, R29 ;  /* 0x000000ffff957224 */ /* 0x000fe400078e001d */
[--C-:B-1----:R-:W-:Y:S01]  /*5c30*/  FFMA.FTZ R2, R160, c[0x0][0x2d0], -R3.reuse ;  /* 0x0000b400a0027a23 */ /* 0x102fe20000010803 */
[----:B---3--:R-:W-:Y:S01]  /*5c40*/  F2FP.PACK_AB R11, R56, R55 ;  /* 0x00000037380b723e */ /* 0x008fe200000000ff */
[----:B------:R-:W-:Y:S02]  /*5c50*/  IMAD.MOV.U32 R160, RZ, RZ, R48 ;  /* 0x000000ffffa07224 */ /* 0x000fe400078e0030 */
[----:B------:R1:W-:Y:S04]  /*5c60*/  MUFU.EX2 R48, R2 ;  /* 0x0000000200307308 */ /* 0x0003e80000000800 */
[C---:B------:R-:W-:Y:S08]  /*5c70*/  HMMA.16816.F32 R192, R8.reuse, R12, R192 ;  /* 0x0000000c08c0723c */ /* 0x040ff000000018c0 */
[----:B------:R-:W-:Y:S01]  /*5c80*/  HMMA.16816.F32 R28, R8, R14, R40 ;  /* 0x0000000e081c723c */ /* 0x000fe20000001828 */
[----:B-1----:R-:W-:-:S02]  /*5c90*/  FFMA.FTZ R2, R161, c[0x0][0x2d0], -R3 ;  /* 0x0000b400a1027a23 */ /* 0x002fc40000010803 */
[----:B------:R-:W-:Y:S02]  /*5ca0*/  IMAD.MOV.U32 R161, RZ, RZ, R45 ;  /* 0x000000ffffa17224 */ /* 0x000fe400078e002d */
[----:B------:R1:W3:Y:S03]  /*5cb0*/  MUFU.EX2 R49, R2 ;  /* 0x0000000200317308 */ /* 0x0002e60000000800 */
[C---:B--2---:R-:W-:Y:S07]  /*5cc0*/  HMMA.16816.F32 R132, R8.reuse, R16, R176 ;  /* 0x000000100884723c */ /* 0x044fee00000018b0 */
[----:B------:R-:W-:Y:S01]  /*5cd0*/  IMAD.MOV.U32 R178, RZ, RZ, R149 ;  /* 0x000000ffffb27224 */ /* 0x000fe200078e0095 */
[----:B------:R-:W-:Y:S01]  /*5ce0*/  HMMA.16816.F32 R32, R8, R18, R24 ;  /* 0x000000120820723c */ /* 0x000fe20000001818 */
[----:B------:R-:W-:Y:S01]  /*5cf0*/  MOV R176, R151 ;  /* 0x0000009700b07202 */ /* 0x000fe20000000f00 */
[----:B------:R-:W-:Y:S01]  /*5d00*/  LDSM.16.MT88.4 R24, [R238+0x3100] ;  /* 0x00310000ee18783b */ /* 0x000fe20000004200 */
[----:B-1----:R-:W-:Y:S01]  /*5d10*/  FFMA.FTZ R2, R157, c[0x0][0x2d0], -R3 ;  /* 0x0000b4009d027a23 */ /* 0x002fe20000010803 */
[----:B---3--:R-:W-:-:S02]  /*5d20*/  F2FP.PACK_AB R4, R49, R48 ;  /* 0x000000303104723e */ /* 0x008fc400000000ff */
[----:B------:R-:W-:Y:S01]  /*5d30*/  MOV R157, R150 ;  /* 0x00000096009d7202 */ /* 0x000fe20000000f00 */
[----:B------:R1:W2:Y:S01]  /*5d40*/  MUFU.EX2 R50, R2 ;  /* 0x0000000200327308 */ /* 0x0002a20000000800 */
[----:B------:R-:W-:Y:S02]  /*5d50*/  IMAD.MOV.U32 R150, RZ, RZ, R207 ;  /* 0x000000ffff967224 */ /* 0x000fe400078e00cf */
[----:B------:R-:W-:Y:S02]  /*5d60*/  MOV R179, R157 ;  /* 0x0000009d00b37202 */ /* 0x000fe40000000f00 */
[----:B------:R-:W-:Y:S02]  /*5d70*/  IMAD.MOV.U32 R177, RZ, RZ, R150 ;  /* 0x000000ffffb17224 */ /* 0x000fe400078e0096 */
[--C-:B-1----:R-:W-:Y:S01]  /*5d80*/  FFMA.FTZ R2, R162, c[0x0][0x2d0], -R0.reuse ;  /* 0x0000b400a2027a23 */ /* 0x102fe20000010800 */
[----:B--2---:R-:W-:Y:S02]  /*5d90*/  F2FP.PACK_AB R6, R52, R50 ;  /* 0x000000323406723e */ /* 0x004fe400000000ff */
[----:B------:R-:W-:Y:S01]  /*5da0*/  MOV R162, R206 ;  /* 0x000000ce00a27202 */ /* 0x000fe20000000f00 */
[----:B------:R1:W-:Y:S02]  /*5db0*/  MUFU.EX2 R44, R2 ;  /* 0x00000002002c7308 */ /* 0x0003e40000000800 */
[----:B-1----:R-:W-:-:S02]  /*5dc0*/  FFMA.FTZ R2, R163, c[0x0][0x2d0], -R0 ;  /* 0x0000b400a3027a23 */ /* 0x002fc40000010800 */
[----:B------:R-:W-:-:S04]  /*5dd0*/  IMAD.MOV.U32 R163, RZ, RZ, R205 ;  /* 0x000000ffffa37224 */ /* 0x000fc800078e00cd */
[----:B------:R1:W2:Y:S02]  /*5de0*/  MUFU.EX2 R45, R2 ;  /* 0x00000002002d7308 */ /* 0x0002a40000000800 */
[----:B-1----:R-:W-:Y:S01]  /*5df0*/  FFMA.FTZ R2, R158, c[0x0][0x2d0], -R0 ;  /* 0x0000b4009e027a23 */ /* 0x002fe20000010800 */
[----:B--2---:R-:W-:Y:S01]  /*5e00*/  F2FP.PACK_AB R5, R45, R44 ;  /* 0x0000002c2d05723e */ /* 0x004fe200000000ff */
[----:B------:R-:W-:-:S04]  /*5e10*/  IMAD.MOV.U32 R158, RZ, RZ, R204 ;  /* 0x000000ffff9e7224 */ /* 0x000fc800078e00cc */
[----:B------:R1:W-:Y:S02]  /*5e20*/  MUFU.EX2 R46, R2 ;  /* 0x00000002002e7308 */ /* 0x0003e40000000800 */
[----:B-1----:R-:W-:-:S06]  /*5e30*/  FFMA.FTZ R2, R156, c[0x0][0x2d0], -R0 ;  /* 0x0000b4009c027a23 */ /* 0x002fcc0000010800 */
[----:B------:R-:W1:Y:S02]  /*5e40*/  MUFU.EX2 R47, R2 ;  /* 0x00000002002f7308 */ /* 0x000e640000000800 */
[----:B-1----:R-:W-:Y:S01]  /*5e50*/  F2FP.PACK_AB R7, R47, R46 ;  /* 0x0000002e2f07723e */ /* 0x002fe200000000ff */
[----:B------:R-:W-:-:S04]  /*5e60*/  IMAD.MOV.U32 R2, RZ, RZ, R167 ;  /* 0x000000ffff027224 */ /* 0x000fc800078e00a7 */
[----:B------:R-:W-:Y:S02]  /*5e70*/  FFMA.FTZ R2, R2, c[0x0][0x2d0], -R21 ;  /* 0x0000b40002027a23 */ /* 0x000fe40000010815 */
[C---:B------:R-:W-:Y:S08]  /*5e80*/  HMMA.16816.F32 R200, R4.reuse, R12, R200 ;  /* 0x0000000c04c8723c */ /* 0x040ff000000018c8 */
[C---:B------:R-:W-:Y:S01]  /*5e90*/  HMMA.16816.F32 R204, R4.reuse, R14, R136 ;  /* 0x0000000e04cc723c */ /* 0x040fe20000001888 */
[----:B------:R-:W1:Y:S07]  /*5ea0*/  LDSM.16.MT88.4 R12, [R240+0x1100] ;  /* 0x00110000f00c783b */ /* 0x000e6e0000004200 */
[C---:B------:R-:W-:Y:S08]  /*5eb0*/  HMMA.16816.F32 R136, R4.reuse, R16, R172 ;  /* 0x000000100488723c */ /* 0x040ff000000018ac */
[----:B------:R-:W-:Y:S01]  /*5ec0*/  HMMA.16816.F32 R140, R4, R18, R140 ;  /* 0x00000012048c723c */ /* 0x000fe2000000188c */
[----:B------:R-:W2:Y:S07]  /*5ed0*/  LDSM.16.MT88.4 R16, [R239+0x1100] ;  /* 0x00110000ef10783b */ /* 0x000eae0000004200 */
[-C--:B-1----:R-:W-:Y:S07]  /*5ee0*/  HMMA.16816.F32 R148, R8, R12.reuse, R96 ;  /* 0x0000000c0894723c */ /* 0x082fee0000001860 */
        /* <DEDUP_REMOVED lines=8> */
[----:B------:R-:W-:Y:S01]  /*5f70*/  IMAD.MOV.U32 R128, RZ, RZ, R165 ;  /* 0x000000ffff807224 */ /* 0x000fe200078e00a5 */
[----:B------:R-:W-:Y:S01]  /*5f80*/  HMMA.16816.F32 R76, R8, R14, R76 ;  /* 0x0000000e084c723c */ /* 0x000fe2000000184c */
[----:B------:R-:W1:Y:S01]  /*5f90*/  LDSM.16.MT88.4 R12, [R237+0x3100] ;  /* 0x00310000ed0c783b */ /* 0x000e620000004200 */
[----:B------:R-:W-:Y:S01]  /*5fa0*/  MOV R129, R171 ;  /* 0x000000ab00817202 */ /* 0x000fe20000000f00 */
[----:B------:R-:W-:Y:S02]  /*5fb0*/  IMAD.MOV.U32 R130, RZ, RZ, R168 ;  /* 0x000000ffff827224 */ /* 0x000fe400078e00a8 */
[----:B------:R-:W-:-:S03]  /*5fc0*/  IMAD.MOV.U32 R131, RZ, RZ, R169 ;  /* 0x000000ffff837224 */ /* 0x000fc600078e00a9 */
[-C--:B--2---:R-:W-:Y:S07]  /*5fd0*/  HMMA.16816.F32 R164, R8, R16.reuse, R92 ;  /* 0x0000001008a4723c */ /* 0x084fee000000185c */
[----:B------:R-:W-:Y:S01]  /*5fe0*/  IMAD.MOV.U32 R92, RZ, RZ, R170 ;  /* 0x000000ffff5c7224 */ /* 0x000fe200078e00aa */
[----:B------:R-:W-:Y:S01]  /*5ff0*/  MOV R94, R222 ;  /* 0x000000de005e7202 */ /* 0x000fe20000000f00 */
[----:B------:R-:W-:Y:S01]  /*6000*/  HMMA.16816.F32 R168, R4, R16, R188 ;  /* 0x0000001004a8723c */ /* 0x000fe200000018bc */
[----:B------:R-:W-:-:S02]  /*6010*/  IMAD.MOV.U32 R93, RZ, RZ, R223 ;  /* 0x000000ffff5d7224 */ /* 0x000fc400078e00df */
[----:B------:R-:W-:-:S04]  /*6020*/  IMAD.MOV.U32 R95, RZ, RZ, R221 ;  /* 0x000000ffff5f7224 */ /* 0x000fc800078e00dd */
[----:B------:R-:W-:Y:S01]  /*6030*/  IMAD.MOV.U32 R191, RZ, RZ, R220 ;  /* 0x000000ffffbf7224 */ /* 0x000fe200078e00dc */
[----:B------:R-:W-:Y:S01]  /*6040*/  HMMA.16816.F32 R172, R4, R18, R124 ;  /* 0x0000001204ac723c */ /* 0x000fe2000000187c */
[----:B------:R-:W-:Y:S01]  /*6050*/  IMAD.MOV.U32 R189, RZ, RZ, R93 ;  /* 0x000000ffffbd7224 */ /* 0x000fe200078e005d */
[----:B------:R-:W-:Y:S01]  /*6060*/  MOV R190, R94 ;  /* 0x0000005e00be7202 */ /* 0x000fe20000000f00 */
[----:B------:R-:W-:-:S04]  /*6070*/  IMAD.MOV.U32 R188, RZ, RZ, R92 ;  /* 0x000000ffffbc7224 */ /* 0x000fc800078e005c */
[----:B------:R-:W-:Y:S01]  /*6080*/  IMAD.MOV.U32 R124, RZ, RZ, R219 ;  /* 0x000000ffff7c7224 */ /* 0x000fe200078e00db */
[----:B------:R-:W-:Y:S01]  /*6090*/  HMMA.16816.F32 R220, R8, R18, R72 ;  /* 0x0000001208dc723c */ /* 0x000fe20000001848 */
[----:B------:R-:W2:Y:S01]  /*60a0*/  LDSM.16.MT88.4 R16, [R240+0x3100] ;  /* 0x00310000f010783b */ /* 0x000ea20000004200 */
[----:B------:R-:W-:Y:S01]  /*60b0*/  IMAD.MOV.U32 R125, RZ, RZ, R218 ;  /* 0x000000ffff7d7224 */ /* 0x000fe200078e00da */
[----:B------:R-:W-:Y:S01]  /*60c0*/  MOV R126, R217 ;  /* 0x000000d9007e7202 */ /* 0x000fe20000000f00 */
[----:B------:R-:W-:-:S04]  /*60d0*/  IMAD.MOV.U32 R127, RZ, RZ, R216 ;  /* 0x000000ffff7f7224 */ /* 0x000fc800078e00d8 */
[-C--:B-1----:R-:W-:Y:S08]  /*60e0*/  HMMA.16816.F32 R72, R4, R12.reuse, R212 ;  /* 0x0000000c0448723c */ /* 0x082ff000000018d4 */
[----:B------:R-:W-:Y:S08]  /*60f0*/  HMMA.16816.F32 R216, R8, R12, R88 ;  /* 0x0000000c08d8723c */ /* 0x000ff00000001858 */
[-C--:B------:R-:W-:Y:S08]  /*6100*/  HMMA.16816.F32 R40, R4, R14.reuse, R120 ;  /* 0x0000000e0428723c */ /* 0x080ff00000001878 */
[----:B------:R-:W-:Y:S01]  /*6110*/  HMMA.16816.F32 R212, R8, R14, R68 ;  /* 0x0000000e08d4723c */ /* 0x000fe20000001844 */
[----:B------:R-:W1:Y:S06]  /*6120*/  LDSM.16.MT88.4 R12, [R239+0x3100] ;  /* 0x00310000ef0c783b */ /* 0x000e6c0000004200 */
[----:B------:R-:W-:Y:S01]  /*6130*/  IMAD.MOV.U32 R69, RZ, RZ, R189 ;  /* 0x000000ffff457224 */ /* 0x000fe200078e00bd */
[----:B------:R-:W-:Y:S01]  /*6140*/  HMMA.16816.F32 R88, R4, R24, R124 ;  /* 0x000000180458723c */ /* 0x000fe2000000187c */
[----:B------:R-:W-:Y:S01]  /*6150*/  MOV R70, R190 ;  /* 0x000000be00467202 */ /* 0x000fe20000000f00 */
[----:B------:R-:W-:-:S05]  /*6160*/  IMAD.MOV.U32 R68, RZ, RZ, R188 ;  /* 0x000000ffff447224 */ /* 0x000fca00078e00bc */
[----:B------:R-:W-:Y:S01]  /*6170*/  IMAD.MOV.U32 R127, RZ, RZ, R191 ;  /* 0x000000ffff7f7224 */ /* 0x000fe200078e00bf */
[-C--:B--2---:R-:W-:Y:S01]  /*6180*/  HMMA.16816.F32 R108, R4, R18.reuse, R108 ;  /* 0x00000012046c723c */ /* 0x084fe2000000186c */
[----:B------:R-:W-:Y:S02]  /*6190*/  IMAD.MOV.U32 R191, RZ, RZ, R95 ;  /* 0x000000ffffbf7224 */ /* 0x000fe400078e005f */
[----:B------:R-:W-:Y:S02]  /*61a0*/  IMAD.MOV.U32 R124, RZ, RZ, R128 ;  /* 0x000000ffff7c7224 */ /* 0x000fe400078e0080 */
[----:B------:R-:W-:Y:S02]  /*61b0*/  IMAD.MOV.U32 R71, RZ, RZ, R191 ;  /* 0x000000ffff477224 */ /* 0x000fe400078e00bf */
[----:B------:R-:W-:Y:S01]  /*61c0*/  IMAD.MOV.U32 R125, RZ, RZ, R130 ;  /* 0x000000ffff7d7224 */ /* 0x000fe200078e0082 */
[----:B------:R-:W-:Y:S01]  /*61d0*/  HMMA.16816.F32 R36, R8, R18, R36 ;  /* 0x000000120824723c */ /* 0x000fe20000001824 */
[----:B------:R2:W-:Y:S01]  /*61e0*/  MUFU.EX2 R19, R2 ;  /* 0x0000000200137308 */ /* 0x0005e20000000800 */
[----:B------:R-:W-:Y:S01]  /*61f0*/  IMAD.MOV.U32 R128, RZ, RZ, R96 ;  /* 0x000000ffff807224 */ /* 0x000fe200078e0060 */
[----:B------:R-:W-:Y:S01]  /*6200*/  MOV R130, R161 ;  /* 0x000000a100827202 */ /* 0x000fe20000000f00 */
[----:B------:R-:W-:-:S02]  /*6210*/  IMAD.MOV.U32 R126, RZ, RZ, R129 ;  /* 0x000000ffff7e7224 */ /* 0x000fc400078e0081 */
[----:B------:R-:W-:Y:S02]  /*6220*/  IMAD.MOV.U32 R129, RZ, RZ, R176 ;  /* 0x000000ffff817224 */ /* 0x000fe400078e00b0 */
[----:B------:R-:W-:Y:S01]  /*6230*/  IMAD.MOV.U32 R176, RZ, RZ, R177 ;  /* 0x000000ffffb07224 */ /* 0x000fe200078e00b1 */
[C---:B------:R-:W-:Y:S01]  /*6240*/  HMMA.16816.F32 R92, R4.reuse, R26, R208 ;  /* 0x0000001a045c723c */ /* 0x040fe200000018d0 */
[----:B------:R-:W-:Y:S02]  /*6250*/  IMAD.MOV.U32 R96, RZ, RZ, R178 ;  /* 0x000000ffff607224 */ /* 0x000fe400078e00b2 */
[----:B------:R-:W-:Y:S02]  /*6260*/  IMAD.MOV.U32 R177, RZ, RZ, R87 ;  /* 0x000000ffffb17224 */ /* 0x000fe400078e0057 */
[----:B------:R-:W-:Y:S02]  /*6270*/  IMAD.MOV.U32 R178, RZ, RZ, R85 ;  /* 0x000000ffffb27224 */ /* 0x000fe400078e0055 */
[----:B------:R-:W-:Y:S01]  /*6280*/  IMAD.MOV.U32 R161, RZ, RZ, R84 ;  /* 0x000000ffffa17224 */ /* 0x000fe200078e0054 */
[----:B-1----:R-:W-:Y:S01]  /*6290*/  HMMA.16816.F32 R120, R4, R12, R60 ;  /* 0x0000000c0478723c */ /* 0x002fe2000000183c */
[----:B--2---:R-:W-:Y:S01]  /*62a0*/  FFMA.FTZ R2, R69, c[0x0][0x2d0], -R21 ;  /* 0x0000b40045027a23 */ /* 0x004fe20000010815 */
[----:B------:R-:W-:-:S03]  /*62b0*/  MOV R69, R22 ;  /* 0x0000001600457202 */ /* 0x000fc60000000f00 */
[----:B------:R1:W-:Y:S03]  /*62c0*/  MUFU.EX2 R22, R2 ;  /* 0x0000000200167308 */ /* 0x0003e60000000800 */
[----:B------:R-:W-:Y:S07]  /*62d0*/  HMMA.16816.F32 R60, R4, R14, R144 ;  /* 0x0000000e043c723c */ /* 0x000fee0000001890 */
[----:B------:R-:W-:Y:S01]  /*62e0*/  IMAD.MOV.U32 R147, RZ, RZ, R127 ;  /* 0x000000ffff937224 */ /* 0x000fe200078e007f */
[----:B------:R-:W-:Y:S01]  /*62f0*/  MOV R127, R131 ;  /* 0x00000083007f7202 */ /* 0x000fe20000000f00 */
[----:B------:R-:W-:Y:S01]  /*6300*/  IMAD.MOV.U32 R131, RZ, RZ, R86 ;  /* 0x000000ffff837224 */ /* 0x000fe200078e0056 */
[----:B------:R-:W-:Y:S01]  /*6310*/  HMMA.16816.F32 R208, R8, R26, R64 ;  /* 0x0000001a08d0723c */ /* 0x000fe20000001840 */
[----:B-1----:R-:W-:-:S02]  /*6320*/  FFMA.FTZ R2, R70, c[0x0][0x2d0], -R21 ;  /* 0x0000b40046027a23 */ /* 0x002fc40000010815 */
[----:B------:R-:W-:Y:S02]  /*6330*/  IMAD.MOV.U32 R70, RZ, RZ, R71 ;  /* 0x000000ffff467224 */ /* 0x000fe400078e0047 */
[----:B------:R-:W-:-:S03]  /*6340*/  IMAD.MOV.U32 R71, RZ, RZ, R124 ;  /* 0x000000ffff477224 */ /* 0x000fc600078e007c */
[C---:B------:R-:W-:Y:S01]  /*6350*/  HMMA.16816.F32 R84, R8.reuse, R24, R116 ;  /* 0x000000180854723c */ /* 0x040fe20000001874 */
[----:B------:R-:W-:Y:S02]  /*6360*/  IMAD.MOV.U32 R124, RZ, RZ, R125 ;  /* 0x000000ffff7c7224 */ /* 0x000fe400078e007d */
[----:B------:R-:W-:Y:S01]  /*6370*/  IMAD.MOV.U32 R125, RZ, RZ, R127 ;  /* 0x000000ffff7d7224 */ /* 0x000fe200078e007f */
[----:B------:R-:W-:Y:S01]  /*6380*/  MOV R127, R128 ;  /* 0x00000080007f7202 */ /* 0x000fe20000000f00 */
[----:B------:R-:W-:Y:S01]  /*6390*/  IMAD.MOV.U32 R128, RZ, RZ, R129 ;  /* 0x000000ffff807224 */ /* 0x000fe200078e0081 */
        /* <DEDUP_REMOVED lines=9> */
[-C--:B------:R-:W-:Y:S01]  /*6430*/  HMMA.16816.F32 R104, R4, R16.reuse, R104 ;  /* 0x000000100468723c */ /* 0x080fe20000001868 */
[----:B------:R-:W-:Y:S02]  /*6440*/  IMAD.MOV.U32 R163, RZ, RZ, R162 ;  /* 0x000000ffffa37224 */ /* 0x000fe400078e00a2 */
[----:B------:R-:W-:Y:S02]  /*6450*/  IMAD.MOV.U32 R162, RZ, RZ, R23 ;  /* 0x000000ffffa27224 */ /* 0x000fe400078e0017 */
[----:B------:R1:W-:Y:S01]  /*6460*/  MUFU.EX2 R23, R2 ;  /* 0x0000000200177308 */ /* 0x0003e20000000800 */
[----:B------:R-:W-:Y:S02]  /*6470*/  IMAD.MOV.U32 R26, RZ, RZ, R124 ;  /* 0x000000ffff1a7224 */ /* 0x000fe400078e007c */
[C---:B------:R-:W-:Y:S01]  /*6480*/  HMMA.16816.F32 R188, R8.reuse, R16, R112 ;  /* 0x0000001008bc723c */ /* 0x040fe20000001870 */
[----:B------:R-:W-:Y:S01]  /*6490*/  FADD.FTZ R5, R226, R225 ;  /* 0x000000e1e2057221 */ /* 0x000fe20000010000 */
[----:B------:R-:W-:Y:S01]  /*64a0*/  MOV R226, R178 ;  /* 0x000000b200e27202 */ /* 0x000fe20000000f00 */
[----:B------:R-:W-:Y:S01]  /*64b0*/  FADD.FTZ R4, R187, R183 ;  /* 0x000000b7bb047221 */ /* 0x000fe20000010000 */
[----:B------:R-:W-:Y:S01]  /*64c0*/  MOV R187, R160 ;  /* 0x000000a000bb7202 */ /* 0x000fe20000000f00 */
[----:B------:R-:W-:Y:S01]  /*64d0*/  FADD.FTZ R25, R230, R5 ;  /* 0x00000005e6197221 */ /* 0x000fe20000010000 */
[----:B------:R-:W-:Y:S01]  /*64e0*/  LDSM.16.MT88.4 R112, [R240+0x3900] ;  /* 0x00390000f070783b */ /* 0x000fe20000004200 */
[----:B------:R-:W-:Y:S01]  /*64f0*/  IMAD.MOV.U32 R225, RZ, RZ, R177 ;  /* 0x000000ffffe17224 */ /* 0x000fe200078e00b1 */
[----:B------:R-:W-:Y:S01]  /*6500*/  HMMA.16816.F32 R116, R8, R12, R100 ;  /* 0x0000000c0874723c */ /* 0x000fe20000001864 */
[----:B------:R-:W-:-:S02]  /*6510*/  IMAD.MOV.U32 R177, RZ, RZ, R179 ;  /* 0x000000ffffb17224 */ /* 0x000fc400078e00b3 */
[----:B------:R-:W-:Y:S02]  /*6520*/  IMAD.MOV.U32 R179, RZ, RZ, R162 ;  /* 0x000000ffffb37224 */ /* 0x000fe400078e00a2 */
[----:B-1----:R-:W-:Y:S02]  /*6530*/  FFMA.FTZ R2, R147, c[0x0][0x2d0], -R21 ;  /* 0x0000b40093027a23 */ /* 0x002fe40000010815 */
[----:B------:R-:W-:Y:S01]  /*6540*/  IMAD.MOV.U32 R178, RZ, RZ, R163 ;  /* 0x000000ffffb27224 */ /* 0x000fe200078e00a3 */
[----:B------:R-:W-:Y:S01]  /*6550*/  LDSM.16.MT88.4 R144, [R238+0x1900] ;  /* 0x00190000ee90783b */ /* 0x000fe20000004200 */
[----:B------:R1:W-:Y:S01]  /*6560*/  MUFU.EX2 R24, R2 ;  /* 0x0000000200187308 */ /* 0x0003e20000000800 */
[----:B------:R-:W-:Y:S02]  /*6570*/  FADD.FTZ R8, R181, R180 ;  /* 0x000000b4b5087221 */ /* 0x000fe40000010000 */
[----:B------:R-:W-:Y:S02]  /*6580*/  IMAD.MOV.U32 R230, RZ, RZ, R99 ;  /* 0x000000ffffe67224 */ /* 0x000fe400078e0063 */
[----:B------:R-:W-:-:S02]  /*6590*/  IMAD.MOV.U32 R183, RZ, RZ, R161 ;  /* 0x000000ffffb77224 */ /* 0x000fc400078e00a1 */
[----:B------:R-:W-:Y:S01]  /*65a0*/  IMAD.MOV.U32 R181, RZ, RZ, R97 ;  /* 0x000000ffffb57224 */ /* 0x000fe200078e0061 */
[----:B------:R-:W-:Y:S01]  /*65b0*/  LDSM.16.MT88.4 R160, [R240+0x1900] ;  /* 0x00190000f0a0783b */ /* 0x000fe20000004200 */
[----:B------:R-:W-:Y:S02]  /*65c0*/  IMAD.MOV.U32 R180, RZ, RZ, R96 ;  /* 0x000000ffffb47224 */ /* 0x000fe400078e0060 */
[----:B-1----:R-:W-:-:S04]  /*65d0*/  FFMA.FTZ R2, R68, c[0x0][0x2d0], -R20 ;  /* 0x0000b40044027a23 */ /* 0x002fc80000010814 */
[----:B------:R1:W-:Y:S02]  /*65e0*/  MUFU.EX2 R15, R2 ;  /* 0x00000002000f7308 */ /* 0x0003e40000000800 */
[----:B-1----:R-:W-:Y:S02]  /*65f0*/  FFMA.FTZ R2, R235, c[0x0][0x2d0], -R20 ;  /* 0x0000b400eb027a23 */ /* 0x002fe40000010814 */
[----:B------:R-:W-:-:S04]  /*6600*/  IMAD.MOV.U32 R235, RZ, RZ, R125 ;  /* 0x000000ffffeb7224 */ /* 0x000fc800078e007d */
        /* <DEDUP_REMOVED lines=8> */
[----:B------:R1:W2:Y:S02]  /*6690*/  MUFU.EX2 R14, R2 ;  /* 0x00000002000e7308 */ /* 0x0002a40000000800 */
[--C-:B-1----:R-:W-:Y:S01]  /*66a0*/  FFMA.FTZ R2, R197, c[0x0][0x2d0], -R3.reuse ;  /* 0x0000b400c5027a23 */ /* 0x102fe20000010803 */
[----:B--2---:R-:W-:Y:S01]  /*66b0*/  F2FP.PACK_AB R124, R14, R11 ;  /* 0x0000000b0e7c723e */ /* 0x004fe200000000ff */
[----:B------:R-:W-:-:S04]  /*66c0*/  FFMA.FTZ R3, R196, c[0x0][0x2d0], -R3 ;  /* 0x0000b400c4037a23 */ /* 0x000fc80000010803 */
[----:B------:R1:W-:Y:S01]  /*66d0*/  MUFU.EX2 R16, R2 ;  /* 0x0000000200107308 */ /* 0x0003e20000000800 */
[----:B------:R-:W2:Y:S07]  /*66e0*/  LDSM.16.MT88.4 R196, [R237+0x1900] ;  /* 0x00190000edc4783b */ /* 0x000eae0000004200 */
[----:B------:R3:W4:Y:S01]  /*66f0*/  MUFU.EX2 R18, R3 ;  /* 0x0000000300127308 */ /* 0x0007220000000800 */
[----:B-1----:R-:W-:Y:S02]  /*6700*/  FFMA.FTZ R2, R231, c[0x0][0x2d0], -R0 ;  /* 0x0000b400e7027a23 */ /* 0x002fe40000010800 */
[----:B------:R-:W-:-:S05]  /*6710*/  IMAD.MOV.U32 R231, RZ, RZ, R126 ;  /* 0x000000ffffe77224 */ /* 0x000fca00078e007e */
[----:B------:R1:W-:Y:S01]  /*6720*/  MUFU.EX2 R9, R2 ;  /* 0x0000000200097308 */ /* 0x0003e20000000800 */
[----:B---3--:R-:W-:Y:S01]  /*6730*/  FFMA.FTZ R3, R228, c[0x0][0x2d0], -R0 ;  /* 0x0000b400e4037a23 */ /* 0x008fe20000010800 */
[----:B------:R-:W-:Y:S02]  /*6740*/  MOV R228, R128 ;  /* 0x0000008000e47202 */ /* 0x000fe40000000f00 */
[----:B------:R-:W-:-:S04]  /*6750*/  F2FP.PACK_AB R128, R22, R19 ;  /* 0x000000131680723e */ /* 0x000fc800000000ff */
[----:B------:R-:W-:Y:S01]  /*6760*/  MUFU.EX2 R12, R3 ;  /* 0x00000003000c7308 */ /* 0x000fe20000000800 */
[----:B----4-:R-:W-:Y:S01]  /*6770*/  F2FP.PACK_AB R126, R18, R16 ;  /* 0x00000010127e723e */ /* 0x010fe200000000ff */
[----:B-1----:R-:W-:Y:S02]  /*6780*/  FFMA.FTZ R2, R229, c[0x0][0x2d0], -R0 ;  /* 0x0000b400e5027a23 */ /* 0x002fe40000010800 */
[----:B------:R-:W-:-:S04]  /*6790*/  IMAD.MOV.U32 R229, RZ, RZ, R127 ;  /* 0x000000ffffe57224 */ /* 0x000fc800078e007f */
[----:B------:R1:W3:Y:S02]  /*67a0*/  MUFU.EX2 R10, R2 ;  /* 0x00000002000a7308 */ /* 0x0002e40000000800 */
[----:B-1----:R-:W-:Y:S01]  /*67b0*/  FFMA.FTZ R2, R227, c[0x0][0x2d0], -R0 ;  /* 0x0000b400e3027a23 */ /* 0x002fe20000010800 */
[----:B---3--:R-:W-:Y:S01]  /*67c0*/  F2FP.PACK_AB R125, R10, R9 ;  /* 0x000000090a7d723e */ /* 0x008fe200000000ff */
[----:B------:R-:W-:-:S04]  /*67d0*/  FADD.FTZ R0, R234, R232 ;  /* 0x000000e8ea007221 */ /* 0x000fc80000010000 */
[----:B------:R1:W3:Y:S01]  /*67e0*/  MUFU.EX2 R13, R2 ;  /* 0x00000002000d7308 */ /* 0x0002e20000000800 */
[----:B------:R-:W-:Y:S01]  /*67f0*/  IMAD.MOV.U32 R227, RZ, RZ, R129 ;  /* 0x000000ffffe37224 */ /* 0x000fe200078e0081 */
[----:B------:R-:W-:Y:S01]  /*6800*/  F2FP.PACK_AB R129, R17, R15 ;  /* 0x0000000f1181723e */ /* 0x000fe200000000ff */
[----:B------:R-:W-:Y:S01]  /*6810*/  IMAD.MOV.U32 R232, RZ, RZ, R130 ;  /* 0x000000ffffe87224 */ /* 0x000fe200078e0082 */
[----:B------:R-:W-:Y:S01]  /*6820*/  F2FP.PACK_AB R130, R24, R23 ;  /* 0x000000171882723e */ /* 0x000fe200000000ff */
[----:B------:R-:W-:Y:S01]  /*6830*/  IMAD.MOV.U32 R234, RZ, RZ, R131 ;  /* 0x000000ffffea7224 */ /* 0x000fe200078e0083 */
[----:B------:R-:W-:Y:S01]  /*6840*/  F2FP.PACK_AB R131, R20, R21 ;  /* 0x000000151483723e */ /* 0x000fe200000000ff */
[----:B------:R-:W-:Y:S02]  /*6850*/  FADD.FTZ R3, R233, R0 ;  /* 0x00000000e9037221 */ /* 0x000fe40000010000 */
[----:B------:R-:W-:Y:S02]  /*6860*/  IMAD.MOV.U32 R0, RZ, RZ, R179 ;  /* 0x000000ffff007224 */ /* 0x000fe400078e00b3 */
[----:B------:R-:W-:-:S02]  /*6870*/  IMAD.MOV.U32 R233, RZ, RZ, R98 ;  /* 0x000000ffffe97224 */ /* 0x000fc400078e0062 */
[C---:B--2---:R-:W-:Y:S01]  /*6880*/  HMMA.16816.F32 R192, R128.reuse, R196, R192 ;  /* 0x000000c480c0723c */ /* 0x044fe200000018c0 */
[----:B------:R-:W-:Y:S01]  /*6890*/  FADD.FTZ R0, R0, R8 ;  /* 0x0000000800007221 */ /* 0x000fe20000010000 */
[----:B------:R-:W-:Y:S01]  /*68a0*/  LDSM.16.MT88.4 R96, [R238+0x3900] ;  /* 0x00390000ee60783b */ /* 0x000fe20000004200 */
[----:B-1----:R-:W-:Y:S01]  /*68b0*/  FADD.FTZ R2, R224, R4 ;  /* 0x00000004e0027221 */ /* 0x002fe20000010000 */
[----:B---3--:R-:W-:Y:S01]  /*68c0*/  F2FP.PACK_AB R127, R13, R12 ;  /* 0x0000000c0d7f723e */ /* 0x008fe200000000ff */
[----:B------:R-:W-:Y:S01]  /*68d0*/  FADD.FTZ R0, R230, R0 ;  /* 0x00000000e6007221 */ /* 0x000fe20000010000 */
[----:B------:R-:W1:Y:S01]  /*68e0*/  LDSM.16.MT88.4 R4, [R239+0x3900] ;  /* 0x00390000ef04783b */ /* 0x000e620000004200 */
[----:B------:R-:W-:Y:S01]  /*68f0*/  MOV R224, R176 ;  /* 0x000000b000e07202 */ /* 0x000fe20000000f00 */
[----:B------:R-:W-:Y:S04]  /*6900*/  HMMA.16816.F32 R148, R128, R160, R148 ;  /* 0x000000a08094723c */ /* 0x000fe80000001894 */
[----:B------:R-:W-:-:S04]  /*6910*/  FADD.FTZ R2, R224, R2 ;  /* 0x00000002e0027221 */ /* 0x000fc80000010000 */
[C---:B------:R-:W-:Y:S08]  /*6920*/  HMMA.16816.F32 R200, R124.reuse, R196, R200 ;  /* 0x000000c47cc8723c */ /* 0x040ff000000018c8 */
[-C--:B------:R-:W-:Y:S08]  /*6930*/  HMMA.16816.F32 R204, R124, R198.reuse, R204 ;  /* 0x000000c67ccc723c */ /* 0x080ff000000018cc */
[----:B------:R-:W-:Y:S07]  /*6940*/  HMMA.16816.F32 R196, R128, R198, R28 ;  /* 0x000000c680c4723c */ /* 0x000fee000000181c */
[----:B------:R-:W-:Y:S01]  /*6950*/  IMAD.MOV.U32 R30, RZ, RZ, R178 ;  /* 0x000000ffff1e7224 */ /* 0x000fe200078e00b2 */
[----:B------:R-:W-:Y:S01]  /*6960*/  HMMA.16816.F32 R152, R124, R160, R152 ;  /* 0x000000a07c98723c */ /* 0x000fe20000001898 */
[----:B------:R-:W-:-:S02]  /*6970*/  IMAD.MOV.U32 R31, RZ, RZ, R177 ;  /* 0x000000ffff1f7224 */ /* 0x000fc400078e00b1 */
[----:B------:R-:W-:Y:S01]  /*6980*/  FADD.FTZ R8, R30, R3 ;  /* 0x000000031e087221 */ /* 0x000fe20000010000 */
[----:B------:R-:W2:Y:S01]  /*6990*/  LDSM.16.MT88.4 R176, [R239+0x1900] ;  /* 0x00190000efb0783b */ /* 0x000ea20000004200 */
[----:B------:R-:W-:Y:S02]  /*69a0*/  FADD.FTZ R3, R31, R25 ;  /* 0x000000191f037221 */ /* 0x000fe40000010000 */
[----:B------:R-:W-:Y:S01]  /*69b0*/  FADD.FTZ R8, R233, R8 ;  /* 0x00000008e9087221 */ /* 0x000fe20000010000 */
[-C--:B-1----:R-:W-:Y:S08]  /*69c0*/  HMMA.16816.F32 R120, R124, R4.reuse, R120 ;  /* 0x000000047c78723c */ /* 0x082ff00000001878 */
[----:B------:R-:W-:Y:S07]  /*69d0*/  HMMA.16816.F32 R116, R128, R4, R116 ;  /* 0x000000048074723c */ /* 0x000fee0000001874 */
        /* <DEDUP_REMOVED lines=11> */
[-C--:B------:R-:W-:Y:S01]  /*6a90*/  HMMA.16816.F32 R132, R128, R144.reuse, R132 ;  /* 0x000000908084723c */ /* 0x080fe20000001884 */
        /* <DEDUP_REMOVED lines=14> */
[C---:B--2---:R-:W-:Y:S01]  /*6b80*/  HMMA.16816.F32 R168, R124.reuse, R176, R168 ;  /* 0x000000b07ca8723c */ /* 0x044fe200000018a8 */
        /* <DEDUP_REMOVED lines=26> */
[----:B------:R-:W-:Y:S01]  /*6d30*/  FADD.FTZ R4, R12, R4 ;  /* 0x000000040c047221 */ /* 0x000fe20000010000 */
[----:B------:R1:W-:Y:S01]  /*6d40*/  STL [R1+0xc], R0 ;  /* 0x00000c0001007387 */ /* 0x0003e20000100800 */
[----:B------:R-:W-:-:S02]  /*6d50*/  FADD.FTZ R3, R16, R3 ;  /* 0x0000000310037221 */ /* 0x000fc40000010000 */
[----:B------:R-:W-:Y:S01]  /*6d60*/  FADD.FTZ R5, R20, R2 ;  /* 0x0000000214057221 */ /* 0x000fe20000010000 */
[----:B------:R-:W-:Y:S01]  /*6d70*/  HMMA.16816.F32 R104, R124, R112, R104 ;  /* 0x000000707c68723c */ /* 0x000fe20000001868 */
[----:B------:R-:W-:-:S03]  /*6d80*/  FADD.FTZ R2, R18, R3 ;  /* 0x0000000312027221 */ /* 0x000fc60000010000 */
[----:B------:R2:W-:Y:S04]  /*6d90*/  STL [R1+0x40], R5 ;  /* 0x0000400501007387 */ /* 0x0005e80000100800 */
[----:B------:R-:W-:Y:S08]  /*6da0*/  HMMA.16816.F32 R108, R124, R114, R108 ;  /* 0x000000727c6c723c */ /* 0x000ff0000000186c */
        /* <DEDUP_REMOVED lines=9> */
[C---:B------:R-:W-:Y:S08]  /*6e40*/  HMMA.16816.F32 R80, R128.reuse, R82, R212 ;  /* 0x000000528050723c */ /* 0x040ff000000018d4 */
[C---:B------:R-:W-:Y:S08]  /*6e50*/  HMMA.16816.F32 R96, R128.reuse, R98, R208 ;  /* 0x000000628060723c */ /* 0x040ff000000018d0 */
[----:B------:R-:W-:Y:S08]  /*6e60*/  HMMA.16816.F32 R112, R128, R114, R36 ;  /* 0x000000728070723c */ /* 0x000ff00000001824 */
[-C--:B------:R-:W-:Y:S08]  /*6e70*/  HMMA.16816.F32 R124, R124, R6.reuse, R60 ;  /* 0x000000067c7c723c */ /* 0x080ff0000000183c */
[----:B------:R-:W-:Y:S01]  /*6e80*/  HMMA.16816.F32 R128, R128, R6, R64 ;  /* 0x000000068080723c */ /* 0x000fe20000001840 */
[----:B------:R-:W-:Y:S07]  /*6e90*/  @!P0 BRA `(.L_x_1792) ;  /* 0x00004dc000008947 */ /* 0x000fee0003800000 */
[----:B--2---:R-:W2:Y:S04]  /*6ea0*/  LDL.LU R229, [R1+0x34] ;  /* 0x0000340001e57983 */ /* 0x004ea80000300800 */
[----:B------:R-:W2:Y:S04]  /*6eb0*/  LDL R235, [R1+0x38] ;  /* 0x0000380001eb7983 */ /* 0x000ea80000100800 */
[----:B------:R-:W3:Y:S04]  /*6ec0*/  LDL R231, [R1+0x48] ;  /* 0x0000480001e77983 */ /* 0x000ee80000100800 */
[----:B------:R-:W4:Y:S04]  /*6ed0*/  LDL R26, [R1+0x58] ;  /* 0x00005800011a7983 */ /* 0x000f280000100800 */
[----:B------:R-:W4:Y:S01]  /*6ee0*/  LDL R27, [R1+0x50] ;  /* 0x00005000011b7983 */ /* 0x000f220000100800 */
[----:B------:R-:W-:-:S02]  /*6ef0*/  PLOP3.LUT P1, PT, PT, PT, UP1, 0x80, 0x0 ;  /* 0x000000000000781c */ /* 0x000fc40003f2f018 */
[----:B------:R-:W-:Y:S01]  /*6f00*/  PLOP3.LUT P0, PT, PT, PT, UP1, 0x80, 0x0 ;  /* 0x000000000000781c */ /* 0x000fe20003f0f018 */
[----:B------:R-:W-:Y:S01]  /*6f10*/  IMAD.MOV.U32 R181, RZ, RZ, R185 ;  /* 0x000000ffffb57224 */ /* 0x000fe200078e00b9 */
[----:B------:R-:W-:Y:S01]  /*6f20*/  MOV R187, R184 ;  /* 0x000000b800bb7202 */ /* 0x000fe20000000f00 */
[----:B------:R-:W-:Y:S02]  /*6f30*/  IMAD.MOV.U32 R180, RZ, RZ, R186 ;  /* 0x000000ffffb47224 */ /* 0x000fe400078e00ba */
[----:B------:R-:W-:Y:S01]  /*6f40*/  IMAD.MOV.U32 R188, RZ, RZ, R182 ;  /* 0x000000ffffbc7224 */ /* 0x000fe200078e00b6 */
[----:B------:R-:W-:Y:S01]  /*6f50*/  UMOV UR4, 0xffffffc0 ;  /* 0xffffffc000047882 */ /* 0x000fe20000000000 */
[C---:B--2---:R-:W-:Y:S01]  /*6f60*/  SHF.L.U64.HI R0, R235.reuse, 0x1, R229 ;  /* 0x00000001eb007819 */ /* 0x044fe200000102e5 */
[----:B------:R-:W-:-:S04]  /*6f70*/  IMAD.SHL.U32 R4, R235, 0x2, RZ ;  /* 0x00000002eb047824 */ /* 0x000fc800078e00ff */
[----:B------:R3:W-:Y:S01]  /*6f80*/  STL [R1+0x2c], R0 ;  /* 0x00002c0001007387 */ /* 0x0007e20000100800 */
[C---:B----4-:R-:W-:Y:S02]  /*6f90*/  SHF.L.U64.HI R3, R27.reuse, 0x1, R26 ;  /* 0x000000011b037819 */ /* 0x050fe4000001021a */
[----:B------:R-:W-:Y:S01]  /*6fa0*/  SHF.L.U32 R2, R27, 0x1, RZ ;  /* 0x000000011b027819 */ /* 0x000fe200000006ff */
[----:B------:R1:W-:Y:S04]  /*6fb0*/  STL [R1+0x54], R4 ;  /* 0x0000540401007387 */ /* 0x0003e80000100800 */
[----:B------:R1:W-:Y:S01]  /*6fc0*/  STL [R1+0x28], R3 ;  /* 0x0000280301007387 */ /* 0x0003e20000100800 */
[----:B---3--:R-:W-:-:S03]  /*6fd0*/  @P1 IMAD.HI.U32 R0, R231, c[0x0][0x2c8], RZ ;  /* 0x0000b200e7001a27 */ /* 0x008fc600078e00ff */
[----:B------:R1:W-:Y:S02]  /*6fe0*/  STL [R1+0x24], R2 ;  /* 0x0000240201007387 */ /* 0x0003e40000100800 */
[----:B------:R-:W-:-:S05]  /*6ff0*/  @P0 SHF.R.U32.HI R0, RZ, c[0x0][0x2cc], R0 ;  /* 0x0000b300ff000a19 */ /* 0x000fca0000011600 */
[----:B------:R1:W-:Y:S02]  /*7000*/  @P0 STL [R1+0x44], R0 ;  /* 0x0000440001000387 */ /* 0x0003e40000100800 */
.L_x_1795:
[----:B-1----:R-:W2:Y:S01]  /*7010*/  LDL R3, [R1+0x8] ;  /* 0x0000080001037983 */ /* 0x002ea20000100800 */
[----:B------:R-:W-:Y:S04]  /*7020*/  DEPBAR.LE SB0, 0x0 ;  /* 0x000080000000791a */ /* 0x000fe80000000000 */
[----:B------:R-:W3:Y:S04]  /*7030*/  LDL R2, [R1+0x4] ;  /* 0x0000040001027983 */ /* 0x000ee80000100800 */
[----:B------:R-:W-:Y:S01]  /*7040*/  BAR.SYNC.DEFER_BLOCKING 0x0 ;  /* 0x0000000000007b1d */ /* 0x000fe20000010000 */
[----:B------:R-:W-:Y:S05]  /*7050*/  ISETP.LE.AND P0, PT, RZ, UR10, PT ;  /* 0x0000000aff007c0c */ /* 0x000fea000bf03270 */
[----:B------:R-:W4:Y:S04]  /*7060*/  LDL R0, [R1] ;  /* 0x0000000001007983 */ /* 0x000f280000100800 */
[----:B-----5:R1:W5:Y:S04]  /*7070*/  LDL R182, [R1+0x54] ;  /* 0x0000540001b67983 */ /* 0x0203680000100800 */
[----:B------:R1:W1:Y:S04]  /*7080*/  LDSM.16.M88.4 R64, [R243+0x8100] ;  /* 0x00810000f340783b */ /* 0x0002680000000200 */
        /* <DEDUP_REMOVED lines=8> */
[----:B--2---:R2:W1:Y:S04]  /*7110*/  LDSM.16.M88.4 R224, [R3] ;  /* 0x0000000003e0783b */ /* 0x0044680000000200 */
[----:B---3--:R2:W3:Y:S04]  /*7120*/  LDSM.16.M88.4 R228, [R2] ;  /* 0x0000000002e4783b */ /* 0x0084e80000000200 */
[----:B----4-:R2:W4:Y:S01]  /*7130*/  LDSM.16.M88.4 R232, [R0] ;  /* 0x0000000000e8783b */ /* 0x0105220000000200 */
[----:B------:R-:W-:-:S05]  /*7140*/  @!P0 BRA `(.L_x_1793) ;  /* 0x0000037000008947 */ /* 0x000fca0003800000 */
[----:B--2---:R-:W2:Y:S01]  /*7150*/  LDL R4, [R1+0x30] ;  /* 0x0000300001047983 */ /* 0x004ea20000100800 */
[----:B------:R-:W-:Y:S03]  /*7160*/  SEL R25, RZ, 0x10, P5 ;  /* 0x00000010ff197807 */ /* 0x000fe60002800000 */
[----:B----4-:R-:W4:Y:S04]  /*7170*/  LDL R5, [R1+0x1c] ;  /* 0x00001c0001057983 */ /* 0x010f280000100800 */
[----:B---3--:R-:W3:Y:S04]  /*7180*/  LDL R27, [R1+0x24] ;  /* 0x00002400011b7983 */ /* 0x008ee80000100800 */
[----:B------:R-:W3:Y:S04]  /*7190*/  LDL R26, [R1+0x2c] ;  /* 0x00002c00011a7983 */ /* 0x000ee80000100800 */
[----:B------:R-:W3:Y:S04]  /*71a0*/  LDL R24, [R1+0x28] ;  /* 0x0000280001187983 */ /* 0x000ee80000100800 */
[----:B------:R-:W3:Y:S01]  /*71b0*/  LDL R23, [R1+0x20] ;  /* 0x0000200001177983 */ /* 0x000ee20000100800 */
[----:B--2---:R-:W-:Y:S01]  /*71c0*/  SHF.R.S32.HI R0, RZ, 0x1f, R4 ;  /* 0x0000001fff007819 */ /* 0x004fe20000011404 */
[----:B------:R-:W-:Y:S04]  /*71d0*/  IMAD.WIDE.U32 R2, R4, c[0x0][0x208], RZ ;  /* 0x0000820004027a25 */ /* 0x000fe800078e00ff */
[----:B------:R-:W-:Y:S04]  /*71e0*/  IMAD R0, R0, c[0x0][0x208], RZ ;  /* 0x0000820000007a24 */ /* 0x000fe800078e02ff */
[----:B------:R-:W-:Y:S01]  /*71f0*/  IMAD R0, R4, c[0x0][0x20c], R0 ;  /* 0x0000830004007a24 */ /* 0x000fe200078e0200 */
[----:B----4-:R-:W-:Y:S03]  /*7200*/  SHF.R.S32.HI R4, RZ, 0x1f, R5 ;  /* 0x0000001fff047819 */ /* 0x010fe60000011405 */
        /* <DEDUP_REMOVED lines=8> */
[----:B------:R-:W2:Y:S04]  /*7290*/  SHFL.IDX PT, R10, R2, 0x1, 0x181f ;  /* 0x00381f00020a7f89 */ /* 0x000ea800000e0000 */
[----:B------:R-:W4:Y:S04]  /*72a0*/  SHFL.IDX PT, R3, R2, RZ, 0x181f ;  /* 0x00181fff02037589 */ /* 0x000f2800000e0000 */
[----:B------:R-:W1:Y:S04]  /*72b0*/  SHFL.IDX PT, R4, R0, RZ, 0x181f ;  /* 0x00181fff00047589 */ /* 0x000e6800000e0000 */
[----:B------:R-:W1:Y:S04]  /*72c0*/  SHFL.IDX PT, R5, R0, 0x1, 0x181f ;  /* 0x00381f0000057f89 */ /* 0x000e6800000e0000 */
[----:B------:R-:W1:Y:S04]  /*72d0*/  SHFL.IDX PT, R6, R2, 0x2, 0x181f ;  /* 0x00581f0002067f89 */ /* 0x000e6800000e0000 */
[----:B------:R-:W1:Y:S04]  /*72e0*/  SHFL.IDX PT, R7, R0, 0x2, 0x181f ;  /* 0x00581f0000077f89 */ /* 0x000e6800000e0000 */
[----:B------:R-:W1:Y:S01]  /*72f0*/  SHFL.IDX PT, R22, R2, 0x3, 0x181f ;  /* 0x00781f0002167f89 */ /* 0x000e6200000e0000 */
[-C--:B--2--5:R-:W-:Y:S03]  /*7300*/  IADD3 R12, P2, R10, R182.reuse, RZ ;  /* 0x000000b60a0c7210 */ /* 0x0a4fe60007f5e0ff */
[----:B------:R-:W2:Y:S01]  /*7310*/  SHFL.IDX PT, R0, R0, 0x3, 0x181f ;  /* 0x00781f0000007f89 */ /* 0x000ea200000e0000 */
[CC--:B----4-:R-:W-:Y:S02]  /*7320*/  IADD3 R20, P1, R3.reuse, R182.reuse, RZ ;  /* 0x000000b603147210 */ /* 0x0d0fe40007f3e0ff */
[-C--:B---3--:R-:W-:Y:S03]  /*7330*/  IADD3 R14, P0, R3, R27.reuse, RZ ;  /* 0x0000001b030e7210 */ /* 0x088fe60007f1e0ff */
[----:B-1----:R-:W-:Y:S01]  /*7340*/  IMAD.X R21, R4, 0x1, R26, P1 ;  /* 0x0000000104157824 */ /* 0x002fe200008e061a */
[-C--:B------:R-:W-:Y:S01]  /*7350*/  IADD3 R10, P1, R10, R27.reuse, RZ ;  /* 0x0000001b0a0a7210 */ /* 0x080fe20007f3e0ff */
[----:B------:R-:W-:Y:S02]  /*7360*/  IMAD.X R15, R4, 0x1, R24, P0 ;  /* 0x00000001040f7824 */ /* 0x000fe400000e0618 */
[C---:B------:R-:W-:Y:S01]  /*7370*/  IMAD.X R13, R5.reuse, 0x1, R26, P2 ;  /* 0x00000001050d7824 */ /* 0x040fe200010e061a */
[----:B------:R1:W-:Y:S01]  /*7380*/  LDGSTS.E.BYPASS.LTC128B.128 [R23], [R20.64], !P6 ;  /* 0x0000000014177fae */ /* 0x0003e2000f101d4e */
[CC--:B------:R-:W-:Y:S01]  /*7390*/  IADD3 R8, P0, R6.reuse, R182.reuse, RZ ;  /* 0x000000b606087210 */ /* 0x0c0fe20007f1e0ff */
        /* <DEDUP_REMOVED lines=8> */
[C---:B------:R-:W-:Y:S02]  /*7420*/  IADD3 R2, -R25.reuse, 0x10, RZ ;  /* 0x0000001019027810 */ /* 0x040fe40007ffe1ff */
[----:B--2---:R-:W-:Y:S01]  /*7430*/  IMAD.X R5, R0, 0x1, R26, P2 ;  /* 0x0000000100057824 */ /* 0x004fe200010e061a */
[----:B------:R1:W-:Y:S01]  /*7440*/  LDGSTS.E.BYPASS.LTC128B.128 [R23+0x1000], [R8.64], !P6 ;  /* 0x0100000008177fae */ /* 0x0003e2000f101d4e */
[----:B------:R-:W-:Y:S02]  /*7450*/  ISETP.NE.U32.AND P2, PT, R25, RZ, PT ;  /* 0x000000ff1900720c */ /* 0x000fe40003f45070 */
[----:B------:R-:W-:Y:S01]  /*7460*/  LOP3.LUT R2, R2, 0xf, RZ, 0xc0, !PT ;  /* 0x0000000f02027812 */ /* 0x000fe200078ec0ff */
[----:B------:R1:W-:Y:S03]  /*7470*/  LDGSTS.E.BYPASS.LTC128B.128 [R23+0x3000], [R6.64], !P5 ;  /* 0x0300000006177fae */ /* 0x0003e6000e901d4e */
[----:B------:R-:W-:Y:S01]  /*7480*/  IADD3 R2, P1, P0, R2, R22, R27 ;  /* 0x0000001602027210 */ /* 0x000fe2000783e01b */
[----:B------:R1:W-:Y:S03]  /*7490*/  LDGSTS.E.BYPASS.LTC128B.128 [R23+0x1800], [R4.64], !P6 ;  /* 0x0180000004177fae */ /* 0x0003e6000f101d4e */
[----:B------:R-:W-:Y:S05]  /*74a0*/  IADD3.X R3, RZ, R0, R24, P1, P0 ;  /* 0x00000000ff037210 */ /* 0x000fea0000fe0418 */
[----:B------:R1:W-:Y:S04]  /*74b0*/  LDGSTS.E.BYPASS.LTC128B.128.ZFILL [R23+0x3800], [R2.64], P2 ;  /* 0x0380000002177fae */ /* 0x0003e80009141d4e */
.L_x_1793:
[-C--:B-1----:R-:W-:Y:S01]  /*74c0*/  HMMA.16816.F32 R4, R64, R16.reuse, RZ ;  /* 0x000000104004723c */ /* 0x082fe200000018ff */
[----:B------:R-:W0:Y:S01]  /*74d0*/  LDGDEPBAR ;  /* 0x00000000000079af */ /* 0x000e220000000000 */
[----:B------:R-:W-:Y:S06]  /*74e0*/  UISETP.GE.AND UP0, UPT, UR10, 0x1, UPT ;  /* 0x000000010a00788c */ /* 0x000fec000bf06270 */
[C---:B------:R-:W-:Y:S01]  /*74f0*/  HMMA.16816.F32 R8, R60.reuse, R16, RZ ;  /* 0x000000103c08723c */ /* 0x040fe200000018ff */
[----:B------:R-:W-:Y:S07]  /*7500*/  PLOP3.LUT P0, PT, PT, PT, UP0, 0x80, 0x0 ;  /* 0x000000000000781c */ /* 0x000fee0003f0f008 */
        /* <DEDUP_REMOVED lines=25> */
[-C--:B---3--:R-:W-:Y:S08]  /*76a0*/  HMMA.16816.F32 R36, R212, R228.reuse, R36 ;  /* 0x000000e4d424723c */ /* 0x088ff00000001824 */
[C---:B------:R-:W-:Y:S08]  /*76b0*/  HMMA.16816.F32 R40, R220.reuse, R228, R40 ;  /* 0x000000e4dc28723c */ /* 0x040ff00000001828 */
[-C--:B------:R-:W-:Y:S08]  /*76c0*/  HMMA.16816.F32 R44, R220, R230.reuse, R44 ;  /* 0x000000e6dc2c723c */ /* 0x080ff0000000182c */
[C---:B------:R-:W-:Y:S01]  /*76d0*/  HMMA.16816.F32 R48, R212.reuse, R230, R48 ;  /* 0x000000e6d430723c */ /* 0x040fe20000001830 */
[----:B------:R-:W-:Y:S07]  /*76e0*/  LDSM.16.M88.4 R228, [R242+0x5900] ;  /* 0x00590000f2e4783b */ /* 0x000fee0000000200 */
[-C--:B----4-:R-:W-:Y:S08]  /*76f0*/  HMMA.16816.F32 R52, R212, R232.reuse, R52 ;  /* 0x000000e8d434723c */ /* 0x090ff00000001834 */
        /* <DEDUP_REMOVED lines=47> */
[----:B------:R-:W1:Y:S07]  /*79f0*/  LDSM.16.M88.4 R212, [R236+0x6900] ;  /* 0x00690000ecd4783b */ /* 0x000e6e0000000200 */
[-C--:B--2---:R-:W-:Y:S01]  /*7a00*/  HMMA.16816.F32 R4, R208, R216.reuse, R4 ;  /* 0x000000d8d004723c */ /* 0x084fe20000001804 */
[----:B------:R-:W2:Y:S07]  /*7a10*/  LDSM.16.M88.4 R228, [R236+0x7900] ;  /* 0x00790000ece4783b */ /* 0x000eae0000000200 */
        /* <DEDUP_REMOVED lines=13> */
[----:B------:R-:W3:Y:S07]  /*7af0*/  LDSM.16.M88.4 R220, [R245+0xe100] ;  /* 0x00e10000f5dc783b */ /* 0x000eee0000000200 */
[-C--:B--2---:R-:W-:Y:S08]  /*7b00*/  HMMA.16816.F32 R52, R208, R228.reuse, R52 ;  /* 0x000000e4d034723c */ /* 0x084ff00000001834 */
[C---:B------:R-:W-:Y:S08]  /*7b10*/  HMMA.16816.F32 R56, R224.reuse, R228, R56 ;  /* 0x000000e4e038723c */ /* 0x040ff00000001838 */
[-C--:B------:R-:W-:Y:S01]  /*7b20*/  HMMA.16816.F32 R60, R224, R230.reuse, R60 ;  /* 0x000000e6e03c723c */ /* 0x080fe2000000183c */
[----:B------:R-:W-:Y:S07]  /*7b30*/  LDSM.16.M88.4 R224, [R250] ;  /* 0x00000000fae0783b */ /* 0x000fee0000000200 */
[----:B------:R-:W-:Y:S01]  /*7b40*/  HMMA.16816.F32 R64, R208, R230, R64 ;  /* 0x000000e6d040723c */ /* 0x000fe20000001840 */
[----:B------:R-:W2:Y:S07]  /*7b50*/  LDSM.16.M88.4 R208, [R251] ;  /* 0x00000000fbd0783b */ /* 0x000eae0000000200 */
[-C--:B-1----:R-:W-:Y:S01]  /*7b60*/  HMMA.16816.F32 R4, R212, R216.reuse, R4 ;  /* 0x000000d8d404723c */ /* 0x082fe20000001804 */
[----:B------:R-:W1:Y:S07]  /*7b70*/  LDSM.16.M88.4 R228, [R249] ;  /* 0x00000000f9e4783b */ /* 0x000e6e0000000200 */
[C---:B---3--:R-:W-:Y:S08]  /*7b80*/  HMMA.16816.F32 R8, R220.reuse, R216, R8 ;  /* 0x000000d8dc08723c */ /* 0x048ff00000001808 */
[-C--:B------:R-:W-:Y:S08]  /*7b90*/  HMMA.16816.F32 R12, R220, R218.reuse, R12 ;  /* 0x000000dadc0c723c */ /* 0x080ff0000000180c */
[C---:B------:R-:W-:Y:S01]  /*7ba0*/  HMMA.16816.F32 R16, R212.reuse, R218, R16 ;  /* 0x000000dad410723c */ /* 0x040fe20000001810 */
[----:B------:R-:W-:Y:S07]  /*7bb0*/  LDSM.16.M88.4 R216, [R242+0x6100] ;  /* 0x00610000f2d8783b */ /* 0x000fee0000000200 */
        /* <DEDUP_REMOVED lines=35> */
[----:B------:R-:W-:Y:S07]  /*7df0*/  LDSM.16.M88.4 R224, [R241+0x3000] ;  /* 0x00300000f1e0783b */ /* 0x000fee0000000200 */
[----:B------:R-:W-:Y:S01]  /*7e00*/  HMMA.16816.F32 R64, R208, R230, R64 ;  /* 0x000000e6d040723c */ /* 0x000fe20000001840 */
[----:B------:R-:W2:Y:S07]  /*7e10*/  LDSM.16.M88.4 R208, [R241+0x2800] ;  /* 0x00280000f1d0783b */ /* 0x000eae0000000200 */
[-C--:B-1----:R-:W-:Y:S01]  /*7e20*/  HMMA.16816.F32 R4, R212, R216.reuse, R4 ;  /* 0x000000d8d404723c */ /* 0x082fe20000001804 */
[----:B------:R-:W1:Y:S01]  /*7e30*/  LDSM.16.M88.4 R228, [R241+0x3800] ;  /* 0x00380000f1e4783b */ /* 0x000e620000000200 */
[----:B------:R-:W-:Y:S06]  /*7e40*/  DEPBAR.LE SB0, 0x0 ;  /* 0x000080000000791a */ /* 0x000fec0000000000 */
[C---:B---3--:R-:W-:Y:S01]  /*7e50*/  HMMA.16816.F32 R8, R220.reuse, R216, R8 ;  /* 0x000000d8dc08723c */ /* 0x048fe20000001808 */
[----:B------:R-:W-:Y:S07]  /*7e60*/  BAR.SYNC.DEFER_BLOCKING 0x0 ;  /* 0x0000000000007b1d */ /* 0x000fee0000010000 */
[-C--:B------:R-:W-:Y:S08]  /*7e70*/  HMMA.16816.F32 R12, R220, R218.reuse, R12 ;  /* 0x000000dadc0c723c */ /* 0x080ff0000000180c */
[C---:B------:R-:W-:Y:S08]  /*7e80*/  HMMA.16816.F32 R16, R212.reuse, R218, R16 ;  /* 0x000000dad410723c */ /* 0x040ff00000001810 */
        /* <DEDUP_REMOVED lines=14> */
[----:B------:R-:W-:Y:S01]  /*7f70*/  ULEA UR6, UR10, UR11, 0x6 ;  /* 0x0000000b0a067291 */ /* 0x000fe2000f8e303f */
[----:B-----5:R-:W-:Y:S01]  /*7f80*/  IMAD.MOV.U32 R0, RZ, RZ, R182 ;  /* 0x000000ffff007224 */ /* 0x020fe200078e00b6 */
[----:B------:R-:W-:Y:S01]  /*7f90*/  SEL R232, RZ, 0x10, P5 ;  /* 0x00000010ffe87807 */ /* 0x000fe20002800000 */
[----:B------:R-:W3:Y:S01]  /*7fa0*/  LDL R234, [R1+0x24] ;  /* 0x0000240001ea7983 */ /* 0x000ee20000100800 */
[----:B------:R-:W-:Y:S02]  /*7fb0*/  IMAD.MOV.U32 R184, RZ, RZ, RZ ;  /* 0x000000ffffb87224 */ /* 0x000fe400078e00ff */
[----:B------:R-:W-:Y:S01]  /*7fc0*/  IMAD.U32 R2, RZ, RZ, UR6 ;  /* 0x00000006ff027e24 */ /* 0x000fe2000f8e00ff */
[----:B------:R-:W4:Y:S01]  /*7fd0*/  LDL R235, [R1+0x2c] ;  /* 0x00002c0001eb7983 */ /* 0x000f220000100800 */
[----:B------:R-:W-:Y:S03]  /*7fe0*/  IMAD.MOV.U32 R217, RZ, RZ, R0 ;  /* 0x000000ffffd97224 */ /* 0x000fe600078e0000 */
[----:B------:R-:W3:Y:S04]  /*7ff0*/  LDL R233, [R1+0x28] ;  /* 0x0000280001e97983 */ /* 0x000ee80000100800 */
        /* <DEDUP_REMOVED lines=12> */
[----:B------:R-:W-:Y:S01]  /*80c0*/  STL [R1+0x30], R185 ;  /* 0x000030b901007387 */ /* 0x000fe20000100800 */
[----:B------:R-:W-:Y:S03]  /*80d0*/  SHF.R.S32.HI R0, RZ, 0x1f, R185 ;  /* 0x0000001fff007819 */ /* 0x000fe600000114b9 */
[----:B------:R-:W2:Y:S02]  /*80e0*/  @!P3 LDG.E R184, [R182.64] ;  /* 0x0000000eb6b8b981 */ /* 0x000ea4000c1e1900 */
[----:B------:R-:W-:Y:S04]  /*80f0*/  IMAD R0, R0, c[0x0][0x1e0], RZ ;  /* 0x0000780000007a24 */ /* 0x000fe800078e02ff */
        /* <DEDUP_REMOVED lines=12> */
[----:B------:R-:W1:Y:S04]  /*81c0*/  SHFL.IDX PT, R3, R2, RZ, 0x181f ;  /* 0x00181fff02037589 */ /* 0x000e6800000e0000 */
[----:B------:R-:W4:Y:S04]  /*81d0*/  SHFL.IDX PT, R184, R0, RZ, 0x181f ;  /* 0x00181fff00b87589 */ /* 0x000f2800000e0000 */
[----:B------:R-:W2:Y:S04]  /*81e0*/  SHFL.IDX PT, R185, R2, 0x2, 0x181f ;  /* 0x00581f0002b97f89 */ /* 0x000ea800000e0000 */
[----:B------:R3:W-:Y:S04]  /*81f0*/  SHFL.IDX PT, R189, R2, 0x3, 0x181f ;  /* 0x00781f0002bd7f89 */ /* 0x0007e800000e0000 */
[----:B------:R-:W-:Y:S04]  /*8200*/  SHFL.IDX PT, R186, R0, 0x1, 0x181f ;  /* 0x00381f0000ba7f89 */ /* 0x000fe800000e0000 */
[----:B------:R-:W3:Y:S04]  /*8210*/  SHFL.IDX PT, R212, R0, 0x2, 0x181f ;  /* 0x00581f0000d47f89 */ /* 0x000ee800000e0000 */
[----:B------:R-:W3:Y:S01]  /*8220*/  SHFL.IDX PT, R0, R0, 0x3, 0x181f ;  /* 0x00781f0000007f89 */ /* 0x000ee200000e0000 */
[-C--:B-1----:R-:W-:Y:S05]  /*8230*/  IADD3 R182, P1, R3, R217.reuse, RZ ;  /* 0x000000d903b67210 */ /* 0x082fea0007f3e0ff */
[C---:B----4-:R-:W-:Y:S01]  /*8240*/  IMAD.X R183, R184.reuse, 0x1, R235, P1 ;  /* 0x00000001b8b77824 */ /* 0x050fe200008e06eb */
[-C--:B--2---:R-:W-:Y:S04]  /*8250*/  IADD3 R190, P1, R185, R217.reuse, RZ ;  /* 0x000000d9b9be7210 */ /* 0x084fe80007f3e0ff */
[----:B---3--:R1:W-:Y:S01]  /*8260*/  LDGSTS.E.BYPASS.LTC128B.128 [R213+0x4100], [R182.64], !P6 ;  /* 0x04100000b6d57fae */ /* 0x0083e2000f101d4e */
[-C--:B------:R-:W-:Y:S05]  /*8270*/  IADD3 R2, P0, R3, R234.reuse, RZ ;  /* 0x000000ea03027210 */ /* 0x080fea0007f1e0ff */
[----:B------:R-:W-:Y:S01]  /*8280*/  IMAD.X R3, R184, 0x1, R233, P0 ;  /* 0x00000001b8037824 */ /* 0x000fe200000e06e9 */
[CC--:B------:R-:W-:Y:S02]  /*8290*/  IADD3 R210, P0, R208.reuse, R217.reuse, RZ ;  /* 0x000000d9d0d27210 */ /* 0x0c0fe40007f1e0ff */
[-C--:B------:R-:W-:Y:S01]  /*82a0*/  IADD3 R208, P2, R208, R234.reuse, RZ ;  /* 0x000000ead0d07210 */ /* 0x080fe20007f5e0ff */
[--C-:B------:R-:W-:Y:S01]  /*82b0*/  IMAD.X R191, R212, 0x1, R235.reuse, P1 ;  /* 0x00000001d4bf7824 */ /* 0x100fe200008e06eb */
[----:B------:R2:W-:Y:S01]  /*82c0*/  LDGSTS.E.BYPASS.LTC128B.128 [R213+0x6100], [R2.64], !P5 ;  /* 0x0610000002d57fae */ /* 0x0005e2000e901d4e */
[C---:B------:R-:W-:Y:S01]  /*82d0*/  IMAD.X R211, R186.reuse, 0x1, R235, P0 ;  /* 0x00000001bad37824 */ /* 0x040fe200000e06eb */
[----:B------:R-:W-:Y:S01]  /*82e0*/  IADD3 R184, P0, R185, R234, RZ ;  /* 0x000000eab9b87210 */ /* 0x000fe20007f1e0ff */
[--C-:B------:R-:W-:Y:S03]  /*82f0*/  IMAD.X R209, R186, 0x1, R233.reuse, P2 ;  /* 0x00000001bad17824 */ /* 0x100fe600010e06e9 */
[----:B------:R3:W-:Y:S01]  /*8300*/  LDGSTS.E.BYPASS.LTC128B.128 [R213+0x4900], [R210.64], !P6 ;  /* 0x04900000d2d57fae */ /* 0x0007e2000f101d4e */
[----:B------:R-:W-:Y:S03]  /*8310*/  IMAD.X R185, R212, 0x1, R233, P0 ;  /* 0x00000001d4b97824 */ /* 0x000fe600000e06e9 */
[----:B------:R3:W-:Y:S04]  /*8320*/  LDGSTS.E.BYPASS.LTC128B.128 [R213+0x6900], [R208.64], !P5 ;  /* 0x06900000d0d57fae */ /* 0x0007e8000e901d4e */
[----:B------:R3:W-:Y:S01]  /*8330*/  LDGSTS.E.BYPASS.LTC128B.128 [R213+0x5100], [R190.64], !P6 ;  /* 0x05100000bed57fae */ /* 0x0007e2000f101d4e */
[----:B-1----:R-:W-:Y:S03]  /*8340*/  IADD3 R182, -R232, 0x10, RZ ;  /* 0x00000010e8b67810 */ /* 0x002fe60007ffe1ff */
[----:B------:R3:W-:Y:S01]  /*8350*/  LDGSTS.E.BYPASS.LTC128B.128 [R213+0x7100], [R184.64], !P5 ;  /* 0x07100000b8d57fae */ /* 0x0007e2000e901d4e */
[----:B--2---:R-:W-:Y:S02]  /*8360*/  LOP3.LUT R2, R182, 0xf, RZ, 0xc0, !PT ;  /* 0x0000000fb6027812 */ /* 0x004fe400078ec0ff */
[----:B------:R-:W-:Y:S02]  /*8370*/  IADD3 R182, P2, R189, R217, RZ ;  /* 0x000000d9bdb67210 */ /* 0x000fe40007f5e0ff */
[----:B------:R-:W-:Y:S03]  /*8380*/  IADD3 R2, P1, P0, R2, R189, R234 ;  /* 0x000000bd02027210 */ /* 0x000fe6000783e0ea */
[----:B------:R-:W-:Y:S01]  /*8390*/  IMAD.X R183, R0, 0x1, R235, P2 ;  /* 0x0000000100b77824 */ /* 0x000fe200010e06eb */
[----:B------:R-:W-:Y:S02]  /*83a0*/  ISETP.NE.U32.AND P2, PT, R232, RZ, PT ;  /* 0x000000ffe800720c */ /* 0x000fe40003f45070 */
[----:B------:R-:W-:Y:S02]  /*83b0*/  IADD3.X R3, RZ, R0, R233, P1, P0 ;  /* 0x00000000ff037210 */ /* 0x000fe40000fe04e9 */
[----:B------:R3:W-:Y:S09]  /*83c0*/  LDGSTS.E.BYPASS.LTC128B.128 [R213+0x5900], [R182.64], !P6 ;  /* 0x05900000b6d57fae */ /* 0x0007f2000f101d4e */
[----:B------:R3:W-:Y:S02]  /*83d0*/  LDGSTS.E.BYPASS.LTC128B.128.ZFILL [R213+0x7900], [R2.64], P2 ;  /* 0x0790000002d57fae */ /* 0x0007e40009141d4e */
.L_x_1794:
[----:B---3--:R-:W2:Y:S01]  /*83e0*/  LDL R2, [R1+0x44] ;  /* 0x0000440001027983 */ /* 0x008ea20000100800 */
[----:B------:R-:W-:Y:S01]  /*83f0*/  PLOP3.LUT P0, PT, PT, PT, UP1, 0x80, 0x0 ;  /* 0x000000000000781c */ /* 0x000fe20003f0f018 */
[----:B------:R-:W-:Y:S02]  /*8400*/  UIMAD UR6, UR10, UR4, 0x1 ;  /* 0x000000010a0674a4 */ /* 0x000fe4000f8e0204 */
[----:B-----5:R-:W3:Y:S01]  /*8410*/  LDL R182, [R1+0x4c] ;  /* 0x00004c0001b67983 */ /* 0x020ee20000100800 */
[----:B------:R-:W-:Y:S02]  /*8420*/  UISETP.GT.AND UP0, UPT, UR10, UR5, UPT ;  /* 0x000000050a00728c */ /* 0x000fe4000bf04270 */
[----:B------:R-:W-:Y:S01]  /*8430*/  UIADD3 UR10, UR10, -0x1, URZ ;  /* 0xffffffff0a0a7890 */ /* 0x000fe2000fffe03f */
[----:B------:R-:W-:Y:S04]  /*8440*/  STL [R1+0x6c], R244 ;  /* 0x00006cf401007387 */ /* 0x000fe80000100800 */
[----:B------:R-:W-:Y:S04]  /*8450*/  STL [R1+0x68], R243 ;  /* 0x000068f301007387 */ /* 0x000fe80000100800 */
[----:B------:R-:W-:Y:S04]  /*8460*/  STL [R1+0x64], R242 ;  /* 0x000064f201007387 */ /* 0x000fe80000100800 */
[----:B------:R-:W-:Y:S04]  /*8470*/  STL [R1+0x60], R241 ;  /* 0x000060f101007387 */ /* 0x000fe80000100800 */
[----:B------:R-:W-:Y:S04]  /*8480*/  STL [R1+0x5c], R236 ;  /* 0x00005cec01007387 */ /* 0x000fe80000100800 */
[----:B------:R1:W2:Y:S04]  /*8490*/  LDL R0, [R1+0x48] ;  /* 0x0000480001007983 */ /* 0x0002a80000100800 */
[----:B------:R-:W0:Y:S01]  /*84a0*/  LDGDEPBAR ;  /* 0x00000000000079af */ /* 0x000e220000000000 */
[----:B--2---:R-:W-:Y:S07]  /*84b0*/  @P0 MOV R0, R2 ;  /* 0x0000000200000202 */ /* 0x004fee0000000f00 */
[----:B------:R-:W-:Y:S08]  /*84c0*/  SHFL.IDX PT, R184, R0, 0x2, 0x1c1f ;  /* 0x005c1f0000b87f89 */ /* 0x000ff000000e0000 */
[----:B------:R-:W-:Y:S08]  /*84d0*/  SHFL.IDX PT, R183, R0, 0x3, 0x1c1f ;  /* 0x007c1f0000b77f89 */ /* 0x000ff000000e0000 */
[----:B------:R-:W2:Y:S08]  /*84e0*/  SHFL.IDX PT, R3, R0, RZ, 0x1c1f ;  /* 0x001c1fff00037589 */ /* 0x000eb000000e0000 */
[----:B------:R4:W1:Y:S02]  /*84f0*/  SHFL.IDX PT, R2, R0, 0x1, 0x1c1f ;  /* 0x003c1f0000027f89 */ /* 0x00086400000e0000 */
[----:B----4-:R-:W-:Y:S05]  /*8500*/  IMAD.U32 R0, RZ, RZ, UR7 ;  /* 0x00000007ff007e24 */ /* 0x010fea000f8e00ff */
[----:B---3--:R-:W-:Y:S04]  /*8510*/  IADD3 R0, R0, UR6, -R182 ;  /* 0x0000000600007c10 */ /* 0x008fe8000fffe8b6 */
[----:B------:R-:W-:Y:S04]  /*8520*/  IADD3 R182, R0, -UR12, RZ ;  /* 0x8000000c00b67c10 */ /* 0x000fe8000fffe0ff */
[C---:B--2---:R-:W-:Y:S01]  /*8530*/  IADD3 R3, R182.reuse, R3, RZ ;  /* 0x00000003b6037210 */ /* 0x044fe20007ffe0ff */
[C---:B-1----:R-:W-:Y:S01]  /*8540*/  IMAD.IADD R2, R182.reuse, 0x1, R2 ;  /* 0x00000001b6027824 */ /* 0x042fe200078e0202 */
[C---:B------:R-:W-:Y:S01]  /*8550*/  IADD3 R0, R182.reuse, R184, RZ ;  /* 0x000000b8b6007210 */ /* 0x040fe20007ffe0ff */
[----:B------:R-:W-:Y:S01]  /*8560*/  IMAD.IADD R182, R182, 0x1, R183 ;  /* 0x00000001b6b67824 */ /* 0x000fe200078e02b7 */
[C---:B------:R-:W-:Y:S02]  /*8570*/  ISETP.GT.AND P1, PT, R3.reuse, RZ, PT ;  /* 0x000000ff0300720c */ /* 0x040fe40003f24270 */
[----:B------:R-:W-:Y:S02]  /*8580*/  ISETP.GT.AND P0, PT, R3, 0x1, PT ;  /* 0x000000010300780c */ /* 0x000fe40003f04270 */
[----:B------:R-:W-:Y:S02]  /*8590*/  FSEL R183, R4, -INF , P1 ;  /* 0xff80000004b77808 */ /* 0x000fe40000800000 */
[----:B------:R-:W-:Y:S02]  /*85a0*/  ISETP.GT.AND P1, PT, R2, 0x1, PT ;  /* 0x000000010200780c */ /* 0x000fe40003f24270 */
[----:B------:R-:W-:Y:S02]  /*85b0*/  FSEL R189, R5, -INF , P0 ;  /* 0xff80000005bd7808 */ /* 0x000fe40000000000 */
[----:B------:R-:W-:Y:S02]  /*85c0*/  ISETP.GT.AND P0, PT, R3, 0x8, PT ;  /* 0x000000080300780c */ /* 0x000fe40003f04270 */
[----:B------:R-:W-:Y:S02]  /*85d0*/  FSEL R208, R7, -INF , P1 ;  /* 0xff80000007d07808 */ /* 0x000fe40000800000 */
[----:B------:R-:W-:Y:S02]  /*85e0*/  FSEL R7, R16, -INF , P0 ;  /* 0xff80000010077808 */ /* 0x000fe40000000000 */
[C---:B------:R-:W-:Y:S02]  /*85f0*/  ISETP.GT.AND P0, PT, R2.reuse, 0x9, PT ;  /* 0x000000090200780c */ /* 0x040fe40003f04270 */
[----:B------:R-:W-:Y:S02]  /*8600*/  ISETP.GT.AND P1, PT, R3, 0x9, PT ;  /* 0x000000090300780c */ /* 0x000fe40003f24270 */
[----:B------:R-:W-:Y:S02]  /*8610*/  FSEL R19, R19, -INF , P0 ;  /* 0xff80000013137808 */ /* 0x000fe40000000000 */
        /* <DEDUP_REMOVED lines=8> */
[C---:B------:R-:W-:Y:S02]  /*86a0*/  ISETP.GT.AND P2, PT, R2.reuse, 0x8, PT ;  /* 0x000000080200780c */ /* 0x040fe40003f44270 */
[----:B------:R-:W-:Y:S02]  /*86b0*/  ISETP.GT.AND P1, PT, R2, 0x11, PT ;  /* 0x000000110200780c */ /* 0x000fe40003f24270 */
[----:B------:R-:W-:Y:S02]  /*86c0*/  FSEL R32, R32, -INF , P0 ;  /* 0xff80000020207808 */ /* 0x000fe40000000000 */
[----:B------:R-:W-:Y:S02]  /*86d0*/  ISETP.GT.AND P0, PT, R2, 0x19, PT ;  /* 0x000000190200780c */ /* 0x000fe40003f04270 */
[----:B------:R-:W-:Y:S02]  /*86e0*/  FMNMX.FTZ R4, R183, R180, !PT ;  /* 0x000000b4b7047209 */ /* 0x000fe40007810000 */
[----:B------:R-:W-:Y:S02]  /*86f0*/  FSEL R18, R18, -INF , P2 ;  /* 0xff80000012127808 */ /* 0x000fe40001000000 */
[----:B------:R-:W-:Y:S02]  /*8700*/  FSEL R23, R23, -INF , P1 ;  /* 0xff80000017177808 */ /* 0x000fe40000800000 */
[----:B------:R-:W-:Y:S02]  /*8710*/  FSEL R35, R35, -INF , P0 ;  /* 0xff80000023237808 */ /* 0x000fe40000000000 */
[----:B------:R-:W-:Y:S02]  /*8720*/  ISETP.GT.AND P2, PT, R2, 0x10, PT ;  /* 0x000000100200780c */ /* 0x000fe40003f44270 */
[----:B------:R-:W-:Y:S02]  /*8730*/  ISETP.GT.AND P0, PT, R3, 0x21, PT ;  /* 0x000000210300780c */ /* 0x000fe40003f04270 */
[----:B------:R-:W-:Y:S02]  /*8740*/  FMNMX.FTZ R4, R189, R4, !PT ;  /* 0x00000004bd047209 */ /* 0x000fe40007810000 */
[----:B------:R-:W-:Y:S02]  /*8750*/  ISETP.GT.AND P1, PT, R3, 0x19, PT ;  /* 0x000000190300780c */ /* 0x000fe40003f24270 */
[----:B------:R-:W-:Y:S02]  /*8760*/  FSEL R22, R22, -INF , P2 ;  /* 0xff80000016167808 */ /* 0x000fe40001000000 */
[----:B------:R-:W-:Y:S02]  /*8770*/  FSEL R37, R37, -INF , P0 ;  /* 0xff80000025257808 */ /* 0x000fe40000000000 */
[----:B------:R-:W-:Y:S02]  /*8780*/  ISETP.GT.AND P2, PT, R2, 0x18, PT ;  /* 0x000000180200780c */ /* 0x000fe40003f44270 */
[----:B------:R-:W-:Y:S02]  /*8790*/  FSEL R33, R33, -INF , P1 ;  /* 0xff80000021217808 */ /* 0x000fe40000800000 */
[C---:B------:R-:W-:Y:S02]  /*87a0*/  ISETP.GT.AND P1, PT, R3.reuse, 0x20, PT ;  /* 0x000000200300780c */ /* 0x040fe40003f24270 */
[----:B------:R-:W-:Y:S02]  /*87b0*/  ISETP.GT.AND P0, PT, R3, 0x28, PT ;  /* 0x000000280300780c */ /* 0x000fe40003f04270 */
[----:B------:R-:W-:Y:S02]  /*87c0*/  FMNMX.FTZ R4, R7, R4, !PT ;  /* 0x0000000407047209 */ /* 0x000fe40007810000 */
        /* <DEDUP_REMOVED lines=8> */
[----:B------:R-:W-:Y:S02]  /*8850*/  FSEL R39, R39, -INF , P1 ;  /* 0xff80000027277808 */ /* 0x000fe40000800000 */
[----:B------:R-:W-:Y:S02]  /*8860*/  FSEL R51, R51, -INF , P0 ;  /* 0xff80000033337808 */ /* 0x000fe40000000000 */
[----:B------:R-:W-:Y:S02]  /*8870*/  FMNMX.FTZ R4, R20, R4, !PT ;  /* 0x0000000414047209 */ /* 0x000fe40007810000 */
[----:B------:R-:W-:Y:S02]  /*8880*/  ISETP.GT.AND P1, PT, R2, 0x28, PT ;  /* 0x000000280200780c */ /* 0x000fe40003f24270 */
[C---:B------:R-:W-:Y:S02]  /*8890*/  ISETP.GT.AND P2, PT, R3.reuse, 0x29, PT ;  /* 0x000000290300780c */ /* 0x040fe40003f44270 */
[----:B------:R-:W-:Y:S02]  /*88a0*/  ISETP.GT.AND P0, PT, R3, 0x30, PT ;  /* 0x000000300300780c */ /* 0x000fe40003f04270 */
[----:B------:R-:W-:Y:S02]  /*88b0*/  FSEL R50, R50, -INF , P1 ;  /* 0xff80000032327808 */ /* 0x000fe40000800000 */
[----:B------:R-:W-:Y:S02]  /*88c0*/  FMNMX.FTZ R4, R21, R4, !PT ;  /* 0x0000000415047209 */ /* 0x000fe40007810000 */
[----:B------:R-:W-:Y:S02]  /*88d0*/  FSEL R49, R49, -INF , P2 ;  /* 0xff80000031317808 */ /* 0x000fe40001000000 */
[----:B------:R-:W-:Y:S02]  /*88e0*/  ISETP.GT.AND P2, PT, R3, 0x31, PT ;  /* 0x000000310300780c */ /* 0x000fe40003f44270 */
[----:B------:R-:W-:Y:S02]  /*88f0*/  ISETP.GT.AND P1, PT, R2, 0x30, PT ;  /* 0x000000300200780c */ /* 0x000fe40003f24270 */
[----:B------:R-:W-:Y:S02]  /*8900*/  FSEL R52, R52, -INF , P0 ;  /* 0xff80000034347808 */ /* 0x000fe40000000000 */
[----:B------:R-:W-:Y:S02]  /*8910*/  ISETP.GT.AND P0, PT, R2, 0x31, PT ;  /* 0x000000310200780c */ /* 0x000fe40003f04270 */
[----:B------:R-:W-:Y:S02]  /*8920*/  FSEL R53, R53, -INF , P2 ;  /* 0xff80000035357808 */ /* 0x000fe40001000000 */
[----:B------:R-:W-:Y:S02]  /*8930*/  FSEL R54, R54, -INF , P1 ;  /* 0xff80000036367808 */ /* 0x000fe40000800000 */
[----:B------:R-:W-:Y:S02]  /*8940*/  FSEL R55, R55, -INF , P0 ;  /* 0xff80000037377808 */ /* 0x000fe40000000000 */
[----:B------:R-:W-:Y:S02]  /*8950*/  FMNMX.FTZ R4, R32, R4, !PT ;  /* 0x0000000420047209 */ /* 0x000fe40007810000 */
[C---:B------:R-:W-:Y:S02]  /*8960*/  ISETP.GT.AND P0, PT, R0.reuse, RZ, PT ;  /* 0x000000ff0000720c */ /* 0x040fe40003f04270 */
[----:B------:R-:W-:Y:S02]  /*8970*/  ISETP.GT.AND P2, PT, R0, 0x1, PT ;  /* 0x000000010000780c */ /* 0x000fe40003f44270 */
[----:B------:R-:W-:Y:S02]  /*8980*/  ISETP.GT.AND P1, PT, R182, RZ, PT ;  /* 0x000000ffb600720c */ /* 0x000fe40003f24270 */
[----:B------:R-:W-:Y:S02]  /*8990*/  FSEL R16, R8, -INF , P0 ;  /* 0xff80000008107808 */ /* 0x000fe40000000000 */
[----:B------:R-:W-:Y:S02]  /*89a0*/  FSEL R17, R9, -INF , P2 ;  /* 0xff80000009117808 */ /* 0x000fe40001000000 */
[----:B------:R-:W-:Y:S02]  /*89b0*/  FSEL R10, R10, -INF , P1 ;  /* 0xff8000000a0a7808 */ /* 0x000fe40000800000 */
[----:B------:R-:W-:Y:S02]  /*89c0*/  ISETP.GT.AND P0, PT, R182, 0x1, PT ;  /* 0x00000001b600780c */ /* 0x000fe40003f04270 */
[C---:B------:R-:W-:Y:S02]  /*89d0*/  ISETP.GT.AND P2, PT, R3.reuse, 0x38, PT ;  /* 0x000000380300780c */ /* 0x040fe40003f44270 */
        /* <DEDUP_REMOVED lines=22> */
[----:B------:R-:W-:Y:S01]  /*8b40*/  ISETP.GT.AND P0, PT, R0, 0x8, PT ;  /* 0x000000080000780c */ /* 0x000fe20003f04270 */
[----:B------:R-:W1:Y:S01]  /*8b50*/  SHFL.BFLY PT, R4, R186, 0x2, 0x1f ;  /* 0x0c401f00ba047f89 */ /* 0x000e6200000e0000 */
[----:B------:R-:W-:Y:S02]  /*8b60*/  FMNMX.FTZ R2, R23, R2, !PT ;  /* 0x0000000217027209 */ /* 0x000fe40007810000 */
[----:B------:R-:W-:Y:S02]  /*8b70*/  FSEL R67, R67, -INF , P2 ;  /* 0xff80000043437808 */ /* 0x000fe40001000000 */
[----:B------:R-:W-:Y:S02]  /*8b80*/  FMNMX.FTZ R2, R34, R2, !PT ;  /* 0x0000000222027209 */ /* 0x000fe40007810000 */
[----:B------:R-:W-:Y:S02]  /*8b90*/  ISETP.GT.AND P2, PT, R0, 0x9, PT ;  /* 0x000000090000780c */ /* 0x000fe40003f44270 */
[----:B------:R-:W-:Y:S02]  /*8ba0*/  FSEL R12, R12, -INF , P0 ;  /* 0xff8000000c0c7808 */ /* 0x000fe40000000000 */
[----:B------:R-:W-:Y:S02]  /*8bb0*/  ISETP.GT.AND P0, PT, R182, 0x9, PT ;  /* 0x00000009b600780c */ /* 0x000fe40003f04270 */
[----:B------:R-:W-:Y:S02]  /*8bc0*/  FMNMX.FTZ R2, R35, R2, !PT ;  /* 0x0000000223027209 */ /* 0x000fe40007810000 */
[----:B------:R-:W-:Y:S02]  /*8bd0*/  FMNMX.FTZ R3, R17, R3, !PT ;  /* 0x0000000311037209 */ /* 0x000fe40007810000 */
[----:B------:R-:W-:Y:S02]  /*8be0*/  FMNMX.FTZ R2, R38, R2, !PT ;  /* 0x0000000226027209 */ /* 0x000fe40007810000 */
[----:B------:R-:W-:Y:S02]  /*8bf0*/  FSEL R13, R13, -INF , P2 ;  /* 0xff8000000d0d7808 */ /* 0x000fe40001000000 */
[----:B------:R-:W-:Y:S02]  /*8c00*/  FSEL R15, R15, -INF , P0 ;  /* 0xff8000000f0f7808 */ /* 0x000fe40000000000 */
[----:B------:R-:W-:Y:S02]  /*8c10*/  ISETP.GT.AND P0, PT, R0, 0x10, PT ;  /* 0x000000100000780c */ /* 0x000fe40003f04270 */
        /* <DEDUP_REMOVED lines=8> */
[----:B------:R-:W-:Y:S02]  /*8ca0*/  FMNMX.FTZ R3, R24, R3, !PT ;  /* 0x0000000318037209 */ /* 0x000fe40007810000 */
        /* <DEDUP_REMOVED lines=9> */
[----:B------:R-:W-:Y:S02]  /*8d40*/  ISETP.GT.AND P2, PT, R0, 0x19, PT ;  /* 0x000000190000780c */ /* 0x000fe40003f44270 */
[----:B------:R-:W-:Y:S02]  /*8d50*/  FSEL R222, R26, -INF , P1 ;  /* 0xff8000001ade7808 */ /* 0x000fe40000800000 */
[----:B------:R-:W-:Y:S02]  /*8d60*/  FSEL R223, R31, -INF , P0 ;  /* 0xff8000001fdf7808 */ /* 0x000fe40000000000 */
[----:B------:R-:W-:Y:S02]  /*8d70*/  FMNMX.FTZ R2, R54, R2, !PT ;  /* 0x0000000236027209 */ /* 0x000fe40007810000 */
[----:B------:R-:W-:Y:S02]  /*8d80*/  ISETP.GT.AND P1, PT, R182, 0x18, PT ;  /* 0x00000018b600780c */ /* 0x000fe40003f24270 */
[----:B------:R-:W-:Y:S02]  /*8d90*/  FSEL R29, R29, -INF , P2 ;  /* 0xff8000001d1d7808 */ /* 0x000fe40001000000 */
[----:B------:R-:W-:Y:S02]  /*8da0*/  ISETP.GT.AND P0, PT, R0, 0x20, PT ;  /* 0x000000200000780c */ /* 0x000fe40003f04270 */
[----:B-1----:R-:W-:Y:S02]  /*8db0*/  FMNMX.FTZ R186, R4, R186, !PT ;  /* 0x000000ba04ba7209 */ /* 0x002fe40007810000 */
[----:B------:R-:W-:Y:S02]  /*8dc0*/  FMNMX.FTZ R4, R10, R188, !PT ;  /* 0x000000bc0a047209 */ /* 0x000fe40007810000 */
[----:B------:R-:W-:Y:S01]  /*8dd0*/  FMNMX.FTZ R3, R28, R3, !PT ;  /* 0x000000031c037209 */ /* 0x000fe20007810000 */
[----:B------:R-:W-:Y:S01]  /*8de0*/  SHFL.BFLY PT, R6, R186, 0x1, 0x1f ;  /* 0x0c201f00ba067f89 */ /* 0x000fe200000e0000 */
[----:B------:R-:W-:Y:S02]  /*8df0*/  FSEL R224, R30, -INF , P1 ;  /* 0xff8000001ee07808 */ /* 0x000fe40000800000 */
[----:B------:R-:W-:Y:S02]  /*8e00*/  ISETP.GT.AND P1, PT, R182, 0x20, PT ;  /* 0x00000020b600780c */ /* 0x000fe40003f24270 */
[----:B------:R-:W-:Y:S02]  /*8e10*/  FSEL R40, R40, -INF , P0 ;  /* 0xff80000028287808 */ /* 0x000fe40000000000 */
[----:B------:R-:W-:Y:S02]  /*8e20*/  FMNMX.FTZ R2, R55, R2, !PT ;  /* 0x0000000237027209 */ /* 0x000fe40007810000 */
[----:B------:R-:W-:Y:S02]  /*8e30*/  ISETP.GT.AND P2, PT, R0, 0x21, PT ;  /* 0x000000210000780c */ /* 0x000fe40003f44270 */
[----:B------:R-:W-:Y:S02]  /*8e40*/  FMNMX.FTZ R4, R11, R4, !PT ;  /* 0x000000040b047209 */ /* 0x000fe40007810000 */
[----:B------:R-:W-:Y:S02]  /*8e50*/  FMNMX.FTZ R3, R29, R3, !PT ;  /* 0x000000031d037209 */ /* 0x000fe40007810000 */
        /* <DEDUP_REMOVED lines=12> */
[----:B------:R-:W1:Y:S01]  /*8f20*/  SHFL.BFLY PT, R4, R185, 0x2, 0x1f ;  /* 0x0c401f00b9047f89 */ /* 0x000e6200000e0000 */
[----:B------:R-:W-:Y:S02]  /*8f30*/  ISETP.GT.AND P0, PT, R0, 0x29, PT ;  /* 0x000000290000780c */ /* 0x000fe40003f04270 */
[----:B------:R-:W-:Y:S02]  /*8f40*/  FSEL R56, R56, -INF , P2 ;  /* 0xff80000038387808 */ /* 0x000fe40001000000 */
[C---:B------:R-:W-:Y:S02]  /*8f50*/  ISETP.GT.AND P1, PT, R0.reuse, 0x31, PT ;  /* 0x000000310000780c */ /* 0x040fe40003f24270 */
[----:B------:R-:W-:Y:S02]  /*8f60*/  FSEL R45, R45, -INF , P0 ;  /* 0xff8000002d2d7808 */ /* 0x000fe40000000000 */
[C---:B------:R-:W-:Y:S02]  /*8f70*/  ISETP.GT.AND P0, PT, R0.reuse, 0x38, PT ;  /* 0x000000380000780c */ /* 0x040fe40003f04270 */
        /* <DEDUP_REMOVED lines=13> */
[----:B-1----:R-:W-:Y:S01]  /*9050*/  FMNMX.FTZ R185, R185, R4, !PT ;  /* 0x00000004b9b97209 */ /* 0x002fe20007810000 */
[----:B------:R-:W1:Y:S01]  /*9060*/  SHFL.BFLY PT, R3, R184, 0x2, 0x1f ;  /* 0x0c401f00b8037f89 */ /* 0x000e6200000e0000 */
[----:B------:R-:W-:Y:S02]  /*9070*/  FMNMX.FTZ R186, R186, R6, !PT ;  /* 0x00000006baba7209 */ /* 0x000fe40007810000 */
[----:B------:R-:W-:Y:S02]  /*9080*/  FMNMX.FTZ R2, R224, R2, !PT ;  /* 0x00000002e0027209 */ /* 0x000fe40007810000 */
[C---:B------:R-:W-:Y:S01]  /*9090*/  FSETP.NEU.FTZ.AND P2, PT, R186.reuse, -INF , PT ;  /* 0xff800000ba00780b */ /* 0x040fe20003f5d000 */
[----:B------:R-:W-:Y:S01]  /*90a0*/  FMUL.FTZ R8, R186, c[0x0][0x2d0] ;  /* 0x0000b400ba087a20 */ /* 0x000fe20000410000 */
[----:B------:R-:W-:Y:S01]  /*90b0*/  FMNMX.FTZ R2, R223, R2, !PT ;  /* 0x00000002df027209 */ /* 0x000fe20007810000 */
[----:B------:R-:W2:Y:S01]  /*90c0*/  SHFL.BFLY PT, R4, R185, 0x1, 0x1f ;  /* 0x0c201f00b9047f89 */ /* 0x000ea200000e0000 */
[----:B------:R-:W-:Y:S02]  /*90d0*/  ISETP.GT.AND P1, PT, R182, 0x28, PT ;  /* 0x00000028b600780c */ /* 0x000fe40003f24270 */
[----:B------:R-:W-:Y:S02]  /*90e0*/  FSEL R8, R8, RZ, P2 ;  /* 0x000000ff08087208 */ /* 0x000fe40001000000 */
[----:B------:R-:W-:Y:S02]  /*90f0*/  FMNMX.FTZ R0, R221, R2, !PT ;  /* 0x00000002dd007209 */ /* 0x000fe40007810000 */
[----:B------:R-:W-:Y:S01]  /*9100*/  FSEL R219, R46, -INF , P1 ;  /* 0xff8000002edb7808 */ /* 0x000fe20000800000 */
[--C-:B------:R-:W-:Y:S01]  /*9110*/  FFMA.FTZ R9, R183, c[0x0][0x2d0], -R8.reuse ;  /* 0x0000b400b7097a23 */ /* 0x100fe20000010808 */
[----:B------:R-:W-:Y:S01]  /*9120*/  FMNMX.FTZ R0, R220, R0, !PT ;  /* 0x00000000dc007209 */ /* 0x000fe20007810000 */
[--C-:B------:R-:W-:Y:S01]  /*9130*/  FFMA.FTZ R30, R20, c[0x0][0x2d0], -R8.reuse ;  /* 0x0000b400141e7a23 */ /* 0x100fe20000010808 */
[C---:B------:R-:W-:Y:S01]  /*9140*/  ISETP.GT.AND P1, PT, R182.reuse, 0x30, PT ;  /* 0x00000030b600780c */ /* 0x040fe20003f24270 */
[--C-:B------:R-:W-:Y:S01]  /*9150*/  FFMA.FTZ R235, R21, c[0x0][0x2d0], -R8.reuse ;  /* 0x0000b40015eb7a23 */ /* 0x100fe20000010808 */
[----:B------:R-:W-:Y:S01]  /*9160*/  FMNMX.FTZ R2, R219, R0, !PT ;  /* 0x00000000db027209 */ /* 0x000fe20007810000 */
[--C-:B------:R-:W-:Y:S01]  /*9170*/  FFMA.FTZ R0, R189, c[0x0][0x2d0], -R8.reuse ;  /* 0x0000b400bd007a23 */ /* 0x100fe20000010808 */
[----:B------:R-:W-:Y:S01]  /*9180*/  ISETP.GT.AND P0, PT, R182, 0x29, PT ;  /* 0x00000029b600780c */ /* 0x000fe20003f04270 */
[----:B------:R-:W-:Y:S01]  /*9190*/  MUFU.EX2 R9, R9 ;  /* 0x0000000900097308 */ /* 0x000fe20000000800 */
[----:B-1----:R-:W-:Y:S01]  /*91a0*/  FMNMX.FTZ R184, R184, R3, !PT ;  /* 0x00000003b8b87209 */ /* 0x002fe20007810000 */
[--C-:B------:R-:W-:Y:S01]  /*91b0*/  FFMA.FTZ R3, R191, c[0x0][0x2d0], -R8.reuse ;  /* 0x0000b400bf037a23 */ /* 0x100fe20000010808 */
[----:B------:R-:W-:Y:S01]  /*91c0*/  FSEL R216, R58, -INF , P1 ;  /* 0xff8000003ad87808 */ /* 0x000fe20000800000 */
[--C-:B------:R-:W-:Y:S01]  /*91d0*/  FFMA.FTZ R58, R37, c[0x0][0x2d0], -R8.reuse ;  /* 0x0000b400253a7a23 */ /* 0x100fe20000010808 */
[----:B------:R-:W-:Y:S01]  /*91e0*/  ISETP.GT.AND P1, PT, R182, 0x38, PT ;  /* 0x00000038b600780c */ /* 0x000fe20003f24270 */
[--C-:B------:R-:W-:Y:S01]  /*91f0*/  FFMA.FTZ R189, R49, c[0x0][0x2d0], -R8.reuse ;  /* 0x0000b40031bd7a23 */ /* 0x100fe20000010808 */
[----:B------:R-:W-:Y:S01]  /*9200*/  FSEL R218, R47, -INF , P0 ;  /* 0xff8000002fda7808 */ /* 0x000fe20000000000 */
[--C-:B------:R-:W-:Y:S01]  /*9210*/  FFMA.FTZ R46, R33, c[0x0][0x2d0], -R8.reuse ;  /* 0x0000b400212e7a23 */ /* 0x100fe20000010808 */
[----:B--2---:R-:W-:Y:S01]  /*9220*/  FMNMX.FTZ R185, R185, R4, !PT ;  /* 0x00000004b9b97209 */ /* 0x004fe20007810000 */
[----:B------:R1:W-:Y:S01]  /*9230*/  MUFU.EX2 R242, R3 ;  /* 0x0000000300f27308 */ /* 0x0003e20000000800 */
[----:B------:R-:W-:Y:S01]  /*9240*/  FSEL R214, R62, -INF , P1 ;  /* 0xff8000003ed67808 */ /* 0x000fe20000800000 */
[----:B------:R-:W2:Y:S01]  /*9250*/  SHFL.BFLY PT, R4, R184, 0x1, 0x1f ;  /* 0x0c201f00b8047f89 */ /* 0x000ea200000e0000 */
[C---:B------:R-:W-:Y:S01]  /*9260*/  FSETP.NEU.FTZ.AND P1, PT, R185.reuse, -INF , PT ;  /* 0xff800000b900780b */ /* 0x040fe20003f3d000 */
[----:B------:R-:W-:Y:S01]  /*9270*/  FMUL.FTZ R6, R185, c[0x0][0x2d0] ;  /* 0x0000b400b9067a20 */ /* 0x000fe20000410000 */
[----:B------:R-:W-:Y:S01]  /*9280*/  FMNMX.FTZ R2, R218, R2, !PT ;  /* 0x00000002da027209 */ /* 0x000fe20007810000 */
[--C-:B------:R-:W-:Y:S01]  /*9290*/  FFMA.FTZ R47, R36, c[0x0][0x2d0], -R8.reuse ;  /* 0x0000b400242f7a23 */ /* 0x100fe20000010808 */
[----:B------:R-:W-:Y:S01]  /*92a0*/  ISETP.GT.AND P0, PT, R182, 0x31, PT ;  /* 0x00000031b600780c */ /* 0x000fe20003f04270 */
[--C-:B------:R-:W-:Y:S01]  /*92b0*/  FFMA.FTZ R31, R32, c[0x0][0x2d0], -R8.reuse ;  /* 0x0000b400201f7a23 */ /* 0x100fe20000010808 */
[----:B------:R-:W-:Y:S01]  /*92c0*/  FSEL R6, R6, RZ, P1 ;  /* 0x000000ff06067208 */ /* 0x000fe20000800000 */
[----:B------:R3:W-:Y:S01]  /*92d0*/  MUFU.EX2 R217, R0 ;  /* 0x0000000000d97308 */ /* 0x0007e20000000800 */
[----:B------:R-:W-:Y:S01]  /*92e0*/  FSEL R215, R59, -INF , P0 ;  /* 0xff8000003bd77808 */ /* 0x000fe20000000000 */
[----:B------:R-:W-:Y:S01]  /*92f0*/  FFMA.FTZ R59, R53, c[0x0][0x2d0], -R8 ;  /* 0x0000b400353b7a23 */ /* 0x000fe20000010808 */
[----:B------:R-:W-:Y:S01]  /*9300*/  FMNMX.FTZ R2, R216, R2, !PT ;  /* 0x00000002d8027209 */ /* 0x000fe20007810000 */
[--C-:B------:R-:W-:Y:S01]  /*9310*/  FFMA.FTZ R232, R22, c[0x0][0x2d0], -R6.reuse ;  /* 0x0000b40016e87a23 */ /* 0x100fe20000010806 */
[----:B------:R-:W-:Y:S01]  /*9320*/  ISETP.GT.AND P0, PT, R182, 0x39, PT ;  /* 0x00000039b600780c */ /* 0x000fe20003f04270 */
[--C-:B------:R-:W-:Y:S01]  /*9330*/  FFMA.FTZ R231, R23, c[0x0][0x2d0], -R6.reuse ;  /* 0x0000b40017e77a23 */ /* 0x100fe20000010806 */
[----:B------:R-:W-:Y:S01]  /*9340*/  FMNMX.FTZ R2, R215, R2, !PT ;  /* 0x00000002d7027209 */ /* 0x000fe20007810000 */
[--C-:B------:R-:W-:Y:S01]  /*9350*/  FFMA.FTZ R230, R34, c[0x0][0x2d0], -R6.reuse ;  /* 0x0000b40022e67a23 */ /* 0x100fe20000010806 */
[----:B------:R-:W-:Y:S01]  /*9360*/  FSEL R183, R63, -INF , P0 ;  /* 0xff8000003fb77808 */ /* 0x000fe20000000000 */
[--C-:B------:R-:W-:Y:S02]  /*9370*/  FFMA.FTZ R228, R35, c[0x0][0x2d0], -R6.reuse ;  /* 0x0000b40023e47a23 */ /* 0x100fe40000010806 */
[--C-:B------:R-:W-:Y:S02]  /*9380*/  FFMA.FTZ R38, R38, c[0x0][0x2d0], -R6.reuse ;  /* 0x0000b40026267a23 */ /* 0x100fe40000010806 */
[--C-:B-1----:R-:W-:Y:S02]  /*9390*/  FFMA.FTZ R3, R190, c[0x0][0x2d0], -R6.reuse ;  /* 0x0000b400be037a23 */ /* 0x102fe40000010806 */
[--C-:B------:R-:W-:Y:S01]  /*93a0*/  FFMA.FTZ R39, R39, c[0x0][0x2d0], -R6.reuse ;  /* 0x0000b40027277a23 */ /* 0x100fe20000010806 */
[----:B--2---:R-:W-:Y:S01]  /*93b0*/  FMNMX.FTZ R184, R184, R4, !PT ;  /* 0x00000004b8b87209 */ /* 0x004fe20007810000 */
[----:B------:R1:W-:Y:S01]  /*93c0*/  MUFU.EX2 R211, R3 ;  /* 0x0000000300d37308 */ /* 0x0003e20000000800 */
[--C-:B------:R-:W-:Y:S01]  /*93d0*/  FFMA.FTZ R42, R50, c[0x0][0x2d0], -R6.reuse ;  /* 0x0000b400322a7a23 */ /* 0x100fe20000010806 */
[----:B------:R-:W-:Y:S01]  /*93e0*/  FSEL R4, R185, RZ, P1 ;  /* 0x000000ffb9047208 */ /* 0x000fe20000800000 */
[--C-:B------:R-:W-:Y:S01]  /*93f0*/  FFMA.FTZ R43, R51, c[0x0][0x2d0], -R6.reuse ;  /* 0x0000b400332b7a23 */ /* 0x100fe20000010806 */
[----:B------:R-:W-:Y:S01]  /*9400*/  FSETP.NEU.FTZ.AND P0, PT, R184, -INF , PT ;  /* 0xff800000b800780b */ /* 0x000fe20003f1d000 */
[----:B------:R-:W-:Y:S01]  /*9410*/  FFMA.FTZ R54, R54, c[0x0][0x2d0], -R6 ;  /* 0x0000b40036367a23 */ /* 0x000fe20000010806 */
[----:B---3--:R-:W-:Y:S01]  /*9420*/  FMNMX.FTZ R0, R214, R2, !PT ;  /* 0x00000002d6007209 */ /* 0x008fe20007810000 */
[----:B------:R-:W-:Y:S02]  /*9430*/  FFMA.FTZ R2, R7, c[0x0][0x2d0], -R8 ;  /* 0x0000b40007027a23 */ /* 0x000fe40000010808 */
[--C-:B------:R-:W-:Y:S01]  /*9440*/  FFMA.FTZ R55, R55, c[0x0][0x2d0], -R6.reuse ;  /* 0x0000b40037377a23 */ /* 0x100fe20000010806 */
[----:B------:R-:W-:Y:S01]  /*9450*/  FMNMX.FTZ R0, R183, R0, !PT ;  /* 0x00000000b7007209 */ /* 0x000fe20007810000 */
[----:B------:R2:W-:Y:S01]  /*9460*/  MUFU.EX2 R241, R2 ;  /* 0x0000000200f17308 */ /* 0x0005e20000000800 */
[--C-:B------:R-:W-:Y:S02]  /*9470*/  FFMA.FTZ R66, R66, c[0x0][0x2d0], -R6.reuse ;  /* 0x0000b40042427a23 */ /* 0x100fe40000010806 */
[----:B------:R-:W-:Y:S02]  /*9480*/  FFMA.FTZ R67, R67, c[0x0][0x2d0], -R6 ;  /* 0x0000b40043437a23 */ /* 0x000fe40000010806 */
[----:B------:R-:W-:Y:S02]  /*9490*/  FMUL.FTZ R7, R184, c[0x0][0x2d0] ;  /* 0x0000b400b8077a20 */ /* 0x000fe40000410000 */
[--C-:B------:R-:W-:Y:S02]  /*94a0*/  FFMA.FTZ R63, R48, c[0x0][0x2d0], -R8.reuse ;  /* 0x0000b400303f7a23 */ /* 0x100fe40000010808 */
[----:B------:R-:W-:Y:S01]  /*94b0*/  FFMA.FTZ R62, R52, c[0x0][0x2d0], -R8 ;  /* 0x0000b400343e7a23 */ /* 0x000fe20000010808 */
[----:B------:R-:W-:Y:S01]  /*94c0*/  FSEL R7, R7, RZ, P0 ;  /* 0x000000ff07077208 */ /* 0x000fe20000000000 */
[----:B------:R-:W-:Y:S02]  /*94d0*/  IMAD.MOV.U32 R34, RZ, RZ, R189 ;  /* 0x000000ffff227224 */ /* 0x000fe400078e00bd */
[--C-:B-1----:R-:W-:Y:S02]  /*94e0*/  FFMA.FTZ R3, R208, c[0x0][0x2d0], -R6.reuse ;  /* 0x0000b400d0037a23 */ /* 0x102fe40000010806 */
[--C-:B------:R-:W-:Y:S02]  /*94f0*/  FFMA.FTZ R229, R25, c[0x0][0x2d0], -R7.reuse ;  /* 0x0000b40019e57a23 */ /* 0x100fe40000010807 */
[----:B------:R1:W3:Y:S01]  /*9500*/  MUFU.EX2 R213, R3 ;  /* 0x0000000300d57308 */ /* 0x0002e20000000800 */
[--C-:B------:R-:W-:Y:S02]  /*9510*/  FFMA.FTZ R41, R41, c[0x0][0x2d0], -R7.reuse ;  /* 0x0000b40029297a23 */ /* 0x100fe40000010807 */
[--C-:B------:R-:W-:Y:S02]  /*9520*/  FFMA.FTZ R40, R40, c[0x0][0x2d0], -R7.reuse ;  /* 0x0000b40028287a23 */ /* 0x100fe40000010807 */
[--C-:B------:R-:W-:Y:S01]  /*9530*/  FFMA.FTZ R244, R56, c[0x0][0x2d0], -R7.reuse ;  /* 0x0000b40038f47a23 */ /* 0x100fe20000010807 */
[----:B--2---:R-:W2:Y:S01]  /*9540*/  SHFL.BFLY PT, R2, R0, 0x2, 0x1f ;  /* 0x0c401f0000027f89 */ /* 0x004ea200000e0000 */
[--C-:B------:R-:W-:Y:S02]  /*9550*/  FFMA.FTZ R243, R57, c[0x0][0x2d0], -R7.reuse ;  /* 0x0000b40039f37a23 */ /* 0x100fe40000010807 */
[--C-:B------:R-:W-:Y:S01]  /*9560*/  FFMA.FTZ R227, R29, c[0x0][0x2d0], -R7.reuse ;  /* 0x0000b4001de37a23 */ /* 0x100fe20000010807 */
[----:B------:R-:W-:Y:S01]  /*9570*/  MUFU.EX2 R229, R229 ;  /* 0x000000e500e57308 */ /* 0x000fe20000000800 */
[--C-:B------:R-:W-:Y:S02]  /*9580*/  FFMA.FTZ R44, R44, c[0x0][0x2d0], -R7.reuse ;  /* 0x0000b4002c2c7a23 */ /* 0x100fe40000010807 */
[--C-:B------:R-:W-:Y:S02]  /*9590*/  FFMA.FTZ R45, R45, c[0x0][0x2d0], -R7.reuse ;  /* 0x0000b4002d2d7a23 */ /* 0x100fe40000010807 */
[----:B-1----:R-:W-:Y:S01]  /*95a0*/  FFMA.FTZ R3, R19, c[0x0][0x2d0], -R6 ;  /* 0x0000b40013037a23 */ /* 0x002fe20000010806 */
[----:B---3--:R-:W-:Y:S01]  /*95b0*/  F2FP.PACK_AB R189, R213, R211 ;  /* 0x000000d3d5bd723e */ /* 0x008fe200000000ff */
[----:B------:R-:W-:Y:S03]  /*95c0*/  FFMA.FTZ R19, R65, c[0x0][0x2d0], -R8 ;  /* 0x0000b40041137a23 */ /* 0x000fe60000010808 */
[----:B------:R1:W-:Y:S01]  /*95d0*/  MUFU.EX2 R209, R3 ;  /* 0x0000000300d17308 */ /* 0x0003e20000000800 */
[----:B--2---:R-:W-:Y:S01]  /*95e0*/  FMNMX.FTZ R0, R0, R2, !PT ;  /* 0x0000000200007209 */ /* 0x004fe20007810000 */
[----:B------:R-:W-:Y:S02]  /*95f0*/  FFMA.FTZ R2, R18, c[0x0][0x2d0], -R6 ;  /* 0x0000b40012027a23 */ /* 0x000fe40000010806 */
[----:B------:R-:W2:Y:S01]  /*9600*/  LDL.LU R6, [R1+0xc] ;  /* 0x00000c0001067983 */ /* 0x000ea20000300800 */
[----:B------:R-:W-:Y:S05]  /*9610*/  FFMA.FTZ R18, R64, c[0x0][0x2d0], -R8 ;  /* 0x0000b40040127a23 */ /* 0x000fea0000010808 */
[----:B------:R3:W4:Y:S01]  /*9620*/  MUFU.EX2 R226, R2 ;  /* 0x0000000200e27308 */ /* 0x0007220000000800 */
[--C-:B-1----:R-:W-:Y:S09]  /*9630*/  FFMA.FTZ R3, R16, c[0x0][0x2d0], -R7.reuse ;  /* 0x0000b40010037a23 */ /* 0x102ff20000010807 */
[----:B------:R1:W-:Y:S01]  /*9640*/  MUFU.EX2 R210, R3 ;  /* 0x0000000300d27308 */ /* 0x0003e20000000800 */
[----:B---3--:R-:W3:Y:S01]  /*9650*/  SHFL.BFLY PT, R2, R0, 0x1, 0x1f ;  /* 0x0c201f0000027f89 */ /* 0x008ee200000e0000 */
[--C-:B-1----:R-:W-:Y:S08]  /*9660*/  FFMA.FTZ R3, R17, c[0x0][0x2d0], -R7.reuse ;  /* 0x0000b40011037a23 */ /* 0x102ff00000010807 */
[----:B------:R1:W-:Y:S01]  /*9670*/  MUFU.EX2 R212, R3 ;  /* 0x0000000300d47308 */ /* 0x0003e20000000800 */
[----:B---3--:R-:W-:Y:S01]  /*9680*/  FMNMX.FTZ R182, R2, R0, !PT ;  /* 0x0000000002b67209 */ /* 0x008fe20007810000 */
[--C-:B------:R-:W-:Y:S01]  /*9690*/  FFMA.FTZ R0, R12, c[0x0][0x2d0], -R7.reuse ;  /* 0x0000b4000c007a23 */ /* 0x100fe20000010807 */
[----:B----4-:R-:W-:Y:S01]  /*96a0*/  MOV R12, R226 ;  /* 0x000000e2000c7202 */ /* 0x010fe20000000f00 */
[----:B------:R-:W-:Y:S02]  /*96b0*/  FFMA.FTZ R2, R13, c[0x0][0x2d0], -R7 ;  /* 0x0000b4000d027a23 */ /* 0x000fe40000010807 */
[----:B------:R-:W-:Y:S02]  /*96c0*/  FMUL.FTZ R208, R182, c[0x0][0x2d0] ;  /* 0x0000b400b6d07a20 */ /* 0x000fe40000410000 */
[----:B------:R-:W-:Y:S02]  /*96d0*/  IMAD.MOV.U32 R13, RZ, RZ, R241 ;  /* 0x000000ffff0d7224 */ /* 0x000fe400078e00f1 */
[----:B------:R3:W-:Y:S01]  /*96e0*/  MUFU.EX2 R191, R0 ;  /* 0x0000000000bf7308 */ /* 0x0007e20000000800 */
[--C-:B------:R-:W-:Y:S02]  /*96f0*/  FFMA.FTZ R241, R61, c[0x0][0x2d0], -R7.reuse ;  /* 0x0000b4003df17a23 */ /* 0x100fe40000010807 */
[----:B------:R-:W-:Y:S07]  /*9700*/  FFMA.FTZ R226, R28, c[0x0][0x2d0], -R7 ;  /* 0x0000b4001ce27a23 */ /* 0x000fee0000010807 */
[----:B------:R4:W-:Y:S01]  /*9710*/  MUFU.EX2 R190, R2 ;  /* 0x0000000200be7308 */ /* 0x0009e20000000800 */
[----:B-1----:R-:W-:Y:S02]  /*9720*/  FSEL R3, R184, RZ, P0 ;  /* 0x000000ffb8037208 */ /* 0x002fe40000000000 */
[----:B------:R-:W-:Y:S02]  /*9730*/  PLOP3.LUT P0, PT, PT, PT, UP0, 0x80, 0x0 ;  /* 0x000000000000781c */ /* 0x000fe40003f0f008 */
[----:B---3--:R-:W-:Y:S02]  /*9740*/  FSEL R0, R186, RZ, P2 ;  /* 0x000000ffba007208 */ /* 0x008fe40001000000 */
[----:B------:R-:W-:Y:S03]  /*9750*/  FSETP.NEU.FTZ.AND P2, PT, R182, -INF , PT ;  /* 0xff800000b600780b */ /* 0x000fe60003f5d000 */
[----:B------:R-:W-:Y:S01]  /*9760*/  FADD.FTZ R0, -R0, R180 ;  /* 0x000000b400007221 */ /* 0x000fe20000010100 */
[----:B------:R-:W-:Y:S03]  /*9770*/  FSEL R208, R208, RZ, P2 ;  /* 0x000000ffd0d07208 */ /* 0x000fe60001000000 */
[----:B------:R-:W-:Y:S02]  /*9780*/  FMUL.FTZ R0, R0, c[0x0][0x2d0] ;  /* 0x0000b40000007a20 */ /* 0x000fe40000410000 */
[--C-:B----4-:R-:W-:Y:S02]  /*9790*/  FFMA.FTZ R2, R10, c[0x0][0x2d0], -R208.reuse ;  /* 0x0000b4000a027a23 */ /* 0x110fe400000108d0 */
[----:B------:R-:W-:Y:S02]  /*97a0*/  IMAD.MOV.U32 R10, RZ, RZ, R209 ;  /* 0x000000ffff0a7224 */ /* 0x000fe400078e00d1 */
[----:B------:R1:W-:Y:S01]  /*97b0*/  MUFU.EX2 R209, R2 ;  /* 0x0000000200d17308 */ /* 0x0003e20000000800 */
[--C-:B------:R-:W-:Y:S02]  /*97c0*/  FFMA.FTZ R5, R14, c[0x0][0x2d0], -R208.reuse ;  /* 0x0000b4000e057a23 */ /* 0x100fe400000108d0 */
[--C-:B------:R-:W-:Y:S07]  /*97d0*/  FFMA.FTZ R214, R214, c[0x0][0x2d0], -R208.reuse ;  /* 0x0000b400d6d67a23 */ /* 0x100fee00000108d0 */
[----:B------:R3:W-:Y:S01]  /*97e0*/  MUFU.EX2 R233, R5 ;  /* 0x0000000500e97308 */ /* 0x0007e20000000800 */
[----:B-1----:R-:W-:Y:S09]  /*97f0*/  FFMA.FTZ R2, R11, c[0x0][0x2d0], -R208 ;  /* 0x0000b4000b027a23 */ /* 0x002ff200000108d0 */
[----:B------:R1:W-:Y:S01]  /*9800*/  MUFU.EX2 R234, R2 ;  /* 0x0000000200ea7308 */ /* 0x0003e20000000800 */
[----:B---3--:R-:W-:Y:S02]  /*9810*/  FADD.FTZ R5, -R4, R181 ;  /* 0x000000b504057221 */ /* 0x008fe40000010100 */
[----:B------:R-:W-:Y:S02]  /*9820*/  FADD.FTZ R4, -R3, R187 ;  /* 0x000000bb03047221 */ /* 0x000fe40000010100 */
[----:B------:R-:W-:Y:S02]  /*9830*/  FFMA.FTZ R187, R24, c[0x0][0x2d0], -R7 ;  /* 0x0000b40018bb7a23 */ /* 0x000fe40000010807 */
[----:B------:R-:W3:Y:S01]  /*9840*/  LDSM.16.MT88.4 R24, [R237+0x100] ;  /* 0x00010000ed18783b */ /* 0x000ee20000004200 */
[----:B-1----:R-:W-:Y:S05]  /*9850*/  FSEL R2, R182, RZ, P2 ;  /* 0x000000ffb6027208 */ /* 0x002fea0001000000 */
[----:B------:R-:W-:Y:S01]  /*9860*/  FADD.FTZ R3, -R2, R188 ;  /* 0x000000bc02037221 */ /* 0x000fe20000010100 */
[----:B------:R-:W-:Y:S01]  /*9870*/  F2FP.PACK_AB R188, R217, R9 ;  /* 0x00000009d9bc723e */ /* 0x000fe200000000ff */
[----:B------:R-:W-:Y:S04]  /*9880*/  FFMA.FTZ R2, R15, c[0x0][0x2d0], -R208 ;  /* 0x0000b4000f027a23 */ /* 0x000fe800000108d0 */
[----:B------:R-:W-:Y:S10]  /*9890*/  MUFU.EX2 R236, R2 ;  /* 0x0000000200ec7308 */ /* 0x000ff40000000800 */
[----:B------:R1:W4:Y:S02]  /*98a0*/  MUFU.EX2 R2, R0 ;  /* 0x0000000000027308 */ /* 0x0003240000000800 */
[----:B-1----:R-:W-:Y:S02]  /*98b0*/  FMUL.FTZ R0, R5, c[0x0][0x2d0] ;  /* 0x0000b40005007a20 */ /* 0x002fe40000410000 */
[C---:B----4-:R-:W-:Y:S01]  /*98c0*/  FMUL.FTZ R37, R2.reuse, R149 ;  /* 0x0000009502257220 */ /* 0x050fe20000410000 */
[----:B------:R-:W-:Y:S05]  /*98d0*/  MOV R149, R10 ;  /* 0x0000000a00957202 */ /* 0x000fea0000000f00 */
[----:B------:R1:W4:Y:S01]  /*98e0*/  MUFU.EX2 R181, R0 ;  /* 0x0000000000b57308 */ /* 0x0003220000000800 */
[C---:B------:R-:W-:Y:S02]  /*98f0*/  FMUL.FTZ R36, R2.reuse, R148 ;  /* 0x0000009402247220 */ /* 0x040fe40000410000 */
[C---:B------:R-:W-:Y:S02]  /*9900*/  FMUL.FTZ R52, R2.reuse, R164 ;  /* 0x000000a402347220 */ /* 0x040fe40000410000 */
[C---:B------:R-:W-:Y:S01]  /*9910*/  FMUL.FTZ R53, R2.reuse, R165 ;  /* 0x000000a502357220 */ /* 0x040fe20000410000 */
[----:B------:R-:W-:Y:S01]  /*9920*/  MOV R165, R191 ;  /* 0x000000bf00a57202 */ /* 0x000fe20000000f00 */
[----:B------:R-:W-:Y:S01]  /*9930*/  IMAD.MOV.U32 R164, RZ, RZ, R190 ;  /* 0x000000ffffa47224 */ /* 0x000fe200078e00be */
[----:B------:R-:W-:Y:S01]  /*9940*/  F2FP.PACK_AB R191, R149, R12 ;  /* 0x0000000c95bf723e */ /* 0x000fe200000000ff */
[----:B------:R-:W-:Y:S01]  /*9950*/  FMUL.FTZ R5, R2, R193 ;  /* 0x000000c102057220 */ /* 0x000fe20000410000 */
[----:B------:R-:W-:Y:S01]  /*9960*/  F2FP.PACK_AB R193, R234, R209 ;  /* 0x000000d1eac1723e */ /* 0x000fe200000000ff */
[C---:B------:R-:W-:Y:S01]  /*9970*/  FMUL.FTZ R16, R2.reuse, R196 ;  /* 0x000000c402107220 */ /* 0x040fe20000410000 */
[----:B------:R-:W-:Y:S01]  /*9980*/  MOV R196, R67 ;  /* 0x0000004300c47202 */ /* 0x000fe20000000f00 */
[C---:B------:R-:W-:Y:S02]  /*9990*/  FMUL.FTZ R17, R2.reuse, R197 ;  /* 0x000000c502117220 */ /* 0x040fe40000410000 */
[C---:B------:R-:W-:Y:S01]  /*99a0*/  FMUL.FTZ R65, R2.reuse, R177 ;  /* 0x000000b102417220 */ /* 0x040fe20000410000 */
[----:B------:R-:W-:Y:S01]  /*99b0*/  MOV R177, R59 ;  /* 0x0000003b00b17202 */ /* 0x000fe20000000f00 */
[C---:B------:R-:W-:Y:S02]  /*99c0*/  FMUL.FTZ R20, R2.reuse, R132 ;  /* 0x0000008402147220 */ /* 0x040fe40000410000 */
[C---:B------:R-:W-:Y:S02]  /*99d0*/  FMUL.FTZ R21, R2.reuse, R133 ;  /* 0x0000008502157220 */ /* 0x040fe40000410000 */
[C---:B------:R-:W-:Y:S01]  /*99e0*/  FMUL.FTZ R49, R2.reuse, R161 ;  /* 0x000000a102317220 */ /* 0x040fe20000410000 */
[----:B------:R-:W-:Y:S01]  /*99f0*/  MOV R161, R30 ;  /* 0x0000001e00a17202 */ /* 0x000fe20000000f00 */
[----:B------:R-:W-:Y:S02]  /*9a00*/  FMUL.FTZ R32, R2, R144 ;  /* 0x0000009002207220 */ /* 0x000fe40000410000 */
[----:B-1----:R-:W-:Y:S02]  /*9a10*/  FMUL.FTZ R0, R4, c[0x0][0x2d0] ;  /* 0x0000b40004007a20 */ /* 0x002fe40000410000 */
[----:B------:R-:W-:Y:S01]  /*9a20*/  FMUL.FTZ R4, R2, R192 ;  /* 0x000000c002047220 */ /* 0x000fe20000410000 */
[----:B------:R-:W-:Y:S01]  /*9a30*/  F2FP.PACK_AB R192, R212, R210 ;  /* 0x000000d2d4c0723e */ /* 0x000fe200000000ff */
[----:B------:R1:W1:Y:S01]  /*9a40*/  MUFU.EX2 R180, R0 ;  /* 0x0000000000b47308 */ /* 0x0002620000000800 */
[C---:B----4-:R-:W-:Y:S02]  /*9a50*/  FMUL.FTZ R22, R181.reuse, R134 ;  /* 0x00000086b5167220 */ /* 0x050fe40000410000 */
[C---:B------:R-:W-:Y:S02]  /*9a60*/  FMUL.FTZ R23, R181.reuse, R135 ;  /* 0x00000087b5177220 */ /* 0x040fe40000410000 */
[C---:B------:R-:W-:Y:S01]  /*9a70*/  FMUL.FTZ R33, R2.reuse, R145 ;  /* 0x0000009102217220 */ /* 0x040fe20000410000 */
[----:B------:R-:W-:Y:S01]  /*9a80*/  LDSM.16.MT88.4 R132, [R239+0x100] ;  /* 0x00010000ef84783b */ /* 0x000fe20000004200 */
[C---:B------:R-:W-:Y:S01]  /*9a90*/  FMUL.FTZ R35, R181.reuse, R147 ;  /* 0x00000093b5237220 */ /* 0x040fe20000410000 */
[----:B------:R-:W-:Y:S01]  /*9aa0*/  MOV R145, R44 ;  /* 0x0000002c00917202 */ /* 0x000fe20000000f00 */
[----:B------:R-:W-:Y:S01]  /*9ab0*/  IMAD.MOV.U32 R144, RZ, RZ, R47 ;  /* 0x000000ffff907224 */ /* 0x000fe200078e002f */
[----:B------:R-:W-:Y:S01]  /*9ac0*/  MUFU.EX2 R161, R161 ;  /* 0x000000a100a17308 */ /* 0x000fe20000000800 */
[C---:B------:R-:W-:Y:S02]  /*9ad0*/  FMUL.FTZ R50, R181.reuse, R162 ;  /* 0x000000a2b5327220 */ /* 0x040fe40000410000 */
[C---:B------:R-:W-:Y:S02]  /*9ae0*/  FMUL.FTZ R48, R2.reuse, R160 ;  /* 0x000000a002307220 */ /* 0x040fe40000410000 */
[----:B------:R-:W-:Y:S02]  /*9af0*/  FMUL.FTZ R51, R181, R163 ;  /* 0x000000a3b5337220 */ /* 0x000fe40000410000 */
[C---:B------:R-:W-:Y:S02]  /*9b00*/  FMUL.FTZ R64, R2.reuse, R176 ;  /* 0x000000b002407220 */ /* 0x040fe40000410000 */
[C---:B------:R-:W-:Y:S01]  /*9b10*/  FMUL.FTZ R68, R2.reuse, R68 ;  /* 0x0000004402447220 */ /* 0x040fe20000410000 */
[----:B------:R-:W-:Y:S01]  /*9b20*/  MUFU.EX2 R162, R232 ;  /* 0x000000e800a27308 */ /* 0x000fe20000000800 */
[C---:B------:R-:W-:Y:S02]  /*9b30*/  FMUL.FTZ R69, R2.reuse, R69 ;  /* 0x0000004502457220 */ /* 0x040fe40000410000 */
[----:B------:R-:W-:Y:S02]  /*9b40*/  FMUL.FTZ R80, R2, R80 ;  /* 0x0000005002507220 */ /* 0x000fe40000410000 */
[----:B-1----:R-:W-:Y:S01]  /*9b50*/  FMUL.FTZ R0, R3, c[0x0][0x2d0] ;  /* 0x0000b40003007a20 */ /* 0x002fe20000410000 */
[----:B------:R-:W-:Y:S01]  /*9b60*/  MOV R3, R242 ;  /* 0x000000f200037202 */ /* 0x000fe20000000f00 */
[C---:B------:R-:W-:Y:S01]  /*9b70*/  FMUL.FTZ R8, R180.reuse, R200 ;  /* 0x000000c8b4087220 */ /* 0x040fe20000410000 */
[----:B------:R-:W-:Y:S01]  /*9b80*/  MOV R200, R12 ;  /* 0x0000000c00c87202 */ /* 0x000fe20000000f00 */
[C---:B------:R-:W-:Y:S01]  /*9b90*/  FMUL.FTZ R12, R180.reuse, R204 ;  /* 0x000000ccb40c7220 */ /* 0x040fe20000410000 */
[----:B------:R-:W-:Y:S01]  /*9ba0*/  F2FP.PACK_AB R190, R3, R13 ;  /* 0x0000000d03be723e */ /* 0x000fe200000000ff */
[----:B------:R-:W1:Y:S01]  /*9bb0*/  MUFU.EX2 R0, R0 ;  /* 0x0000000000007308 */ /* 0x000e620000000800 */
[----:B------:R-:W-:Y:S02]  /*9bc0*/  IMAD.MOV.U32 R204, RZ, RZ, R13 ;  /* 0x000000ffffcc7224 */ /* 0x000fe400078e000d */
[----:B------:R-:W-:Y:S01]  /*9bd0*/  FMUL.FTZ R13, R180, R205 ;  /* 0x000000cdb40d7220 */ /* 0x000fe20000410000 */
[----:B------:R-:W-:Y:S01]  /*9be0*/  MOV R205, R19 ;  /* 0x0000001300cd7202 */ /* 0x000fe20000000f00 */
[C---:B------:R-:W-:Y:S02]  /*9bf0*/  FMUL.FTZ R19, R181.reuse, R199 ;  /* 0x000000c7b5137220 */ /* 0x040fe40000410000 */
[----:B------:R-:W-:Y:S02]  /*9c00*/  IMAD.MOV.U32 R199, RZ, RZ, R42 ;  /* 0x000000ffffc77224 */ /* 0x000fe400078e002a */
[----:B------:R-:W-:Y:S02]  /*9c10*/  FFMA.FTZ R242, R60, c[0x0][0x2d0], -R7 ;  /* 0x0000b4003cf27a23 */ /* 0x000fe40000010807 */
[C---:B------:R-:W-:Y:S01]  /*9c20*/  FMUL.FTZ R7, R181.reuse, R195 ;  /* 0x000000c3b5077220 */ /* 0x040fe20000410000 */
[----:B------:R-:W-:Y:S01]  /*9c30*/  F2FP.PACK_AB R195, R236, R233 ;  /* 0x000000e9ecc3723e */ /* 0x000fe200000000ff */
[C---:B------:R-:W-:Y:S01]  /*9c40*/  FMUL.FTZ R28, R180.reuse, R140 ;  /* 0x0000008cb41c7220 */ /* 0x040fe20000410000 */
[----:B------:R-:W-:Y:S01]  /*9c50*/  MOV R140, R46 ;  /* 0x0000002e008c7202 */ /* 0x000fe20000000f00 */
[C---:B------:R-:W-:Y:S02]  /*9c60*/  FMUL.FTZ R29, R180.reuse, R141 ;  /* 0x0000008db41d7220 */ /* 0x040fe40000410000 */
[----:B------:R-:W-:Y:S02]  /*9c70*/  IMAD.MOV.U32 R141, RZ, RZ, R31 ;  /* 0x000000ffff8d7224 */ /* 0x000fe400078e001f */
[----:B------:R-:W-:Y:S02]  /*9c80*/  FMUL.FTZ R44, R180, R156 ;  /* 0x0000009cb42c7220 */ /* 0x000fe40000410000 */
[C---:B------:R-:W-:Y:S02]  /*9c90*/  FMUL.FTZ R81, R2.reuse, R81 ;  /* 0x0000005102517220 */ /* 0x040fe40000410000 */
[----:B------:R-:W-:Y:S02]  /*9ca0*/  FMUL.FTZ R84, R2, R84 ;  /* 0x0000005402547220 */ /* 0x000fe40000410000 */
[C---:B-1----:R-:W-:Y:S02]  /*9cb0*/  FMUL.FTZ R14, R0.reuse, R206 ;  /* 0x000000ce000e7220 */ /* 0x042fe40000410000 */
[C---:B------:R-:W-:Y:S01]  /*9cc0*/  FMUL.FTZ R15, R0.reuse, R207 ;  /* 0x000000cf000f7220 */ /* 0x040fe20000410000 */
[----:B------:R-:W-:Y:S01]  /*9cd0*/  MOV R207, R41 ;  /* 0x0000002900cf7202 */ /* 0x000fe20000000f00 */
[----:B------:R-:W-:Y:S02]  /*9ce0*/  IMAD.MOV.U32 R206, RZ, RZ, R18 ;  /* 0x000000ffffce7224 */ /* 0x000fe400078e0012 */
[C---:B------:R-:W-:Y:S01]  /*9cf0*/  FMUL.FTZ R18, R181.reuse, R198 ;  /* 0x000000c6b5127220 */ /* 0x040fe20000410000 */
[----:B------:R-:W-:Y:S01]  /*9d00*/  MOV R198, R43 ;  /* 0x0000002b00c67202 */ /* 0x000fe20000000f00 */
[C---:B------:R-:W-:Y:S01]  /*9d10*/  FMUL.FTZ R10, R0.reuse, R202 ;  /* 0x000000ca000a7220 */ /* 0x040fe20000410000 */
[----:B------:R-:W-:Y:S01]  /*9d20*/  MOV R202, R38 ;  /* 0x0000002600ca7202 */ /* 0x000fe20000000f00 */
[----:B------:R-:W-:Y:S01]  /*9d30*/  FMUL.FTZ R11, R0, R203 ;  /* 0x000000cb000b7220 */ /* 0x000fe20000410000 */
[----:B------:R-:W-:Y:S01]  /*9d40*/  MOV R147, R198 ;  /* 0x000000c600937202 */ /* 0x000fe20000000f00 */
[----:B------:R-:W-:Y:S02]  /*9d50*/  IMAD.MOV.U32 R203, RZ, RZ, R58 ;  /* 0x000000ffffcb7224 */ /* 0x000fe400078e003a */
[----:B------:R-:W-:Y:S01]  /*9d60*/  LDSM.16.MT88.4 R56, [R240+0x100] ;  /* 0x00010000f038783b */ /* 0x000fe20000004200 */
[----:B--2---:R-:W-:Y:S01]  /*9d70*/  FFMA.FTZ R148, R2, R6, R9 ;  /* 0x0000000602947223 */ /* 0x004fe20000010009 */
[----:B------:R-:W-:Y:S01]  /*9d80*/  MUFU.EX2 R202, R202 ;  /* 0x000000ca00ca7308 */ /* 0x000fe20000000800 */
[----:B------:R-:W-:Y:S02]  /*9d90*/  FMUL.FTZ R9, R180, R201 ;  /* 0x000000c9b4097220 */ /* 0x000fe40000410000 */
[----:B------:R-:W-:Y:S02]  /*9da0*/  IMAD.MOV.U32 R201, RZ, RZ, R40 ;  /* 0x000000ffffc97224 */ /* 0x000fe400078e0028 */
[C---:B------:R-:W-:Y:S01]  /*9db0*/  FMUL.FTZ R6, R181.reuse, R194 ;  /* 0x000000c2b5067220 */ /* 0x040fe20000410000 */
[----:B------:R-:W1:Y:S01]  /*9dc0*/  LDSM.16.MT88.4 R40, [R238+0x100] ;  /* 0x00010000ee28783b */ /* 0x000e620000004200 */
[----:B------:R-:W-:Y:S01]  /*9dd0*/  FMUL.FTZ R46, R0, R158 ;  /* 0x0000009e002e7220 */ /* 0x000fe20000410000 */
[----:B------:R-:W-:Y:S01]  /*9de0*/  F2FP.PACK_AB R194, R164, R165 ;  /* 0x000000a5a4c2723e */ /* 0x000fe200000000ff */
[----:B------:R-:W-:Y:S01]  /*9df0*/  IMAD.MOV.U32 R197, RZ, RZ, R66 ;  /* 0x000000ffffc57224 */ /* 0x000fe200078e0042 */
[----:B------:R-:W-:Y:S01]  /*9e00*/  MUFU.EX2 R201, R201 ;  /* 0x000000c900c97308 */ /* 0x000fe20000000800 */
[--C-:B------:R-:W-:Y:S01]  /*9e10*/  FFMA.FTZ R156, R218, c[0x0][0x2d0], -R208.reuse ;  /* 0x0000b400da9c7a23 */ /* 0x100fe200000108d0 */
[-C--:B---3--:R-:W-:Y:S01]  /*9e20*/  HMMA.16816.F32 R4, R188, R24.reuse, R4 ;  /* 0x00000018bc04723c */ /* 0x088fe20000001804 */
[C---:B------:R-:W-:Y:S01]  /*9e30*/  FMUL.FTZ R30, R0.reuse, R142 ;  /* 0x0000008e001e7220 */ /* 0x040fe20000410000 */
[----:B------:R-:W2:Y:S01]  /*9e40*/  LDL.LU R158, [R1+0x40] ;  /* 0x00004000019e7983 */ /* 0x000ea20000300800 */
[C---:B------:R-:W-:Y:S02]  /*9e50*/  FMUL.FTZ R31, R0.reuse, R143 ;  /* 0x0000008f001f7220 */ /* 0x040fe40000410000 */
[C---:B------:R-:W-:Y:S02]  /*9e60*/  FMUL.FTZ R38, R181.reuse, R150 ;  /* 0x00000096b5267220 */ /* 0x040fe40000410000 */
[----:B------:R-:W-:Y:S01]  /*9e70*/  IMAD.MOV.U32 R150, RZ, RZ, R207 ;  /* 0x000000ffff967224 */ /* 0x000fe200078e00cf */
[C---:B------:R-:W-:Y:S01]  /*9e80*/  HMMA.16816.F32 R8, R192.reuse, R24, R8 ;  /* 0x00000018c008723c */ /* 0x040fe20000001808 */
[----:B------:R-:W-:Y:S03]  /*9e90*/  FMUL.FTZ R47, R0, R159 ;  /* 0x0000009f002f7220 */ /* 0x000fe60000410000 */
[C---:B------:R-:W-:Y:S01]  /*9ea0*/  FMUL.FTZ R85, R2.reuse, R85 ;  /* 0x0000005502557220 */ /* 0x040fe20000410000 */
[----:B------:R-:W-:Y:S01]  /*9eb0*/  MOV R207, R206 ;  /* 0x000000ce00cf7202 */ /* 0x000fe20000000f00 */
[----:B------:R-:W-:Y:S02]  /*9ec0*/  FMUL.FTZ R96, R2, R96 ;  /* 0x0000006002607220 */ /* 0x000fe40000410000 */
[-C--:B------:R-:W-:Y:S01]  /*9ed0*/  HMMA.16816.F32 R12, R192, R26.reuse, R12 ;  /* 0x0000001ac00c723c */ /* 0x080fe2000000180c */
[C---:B------:R-:W-:Y:S03]  /*9ee0*/  FMUL.FTZ R24, R180.reuse, R136 ;  /* 0x00000088b4187220 */ /* 0x040fe60000410000 */
[----:B------:R-:W-:Y:S01]  /*9ef0*/  MOV R136, R34 ;  /* 0x0000002200887202 */ /* 0x000fe20000000f00 */
[----:B------:R-:W-:Y:S02]  /*9f00*/  FMUL.FTZ R25, R180, R137 ;  /* 0x00000089b4197220 */ /* 0x000fe40000410000 */
[----:B------:R-:W-:Y:S01]  /*9f10*/  IMAD.MOV.U32 R137, RZ, RZ, R63 ;  /* 0x000000ffff897224 */ /* 0x000fe200078e003f */
[C---:B------:R-:W-:Y:S01]  /*9f20*/  HMMA.16816.F32 R16, R188.reuse, R26, R16 ;  /* 0x0000001abc10723c */ /* 0x040fe20000001810 */
[----:B------:R-:W-:Y:S03]  /*9f30*/  MOV R143, R136 ;  /* 0x00000088008f7202 */ /* 0x000fe60000000f00 */
[----:B------:R-:W-:Y:S01]  /*9f40*/  IMAD.MOV.U32 R142, RZ, RZ, R137 ;  /* 0x000000ffff8e7224 */ /* 0x000fe200078e0089 */
[----:B------:R-:W-:Y:S01]  /*9f50*/  MOV R163, R143 ;  /* 0x0000008f00a37202 */ /* 0x000fe20000000f00 */
[C---:B------:R-:W-:Y:S02]  /*9f60*/  FMUL.FTZ R34, R181.reuse, R146 ;  /* 0x00000092b5227220 */ /* 0x040fe40000410000 */
[----:B------:R-:W-:Y:S01]  /*9f70*/  IMAD.MOV.U32 R146, RZ, RZ, R199 ;  /* 0x000000ffff927224 */ /* 0x000fe200078e00c7 */
[-C--:B-1----:R-:W-:Y:S02]  /*9f80*/  HMMA.16816.F32 R20, R188, R40.reuse, R20 ;  /* 0x00000028bc14723c */ /* 0x082fe40000001814 */
[----:B------:R-:W-:Y:S01]  /*9f90*/  MUFU.EX2 R163, R163 ;  /* 0x000000a300a37308 */ /* 0x000fe20000000800 */
[C---:B------:R-:W-:Y:S01]  /*9fa0*/  FMUL.FTZ R26, R0.reuse, R138 ;  /* 0x0000008a001a7220 */ /* 0x040fe20000410000 */
[----:B------:R-:W-:Y:S01]  /*9fb0*/  MOV R138, R39 ;  /* 0x00000027008a7202 */ /* 0x000fe20000000f00 */
[----:B------:R-:W-:Y:S02]  /*9fc0*/  FMUL.FTZ R27, R0, R139 ;  /* 0x0000008b001b7220 */ /* 0x000fe40000410000 */
[----:B------:R-:W-:Y:S02]  /*9fd0*/  IMAD.MOV.U32 R139, RZ, RZ, R45 ;  /* 0x000000ffff8b7224 */ /* 0x000fe400078e002d */
[----:B------:R-:W-:Y:S02]  /*9fe0*/  FMUL.FTZ R45, R180, R157 ;  /* 0x0000009db42d7220 */ /* 0x000fe40000410000 */
[----:B------:R-:W3:Y:S01]  /*9ff0*/  LDL.LU R157, [R1+0x14] ;  /* 0x00001400019d7983 */ /* 0x000ee20000300800 */
[C---:B------:R-:W-:Y:S01]  /*a000*/  HMMA.16816.F32 R24, R192.reuse, R40, R24 ;  /* 0x00000028c018723c */ /* 0x040fe20000001818 */
[----:B------:R-:W-:Y:S01]  /*a010*/  FMUL.FTZ R39, R181, R151 ;  /* 0x00000097b5277220 */ /* 0x000fe20000410000 */
[----:B------:R-:W-:Y:S01]  /*a020*/  MOV R151, R204 ;  /* 0x000000cc00977202 */ /* 0x000fe20000000f00 */
[C---:B------:R-:W-:Y:S01]  /*a030*/  FMUL.FTZ R97, R2.reuse, R97 ;  /* 0x0000006102617220 */ /* 0x040fe20000410000 */
[----:B------:R-:W-:Y:S01]  /*a040*/  MUFU.EX2 R204, R226 ;  /* 0x000000e200cc7308 */ /* 0x000fe20000000800 */
[----:B------:R-:W-:Y:S01]  /*a050*/  FMUL.FTZ R100, R2, R100 ;  /* 0x0000006402647220 */ /* 0x000fe20000410000 */
[----:B------:R-:W-:Y:S01]  /*a060*/  MOV R159, R151 ;  /* 0x00000097009f7202 */ /* 0x000fe20000000f00 */
[----:B------:R-:W-:Y:S01]  /*a070*/  FMUL.FTZ R40, R180, R152 ;  /* 0x00000098b4287220 */ /* 0x000fe20000410000 */
[-C--:B------:R-:W-:Y:S01]  /*a080*/  HMMA.16816.F32 R28, R192, R42.reuse, R28 ;  /* 0x0000002ac01c723c */ /* 0x080fe2000000181c */
[--C-:B------:R-:W-:Y:S03]  /*a090*/  FFMA.FTZ R152, R220, c[0x0][0x2d0], -R208.reuse ;  /* 0x0000b400dc987a23 */ /* 0x100fe600000108d0 */
[----:B------:R-:W-:Y:S02]  /*a0a0*/  FMUL.FTZ R41, R180, R153 ;  /* 0x00000099b4297220 */ /* 0x000fe40000410000 */
[----:B------:R-:W-:Y:S01]  /*a0b0*/  FFMA.FTZ R153, R219, c[0x0][0x2d0], -R208 ;  /* 0x0000b400db997a23 */ /* 0x000fe200000108d0 */
[----:B------:R-:W-:Y:S01]  /*a0c0*/  MUFU.EX2 R226, R243 ;  /* 0x000000f300e27308 */ /* 0x000fe20000000800 */
[C---:B------:R-:W-:Y:S01]  /*a0d0*/  HMMA.16816.F32 R32, R188.reuse, R42, R32 ;  /* 0x0000002abc20723c */ /* 0x040fe20000001820 */
[C---:B------:R-:W-:Y:S03]  /*a0e0*/  FMUL.FTZ R101, R2.reuse, R101 ;  /* 0x0000006502657220 */ /* 0x040fe60000410000 */
[C---:B------:R-:W-:Y:S02]  /*a0f0*/  FMUL.FTZ R112, R2.reuse, R112 ;  /* 0x0000007002707220 */ /* 0x040fe40000410000 */
[----:B------:R-:W-:Y:S02]  /*a100*/  FMUL.FTZ R113, R2, R113 ;  /* 0x0000007102717220 */ /* 0x000fe40000410000 */
[-C--:B------:R-:W-:Y:S01]  /*a110*/  HMMA.16816.F32 R36, R188, R56.reuse, R36 ;  /* 0x00000038bc24723c */ /* 0x080fe20000001824 */
[C---:B------:R-:W-:Y:S02]  /*a120*/  FMUL.FTZ R43, R0.reuse, R155 ;  /* 0x0000009b002b7220 */ /* 0x040fe40000410000 */
[----:B------:R-:W4:Y:S01]  /*a130*/  LDL.LU R155, [R1+0x10] ;  /* 0x00001000019b7983 */ /* 0x000f220000300800 */
[----:B------:R-:W-:Y:S02]  /*a140*/  FMUL.FTZ R42, R0, R154 ;  /* 0x0000009a002a7220 */ /* 0x000fe40000410000 */
[----:B------:R-:W-:Y:S02]  /*a150*/  IMAD.MOV.U32 R160, RZ, RZ, R55 ;  /* 0x000000ffffa07224 */ /* 0x000fe400078e0037 */
[C---:B------:R-:W-:Y:S02]  /*a160*/  FMUL.FTZ R55, R181.reuse, R167 ;  /* 0x000000a7b5377220 */ /* 0x040fe40000410000 */
[----:B------:R1:W-:Y:S01]  /*a170*/  MUFU.EX2 R167, R235 ;  /* 0x000000eb00a77308 */ /* 0x0003e20000000800 */
[C---:B------:R-:W-:Y:S01]  /*a180*/  HMMA.16816.F32 R40, R192.reuse, R56, R40 ;  /* 0x00000038c028723c */ /* 0x040fe20000001828 */
[----:B------:R-:W-:Y:S02]  /*a190*/  IMAD.MOV.U32 R176, RZ, RZ, R62 ;  /* 0x000000ffffb07224 */ /* 0x000fe400078e003e */
[C---:B------:R-:W-:Y:S02]  /*a1a0*/  FMUL.FTZ R60, R180.reuse, R172 ;  /* 0x000000acb43c7220 */ /* 0x040fe40000410000 */
[C---:B------:R-:W-:Y:S02]  /*a1b0*/  FMUL.FTZ R61, R180.reuse, R173 ;  /* 0x000000adb43d7220 */ /* 0x040fe40000410000 */
[C---:B------:R-:W-:Y:S01]  /*a1c0*/  FMUL.FTZ R56, R180.reuse, R168 ;  /* 0x000000a8b4387220 */ /* 0x040fe20000410000 */
[-C--:B------:R-:W-:Y:S01]  /*a1d0*/  HMMA.16816.F32 R44, R192, R58.reuse, R44 ;  /* 0x0000003ac02c723c */ /* 0x080fe2000000182c */
[----:B------:R-:W-:Y:S01]  /*a1e0*/  FMUL.FTZ R57, R180, R169 ;  /* 0x000000a9b4397220 */ /* 0x000fe20000410000 */
[----:B------:R1:W-:Y:S02]  /*a1f0*/  MUFU.EX2 R172, R140 ;  /* 0x0000008c00ac7308 */ /* 0x0003e40000000800 */
[C---:B------:R-:W-:Y:S02]  /*a200*/  FMUL.FTZ R62, R0.reuse, R174 ;  /* 0x000000ae003e7220 */ /* 0x040fe40000410000 */
[----:B------:R-:W-:Y:S02]  /*a210*/  FMUL.FTZ R63, R0, R175 ;  /* 0x000000af003f7220 */ /* 0x000fe40000410000 */
[C---:B------:R-:W-:Y:S01]  /*a220*/  HMMA.16816.F32 R48, R188.reuse, R58, R48 ;  /* 0x0000003abc30723c */ /* 0x040fe20000001830 */
[C---:B------:R-:W-:Y:S03]  /*a230*/  FMUL.FTZ R116, R2.reuse, R116 ;  /* 0x0000007402747220 */ /* 0x040fe60000410000 */
[C---:B------:R-:W-:Y:S01]  /*a240*/  FMUL.FTZ R117, R2.reuse, R117 ;  /* 0x0000007502757220 */ /* 0x040fe20000410000 */
[----:B------:R1:W-:Y:S01]  /*a250*/  MUFU.EX2 R169, R141 ;  /* 0x0000008d00a97308 */ /* 0x0003e20000000800 */
[C---:B------:R-:W-:Y:S02]  /*a260*/  FMUL.FTZ R128, R2.reuse, R128 ;  /* 0x0000008002807220 */ /* 0x040fe40000410000 */
[----:B------:R-:W-:Y:S01]  /*a270*/  FMUL.FTZ R129, R2, R129 ;  /* 0x0000008102817220 */ /* 0x000fe20000410000 */
[----:B------:R-:W-:Y:S03]  /*a280*/  MOV R2, R54 ;  /* 0x0000003600027202 */ /* 0x000fe60000000f00 */
[C---:B------:R-:W-:Y:S01]  /*a290*/  FMUL.FTZ R54, R181.reuse, R166 ;  /* 0x000000a6b5367220 */ /* 0x040fe20000410000 */
[----:B------:R-:W-:Y:S01]  /*a2a0*/  MOV R199, R2 ;  /* 0x0000000200c77202 */ /* 0x000fe20000000f00 */
[----:B------:R-:W-:Y:S01]  /*a2b0*/  FFMA.FTZ R2, R222, c[0x0][0x2d0], -R208 ;  /* 0x0000b400de027a23 */ /* 0x000fe200000108d0 */
[----:B------:R1:W-:Y:S02]  /*a2c0*/  MUFU.EX2 R168, R231 ;  /* 0x000000e700a87308 */ /* 0x0003e40000000800 */
[----:B-1----:R-:W-:Y:S02]  /*a2d0*/  IMAD.MOV.U32 R235, RZ, RZ, R146 ;  /* 0x000000ffffeb7224 */ /* 0x002fe400078e0092 */
[----:B------:R-:W-:Y:S01]  /*a2e0*/  IMAD.MOV.U32 R140, RZ, RZ, R139 ;  /* 0x000000ffff8c7224 */ /* 0x000fe200078e008b */
[-C--:B------:R-:W-:Y:S01]  /*a2f0*/  HMMA.16816.F32 R52, R188, R132.reuse, R52 ;  /* 0x00000084bc34723c */ /* 0x080fe20000001834 */
[C---:B------:R-:W-:Y:S02]  /*a300*/  FMUL.FTZ R58, R0.reuse, R170 ;  /* 0x000000aa003a7220 */ /* 0x040fe40000410000 */
[----:B------:R-:W-:Y:S02]  /*a310*/  FMUL.FTZ R59, R0, R171 ;  /* 0x000000ab003b7220 */ /* 0x000fe40000410000 */
[C---:B------:R-:W-:Y:S01]  /*a320*/  FMUL.FTZ R66, R181.reuse, R178 ;  /* 0x000000b2b5427220 */ /* 0x040fe20000410000 */
[----:B------:R-:W-:Y:S01]  /*a330*/  MOV R178, R147 ;  /* 0x0000009300b27202 */ /* 0x000fe20000000f00 */
[C---:B------:R-:W-:Y:S01]  /*a340*/  FMUL.FTZ R67, R181.reuse, R179 ;  /* 0x000000b3b5437220 */ /* 0x040fe20000410000 */
[----:B------:R-:W-:Y:S01]  /*a350*/  MUFU.EX2 R171, R228 ;  /* 0x000000e400ab7308 */ /* 0x000fe20000000800 */
[----:B------:R-:W-:Y:S01]  /*a360*/  IMAD.MOV.U32 R179, RZ, RZ, R150 ;  /* 0x000000ffffb37224 */ /* 0x000fe200078e0096 */
[C---:B------:R-:W-:Y:S02]  /*a370*/  HMMA.16816.F32 R56, R192.reuse, R132, R56 ;  /* 0x00000084c038723c */ /* 0x040fe40000001838 */
[----:B------:R-:W-:Y:S01]  /*a380*/  MOV R141, R138 ;  /* 0x0000008a008d7202 */ /* 0x000fe20000000f00 */
[C---:B------:R-:W-:Y:S01]  /*a390*/  FMUL.FTZ R70, R181.reuse, R70 ;  /* 0x00000046b5467220 */ /* 0x040fe20000410000 */
[----:B------:R-:W-:Y:S01]  /*a3a0*/  LDSM.16.MT88.4 R136, [R237+0x900] ;  /* 0x00090000ed88783b */ /* 0x000fe20000004200 */
[C---:B------:R-:W-:Y:S02]  /*a3b0*/  FMUL.FTZ R71, R181.reuse, R71 ;  /* 0x00000047b5477220 */ /* 0x040fe40000410000 */
[C---:B------:R-:W-:Y:S01]  /*a3c0*/  FMUL.FTZ R72, R180.reuse, R72 ;  /* 0x00000048b4487220 */ /* 0x040fe20000410000 */
[-C--:B------:R-:W-:Y:S01]  /*a3d0*/  HMMA.16816.F32 R60, R192, R134.reuse, R60 ;  /* 0x00000086c03c723c */ /* 0x080fe2000000183c */
[----:B------:R-:W-:Y:S03]  /*a3e0*/  MUFU.EX2 R178, R178 ;  /* 0x000000b200b27308 */ /* 0x000fe60000000800 */
[----:B------:R-:W-:Y:S01]  /*a3f0*/  FMUL.FTZ R73, R180, R73 ;  /* 0x00000049b4497220 */ /* 0x000fe20000410000 */
[----:B------:R-:W-:Y:S01]  /*a400*/  MOV R231, R141 ;  /* 0x0000008d00e77202 */ /* 0x000fe20000000f00 */
[C---:B------:R-:W-:Y:S02]  /*a410*/  FMUL.FTZ R74, R0.reuse, R74 ;  /* 0x0000004a004a7220 */ /* 0x040fe40000410000 */
[C---:B------:R-:W-:Y:S01]  /*a420*/  HMMA.16816.F32 R64, R188.reuse, R134, R64 ;  /* 0x00000086bc40723c */ /* 0x040fe20000001840 */
[----:B------:R-:W1:Y:S02]  /*a430*/  LDSM.16.MT88.4 R132, [R237+0x2100] ;  /* 0x00210000ed84783b */ /* 0x000e640000004200 */
[----:B------:R-:W-:Y:S01]  /*a440*/  MUFU.EX2 R228, R196 ;  /* 0x000000c400e47308 */ /* 0x000fe20000000800 */
[----:B------:R-:W-:Y:S02]  /*a450*/  FMUL.FTZ R75, R0, R75 ;  /* 0x0000004b004b7220 */ /* 0x000fe40000410000 */
[C---:B------:R-:W-:Y:S02]  /*a460*/  FMUL.FTZ R76, R180.reuse, R76 ;  /* 0x0000004cb44c7220 */ /* 0x040fe40000410000 */
[----:B------:R-:W-:Y:S04]  /*a470*/  FMUL.FTZ R77, R180, R77 ;  /* 0x0000004db44d7220 */ /* 0x000fe80000410000 */
        /* <DEDUP_REMOVED lines=11> */
[----:B------:R-:W-:Y:S02]  /*a530*/  FMUL.FTZ R91, R0, R91 ;  /* 0x0000005b005b7220 */ /* 0x000fe40000410000 */
[C---:B------:R-:W-:Y:S01]  /*a540*/  FMUL.FTZ R92, R180.reuse, R92 ;  /* 0x0000005cb45c7220 */ /* 0x040fe20000410000 */
[----:B------:R-:W1:Y:S01]  /*a550*/  MUFU.EX2 R175, R227 ;  /* 0x000000e300af7308 */ /* 0x000e620000000800 */
[----:B------:R-:W-:Y:S02]  /*a560*/  FMUL.FTZ R93, R180, R93 ;  /* 0x0000005db45d7220 */ /* 0x000fe40000410000 */
[C---:B------:R-:W-:Y:S02]  /*a570*/  FMUL.FTZ R94, R0.reuse, R94 ;  /* 0x0000005e005e7220 */ /* 0x040fe40000410000 */
[----:B------:R-:W-:Y:S02]  /*a580*/  FMUL.FTZ R95, R0, R95 ;  /* 0x0000005f005f7220 */ /* 0x000fe40000410000 */
[C---:B------:R-:W-:Y:S01]  /*a590*/  FMUL.FTZ R98, R181.reuse, R98 ;  /* 0x00000062b5627220 */ /* 0x040fe20000410000 */
[-C--:B-1----:R-:W-:Y:S01]  /*a5a0*/  HMMA.16816.F32 R68, R188, R132.reuse, R68 ;  /* 0x00000084bc44723c */ /* 0x082fe20000001844 */
[C---:B------:R-:W-:Y:S01]  /*a5b0*/  FMUL.FTZ R99, R181.reuse, R99 ;  /* 0x00000063b5637220 */ /* 0x040fe20000410000 */
[----:B------:R1:W-:Y:S01]  /*a5c0*/  MUFU.EX2 R227, R244 ;  /* 0x000000f400e37308 */ /* 0x0003e20000000800 */
[C---:B------:R-:W-:Y:S02]  /*a5d0*/  FMUL.FTZ R102, R181.reuse, R102 ;  /* 0x00000066b5667220 */ /* 0x040fe40000410000 */
[C---:B------:R-:W-:Y:S02]  /*a5e0*/  FMUL.FTZ R103, R181.reuse, R103 ;  /* 0x00000067b5677220 */ /* 0x040fe40000410000 */
[----:B------:R-:W-:Y:S01]  /*a5f0*/  IMAD.MOV.U32 R198, RZ, RZ, R165 ;  /* 0x000000ffffc67224 */ /* 0x000fe200078e00a5 */
[C---:B------:R-:W-:Y:S01]  /*a600*/  HMMA.16816.F32 R72, R192.reuse, R132, R72 ;  /* 0x00000084c048723c */ /* 0x040fe20000001848 */
[C---:B------:R-:W-:Y:S03]  /*a610*/  FMUL.FTZ R104, R180.reuse, R104 ;  /* 0x00000068b4687220 */ /* 0x040fe60000410000 */
[----:B------:R1:W-:Y:S01]  /*a620*/  MUFU.EX2 R165, R2 ;  /* 0x0000000200a57308 */ /* 0x0003e20000000800 */
[----:B------:R-:W-:Y:S02]  /*a630*/  FMUL.FTZ R105, R180, R105 ;  /* 0x00000069b4697220 */ /* 0x000fe40000410000 */
[C---:B------:R-:W-:Y:S01]  /*a640*/  FMUL.FTZ R106, R0.reuse, R106 ;  /* 0x0000006a006a7220 */ /* 0x040fe20000410000 */
[-C--:B------:R-:W-:Y:S01]  /*a650*/  HMMA.16816.F32 R76, R192, R134.reuse, R76 ;  /* 0x00000086c04c723c */ /* 0x080fe2000000184c */
[----:B------:R-:W-:Y:S03]  /*a660*/  FMUL.FTZ R107, R0, R107 ;  /* 0x0000006b006b7220 */ /* 0x000fe60000410000 */
[C---:B------:R-:W-:Y:S02]  /*a670*/  FMUL.FTZ R108, R180.reuse, R108 ;  /* 0x0000006cb46c7220 */ /* 0x040fe40000410000 */
[----:B------:R-:W-:Y:S01]  /*a680*/  FMUL.FTZ R109, R180, R109 ;  /* 0x0000006db46d7220 */ /* 0x000fe20000410000 */
[----:B------:R1:W-:Y:S01]  /*a690*/  MUFU.EX2 R174, R230 ;  /* 0x000000e600ae7308 */ /* 0x0003e20000000800 */
[C---:B------:R-:W-:Y:S01]  /*a6a0*/  HMMA.16816.F32 R80, R188.reuse, R134, R80 ;  /* 0x00000086bc50723c */ /* 0x040fe20000001850 */
[----:B------:R-:W1:Y:S03]  /*a6b0*/  LDSM.16.MT88.4 R132, [R238+0x2100] ;  /* 0x00210000ee84783b */ /* 0x000e660000004200 */
[C---:B------:R-:W-:Y:S02]  /*a6c0*/  FMUL.FTZ R110, R0.reuse, R110 ;  /* 0x0000006e006e7220 */ /* 0x040fe40000410000 */
[----:B------:R-:W-:Y:S02]  /*a6d0*/  FMUL.FTZ R111, R0, R111 ;  /* 0x0000006f006f7220 */ /* 0x000fe40000410000 */
[C---:B------:R-:W-:Y:S01]  /*a6e0*/  FMUL.FTZ R114, R181.reuse, R114 ;  /* 0x00000072b5727220 */ /* 0x040fe20000410000 */
[----:B-1----:R1:W5:Y:S03]  /*a6f0*/  LDL.LU R244, [R1+0x6c] ;  /* 0x00006c0001f47983 */ /* 0x0023660000300800 */
[----:B------:R-:W-:Y:S01]  /*a700*/  FMUL.FTZ R115, R181, R115 ;  /* 0x00000073b5737220 */ /* 0x000fe20000410000 */
[----:B------:R1:W5:Y:S01]  /*a710*/  LDL.LU R243, [R1+0x68] ;  /* 0x0000680001f37983 */ /* 0x0003620000300800 */
[--C-:B------:R-:W-:Y:S02]  /*a720*/  FFMA.FTZ R2, R225, c[0x0][0x2d0], -R208.reuse ;  /* 0x0000b400e1027a23 */ /* 0x100fe400000108d0 */
[----:B------:R-:W-:Y:S01]  /*a730*/  FFMA.FTZ R225, R216, c[0x0][0x2d0], -R208 ;  /* 0x0000b400d8e17a23 */ /* 0x000fe200000108d0 */
[----:B------:R1:W5:Y:S01]  /*a740*/  LDL.LU R242, [R1+0x64] ;  /* 0x0000640001f27983 */ /* 0x0003620000300800 */
[----:B------:R-:W1:Y:S01]  /*a750*/  MUFU.EX2 R170, R2 ;  /* 0x0000000200aa7308 */ /* 0x000e620000000800 */
[C---:B------:R-:W-:Y:S02]  /*a760*/  FMUL.FTZ R122, R0.reuse, R122 ;  /* 0x0000007a007a7220 */ /* 0x040fe40000410000 */
[C---:B------:R-:W-:Y:S02]  /*a770*/  FMUL.FTZ R123, R0.reuse, R123 ;  /* 0x0000007b007b7220 */ /* 0x040fe40000410000 */
[C---:B------:R-:W-:Y:S01]  /*a780*/  FMUL.FTZ R126, R0.reuse, R126 ;  /* 0x0000007e007e7220 */ /* 0x040fe20000410000 */
[----:B------:R-:W-:Y:S01]  /*a790*/  MOV R230, R203 ;  /* 0x000000cb00e67202 */ /* 0x000fe20000000f00 */
[----:B------:R-:W-:Y:S02]  /*a7a0*/  IMAD.MOV.U32 R203, RZ, RZ, R144 ;  /* 0x000000ffffcb7224 */ /* 0x000fe400078e0090 */
[----:B------:R-:W-:Y:S01]  /*a7b0*/  FMUL.FTZ R127, R0, R127 ;  /* 0x0000007f007f7220 */ /* 0x000fe20000410000 */
[----:B------:R-:W-:Y:S01]  /*a7c0*/  MUFU.EX2 R225, R225 ;  /* 0x000000e100e17308 */ /* 0x000fe20000000800 */
[----:B------:R-:W-:Y:S01]  /*a7d0*/  IMAD.MOV.U32 R154, RZ, RZ, R200 ;  /* 0x000000ffff9a7224 */ /* 0x000fe200078e00c8 */
[----:B------:R-:W-:Y:S01]  /*a7e0*/  MOV R200, R3 ;  /* 0x0000000300c87202 */ /* 0x000fe20000000f00 */
[----:B------:R-:W-:Y:S02]  /*a7f0*/  FFMA.FTZ R3, R221, c[0x0][0x2d0], -R208 ;  /* 0x0000b400dd037a23 */ /* 0x000fe400000108d0 */
[----:B------:R-:W-:Y:S01]  /*a800*/  IMAD.MOV.U32 R232, RZ, RZ, R142 ;  /* 0x000000ffffe87224 */ /* 0x000fe200078e008e */
[----:B------:R-:W-:Y:S01]  /*a810*/  F2FP.PACK_AB R142, R175, R204 ;  /* 0x000000ccaf8e723e */ /* 0x000fe200000000ff */
[C---:B------:R-:W-:Y:S02]  /*a820*/  FMUL.FTZ R118, R181.reuse, R118 ;  /* 0x00000076b5767220 */ /* 0x040fe40000410000 */
[----:B------:R-:W-:Y:S01]  /*a830*/  FMUL.FTZ R119, R181, R119 ;  /* 0x00000077b5777220 */ /* 0x000fe20000410000 */
[----:B------:R-:W-:Y:S01]  /*a840*/  MUFU.EX2 R203, R203 ;  /* 0x000000cb00cb7308 */ /* 0x000fe20000000800 */
[----:B------:R-:W-:Y:S01]  /*a850*/  FMUL.FTZ R120, R180, R120 ;  /* 0x00000078b4787220 */ /* 0x000fe20000410000 */
[-C--:B------:R-:W-:Y:S01]  /*a860*/  HMMA.16816.F32 R84, R188, R132.reuse, R84 ;  /* 0x00000084bc54723c */ /* 0x080fe20000001854 */
[----:B-1----:R-:W-:Y:S01]  /*a870*/  F2FP.PACK_AB R141, R170, R165 ;  /* 0x000000a5aa8d723e */ /* 0x002fe200000000ff */
[--C-:B------:R-:W-:Y:S02]  /*a880*/  FFMA.FTZ R2, R224, c[0x0][0x2d0], -R208.reuse ;  /* 0x0000b400e0027a23 */ /* 0x100fe400000108d0 */
[--C-:B------:R-:W-:Y:S02]  /*a890*/  FFMA.FTZ R224, R215, c[0x0][0x2d0], -R208.reuse ;  /* 0x0000b400d7e07a23 */ /* 0x100fe400000108d0 */
[C---:B------:R-:W-:Y:S02]  /*a8a0*/  FMUL.FTZ R121, R180.reuse, R121 ;  /* 0x00000079b4797220 */ /* 0x040fe40000410000 */
[----:B------:R1:W-:Y:S01]  /*a8b0*/  MUFU.EX2 R173, R2 ;  /* 0x0000000200ad7308 */ /* 0x0003e20000000800 */
[C---:B------:R-:W-:Y:S03]  /*a8c0*/  HMMA.16816.F32 R88, R192.reuse, R132, R88 ;  /* 0x00000084c058723c */ /* 0x040fe60000001858 */
[C---:B------:R-:W-:Y:S02]  /*a8d0*/  FMUL.FTZ R124, R180.reuse, R124 ;  /* 0x0000007cb47c7220 */ /* 0x040fe40000410000 */
[C---:B------:R-:W-:Y:S02]  /*a8e0*/  FMUL.FTZ R125, R180.reuse, R125 ;  /* 0x0000007db47d7220 */ /* 0x040fe40000410000 */
[----:B------:R-:W-:Y:S01]  /*a8f0*/  IMAD.MOV.U32 R206, RZ, RZ, R205 ;  /* 0x000000ffffce7224 */ /* 0x000fe200078e00cd */
[-C--:B------:R-:W-:Y:S01]  /*a900*/  HMMA.16816.F32 R92, R192, R134.reuse, R92 ;  /* 0x00000086c05c723c */ /* 0x080fe2000000185c */
[C---:B------:R-:W-:Y:S01]  /*a910*/  FMUL.FTZ R130, R181.reuse, R130 ;  /* 0x00000082b5827220 */ /* 0x040fe20000410000 */
[----:B------:R-:W-:Y:S02]  /*a920*/  MUFU.EX2 R224, R224 ;  /* 0x000000e000e07308 */ /* 0x000fe40000000800 */
[----:B------:R-:W-:Y:S04]  /*a930*/  FMUL.FTZ R131, R181, R131 ;  /* 0x00000083b5837220 */ /* 0x000fe80000410000 */
[C---:B------:R-:W-:Y:S01]  /*a940*/  HMMA.16816.F32 R96, R188.reuse, R134, R96 ;  /* 0x00000086bc60723c */ /* 0x040fe20000001860 */
[----:B------:R-:W2:Y:S03]  /*a950*/  LDSM.16.MT88.4 R132, [R240+0x2100] ;  /* 0x00210000f084783b */ /* 0x000ea60000004200 */
[--C-:B-1----:R-:W-:Y:S05]  /*a960*/  FFMA.FTZ R2, R223, c[0x0][0x2d0], -R208.reuse ;  /* 0x0000b400df027a23 */ /* 0x102fea00000108d0 */
[----:B------:R-:W-:Y:S01]  /*a970*/  LDSM.16.MT88.4 R220, [R240+0x3900] ;  /* 0x00390000f0dc783b */ /* 0x000fe20000004200 */
[----:B------:R-:W1:Y:S02]  /*a980*/  MUFU.EX2 R205, R2 ;  /* 0x0000000200cd7308 */ /* 0x000e640000000800 */
[----:B------:R-:W-:Y:S08]  /*a990*/  FFMA.FTZ R208, R183, c[0x0][0x2d0], -R208 ;  /* 0x0000b400b7d07a23 */ /* 0x000ff000000108d0 */
[----:B------:R2:W2:Y:S02]  /*a9a0*/  MUFU.EX2 R183, R241 ;  /* 0x000000f100b77308 */ /* 0x0004a40000000800 */
[----:B--2---:R-:W-:Y:S02]  /*a9b0*/  FFMA.FTZ R181, R181, R158, R211 ;  /* 0x0000009eb5b57223 */ /* 0x004fe400000100d3 */
[----:B------:R-:W-:Y:S02]  /*a9c0*/  IMAD.MOV.U32 R158, RZ, RZ, R154 ;  /* 0x000000ffff9e7224 */ /* 0x000fe400078e009a */
[----:B------:R-:W-:Y:S01]  /*a9d0*/  IMAD.MOV.U32 R154, RZ, RZ, R140 ;  /* 0x000000ffff9a7224 */ /* 0x000fe200078e008c */
[----:B------:R-:W-:Y:S01]  /*a9e0*/  F2FP.PACK_AB R140, R229, R166 ;  /* 0x000000a6e58c723e */ /* 0x000fe200000000ff */
[----:B------:R-:W-:Y:S01]  /*a9f0*/  FADD.FTZ R181, R213, R181 ;  /* 0x000000b5d5b57221 */ /* 0x000fe20000010000 */
[----:B-1----:R-:W-:Y:S01]  /*aa00*/  F2FP.PACK_AB R143, R205, R173 ;  /* 0x000000adcd8f723e */ /* 0x002fe200000000ff */
[-C--:B------:R-:W-:Y:S01]  /*aa10*/  HMMA.16816.F32 R100, R188, R132.reuse, R100 ;  /* 0x00000084bc64723c */ /* 0x080fe20000001864 */
[----:B------:R1:W5:Y:S07]  /*aa20*/  LDL.LU R241, [R1+0x60] ;  /* 0x0000600001f17983 */ /* 0x00036e0000300800 */
[C---:B------:R-:W-:Y:S08]  /*aa30*/  HMMA.16816.F32 R104, R192.reuse, R132, R104 ;  /* 0x00000084c068723c */ /* 0x040ff00000001868 */
[-C--:B------:R-:W-:Y:S08]  /*aa40*/  HMMA.16816.F32 R108, R192, R134.reuse, R108 ;  /* 0x00000086c06c723c */ /* 0x080ff0000000186c */
[C---:B------:R-:W-:Y:S01]  /*aa50*/  HMMA.16816.F32 R112, R188.reuse, R134, R112 ;  /* 0x00000086bc70723c */ /* 0x040fe20000001870 */
[----:B------:R-:W2:Y:S03]  /*aa60*/  LDSM.16.MT88.4 R132, [R239+0x2100] ;  /* 0x00210000ef84783b */ /* 0x000ea60000004200 */
[----:B---3--:R-:W-:Y:S01]  /*aa70*/  FFMA.FTZ R180, R180, R157, R210 ;  /* 0x0000009db4b47223 */ /* 0x008fe200000100d2 */
[----:B------:R-:W-:Y:S04]  /*aa80*/  MOV R157, R145 ;  /* 0x00000091009d7202 */ /* 0x000fe80000000f00 */
[----:B------:R-:W3:Y:S03]  /*aa90*/  LDSM.16.MT88.4 R144, [R238+0x900] ;  /* 0x00090000ee90783b */ /* 0x000ee60000004200 */
[----:B------:R-:W-:Y:S01]  /*aaa0*/  FADD.FTZ R180, R212, R180 ;  /* 0x000000b4d4b47221 */ /* 0x000fe20000010000 */
[----:B------:R-:W-:Y:S01]  /*aab0*/  F2FP.PACK_AB R210, R183, R187 ;  /* 0x000000bbb7d2723e */ /* 0x000fe200000000ff */
[----:B----4-:R-:W-:Y:S01]  /*aac0*/  FFMA.FTZ R2, R0, R155, R209 ;  /* 0x0000009b00027223 */ /* 0x010fe200000100d1 */
[----:B------:R-:W-:Y:S01]  /*aad0*/  F2FP.PACK_AB R209, R224, R225 ;  /* 0x000000e1e0d1723e */ /* 0x000fe200000000ff */
[----:B------:R-:W-:Y:S02]  /*aae0*/  IMAD.MOV.U32 R155, RZ, RZ, R149 ;  /* 0x000000ffff9b7224 */ /* 0x000fe400078e0095 */
[----:B------:R-:W-:Y:S01]  /*aaf0*/  FADD.FTZ R0, R217, R148 ;  /* 0x00000094d9007221 */ /* 0x000fe20000010000 */
[-C--:B--2---:R-:W-:Y:S01]  /*ab00*/  HMMA.16816.F32 R116, R188, R132.reuse, R116 ;  /* 0x00000084bc74723c */ /* 0x084fe20000001874 */
[----:B------:R-:W2:Y:S01]  /*ab10*/  LDSM.16.MT88.4 R148, [R240+0x900] ;  /* 0x00090000f094783b */ /* 0x000ea20000004200 */
[----:B------:R-:W-:Y:S02]  /*ab20*/  FADD.FTZ R2, R234, R2 ;  /* 0x00000002ea027221 */ /* 0x000fe40000010000 */
[----:B------:R-:W-:Y:S04]  /*ab30*/  MUFU.EX2 R234, R207 ;  /* 0x000000cf00ea7308 */ /* 0x000fe80000000800 */
[C---:B------:R-:W-:Y:S01]  /*ab40*/  HMMA.16816.F32 R120, R192.reuse, R132, R120 ;  /* 0x00000084c078723c */ /* 0x040fe20000001878 */
[----:B------:R-:W-:Y:S06]  /*ab50*/  LDSM.16.MT88.4 R216, [R238+0x3900] ;  /* 0x00390000eed8783b */ /* 0x000fec0000004200 */
[----:B------:R-:W-:Y:S01]  /*ab60*/  F2FP.PACK_AB R132, R167, R161 ;  /* 0x000000a1a784723e */ /* 0x000fe200000000ff */
[-C--:B------:R-:W-:Y:S01]  /*ab70*/  HMMA.16816.F32 R124, R192, R134.reuse, R124 ;  /* 0x00000086c07c723c */ /* 0x080fe2000000187c */
[----:B------:R-:W-:Y:S01]  /*ab80*/  F2FP.PACK_AB R133, R168, R162 ;  /* 0x000000a2a885723e */ /* 0x000fe200000000ff */
[----:B------:R-:W-:Y:S06]  /*ab90*/  MUFU.EX2 R192, R152 ;  /* 0x0000009800c07308 */ /* 0x000fec0000000800 */
[----:B------:R-:W-:Y:S04]  /*aba0*/  HMMA.16816.F32 R128, R188, R134, R128 ;  /* 0x00000086bc80723c */ /* 0x000fe80000001880 */
[----:B------:R-:W-:Y:S03]  /*abb0*/  MUFU.EX2 R188, R153 ;  /* 0x0000009900bc7308 */ /* 0x000fe60000000800 */
[----:B------:R-:W-:Y:S02]  /*abc0*/  F2FP.PACK_AB R134, R172, R169 ;  /* 0x000000a9ac86723e */ /* 0x000fe400000000ff */
[----:B------:R-:W-:Y:S05]  /*abd0*/  F2FP.PACK_AB R135, R171, R174 ;  /* 0x000000aeab87723e */ /* 0x000fea00000000ff */
[----:B------:R4:W-:Y:S02]  /*abe0*/  MUFU.EX2 R191, R232 ;  /* 0x000000e800bf7308 */ /* 0x0009e40000000800 */
[-C--:B------:R-:W-:Y:S08]  /*abf0*/  HMMA.16816.F32 R4, R132, R136.reuse, R4 ;  /* 0x000000888404723c */ /* 0x080ff00000001804 */
[C---:B------:R-:W-:Y:S01]  /*ac00*/  HMMA.16816.F32 R8, R140.reuse, R136, R8 ;  /* 0x000000888c08723c */ /* 0x040fe20000001808 */
[----:B------:R1:W-:Y:S07]  /*ac10*/  MUFU.EX2 R189, R157 ;  /* 0x0000009d00bd7308 */ /* 0x0003ee0000000800 */
[-C--:B------:R-:W-:Y:S03]  /*ac20*/  HMMA.16816.F32 R12, R140, R138.reuse, R12 ;  /* 0x0000008a8c0c723c */ /* 0x080fe6000000180c */
[----:B------:R2:W-:Y:S01]  /*ac30*/  MUFU.EX2 R190, R235 ;  /* 0x000000eb00be7308 */ /* 0x0005e20000000800 */
[----:B----4-:R-:W-:Y:S01]  /*ac40*/  MOV R232, R159 ;  /* 0x0000009f00e87202 */ /* 0x010fe20000000f00 */
[----:B------:R-:W-:Y:S03]  /*ac50*/  IMAD.MOV.U32 R159, RZ, RZ, R200 ;  /* 0x000000ffff9f7224 */ /* 0x000fe600078e00c8 */
[C---:B------:R-:W-:Y:S01]  /*ac60*/  HMMA.16816.F32 R16, R132.reuse, R138, R16 ;  /* 0x0000008a8410723c */ /* 0x040fe20000001810 */
[----:B------:R-:W4:Y:S03]  /*ac70*/  LDSM.16.MT88.4 R136, [R239+0x900] ;  /* 0x00090000ef88783b */ /* 0x000f260000004200 */
[----:B------:R-:W-:Y:S01]  /*ac80*/  FADD.FTZ R0, R232, R0 ;  /* 0x00000000e8007221 */ /* 0x000fe20000010000 */
[----:B------:R-:W4:Y:S03]  /*ac90*/  MUFU.EX2 R193, R179 ;  /* 0x000000b300c17308 */ /* 0x000f260000000800 */
[-C--:B---3--:R-:W-:Y:S01]  /*aca0*/  HMMA.16816.F32 R20, R132, R144.reuse, R20 ;  /* 0x000000908414723c */ /* 0x088fe20000001814 */
[----:B-1----:R-:W-:Y:S03]  /*acb0*/  MOV R157, R177 ;  /* 0x000000b1009d7202 */ /* 0x002fe60000000f00 */
[----:B------:R-:W-:Y:S03]  /*acc0*/  IMAD.MOV.U32 R177, RZ, RZ, R176 ;  /* 0x000000ffffb17224 */ /* 0x000fe600078e00b0 */
[----:B------:R1:W-:Y:S01]  /*acd0*/  MUFU.EX2 R179, R154 ;  /* 0x0000009a00b37308 */ /* 0x0003e20000000800 */
[C---:B------:R-:W-:Y:S01]  /*ace0*/  HMMA.16816.F32 R24, R140.reuse, R144, R24 ;  /* 0x000000908c18723c */ /* 0x040fe20000001818 */
[----:B--2---:R-:W-:Y:S03]  /*acf0*/  MOV R235, R158 ;  /* 0x0000009e00eb7202 */ /* 0x004fe60000000f00 */
[----:B------:R-:W-:Y:S04]  /*ad00*/  MOV R158, R155 ;  /* 0x0000009b009e7202 */ /* 0x000fe80000000f00 */
[-C--:B------:R-:W-:Y:S01]  /*ad10*/  HMMA.16816.F32 R28, R140, R146.reuse, R28 ;  /* 0x000000928c1c723c */ /* 0x080fe2000000181c */
[----:B------:R-:W-:Y:S07]  /*ad20*/  MUFU.EX2 R176, R156 ;  /* 0x0000009c00b07308 */ /* 0x000fee0000000800 */
[C---:B------:R-:W-:Y:S01]  /*ad30*/  HMMA.16816.F32 R32, R132.reuse, R146, R32 ;  /* 0x000000928420723c */ /* 0x040fe20000001820 */
[----:B------:R-:W2:Y:S02]  /*ad40*/  LDSM.16.MT88.4 R144, [R237+0x2900] ;  /* 0x00290000ed90783b */ /* 0x000ea40000004200 */
[----:B------:R-:W-:Y:S05]  /*ad50*/  MUFU.EX2 R177, R177 ;  /* 0x000000b100b17308 */ /* 0x000fea0000000800 */
[-C--:B------:R-:W-:Y:S01]  /*ad60*/  HMMA.16816.F32 R36, R132, R148.reuse, R36 ;  /* 0x000000948424723c */ /* 0x080fe20000001824 */
[----:B-1----:R-:W-:Y:S04]  /*ad70*/  LDSM.16.MT88.4 R152, [R238+0x1100] ;  /* 0x00110000ee98783b */ /* 0x002fe80000004200 */
[----:B------:R-:W-:Y:S03]  /*ad80*/  MUFU.EX2 R195, R230 ;  /* 0x000000e600c37308 */ /* 0x000fe60000000800 */
[C---:B------:R-:W-:Y:S07]  /*ad90*/  HMMA.16816.F32 R40, R140.reuse, R148, R40 ;  /* 0x000000948c28723c */ /* 0x040fee0000001828 */
[----:B------:R-:W-:Y:S01]  /*ada0*/  MUFU.EX2 R230, R197 ;  /* 0x000000c500e67308 */ /* 0x000fe20000000800 */
[-C--:B------:R-:W-:Y:S08]  /*adb0*/  HMMA.16816.F32 R44, R140, R150.reuse, R44 ;  /* 0x000000968c2c723c */ /* 0x080ff0000000182c */
[C---:B------:R-:W-:Y:S01]  /*adc0*/  HMMA.16816.F32 R48, R132.reuse, R150, R48 ;  /* 0x000000968430723c */ /* 0x040fe20000001830 */
[----:B------:R-:W1:Y:S01]  /*add0*/  LDSM.16.MT88.4 R148, [R238+0x2900] ;  /* 0x00290000ee94783b */ /* 0x000e620000004200 */
[----:B------:R-:W-:Y:S06]  /*ade0*/  MUFU.EX2 R194, R231 ;  /* 0x000000e700c27308 */ /* 0x000fec0000000800 */
[-C--:B----4-:R-:W-:Y:S04]  /*adf0*/  HMMA.16816.F32 R52, R132, R136.reuse, R52 ;  /* 0x000000888434723c */ /* 0x090fe80000001834 */
[----:B------:R-:W-:Y:S04]  /*ae00*/  MUFU.EX2 R231, R206 ;  /* 0x000000ce00e77308 */ /* 0x000fe80000000800 */
[C---:B------:R-:W-:Y:S06]  /*ae10*/  HMMA.16816.F32 R56, R140.reuse, R136, R56 ;  /* 0x000000888c38723c */ /* 0x040fec0000001838 */
[----:B------:R3:W4:Y:S02]  /*ae20*/  MUFU.EX2 R200, R3 ;  /* 0x0000000300c87308 */ /* 0x0007240000000800 */
[-C--:B------:R-:W-:Y:S08]  /*ae30*/  HMMA.16816.F32 R60, R140, R138.reuse, R60 ;  /* 0x0000008a8c3c723c */ /* 0x080ff0000000183c */
[C---:B------:R-:W-:Y:S01]  /*ae40*/  HMMA.16816.F32 R64, R132.reuse, R138, R64 ;  /* 0x0000008a8440723c */ /* 0x040fe20000001840 */
[----:B------:R-:W4:Y:S07]  /*ae50*/  LDSM.16.MT88.4 R136, [R240+0x2900] ;  /* 0x00290000f088783b */ /* 0x000f2e0000004200 */
[-C--:B--2---:R-:W-:Y:S01]  /*ae60*/  HMMA.16816.F32 R68, R132, R144.reuse, R68 ;  /* 0x000000908444723c */ /* 0x084fe20000001844 */
[----:B---3--:R-:W-:Y:S03]  /*ae70*/  FADD.FTZ R3, R198, R180 ;  /* 0x000000b4c6037221 */ /* 0x008fe60000010000 */
[----:B------:R-:W-:Y:S04]  /*ae80*/  MOV R198, R160 ;  /* 0x000000a000c67202 */ /* 0x000fe80000000f00 */
[C---:B------:R-:W-:Y:S01]  /*ae90*/  HMMA.16816.F32 R72, R140.reuse, R144, R72 ;  /* 0x000000908c48723c */ /* 0x040fe20000001848 */
[----:B------:R-:W-:Y:S01]  /*aea0*/  FADD.FTZ R160, R233, R2 ;  /* 0x00000002e9a07221 */ /* 0x000fe20000010000 */
[----:B------:R2:W-:Y:S02]  /*aeb0*/  MUFU.EX2 R180, R208 ;  /* 0x000000d000b47308 */ /* 0x0005e40000000800 */
[----:B------:R-:W-:Y:S02]  /*aec0*/  FADD.FTZ R2, R159, R0 ;  /* 0x000000009f027221 */ /* 0x000fe40000010000 */
[----:B------:R-:W-:Y:S02]  /*aed0*/  FADD.FTZ R164, R164, R3 ;  /* 0x00000003a4a47221 */ /* 0x000fe40000010000 */
[-C--:B------:R-:W-:Y:S01]  /*aee0*/  HMMA.16816.F32 R76, R140, R146.reuse, R76 ;  /* 0x000000928c4c723c */ /* 0x080fe2000000184c */
[----:B------:R-:W-:Y:S02]  /*aef0*/  FADD.FTZ R3, R236, R160 ;  /* 0x000000a0ec037221 */ /* 0x000fe40000010000 */
[----:B------:R3:W5:Y:S01]  /*af00*/  LDL.LU R236, [R1+0x5c] ;  /* 0x00005c0001ec7983 */ /* 0x0007620000300800 */
[----:B------:R-:W-:Y:S01]  /*af10*/  MUFU.EX2 R233, R199 ;  /* 0x000000c700e97308 */ /* 0x000fe20000000800 */
[----:B------:R-:W-:Y:S02]  /*af20*/  FADD.FTZ R2, R161, R2 ;  /* 0x00000002a1027221 */ /* 0x000fe40000010000 */
[----:B------:R-:W-:Y:S01]  /*af30*/  FADD.FTZ R3, R165, R3 ;  /* 0x00000003a5037221 */ /* 0x000fe20000010000 */
[C---:B------:R-:W-:Y:S01]  /*af40*/  HMMA.16816.F32 R80, R132.reuse, R146, R80 ;  /* 0x000000928450723c */ /* 0x040fe20000001850 */
[----:B------:R-:W3:Y:S03]  /*af50*/  LDSM.16.MT88.4 R144, [R239+0x2900] ;  /* 0x00290000ef90783b */ /* 0x000ee60000004200 */
[----:B------:R-:W-:Y:S02]  /*af60*/  FADD.FTZ R2, R167, R2 ;  /* 0x00000002a7027221 */ /* 0x000fe40000010000 */
[----:B------:R4:W-:Y:S02]  /*af70*/  MUFU.EX2 R232, R198 ;  /* 0x000000c600e87308 */ /* 0x0009e40000000800 */
[-C--:B-1----:R-:W-:Y:S01]  /*af80*/  HMMA.16816.F32 R84, R132, R148.reuse, R84 ;  /* 0x000000948454723c */ /* 0x082fe20000001854 */
[----:B--2---:R-:W-:Y:S07]  /*af90*/  F2FP.PACK_AB R208, R226, R227 ;  /* 0x000000e3e2d0723e */ /* 0x004fee00000000ff */
[C---:B------:R-:W-:Y:S08]  /*afa0*/  HMMA.16816.F32 R88, R140.reuse, R148, R88 ;  /* 0x000000948c58723c */ /* 0x040ff00000001858 */
[-C--:B------:R-:W-:Y:S01]  /*afb0*/  HMMA.16816.F32 R92, R140, R150.reuse, R92 ;  /* 0x000000968c5c723c */ /* 0x080fe2000000185c */
[----:B----4-:R-:W-:Y:S07]  /*afc0*/  LDSM.16.MT88.4 R196, [R237+0x1900] ;  /* 0x00190000edc4783b */ /* 0x010fee0000004200 */
[C---:B------:R-:W-:Y:S01]  /*afd0*/  HMMA.16816.F32 R96, R132.reuse, R150, R96 ;  /* 0x000000968460723c */ /* 0x040fe20000001860 */
[----:B------:R-:W1:Y:S07]  /*afe0*/  LDSM.16.MT88.4 R148, [R237+0x1100] ;  /* 0x00110000ed94783b */ /* 0x000e6e0000004200 */
[-C--:B------:R-:W-:Y:S08]  /*aff0*/  HMMA.16816.F32 R100, R132, R136.reuse, R100 ;  /* 0x000000888464723c */ /* 0x080ff00000001864 */
[C---:B------:R-:W-:Y:S07]  /*b000*/  HMMA.16816.F32 R104, R140.reuse, R136, R104 ;  /* 0x000000888c68723c */ /* 0x040fee0000001868 */
[----:B------:R-:W-:Y:S01]  /*b010*/  FADD.FTZ R136, R235, R181 ;  /* 0x000000b5eb887221 */ /* 0x000fe20000010000 */
[-C--:B------:R-:W-:Y:S01]  /*b020*/  HMMA.16816.F32 R108, R140, R138.reuse, R108 ;  /* 0x0000008a8c6c723c */ /* 0x080fe2000000186c */
[----:B------:R2:W-:Y:S03]  /*b030*/  MUFU.EX2 R235, R157 ;  /* 0x0000009d00eb7308 */ /* 0x0005e60000000800 */
[----:B------:R-:W-:Y:S01]  /*b040*/  FADD.FTZ R0, R158, R136 ;  /* 0x000000889e007221 */ /* 0x000fe20000010000 */
[----:B------:R-:W-:Y:S02]  /*b050*/  F2FP.PACK_AB R136, R193, R201 ;  /* 0x000000c9c188723e */ /* 0x000fe400000000ff */
[----:B------:R-:W-:Y:S01]  /*b060*/  F2FP.PACK_AB R137, R192, R200 ;  /* 0x000000c8c089723e */ /* 0x000fe200000000ff */
[C---:B------:R-:W-:Y:S01]  /*b070*/  HMMA.16816.F32 R112, R132.reuse, R138, R112 ;  /* 0x0000008a8470723c */ /* 0x040fe20000001870 */
[----:B------:R-:W-:Y:S02]  /*b080*/  FADD.FTZ R0, R162, R0 ;  /* 0x00000000a2007221 */ /* 0x000fe40000010000 */
[----:B------:R-:W4:Y:S02]  /*b090*/  MUFU.EX2 R181, R214 ;  /* 0x000000d600b57308 */ /* 0x000f240000000800 */
[----:B------:R-:W-:Y:S02]  /*b0a0*/  FADD.FTZ R0, R168, R0 ;  /* 0x00000000a8007221 */ /* 0x000fe40000010000 */
[----:B------:R-:W-:Y:S01]  /*b0b0*/  F2FP.PACK_AB R138, R179, R189 ;  /* 0x000000bdb38a723e */ /* 0x000fe200000000ff */
[-C--:B---3--:R-:W-:Y:S01]  /*b0c0*/  HMMA.16816.F32 R116, R132, R144.reuse, R116 ;  /* 0x000000908474723c */ /* 0x088fe20000001874 */
[----:B------:R-:W-:Y:S07]  /*b0d0*/  F2FP.PACK_AB R139, R176, R188 ;  /* 0x000000bcb08b723e */ /* 0x000fee00000000ff */
[C---:B------:R-:W-:Y:S01]  /*b0e0*/  HMMA.16816.F32 R120, R140.reuse, R144, R120 ;  /* 0x000000908c78723c */ /* 0x040fe20000001878 */
[----:B--2---:R-:W-:Y:S07]  /*b0f0*/  LDSM.16.MT88.4 R156, [R238+0x3100] ;  /* 0x00310000ee9c783b */ /* 0x004fee0000004200 */
[-C--:B------:R-:W-:Y:S01]  /*b100*/  HMMA.16816.F32 R124, R140, R146.reuse, R124 ;  /* 0x000000928c7c723c */ /* 0x080fe2000000187c */
[----:B------:R-:W2:Y:S03]  /*b110*/  LDSM.16.MT88.4 R140, [R240+0x1100] ;  /* 0x00110000f08c783b */ /* 0x000ea60000004200 */
[----:B----4-:R-:W-:Y:S04]  /*b120*/  F2FP.PACK_AB R211, R180, R181 ;  /* 0x000000b5b4d3723e */ /* 0x010fe800000000ff */
[----:B------:R-:W-:Y:S01]  /*b130*/  HMMA.16816.F32 R128, R132, R146, R128 ;  /* 0x000000928480723c */ /* 0x000fe20000001880 */
[----:B------:R-:W3:Y:S06]  /*b140*/  LDSM.16.MT88.4 R144, [R239+0x1100] ;  /* 0x00110000ef90783b */ /* 0x000eec0000004200 */
[----:B------:R-:W-:Y:S02]  /*b150*/  F2FP.PACK_AB R134, R163, R191 ;  /* 0x000000bfa386723e */ /* 0x000fe400000000ff */
[----:B------:R-:W-:Y:S01]  /*b160*/  F2FP.PACK_AB R135, R178, R190 ;  /* 0x000000beb287723e */ /* 0x000fe200000000ff */
[----:B------:R-:W-:Y:S02]  /*b170*/  LDSM.16.MT88.4 R212, [R237+0x3900] ;  /* 0x00390000edd4783b */ /* 0x000fe40000004200 */
[----:B------:R-:W-:Y:S02]  /*b180*/  F2FP.PACK_AB R132, R195, R203 ;  /* 0x000000cbc384723e */ /* 0x000fe400000000ff */
[-C--:B------:R-:W-:Y:S07]  /*b190*/  F2FP.PACK_AB R133, R194, R202.reuse ;  /* 0x000000cac285723e */ /* 0x080fee00000000ff */
        /* <DEDUP_REMOVED lines=9> */
[----:B------:R-:W4:Y:S07]  /*b230*/  LDSM.16.MT88.4 R152, [R240+0x3100] ;  /* 0x00310000f098783b */ /* 0x000f2e0000004200 */
        /* <DEDUP_REMOVED lines=10> */
[-C--:B-1----:R-:W-:Y:S08]  /*b2e0*/  HMMA.16816.F32 R68, R132, R148.reuse, R68 ;  /* 0x000000948444723c */ /* 0x082ff00000001844 */
[C---:B------:R-:W-:Y:S07]  /*b2f0*/  HMMA.16816.F32 R72, R136.reuse, R148, R72 ;  /* 0x000000948848723c */ /* 0x040fee0000001848 */
[----:B------:R-:W-:Y:S01]  /*b300*/  MOV R149, R205 ;  /* 0x000000cd00957202 */ /* 0x000fe20000000f00 */
[-C--:B------:R-:W-:Y:S01]  /*b310*/  HMMA.16816.F32 R76, R136, R150.reuse, R76 ;  /* 0x00000096884c723c */ /* 0x080fe2000000184c */
[----:B------:R-:W-:Y:S07]  /*b320*/  IMAD.MOV.U32 R148, RZ, RZ, R204 ;  /* 0x000000ffff947224 */ /* 0x000fee00078e00cc */
[C---:B------:R-:W-:Y:S07]  /*b330*/  HMMA.16816.F32 R80, R132.reuse, R150, R80 ;  /* 0x000000968450723c */ /* 0x040fee0000001850 */
[----:B------:R-:W-:Y:S01]  /*b340*/  MOV R151, R203 ;  /* 0x000000cb00977202 */ /* 0x000fe20000000f00 */
[-C--:B------:R-:W-:Y:S01]  /*b350*/  HMMA.16816.F32 R84, R132, R156.reuse, R84 ;  /* 0x0000009c8454723c */ /* 0x080fe20000001854 */
[----:B------:R-:W-:Y:S07]  /*b360*/  MOV R150, R202 ;  /* 0x000000ca00967202 */ /* 0x000fee0000000f00 */
[C---:B------:R-:W-:Y:S07]  /*b370*/  HMMA.16816.F32 R88, R136.reuse, R156, R88 ;  /* 0x0000009c8858723c */ /* 0x040fee0000001858 */
[----:B------:R-:W-:Y:S01]  /*b380*/  IMAD.MOV.U32 R157, RZ, RZ, R201 ;  /* 0x000000ffff9d7224 */ /* 0x000fe200078e00c9 */
[-C--:B------:R-:W-:Y:S01]  /*b390*/  HMMA.16816.F32 R92, R136, R158.reuse, R92 ;  /* 0x0000009e885c723c */ /* 0x080fe2000000185c */
[----:B------:R-:W-:Y:S07]  /*b3a0*/  MOV R156, R200 ;  /* 0x000000c8009c7202 */ /* 0x000fee0000000f00 */
[C---:B------:R-:W-:Y:S07]  /*b3b0*/  HMMA.16816.F32 R96, R132.reuse, R158, R96 ;  /* 0x0000009e8460723c */ /* 0x040fee0000001860 */
[----:B------:R-:W-:Y:S01]  /*b3c0*/  MOV R159, R195 ;  /* 0x000000c3009f7202 */ /* 0x000fe20000000f00 */
[-C--:B----4-:R-:W-:Y:S01]  /*b3d0*/  HMMA.16816.F32 R100, R132, R152.reuse, R100 ;  /* 0x000000988464723c */ /* 0x090fe20000001864 */
[----:B------:R-:W-:Y:S07]  /*b3e0*/  IMAD.MOV.U32 R158, RZ, RZ, R194 ;  /* 0x000000ffff9e7224 */ /* 0x000fee00078e00c2 */
[C---:B------:R-:W-:Y:S07]  /*b3f0*/  HMMA.16816.F32 R104, R136.reuse, R152, R104 ;  /* 0x000000988868723c */ /* 0x040fee0000001868 */
[----:B------:R-:W-:Y:S01]  /*b400*/  MOV R153, R193 ;  /* 0x000000c100997202 */ /* 0x000fe20000000f00 */
[-C--:B------:R-:W-:Y:S01]  /*b410*/  HMMA.16816.F32 R108, R136, R154.reuse, R108 ;  /* 0x0000009a886c723c */ /* 0x080fe2000000186c */
[----:B------:R-:W-:Y:S07]  /*b420*/  MOV R152, R192 ;  /* 0x000000c000987202 */ /* 0x000fee0000000f00 */
[C---:B------:R-:W-:Y:S07]  /*b430*/  HMMA.16816.F32 R112, R132.reuse, R154, R112 ;  /* 0x0000009a8470723c */ /* 0x040fee0000001870 */
[----:B------:R-:W-:Y:S01]  /*b440*/  IMAD.MOV.U32 R155, RZ, RZ, R191 ;  /* 0x000000ffff9b7224 */ /* 0x000fe200078e00bf */
[-C--:B--2---:R-:W-:Y:S01]  /*b450*/  HMMA.16816.F32 R116, R132, R140.reuse, R116 ;  /* 0x0000008c8474723c */ /* 0x084fe20000001874 */
[----:B------:R-:W-:Y:S03]  /*b460*/  F2FP.PACK_AB R191, R228, R230 ;  /* 0x000000e6e4bf723e */ /* 0x000fe600000000ff */
[----:B------:R-:W-:Y:S02]  /*b470*/  MOV R154, R190 ;  /* 0x000000be009a7202 */ /* 0x000fe40000000f00 */
[----:B------:R-:W-:Y:S02]  /*b480*/  F2FP.PACK_AB R190, R231, R234 ;  /* 0x000000eae7be723e */ /* 0x000fe400000000ff */
[C---:B------:R-:W-:Y:S07]  /*b490*/  HMMA.16816.F32 R120, R136.reuse, R140, R120 ;  /* 0x0000008c8878723c */ /* 0x040fee0000001878 */
[----:B------:R-:W-:Y:S01]  /*b4a0*/  MOV R141, R189 ;  /* 0x000000bd008d7202 */ /* 0x000fe20000000f00 */
[-C--:B------:R-:W-:Y:S01]  /*b4b0*/  HMMA.16816.F32 R124, R136, R142.reuse, R124 ;  /* 0x0000008e887c723c */ /* 0x080fe2000000187c */
[----:B------:R-:W-:Y:S03]  /*b4c0*/  F2FP.PACK_AB R189, R232, R233 ;  /* 0x000000e9e8bd723e */ /* 0x000fe600000000ff */
[----:B------:R-:W-:Y:S03]  /*b4d0*/  IMAD.MOV.U32 R140, RZ, RZ, R188 ;  /* 0x000000ffff8c7224 */ /* 0x000fe600078e00bc */
[----:B------:R-:W-:Y:S01]  /*b4e0*/  FADD.FTZ R136, R166, R164 ;  /* 0x000000a4a6887221 */ /* 0x000fe20000010000 */
[----:B------:R-:W-:Y:S01]  /*b4f0*/  HMMA.16816.F32 R128, R132, R142, R128 ;  /* 0x0000008e8480723c */ /* 0x000fe20000001880 */
[----:B------:R-:W-:Y:S03]  /*b500*/  MOV R166, R177 ;  /* 0x000000b100a67202 */ /* 0x000fe60000000f00 */
[----:B------:R-:W-:Y:S01]  /*b510*/  IMAD.MOV.U32 R139, RZ, RZ, R163 ;  /* 0x000000ffff8b7224 */ /* 0x000fe200078e00a3 */
[----:B------:R-:W-:Y:S01]  /*b520*/  F2FP.PACK_AB R188, R235, R166 ;  /* 0x000000a6ebbc723e */ /* 0x000fe200000000ff */
[----:B------:R-:W1:Y:S01]  /*b530*/  LDSM.16.MT88.4 R160, [R240+0x1900] ;  /* 0x00190000f0a0783b */ /* 0x000e620000004200 */
[----:B------:R-:W-:Y:S01]  /*b540*/  MOV R138, R178 ;  /* 0x000000b2008a7202 */ /* 0x000fe20000000f00 */
[----:B------:R-:W-:Y:S01]  /*b550*/  FADD.FTZ R229, R229, R136 ;  /* 0x00000088e5e57221 */ /* 0x000fe20000010000 */
[----:B------:R-:W-:Y:S03]  /*b560*/  MOV R137, R179 ;  /* 0x000000b300897202 */ /* 0x000fe60000000f00 */
[-C--:B------:R-:W-:Y:S01]  /*b570*/  HMMA.16816.F32 R192, R188, R196.reuse, R4 ;  /* 0x000000c4bcc0723c */ /* 0x080fe20000001804 */
[----:B------:R-:W-:Y:S01]  /*b580*/  MOV R164, R176 ;  /* 0x000000b000a47202 */ /* 0x000fe20000000f00 */
[----:B------:R-:W-:Y:S06]  /*b590*/  LDSM.16.MT88.4 R4, [R239+0x3900] ;  /* 0x00390000ef04783b */ /* 0x000fec0000004200 */
[C---:B------:R-:W-:Y:S02]  /*b5a0*/  HMMA.16816.F32 R200, R208.reuse, R196, R8 ;  /* 0x000000c4d0c8723c */ /* 0x040fe40000001808 */
[----:B------:R-:W2:Y:S05]  /*b5b0*/  LDSM.16.MT88.4 R176, [R239+0x1900] ;  /* 0x00190000efb0783b */ /* 0x000eaa0000004200 */
[----:B------:R-:W-:Y:S01]  /*b5c0*/  MOV R9, R151 ;  /* 0x0000009700097202 */ /* 0x000fe20000000f00 */
[-C--:B------:R-:W-:Y:S01]  /*b5d0*/  HMMA.16816.F32 R204, R208, R198.reuse, R12 ;  /* 0x000000c6d0cc723c */ /* 0x080fe2000000180c */
[----:B------:R-:W-:Y:S03]  /*b5e0*/  IMAD.MOV.U32 R8, RZ, RZ, R150 ;  /* 0x000000ffff087224 */ /* 0x000fe600078e0096 */
[----:B------:R-:W-:Y:S01]  /*b5f0*/  IMAD.MOV.U32 R10, RZ, RZ, R149 ;  /* 0x000000ffff0a7224 */ /* 0x000fe200078e0095 */
[----:B------:R-:W-:Y:S02]  /*b600*/  MOV R11, R148 ;  /* 0x00000094000b7202 */ /* 0x000fe40000000f00 */
[----:B------:R-:W-:Y:S01]  /*b610*/  MOV R13, R137 ;  /* 0x00000089000d7202 */ /* 0x000fe20000000f00 */
[C---:B------:R-:W-:Y:S01]  /*b620*/  HMMA.16816.F32 R196, R188.reuse, R198, R16 ;  /* 0x000000c6bcc4723c */ /* 0x040fe20000001810 */
[----:B------:R-:W-:Y:S03]  /*b630*/  IMAD.MOV.U32 R15, RZ, RZ, R166 ;  /* 0x000000ffff0f7224 */ /* 0x000fe600078e00a6 */
[----:B------:R-:W-:Y:S01]  /*b640*/  IMAD.MOV.U32 R12, RZ, RZ, R138 ;  /* 0x000000ffff0c7224 */ /* 0x000fe200078e008a */
[----:B------:R-:W-:Y:S01]  /*b650*/  MOV R14, R164 ;  /* 0x000000a4000e7202 */ /* 0x000fe20000000f00 */
[----:B------:R-:W-:Y:S01]  /*b660*/  FADD.FTZ R11, R11, R229 ;  /* 0x000000e50b0b7221 */ /* 0x000fe20000010000 */
[----:B------:R-:W-:Y:S01]  /*b670*/  MOV R19, R139 ;  /* 0x0000008b00137202 */ /* 0x000fe20000000f00 */
[-C--:B---3--:R-:W-:Y:S01]  /*b680*/  HMMA.16816.F32 R132, R188, R144.reuse, R20 ;  /* 0x00000090bc84723c */ /* 0x088fe20000001814 */
[----:B------:R-:W-:Y:S03]  /*b690*/  MOV R18, R140 ;  /* 0x0000008c00127202 */ /* 0x000fe60000000f00 */
[----:B------:R-:W-:Y:S01]  /*b6a0*/  IMAD.MOV.U32 R17, RZ, RZ, R141 ;  /* 0x000000ffff117224 */ /* 0x000fe200078e008d */
[----:B------:R-:W-:Y:S02]  /*b6b0*/  MOV R16, R154 ;  /* 0x0000009a00107202 */ /* 0x000fe40000000f00 */
[----:B------:R-:W-:Y:S01]  /*b6c0*/  MOV R23, R155 ;  /* 0x0000009b00177202 */ /* 0x000fe20000000f00 */
[C---:B------:R-:W-:Y:S01]  /*b6d0*/  HMMA.16816.F32 R136, R208.reuse, R144, R24 ;  /* 0x00000090d088723c */ /* 0x040fe20000001818 */
[----:B------:R-:W-:Y:S03]  /*b6e0*/  IMAD.MOV.U32 R22, RZ, RZ, R152 ;  /* 0x000000ffff167224 */ /* 0x000fe600078e0098 */
[----:B------:R-:W-:Y:S02]  /*b6f0*/  MOV R21, R153 ;  /* 0x0000009900157202 */ /* 0x000fe40000000f00 */
[----:B------:R-:W-:Y:S01]  /*b700*/  MOV R20, R158 ;  /* 0x0000009e00147202 */ /* 0x000fe20000000f00 */
[----:B------:R-:W-:Y:S01]  /*b710*/  IMAD.MOV.U32 R27, RZ, RZ, R159 ;  /* 0x000000ffff1b7224 */ /* 0x000fe200078e009f */
[-C--:B------:R-:W-:Y:S01]  /*b720*/  HMMA.16816.F32 R140, R208, R146.reuse, R28 ;  /* 0x00000092d08c723c */ /* 0x080fe2000000181c */
[----:B------:R-:W-:Y:S03]  /*b730*/  MOV R26, R156 ;  /* 0x0000009c001a7202 */ /* 0x000fe60000000f00 */
[----:B------:R-:W-:Y:S02]  /*b740*/  MOV R25, R157 ;  /* 0x0000009d00197202 */ /* 0x000fe40000000f00 */
[----:B------:R-:W-:Y:S01]  /*b750*/  MOV R24, R175 ;  /* 0x000000af00187202 */ /* 0x000fe20000000f00 */
[----:B------:R-:W-:Y:S01]  /*b760*/  IMAD.MOV.U32 R29, RZ, RZ, R173 ;  /* 0x000000ffff1d7224 */ /* 0x000fe200078e00ad */
[C---:B------:R-:W-:Y:S01]  /*b770*/  HMMA.16816.F32 R144, R188.reuse, R146, R32 ;  /* 0x00000092bc90723c */ /* 0x040fe20000001820 */
[----:B------:R-:W-:Y:S03]  /*b780*/  MOV R31, R171 ;  /* 0x000000ab001f7202 */ /* 0x000fe60000000f00 */
[----:B------:R-:W-:Y:S01]  /*b790*/  FADD.FTZ R11, R24, R11 ;  /* 0x0000000b180b7221 */ /* 0x000fe20000010000 */
[----:B------:R-:W-:Y:S02]  /*b7a0*/  MOV R30, R172 ;  /* 0x000000ac001e7202 */ /* 0x000fe40000000f00 */
[----:B------:R-:W-:Y:S01]  /*b7b0*/  IMAD.MOV.U32 R34, RZ, RZ, R170 ;  /* 0x000000ffff227224 */ /* 0x000fe200078e00aa */
[-C--:B-1----:R-:W-:Y:S01]  /*b7c0*/  HMMA.16816.F32 R148, R188, R160.reuse, R36 ;  /* 0x000000a0bc94723c */ /* 0x082fe20000001824 */
[----:B------:R-:W-:Y:S03]  /*b7d0*/  MOV R35, R169 ;  /* 0x000000a900237202 */ /* 0x000fe60000000f00 */
[----:B------:R-:W-:Y:S01]  /*b7e0*/  FADD.FTZ R3, R34, R3 ;  /* 0x0000000322037221 */ /* 0x000fe20000010000 */
[----:B------:R-:W-:Y:S01]  /*b7f0*/  MOV R28, R174 ;  /* 0x000000ae001c7202 */ /* 0x000fe20000000f00 */
[----:B------:R-:W-:Y:S02]  /*b800*/  FADD.FTZ R2, R35, R2 ;  /* 0x0000000223027221 */ /* 0x000fe40000010000 */
[C---:B------:R-:W-:Y:S01]  /*b810*/  HMMA.16816.F32 R152, R208.reuse, R160, R40 ;  /* 0x000000a0d098723c */ /* 0x040fe20000001828 */
[----:B------:R-:W-:Y:S03]  /*b820*/  FADD.FTZ R3, R29, R3 ;  /* 0x000000031d037221 */ /* 0x000fe60000010000 */
[----:B------:R-:W-:Y:S02]  /*b830*/  FADD.FTZ R2, R30, R2 ;  /* 0x000000021e027221 */ /* 0x000fe40000010000 */
[----:B------:R-:W-:Y:S02]  /*b840*/  FADD.FTZ R10, R10, R3 ;  /* 0x000000030a0a7221 */ /* 0x000fe40000010000 */
[-C--:B------:R-:W-:Y:S01]  /*b850*/  HMMA.16816.F32 R156, R208, R162.reuse, R44 ;  /* 0x000000a2d09c723c */ /* 0x080fe2000000182c */
[----:B------:R-:W-:Y:S03]  /*b860*/  FADD.FTZ R3, R25, R11 ;  /* 0x0000000b19037221 */ /* 0x000fe60000010000 */
[----:B------:R-:W-:Y:S02]  /*b870*/  FADD.FTZ R9, R9, R2 ;  /* 0x0000000209097221 */ /* 0x000fe40000010000 */
[----:B------:R-:W-:Y:S02]  /*b880*/  FADD.FTZ R2, R26, R10 ;  /* 0x0000000a1a027221 */ /* 0x000fe40000010000 */
[C---:B------:R-:W-:Y:S01]  /*b890*/  HMMA.16816.F32 R160, R188.reuse, R162, R48 ;  /* 0x000000a2bca0723c */ /* 0x040fe20000001830 */
[----:B------:R-:W-:Y:S03]  /*b8a0*/  FADD.FTZ R10, R21, R3 ;  /* 0x00000003150a7221 */ /* 0x000fe60000010000 */
[----:B------:R-:W-:Y:S04]  /*b8b0*/  FADD.FTZ R0, R28, R0 ;  /* 0x000000001c007221 */ /* 0x000fe80000010000 */
[-C--:B--2---:R-:W-:Y:S01]  /*b8c0*/  HMMA.16816.F32 R164, R188, R176.reuse, R52 ;  /* 0x000000b0bca4723c */ /* 0x084fe20000001834 */
[----:B------:R-:W-:Y:S04]  /*b8d0*/  FADD.FTZ R0, R31, R0 ;  /* 0x000000001f007221 */ /* 0x000fe80000010000 */
[----:B------:R-:W-:Y:S02]  /*b8e0*/  FADD.FTZ R8, R8, R0 ;  /* 0x0000000008087221 */ /* 0x000fe40000010000 */
[----:B------:R-:W-:Y:S01]  /*b8f0*/  FADD.FTZ R0, R27, R9 ;  /* 0x000000091b007221 */ /* 0x000fe20000010000 */
        /* <DEDUP_REMOVED lines=10> */
[----:B------:R-:W-:Y:S02]  /*b9a0*/  FADD.FTZ R8, R12, R3 ;  /* 0x000000030c087221 */ /* 0x000fe40000010000 */
[----:B------:R-:W-:Y:S02]  /*b9b0*/  FADD.FTZ R3, R15, R9 ;  /* 0x000000090f037221 */ /* 0x000fe40000010000 */
        /* <DEDUP_REMOVED lines=15> */
[-C--:B------:R-:W-:Y:S01]  /*bab0*/  HMMA.16816.F32 R124, R208, R6.reuse, R124 ;  /* 0x00000006d07c723c */ /* 0x080fe2000000187c */
[----:B------:R-:W-:Y:S03]  /*bac0*/  FADD.FTZ R5, R14, R0 ;  /* 0x000000000e057221 */ /* 0x000fe60000010000 */
[----:B------:R-:W-:Y:S02]  /*bad0*/  FADD.FTZ R2, R233, R8 ;  /* 0x00000008e9027221 */ /* 0x000fe40000010000 */
[----:B------:R-:W-:Y:S02]  /*bae0*/  FADD.FTZ R0, R227, R4 ;  /* 0x00000004e3007221 */ /* 0x000fe40000010000 */
[----:B------:R-:W-:Y:S01]  /*baf0*/  FADD.FTZ R4, R235, R3 ;  /* 0x00000003eb047221 */ /* 0x000fe20000010000 */
[----:B------:R-:W-:Y:S03]  /*bb00*/  HMMA.16816.F32 R128, R188, R6, R128 ;  /* 0x00000006bc80723c */ /* 0x000fe60000001880 */
[----:B------:R-:W-:Y:S02]  /*bb10*/  FADD.FTZ R3, R232, R2 ;  /* 0x00000002e8037221 */ /* 0x000fe40000010000 */
[----:B------:R-:W-:Y:S02]  /*bb20*/  FADD.FTZ R4, R234, R4 ;  /* 0x00000004ea047221 */ /* 0x000fe40000010000 */
[----:B------:R-:W-:Y:S01]  /*bb30*/  FADD.FTZ R5, R225, R5 ;  /* 0x00000005e1057221 */ /* 0x000fe20000010000 */
[----:B------:R-:W-:Y:S01]  /*bb40*/  MOV R188, R182 ;  /* 0x000000b600bc7202 */ /* 0x000fe20000000f00 */
[----:B------:R-:W-:Y:S03]  /*bb50*/  FADD.FTZ R2, R226, R0 ;  /* 0x00000000e2027221 */ /* 0x000fe60000010000 */
[----:B------:R-:W-:Y:S02]  /*bb60*/  FADD.FTZ R3, R230, R3 ;  /* 0x00000003e6037221 */ /* 0x000fe40000010000 */
[----:B------:R-:W-:Y:S02]  /*bb70*/  FADD.FTZ R4, R231, R4 ;  /* 0x00000004e7047221 */ /* 0x000fe40000010000 */
[----:B------:R-:W-:Y:S02]  /*bb80*/  FADD.FTZ R3, R228, R3 ;  /* 0x00000003e4037221 */ /* 0x000fe40000010000 */
[----:B------:R-:W-:Y:S01]  /*bb90*/  FADD.FTZ R2, R187, R2 ;  /* 0x00000002bb027221 */ /* 0x000fe20000010000 */
[----:B------:R1:W-:Y:S01]  /*bba0*/  STL [R1+0xc], R4 ;  /* 0x00000c0401007387 */ /* 0x0003e20000100800 */
[----:B------:R-:W-:Y:S01]  /*bbb0*/  FADD.FTZ R0, R224, R5 ;  /* 0x00000005e0007221 */ /* 0x000fe20000010000 */
[----:B------:R-:W-:Y:S01]  /*bbc0*/  MOV R187, R184 ;  /* 0x000000b800bb7202 */ /* 0x000fe20000000f00 */
[----:B------:R-:W-:Y:S01]  /*bbd0*/  FADD.FTZ R2, R183, R2 ;  /* 0x00000002b7027221 */ /* 0x000fe20000010000 */
[----:B------:R1:W-:Y:S01]  /*bbe0*/  STL [R1+0x40], R3 ;  /* 0x0000400301007387 */ /* 0x0003e20000100800 */
[----:B------:R-:W-:Y:S02]  /*bbf0*/  FADD.FTZ R0, R181, R0 ;  /* 0x00000000b5007221 */ /* 0x000fe40000010000 */
[----:B------:R-:W-:Y:S01]  /*bc00*/  IMAD.MOV.U32 R181, RZ, RZ, R185 ;  /* 0x000000ffffb57224 */ /* 0x000fe200078e00b9 */
[----:B------:R1:W-:Y:S01]  /*bc10*/  STL [R1+0x14], R2 ;  /* 0x0000140201007387 */ /* 0x0003e20000100800 */
[----:B------:R-:W-:Y:S01]  /*bc20*/  FADD.FTZ R0, R180, R0 ;  /* 0x00000000b4007221 */ /* 0x000fe20000010000 */
[----:B------:R-:W-:Y:S04]  /*bc30*/  MOV R180, R186 ;  /* 0x000000ba00b47202 */ /* 0x000fe80000000f00 */
[----:B------:R1:W-:Y:S01]  /*bc40*/  STL [R1+0x10], R0 ;  /* 0x0000100001007387 */ /* 0x0003e20000100800 */
[----:B------:R-:W-:-:S05]  /*bc50*/  @P0 BRA `(.L_x_1795) ;  /* 0xffffb3b000000947 */ /* 0x000fca000383ffff */
.L_x_1792:
[----:B--2---:R-:W-:-:S13]  /*bc60*/  ISETP.LE.AND P0, PT, RZ, UR10, PT ;  /* 0x0000000aff007c0c */ /* 0x004fda000bf03270 */
[----:B------:R-:W-:Y:S05]  /*bc70*/  @!P0 BRA `(.L_x_1796) ;  /* 0x00003cf000008947 */ /* 0x000fea0003800000 */
[----:B-1----:R-:W2:Y:S01]  /*bc80*/  LDL.LU R2, [R1+0x38] ;  /* 0x0000380001027983 */ /* 0x002ea20000300800 */
        /* <DEDUP_REMOVED lines=10> */
[----:B------:R-:W-:Y:S01]  /*bd30*/  IMAD.SHL.U32 R228, R2, 0x2, RZ ;  /* 0x0000000202e47824 */ /* 0x000fe200078e00ff */
[----:B------:R-:W-:Y:S05]  /*bd40*/  BRA `(.L_x_1797) ;  /* 0x0000040000007947 */ /* 0x000fea0003800000 */
.L_x_1799:
[----:B------:R-:W2:Y:S01]  /*bd50*/  LDL R2, [R1+0x3c] ;  /* 0x00003c0001027983 */ /* 0x000ea20000100800 */
[----:B------:R-:W-:Y:S01]  /*bd60*/  ULEA UR4, UR10, UR11, 0x6 ;  /* 0x0000000b0a047291 */ /* 0x000fe2000f8e303f */
[----:B------:R-:W-:Y:S02]  /*bd70*/  IMAD.MOV.U32 R186, RZ, RZ, RZ ;  /* 0x000000ffffba7224 */ /* 0x000fe400078e00ff */
[----:B------:R-:W3:Y:S03]  /*bd80*/  LDL R211, [R1+0x18] ;  /* 0x0000180001d37983 */ /* 0x000ee60000100800 */
[----:B------:R-:W-:Y:S05]  /*bd90*/  IMAD.U32 R181, RZ, RZ, UR4 ;  /* 0x00000004ffb57e24 */ /* 0x000fea000f8e00ff */
        /* <DEDUP_REMOVED lines=28> */
[----:B------:R-:W4:Y:S04]  /*bf60*/  SHFL.IDX PT, R208, R181, 0x1, 0x181f ;  /* 0x00381f00b5d07f89 */ /* 0x000f2800000e0000 */
[----:B------:R-:W5:Y:S04]  /*bf70*/  SHFL.IDX PT, R209, R2, 0x1, 0x181f ;  /* 0x00381f0002d17f89 */ /* 0x000f6800000e0000 */
[----:B------:R-:W5:Y:S04]  /*bf80*/  SHFL.IDX PT, R191, R181, 0x2, 0x181f ;  /* 0x00581f00b5bf7f89 */ /* 0x000f6800000e0000 */
[----:B------:R-:W5:Y:S04]  /*bf90*/  SHFL.IDX PT, R210, R2, 0x2, 0x181f ;  /* 0x00581f0002d27f89 */ /* 0x000f6800000e0000 */
[----:B------:R-:W5:Y:S01]  /*bfa0*/  SHFL.IDX PT, R181, R181, 0x3, 0x181f ;  /* 0x00781f00b5b57f89 */ /* 0x000f6200000e0000 */
[C---:B-1----:R-:W-:Y:S02]  /*bfb0*/  IADD3 R188, P2, R186.reuse, R230, RZ ;  /* 0x000000e6babc7210 */ /* 0x042fe40007f5e0ff */
[----:B------:R-:W-:Y:S01]  /*bfc0*/  IADD3 R186, P1, R186, R228, RZ ;  /* 0x000000e4baba7210 */ /* 0x000fe20007f3e0ff */
[----:B------:R-:W1:Y:S02]  /*bfd0*/  SHFL.IDX PT, R2, R2, 0x3, 0x181f ;  /* 0x00781f0002027f89 */ /* 0x000e6400000e0000 */
[C-C-:B--2---:R-:W-:Y:S01]  /*bfe0*/  IMAD.X R189, R182.reuse, 0x1, R231.reuse, P2 ;  /* 0x00000001b6bd7824 */ /* 0x144fe200010e06e7 */
[-C--:B------:R-:W-:Y:S02]  /*bff0*/  IADD3.X R187, R182, R229.reuse, RZ, P1, !PT ;  /* 0x000000e5b6bb7210 */ /* 0x080fe40000ffe4ff */
[C---:B----4-:R-:W-:Y:S02]  /*c000*/  IADD3 R184, P0, R208.reuse, R230, RZ ;  /* 0x000000e6d0b87210 */ /* 0x050fe40007f1e0ff */
[----:B---3--:R2:W-:Y:S01]  /*c010*/  LDGSTS.E.BYPASS.LTC128B.128 [R211+0x4100], [R188.64], !P6 ;  /* 0x04100000bcd37fae */ /* 0x0085e2000f101d4e */
[----:B------:R-:W-:Y:S02]  /*c020*/  IADD3 R208, P1, R208, R228, RZ ;  /* 0x000000e4d0d07210 */ /* 0x000fe40007f3e0ff */
[----:B-----5:R-:W-:Y:S01]  /*c030*/  IMAD.X R185, R209, 0x1, R231, P0 ;  /* 0x00000001d1b97824 */ /* 0x020fe200000e06e7 */
[----:B------:R3:W-:Y:S01]  /*c040*/  LDGSTS.E.BYPASS.LTC128B.128 [R211+0x6100], [R186.64], !P5 ;  /* 0x06100000bad37fae */ /* 0x0007e2000e901d4e */
[----:B------:R-:W-:Y:S01]  /*c050*/  IADD3 R190, P0, R191, R230, RZ ;  /* 0x000000e6bfbe7210 */ /* 0x000fe20007f1e0ff */
[----:B------:R-:W-:Y:S02]  /*c060*/  IMAD.X R209, R209, 0x1, R229, P1 ;  /* 0x00000001d1d17824 */ /* 0x000fe400008e06e5 */
[----:B------:R4:W-:Y:S04]  /*c070*/  LDGSTS.E.BYPASS.LTC128B.128 [R211+0x4900], [R184.64], !P6 ;  /* 0x04900000b8d37fae */ /* 0x0009e8000f101d4e */
[----:B------:R1:W-:Y:S01]  /*c080*/  LDGSTS.E.BYPASS.LTC128B.128 [R211+0x6900], [R208.64], !P5 ;  /* 0x06900000d0d37fae */ /* 0x0003e2000e901d4e */
[----:B--2---:R-:W-:Y:S01]  /*c090*/  IADD3 R188, P2, R191, R228, RZ ;  /* 0x000000e4bfbc7210 */ /* 0x004fe20007f5e0ff */
[C-C-:B------:R-:W-:Y:S01]  /*c0a0*/  IMAD.X R191, R210.reuse, 0x1, R231.reuse, P0 ;  /* 0x00000001d2bf7824 */ /* 0x140fe200000e06e7 */
[C---:B---3--:R-:W-:Y:S04]  /*c0b0*/  IADD3 R186, P1, R181.reuse, R230, RZ ;  /* 0x000000e6b5ba7210 */ /* 0x048fe80007f3e0ff */
[----:B------:R2:W-:Y:S01]  /*c0c0*/  LDGSTS.E.BYPASS.LTC128B.128 [R211+0x5100], [R190.64], !P6 ;  /* 0x05100000bed37fae */ /* 0x0005e2000f101d4e */
[----:B------:R-:W-:Y:S02]  /*c0d0*/  IADD3.X R189, R210, R229, RZ, P2, !PT ;  /* 0x000000e5d2bd7210 */ /* 0x000fe400017fe4ff */
[----:B----4-:R-:W-:Y:S01]  /*c0e0*/  IADD3 R184, P0, R181, R228, RZ ;  /* 0x000000e4b5b87210 */ /* 0x010fe20007f1e0ff */
[C---:B-1----:R-:W-:Y:S02]  /*c0f0*/  IMAD.X R187, R2.reuse, 0x1, R231, P1 ;  /* 0x0000000102bb7824 */ /* 0x042fe400008e06e7 */
[----:B------:R2:W-:Y:S02]  /*c100*/  LDGSTS.E.BYPASS.LTC128B.128 [R211+0x7100], [R188.64], !P5 ;  /* 0x07100000bcd37fae */ /* 0x0005e4000e901d4e */
[----:B------:R-:W-:Y:S02]  /*c110*/  IMAD.X R185, R2, 0x1, R229, P0 ;  /* 0x0000000102b97824 */ /* 0x000fe400000e06e5 */
[----:B------:R2:W-:Y:S04]  /*c120*/  LDGSTS.E.BYPASS.LTC128B.128 [R211+0x5900], [R186.64], !P6 ;  /* 0x05900000bad37fae */ /* 0x0005e8000f101d4e */
[----:B------:R2:W-:Y:S01]  /*c130*/  LDGSTS.E.BYPASS.LTC128B.128 [R211+0x7900], [R184.64], !P5 ;  /* 0x07900000b8d37fae */ /* 0x0005e2000e901d4e */
[----:B------:R-:W-:-:S05]  /*c140*/  BRA `(.L_x_1798) ;  /* 0x00000eb000007947 */ /* 0x000fca0003800000 */
.L_x_1797:
[----:B------:R-:W2:Y:S01]  /*c150*/  LDL R4, [R1+0x30] ;  /* 0x0000300001047983 */ /* 0x000ea20000100800 */
[----:B------:R-:W-:Y:S04]  /*c160*/  DEPBAR.LE SB0, 0x0 ;  /* 0x000080000000791a */ /* 0x000fe80000000000 */
[----:B------:R-:W-:Y:S01]  /*c170*/  UISETP.GE.AND UP0, UPT, UR10, 0x1, UPT ;  /* 0x000000010a00788c */ /* 0x000fe2000bf06270 */
[----:B------:R-:W3:Y:S06]  /*c180*/  LDL R10, [R1+0x1c] ;  /* 0x00001c00010a7983 */ /* 0x000eec0000100800 */
[----:B------:R-:W4:Y:S06]  /*c190*/  LDL R40, [R1] ;  /* 0x0000000001287983 */ /* 0x000f2c0000100800 */
[----:B------:R-:W3:Y:S06]  /*c1a0*/  LDL R41, [R1+0x4] ;  /* 0x0000040001297983 */ /* 0x000eec0000100800 */
[----:B------:R-:W3:Y:S06]  /*c1b0*/  LDL R28, [R1+0x8] ;  /* 0x00000800011c7983 */ /* 0x000eec0000100800 */
[----:B------:R-:W3:Y:S06]  /*c1c0*/  LDL R55, [R1+0x20] ;  /* 0x0000200001377983 */ /* 0x000eec0000100800 */
[----:B------:R-:W-:Y:S06]  /*c1d0*/  BAR.SYNC.DEFER_BLOCKING 0x0 ;  /* 0x0000000000007b1d */ /* 0x000fec0000010000 */
[----:B-----5:R-:W-:Y:S06]  /*c1e0*/  LDSM.16.M88.4 R64, [R243+0x8100] ;  /* 0x00810000f340783b */ /* 0x020fec0000000200 */
[----:B------:R-:W1:Y:S06]  /*c1f0*/  LDSM.16.M88.4 R16, [R236+0x4100] ;  /* 0x00410000ec10783b */ /* 0x000e6c0000000200 */
[----:B------:R-:W1:Y:S06]  /*c200*/  LDSM.16.M88.4 R60, [R243+0xa100] ;  /* 0x00a10000f33c783b */ /* 0x000e6c0000000200 */
[----:B------:R-:W1:Y:S06]  /*c210*/  LDSM.16.M88.4 R32, [R236+0x4900] ;  /* 0x00490000ec20783b */ /* 0x000e6c0000000200 */
[----:B------:R-:W-:Y:S06]  /*c220*/  LDSM.16.M88.4 R48, [R236+0x5100] ;  /* 0x00510000ec30783b */ /* 0x000fec0000000200 */
[----:B------:R-:W-:Y:S06]  /*c230*/  LDSM.16.M88.4 R184, [R236+0x5900] ;  /* 0x00590000ecb8783b */ /* 0x000fec0000000200 */
[----:B------:R-:W-:Y:S06]  /*c240*/  LDSM.16.M88.4 R188, [R245+0x8100] ;  /* 0x00810000f5bc783b */ /* 0x000fec0000000200 */
[----:B------:R-:W-:Y:S06]  /*c250*/  LDSM.16.M88.4 R208, [R247] ;  /* 0x00000000f7d0783b */ /* 0x000fec0000000200 */
[----:B------:R-:W-:Y:S01]  /*c260*/  LDSM.16.M88.4 R212, [R245+0xa100] ;  /* 0x00a10000f5d4783b */ /* 0x000fe20000000200 */
[----:B--2---:R-:W-:Y:S01]  /*c270*/  SHF.R.S32.HI R2, RZ, 0x1f, R4 ;  /* 0x0000001fff027819 */ /* 0x004fe20000011404 */
[----:B------:R-:W-:Y:S04]  /*c280*/  IMAD.WIDE.U32 R8, R4, c[0x0][0x208], RZ ;  /* 0x0000820004087a25 */ /* 0x000fe800078e00ff */
[----:B------:R-:W-:Y:S04]  /*c290*/  IMAD R2, R2, c[0x0][0x208], RZ ;  /* 0x0000820002027a24 */ /* 0x000fe800078e02ff */
[----:B------:R-:W-:Y:S02]  /*c2a0*/  IMAD R2, R4, c[0x0][0x20c], R2 ;  /* 0x0000830004027a24 */ /* 0x000fe400078e0202 */
[-C--:B-1----:R-:W-:Y:S01]  /*c2b0*/  HMMA.16816.F32 R4, R64, R16.reuse, RZ ;  /* 0x000000104004723c */ /* 0x082fe200000018ff */
[----:B----4-:R-:W-:Y:S02]  /*c2c0*/  LDSM.16.M88.4 R224, [R40] ;  /* 0x0000000028e0783b */ /* 0x010fe40000000200 */
[----:B------:R-:W-:Y:S01]  /*c2d0*/  IMAD.IADD R9, R9, 0x1, R2 ;  /* 0x0000000109097824 */ /* 0x000fe200078e0202 */
[----:B---3--:R-:W-:Y:S03]  /*c2e0*/  SHF.R.S32.HI R2, RZ, 0x1f, R10 ;  /* 0x0000001fff027819 */ /* 0x008fe6000001140a */
[----:B------:R-:W-:Y:S01]  /*c2f0*/  IMAD.WIDE.U32 R12, R10, c[0x0][0x218], R8 ;  /* 0x000086000a0c7a25 */ /* 0x000fe200078e0008 */
[----:B------:R-:W-:Y:S04]  /*c300*/  LDSM.16.M88.4 R220, [R41] ;  /* 0x0000000029dc783b */ /* 0x000fe80000000200 */
[----:B------:R-:W-:Y:S02]  /*c310*/  IMAD R2, R2, c[0x0][0x218], RZ ;  /* 0x0000860002027a24 */ /* 0x000fe400078e02ff */
[----:B------:R-:W-:Y:S02]  /*c320*/  LDSM.16.M88.4 R216, [R28] ;  /* 0x000000001cd8783b */ /* 0x000fe40000000200 */
[----:B------:R-:W-:Y:S01]  /*c330*/  IMAD R14, R10, c[0x0][0x21c], R2 ;  /* 0x000087000a0e7a24 */ /* 0x000fe200078e0202 */
[----:B------:R-:W-:Y:S01]  /*c340*/  IADD3 R2, P0, R12, UR24, RZ ;  /* 0x000000180c027c10 */ /* 0x000fe2000ff1e0ff */
[C---:B------:R-:W-:Y:S07]  /*c350*/  HMMA.16816.F32 R8, R60.reuse, R16, RZ ;  /* 0x000000103c08723c */ /* 0x040fee00000018ff */
[----:B------:R-:W-:Y:S02]  /*c360*/  IADD3.X R16, R13, UR8, R14, P0, !PT ;  /* 0x000000080d107c10 */ /* 0x000fe400087fe40e */
[-C--:B------:R-:W-:Y:S03]  /*c370*/  HMMA.16816.F32 R12, R60, R18.reuse, RZ ;  /* 0x000000123c0c723c */ /* 0x080fe600000018ff */
[C---:B------:R-:W-:Y:S04]  /*c380*/  LEA R36, P0, R2.reuse, c[0x0][0x1f8], 0x1 ;  /* 0x00007e0002247a11 */ /* 0x040fe800078008ff */
[----:B------:R-:W-:Y:S01]  /*c390*/  LEA.HI.X R2, R2, c[0x0][0x1fc], R16, 0x1, P0 ;  /* 0x00007f0002027a11 */ /* 0x000fe200000f0c10 */
[----:B------:R-:W1:Y:S01]  /*c3a0*/  SHFL.IDX PT, R42, R36, RZ, 0x181f ;  /* 0x00181fff242a7589 */ /* 0x000e6200000e0000 */
[C---:B------:R-:W-:Y:S05]  /*c3b0*/  HMMA.16816.F32 R16, R64.reuse, R18, RZ ;  /* 0x000000124010723c */ /* 0x040fea00000018ff */
[----:B------:R-:W2:Y:S03]  /*c3c0*/  SHFL.IDX PT, R37, R2, RZ, 0x181f ;  /* 0x00181fff02257589 */ /* 0x000ea600000e0000 */
[-C--:B------:R-:W-:Y:S03]  /*c3d0*/  HMMA.16816.F32 R20, R64, R32.reuse, RZ ;  /* 0x000000204014723c */ /* 0x080fe600000018ff */
[----:B------:R-:W3:Y:S05]  /*c3e0*/  SHFL.IDX PT, R46, R36, 0x1, 0x181f ;  /* 0x00381f00242e7f89 */ /* 0x000eea00000e0000 */
[C---:B------:R-:W-:Y:S01]  /*c3f0*/  HMMA.16816.F32 R24, R60.reuse, R32, RZ ;  /* 0x000000203c18723c */ /* 0x040fe200000018ff */
[----:B------:R-:W4:Y:S03]  /*c400*/  SHFL.IDX PT, R45, R2, 0x1, 0x181f ;  /* 0x00381f00022d7f89 */ /* 0x000f2600000e0000 */
[C---:B-1----:R-:W-:Y:S04]  /*c410*/  IADD3 R38, P1, R42.reuse, R230, RZ ;  /* 0x000000e62a267210 */ /* 0x042fe80007f3e0ff */
[-C--:B------:R-:W-:Y:S01]  /*c420*/  HMMA.16816.F32 R28, R60, R34.reuse, RZ ;  /* 0x000000223c1c723c */ /* 0x080fe200000018ff */
[----:B------:R-:W1:Y:S03]  /*c430*/  SHFL.IDX PT, R52, R36, 0x2, 0x181f ;  /* 0x00581f0024347f89 */ /* 0x000e6600000e0000 */
[----:B------:R-:W-:Y:S01]  /*c440*/  IADD3 R42, P0, R42, R228, RZ ;  /* 0x000000e42a2a7210 */ /* 0x000fe20007f1e0ff */
[C---:B--2---:R-:W-:Y:S02]  /*c450*/  IMAD.X R39, R37.reuse, 0x1, R231, P1 ;  /* 0x0000000125277824 */ /* 0x044fe400008e06e7 */
[----:B------:R-:W2:Y:S01]  /*c460*/  SHFL.IDX PT, R53, R2, 0x2, 0x181f ;  /* 0x00581f0002357f89 */ /* 0x000ea200000e0000 */
[C---:B------:R-:W-:Y:S04]  /*c470*/  HMMA.16816.F32 R32, R64.reuse, R34, RZ ;  /* 0x000000224020723c */ /* 0x040fe800000018ff */
[----:B------:R-:W-:Y:S01]  /*c480*/  IMAD.X R43, R37, 0x1, R229, P0 ;  /* 0x00000001252b7824 */ /* 0x000fe200000e06e5 */
[----:B------:R2:W-:Y:S01]  /*c490*/  LDGSTS.E.BYPASS.LTC128B.128 [R55], [R38.64], !P6 ;  /* 0x0000000026377fae */ /* 0x0005e2000f101d4e */
[C---:B---3--:R-:W-:Y:S02]  /*c4a0*/  IADD3 R40, P0, R46.reuse, R230, RZ ;  /* 0x000000e62e287210 */ /* 0x048fe40007f1e0ff */
[----:B------:R-:W-:Y:S03]  /*c4b0*/  IADD3 R46, P2, R46, R228, RZ ;  /* 0x000000e42e2e7210 */ /* 0x000fe60007f5e0ff */
[----:B------:R3:W-:Y:S01]  /*c4c0*/  LDGSTS.E.BYPASS.LTC128B.128 [R55+0x2000], [R42.64], !P5 ;  /* 0x020000002a377fae */ /* 0x0007e2000e901d4e */
[C---:B----4-:R-:W-:Y:S02]  /*c4d0*/  IMAD.X R41, R45.reuse, 0x1, R231, P0 ;  /* 0x000000012d297824 */ /* 0x050fe400000e06e7 */
[----:B------:R-:W-:Y:S03]  /*c4e0*/  IMAD.X R47, R45, 0x1, R229, P2 ;  /* 0x000000012d2f7824 */ /* 0x000fe600010e06e5 */
[----:B------:R4:W3:Y:S01]  /*c4f0*/  SHFL.IDX PT, R54, R36, 0x3, 0x181f ;  /* 0x00781f0024367f89 */ /* 0x0008e200000e0000 */
[C---:B-1----:R-:W-:Y:S02]  /*c500*/  IADD3 R44, P1, R52.reuse, R230, RZ ;  /* 0x000000e6342c7210 */ /* 0x042fe40007f3e0ff */
[----:B------:R-:W-:Y:S03]  /*c510*/  IADD3 R52, P0, R52, R228, RZ ;  /* 0x000000e434347210 */ /* 0x000fe60007f1e0ff */
[----:B------:R3:W-:Y:S01]  /*c520*/  LDGSTS.E.BYPASS.LTC128B.128 [R55+0x800], [R40.64], !P6 ;  /* 0x0080000028377fae */ /* 0x0007e2000f101d4e */
[C---:B--2---:R-:W-:Y:S02]  /*c530*/  IMAD.X R45, R53.reuse, 0x1, R231, P1 ;  /* 0x00000001352d7824 */ /* 0x044fe400008e06e7 */
[----:B------:R-:W-:Y:S03]  /*c540*/  IMAD.X R53, R53, 0x1, R229, P0 ;  /* 0x0000000135357824 */ /* 0x000fe600000e06e5 */
[----:B------:R1:W-:Y:S06]  /*c550*/  LDGSTS.E.BYPASS.LTC128B.128 [R55+0x2800], [R46.64], !P5 ;  /* 0x028000002e377fae */ /* 0x0003ec000e901d4e */
[----:B------:R1:W-:Y:S01]  /*c560*/  LDGSTS.E.BYPASS.LTC128B.128 [R55+0x1000], [R44.64], !P6 ;  /* 0x010000002c377fae */ /* 0x0003e2000f101d4e */
[-C--:B----4-:R-:W-:Y:S05]  /*c570*/  HMMA.16816.F32 R36, R64, R48.reuse, RZ ;  /* 0x000000304024723c */ /* 0x090fea00000018ff */
[----:B------:R2:W-:Y:S06]  /*c580*/  LDGSTS.E.BYPASS.LTC128B.128 [R55+0x3000], [R52.64], !P5 ;  /* 0x0300000034377fae */ /* 0x0005ec000e901d4e */
[----:B------:R-:W4:Y:S01]  /*c590*/  SHFL.IDX PT, R2, R2, 0x3, 0x181f ;  /* 0x00781f0002027f89 */ /* 0x000f2200000e0000 */
[C---:B---3--:R-:W-:Y:S07]  /*c5a0*/  HMMA.16816.F32 R40, R60.reuse, R48, RZ ;  /* 0x000000303c28723c */ /* 0x048fee00000018ff */
[----:B------:R-:W-:Y:S01]  /*c5b0*/  IADD3 R48, P0, R54, R230, RZ ;  /* 0x000000e636307210 */ /* 0x000fe20007f1e0ff */
[-C--:B-1----:R-:W-:Y:S04]  /*c5c0*/  HMMA.16816.F32 R44, R60, R50.reuse, RZ ;  /* 0x000000323c2c723c */ /* 0x082fe800000018ff */
[----:B----4-:R-:W-:Y:S01]  /*c5d0*/  IMAD.X R49, R2, 0x1, R231, P0 ;  /* 0x0000000102317824 */ /* 0x010fe200000e06e7 */
[----:B--2---:R-:W-:Y:S04]  /*c5e0*/  IADD3 R52, P0, R54, R228, RZ ;  /* 0x000000e436347210 */ /* 0x004fe80007f1e0ff */
        /* <DEDUP_REMOVED lines=161> */
.L_x_1798:
[----:B------:R-:W-:Y:S01]  /*d000*/  FMNMX.FTZ R2, R4, R0, !PT ;  /* 0x0000000004027209 */ /* 0x000fe20007810000 */
[----:B------:R-:W-:Y:S01]  /*d010*/  STL [R1+0x60], R229 ;  /* 0x000060e501007387 */ /* 0x000fe20000100800 */
[----:B------:R-:W-:Y:S02]  /*d020*/  FMNMX.FTZ R182, R6, R3, !PT ;  /* 0x0000000306b67209 */ /* 0x000fe40007810000 */
[----:B------:R-:W-:Y:S01]  /*d030*/  FMNMX.FTZ R2, R5, R2, !PT ;  /* 0x0000000205027209 */ /* 0x000fe20007810000 */
[----:B------:R-:W-:Y:S01]  /*d040*/  STL [R1+0x5c], R228 ;  /* 0x00005ce401007387 */ /* 0x000fe20000100800 */
[----:B------:R-:W-:Y:S02]  /*d050*/  FMNMX.FTZ R182, R7, R182, !PT ;  /* 0x000000b607b67209 */ /* 0x000fe40007810000 */
[----:B------:R-:W-:Y:S01]  /*d060*/  FMNMX.FTZ R2, R16, R2, !PT ;  /* 0x0000000210027209 */ /* 0x000fe20007810000 */
[----:B--2---:R-:W-:Y:S01]  /*d070*/  LDSM.16.MT88.4 R208, [R237+0x100] ;  /* 0x00010000edd0783b */ /* 0x004fe20000004200 */
        /* <DEDUP_REMOVED lines=53> */
[----:B--2---:R-:W-:Y:S02]  /*d3d0*/  FMNMX.FTZ R182, R182, R185, !PT ;  /* 0x000000b9b6b67209 */ /* 0x004fe40007810000 */
[----:B------:R-:W-:Y:S01]  /*d3e0*/  FMNMX.FTZ R181, R61, R181, !PT ;  /* 0x000000b53db57209 */ /* 0x000fe20007810000 */
[----:B------:R-:W1:Y:S01]  /*d3f0*/  SHFL.BFLY PT, R186, R2, 0x1, 0x1f ;  /* 0x0c201f0002ba7f89 */ /* 0x000e6200000e0000 */
[----:B------:R-:W-:Y:S02]  /*d400*/  FMNMX.FTZ R184, R31, R184, !PT ;  /* 0x000000b81fb87209 */ /* 0x000fe40007810000 */
[----:B------:R-:W-:Y:S01]  /*d410*/  ISETP.LT.AND P0, PT, RZ, UR10, PT ;  /* 0x0000000aff007c0c */ /* 0x000fe2000bf01270 */
[----:B------:R-:W-:Y:S01]  /*d420*/  UIADD3 UR10, UR10, -0x1, URZ ;  /* 0xffffffff0a0a7890 */ /* 0x000fe2000fffe03f */
[----:B------:R-:W-:Y:S03]  /*d430*/  FMNMX.FTZ R184, R42, R184, !PT ;  /* 0x000000b82ab87209 */ /* 0x000fe60007810000 */
[----:B------:R-:W2:Y:S01]  /*d440*/  SHFL.BFLY PT, R185, R182, 0x1, 0x1f ;  /* 0x0c201f00b6b97f89 */ /* 0x000ea200000e0000 */
[----:B------:R-:W-:Y:S04]  /*d450*/  FMNMX.FTZ R184, R43, R184, !PT ;  /* 0x000000b82bb87209 */ /* 0x000fe80007810000 */
[----:B------:R-:W-:Y:S03]  /*d460*/  FMNMX.FTZ R184, R46, R184, !PT ;  /* 0x000000b82eb87209 */ /* 0x000fe60007810000 */
[----:B------:R-:W3:Y:S01]  /*d470*/  SHFL.BFLY PT, R187, R181, 0x2, 0x1f ;  /* 0x0c401f00b5bb7f89 */ /* 0x000ee200000e0000 */
[----:B-1----:R-:W-:Y:S02]  /*d480*/  FMNMX.FTZ R186, R2, R186, !PT ;  /* 0x000000ba02ba7209 */ /* 0x002fe40007810000 */
[----:B------:R-:W-:Y:S03]  /*d490*/  FMNMX.FTZ R2, R47, R184, !PT ;  /* 0x000000b82f027209 */ /* 0x000fe60007810000 */
[----:B------:R-:W-:Y:S01]  /*d4a0*/  FADD.FTZ R0, -R186, R0 ;  /* 0x00000000ba007221 */ /* 0x000fe20000010100 */
[----:B------:R-:W-:Y:S02]  /*d4b0*/  FMNMX.FTZ R184, R58, R2, !PT ;  /* 0x000000023ab87209 */ /* 0x000fe40007810000 */
[----:B--2---:R-:W-:Y:S01]  /*d4c0*/  FMNMX.FTZ R185, R182, R185, !PT ;  /* 0x000000b9b6b97209 */ /* 0x004fe20007810000 */
[----:B------:R-:W-:Y:S01]  /*d4d0*/  FMUL.FTZ R2, R0, c[0x0][0x2d0] ;  /* 0x0000b40000027a20 */ /* 0x000fe20000410000 */
[----:B------:R-:W-:Y:S03]  /*d4e0*/  FMNMX.FTZ R0, R59, R184, !PT ;  /* 0x000000b83b007209 */ /* 0x000fe60007810000 */
[----:B------:R1:W2:Y:S01]  /*d4f0*/  MUFU.EX2 R182, R2 ;  /* 0x0000000200b67308 */ /* 0x0002a20000000800 */
[----:B------:R-:W-:Y:S01]  /*d500*/  FMNMX.FTZ R0, R62, R0, !PT ;  /* 0x000000003e007209 */ /* 0x000fe20007810000 */
[----:B------:R-:W-:Y:S01]  /*d510*/  FMUL.FTZ R212, R185, c[0x0][0x2d0] ;  /* 0x0000b400b9d47a20 */ /* 0x000fe20000410000 */
[----:B---3--:R-:W-:Y:S02]  /*d520*/  FMNMX.FTZ R181, R181, R187, !PT ;  /* 0x000000bbb5b57209 */ /* 0x008fe40007810000 */
[----:B------:R-:W-:Y:S01]  /*d530*/  FMNMX.FTZ R0, R63, R0, !PT ;  /* 0x000000003f007209 */ /* 0x000fe20007810000 */
[--C-:B------:R-:W-:Y:S02]  /*d540*/  FFMA.FTZ R18, R18, c[0x0][0x2d0], -R212.reuse ;  /* 0x0000b40012127a23 */ /* 0x100fe400000108d4 */
[----:B------:R-:W3:Y:S01]  /*d550*/  SHFL.BFLY PT, R187, R181, 0x1, 0x1f ;  /* 0x0c201f00b5bb7f89 */ /* 0x000ee200000e0000 */
[--C-:B------:R-:W-:Y:S01]  /*d560*/  FFMA.FTZ R19, R19, c[0x0][0x2d0], -R212.reuse ;  /* 0x0000b40013137a23 */ /* 0x100fe200000108d4 */
[----:B------:R-:W-:Y:S01]  /*d570*/  MUFU.EX2 R219, R18 ;  /* 0x0000001200db7308 */ /* 0x000fe20000000800 */
[--C-:B------:R-:W-:Y:S02]  /*d580*/  FFMA.FTZ R6, R6, c[0x0][0x2d0], -R212.reuse ;  /* 0x0000b40006067a23 */ /* 0x100fe400000108d4 */
[--C-:B------:R-:W-:Y:S02]  /*d590*/  FFMA.FTZ R7, R7, c[0x0][0x2d0], -R212.reuse ;  /* 0x0000b40007077a23 */ /* 0x100fe400000108d4 */
[--C-:B------:R-:W-:Y:S02]  /*d5a0*/  FFMA.FTZ R22, R22, c[0x0][0x2d0], -R212.reuse ;  /* 0x0000b40016167a23 */ /* 0x100fe400000108d4 */
[--C-:B------:R-:W-:Y:S02]  /*d5b0*/  FFMA.FTZ R23, R23, c[0x0][0x2d0], -R212.reuse ;  /* 0x0000b40017177a23 */ /* 0x100fe400000108d4 */
[--C-:B------:R-:W-:Y:S01]  /*d5c0*/  FFMA.FTZ R34, R34, c[0x0][0x2d0], -R212.reuse ;  /* 0x0000b40022227a23 */ /* 0x100fe200000108d4 */
[----:B------:R-:W4:Y:S01]  /*d5d0*/  MUFU.EX2 R215, R19 ;  /* 0x0000001300d77308 */ /* 0x000f220000000800 */
[--C-:B------:R-:W-:Y:S02]  /*d5e0*/  FFMA.FTZ R35, R35, c[0x0][0x2d0], -R212.reuse ;  /* 0x0000b40023237a23 */ /* 0x100fe400000108d4 */
[----:B------:R-:W-:Y:S02]  /*d5f0*/  FFMA.FTZ R50, R50, c[0x0][0x2d0], -R212 ;  /* 0x0000b40032327a23 */ /* 0x000fe400000108d4 */
[----:B-1----:R-:W-:Y:S02]  /*d600*/  FADD.FTZ R2, -R185, R3 ;  /* 0x00000003b9027221 */ /* 0x002fe40000010100 */
[----:B------:R-:W1:Y:S01]  /*d610*/  SHFL.BFLY PT, R3, R0, 0x2, 0x1f ;  /* 0x0c401f0000037f89 */ /* 0x000e6200000e0000 */
[----:B--2---:R-:W-:Y:S02]  /*d620*/  FMUL.FTZ R132, R182, R132 ;  /* 0x00000084b6847220 */ /* 0x004fe40000410000 */
[----:B------:R-:W-:Y:S01]  /*d630*/  FMUL.FTZ R2, R2, c[0x0][0x2d0] ;  /* 0x0000b40002027a20 */ /* 0x000fe20000410000 */
[----:B------:R-:W-:Y:S01]  /*d640*/  MUFU.EX2 R226, R6 ;  /* 0x0000000600e27308 */ /* 0x000fe20000000800 */
[----:B---3--:R-:W-:Y:S01]  /*d650*/  FMNMX.FTZ R184, R181, R187, !PT ;  /* 0x000000bbb5b87209 */ /* 0x008fe20007810000 */
[----:B------:R-:W-:Y:S02]  /*d660*/  FMUL.FTZ R187, R186, c[0x0][0x2d0] ;  /* 0x0000b400babb7a20 */ /* 0x000fe40000410000 */
[----:B------:R-:W-:Y:S02]  /*d670*/  FMUL.FTZ R133, R182, R133 ;  /* 0x00000085b6857220 */ /* 0x000fe40000410000 */
[--C-:B------:R-:W-:Y:S02]  /*d680*/  FFMA.FTZ R16, R16, c[0x0][0x2d0], -R187.reuse ;  /* 0x0000b40010107a23 */ /* 0x100fe400000108bb */
[--C-:B------:R-:W-:Y:S02]  /*d690*/  FFMA.FTZ R17, R17, c[0x0][0x2d0], -R187.reuse ;  /* 0x0000b40011117a23 */ /* 0x100fe400000108bb */
[----:B------:R2:W3:Y:S01]  /*d6a0*/  MUFU.EX2 R181, R2 ;  /* 0x0000000200b57308 */ /* 0x0004e20000000800 */
[--C-:B------:R-:W-:Y:S02]  /*d6b0*/  FFMA.FTZ R4, R4, c[0x0][0x2d0], -R187.reuse ;  /* 0x0000b40004047a23 */ /* 0x100fe400000108bb */
[--C-:B------:R-:W-:Y:S01]  /*d6c0*/  FFMA.FTZ R5, R5, c[0x0][0x2d0], -R187.reuse ;  /* 0x0000b40005057a23 */ /* 0x100fe200000108bb */
[----:B----4-:R-:W-:Y:S01]  /*d6d0*/  F2FP.PACK_AB R191, R215, R219 ;  /* 0x000000dbd7bf723e */ /* 0x010fe200000000ff */
[C---:B------:R-:W-:Y:S02]  /*d6e0*/  FMUL.FTZ R144, R182.reuse, R144 ;  /* 0x00000090b6907220 */ /* 0x040fe40000410000 */
[C---:B------:R-:W-:Y:S02]  /*d6f0*/  FMUL.FTZ R145, R182.reuse, R145 ;  /* 0x00000091b6917220 */ /* 0x040fe40000410000 */
[----:B------:R-:W-:Y:S01]  /*d700*/  FMUL.FTZ R148, R182, R148 ;  /* 0x00000094b6947220 */ /* 0x000fe20000410000 */
[----:B-1----:R-:W-:Y:S01]  /*d710*/  FMNMX.FTZ R0, R0, R3, !PT ;  /* 0x0000000300007209 */ /* 0x002fe20007810000 */
[----:B------:R1:W-:Y:S01]  /*d720*/  MUFU.EX2 R220, R16 ;  /* 0x0000001000dc7308 */ /* 0x0003e20000000800 */
[C---:B------:R-:W-:Y:S02]  /*d730*/  FMUL.FTZ R149, R182.reuse, R149 ;  /* 0x00000095b6957220 */ /* 0x040fe40000410000 */
[C---:B------:R-:W-:Y:S02]  /*d740*/  FMUL.FTZ R160, R182.reuse, R160 ;  /* 0x000000a0b6a07220 */ /* 0x040fe40000410000 */
[C---:B------:R-:W-:Y:S02]  /*d750*/  FMUL.FTZ R161, R182.reuse, R161 ;  /* 0x000000a1b6a17220 */ /* 0x040fe40000410000 */
[C---:B------:R-:W-:Y:S02]  /*d760*/  FMUL.FTZ R164, R182.reuse, R164 ;  /* 0x000000a4b6a47220 */ /* 0x040fe40000410000 */
[C---:B------:R-:W-:Y:S01]  /*d770*/  FMUL.FTZ R165, R182.reuse, R165 ;  /* 0x000000a5b6a57220 */ /* 0x040fe20000410000 */
[----:B------:R-:W4:Y:S01]  /*d780*/  MUFU.EX2 R216, R17 ;  /* 0x0000001100d87308 */ /* 0x000f220000000800 */
[----:B------:R-:W-:Y:S02]  /*d790*/  FMUL.FTZ R176, R182, R176 ;  /* 0x000000b0b6b07220 */ /* 0x000fe40000410000 */
[----:B--2---:R-:W-:Y:S02]  /*d7a0*/  FADD.FTZ R2, -R184, R180 ;  /* 0x000000b4b8027221 */ /* 0x004fe40000010100 */
[C---:B---3--:R-:W-:Y:S02]  /*d7b0*/  FMUL.FTZ R18, R181.reuse, R198 ;  /* 0x000000c6b5127220 */ /* 0x048fe40000410000 */
[----:B------:R-:W-:Y:S02]  /*d7c0*/  FMUL.FTZ R2, R2, c[0x0][0x2d0] ;  /* 0x0000b40002027a20 */ /* 0x000fe40000410000 */
[C---:B------:R-:W-:Y:S01]  /*d7d0*/  FMUL.FTZ R19, R181.reuse, R199 ;  /* 0x000000c7b5137220 */ /* 0x040fe20000410000 */
[----:B------:R2:W-:Y:S01]  /*d7e0*/  MUFU.EX2 R233, R4 ;  /* 0x0000000400e97308 */ /* 0x0005e20000000800 */
[C---:B------:R-:W-:Y:S02]  /*d7f0*/  FMUL.FTZ R6, R181.reuse, R194 ;  /* 0x000000c2b5067220 */ /* 0x040fe40000410000 */
[C---:B------:R-:W-:Y:S02]  /*d800*/  FMUL.FTZ R134, R181.reuse, R134 ;  /* 0x00000086b5867220 */ /* 0x040fe40000410000 */
[----:B-1----:R-:W-:Y:S02]  /*d810*/  FMUL.FTZ R16, R182, R196 ;  /* 0x000000c4b6107220 */ /* 0x002fe40000410000 */
[C---:B------:R-:W-:Y:S02]  /*d820*/  FMUL.FTZ R135, R181.reuse, R135 ;  /* 0x00000087b5877220 */ /* 0x040fe40000410000 */
[C---:B------:R-:W-:Y:S01]  /*d830*/  FMUL.FTZ R146, R181.reuse, R146 ;  /* 0x00000092b5927220 */ /* 0x040fe20000410000 */
[----:B------:R1:W3:Y:S01]  /*d840*/  MUFU.EX2 R180, R2 ;  /* 0x0000000200b47308 */ /* 0x0002e20000000800 */
[C---:B------:R-:W-:Y:S02]  /*d850*/  FMUL.FTZ R147, R181.reuse, R147 ;  /* 0x00000093b5937220 */ /* 0x040fe40000410000 */
[C---:B------:R-:W-:Y:S01]  /*d860*/  FMUL.FTZ R150, R181.reuse, R150 ;  /* 0x00000096b5967220 */ /* 0x040fe20000410000 */
[----:B----4-:R-:W-:Y:S01]  /*d870*/  F2FP.PACK_AB R190, R216, R220 ;  /* 0x000000dcd8be723e */ /* 0x010fe200000000ff */
[C---:B------:R-:W-:Y:S02]  /*d880*/  FMUL.FTZ R17, R182.reuse, R197 ;  /* 0x000000c5b6117220 */ /* 0x040fe40000410000 */
[----:B------:R-:W-:Y:S01]  /*d890*/  LDSM.16.MT88.4 R196, [R238+0x100] ;  /* 0x00010000eec4783b */ /* 0x000fe20000004200 */
[C---:B------:R-:W-:Y:S02]  /*d8a0*/  FMUL.FTZ R151, R181.reuse, R151 ;  /* 0x00000097b5977220 */ /* 0x040fe40000410000 */
[----:B------:R-:W4:Y:S01]  /*d8b0*/  MUFU.EX2 R234, R5 ;  /* 0x0000000500ea7308 */ /* 0x000f220000000800 */
[C---:B------:R-:W-:Y:S02]  /*d8c0*/  FMUL.FTZ R162, R181.reuse, R162 ;  /* 0x000000a2b5a27220 */ /* 0x040fe40000410000 */
[C---:B------:R-:W-:Y:S02]  /*d8d0*/  FMUL.FTZ R163, R181.reuse, R163 ;  /* 0x000000a3b5a37220 */ /* 0x040fe40000410000 */
[C---:B--2---:R-:W-:Y:S02]  /*d8e0*/  FMUL.FTZ R4, R182.reuse, R192 ;  /* 0x000000c0b6047220 */ /* 0x044fe40000410000 */
[C---:B------:R-:W-:Y:S02]  /*d8f0*/  FMUL.FTZ R166, R181.reuse, R166 ;  /* 0x000000a6b5a67220 */ /* 0x040fe40000410000 */
[C---:B------:R-:W-:Y:S01]  /*d900*/  FMUL.FTZ R167, R181.reuse, R167 ;  /* 0x000000a7b5a77220 */ /* 0x040fe20000410000 */
[----:B------:R-:W2:Y:S01]  /*d910*/  MUFU.EX2 R235, R7 ;  /* 0x0000000700eb7308 */ /* 0x000ea20000000800 */
[----:B------:R-:W-:Y:S02]  /*d920*/  FMUL.FTZ R177, R182, R177 ;  /* 0x000000b1b6b17220 */ /* 0x000fe40000410000 */
[----:B------:R-:W-:Y:S01]  /*d930*/  FMUL.FTZ R178, R181, R178 ;  /* 0x000000b2b5b27220 */ /* 0x000fe20000410000 */
[----:B-1----:R-:W1:Y:S01]  /*d940*/  SHFL.BFLY PT, R2, R0, 0x1, 0x1f ;  /* 0x0c201f0000027f89 */ /* 0x002e6200000e0000 */
[C---:B---3--:R-:W-:Y:S02]  /*d950*/  FMUL.FTZ R136, R180.reuse, R136 ;  /* 0x00000088b4887220 */ /* 0x048fe40000410000 */
[C---:B------:R-:W-:Y:S02]  /*d960*/  FMUL.FTZ R137, R180.reuse, R137 ;  /* 0x00000089b4897220 */ /* 0x040fe40000410000 */
[C---:B------:R-:W-:Y:S01]  /*d970*/  FMUL.FTZ R140, R180.reuse, R140 ;  /* 0x0000008cb48c7220 */ /* 0x040fe20000410000 */
[----:B------:R-:W-:Y:S01]  /*d980*/  MUFU.EX2 R213, R35 ;  /* 0x0000002300d57308 */ /* 0x000fe20000000800 */
[C---:B------:R-:W-:Y:S02]  /*d990*/  FMUL.FTZ R141, R180.reuse, R141 ;  /* 0x0000008db48d7220 */ /* 0x040fe40000410000 */
[----:B------:R-:W-:Y:S01]  /*d9a0*/  FMUL.FTZ R152, R180, R152 ;  /* 0x00000098b4987220 */ /* 0x000fe20000410000 */
[----:B----4-:R-:W-:Y:S01]  /*d9b0*/  F2FP.PACK_AB R188, R234, R233 ;  /* 0x000000e9eabc723e */ /* 0x010fe200000000ff */
[----:B------:R-:W-:Y:S02]  /*d9c0*/  FMUL.FTZ R5, R182, R193 ;  /* 0x000000c1b6057220 */ /* 0x000fe40000410000 */
[C---:B------:R-:W-:Y:S02]  /*d9d0*/  FMUL.FTZ R153, R180.reuse, R153 ;  /* 0x00000099b4997220 */ /* 0x040fe40000410000 */
[C---:B------:R-:W-:Y:S02]  /*d9e0*/  FMUL.FTZ R156, R180.reuse, R156 ;  /* 0x0000009cb49c7220 */ /* 0x040fe40000410000 */
[C---:B------:R-:W-:Y:S02]  /*d9f0*/  FMUL.FTZ R157, R180.reuse, R157 ;  /* 0x0000009db49d7220 */ /* 0x040fe40000410000 */
[----:B------:R-:W-:Y:S01]  /*da00*/  FMUL.FTZ R168, R180, R168 ;  /* 0x000000a8b4a87220 */ /* 0x000fe20000410000 */
[----:B--2---:R-:W-:Y:S01]  /*da10*/  F2FP.PACK_AB R189, R235, R226 ;  /* 0x000000e2ebbd723e */ /* 0x004fe200000000ff */
[----:B------:R-:W-:Y:S02]  /*da20*/  FMUL.FTZ R7, R181, R195 ;  /* 0x000000c3b5077220 */ /* 0x000fe40000410000 */
[--C-:B------:R-:W-:Y:S01]  /*da30*/  FFMA.FTZ R20, R20, c[0x0][0x2d0], -R187.reuse ;  /* 0x0000b40014147a23 */ /* 0x100fe200000108bb */
[----:B-1----:R-:W-:Y:S01]  /*da40*/  FMNMX.FTZ R2, R2, R0, !PT ;  /* 0x0000000002027209 */ /* 0x002fe20007810000 */
[--C-:B------:R-:W-:Y:S02]  /*da50*/  FFMA.FTZ R21, R21, c[0x0][0x2d0], -R187.reuse ;  /* 0x0000b40015157a23 */ /* 0x100fe400000108bb */
[----:B------:R-:W-:Y:S01]  /*da60*/  FFMA.FTZ R32, R32, c[0x0][0x2d0], -R187 ;  /* 0x0000b40020207a23 */ /* 0x000fe200000108bb */
[-C--:B------:R-:W-:Y:S03]  /*da70*/  HMMA.16816.F32 R4, R188, R208.reuse, R4 ;  /* 0x000000d0bc04723c */ /* 0x080fe60000001804 */
[----:B------:R-:W-:Y:S02]  /*da80*/  MUFU.EX2 R221, R32 ;  /* 0x0000002000dd7308 */ /* 0x000fe40000000800 */
[----:B------:R-:W-:Y:S02]  /*da90*/  FADD.FTZ R0, -R2, R183 ;  /* 0x000000b702007221 */ /* 0x000fe40000010100 */
[----:B------:R-:W-:Y:S02]  /*daa0*/  FMUL.FTZ R183, R184, c[0x0][0x2d0] ;  /* 0x0000b400b8b77a20 */ /* 0x000fe40000410000 */
[----:B------:R-:W-:Y:S03]  /*dab0*/  FMUL.FTZ R3, R2, c[0x0][0x2d0] ;  /* 0x0000b40002037a20 */ /* 0x000fe60000410000 */
[----:B------:R-:W-:Y:S02]  /*dac0*/  FMUL.FTZ R0, R0, c[0x0][0x2d0] ;  /* 0x0000b40000007a20 */ /* 0x000fe40000410000 */
[----:B------:R-:W-:Y:S02]  /*dad0*/  FFMA.FTZ R13, R13, c[0x0][0x2d0], -R183 ;  /* 0x0000b4000d0d7a23 */ /* 0x000fe400000108b7 */
[--C-:B------:R-:W-:Y:S02]  /*dae0*/  FFMA.FTZ R10, R10, c[0x0][0x2d0], -R3.reuse ;  /* 0x0000b4000a0a7a23 */ /* 0x100fe40000010803 */
[--C-:B------:R-:W-:Y:S01]  /*daf0*/  FFMA.FTZ R11, R11, c[0x0][0x2d0], -R3.reuse ;  /* 0x0000b4000b0b7a23 */ /* 0x100fe20000010803 */
[----:B------:R1:W-:Y:S01]  /*db00*/  MUFU.EX2 R229, R13 ;  /* 0x0000000d00e57308 */ /* 0x0003e20000000800 */
[--C-:B------:R-:W-:Y:S02]  /*db10*/  FFMA.FTZ R14, R14, c[0x0][0x2d0], -R3.reuse ;  /* 0x0000b4000e0e7a23 */ /* 0x100fe40000010803 */
[----:B------:R-:W-:Y:S02]  /*db20*/  FFMA.FTZ R15, R15, c[0x0][0x2d0], -R3 ;  /* 0x0000b4000f0f7a23 */ /* 0x000fe40000010803 */
[--C-:B------:R-:W-:Y:S02]  /*db30*/  FFMA.FTZ R8, R8, c[0x0][0x2d0], -R183.reuse ;  /* 0x0000b40008087a23 */ /* 0x100fe400000108b7 */
[--C-:B------:R-:W-:Y:S02]  /*db40*/  FFMA.FTZ R9, R9, c[0x0][0x2d0], -R183.reuse ;  /* 0x0000b40009097a23 */ /* 0x100fe400000108b7 */
[--C-:B------:R-:W-:Y:S01]  /*db50*/  FFMA.FTZ R12, R12, c[0x0][0x2d0], -R183.reuse ;  /* 0x0000b4000c0c7a23 */ /* 0x100fe200000108b7 */
[----:B------:R-:W-:Y:S01]  /*db60*/  MUFU.EX2 R228, R15 ;  /* 0x0000000f00e47308 */ /* 0x000fe20000000800 */
[C---:B------:R-:W-:Y:S02]  /*db70*/  FMUL.FTZ R169, R180.reuse, R169 ;  /* 0x000000a9b4a97220 */ /* 0x040fe40000410000 */
[C---:B------:R-:W-:Y:S02]  /*db80*/  FMUL.FTZ R172, R180.reuse, R172 ;  /* 0x000000acb4ac7220 */ /* 0x040fe40000410000 */
[----:B------:R-:W-:Y:S02]  /*db90*/  FMUL.FTZ R173, R180, R173 ;  /* 0x000000adb4ad7220 */ /* 0x000fe40000410000 */
[C---:B------:R-:W-:Y:S02]  /*dba0*/  FMUL.FTZ R179, R181.reuse, R179 ;  /* 0x000000b3b5b37220 */ /* 0x040fe40000410000 */
[C---:B------:R-:W-:Y:S01]  /*dbb0*/  FMUL.FTZ R68, R182.reuse, R68 ;  /* 0x00000044b6447220 */ /* 0x040fe20000410000 */
[----:B------:R2:W-:Y:S01]  /*dbc0*/  MUFU.EX2 R223, R8 ;  /* 0x0000000800df7308 */ /* 0x0005e20000000800 */
[----:B------:R-:W-:Y:S02]  /*dbd0*/  FMUL.FTZ R69, R182, R69 ;  /* 0x00000045b6457220 */ /* 0x000fe40000410000 */
[C---:B------:R-:W-:Y:S02]  /*dbe0*/  FMUL.FTZ R70, R181.reuse, R70 ;  /* 0x00000046b5467220 */ /* 0x040fe40000410000 */
[C---:B-1----:R-:W-:Y:S02]  /*dbf0*/  FMUL.FTZ R13, R180.reuse, R205 ;  /* 0x000000cdb40d7220 */ /* 0x042fe40000410000 */
[C---:B------:R-:W-:Y:S02]  /*dc00*/  FMUL.FTZ R71, R181.reuse, R71 ;  /* 0x00000047b5477220 */ /* 0x040fe40000410000 */
[C---:B------:R-:W-:Y:S01]  /*dc10*/  FMUL.FTZ R72, R180.reuse, R72 ;  /* 0x00000048b4487220 */ /* 0x040fe20000410000 */
[----:B------:R-:W1:Y:S01]  /*dc20*/  MUFU.EX2 R218, R12 ;  /* 0x0000000c00da7308 */ /* 0x000e620000000800 */
[C---:B------:R-:W-:Y:S02]  /*dc30*/  FMUL.FTZ R73, R180.reuse, R73 ;  /* 0x00000049b4497220 */ /* 0x040fe40000410000 */
[C---:B------:R-:W-:Y:S02]  /*dc40*/  FMUL.FTZ R76, R180.reuse, R76 ;  /* 0x0000004cb44c7220 */ /* 0x040fe40000410000 */
[----:B------:R-:W-:Y:S02]  /*dc50*/  FMUL.FTZ R77, R180, R77 ;  /* 0x0000004db44d7220 */ /* 0x000fe40000410000 */
[C---:B------:R-:W-:Y:S02]  /*dc60*/  FMUL.FTZ R80, R182.reuse, R80 ;  /* 0x00000050b6507220 */ /* 0x040fe40000410000 */
[----:B------:R-:W-:Y:S01]  /*dc70*/  FMUL.FTZ R81, R182, R81 ;  /* 0x00000051b6517220 */ /* 0x000fe20000410000 */
[----:B------:R-:W-:Y:S01]  /*dc80*/  MUFU.EX2 R222, R10 ;  /* 0x0000000a00de7308 */ /* 0x000fe20000000800 */
[C---:B------:R-:W-:Y:S02]  /*dc90*/  FMUL.FTZ R82, R181.reuse, R82 ;  /* 0x00000052b5527220 */ /* 0x040fe40000410000 */
[----:B------:R-:W-:Y:S02]  /*dca0*/  FMUL.FTZ R83, R181, R83 ;  /* 0x00000053b5537220 */ /* 0x000fe40000410000 */
[----:B--2---:R-:W-:Y:S02]  /*dcb0*/  FMUL.FTZ R8, R180, R200 ;  /* 0x000000c8b4087220 */ /* 0x004fe40000410000 */
[--C-:B------:R-:W-:Y:S02]  /*dcc0*/  FFMA.FTZ R24, R24, c[0x0][0x2d0], -R183.reuse ;  /* 0x0000b40018187a23 */ /* 0x100fe400000108b7 */
[----:B------:R-:W-:Y:S01]  /*dcd0*/  FFMA.FTZ R25, R25, c[0x0][0x2d0], -R183 ;  /* 0x0000b40019197a23 */ /* 0x000fe200000108b7 */
[----:B------:R-:W2:Y:S01]  /*dce0*/  MUFU.EX2 R217, R14 ;  /* 0x0000000e00d97308 */ /* 0x000ea20000000800 */
[--C-:B------:R-:W-:Y:S02]  /*dcf0*/  FFMA.FTZ R26, R26, c[0x0][0x2d0], -R3.reuse ;  /* 0x0000b4001a1a7a23 */ /* 0x100fe40000010803 */
[----:B------:R-:W-:Y:S01]  /*dd00*/  FFMA.FTZ R27, R27, c[0x0][0x2d0], -R3 ;  /* 0x0000b4001b1b7a23 */ /* 0x000fe20000010803 */
[----:B-1----:R-:W-:Y:S01]  /*dd10*/  F2FP.PACK_AB R194, R229, R218 ;  /* 0x000000dae5c2723e */ /* 0x002fe200000000ff */
[----:B------:R-:W-:Y:S02]  /*dd20*/  FMUL.FTZ R12, R180, R204 ;  /* 0x000000ccb40c7220 */ /* 0x000fe40000410000 */
[----:B------:R-:W-:Y:S02]  /*dd30*/  FFMA.FTZ R33, R33, c[0x0][0x2d0], -R187 ;  /* 0x0000b40021217a23 */ /* 0x000fe400000108bb */
[--C-:B------:R-:W-:Y:S01]  /*dd40*/  FFMA.FTZ R40, R40, c[0x0][0x2d0], -R183.reuse ;  /* 0x0000b40028287a23 */ /* 0x100fe200000108b7 */
[----:B------:R-:W1:Y:S01]  /*dd50*/  MUFU.EX2 R0, R0 ;  /* 0x0000000000007308 */ /* 0x000e620000000800 */
[--C-:B------:R-:W-:Y:S02]  /*dd60*/  FFMA.FTZ R41, R41, c[0x0][0x2d0], -R183.reuse ;  /* 0x0000b40029297a23 */ /* 0x100fe400000108b7 */
[--C-:B------:R-:W-:Y:S02]  /*dd70*/  FFMA.FTZ R44, R44, c[0x0][0x2d0], -R183.reuse ;  /* 0x0000b4002c2c7a23 */ /* 0x100fe400000108b7 */
[----:B------:R-:W-:Y:S02]  /*dd80*/  FFMA.FTZ R45, R45, c[0x0][0x2d0], -R183 ;  /* 0x0000b4002d2d7a23 */ /* 0x000fe400000108b7 */
[--C-:B------:R-:W-:Y:S02]  /*dd90*/  FFMA.FTZ R48, R48, c[0x0][0x2d0], -R187.reuse ;  /* 0x0000b40030307a23 */ /* 0x100fe400000108bb */
[----:B------:R-:W-:Y:S01]  /*dda0*/  FFMA.FTZ R49, R49, c[0x0][0x2d0], -R187 ;  /* 0x0000b40031317a23 */ /* 0x000fe200000108bb */
[----:B------:R-:W3:Y:S01]  /*ddb0*/  MUFU.EX2 R227, R9 ;  /* 0x0000000900e37308 */ /* 0x000ee20000000800 */
[--C-:B------:R-:W-:Y:S02]  /*ddc0*/  FFMA.FTZ R42, R42, c[0x0][0x2d0], -R3.reuse ;  /* 0x0000b4002a2a7a23 */ /* 0x100fe40000010803 */
[--C-:B------:R-:W-:Y:S01]  /*ddd0*/  FFMA.FTZ R43, R43, c[0x0][0x2d0], -R3.reuse ;  /* 0x0000b4002b2b7a23 */ /* 0x100fe20000010803 */
[----:B--2---:R-:W-:Y:S01]  /*dde0*/  F2FP.PACK_AB R195, R228, R217 ;  /* 0x000000d9e4c3723e */ /* 0x004fe200000000ff */
[--C-:B------:R-:W-:Y:S02]  /*ddf0*/  FFMA.FTZ R46, R46, c[0x0][0x2d0], -R3.reuse ;  /* 0x0000b4002e2e7a23 */ /* 0x100fe40000010803 */
[----:B------:R-:W-:Y:S02]  /*de00*/  FFMA.FTZ R47, R47, c[0x0][0x2d0], -R3 ;  /* 0x0000b4002f2f7a23 */ /* 0x000fe40000010803 */
[--C-:B------:R-:W-:Y:S01]  /*de10*/  FFMA.FTZ R36, R36, c[0x0][0x2d0], -R187.reuse ;  /* 0x0000b40024247a23 */ /* 0x100fe200000108bb */
[----:B------:R-:W2:Y:S01]  /*de20*/  MUFU.EX2 R224, R11 ;  /* 0x0000000b00e07308 */ /* 0x000ea20000000800 */
[----:B------:R-:W-:Y:S02]  /*de30*/  FFMA.FTZ R37, R37, c[0x0][0x2d0], -R187 ;  /* 0x0000b40025257a23 */ /* 0x000fe400000108bb */
[--C-:B------:R-:W-:Y:S02]  /*de40*/  FFMA.FTZ R38, R38, c[0x0][0x2d0], -R212.reuse ;  /* 0x0000b40026267a23 */ /* 0x100fe400000108d4 */
[C---:B-1----:R-:W-:Y:S02]  /*de50*/  FMUL.FTZ R10, R0.reuse, R202 ;  /* 0x000000ca000a7220 */ /* 0x042fe40000410000 */
[C---:B------:R-:W-:Y:S02]  /*de60*/  FMUL.FTZ R14, R0.reuse, R206 ;  /* 0x000000ce000e7220 */ /* 0x040fe40000410000 */
[C---:B------:R-:W-:Y:S01]  /*de70*/  FMUL.FTZ R15, R0.reuse, R207 ;  /* 0x000000cf000f7220 */ /* 0x040fe20000410000 */
[----:B------:R-:W-:Y:S01]  /*de80*/  MUFU.EX2 R200, R20 ;  /* 0x0000001400c87308 */ /* 0x000fe20000000800 */
[C---:B------:R-:W-:Y:S02]  /*de90*/  FMUL.FTZ R138, R0.reuse, R138 ;  /* 0x0000008a008a7220 */ /* 0x040fe40000410000 */
[----:B------:R-:W-:Y:S01]  /*dea0*/  FMUL.FTZ R139, R0, R139 ;  /* 0x0000008b008b7220 */ /* 0x000fe20000410000 */
[----:B---3--:R-:W-:Y:S01]  /*deb0*/  F2FP.PACK_AB R192, R227, R223 ;  /* 0x000000dfe3c0723e */ /* 0x008fe200000000ff */
[----:B------:R-:W-:Y:S02]  /*dec0*/  FMUL.FTZ R9, R180, R201 ;  /* 0x000000c9b4097220 */ /* 0x000fe40000410000 */
[C---:B------:R-:W-:Y:S02]  /*ded0*/  FMUL.FTZ R142, R0.reuse, R142 ;  /* 0x0000008e008e7220 */ /* 0x040fe40000410000 */
[C---:B------:R-:W-:Y:S01]  /*dee0*/  FMUL.FTZ R143, R0.reuse, R143 ;  /* 0x0000008f008f7220 */ /* 0x040fe20000410000 */
[----:B------:R-:W-:Y:S01]  /*def0*/  MUFU.EX2 R201, R22 ;  /* 0x0000001600c97308 */ /* 0x000fe20000000800 */
[C---:B------:R-:W-:Y:S02]  /*df00*/  FMUL.FTZ R154, R0.reuse, R154 ;  /* 0x0000009a009a7220 */ /* 0x040fe40000410000 */
[----:B------:R-:W-:Y:S01]  /*df10*/  FMUL.FTZ R155, R0, R155 ;  /* 0x0000009b009b7220 */ /* 0x000fe20000410000 */
[----:B--2---:R-:W-:Y:S01]  /*df20*/  F2FP.PACK_AB R193, R224, R222 ;  /* 0x000000dee0c1723e */ /* 0x004fe200000000ff */
[C---:B------:R-:W-:Y:S02]  /*df30*/  FMUL.FTZ R11, R0.reuse, R203 ;  /* 0x000000cb000b7220 */ /* 0x040fe40000410000 */
[--C-:B------:R-:W-:Y:S02]  /*df40*/  FFMA.FTZ R39, R39, c[0x0][0x2d0], -R212.reuse ;  /* 0x0000b40027277a23 */ /* 0x100fe400000108d4 */
[C---:B------:R-:W-:Y:S01]  /*df50*/  FMUL.FTZ R158, R0.reuse, R158 ;  /* 0x0000009e009e7220 */ /* 0x040fe20000410000 */
[----:B------:R-:W-:Y:S01]  /*df60*/  MUFU.EX2 R203, R21 ;  /* 0x0000001500cb7308 */ /* 0x000fe20000000800 */
[C---:B------:R-:W-:Y:S01]  /*df70*/  FMUL.FTZ R159, R0.reuse, R159 ;  /* 0x0000009f009f7220 */ /* 0x040fe20000410000 */
[C---:B------:R-:W-:Y:S04]  /*df80*/  HMMA.16816.F32 R8, R192.reuse, R208, R8 ;  /* 0x000000d0c008723c */ /* 0x040fe80000001808 */
[C---:B------:R-:W-:Y:S02]  /*df90*/  FMUL.FTZ R170, R0.reuse, R170 ;  /* 0x000000aa00aa7220 */ /* 0x040fe40000410000 */
[C---:B------:R-:W-:Y:S02]  /*dfa0*/  FMUL.FTZ R171, R0.reuse, R171 ;  /* 0x000000ab00ab7220 */ /* 0x040fe40000410000 */
[-C--:B------:R-:W-:Y:S01]  /*dfb0*/  HMMA.16816.F32 R12, R192, R210.reuse, R12 ;  /* 0x000000d2c00c723c */ /* 0x080fe2000000180c */
[----:B------:R1:W-:Y:S03]  /*dfc0*/  MUFU.EX2 R205, R23 ;  /* 0x0000001700cd7308 */ /* 0x0003e60000000800 */
[C---:B------:R-:W-:Y:S02]  /*dfd0*/  FMUL.FTZ R174, R0.reuse, R174 ;  /* 0x000000ae00ae7220 */ /* 0x040fe40000410000 */
[C---:B------:R-:W-:Y:S02]  /*dfe0*/  FMUL.FTZ R175, R0.reuse, R175 ;  /* 0x000000af00af7220 */ /* 0x040fe40000410000 */
[C---:B------:R-:W-:Y:S03]  /*dff0*/  HMMA.16816.F32 R16, R188.reuse, R210, R16 ;  /* 0x000000d2bc10723c */ /* 0x040fe60000001810 */
[----:B------:R-:W-:Y:S01]  /*e000*/  MUFU.EX2 R204, R24 ;  /* 0x0000001800cc7308 */ /* 0x000fe20000000800 */
[C---:B------:R-:W-:Y:S02]  /*e010*/  FMUL.FTZ R74, R0.reuse, R74 ;  /* 0x0000004a004a7220 */ /* 0x040fe40000410000 */
[C---:B------:R-:W-:Y:S02]  /*e020*/  FMUL.FTZ R75, R0.reuse, R75 ;  /* 0x0000004b004b7220 */ /* 0x040fe40000410000 */
[-C--:B------:R-:W-:Y:S04]  /*e030*/  HMMA.16816.F32 R132, R188, R196.reuse, R132 ;  /* 0x000000c4bc84723c */ /* 0x080fe80000001884 */
[C---:B------:R-:W-:Y:S01]  /*e040*/  FMUL.FTZ R78, R0.reuse, R78 ;  /* 0x0000004e004e7220 */ /* 0x040fe20000410000 */
[----:B------:R-:W2:Y:S01]  /*e050*/  MUFU.EX2 R206, R25 ;  /* 0x0000001900ce7308 */ /* 0x000ea20000000800 */
[----:B------:R-:W-:Y:S02]  /*e060*/  FMUL.FTZ R79, R0, R79 ;  /* 0x0000004f004f7220 */ /* 0x000fe40000410000 */
[C---:B------:R-:W-:Y:S01]  /*e070*/  HMMA.16816.F32 R136, R192.reuse, R196, R136 ;  /* 0x000000c4c088723c */ /* 0x040fe20000001888 */
[----:B-1----:R-:W-:Y:S03]  /*e080*/  LDSM.16.MT88.4 R20, [R239+0x2100] ;  /* 0x00210000ef14783b */ /* 0x002fe60000004200 */
[C---:B------:R-:W-:Y:S02]  /*e090*/  FMUL.FTZ R84, R182.reuse, R84 ;  /* 0x00000054b6547220 */ /* 0x040fe40000410000 */
[----:B------:R-:W-:Y:S01]  /*e0a0*/  FMUL.FTZ R85, R182, R85 ;  /* 0x00000055b6557220 */ /* 0x000fe20000410000 */
[----:B------:R-:W-:Y:S01]  /*e0b0*/  MUFU.EX2 R202, R26 ;  /* 0x0000001a00ca7308 */ /* 0x000fe20000000800 */
[-C--:B------:R-:W-:Y:S04]  /*e0c0*/  HMMA.16816.F32 R140, R192, R198.reuse, R140 ;  /* 0x000000c6c08c723c */ /* 0x080fe8000000188c */
[C---:B------:R-:W-:Y:S02]  /*e0d0*/  FMUL.FTZ R86, R181.reuse, R86 ;  /* 0x00000056b5567220 */ /* 0x040fe40000410000 */
[C---:B------:R-:W-:Y:S02]  /*e0e0*/  FMUL.FTZ R87, R181.reuse, R87 ;  /* 0x00000057b5577220 */ /* 0x040fe40000410000 */
[C---:B------:R-:W-:Y:S01]  /*e0f0*/  HMMA.16816.F32 R144, R188.reuse, R198, R144 ;  /* 0x000000c6bc90723c */ /* 0x040fe20000001890 */
[----:B------:R-:W1:Y:S01]  /*e100*/  LDSM.16.MT88.4 R196, [R240+0x100] ;  /* 0x00010000f0c4783b */ /* 0x000e620000004200 */
[----:B------:R3:W-:Y:S02]  /*e110*/  MUFU.EX2 R207, R27 ;  /* 0x0000001b00cf7308 */ /* 0x0007e40000000800 */
[C---:B------:R-:W-:Y:S02]  /*e120*/  FMUL.FTZ R88, R180.reuse, R88 ;  /* 0x00000058b4587220 */ /* 0x040fe40000410000 */
[----:B------:R-:W-:Y:S02]  /*e130*/  FMUL.FTZ R89, R180, R89 ;  /* 0x00000059b4597220 */ /* 0x000fe40000410000 */
[C---:B------:R-:W-:Y:S04]  /*e140*/  FMUL.FTZ R90, R0.reuse, R90 ;  /* 0x0000005a005a7220 */ /* 0x040fe80000410000 */
[----:B------:R-:W-:Y:S01]  /*e150*/  MUFU.EX2 R208, R33 ;  /* 0x0000002100d07308 */ /* 0x000fe20000000800 */
[----:B------:R-:W-:Y:S02]  /*e160*/  FMUL.FTZ R91, R0, R91 ;  /* 0x0000005b005b7220 */ /* 0x000fe40000410000 */
[C---:B------:R-:W-:Y:S02]  /*e170*/  FMUL.FTZ R92, R180.reuse, R92 ;  /* 0x0000005cb45c7220 */ /* 0x040fe40000410000 */
[----:B------:R-:W-:Y:S02]  /*e180*/  FMUL.FTZ R93, R180, R93 ;  /* 0x0000005db45d7220 */ /* 0x000fe40000410000 */
[C---:B------:R-:W-:Y:S02]  /*e190*/  FMUL.FTZ R94, R0.reuse, R94 ;  /* 0x0000005e005e7220 */ /* 0x040fe40000410000 */
[----:B------:R-:W-:Y:S01]  /*e1a0*/  FMUL.FTZ R95, R0, R95 ;  /* 0x0000005f005f7220 */ /* 0x000fe20000410000 */
[----:B------:R4:W-:Y:S01]  /*e1b0*/  MUFU.EX2 R209, R34 ;  /* 0x0000002200d17308 */ /* 0x0009e20000000800 */
[C---:B------:R-:W-:Y:S02]  /*e1c0*/  FMUL.FTZ R96, R182.reuse, R96 ;  /* 0x00000060b6607220 */ /* 0x040fe40000410000 */
[----:B------:R-:W-:Y:S01]  /*e1d0*/  FMUL.FTZ R97, R182, R97 ;  /* 0x00000061b6617220 */ /* 0x000fe20000410000 */
[----:B---3--:R-:W-:Y:S01]  /*e1e0*/  LDSM.16.MT88.4 R24, [R237+0x900] ;  /* 0x00090000ed18783b */ /* 0x008fe20000004200 */
[C---:B------:R-:W-:Y:S02]  /*e1f0*/  FMUL.FTZ R98, R181.reuse, R98 ;  /* 0x00000062b5627220 */ /* 0x040fe40000410000 */
[----:B------:R-:W-:Y:S02]  /*e200*/  FMUL.FTZ R99, R181, R99 ;  /* 0x00000063b5637220 */ /* 0x000fe40000410000 */
[--C-:B------:R-:W-:Y:S01]  /*e210*/  FFMA.FTZ R30, R30, c[0x0][0x2d0], -R3.reuse ;  /* 0x0000b4001e1e7a23 */ /* 0x100fe20000010803 */
[----:B------:R-:W-:Y:S01]  /*e220*/  MUFU.EX2 R210, R40 ;  /* 0x0000002800d27308 */ /* 0x000fe20000000800 */
[--C-:B------:R-:W-:Y:S02]  /*e230*/  FFMA.FTZ R31, R31, c[0x0][0x2d0], -R3.reuse ;  /* 0x0000b4001f1f7a23 */ /* 0x100fe40000010803 */
[--C-:B------:R-:W-:Y:S02]  /*e240*/  FFMA.FTZ R58, R58, c[0x0][0x2d0], -R3.reuse ;  /* 0x0000b4003a3a7a23 */ /* 0x100fe40000010803 */
[--C-:B------:R-:W-:Y:S02]  /*e250*/  FFMA.FTZ R59, R59, c[0x0][0x2d0], -R3.reuse ;  /* 0x0000b4003b3b7a23 */ /* 0x100fe40000010803 */
[--C-:B------:R-:W-:Y:S01]  /*e260*/  FFMA.FTZ R62, R62, c[0x0][0x2d0], -R3.reuse ;  /* 0x0000b4003e3e7a23 */ /* 0x100fe20000010803 */
[-C--:B-1----:R-:W-:Y:S02]  /*e270*/  HMMA.16816.F32 R148, R188, R196.reuse, R148 ;  /* 0x000000c4bc94723c */ /* 0x082fe40000001894 */
[----:B------:R-:W-:Y:S01]  /*e280*/  MUFU.EX2 R211, R43 ;  /* 0x0000002b00d37308 */ /* 0x000fe20000000800 */
[----:B------:R-:W-:Y:S01]  /*e290*/  FFMA.FTZ R3, R63, c[0x0][0x2d0], -R3 ;  /* 0x0000b4003f037a23 */ /* 0x000fe20000010803 */
[----:B----4-:R-:W-:Y:S01]  /*e2a0*/  LDSM.16.MT88.4 R32, [R238+0x900] ;  /* 0x00090000ee20783b */ /* 0x010fe20000004200 */
[--C-:B------:R-:W-:Y:S03]  /*e2b0*/  FFMA.FTZ R51, R51, c[0x0][0x2d0], -R212.reuse ;  /* 0x0000b40033337a23 */ /* 0x100fe600000108d4 */
[C---:B------:R-:W-:Y:S04]  /*e2c0*/  HMMA.16816.F32 R152, R192.reuse, R196, R152 ;  /* 0x000000c4c098723c */ /* 0x040fe80000001898 */
[----:B------:R-:W-:Y:S01]  /*e2d0*/  MUFU.EX2 R232, R30 ;  /* 0x0000001e00e87308 */ /* 0x000fe20000000800 */
[--C-:B------:R-:W-:Y:S01]  /*e2e0*/  FFMA.FTZ R52, R52, c[0x0][0x2d0], -R187.reuse ;  /* 0x0000b40034347a23 */ /* 0x100fe200000108bb */
[----:B------:R-:W3:Y:S01]  /*e2f0*/  LDL.LU R63, [R1+0x10] ;  /* 0x00001000013f7983 */ /* 0x000ee20000300800 */
[----:B------:R-:W-:Y:S01]  /*e300*/  FFMA.FTZ R53, R53, c[0x0][0x2d0], -R187 ;  /* 0x0000b40035357a23 */ /* 0x000fe200000108bb */
[-C--:B------:R-:W-:Y:S04]  /*e310*/  HMMA.16816.F32 R156, R192, R198.reuse, R156 ;  /* 0x000000c6c09c723c */ /* 0x080fe8000000189c */
[--C-:B------:R-:W-:Y:S02]  /*e320*/  FFMA.FTZ R54, R54, c[0x0][0x2d0], -R212.reuse ;  /* 0x0000b40036367a23 */ /* 0x100fe400000108d4 */
[----:B------:R-:W-:Y:S01]  /*e330*/  MUFU.EX2 R59, R59 ;  /* 0x0000003b003b7308 */ /* 0x000fe20000000800 */
[--C-:B------:R-:W-:Y:S01]  /*e340*/  FFMA.FTZ R55, R55, c[0x0][0x2d0], -R212.reuse ;  /* 0x0000b40037377a23 */ /* 0x100fe200000108d4 */
[C---:B------:R-:W-:Y:S01]  /*e350*/  HMMA.16816.F32 R160, R188.reuse, R198, R160 ;  /* 0x000000c6bca0723c */ /* 0x040fe200000018a0 */
[----:B------:R-:W1:Y:S03]  /*e360*/  LDSM.16.MT88.4 R196, [R239+0x100] ;  /* 0x00010000efc4783b */ /* 0x000e660000004200 */
[C---:B------:R-:W-:Y:S02]  /*e370*/  FMUL.FTZ R100, R182.reuse, R100 ;  /* 0x00000064b6647220 */ /* 0x040fe40000410000 */
[----:B------:R-:W-:Y:S02]  /*e380*/  FMUL.FTZ R101, R182, R101 ;  /* 0x00000065b6657220 */ /* 0x000fe40000410000 */
[----:B------:R-:W-:Y:S01]  /*e390*/  MUFU.EX2 R62, R62 ;  /* 0x0000003e003e7308 */ /* 0x000fe20000000800 */
[C---:B------:R-:W-:Y:S03]  /*e3a0*/  FMUL.FTZ R102, R181.reuse, R102 ;  /* 0x00000066b5667220 */ /* 0x040fe60000410000 */
[C---:B------:R-:W-:Y:S02]  /*e3b0*/  FMUL.FTZ R103, R181.reuse, R103 ;  /* 0x00000067b5677220 */ /* 0x040fe40000410000 */
[C---:B------:R-:W-:Y:S02]  /*e3c0*/  FMUL.FTZ R104, R180.reuse, R104 ;  /* 0x00000068b4687220 */ /* 0x040fe40000410000 */
[----:B------:R-:W-:Y:S02]  /*e3d0*/  FMUL.FTZ R105, R180, R105 ;  /* 0x00000069b4697220 */ /* 0x000fe40000410000 */
[----:B------:R-:W-:Y:S01]  /*e3e0*/  MUFU.EX2 R58, R58 ;  /* 0x0000003a003a7308 */ /* 0x000fe20000000800 */
        /* <DEDUP_REMOVED lines=11> */
[----:B------:R-:W-:Y:S01]  /*e4a0*/  FMUL.FTZ R117, R182, R117 ;  /* 0x00000075b6757220 */ /* 0x000fe20000410000 */
[-C--:B-1----:R-:W-:Y:S03]  /*e4b0*/  HMMA.16816.F32 R164, R188, R196.reuse, R164 ;  /* 0x000000c4bca4723c */ /* 0x082fe600000018a4 */
[C---:B------:R-:W-:Y:S02]  /*e4c0*/  FMUL.FTZ R118, R181.reuse, R118 ;  /* 0x00000076b5767220 */ /* 0x040fe40000410000 */
[----:B------:R-:W-:Y:S02]  /*e4d0*/  FMUL.FTZ R119, R181, R119 ;  /* 0x00000077b5777220 */ /* 0x000fe40000410000 */
[--C-:B------:R-:W-:Y:S01]  /*e4e0*/  FFMA.FTZ R28, R28, c[0x0][0x2d0], -R183.reuse ;  /* 0x0000b4001c1c7a23 */ /* 0x100fe200000108b7 */
[C---:B------:R-:W-:Y:S03]  /*e4f0*/  HMMA.16816.F32 R168, R192.reuse, R196, R168 ;  /* 0x000000c4c0a8723c */ /* 0x040fe600000018a8 */
[----:B------:R2:W-:Y:S01]  /*e500*/  MUFU.EX2 R225, R28 ;  /* 0x0000001c00e17308 */ /* 0x0005e20000000800 */
[C---:B------:R-:W-:Y:S02]  /*e510*/  FMUL.FTZ R120, R180.reuse, R120 ;  /* 0x00000078b4787220 */ /* 0x040fe40000410000 */
[----:B------:R-:W-:Y:S02]  /*e520*/  FMUL.FTZ R121, R180, R121 ;  /* 0x00000079b4797220 */ /* 0x000fe40000410000 */
[-C--:B------:R-:W-:Y:S04]  /*e530*/  HMMA.16816.F32 R172, R192, R198.reuse, R172 ;  /* 0x000000c6c0ac723c */ /* 0x080fe800000018ac */
[C---:B------:R-:W-:Y:S02]  /*e540*/  FMUL.FTZ R122, R0.reuse, R122 ;  /* 0x0000007a007a7220 */ /* 0x040fe40000410000 */
[----:B------:R-:W-:Y:S02]  /*e550*/  FMUL.FTZ R123, R0, R123 ;  /* 0x0000007b007b7220 */ /* 0x000fe40000410000 */
[C---:B------:R-:W-:Y:S01]  /*e560*/  HMMA.16816.F32 R176, R188.reuse, R198, R176 ;  /* 0x000000c6bcb0723c */ /* 0x040fe200000018b0 */
[----:B------:R-:W1:Y:S03]  /*e570*/  LDSM.16.MT88.4 R196, [R237+0x2100] ;  /* 0x00210000edc4783b */ /* 0x000e660000004200 */
[C---:B------:R-:W-:Y:S02]  /*e580*/  FMUL.FTZ R124, R180.reuse, R124 ;  /* 0x0000007cb47c7220 */ /* 0x040fe40000410000 */
[----:B------:R-:W-:Y:S02]  /*e590*/  FMUL.FTZ R125, R180, R125 ;  /* 0x0000007db47d7220 */ /* 0x000fe40000410000 */
[----:B------:R-:W-:Y:S01]  /*e5a0*/  FMUL.FTZ R126, R0, R126 ;  /* 0x0000007e007e7220 */ /* 0x000fe20000410000 */
[----:B--2---:R-:W-:Y:S03]  /*e5b0*/  F2FP.PACK_AB R28, R206, R204 ;  /* 0x000000ccce1c723e */ /* 0x004fe600000000ff */
[----:B------:R-:W-:Y:S02]  /*e5c0*/  FMUL.FTZ R127, R0, R127 ;  /* 0x0000007f007f7220 */ /* 0x000fe40000410000 */
[--C-:B------:R-:W-:Y:S02]  /*e5d0*/  FFMA.FTZ R29, R29, c[0x0][0x2d0], -R183.reuse ;  /* 0x0000b4001d1d7a23 */ /* 0x100fe400000108b7 */
[C---:B------:R-:W-:Y:S02]  /*e5e0*/  FMUL.FTZ R128, R182.reuse, R128 ;  /* 0x00000080b6807220 */ /* 0x040fe40000410000 */
[----:B------:R-:W2:Y:S01]  /*e5f0*/  MUFU.EX2 R214, R29 ;  /* 0x0000001d00d67308 */ /* 0x000ea20000000800 */
[----:B------:R-:W-:Y:S02]  /*e600*/  FMUL.FTZ R129, R182, R129 ;  /* 0x00000081b6817220 */ /* 0x000fe40000410000 */
[C---:B------:R-:W-:Y:S02]  /*e610*/  FMUL.FTZ R130, R181.reuse, R130 ;  /* 0x00000082b5827220 */ /* 0x040fe40000410000 */
[----:B------:R-:W-:Y:S02]  /*e620*/  FMUL.FTZ R131, R181, R131 ;  /* 0x00000083b5837220 */ /* 0x000fe40000410000 */
[--C-:B------:R-:W-:Y:S02]  /*e630*/  FFMA.FTZ R56, R56, c[0x0][0x2d0], -R183.reuse ;  /* 0x0000b40038387a23 */ /* 0x100fe400000108b7 */
[--C-:B------:R-:W-:Y:S02]  /*e640*/  FFMA.FTZ R57, R57, c[0x0][0x2d0], -R183.reuse ;  /* 0x0000b40039397a23 */ /* 0x100fe400000108b7 */
[--C-:B------:R-:W-:Y:S02]  /*e650*/  FFMA.FTZ R60, R60, c[0x0][0x2d0], -R183.reuse ;  /* 0x0000b4003c3c7a23 */ /* 0x100fe400000108b7 */
[----:B------:R-:W-:Y:S02]  /*e660*/  FFMA.FTZ R183, R61, c[0x0][0x2d0], -R183 ;  /* 0x0000b4003db77a23 */ /* 0x000fe400000108b7 */
[--C-:B------:R-:W-:Y:S01]  /*e670*/  FFMA.FTZ R64, R64, c[0x0][0x2d0], -R187.reuse ;  /* 0x0000b40040407a23 */ /* 0x100fe200000108bb */
[----:B------:R-:W-:Y:S01]  /*e680*/  MUFU.EX2 R57, R57 ;  /* 0x0000003900397308 */ /* 0x000fe20000000800 */
[----:B------:R-:W-:Y:S01]  /*e690*/  FFMA.FTZ R187, R65, c[0x0][0x2d0], -R187 ;  /* 0x0000b40041bb7a23 */ /* 0x000fe200000108bb */
[----:B------:R-:W-:Y:S01]  /*e6a0*/  MOV R65, R216 ;  /* 0x000000d800417202 */ /* 0x000fe20000000f00 */
[--C-:B------:R-:W-:Y:S02]  /*e6b0*/  FFMA.FTZ R66, R66, c[0x0][0x2d0], -R212.reuse ;  /* 0x0000b40042427a23 */ /* 0x100fe400000108d4 */
[----:B------:R-:W-:Y:S01]  /*e6c0*/  FFMA.FTZ R212, R67, c[0x0][0x2d0], -R212 ;  /* 0x0000b40043d47a23 */ /* 0x000fe200000108d4 */
[-C--:B-1----:R-:W-:Y:S03]  /*e6d0*/  HMMA.16816.F32 R68, R188, R196.reuse, R68 ;  /* 0x000000c4bc44723c */ /* 0x082fe60000001844 */
[----:B--2---:R-:W-:Y:S01]  /*e6e0*/  MOV R61, R214 ;  /* 0x000000d6003d7202 */ /* 0x004fe20000000f00 */
[----:B------:R-:W-:Y:S01]  /*e6f0*/  MUFU.EX2 R216, R39 ;  /* 0x0000002700d87308 */ /* 0x000fe20000000800 */
[----:B------:R-:W-:Y:S02]  /*e700*/  F2FP.PACK_AB R29, R207, R202 ;  /* 0x000000cacf1d723e */ /* 0x000fe400000000ff */
[----:B------:R-:W-:Y:S01]  /*e710*/  MOV R67, R215 ;  /* 0x000000d700437202 */ /* 0x000fe20000000f00 */
[C---:B------:R-:W-:Y:S06]  /*e720*/  HMMA.16816.F32 R72, R192.reuse, R196, R72 ;  /* 0x000000c4c048723c */ /* 0x040fec0000001848 */
[----:B------:R-:W-:Y:S02]  /*e730*/  MUFU.EX2 R215, R38 ;  /* 0x0000002600d77308 */ /* 0x000fe40000000800 */
[-C--:B------:R-:W-:Y:S08]  /*e740*/  HMMA.16816.F32 R76, R192, R198.reuse, R76 ;  /* 0x000000c6c04c723c */ /* 0x080ff0000000184c */
[C---:B------:R-:W-:Y:S01]  /*e750*/  HMMA.16816.F32 R80, R188.reuse, R198, R80 ;  /* 0x000000c6bc50723c */ /* 0x040fe20000001850 */
[----:B------:R-:W1:Y:S01]  /*e760*/  LDSM.16.MT88.4 R196, [R238+0x2100] ;  /* 0x00210000eec4783b */ /* 0x000e620000004200 */
[----:B------:R-:W-:Y:S10]  /*e770*/  MUFU.EX2 R214, R41 ;  /* 0x0000002900d67308 */ /* 0x000ff40000000800 */
[----:B------:R-:W-:Y:S10]  /*e780*/  MUFU.EX2 R187, R187 ;  /* 0x000000bb00bb7308 */ /* 0x000ff40000000800 */
[----:B------:R-:W-:Y:S10]  /*e790*/  MUFU.EX2 R212, R212 ;  /* 0x000000d400d47308 */ /* 0x000ff40000000800 */
[----:B------:R-:W-:Y:S01]  /*e7a0*/  MUFU.EX2 R183, R183 ;  /* 0x000000b700b77308 */ /* 0x000fe20000000800 */
[-C--:B-1----:R-:W-:Y:S09]  /*e7b0*/  HMMA.16816.F32 R84, R188, R196.reuse, R84 ;  /* 0x000000c4bc54723c */ /* 0x082ff20000001854 */
[----:B------:R-:W-:Y:S01]  /*e7c0*/  MUFU.EX2 R64, R64 ;  /* 0x0000004000407308 */ /* 0x000fe20000000800 */
[C---:B------:R-:W-:Y:S09]  /*e7d0*/  HMMA.16816.F32 R88, R192.reuse, R196, R88 ;  /* 0x000000c4c058723c */ /* 0x040ff20000001858 */
[----:B------:R-:W-:Y:S01]  /*e7e0*/  MUFU.EX2 R66, R66 ;  /* 0x0000004200427308 */ /* 0x000fe20000000800 */
[-C--:B------:R-:W-:Y:S09]  /*e7f0*/  HMMA.16816.F32 R92, R192, R198.reuse, R92 ;  /* 0x000000c6c05c723c */ /* 0x080ff2000000185c */
[----:B------:R-:W-:Y:S01]  /*e800*/  MUFU.EX2 R60, R60 ;  /* 0x0000003c003c7308 */ /* 0x000fe20000000800 */
[C---:B------:R-:W-:Y:S01]  /*e810*/  HMMA.16816.F32 R96, R188.reuse, R198, R96 ;  /* 0x000000c6bc60723c */ /* 0x040fe20000001860 */
[----:B------:R-:W1:Y:S07]  /*e820*/  LDSM.16.MT88.4 R196, [R240+0x2100] ;  /* 0x00210000f0c4783b */ /* 0x000e6e0000004200 */
[-C--:B-1----:R-:W-:Y:S08]  /*e830*/  HMMA.16816.F32 R100, R188, R196.reuse, R100 ;  /* 0x000000c4bc64723c */ /* 0x082ff00000001864 */
[C---:B------:R-:W-:Y:S07]  /*e840*/  HMMA.16816.F32 R104, R192.reuse, R196, R104 ;  /* 0x000000c4c068723c */ /* 0x040fee0000001868 */
[----:B------:R-:W-:Y:S01]  /*e850*/  MOV R196, R219 ;  /* 0x000000db00c47202 */ /* 0x000fe20000000f00 */
[-C--:B------:R-:W-:Y:S01]  /*e860*/  HMMA.16816.F32 R108, R192, R198.reuse, R108 ;  /* 0x000000c6c06c723c */ /* 0x080fe2000000186c */
[----:B------:R1:W-:Y:S03]  /*e870*/  MUFU.EX2 R219, R48 ;  /* 0x0000003000db7308 */ /* 0x0003e60000000800 */
[----:B------:R-:W-:Y:S04]  /*e880*/  MOV R197, R220 ;  /* 0x000000dc00c57202 */ /* 0x000fe80000000f00 */
[C---:B------:R-:W-:Y:S03]  /*e890*/  HMMA.16816.F32 R112, R188.reuse, R198, R112 ;  /* 0x000000c6bc70723c */ /* 0x040fe60000001870 */
[----:B------:R2:W-:Y:S04]  /*e8a0*/  MUFU.EX2 R220, R51 ;  /* 0x0000003300dc7308 */ /* 0x0005e80000000800 */
[----:B------:R-:W-:Y:S01]  /*e8b0*/  MOV R199, R218 ;  /* 0x000000da00c77202 */ /* 0x000fe20000000f00 */
[-C--:B------:R-:W-:Y:S04]  /*e8c0*/  HMMA.16816.F32 R116, R188, R20.reuse, R116 ;  /* 0x00000014bc74723c */ /* 0x080fe80000001874 */
[----:B------:R-:W-:Y:S01]  /*e8d0*/  MOV R198, R217 ;  /* 0x000000d900c67202 */ /* 0x000fe20000000f00 */
[----:B------:R-:W-:Y:S03]  /*e8e0*/  MUFU.EX2 R218, R50 ;  /* 0x0000003200da7308 */ /* 0x000fe60000000800 */
[C---:B------:R-:W-:Y:S01]  /*e8f0*/  HMMA.16816.F32 R120, R192.reuse, R20, R120 ;  /* 0x00000014c078723c */ /* 0x040fe20000001878 */
[----:B-1----:R-:W4:Y:S06]  /*e900*/  LDL.LU R48, [R1+0x14] ;  /* 0x0000140001307983 */ /* 0x002f2c0000300800 */
[----:B------:R-:W-:Y:S01]  /*e910*/  MUFU.EX2 R217, R37 ;  /* 0x0000002500d97308 */ /* 0x000fe20000000800 */
[-C--:B------:R-:W-:Y:S04]  /*e920*/  HMMA.16816.F32 R124, R192, R22.reuse, R124 ;  /* 0x00000016c07c723c */ /* 0x080fe8000000187c */
[----:B--2---:R-:W-:Y:S01]  /*e930*/  MOV R51, R65 ;  /* 0x0000004100337202 */ /* 0x004fe20000000f00 */
[----:B---3--:R-:W-:Y:S01]  /*e940*/  FFMA.FTZ R0, R0, R63, R222 ;  /* 0x0000003f00007223 */ /* 0x008fe200000100de */
[----:B------:R-:W-:Y:S02]  /*e950*/  MOV R222, R197 ;  /* 0x000000c500de7202 */ /* 0x000fe40000000f00 */
[----:B------:R-:W-:Y:S01]  /*e960*/  HMMA.16816.F32 R128, R188, R22, R128 ;  /* 0x00000016bc80723c */ /* 0x000fe20000001880 */
[----:B------:R-:W-:Y:S03]  /*e970*/  MUFU.EX2 R191, R45 ;  /* 0x0000002d00bf7308 */ /* 0x000fe60000000800 */
[----:B------:R-:W-:Y:S01]  /*e980*/  MOV R193, R225 ;  /* 0x000000e100c17202 */ /* 0x000fe20000000f00 */
[----:B------:R-:W-:Y:S01]  /*e990*/  FADD.FTZ R0, R224, R0 ;  /* 0x00000000e0007221 */ /* 0x000fe20000010000 */
[----:B------:R-:W-:Y:S02]  /*e9a0*/  MOV R192, R208 ;  /* 0x000000d000c07202 */ /* 0x000fe40000000f00 */
[----:B------:R-:W-:Y:S03]  /*e9b0*/  MOV R194, R209 ;  /* 0x000000d100c27202 */ /* 0x000fe60000000f00 */
[----:B------:R-:W1:Y:S01]  /*e9c0*/  MUFU.EX2 R225, R31 ;  /* 0x0000001f00e17308 */ /* 0x000e620000000800 */
[----:B------:R-:W-:Y:S02]  /*e9d0*/  MOV R195, R221 ;  /* 0x000000dd00c37202 */ /* 0x000fe40000000f00 */
[----:B------:R-:W-:Y:S02]  /*e9e0*/  MOV R188, R213 ;  /* 0x000000d500bc7202 */ /* 0x000fe40000000f00 */
[----:B------:R-:W-:Y:S02]  /*e9f0*/  F2FP.PACK_AB R20, R203, R200 ;  /* 0x000000c8cb14723e */ /* 0x000fe400000000ff */
[----:B------:R-:W-:Y:S02]  /*ea00*/  F2FP.PACK_AB R21, R205, R201 ;  /* 0x000000c9cd15723e */ /* 0x000fe400000000ff */
[----:B------:R-:W-:Y:S01]  /*ea10*/  F2FP.PACK_AB R22, R192, R195 ;  /* 0x000000c3c016723e */ /* 0x000fe200000000ff */
[----:B------:R2:W-:Y:S01]  /*ea20*/  MUFU.EX2 R221, R49 ;  /* 0x0000003100dd7308 */ /* 0x0005e20000000800 */
[----:B------:R-:W-:Y:S02]  /*ea30*/  F2FP.PACK_AB R23, R188, R194 ;  /* 0x000000c2bc17723e */ /* 0x000fe400000000ff */
[----:B------:R-:W-:Y:S02]  /*ea40*/  F2FP.PACK_AB R30, R61, R193 ;  /* 0x000000c13d1e723e */ /* 0x000fe400000000ff */
[----:B------:R-:W-:Y:S03]  /*ea50*/  MOV R224, R206 ;  /* 0x000000ce00e07202 */ /* 0x000fe60000000f00 */
[-C--:B------:R-:W-:Y:S02]  /*ea60*/  HMMA.16816.F32 R4, R20, R24.reuse, R4 ;  /* 0x000000181404723c */ /* 0x080fe40000001804 */
[----:B------:R3:W-:Y:S03]  /*ea70*/  MUFU.EX2 R213, R36 ;  /* 0x0000002400d57308 */ /* 0x0007e60000000800 */
[----:B-1----:R-:W-:Y:S07]  /*ea80*/  F2FP.PACK_AB R31, R225, R232 ;  /* 0x000000e8e11f723e */ /* 0x002fee00000000ff */
[----:B------:R1:W1:Y:S01]  /*ea90*/  MUFU.EX2 R209, R42 ;  /* 0x0000002a00d17308 */ /* 0x0002620000000800 */
[C---:B------:R-:W-:Y:S01]  /*eaa0*/  HMMA.16816.F32 R8, R28.reuse, R24, R8 ;  /* 0x000000181c08723c */ /* 0x040fe20000001808 */
[----:B--2---:R-:W2:Y:S04]  /*eab0*/  LDL.LU R49, [R1+0x40] ;  /* 0x0000400001317983 */ /* 0x004ea80000300800 */
[----:B------:R-:W2:Y:S03]  /*eac0*/  LDL.LU R50, [R1+0xc] ;  /* 0x00000c0001327983 */ /* 0x000ea60000300800 */
[-C--:B------:R-:W-:Y:S01]  /*ead0*/  HMMA.16816.F32 R12, R28, R26.reuse, R12 ;  /* 0x0000001a1c0c723c */ /* 0x080fe2000000180c */
[----:B------:R-:W4:Y:S01]  /*eae0*/  MUFU.EX2 R208, R44 ;  /* 0x0000002c00d07308 */ /* 0x000f220000000800 */
[----:B---3--:R-:W-:Y:S06]  /*eaf0*/  LDSM.16.MT88.4 R36, [R238+0x1100] ;  /* 0x00110000ee24783b */ /* 0x008fec0000004200 */
[C---:B------:R-:W-:Y:S03]  /*eb00*/  HMMA.16816.F32 R16, R20.reuse, R26, R16 ;  /* 0x0000001a1410723c */ /* 0x040fe60000001810 */
[----:B------:R-:W-:Y:S01]  /*eb10*/  MUFU.EX2 R190, R46 ;  /* 0x0000002e00be7308 */ /* 0x000fe20000000800 */
[----:B------:R-:W3:Y:S04]  /*eb20*/  LDSM.16.MT88.4 R24, [R240+0x900] ;  /* 0x00090000f018783b */ /* 0x000ee80000004200 */
[-C--:B------:R-:W-:Y:S04]  /*eb30*/  HMMA.16816.F32 R132, R20, R32.reuse, R132 ;  /* 0x000000201484723c */ /* 0x080fe80000001884 */
[----:B-1----:R-:W-:Y:S01]  /*eb40*/  LDSM.16.MT88.4 R40, [R237+0x3100] ;  /* 0x00310000ed28783b */ /* 0x002fe20000004200 */
[----:B------:R1:W1:Y:S03]  /*eb50*/  MUFU.EX2 R189, R47 ;  /* 0x0000002f00bd7308 */ /* 0x0002660000000800 */
[C---:B------:R-:W-:Y:S08]  /*eb60*/  HMMA.16816.F32 R136, R28.reuse, R32, R136 ;  /* 0x000000201c88723c */ /* 0x040ff00000001888 */
[-C--:B------:R-:W-:Y:S01]  /*eb70*/  HMMA.16816.F32 R140, R28, R34.reuse, R140 ;  /* 0x000000221c8c723c */ /* 0x080fe2000000188c */
[----:B------:R-:W-:Y:S07]  /*eb80*/  MUFU.EX2 R65, R54 ;  /* 0x0000003600417308 */ /* 0x000fee0000000800 */
[C---:B------:R-:W-:Y:S01]  /*eb90*/  HMMA.16816.F32 R144, R20.reuse, R34, R144 ;  /* 0x000000221490723c */ /* 0x040fe20000001890 */
[----:B------:R-:W3:Y:S02]  /*eba0*/  LDSM.16.MT88.4 R32, [R239+0x900] ;  /* 0x00090000ef20783b */ /* 0x000ee40000004200 */
[----:B------:R-:W-:Y:S06]  /*ebb0*/  MUFU.EX2 R63, R55 ;  /* 0x00000037003f7308 */ /* 0x000fec0000000800 */
[----:B-1----:R-:W-:Y:S01]  /*ebc0*/  LDSM.16.MT88.4 R44, [R240+0x3100] ;  /* 0x00310000f02c783b */ /* 0x002fe20000004200 */
[-C--:B---3--:R-:W-:Y:S08]  /*ebd0*/  HMMA.16816.F32 R148, R20, R24.reuse, R148 ;  /* 0x000000181494723c */ /* 0x088ff00000001894 */
        /* <DEDUP_REMOVED lines=26> */
[-C--:B------:R-:W-:Y:S04]  /*ed80*/  HMMA.16816.F32 R124, R28, R34.reuse, R124 ;  /* 0x000000221c7c723c */ /* 0x080fe8000000187c */
[----:B----4-:R-:W-:Y:S01]  /*ed90*/  FFMA.FTZ R180, R180, R48, R223 ;  /* 0x00000030b4b47223 */ /* 0x010fe200000100df */
[----:B------:R-:W-:Y:S02]  /*eda0*/  MOV R223, R196 ;  /* 0x000000c400df7202 */ /* 0x000fe40000000f00 */
[----:B------:R-:W-:Y:S01]  /*edb0*/  F2FP.PACK_AB R28, R214, R210 ;  /* 0x000000d2d61c723e */ /* 0x000fe200000000ff */
[----:B------:R-:W-:Y:S01]  /*edc0*/  HMMA.16816.F32 R128, R20, R34, R128 ;  /* 0x000000221480723c */ /* 0x000fe20000001880 */
[----:B------:R-:W3:Y:S03]  /*edd0*/  LDSM.16.MT88.4 R32, [R240+0x1100] ;  /* 0x00110000f020783b */ /* 0x000ee60000004200 */
[----:B------:R-:W-:Y:S01]  /*ede0*/  F2FP.PACK_AB R29, R211, R209 ;  /* 0x000000d1d31d723e */ /* 0x000fe200000000ff */
[----:B------:R-:W-:Y:S01]  /*edf0*/  FADD.FTZ R180, R227, R180 ;  /* 0x000000b4e3b47221 */ /* 0x000fe20000010000 */
[----:B------:R-:W-:Y:S02]  /*ee00*/  F2FP.PACK_AB R30, R191, R208 ;  /* 0x000000d0bf1e723e */ /* 0x000fe400000000ff */
[----:B------:R-:W-:Y:S04]  /*ee10*/  F2FP.PACK_AB R20, R217, R213 ;  /* 0x000000d5d914723e */ /* 0x000fe800000000ff */
[----:B------:R-:W-:Y:S02]  /*ee20*/  F2FP.PACK_AB R21, R216, R215 ;  /* 0x000000d7d815723e */ /* 0x000fe400000000ff */
[----:B------:R-:W-:Y:S02]  /*ee30*/  F2FP.PACK_AB R22, R221, R219 ;  /* 0x000000dbdd16723e */ /* 0x000fe400000000ff */
[----:B------:R-:W-:Y:S02]  /*ee40*/  F2FP.PACK_AB R23, R220, R218 ;  /* 0x000000dadc17723e */ /* 0x000fe400000000ff */
[----:B------:R-:W-:Y:S02]  /*ee50*/  F2FP.PACK_AB R31, R189, R190 ;  /* 0x000000bebd1f723e */ /* 0x000fe400000000ff */
[----:B------:R-:W-:Y:S02]  /*ee60*/  MOV R48, R188 ;  /* 0x000000bc00307202 */ /* 0x000fe40000000f00 */
[----:B------:R4:W-:Y:S01]  /*ee70*/  MUFU.EX2 R188, R52 ;  /* 0x0000003400bc7308 */ /* 0x0009e20000000800 */
[-C--:B-1----:R-:W-:Y:S03]  /*ee80*/  HMMA.16816.F32 R4, R20, R24.reuse, R4 ;  /* 0x000000181404723c */ /* 0x082fe60000001804 */
[----:B------:R-:W-:Y:S05]  /*ee90*/  MOV R227, R207 ;  /* 0x000000cf00e37202 */ /* 0x000fea0000000f00 */
[C---:B------:R-:W-:Y:S08]  /*eea0*/  HMMA.16816.F32 R8, R28.reuse, R24, R8 ;  /* 0x000000181c08723c */ /* 0x040ff00000001808 */
[-C--:B------:R-:W-:Y:S08]  /*eeb0*/  HMMA.16816.F32 R12, R28, R26.reuse, R12 ;  /* 0x0000001a1c0c723c */ /* 0x080ff0000000180c */
[C---:B------:R-:W-:Y:S01]  /*eec0*/  HMMA.16816.F32 R16, R20.reuse, R26, R16 ;  /* 0x0000001a1410723c */ /* 0x040fe20000001810 */
[----:B------:R-:W1:Y:S07]  /*eed0*/  LDSM.16.MT88.4 R24, [R239+0x1100] ;  /* 0x00110000ef18783b */ /* 0x000e6e0000004200 */
[-C--:B------:R-:W-:Y:S04]  /*eee0*/  HMMA.16816.F32 R132, R20, R36.reuse, R132 ;  /* 0x000000241484723c */ /* 0x080fe80000001884 */
[----:B--2---:R-:W-:Y:S01]  /*eef0*/  FFMA.FTZ R181, R181, R49, R226 ;  /* 0x00000031b5b57223 */ /* 0x004fe200000100e2 */
[----:B------:R-:W-:Y:S01]  /*ef00*/  MOV R226, R199 ;  /* 0x000000c700e27202 */ /* 0x000fe20000000f00 */
[----:B------:R-:W-:Y:S01]  /*ef10*/  FFMA.FTZ R182, R182, R50, R233 ;  /* 0x00000032b6b67223 */ /* 0x000fe200000100e9 */
[----:B------:R-:W-:Y:S01]  /*ef20*/  MOV R233, R198 ;  /* 0x000000c600e97202 */ /* 0x000fe20000000f00 */
[C---:B------:R-:W-:Y:S01]  /*ef30*/  HMMA.16816.F32 R136, R28.reuse, R36, R136 ;  /* 0x000000241c88723c */ /* 0x040fe20000001888 */
[----:B------:R-:W-:Y:S03]  /*ef40*/  LDSM.16.MT88.4 R196, [R237+0x1900] ;  /* 0x00190000edc4783b */ /* 0x000fe60000004200 */
[----:B------:R-:W-:Y:S01]  /*ef50*/  MOV R50, R67 ;  /* 0x0000004300327202 */ /* 0x000fe20000000f00 */
[----:B------:R-:W-:Y:S01]  /*ef60*/  FADD.FTZ R0, R233, R0 ;  /* 0x00000000e9007221 */ /* 0x000fe20000010000 */
[----:B------:R-:W-:Y:S01]  /*ef70*/  MOV R49, R61 ;  /* 0x0000003d00317202 */ /* 0x000fe20000000f00 */
[----:B------:R-:W-:Y:S01]  /*ef80*/  MUFU.EX2 R67, R53 ;  /* 0x0000003500437308 */ /* 0x000fe20000000800 */
[-C--:B------:R-:W-:Y:S04]  /*ef90*/  HMMA.16816.F32 R140, R28, R38.reuse, R140 ;  /* 0x000000261c8c723c */ /* 0x080fe8000000188c */
[----:B------:R-:W-:Y:S01]  /*efa0*/  MOV R233, R49 ;  /* 0x0000003100e97202 */ /* 0x000fe20000000f00 */
[----:B----4-:R-:W-:Y:S01]  /*efb0*/  FADD.FTZ R52, R228, R0 ;  /* 0x00000000e4347221 */ /* 0x010fe20000010000 */
[----:B------:R-:W-:Y:S01]  /*efc0*/  MOV R0, R201 ;  /* 0x000000c900007202 */ /* 0x000fe20000000f00 */
[----:B------:R-:W-:Y:S01]  /*efd0*/  FADD.FTZ R182, R234, R182 ;  /* 0x000000b6eab67221 */ /* 0x000fe20000010000 */
[C---:B------:R-:W-:Y:S01]  /*efe0*/  HMMA.16816.F32 R144, R20.reuse, R38, R144 ;  /* 0x000000261490723c */ /* 0x040fe20000001890 */
[----:B------:R-:W2:Y:S01]  /*eff0*/  LDSM.16.MT88.4 R36, [R238+0x3100] ;  /* 0x00310000ee24783b */ /* 0x000ea20000004200 */
[----:B------:R-:W4:Y:S02]  /*f000*/  MUFU.EX2 R61, R56 ;  /* 0x00000038003d7308 */ /* 0x000f240000000800 */
[----:B------:R-:W-:Y:S01]  /*f010*/  MOV R234, R194 ;  /* 0x000000c200ea7202 */ /* 0x000fe20000000f00 */
[----:B------:R-:W-:Y:S01]  /*f020*/  FADD.FTZ R181, R235, R181 ;  /* 0x000000b5ebb57221 */ /* 0x000fe20000010000 */
[----:B------:R-:W-:Y:S02]  /*f030*/  MOV R235, R195 ;  /* 0x000000c300eb7202 */ /* 0x000fe40000000f00 */
[-C--:B---3--:R-:W-:Y:S04]  /*f040*/  HMMA.16816.F32 R148, R20, R32.reuse, R148 ;  /* 0x000000201494723c */ /* 0x088fe80000001894 */
[----:B------:R3:W1:Y:S04]  /*f050*/  MUFU.EX2 R56, R3 ;  /* 0x0000000300387308 */ /* 0x0006680000000800 */
[C---:B------:R-:W-:Y:S08]  /*f060*/  HMMA.16816.F32 R152, R28.reuse, R32, R152 ;  /* 0x000000201c98723c */ /* 0x040ff00000001898 */
[-C--:B------:R-:W-:Y:S08]  /*f070*/  HMMA.16816.F32 R156, R28, R34.reuse, R156 ;  /* 0x000000221c9c723c */ /* 0x080ff0000000189c */
[C---:B------:R-:W-:Y:S01]  /*f080*/  HMMA.16816.F32 R160, R20.reuse, R34, R160 ;  /* 0x0000002214a0723c */ /* 0x040fe200000018a0 */
[----:B------:R-:W2:Y:S03]  /*f090*/  LDSM.16.MT88.4 R32, [R239+0x3100] ;  /* 0x00310000ef20783b */ /* 0x000ea60000004200 */
[----:B---3--:R-:W-:Y:S01]  /*f0a0*/  FADD.FTZ R3, R223, R181 ;  /* 0x000000b5df037221 */ /* 0x008fe20000010000 */
[----:B------:R-:W-:Y:S02]  /*f0b0*/  MOV R223, R192 ;  /* 0x000000c000df7202 */ /* 0x000fe40000000f00 */
[----:B------:R-:W-:Y:S01]  /*f0c0*/  MOV R181, R203 ;  /* 0x000000cb00b57202 */ /* 0x000fe20000000f00 */
[-C--:B-1----:R-:W-:Y:S04]  /*f0d0*/  HMMA.16816.F32 R164, R20, R24.reuse, R164 ;  /* 0x0000001814a4723c */ /* 0x082fe800000018a4 */
[----:B------:R-:W-:Y:S01]  /*f0e0*/  FADD.FTZ R54, R50, R3 ;  /* 0x0000000332367221 */ /* 0x000fe20000010000 */
[----:B------:R-:W-:Y:S03]  /*f0f0*/  MOV R3, R200 ;  /* 0x000000c800037202 */ /* 0x000fe60000000f00 */
[C---:B------:R-:W-:Y:S04]  /*f100*/  HMMA.16816.F32 R168, R28.reuse, R24, R168 ;  /* 0x000000181ca8723c */ /* 0x040fe800000018a8 */
[----:B------:R-:W-:Y:S03]  /*f110*/  FADD.FTZ R0, R0, R54 ;  /* 0x0000003600007221 */ /* 0x000fe60000010000 */
[----:B------:R-:W-:Y:S01]  /*f120*/  FADD.FTZ R24, R226, R180 ;  /* 0x000000b4e2187221 */ /* 0x000fe20000010000 */
[-C--:B------:R-:W-:Y:S04]  /*f130*/  HMMA.16816.F32 R172, R28, R26.reuse, R172 ;  /* 0x0000001a1cac723c */ /* 0x080fe800000018ac */
[----:B------:R-:W-:Y:S01]  /*f140*/  MOV R226, R48 ;  /* 0x0000003000e27202 */ /* 0x000fe20000000f00 */
[----:B------:R-:W-:Y:S01]  /*f150*/  FADD.FTZ R53, R229, R24 ;  /* 0x00000018e5357221 */ /* 0x000fe20000010000 */
[----:B----4-:R-:W-:Y:S01]  /*f160*/  F2FP.PACK_AB R24, R57, R61 ;  /* 0x0000003d3918723e */ /* 0x010fe200000000ff */
[----:B------:R1:W5:Y:S01]  /*f170*/  LDL.LU R229, [R1+0x60] ;  /* 0x0000600001e57983 */ /* 0x0003620000300800 */
[C---:B------:R-:W-:Y:S03]  /*f180*/  HMMA.16816.F32 R176, R20.reuse, R26, R176 ;  /* 0x0000001a14b0723c */ /* 0x040fe600000018b0 */
[----:B------:R1:W5:Y:S01]  /*f190*/  LDL.LU R228, [R1+0x5c] ;  /* 0x00005c0001e47983 */ /* 0x0003620000300800 */
[----:B------:R-:W-:Y:S01]  /*f1a0*/  FADD.FTZ R25, R222, R182 ;  /* 0x000000b6de197221 */ /* 0x000fe20000010000 */
[----:B------:R-:W-:Y:S02]  /*f1b0*/  MOV R222, R193 ;  /* 0x000000c100de7202 */ /* 0x000fe40000000f00 */
[----:B------:R-:W-:Y:S01]  /*f1c0*/  F2FP.PACK_AB R26, R183, R60 ;  /* 0x0000003cb71a723e */ /* 0x000fe200000000ff */
[-C--:B------:R-:W-:Y:S04]  /*f1d0*/  HMMA.16816.F32 R68, R20, R40.reuse, R68 ;  /* 0x000000281444723c */ /* 0x080fe80000001844 */
[----:B------:R-:W-:Y:S01]  /*f1e0*/  FADD.FTZ R55, R51, R25 ;  /* 0x0000001933377221 */ /* 0x000fe20000010000 */
[----:B------:R-:W-:Y:S01]  /*f1f0*/  F2FP.PACK_AB R25, R59, R58 ;  /* 0x0000003a3b19723e */ /* 0x000fe200000000ff */
[----:B------:R-:W-:Y:S01]  /*f200*/  LDSM.16.MT88.4 R48, [R240+0x3900] ;  /* 0x00390000f030783b */ /* 0x000fe20000004200 */
[----:B------:R-:W-:Y:S01]  /*f210*/  F2FP.PACK_AB R27, R56, R62 ;  /* 0x0000003e381b723e */ /* 0x000fe200000000ff */
[C---:B------:R-:W-:Y:S04]  /*f220*/  HMMA.16816.F32 R72, R28.reuse, R40, R72 ;  /* 0x000000281c48723c */ /* 0x040fe80000001848 */
[----:B------:R-:W-:Y:S01]  /*f230*/  FADD.FTZ R3, R3, R55 ;  /* 0x0000003703037221 */ /* 0x000fe20000010000 */
[----:B------:R-:W-:Y:S02]  /*f240*/  MOV R182, R205 ;  /* 0x000000cd00b67202 */ /* 0x000fe40000000f00 */
[----:B------:R-:W-:Y:S01]  /*f250*/  MOV R180, R202 ;  /* 0x000000ca00b47202 */ /* 0x000fe20000000f00 */
[-C--:B------:R-:W-:Y:S04]  /*f260*/  HMMA.16816.F32 R76, R28, R42.reuse, R76 ;  /* 0x0000002a1c4c723c */ /* 0x080fe8000000184c */
[----:B------:R-:W-:Y:S02]  /*f270*/  FADD.FTZ R3, R181, R3 ;  /* 0x00000003b5037221 */ /* 0x000fe40000010000 */
[----:B------:R-:W-:Y:S01]  /*f280*/  FADD.FTZ R0, R182, R0 ;  /* 0x00000000b6007221 */ /* 0x000fe20000010000 */
[----:B------:R-:W-:Y:S01]  /*f290*/  MOV R182, R2 ;  /* 0x0000000200b67202 */ /* 0x000fe20000000f00 */
[C---:B------:R-:W-:Y:S01]  /*f2a0*/  HMMA.16816.F32 R80, R20.reuse, R42, R80 ;  /* 0x0000002a1450723c */ /* 0x040fe20000001850 */
[----:B------:R-:W-:Y:S07]  /*f2b0*/  LDSM.16.MT88.4 R40, [R240+0x1900] ;  /* 0x00190000f028783b */ /* 0x000fee0000004200 */
        /* <DEDUP_REMOVED lines=9> */
[----:B------:R-:W-:Y:S07]  /*f350*/  LDSM.16.MT88.4 R44, [R238+0x3900] ;  /* 0x00390000ee2c783b */ /* 0x000fee0000004200 */
[-C--:B------:R-:W-:Y:S08]  /*f360*/  HMMA.16816.F32 R116, R20, R32.reuse, R116 ;  /* 0x000000201474723c */ /* 0x080ff00000001874 */
[C---:B------:R-:W-:Y:S08]  /*f370*/  HMMA.16816.F32 R120, R28.reuse, R32, R120 ;  /* 0x000000201c78723c */ /* 0x040ff00000001878 */
[-C--:B------:R-:W-:Y:S01]  /*f380*/  HMMA.16816.F32 R124, R28, R34.reuse, R124 ;  /* 0x000000221c7c723c */ /* 0x080fe2000000187c */
[----:B------:R-:W3:Y:S07]  /*f390*/  LDSM.16.MT88.4 R28, [R239+0x1900] ;  /* 0x00190000ef1c783b */ /* 0x000eee0000004200 */
[----:B------:R-:W-:Y:S01]  /*f3a0*/  HMMA.16816.F32 R128, R20, R34, R128 ;  /* 0x000000221480723c */ /* 0x000fe20000001880 */
[----:B------:R-:W4:Y:S06]  /*f3b0*/  LDSM.16.MT88.4 R32, [R237+0x3900] ;  /* 0x00390000ed20783b */ /* 0x000f2c0000004200 */
[----:B------:R-:W-:Y:S02]  /*f3c0*/  F2FP.PACK_AB R20, R67, R188 ;  /* 0x000000bc4314723e */ /* 0x000fe400000000ff */
[----:B------:R-:W-:Y:S03]  /*f3d0*/  F2FP.PACK_AB R21, R63, R65 ;  /* 0x000000413f15723e */ /* 0x000fe600000000ff */
[----:B------:R-:W-:Y:S02]  /*f3e0*/  F2FP.PACK_AB R22, R187, R64 ;  /* 0x00000040bb16723e */ /* 0x000fe400000000ff */
[----:B------:R-:W-:Y:S07]  /*f3f0*/  F2FP.PACK_AB R23, R212, R66 ;  /* 0x00000042d417723e */ /* 0x000fee00000000ff */
[-C--:B------:R-:W-:Y:S01]  /*f400*/  HMMA.16816.F32 R192, R20, R196.reuse, R4 ;  /* 0x000000c414c0723c */ /* 0x080fe20000001804 */
[----:B------:R-:W1:Y:S07]  /*f410*/  LDSM.16.MT88.4 R4, [R239+0x3900] ;  /* 0x00390000ef04783b */ /* 0x000e6e0000004200 */
[C---:B------:R-:W-:Y:S07]  /*f420*/  HMMA.16816.F32 R200, R24.reuse, R196, R8 ;  /* 0x000000c418c8723c */ /* 0x040fee0000001808 */
[----:B------:R-:W-:Y:S01]  /*f430*/  MOV R11, R204 ;  /* 0x000000cc000b7202 */ /* 0x000fe20000000f00 */
[----:B------:R-:W-:Y:S01]  /*f440*/  FADD.FTZ R10, R235, R3 ;  /* 0x00000003eb0a7221 */ /* 0x000fe20000010000 */
[-C--:B------:R-:W-:Y:S03]  /*f450*/  HMMA.16816.F32 R204, R24, R198.reuse, R12 ;  /* 0x000000c618cc723c */ /* 0x080fe6000000180c */
[----:B------:R-:W-:Y:S02]  /*f460*/  FADD.FTZ R9, R11, R53 ;  /* 0x000000350b097221 */ /* 0x000fe40000010000 */
[----:B------:R-:W-:Y:S01]  /*f470*/  FADD.FTZ R8, R180, R52 ;  /* 0x00000034b4087221 */ /* 0x000fe20000010000 */
[----:B------:R-:W-:Y:S01]  /*f480*/  MOV R180, R184 ;  /* 0x000000b800b47202 */ /* 0x000fe20000000f00 */
[----:B------:R-:W-:Y:S01]  /*f490*/  FADD.FTZ R12, R224, R9 ;  /* 0x00000009e00c7221 */ /* 0x000fe20000010000 */
        /* <DEDUP_REMOVED lines=31> */
[----:B------:R-:W-:Y:S04]  /*f690*/  FADD.FTZ R8, R61, R8 ;  /* 0x000000083d087221 */ /* 0x000fe80000010000 */
        /* <DEDUP_REMOVED lines=36> */
[----:B------:R-:W-:Y:S01]  /*f8e0*/  FADD.FTZ R3, R183, R3 ;  /* 0x00000003b7037221 */ /* 0x000fe20000010000 */
[----:B------:R-:W-:Y:S01]  /*f8f0*/  MOV R183, R2 ;  /* 0x0000000200b77202 */ /* 0x000fe20000000f00 */
[----:B------:R-:W-:Y:S01]  /*f900*/  FADD.FTZ R0, R56, R0 ;  /* 0x0000000038007221 */ /* 0x000fe20000010000 */
[----:B------:R-:W-:Y:S04]  /*f910*/  STL [R1+0x40], R4 ;  /* 0x0000400401007387 */ /* 0x000fe80000100800 */
[----:B------:R1:W-:Y:S04]  /*f920*/  STL [R1+0x14], R3 ;  /* 0x0000140301007387 */ /* 0x0003e80000100800 */
[----:B------:R2:W-:Y:S01]  /*f930*/  STL [R1+0x10], R0 ;  /* 0x0000100001007387 */ /* 0x0005e20000100800 */
[----:B-1----:R-:W-:Y:S02]  /*f940*/  MOV R3, R185 ;  /* 0x000000b900037202 */ /* 0x002fe40000000f00 */
[----:B--2---:R-:W-:Y:S01]  /*f950*/  MOV R0, R186 ;  /* 0x000000ba00007202 */ /* 0x004fe20000000f00 */
[----:B-----5:R-:W-:-:S05]  /*f960*/  @P0 BRA `(.L_x_1797) ;  /* 0xffffc7e000000947 */ /* 0x020fca000383ffff */
.L_x_1796:
[----:B------:R-:W2:Y:S04]  /*f970*/  LDL.LU R5, [R1+0xc] ;  /* 0x00000c0001057983 */ /* 0x000ea80000300800 */
[----:B------:R-:W3:Y:S04]  /*f980*/  LDL.LU R7, [R1+0x40] ;  /* 0x0000400001077983 */ /* 0x000ee80000300800 */
[----:B-1----:R-:W4:Y:S04]  /*f990*/  LDL.LU R4, [R1+0x14] ;  /* 0x0000140001047983 */ /* 0x002f280000300800 */
        /* <DEDUP_REMOVED lines=14> */
[----:B------:R-:W3:Y:S01]  /*fa80*/  SHFL.BFLY PT, R3, R8, 0x1, 0x1f ;  /* 0x0c201f0008037f89 */ /* 0x000ee200000e0000 */
[----:B-1----:R-:W-:-:S03]  /*fa90*/  FADD.FTZ R5, R5, R2 ;  /* 0x0000000205057221 */ /* 0x002fc60000010000 */
[----:B------:R-:W1:Y:S01]  /*faa0*/  SHFL.BFLY PT, R2, R6, 0x1, 0x1f ;  /* 0x0c201f0006027f89 */ /* 0x000e6200000e0000 */
[----:B--2---:R-:W-:Y:S01]  /*fab0*/  FADD.FTZ R10, R10, R0 ;  /* 0x000000000a0a7221 */ /* 0x004fe20000010000 */
[----:B------:R-:W-:Y:S02]  /*fac0*/  MOV R0, RZ ;  /* 0x000000ff00007202 */ /* 0x000fe40000000f00 */
[----:B------:R-:W2:Y:S01]  /*fad0*/  SHFL.BFLY PT, R4, R5, 0x1, 0x1f ;  /* 0x0c201f0005047f89 */ /* 0x000ea200000e0000 */
[----:B---3--:R-:W-:Y:S01]  /*fae0*/  FADD.FTZ R8, R8, R3 ;  /* 0x0000000308087221 */ /* 0x008fe20000010000 */
[----:B------:R-:W-:Y:S02]  /*faf0*/  FSETP.NE.FTZ.AND P3, PT, R10, RZ, PT ;  /* 0x000000ff0a00720b */ /* 0x000fe40003f75000 */
[----:B------:R-:W-:Y:S02]  /*fb00*/  MOV R3, RZ ;  /* 0x000000ff00037202 */ /* 0x000fe40000000f00 */
[----:B------:R-:W-:-:S09]  /*fb10*/  FSETP.NE.FTZ.AND P2, PT, R8, RZ, PT ;  /* 0x000000ff0800720b */ /* 0x000fd20003f55000 */
[----:B------:R-:W3:Y:S01]  /*fb20*/  @P3 MUFU.RCP R0, R10 ;  /* 0x0000000a00003308 */ /* 0x000ee20000001000 */
[----:B-1----:R-:W-:Y:S01]  /*fb30*/  FADD.FTZ R6, R6, R2 ;  /* 0x0000000206067221 */ /* 0x002fe20000010000 */
[----:B------:R-:W-:Y:S01]  /*fb40*/  MOV R2, RZ ;  /* 0x000000ff00027202 */ /* 0x000fe20000000f00 */
[----:B--2---:R-:W-:-:S03]  /*fb50*/  FADD.FTZ R5, R4, R5 ;  /* 0x0000000504057221 */ /* 0x004fc60000010000 */
[----:B------:R-:W-:Y:S02]  /*fb60*/  FSETP.NE.FTZ.AND P1, PT, R6, RZ, PT ;  /* 0x000000ff0600720b */ /* 0x000fe40003f35000 */
[----:B------:R-:W-:Y:S01]  /*fb70*/  @P2 MUFU.RCP R3, R8 ;  /* 0x0000000800032308 */ /* 0x000fe20000001000 */
[----:B------:R-:W-:Y:S01]  /*fb80*/  FSETP.NE.FTZ.AND P0, PT, R5, RZ, PT ;  /* 0x000000ff0500720b */ /* 0x000fe20003f15000 */
[C---:B---3--:R-:W-:Y:S02]  /*fb90*/  FMUL.FTZ R192, R0.reuse, R192 ;  /* 0x000000c000c07220 */ /* 0x048fe40000410000 */
[----:B------:R-:W-:-:S04]  /*fba0*/  FMUL.FTZ R57, R0, R193 ;  /* 0x000000c100397220 */ /* 0x000fc80000410000 */
[----:B------:R-:W-:Y:S01]  /*fbb0*/  @P3 MUFU.LG2 R10, R10 ;  /* 0x0000000a000a3308 */ /* 0x000fe20000000c00 */
[C---:B------:R-:W-:Y:S02]  /*fbc0*/  FMUL.FTZ R196, R0.reuse, R196 ;  /* 0x000000c400c47220 */ /* 0x040fe40000410000 */
[C---:B------:R-:W-:Y:S02]  /*fbd0*/  FMUL.FTZ R197, R0.reuse, R197 ;  /* 0x000000c500c57220 */ /* 0x040fe40000410000 */
[C---:B------:R-:W-:Y:S02]  /*fbe0*/  FMUL.FTZ R132, R0.reuse, R132 ;  /* 0x0000008400847220 */ /* 0x040fe40000410000 */
[C---:B------:R-:W-:Y:S01]  /*fbf0*/  FMUL.FTZ R51, R0.reuse, R133 ;  /* 0x0000008500337220 */ /* 0x040fe20000410000 */
[----:B------:R-:W1:Y:S01]  /*fc00*/  @P1 MUFU.RCP R2, R6 ;  /* 0x0000000600021308 */ /* 0x000e620000001000 */
        /* <DEDUP_REMOVED lines=38> */
[----:B------:R-:W2:Y:S01]  /*fe70*/  @P0 MUFU.LG2 R5, R5 ;  /* 0x0000000500050308 */ /* 0x000ea20000000c00 */
        /* <DEDUP_REMOVED lines=98> */
[----:B--2---:R-:W-:Y:S02]  /*104a0*/  @P0 FMUL.FTZ R3, R5, 0.69314718246459960938 ;  /* 0x3f31721805030820 */ /* 0x004fe40000410000 */
[----:B------:R-:W-:Y:S02]  /*104b0*/  @P0 FMUL.FTZ R0, R7, c[0x0][0x2d0] ;  /* 0x0000b40007000a20 */ /* 0x000fe40000410000 */
[----:B------:R-:W-:-:S02]  /*104c0*/  @P3 FFMA.FTZ R61, R9, R186, R10 ;  /* 0x000000ba093d3223 */ /* 0x000fc4000001000a */
[----:B------:R-:W-:Y:S02]  /*104d0*/  @P2 FFMA.FTZ R62, R4, R185, R8 ;  /* 0x000000b9043e2223 */ /* 0x000fe40000010008 */
[----:B------:R-:W-:Y:S02]  /*104e0*/  @P1 FFMA.FTZ R63, R2, R184, R6 ;  /* 0x000000b8023f1223 */ /* 0x000fe40000010006 */
[----:B------:R-:W-:Y:S02]  /*104f0*/  @P0 FFMA.FTZ R64, R0, R182, R3 ;  /* 0x000000b600400223 */ /* 0x000fe40000010003 */
.L_x_1776:
        /* <DEDUP_REMOVED lines=197> */
.L_x_1801:
        /* <DEDUP_REMOVED lines=13> */
[----:B------:R-:W-:Y:S01]  /*11220*/  UMOV UR19, UR11 ;  /* 0x0000000b00137c82 */ /* 0x000fe20008000000 */
[C---:B------:R-:W-:Y:S01]  /*11230*/  LOP3.LUT R3, R0.reuse, 0x1ffffffe, RZ, 0xc0, !PT ;  /* 0x1ffffffe00037812 */ /* 0x040fe200078ec0ff */
[----:B------:R-:W-:Y:S01]  /*11240*/  IMAD.SHL.U32 R0, R0, 0x20, RZ ;  /* 0x0000002000007824 */ /* 0x000fe200078e00ff */
        /* <DEDUP_REMOVED lines=8> */
[-C--:B------:R-:W-:Y:S01]  /*112d0*/  LEA.HI R7, R65, R66.reuse, RZ, 0x3 ;  /* 0x0000004241077211 */ /* 0x080fe200078f18ff */
[----:B------:R-:W-:Y:S01]  /*112e0*/  IMAD R0, R4, 0x8, R0 ;  /* 0x0000000804007824 */ /* 0x000fe200078e0200 */
[----:B------:R-:W-:Y:S01]  /*112f0*/  UIMAD UR6, UR9, UR5, UR6 ;  /* 0x00000005090672a4 */ /* 0x000fe2000f8e0206 */
[----:B------:R-:W-:Y:S01]  /*11300*/  IMAD R15, R2, 0x10, R3 ;  /* 0x00000010020f7824 */ /* 0x000fe200078e0203 */
[----:B------:R-:W-:Y:S01]  /*11310*/  USEL UR13, UR13, URZ, !UP1 ;  /* 0x0000003f0d0d7287 */ /* 0x000fe2000c800000 */
[----:B------:R-:W-:Y:S01]  /*11320*/  LOP3.LUT R6, R7, 0xfffffff8, RZ, 0xc0, !PT ;  /* 0xfffffff807067812 */ /* 0x000fe200078ec0ff */
[----:B------:R-:W-:Y:S01]  /*11330*/  ULDC.64 UR4, c[0x0][0x498] ;  /* 0x0001260000047ab9 */ /* 0x000fe20000000a00 */
[----:B------:R-:W-:Y:S01]  /*11340*/  IMAD.IADD R2, R15, 0x1, R0 ;  /* 0x000000010f027824 */ /* 0x000fe200078e0200 */
[----:B------:R-:W-:Y:S01]  /*11350*/  UIMAD UR16, UR12, UR4, URZ ;  /* 0x000000040c1072a4 */ /* 0x000fe2000f8e023f */
[----:B------:R-:W-:Y:S01]  /*11360*/  SHF.R.S32.HI R19, RZ, 0x3, R7 ;  /* 0x00000003ff137819 */ /* 0x000fe20000011407 */
[----:B------:R-:W-:Y:S01]  /*11370*/  UIADD3 UR19, UR19, UR6, URZ ;  /* 0x0000000613137290 */ /* 0x000fe2000fffe03f */
[----:B-1----:R-:W-:Y:S01]  /*11380*/  IMAD R2, R76, 0x80, R2 ;  /* 0x000000804c027824 */ /* 0x002fe200078e0202 */
[----:B------:R-:W-:Y:S01]  /*11390*/  UIMAD UR16, UR13, UR5, UR16 ;  /* 0x000000050d1072a4 */ /* 0x000fe2000f8e0210 */
[----:B------:R-:W-:Y:S01]  /*113a0*/  IMAD.IADD R6, R66, 0x1, -R6 ;  /* 0x0000000142067824 */ /* 0x000fe200078e0a06 */
[----:B------:R-:W-:Y:S01]  /*113b0*/  UIMAD.WIDE.U32 UR18, UR13, UR4, UR18 ;  /* 0x000000040d1272a5 */ /* 0x000fe2000f8e0012 */
[----:B------:R-:W-:Y:S01]  /*113c0*/  @P2 IMAD.HI.U32 R3, R2, c[0x0][0x4ec], RZ ;  /* 0x00013b0002032a27 */ /* 0x000fe200078e00ff */
[----:B------:R-:W-:Y:S01]  /*113d0*/  ULDC.64 UR6, c[0x0][0x3a0] ;  /* 0x0000e80000067ab9 */ /* 0x000fe20000000a00 */
[----:B------:R-:W-:Y:S01]  /*113e0*/  LOP3.LUT P0, RZ, R5, 0x3, RZ, 0xc0, !PT ;  /* 0x0000000305ff7812 */ /* 0x000fe2000780c0ff */
[----:B------:R-:W-:Y:S01]  /*113f0*/  ULDC.64 UR4, c[0x0][0x3e8] ;  /* 0x0000fa0000047ab9 */ /* 0x000fe20000000a00 */
[----:B------:R-:W-:Y:S01]  /*11400*/  IMAD.MOV.U32 R0, RZ, RZ, R2 ;  /* 0x000000ffff007224 */ /* 0x000fe200078e0002 */
[----:B------:R-:W-:Y:S01]  /*11410*/  @P2 SHF.R.U32.HI R0, RZ, c[0x0][0x4f0], R3 ;  /* 0x00013c00ff002a19 */ /* 0x000fe20000011603 */
[----:B------:R-:W-:Y:S01]  /*11420*/  UIMAD UR8, UR8, UR4, URZ ;  /* 0x00000004080872a4 */ /* 0x000fe2000f8e023f */
[----:B------:R-:W-:Y:S01]  /*11430*/  IMAD R15, R76, 0x80, R15 ;  /* 0x000000804c0f7824 */ /* 0x000fe200078e020f */
[----:B------:R-:W-:Y:S01]  /*11440*/  LEA.HI R21, R65, R66, RZ, 0x6 ;  /* 0x0000004241157211 */ /* 0x000fe200078f30ff */
[----:B-----5:R-:W-:Y:S01]  /*11450*/  IMAD R17, R17, c[0x0][0x4e8], RZ ;  /* 0x00013a0011117a24 */ /* 0x020fe200078e02ff */
[----:B------:R-:W-:Y:S01]  /*11460*/  IADD3 R8, P1, R0, UR18, RZ ;  /* 0x0000001200087c10 */ /* 0x000fe2000ff3e0ff */
[----:B------:R-:W-:Y:S01]  /*11470*/  IMAD.MOV R3, RZ, RZ, -R0 ;  /* 0x000000ffff037224 */ /* 0x000fe200078e0a00 */
[----:B------:R-:W-:Y:S01]  /*11480*/  UIMAD UR5, UR9, UR5, UR8 ;  /* 0x00000005090572a4 */ /* 0x000fe2000f8e0208 */
[----:B------:R-:W-:Y:S01]  /*11490*/  BSSY B0, `(.L_x_1802) ;  /* 0x0000069000007945 */ /* 0x000fe20003800000 */
[----:B------:R-:W-:Y:S01]  /*114a0*/  ISETP.GE.OR P3, PT, R15, R17, P0 ;  /* 0x000000110f00720c */ /* 0x000fe20000766670 */
        /* <DEDUP_REMOVED lines=10> */
[----:B------:R-:W-:Y:S02]  /*11550*/  UIMAD UR6, UR10, UR7, UR6 ;  /* 0x000000070a0672a4 */ /* 0x000fe4000f8e0206 */
        /* <DEDUP_REMOVED lines=13> */
[C---:B------:R-:W-:Y:S01]  /*11630*/  IMAD.WIDE.U32 R2, R4.reuse, c[0x0][0x488], R8 ;  /* 0x0001220004027a25 */ /* 0x040fe200078e0008 */
        /* <DEDUP_REMOVED lines=78> */
.L_x_1803:
[----:B--234-:R-:W-:Y:S05]  /*11b20*/  BSYNC B0 ;  /* 0x0000000000007941 */ /* 0x01cfea0003800000 */
.L_x_1802:
        /* <DEDUP_REMOVED lines=16> */
.L_x_1805:
[----:B------:R-:W-:Y:S05]  /*11c30*/  BSYNC B0 ;  /* 0x0000000000007941 */ /* 0x000fea0003800000 */
.L_x_1804:
        /* <DEDUP_REMOVED lines=16> */
.L_x_1807:
[----:B------:R-:W-:Y:S05]  /*11d40*/  BSYNC B0 ;  /* 0x0000000000007941 */ /* 0x000fea0003800000 */
.L_x_1806:
        /* <DEDUP_REMOVED lines=16> */
.L_x_1809:
[----:B------:R-:W-:Y:S05]  /*11e50*/  BSYNC B0 ;  /* 0x0000000000007941 */ /* 0x000fea0003800000 */
.L_x_1808:
        /* <DEDUP_REMOVED lines=16> */
.L_x_1811:
[----:B------:R-:W-:Y:S05]  /*11f60*/  BSYNC B0 ;  /* 0x0000000000007941 */ /* 0x000fea0003800000 */
.L_x_1810:
        /* <DEDUP_REMOVED lines=16> */
.L_x_1813:
[----:B------:R-:W-:Y:S05]  /*12070*/  BSYNC B0 ;  /* 0x0000000000007941 */ /* 0x000fea0003800000 */
.L_x_1812:
        /* <DEDUP_REMOVED lines=16> */
.L_x_1815:
[----:B------:R-:W-:Y:S05]  /*12180*/  BSYNC B0 ;  /* 0x0000000000007941 */ /* 0x000fea0003800000 */
.L_x_1814:
        /* <DEDUP_REMOVED lines=17> */
.L_x_1800:
        /* <DEDUP_REMOVED lines=31> */
.L_x_1816:
        /* <DEDUP_REMOVED lines=43> */
.L_x_1818:
[----:B------:R-:W-:Y:S05]  /*12740*/  BSYNC B0 ;  /* 0x0000000000007941 */ /* 0x000fea0003800000 */
.L_x_1817:
        /* <DEDUP_REMOVED lines=63> */
.L_x_1820:
[----:B------:R-:W-:Y:S05]  /*12b40*/  BSYNC B0 ;  /* 0x0000000000007941 */ /* 0x000fea0003800000 */
.L_x_1819:
        /* <DEDUP_REMOVED lines=15> */
.L_x_1822:
[----:B------:R-:W-:Y:S05]  /*12c40*/  BSYNC B0 ;  /* 0x0000000000007941 */ /* 0x000fea0003800000 */
.L_x_1821:
        /* <DEDUP_REMOVED lines=15> */
.L_x_1824:
[----:B------:R-:W-:Y:S05]  /*12d40*/  BSYNC B0 ;  /* 0x0000000000007941 */ /* 0x000fea0003800000 */
.L_x_1823:
        /* <DEDUP_REMOVED lines=15> */
.L_x_1826:
[----:B------:R-:W-:Y:S05]  /*12e40*/  BSYNC B0 ;  /* 0x0000000000007941 */ /* 0x000fea0003800000 */
.L_x_1825:
        /* <DEDUP_REMOVED lines=15> */
.L_x_1828:
[----:B------:R-:W-:Y:S05]  /*12f40*/  BSYNC B0 ;  /* 0x0000000000007941 */ /* 0x000fea0003800000 */
.L_x_1827:
        /* <DEDUP_REMOVED lines=15> */
.L_x_1830:
[----:B------:R-:W-:Y:S05]  /*13040*/  BSYNC B0 ;  /* 0x0000000000007941 */ /* 0x000fea0003800000 */
.L_x_1829:
        /* <DEDUP_REMOVED lines=15> */
.L_x_1832:
[----:B------:R-:W-:Y:S05]  /*13140*/  BSYNC B0 ;  /* 0x0000000000007941 */ /* 0x000fea0003800000 */
.L_x_1831:
        /* <DEDUP_REMOVED lines=16> */
.L_x_1833:
        /* <DEDUP_REMOVED lines=11> */
.L_x_2046:


//--------------------- .text._ZN7cutlass13device_kernelIN5flash19enable_sm80_to_sm89INS1_16FlashAttnFwdSm80INS1_25CollectiveMainloopFwdSm80ILi4ELi1ELb0EN4cute5tupleIJNS5_1CILi128EEENS7_ILi64EEES8_EEELi128ENS_6half_tEfNS_4arch4Sm80ELb1ELb0ELb0ELb1ELb1ELb1ELb1ELb0EEENS1_21CollectiveEpilogueFwdINS6_IJS8_S8_S9_EEENS6_IJNS7_ILi1EEESH_SH_EEESB_SD_Li128ELb1ELb1ELb0ELb0EEENS1_19SingleTileSchedulerILb1ELb0ELb1ELi128EEEEEEEEEvNT_6ParamsE --------------------------
	.section	.text._ZN7cutlass13device_kernelIN5flash19enable_sm80_to_sm89INS1_16FlashAttnFwdSm80INS1_25CollectiveMainloopFwdSm80ILi4ELi1ELb0EN4cute5tupleIJNS5_1CILi128EEENS7_ILi64EEES8_EEELi128ENS_6half_tEfNS_4arch4Sm80ELb1ELb0ELb0ELb1ELb1ELb1ELb1ELb0EEENS1_21CollectiveEpilogueFwdINS6_IJS8_S8_S9_EEENS6_IJNS7_ILi1EEESH_SH_EEESB_SD_Li128ELb1ELb1ELb0ELb0EEENS1_19SingleTileSchedulerILb1ELb0ELb1ELi128EEEEEEEEEvNT_6ParamsE,"ax",@progbits
	.sectioninfo	@"SHI_REGISTERS=255"
	.align	128
.text._ZN7cutlass13device_kernelIN5flash19enable_sm80_to_sm89INS1_16FlashAttnFwdSm80INS1_25CollectiveMainloopFwdSm80ILi4ELi1ELb0EN4cute5tupleIJNS5_1CILi128EEENS7_ILi64EEES8_EEELi128ENS_6half_tEfNS_4arch4Sm80ELb1ELb0ELb0ELb1ELb1ELb1ELb1ELb0EEENS1_21CollectiveEpilogueFwdINS6_IJS8_S8_S9_EEENS6_IJNS7_ILi1EEESH_SH_EEESB_SD_Li128ELb1ELb1ELb0ELb0EEENS1_19SingleTileSchedulerILb1ELb0ELb1ELi128EEEEEEEEEvNT_6ParamsE:
        .type           _ZN7cutlass13device_kernelIN5flash19enable_sm80_to_sm89INS1_16FlashAttnFwdSm80INS1_25CollectiveMainloopFwdSm80ILi4ELi1ELb0EN4cute5tupleIJNS5_1CILi128EEENS7_ILi64EEES8_EEELi128ENS_6half_tEfNS_4arch4Sm80ELb1ELb0ELb0ELb1ELb1ELb1ELb1ELb0EEENS1_21CollectiveEpilogueFwdINS6_IJS8_S8_S9_EEENS6_IJNS7_ILi1EEESH_SH_EEESB_SD_Li128ELb1ELb1ELb0ELb0EEENS1_19SingleTileSchedulerILb1ELb0ELb1ELi128EEEEEEEEEvNT_6ParamsE,@function
        .size           _ZN7cutlass13device_kernelIN5flash19enable_sm80_to_sm89INS1_16FlashAttnFwdSm80INS1_25CollectiveMainloopFwdSm80ILi4ELi1ELb0EN4cute5tupleIJNS5_1CILi128EEENS7_ILi64EEES8_EEELi128ENS_6half_tEfNS_4arch4Sm80ELb1ELb0ELb0ELb1ELb1ELb1ELb1ELb0EEENS1_21CollectiveEpilogueFwdINS6_IJS8_S8_S9_EEENS6_IJNS7_ILi1EEESH_SH_EEESB_SD_Li128ELb1ELb1ELb0ELb0EEENS1_19SingleTileSchedulerILb1ELb0ELb1ELi128EEEEEEEEEvNT_6ParamsE,(.L_x_2047 - _ZN7cutlass13device_kernelIN5flash19enable_sm80_to_sm89INS1_16FlashAttnFwdSm80INS1_25CollectiveMainloopFwdSm80ILi4ELi1ELb0EN4cute5tupleIJNS5_1CILi128EEENS7_ILi64EEES8_EEELi128ENS_6half_tEfNS_4arch4Sm80ELb1ELb0ELb0ELb1ELb1ELb1ELb1ELb0EEENS1_21CollectiveEpilogueFwdINS6_IJS8_S8_S9_EEENS6_IJNS7_ILi1EEESH_SH_EEESB_SD_Li128ELb1ELb1ELb0ELb0EEENS1_19SingleTileSchedulerILb1ELb0ELb1ELi128EEEEEEEEEvNT_6ParamsE)
        .other          _ZN7cutlass13device_kernelIN5flash19enable_sm80_to_sm89INS1_16FlashAttnFwdSm80INS1_25CollectiveMainloopFwdSm80ILi4ELi1ELb0EN4cute5tupleIJNS5_1CILi128EEENS7_ILi64EEES8_EEELi128ENS_6half_tEfNS_4arch4Sm80ELb1ELb0ELb0ELb1ELb1ELb1ELb1ELb0EEENS1_21CollectiveEpilogueFwdINS6_IJS8_S8_S9_EEENS6_IJNS7_ILi1EEESH_SH_EEESB_SD_Li128ELb1ELb1ELb0ELb0EEENS1_19SingleTileSchedulerILb1ELb0ELb1ELi128EEEEEEEEEvNT_6ParamsE,@"STO_CUDA_ENTRY STV_DEFAULT"
_ZN7cutlass13device_kernelIN5flash19enable_sm80_to_sm89INS1_16FlashAttnFwdSm80INS1_25CollectiveMainloopFwdSm80ILi4ELi1ELb0EN4cute5tupleIJNS5_1CILi128EEENS7_ILi64EEES8_EEELi128ENS_6half_tEfNS_4arch4Sm80ELb1ELb0ELb0ELb1ELb1ELb1ELb1ELb0EEENS1_21CollectiveEpilogueFwdINS6_IJS8_S8_S9_EEENS6_IJNS7_ILi1EEESH_SH_EEESB_SD_Li128ELb1ELb1ELb0ELb0EEENS1_19SingleTileSchedulerILb1ELb0ELb1ELi128EEEEEEEEEvNT_6ParamsE:
        /* <DEDUP_REMOVED lines=21> */
.L_x_1835:
        /* <DEDUP_REMOVED lines=13> */
.L_x_1837:
[----:B------:R-:W-:Y:S02]  /*0220*/  ULDC UR5, c[0x0][0x54c] ;  /* 0x0001530000057ab9 */ /* 0x000fe40000000800 */
.L_x_1836:
[----:B------:R-:W-:Y:S02]  /*0230*/  ULDC UR4, c[0x0][0x548] ;  /* 0x0001520000047ab9 */ /* 0x000fe40000000800 */
[----:B------:R-:W-:-:S02]  /*0240*/  USHF.L.U32 UR18, UR18, 0x7, URZ ;  /* 0x0000000712127899 */ /* 0x000fc4000800063f */
[----:B------:R-:W-:-:S04]  /*0250*/  UIMAD UR4, UR5, UR4, URZ ;  /* 0x00000004050472a4 */ /* 0x000fc8000f8e023f */
[----:B------:R-:W-:-:S04]  /*0260*/  UISETP.GE.AND UP0, UPT, UR18, UR4, UPT ;  /* 0x000000041200728c */ /* 0x000fc8000bf06270 */
[----:B------:R-:W-:Y:S01]  /*0270*/  USEL UR24, UR24, 0xffffffff, !UP0 ;  /* 0xffffffff18187887 */ /* 0x000fe2000c000000 */
[----:B------:R-:W-:Y:S05]  /*0280*/  BRA `(.L_x_1838) ;  /* 0x000001b000007947 */ /* 0x000fea0003800000 */
.L_x_1834:
        /* <DEDUP_REMOVED lines=8> */
.L_x_1839:
        /* <DEDUP_REMOVED lines=13> */
.L_x_1841:
[----:B------:R-:W-:Y:S02]  /*03e0*/  ULDC UR5, c[0x0][0x54c] ;  /* 0x0001530000057ab9 */ /* 0x000fe40000000800 */
.L_x_1840:
[----:B------:R-:W-:Y:S02]  /*03f0*/  ULDC UR4, c[0x0][0x548] ;  /* 0x0001520000047ab9 */ /* 0x000fe40000000800 */
[----:B------:R-:W-:-:S02]  /*0400*/  USHF.L.U32 UR18, UR18, 0x7, URZ ;  /* 0x0000000712127899 */ /* 0x000fc4000800063f */
[----:B------:R-:W-:-:S04]  /*0410*/  UIMAD UR4, UR5, UR4, URZ ;  /* 0x00000004050472a4 */ /* 0x000fc8000f8e023f */
[----:B------:R-:W-:-:S04]  /*0420*/  UISETP.GE.AND UP0, UPT, UR18, UR4, UPT ;  /* 0x000000041200728c */ /* 0x000fc8000bf06270 */
[----:B------:R-:W-:-:S06]  /*0430*/  USEL UR24, UR24, 0xffffffff, !UP0 ;  /* 0xffffffff18187887 */ /* 0x000fcc000c000000 */
.L_x_1838:
        /* <DEDUP_REMOVED lines=64> */
.L_x_1842:
        /* <DEDUP_REMOVED lines=10> */
.L_x_1843:
[----:B------:R-:W-:Y:S05]  /*08e0*/  @!P4 BRA `(.L_x_1844) ;  /* 0x000000500000c947 */ /* 0x000fea0003800000 */
[----:B-1--4-:R1:W4:Y:S04]  /*08f0*/  LDG.E R0, [R4.64] ;  /* 0x0000002204007981 */ /* 0x012328000c1e1900 */
[----:B-1-3--:R-:W3:Y:S01]  /*0900*/  LDG.E R4, [R4.64+0x4] ;  /* 0x0000042204047981 */ /* 0x00aee2000c1e1900 */
[----:B----4-:R-:W1:Y:S08]  /*0910*/  R2UR UR22, R0 ;  /* 0x00000000001673c2 */ /* 0x010e7000000e0000 */
[----:B---3--:R-:W1:Y:S02]  /*0920*/  R2UR UR4, R4 ;  /* 0x00000000040473c2 */ /* 0x008e6400000e0000 */
[----:B-1----:R-:W-:-:S06]  /*0930*/  UIADD3 UR22, -UR22, UR4, URZ ;  /* 0x0000000416167290 */ /* 0x002fcc000fffe13f */
.L_x_1844:
        /* <DEDUP_REMOVED lines=12> */
[----:B------:R-:W-:Y:S02]  /*0a00*/  ULDC UR6, c[0x0][0x2c4] ;  /* 0x0000b10000067ab9 */ /* 0x000fe40000000800 */
[----:B------:R-:W-:Y:S02]  /*0a10*/  UISETP.NE.AND UP2, UPT, UR6, 0x1, UPT ;  /* 0x000000010600788c */ /* 0x000fe4000bf45270 */
[----:B------:R-:W-:-:S09]  /*0a20*/  UIADD3 UR6, -UR19, UR22, URZ ;  /* 0x0000001613067290 */ /* 0x000fd2000fffe13f */
[----:B------:R-:W-:Y:S01]  /*0a30*/  @UP2 UIADD3 UR10, UR18, 0x7f, URZ ;  /* 0x0000007f120a2890 */ /* 0x000fe2000fffe03f */
[----:B----4-:R-:W4:Y:S08]  /*0a40*/  @P0 R2UR UR4, R0 ;  /* 0x00000000000403c2 */ /* 0x010f3000000e0000 */
[----:B---3--:R-:W4:Y:S02]  /*0a50*/  @P0 R2UR UR5, R2 ;  /* 0x00000000020503c2 */ /* 0x008f2400000e0000 */
[----:B----4-:R-:W-:-:S03]  /*0a60*/  @UP3 UIADD3 UR21, -UR4, UR5, URZ ;  /* 0x0000000504153290 */ /* 0x010fc6000fffe13f */
[----:B------:R-:W-:Y:S02]  /*0a70*/  ULDC.64 UR4, c[0x0][0x2c8] ;  /* 0x0000b20000047ab9 */ /* 0x000fe40000000a00 */
[----:B------:R-:W-:Y:S02]  /*0a80*/  UIMAD.WIDE.U32 UR10, UR10, UR4, URZ ;  /* 0x000000040a0a72a5 */ /* 0x000fe4000f8e003f */
[----:B------:R-:W-:Y:S02]  /*0a90*/  UIADD3 UR9, UR6, UR21, URZ ;  /* 0x0000001506097290 */ /* 0x000fe4000fffe03f */
[----:B------:R-:W-:Y:S02]  /*0aa0*/  UIADD3 UR4, UR18, 0x7f, URZ ;  /* 0x0000007f12047890 */ /* 0x000fe4000fffe03f */
[----:B--2---:R-:W-:Y:S02]  /*0ab0*/  UIADD3 UR7, UR9, 0x40, -UR23 ;  /* 0x0000004009077890 */ /* 0x004fe4000fffe817 */
        /* <DEDUP_REMOVED lines=40> */
[----:B------:R1:W2:Y:S01]  /*0d40*/  @P4 LDG.E R9, [R2.64] ;  /* 0x0000002202094981 */ /* 0x0002a2000c1e1900 */
        /* <DEDUP_REMOVED lines=152> */
[----:B--2---:R1:W2:Y:S01]  /*16d0*/  @P4 R2UR UR46, R9 ;  /* 0x00000000092e43c2 */ /* 0x0042a200000e0000 */
        /* <DEDUP_REMOVED lines=12> */
[----:B--2---:R-:W-:Y:S02]  /*17a0*/  @UP0 USHF.R.S32.HI UR59, URZ, 0x1f, UR46 ;  /* 0x0000001f3f3b0899 */ /* 0x004fe4000801142e */
        /* <DEDUP_REMOVED lines=14> */
[----:B---3--:R-:W-:Y:S01]  /*1890*/  SEL R4, RZ, c[0x0][0x27c], !P4 ;  /* 0x00009f00ff047a07 */ /* 0x008fe20006000000 */
        /* <DEDUP_REMOVED lines=71> */
.L_x_1892:
        /* <DEDUP_REMOVED lines=17> */
[----:B------:R1:W2:Y:S04]  /*1e20*/  @!P0 LDG.E R94, [R2.64] ;  /* 0x00000022025e8981 */ /* 0x0002a8000c1e1900 */
        /* <DEDUP_REMOVED lines=58> */
.L_x_1850:
[----:B------:R-:W-:Y:S05]  /*21d0*/  BSYNC B0 ;  /* 0x0000000000007941 */ /* 0x000fea0003800000 */
.L_x_1849:
        /* <DEDUP_REMOVED lines=39> */
.L_x_1852:
[----:B------:R-:W-:Y:S05]  /*2450*/  BSYNC B0 ;  /* 0x0000000000007941 */ /* 0x000fea0003800000 */
.L_x_1851:
        /* <DEDUP_REMOVED lines=40> */
.L_x_1854:
[----:B------:R-:W-:Y:S05]  /*26e0*/  BSYNC B0 ;  /* 0x0000000000007941 */ /* 0x000fea0003800000 */
.L_x_1853:
        /* <DEDUP_REMOVED lines=38> */
.L_x_1856:
[----:B------:R-:W-:Y:S05]  /*2950*/  BSYNC B0 ;  /* 0x0000000000007941 */ /* 0x000fea0003800000 */
.L_x_1855:
        /* <DEDUP_REMOVED lines=72> */
.L_x_1860:
[----:B------:R-:W-:Y:S05]  /*2de0*/  BSYNC B0 ;  /* 0x0000000000007941 */ /* 0x000fea0003800000 */
.L_x_1859:
        /* <DEDUP_REMOVED lines=57> */
.L_x_1858:
[----:B------:R-:W-:Y:S05]  /*3180*/  BSYNC B1 ;  /* 0x0000000000017941 */ /* 0x000fea0003800000 */
.L_x_1857:
        /* <DEDUP_REMOVED lines=60> */
.L_x_1864:
[----:B------:R-:W-:Y:S05]  /*3550*/  BSYNC B0 ;  /* 0x0000000000007941 */ /* 0x000fea0003800000 */
.L_x_1863:
        /* <DEDUP_REMOVED lines=57> */
.L_x_1862:
[----:B------:R-:W-:Y:S05]  /*38f0*/  BSYNC B1 ;  /* 0x0000000000017941 */ /* 0x000fea0003800000 */
.L_x_1861:
[----:B-1----:R1:W4:Y:S01]  /*3900*/  SHFL.IDX PT, R38, R87, 0x2, 0x181f ;  /* 0x00581f0057267f89 */ /* 0x00232200000e0000 */
[----:B------:R-:W-:Y:S03]  /*3910*/  BSSY B1, `(.L_x_1865) ;  /* 0x0000075000017945 */ /* 0x000fe60003800000 */
        /* <DEDUP_REMOVED lines=58> */
.L_x_1868:
[----:B------:R-:W-:Y:S05]  /*3cc0*/  BSYNC B0 ;  /* 0x0000000000007941 */ /* 0x000fea0003800000 */
.L_x_1867:
[----:B------:R-:W-:Y:S11]  /*3cd0*/  ISETP.GE.AND P0, PT, R91, c[0x0][0x1d4], PT ;  /* 0x000075005b007a0c */ /* 0x000ff60003f06270 */
[----:B------:R-:W-:Y:S02]  /*3ce0*/  @!UPT UIADD3 URZ, URZ, URZ, URZ ;  /* 0x0000003f3f3ff290 */ /* 0x000fe4000fffe03f */
        /* <DEDUP_REMOVED lines=55> */
.L_x_1866:
[----:B------:R-:W-:Y:S05]  /*4060*/  BSYNC B1 ;  /* 0x0000000000017941 */ /* 0x000fea0003800000 */
.L_x_1865:
[----:B--2---:R2:W1:Y:S04]  /*4070*/  SHFL.IDX PT, R29, R87, 0x3, 0x181f ;  /* 0x00781f00571d7f89 */ /* 0x00446800000e0000 */
        /* <DEDUP_REMOVED lines=58> */
.L_x_1871:
[----:B------:R-:W-:Y:S05]  /*4420*/  BSYNC B0 ;  /* 0x0000000000007941 */ /* 0x000fea0003800000 */
.L_x_1870:
[----:B------:R-:W-:Y:S11]  /*4430*/  ISETP.GE.AND P0, PT, R91, c[0x0][0x1d4], PT ;  /* 0x000075005b007a0c */ /* 0x000ff60003f06270 */
[----:B------:R-:W-:Y:S02]  /*4440*/  @!UPT UIADD3 URZ, URZ, URZ, URZ ;  /* 0x0000003f3f3ff290 */ /* 0x000fe4000fffe03f */
[----:B------:R-:W-:-:S05]  /*4450*/  @P0 BRA `(.L_x_1869) ;  /* 0x00002d7000000947 */ /* 0x000fca0003800000 */
[C---:B-1--4-:R-:W-:Y:S01]  /*4460*/  LEA R22, P0, R82.reuse, R28, 0x1 ;  /* 0x0000001c52167211 */ /* 0x052fe200078008ff */
[----:B------:R-:W1:Y:S03]  /*4470*/  LDS.128 R8, [R77+0x7900] ;  /* 0x007900004d087984 */ /* 0x000e660000000c00 */
        /* <DEDUP_REMOVED lines=53> */
.L_x_1848:
        /* <DEDUP_REMOVED lines=19> */
[----:B------:R1:W2:Y:S01]  /*4900*/  SHFL.IDX PT, R75, R87, RZ, 0x181f ;  /* 0x00181fff574b7589 */ /* 0x0002a200000e0000 */
[----:B------:R-:W-:Y:S01]  /*4910*/  BSSY B0, `(.L_x_1872) ;  /* 0x00000d7000007945 */ /* 0x000fe20003800000 */
[----:B------:R-:W-:Y:S02]  /*4920*/  @!P4 IADD3.X R2, R111, UR31, R41, P1, P0 ;  /* 0x0000001f6f02cc10 */ /* 0x000fe40008fe0429 */
[----:B------:R-:W-:Y:S04]  /*4930*/  @!P4 IADD3 R3, P1, P0, R100, UR47, R68 ;  /* 0x0000002f6403cc10 */ /* 0x000fe8000f83e044 */
[----:B------:R-:W-:Y:S01]  /*4940*/  @!P4 IADD3.X R8, R109, UR45, R43, P1, P0 ;  /* 0x0000002d6d08cc10 */ /* 0x000fe20008fe042b */
[----:B------:R1:W3:Y:S01]  /*4950*/  SHFL.IDX PT, R74, R88, RZ, 0x181f ;  /* 0x00181fff584a7589 */ /* 0x0002e200000e0000 */
        /* <DEDUP_REMOVED lines=31> */
[-C--:B------:R-:W-:Y:S04]  /*4b50*/  ISETP.GE.AND P0, PT, R95, R89.reuse, PT ;  /* 0x000000595f00720c */ /* 0x080fe80003f06270 */
[----:B------:R-:W-:Y:S01]  /*4b60*/  ISETP.GE.OR P0, PT, R20, c[0x0][0x27c], P0 ;  /* 0x00009f0014007a0c */ /* 0x000fe20000706670 */
[----:B------:R-:W4:Y:S08]  /*4b70*/  @!P1 LDG.E.128 R64, [R12.64] ;  /* 0x000000220c409981 */ /* 0x000f30000c1e1d00 */
[----:B------:R-:W4:Y:S04]  /*4b80*/  @!P1 LDG.E.128 R28, [R10.64] ;  /* 0x000000220a1c9981 */ /* 0x000f28000c1e1d00 */
        /* <DEDUP_REMOVED lines=175> */
.L_x_1873:
[----:B------:R-:W-:Y:S05]  /*5680*/  BSYNC B0 ;  /* 0x0000000000007941 */ /* 0x000fea0003800000 */
.L_x_1872:
        /* <DEDUP_REMOVED lines=122> */
.L_x_1875:
[----:B------:R-:W-:Y:S05]  /*5e30*/  BSYNC B0 ;  /* 0x0000000000007941 */ /* 0x000fea0003800000 */
.L_x_1874:
        /* <DEDUP_REMOVED lines=122> */
.L_x_1877:
[----:B------:R-:W-:Y:S05]  /*65e0*/  BSYNC B0 ;  /* 0x0000000000007941 */ /* 0x000fea0003800000 */
.L_x_1876:
        /* <DEDUP_REMOVED lines=124> */
.L_x_1847:
        /* <DEDUP_REMOVED lines=19> */
.L_x_1879:
[----:B-123--:R-:W-:Y:S05]  /*6ee0*/  BSYNC B0 ;  /* 0x0000000000007941 */ /* 0x00efea0003800000 */
.L_x_1878:
[----:B------:R1:W2:Y:S01]  /*6ef0*/  SHFL.IDX PT, R0, R87, 0x1, 0x181f ;  /* 0x00381f0057007f89 */ /* 0x0002a200000e0000 */
[----:B------:R-:W-:Y:S01]  /*6f00*/  ISETP.GE.AND P0, PT, R12, 0x11, PT ;  /* 0x000000110c00780c */ /* 0x000fe20003f06270 */
[----:B------:R-:W-:Y:S02]  /*6f10*/  BSSY B0, `(.L_x_1880) ;  /* 0x000000d000007945 */ /* 0x000fe40003800000 */
[----:B------:R1:W3:Y:S10]  /*6f20*/  SHFL.IDX PT, R4, R88, 0x1, 0x181f ;  /* 0x00381f0058047f89 */ /* 0x0002f400000e0000 */
[----:B------:R-:W-:-:S05]  /*6f30*/  @!P0 BRA `(.L_x_1881) ;  /* 0x000000a000008947 */ /* 0x000fca0003800000 */
[----:B------:R-:W4:Y:S01]  /*6f40*/  @!P5 LDS.128 R8, [R77+0x4900] ;  /* 0x004900004d08d984 */ /* 0x000f220000000c00 */
[C---:B---3--:R-:W-:Y:S04]  /*6f50*/  @!P5 LEA R2, P0, R20.reuse, R4, 0x1 ;  /* 0x000000041402d211 */ /* 0x048fe800078008ff */
[----:B--2---:R-:W-:Y:S02]  /*6f60*/  @!P5 LEA.HI.X R3, R20, R0, R21, 0x1, P0 ;  /* 0x000000001403d211 */ /* 0x004fe400000f0c15 */
[----:B------:R-:W-:Y:S11]  /*6f70*/  ISETP.GE.AND P0, PT, R91, c[0x0][0x1d4], PT ;  /* 0x000075005b007a0c */ /* 0x000ff60003f06270 */
[----:B------:R-:W-:Y:S02]  /*6f80*/  @!UPT UIADD3 URZ, URZ, URZ, URZ ;  /* 0x0000003f3f3ff290 */ /* 0x000fe4000fffe03f */
[C---:B------:R-:W-:Y:S04]  /*6f90*/  @!P0 LEA R4, P1, R82.reuse, R4, 0x1 ;  /* 0x0000000452048211 */ /* 0x040fe800078208ff */
[----:B------:R-:W-:Y:S01]  /*6fa0*/  @!P0 LEA.HI.X R5, R82, R0, R92, 0x1, P1 ;  /* 0x0000000052058211 */ /* 0x000fe200008f0c5c */
[----:B----4-:R-:W-:Y:S04]  /*6fb0*/  @!P5 ST.E.128 [R2.64], R8 ;  /* 0x000000080200d985 */ /* 0x010fe8000c101d22 */
[----:B------:R-:W2:Y:S04]  /*6fc0*/  @!P0 LDS.128 R8, [R77+0x6900] ;  /* 0x006900004d088984 */ /* 0x000ea80000000c00 */
[----:B--2---:R2:W-:Y:S02]  /*6fd0*/  @!P0 ST.E.128 [R4.64], R8 ;  /* 0x0000000804008985 */ /* 0x0045e4000c101d22 */
.L_x_1881:
[----:B------:R-:W-:Y:S05]  /*6fe0*/  BSYNC B0 ;  /* 0x0000000000007941 */ /* 0x000fea0003800000 */
.L_x_1880:
[----:B--2---:R2:W4:Y:S01]  /*6ff0*/  SHFL.IDX PT, R0, R87, 0x2, 0x181f ;  /* 0x00581f0057007f89 */ /* 0x00452200000e0000 */
[----:B------:R-:W-:Y:S01]  /*7000*/  ISETP.GE.AND P0, PT, R12, 0x21, PT ;  /* 0x000000210c00780c */ /* 0x000fe20003f06270 */
[----:B------:R-:W-:Y:S02]  /*7010*/  BSSY B0, `(.L_x_1882) ;  /* 0x000000d000007945 */ /* 0x000fe40003800000 */
[----:B------:R2:W1:Y:S10]  /*7020*/  SHFL.IDX PT, R2, R88, 0x2, 0x181f ;  /* 0x00581f0058027f89 */ /* 0x00047400000e0000 */
[----:B------:R-:W-:-:S05]  /*7030*/  @!P0 BRA `(.L_x_1883) ;  /* 0x000000a000008947 */ /* 0x000fca0003800000 */
[----:B------:R-:W5:Y:S01]  /*7040*/  @!P5 LDS.128 R8, [R77+0x5100] ;  /* 0x005100004d08d984 */ /* 0x000f620000000c00 */
[C---:B-1-3--:R-:W-:Y:S04]  /*7050*/  @!P5 LEA R4, P0, R20.reuse, R2, 0x1 ;  /* 0x000000021404d211 */ /* 0x04afe800078008ff */
        /* <DEDUP_REMOVED lines=8> */
.L_x_1883:
[----:B------:R-:W-:Y:S05]  /*70e0*/  BSYNC B0 ;  /* 0x0000000000007941 */ /* 0x000fea0003800000 */
.L_x_1882:
[----:B----4-:R4:W2:Y:S01]  /*70f0*/  SHFL.IDX PT, R0, R87, 0x3, 0x181f ;  /* 0x00781f0057007f89 */ /* 0x0108a200000e0000 */
[----:B------:R-:W-:Y:S03]  /*7100*/  ISETP.GE.AND P0, PT, R12, 0x31, PT ;  /* 0x000000310c00780c */ /* 0x000fe60003f06270 */
[----:B-1----:R4:W1:Y:S10]  /*7110*/  SHFL.IDX PT, R2, R88, 0x3, 0x181f ;  /* 0x00781f0058027f89 */ /* 0x00287400000e0000 */
[----:B------:R-:W-:-:S05]  /*7120*/  @!P0 BRA `(.L_x_1869) ;  /* 0x000000a000008947 */ /* 0x000fca0003800000 */
[----:B------:R-:W5:Y:S01]  /*7130*/  @!P5 LDS.128 R8, [R77+0x5900] ;  /* 0x005900004d08d984 */ /* 0x000f620000000c00 */
[C---:B-1-3--:R-:W-:Y:S04]  /*7140*/  @!P5 LEA R4, P0, R20.reuse, R2, 0x1 ;  /* 0x000000021404d211 */ /* 0x04afe800078008ff */
[----:B--2---:R-:W-:Y:S02]  /*7150*/  @!P5 LEA.HI.X R5, R20, R0, R21, 0x1, P0 ;  /* 0x000000001405d211 */ /* 0x004fe400000f0c15 */
[----:B------:R-:W-:Y:S11]  /*7160*/  ISETP.GE.AND P0, PT, R91, c[0x0][0x1d4], PT ;  /* 0x000075005b007a0c */ /* 0x000ff60003f06270 */
[----:B------:R-:W-:Y:S02]  /*7170*/  @!UPT UIADD3 URZ, URZ, URZ, URZ ;  /* 0x0000003f3f3ff290 */ /* 0x000fe4000fffe03f */
[C---:B------:R-:W-:Y:S04]  /*7180*/  @!P0 LEA R2, P1, R82.reuse, R2, 0x1 ;  /* 0x0000000252028211 */ /* 0x040fe800078208ff */
[----:B------:R-:W-:Y:S01]  /*7190*/  @!P0 LEA.HI.X R3, R82, R0, R92, 0x1, P1 ;  /* 0x0000000052038211 */ /* 0x000fe200008f0c5c */
[----:B-----5:R-:W-:Y:S04]  /*71a0*/  @!P5 ST.E.128 [R4.64], R8 ;  /* 0x000000080400d985 */ /* 0x020fe8000c101d22 */
[----:B------:R-:W1:Y:S04]  /*71b0*/  @!P0 LDS.128 R4, [R77+0x7900] ;  /* 0x007900004d048984 */ /* 0x000e680000000c00 */
[----:B-1----:R1:W-:Y:S02]  /*71c0*/  @!P0 ST.E.128 [R2.64], R4 ;  /* 0x0000000402008985 */ /* 0x0023e4000c101d22 */
.L_x_1869:
[----:B------:R-:W-:Y:S05]  /*71d0*/  BSYNC B2 ;  /* 0x0000000000027941 */ /* 0x000fea0003800000 */
.L_x_1846:
[----:B--2---:R-:W-:Y:S01]  /*71e0*/  IMAD.IADD R0, R138, 0x1, -R97 ;  /* 0x000000018a007824 */ /* 0x004fe200078e0a61 */
[----:B-1-3--:R-:W-:Y:S01]  /*71f0*/  LEA R2, P0, R90, R118, 0x6 ;  /* 0x000000765a027211 */ /* 0x00afe200078030ff */
        /* <DEDUP_REMOVED lines=17> */
[----:B----4-:R-:W-:Y:S01]  /*7310*/  @P3 IMAD.MOV.U32 R4, RZ, RZ, R98 ;  /* 0x000000ffff043224 */ /* 0x010fe200078e0062 */
        /* <DEDUP_REMOVED lines=49> */
[----:B--2---:R-:W-:Y:S04]  /*7630*/  IMAD R4, R116, c[0x0][0x218], RZ ;  /* 0x0000860074047a24 */ /* 0x004fe800078e02ff */
[----:B------:R-:W-:Y:S05]  /*7640*/  IMAD R4, R94, c[0x0][0x21c], R4 ;  /* 0x000087005e047a24 */ /* 0x000fea00078e0204 */
[----:B------:R-:W-:Y:S01]  /*7650*/  IADD3.X R2, R3, UR52, R4, P0, !PT ;  /* 0x0000003403027c10 */ /* 0x000fe200087fe404 */
[----:B------:R-:W-:Y:S04]  /*7660*/  DEPBAR.LE SB0, 0x0 ;  /* 0x000080000000791a */ /* 0x000fe80000000000 */
[----:B------:R-:W-:Y:S01]  /*7670*/  BAR.SYNC.DEFER_BLOCKING 0x0 ;  /* 0x0000000000007b1d */ /* 0x000fe20000010000 */
[C---:B------:R-:W-:Y:S04]  /*7680*/  LEA R14, P0, R0.reuse, c[0x0][0x1f8], 0x1 ;  /* 0x00007e00000e7a11 */ /* 0x040fe800078008ff */
[----:B------:R-:W-:Y:S02]  /*7690*/  LEA.HI.X R12, R0, c[0x0][0x1fc], R2, 0x1, P0 ;  /* 0x00007f00000c7a11 */ /* 0x000fe400000f0c02 */
[----:B------:R1:W2:Y:S01]  /*76a0*/  SHFL.IDX PT, R2, R14, RZ, 0x181f ;  /* 0x00181fff0e027589 */ /* 0x0002a200000e0000 */
[----:B------:R-:W-:Y:S03]  /*76b0*/  ISETP.GE.AND P0, PT, R13, 0x1, PT ;  /* 0x000000010d00780c */ /* 0x000fe60003f06270 */
[----:B------:R1:W3:Y:S10]  /*76c0*/  SHFL.IDX PT, R0, R12, RZ, 0x181f ;  /* 0x00181fff0c007589 */ /* 0x0002f400000e0000 */
[----:B------:R-:W-:-:S05]  /*76d0*/  @!P0 BRA `(.L_x_1885) ;  /* 0x000000a000008947 */ /* 0x000fca0003800000 */
[----:B-1----:R-:W1:Y:S01]  /*76e0*/  @!P5 LDS.128 R8, [R77+0x100] ;  /* 0x000100004d08d984 */ /* 0x002e620000000c00 */
[C---:B--2---:R-:W-:Y:S04]  /*76f0*/  @!P5 LEA R4, P0, R20.reuse, R2, 0x1 ;  /* 0x000000021404d211 */ /* 0x044fe800078008ff */
[----:B---3--:R-:W-:Y:S02]  /*7700*/  @!P5 LEA.HI.X R5, R20, R0, R21, 0x1, P0 ;  /* 0x000000001405d211 */ /* 0x008fe400000f0c15 */
[----:B------:R-:W-:Y:S11]  /*7710*/  ISETP.GE.AND P0, PT, R91, c[0x0][0x1d4], PT ;  /* 0x000075005b007a0c */ /* 0x000ff60003f06270 */
[----:B------:R-:W-:Y:S02]  /*7720*/  @!UPT UIADD3 URZ, URZ, URZ, URZ ;  /* 0x0000003f3f3ff290 */ /* 0x000fe4000fffe03f */
[C---:B------:R-:W-:Y:S04]  /*7730*/  @!P0 LEA R2, P1, R82.reuse, R2, 0x1 ;  /* 0x0000000252028211 */ /* 0x040fe800078208ff */
[----:B------:R-:W-:Y:S01]  /*7740*/  @!P0 LEA.HI.X R3, R82, R0, R92, 0x1, P1 ;  /* 0x0000000052038211 */ /* 0x000fe200008f0c5c */
[----:B-1----:R-:W-:Y:S04]  /*7750*/  @!P5 ST.E.128 [R4.64], R8 ;  /* 0x000000080400d985 */ /* 0x002fe8000c101d22 */
[----:B------:R-:W1:Y:S04]  /*7760*/  @!P0 LDS.128 R4, [R77+0x2100] ;  /* 0x002100004d048984 */ /* 0x000e680000000c00 */
[----:B-1----:R1:W-:Y:S02]  /*7770*/  @!P0 ST.E.128 [R2.64], R4 ;  /* 0x0000000402008985 */ /* 0x0023e4000c101d22 */
.L_x_1885:
[----:B------:R-:W-:Y:S05]  /*7780*/  BSYNC B0 ;  /* 0x0000000000007941 */ /* 0x000fea0003800000 */
.L_x_1884:
[----:B---3--:R3:W4:Y:S01]  /*7790*/  SHFL.IDX PT, R0, R12, 0x1, 0x181f ;  /* 0x00381f000c007f89 */ /* 0x00872200000e0000 */
[----:B------:R-:W-:Y:S01]  /*77a0*/  ISETP.GE.AND P0, PT, R13, 0x11, PT ;  /* 0x000000110d00780c */ /* 0x000fe20003f06270 */
[----:B------:R-:W-:Y:S02]  /*77b0*/  BSSY B0, `(.L_x_1886) ;  /* 0x000000d000007945 */ /* 0x000fe40003800000 */
[----:B-12---:R3:W1:Y:S10]  /*77c0*/  SHFL.IDX PT, R2, R14, 0x1, 0x181f ;  /* 0x00381f000e027f89 */ /* 0x00667400000e0000 */
[----:B------:R-:W-:-:S05]  /*77d0*/  @!P0 BRA `(.L_x_1887) ;  /* 0x000000a000008947 */ /* 0x000fca0003800000 */
[----:B------:R-:W2:Y:S01]  /*77e0*/  @!P5 LDS.128 R8, [R77+0x900] ;  /* 0x000900004d08d984 */ /* 0x000ea20000000c00 */
[C---:B-1----:R-:W-:Y:S04]  /*77f0*/  @!P5 LEA R4, P0, R20.reuse, R2, 0x1 ;  /* 0x000000021404d211 */ /* 0x042fe800078008ff */
[----:B----4-:R-:W-:Y:S02]  /*7800*/  @!P5 LEA.HI.X R5, R20, R0, R21, 0x1, P0 ;  /* 0x000000001405d211 */ /* 0x010fe400000f0c15 */
[----:B------:R-:W-:Y:S11]  /*7810*/  ISETP.GE.AND P0, PT, R91, c[0x0][0x1d4], PT ;  /* 0x000075005b007a0c */ /* 0x000ff60003f06270 */
[----:B------:R-:W-:Y:S02]  /*7820*/  @!UPT UIADD3 URZ, URZ, URZ, URZ ;  /* 0x0000003f3f3ff290 */ /* 0x000fe4000fffe03f */
[C---:B------:R-:W-:Y:S04]  /*7830*/  @!P0 LEA R2, P1, R82.reuse, R2, 0x1 ;  /* 0x0000000252028211 */ /* 0x040fe800078208ff */
[----:B------:R-:W-:Y:S01]  /*7840*/  @!P0 LEA.HI.X R3, R82, R0, R92, 0x1, P1 ;  /* 0x0000000052038211 */ /* 0x000fe200008f0c5c */
[----:B--2---:R-:W-:Y:S04]  /*7850*/  @!P5 ST.E.128 [R4.64], R8 ;  /* 0x000000080400d985 */ /* 0x004fe8000c101d22 */
[----:B------:R-:W1:Y:S04]  /*7860*/  @!P0 LDS.128 R4, [R77+0x2900] ;  /* 0x002900004d048984 */ /* 0x000e680000000c00 */
[----:B-1----:R1:W-:Y:S02]  /*7870*/  @!P0 ST.E.128 [R2.64], R4 ;  /* 0x0000000402008985 */ /* 0x0023e4000c101d22 */
.L_x_1887:
[----:B------:R-:W-:Y:S05]  /*7880*/  BSYNC B0 ;  /* 0x0000000000007941 */ /* 0x000fea0003800000 */
.L_x_1886:
[----:B----4-:R2:W4:Y:S01]  /*7890*/  SHFL.IDX PT, R0, R12, 0x2, 0x181f ;  /* 0x00581f000c007f89 */ /* 0x01052200000e0000 */
        /* <DEDUP_REMOVED lines=14> */
.L_x_1889:
[----:B------:R-:W-:Y:S05]  /*7980*/  BSYNC B0 ;  /* 0x0000000000007941 */ /* 0x000fea0003800000 */
.L_x_1888:
[----:B----4-:R4:W2:Y:S01]  /*7990*/  SHFL.IDX PT, R0, R12, 0x3, 0x181f ;  /* 0x00781f000c007f89 */ /* 0x0108a200000e0000 */
[----:B------:R-:W-:Y:S01]  /*79a0*/  ISETP.GE.AND P0, PT, R13, 0x31, PT ;  /* 0x000000310d00780c */ /* 0x000fe20003f06270 */
[----:B------:R-:W-:Y:S02]  /*79b0*/  BSSY B0, `(.L_x_1890) ;  /* 0x000000d000007945 */ /* 0x000fe40003800000 */
[----:B-1----:R4:W1:Y:S10]  /*79c0*/  SHFL.IDX PT, R2, R14, 0x3, 0x181f ;  /* 0x00781f000e027f89 */ /* 0x00287400000e0000 */
[----:B------:R-:W-:-:S05]  /*79d0*/  @!P0 BRA `(.L_x_1891) ;  /* 0x000000a000008947 */ /* 0x000fca0003800000 */
[----:B------:R-:W5:Y:S01]  /*79e0*/  @!P5 LDS.128 R8, [R77+0x1900] ;  /* 0x001900004d08d984 */ /* 0x000f620000000c00 */
[C---:B-1----:R-:W-:Y:S04]  /*79f0*/  @!P5 LEA R4, P0, R20.reuse, R2, 0x1 ;  /* 0x000000021404d211 */ /* 0x042fe800078008ff */
        /* <DEDUP_REMOVED lines=8> */
.L_x_1891:
[----:B------:R-:W-:Y:S05]  /*7a80*/  BSYNC B0 ;  /* 0x0000000000007941 */ /* 0x000fea0003800000 */
.L_x_1890:
[C---:B------:R-:W-:Y:S01]  /*7a90*/  ISETP.GT.AND P0, PT, R90.reuse, UR6, PT ;  /* 0x000000065a007c0c */ /* 0x040fe2000bf04270 */
[----:B--234-:R-:W-:Y:S01]  /*7aa0*/  IMAD.U32 R14, RZ, RZ, UR14 ;  /* 0x0000000eff0e7e24 */ /* 0x01cfe2000f8e00ff */
        /* <DEDUP_REMOVED lines=36> */
.L_x_1845:
[----:B-1----:R-:W-:Y:S01]  /*7cf0*/  UIADD3 UR6, UR18, 0x7f, URZ ;  /* 0x0000007f12067890 */ /* 0x002fe2000fffe03f */
[----:B------:R-:W-:Y:S01]  /*7d00*/  PLOP3.LUT P4, PT, PT, PT, PT, 0x80, 0x0 ;  /* 0x000000000000781c */ /* 0x000fe20003f8f070 */
[----:B------:R-:W-:Y:S01]  /*7d10*/  ULDC.64 UR4, c[0x0][0x2c8] ;  /* 0x0000b20000047ab9 */ /* 0x000fe20000000a00 */
[----:B------:R-:W-:Y:S01]  /*7d20*/  CS2R R14, SRZ ;  /* 0x00000000000e7805 */ /* 0x000fe2000001ff00 */
[----:B------:R-:W-:Y:S01]  /*7d30*/  UIMAD.WIDE.U32 UR10, UR6, UR4, URZ ;  /* 0x00000004060a72a5 */ /* 0x000fe2000f8e003f */
[----:B------:R-:W-:Y:S01]  /*7d40*/  IMAD.MOV.U32 R126, RZ, RZ, RZ ;  /* 0x000000ffff7e7224 */ /* 0x000fe200078e00ff */
[----:B------:R-:W-:Y:S01]  /*7d50*/  CS2R R130, SRZ ;  /* 0x0000000000827805 */ /* 0x000fe2000001ff00 */
[----:B------:R-:W-:Y:S01]  /*7d60*/  IMAD.MOV.U32 R124, RZ, RZ, RZ ;  /* 0x000000ffff7c7224 */ /* 0x000fe200078e00ff */
[----:B------:R-:W-:Y:S01]  /*7d70*/  @UP2 USHF.R.U32.HI UR6, URZ, UR5, UR11 ;  /* 0x000000053f062299 */ /* 0x000fe2000801160b */
[----:B------:R-:W-:Y:S01]  /*7d80*/  CS2R R128, SRZ ;  /* 0x0000000000807805 */ /* 0x000fe2000001ff00 */
[----:B------:R-:W-:Y:S01]  /*7d90*/  CS2R R16, SRZ ;  /* 0x0000000000107805 */ /* 0x000fe2000001ff00 */
[----:B------:R-:W-:Y:S01]  /*7da0*/  MOV R122, RZ ;  /* 0x000000ff007a7202 */ /* 0x000fe20000000f00 */
[----:B------:R-:W-:Y:S01]  /*7db0*/  UIADD3 UR6, UR7, UR6, URZ ;  /* 0x0000000607067290 */ /* 0x000fe2000fffe03f */
[----:B------:R-:W-:Y:S01]  /*7dc0*/  IMAD.MOV.U32 R11, RZ, RZ, RZ ;  /* 0x000000ffff0b7224 */ /* 0x000fe200078e00ff */
[----:B------:R-:W-:Y:S01]  /*7dd0*/  MOV R120, RZ ;  /* 0x000000ff00787202 */ /* 0x000fe20000000f00 */
[----:B------:R-:W-:Y:S01]  /*7de0*/  CS2R R12, SRZ ;  /* 0x00000000000c7805 */ /* 0x000fe2000001ff00 */
[----:B------:R-:W-:Y:S01]  /*7df0*/  USHF.R.S32.HI UR4, URZ, 0x1f, UR6 ;  /* 0x0000001f3f047899 */ /* 0x000fe20008011406 */
[----:B------:R-:W-:Y:S01]  /*7e00*/  IMAD.MOV.U32 R118, RZ, RZ, RZ ;  /* 0x000000ffff767224 */ /* 0x000fe200078e00ff */
[----:B------:R-:W-:Y:S01]  /*7e10*/  MOV R116, RZ ;  /* 0x000000ff00747202 */ /* 0x000fe20000000f00 */
[----:B------:R-:W-:Y:S01]  /*7e20*/  IMAD.MOV.U32 R110, RZ, RZ, RZ ;  /* 0x000000ffff6e7224 */ /* 0x000fe200078e00ff */
[----:B------:R-:W-:Y:S01]  /*7e30*/  ULEA.HI UR4, UR4, UR6, URZ, 0x6 ;  /* 0x0000000604047291 */ /* 0x000fe2000f8f303f */
[----:B------:R-:W-:Y:S01]  /*7e40*/  CS2R R18, SRZ ;  /* 0x0000000000127805 */ /* 0x000fe2000001ff00 */
[----:B------:R-:W-:Y:S01]  /*7e50*/  MOV R108, RZ ;  /* 0x000000ff006c7202 */ /* 0x000fe20000000f00 */
[----:B------:R-:W-:Y:S01]  /*7e60*/  IMAD.MOV.U32 R114, RZ, RZ, RZ ;  /* 0x000000ffff727224 */ /* 0x000fe200078e00ff */
[----:B------:R-:W-:Y:S01]  /*7e70*/  USHF.R.S32.HI UR4, URZ, 0x6, UR4 ;  /* 0x000000063f047899 */ /* 0x000fe20008011404 */
[----:B------:R-:W-:Y:S01]  /*7e80*/  CS2R R20, SRZ ;  /* 0x0000000000147805 */ /* 0x000fe2000001ff00 */
[----:B------:R-:W-:Y:S01]  /*7e90*/  MOV R112, RZ ;  /* 0x000000ff00707202 */ /* 0x000fe20000000f00 */
[----:B------:R-:W-:Y:S01]  /*7ea0*/  IMAD.MOV.U32 R106, RZ, RZ, RZ ;  /* 0x000000ffff6a7224 */ /* 0x000fe200078e00ff */
[----:B------:R-:W-:Y:S01]  /*7eb0*/  UISETP.LT.AND UP0, UPT, UR8, UR4, UPT ;  /* 0x000000040800728c */ /* 0x000fe2000bf01270 */
[----:B------:R-:W-:Y:S01]  /*7ec0*/  CS2R R22, SRZ ;  /* 0x0000000000167805 */ /* 0x000fe2000001ff00 */
[----:B------:R-:W-:Y:S01]  /*7ed0*/  MOV R104, RZ ;  /* 0x000000ff00687202 */ /* 0x000fe20000000f00 */
[----:B------:R-:W-:Y:S01]  /*7ee0*/  IMAD.MOV.U32 R102, RZ, RZ, RZ ;  /* 0x000000ffff667224 */ /* 0x000fe200078e00ff */
[----:B------:R-:W-:Y:S01]  /*7ef0*/  USEL UR8, UR8, UR4, UP0 ;  /* 0x0000000408087287 */ /* 0x000fe20008000000 */
[----:B------:R-:W-:Y:S01]  /*7f00*/  CS2R R24, SRZ ;  /* 0x0000000000187805 */ /* 0x000fe2000001ff00 */
[----:B------:R-:W-:Y:S01]  /*7f10*/  MOV R100, RZ ;  /* 0x000000ff00647202 */ /* 0x000fe20000000f00 */
[----:B------:R-:W-:Y:S01]  /*7f20*/  IMAD.MOV.U32 R94, RZ, RZ, RZ ;  /* 0x000000ffff5e7224 */ /* 0x000fe200078e00ff */
[----:B------:R-:W-:Y:S01]  /*7f30*/  UISETP.GE.AND UP0, UPT, UR8, 0x1, UPT ;  /* 0x000000010800788c */ /* 0x000fe2000bf06270 */
[----:B-----5:R-:W-:Y:S01]  /*7f40*/  CS2R R26, SRZ ;  /* 0x00000000001a7805 */ /* 0x020fe2000001ff00 */
[----:B------:R-:W-:Y:S01]  /*7f50*/  MOV R92, RZ ;  /* 0x000000ff005c7202 */ /* 0x000fe20000000f00 */
[----:B------:R-:W-:Y:S01]  /*7f60*/  IMAD.MOV.U32 R98, RZ, RZ, RZ ;  /* 0x000000ffff627224 */ /* 0x000fe200078e00ff */
[----:B------:R-:W-:Y:S01]  /*7f70*/  MOV R28, RZ ;  /* 0x000000ff001c7202 */ /* 0x000fe20000000f00 */
[----:B------:R-:W-:Y:S01]  /*7f80*/  IMAD.MOV.U32 R96, RZ, RZ, RZ ;  /* 0x000000ffff607224 */ /* 0x000fe200078e00ff */
[----:B------:R-:W-:Y:S01]  /*7f90*/  PLOP3.LUT P0, PT, PT, PT, UP0, 0x80, 0x0 ;  /* 0x000000000000781c */ /* 0x000fe20003f0f008 */
        /* <DEDUP_REMOVED lines=72> */
[----:B------:R-:W-:Y:S01]  /*8420*/  USHF.R.S32.HI UR6, URZ, 0x1f, UR20 ;  /* 0x0000001f3f067899 */ /* 0x000fe20008011414 */
[----:B------:R-:W-:Y:S01]  /*8430*/  SHF.R.S32.HI R152, RZ, 0x1f, R153 ;  /* 0x0000001fff987819 */ /* 0x000fe20000011499 */
[----:B------:R-:W-:Y:S02]  /*8440*/  ULDC.64 UR4, c[0x0][0x178] ;  /* 0x00005e0000047ab9 */ /* 0x000fe40000000a00 */
        /* <DEDUP_REMOVED lines=9> */
[----:B------:R-:W-:Y:S02]  /*84e0*/  UISETP.NE.U32.AND UP0, UPT, URZ, UR6, UPT ;  /* 0x000000063f00728c */ /* 0x000fe4000bf05070 */
[----:B------:R-:W-:Y:S02]  /*84f0*/  ULDC.64 UR4, c[0x0][0x1b8] ;  /* 0x00006e0000047ab9 */ /* 0x000fe40000000a00 */
[----:B------:R-:W-:Y:S02]  /*8500*/  UISETP.NE.AND.EX UP0, UPT, URZ, UR7, UPT, UP0 ;  /* 0x000000073f00728c */ /* 0x000fe4000bf05300 */
[----:B------:R-:W-:Y:S02]  /*8510*/  USHF.R.S32.HI UR7, URZ, 0x1f, UR24 ;  /* 0x0000001f3f077899 */ /* 0x000fe40008011418 */
[----:B------:R-:W-:Y:S02]  /*8520*/  UIADD3 UR11, UR11, UR20, URZ ;  /* 0x000000140b0b7290 */ /* 0x000fe4000fffe03f */
[----:B------:R-:W-:-:S02]  /*8530*/  UIMAD UR6, UR15, UR4, URZ ;  /* 0x000000040f0672a4 */ /* 0x000fc4000f8e023f */
[----:B------:R-:W-:Y:S02]  /*8540*/  USEL UR7, UR7, URZ, !UP0 ;  /* 0x0000003f07077287 */ /* 0x000fe4000c000000 */
[----:B------:R-:W-:Y:S01]  /*8550*/  UIMAD UR6, UR16, UR5, UR6 ;  /* 0x00000005100672a4 */ /* 0x000fe2000f8e0206 */
[----:B-1----:R-:W-:Y:S01]  /*8560*/  LEA.HI R2, R152, R153, RZ, 0x3 ;  /* 0x0000009998027211 */ /* 0x002fe200078f18ff */
[----:B------:R-:W-:Y:S02]  /*8570*/  UIMAD.WIDE.U32 UR12, UR16, UR4, UR10 ;  /* 0x00000004100c72a5 */ /* 0x000fe4000f8e000a */
[----:B------:R-:W-:Y:S01]  /*8580*/  USEL UR10, UR24, URZ, !UP0 ;  /* 0x0000003f180a7287 */ /* 0x000fe2000c000000 */
[----:B------:R-:W-:Y:S01]  /*8590*/  LOP3.LUT R0, R2, 0xfffffff8, RZ, 0xc0, !PT ;  /* 0xfffffff802007812 */ /* 0x000fe200078ec0ff */
[----:B------:R-:W-:Y:S01]  /*85a0*/  ULDC.64 UR4, c[0x0][0x1c0] ;  /* 0x0000700000047ab9 */ /* 0x000fe20000000a00 */
[----:B------:R-:W-:Y:S01]  /*85b0*/  SHF.R.S32.HI R68, RZ, 0x3, R2 ;  /* 0x00000003ff447819 */ /* 0x000fe20000011402 */
[----:B------:R-:W-:-:S02]  /*85c0*/  UIMAD UR7, UR7, UR4, URZ ;  /* 0x00000004070772a4 */ /* 0x000fc4000f8e023f */
[----:B------:R-:W-:Y:S01]  /*85d0*/  IMAD.IADD R76, R153, 0x1, -R0 ;  /* 0x00000001994c7824 */ /* 0x000fe200078e0a00 */
[----:B------:R-:W-:Y:S01]  /*85e0*/  UIADD3 UR13, UR13, UR6, URZ ;  /* 0x000000060d0d7290 */ /* 0x000fe2000fffe03f */
[----:B------:R-:W-:Y:S01]  /*85f0*/  IADD3 R12, R68, UR18, RZ ;  /* 0x00000012440c7c10 */ /* 0x000fe2000fffe0ff */
[----:B------:R-:W-:Y:S01]  /*8600*/  UIMAD UR5, UR10, UR5, UR7 ;  /* 0x000000050a0572a4 */ /* 0x000fe2000f8e0207 */
[C---:B------:R-:W-:Y:S01]  /*8610*/  IMAD R159, R76.reuse, 0x10, R68 ;  /* 0x000000104c9f7824 */ /* 0x040fe200078e0244 */
[----:B------:R-:W-:Y:S01]  /*8620*/  UIMAD.WIDE.U32 UR10, UR10, UR4, UR12 ;  /* 0x000000040a0a72a5 */ /* 0x000fe2000f8e000c */
[----:B------:R-:W-:Y:S01]  /*8630*/  IMAD.SHL.U32 R180, R76, 0x8, RZ ;  /* 0x000000084cb47824 */ /* 0x000fe200078e00ff */
[----:B------:R-:W-:Y:S02]  /*8640*/  ULDC UR7, c[0x0][0x2c4] ;  /* 0x0000b10000077ab9 */ /* 0x000fe40000000800 */
[----:B------:R-:W-:Y:S01]  /*8650*/  IADD3 R4, R159, UR18, RZ ;  /* 0x000000129f047c10 */ /* 0x000fe2000fffe0ff */
[----:B------:R-:W-:Y:S01]  /*8660*/  UIADD3 UR5, UR11, UR5, URZ ;  /* 0x000000050b057290 */ /* 0x000fe2000fffe03f */
[----:B------:R-:W-:Y:S01]  /*8670*/  IMAD.U32 R3, RZ, RZ, UR11 ;  /* 0x0000000bff037e24 */ /* 0x000fe2000f8e00ff */
[----:B------:R-:W-:Y:S01]  /*8680*/  UIMAD UR7, UR23, UR7, URZ ;  /* 0x00000007170772a4 */ /* 0x000fe2000f8e023f */
[----:B------:R1:W-:Y:S01]  /*8690*/  STL [R1+0x38], R159 ;  /* 0x0000389f01007387 */ /* 0x0003e20000100800 */
[----:B------:R-:W-:Y:S01]  /*86a0*/  @P1 IMAD.HI.U32 R2, R4, c[0x0][0x2c8], RZ ;  /* 0x0000b20004021a27 */ /* 0x000fe200078e00ff */
[----:B------:R-:W-:-:S02]  /*86b0*/  IADD3 R109, R180, 0x40, RZ ;  /* 0x00000040b46d7810 */ /* 0x000fc40007ffe0ff */
[----:B------:R-:W-:Y:S01]  /*86c0*/  ISETP.GE.AND P4, PT, R180, c[0x0][0x198], PT ;  /* 0x00006600b4007a0c */ /* 0x000fe20003f86270 */
[----:B------:R-:W-:Y:S01]  /*86d0*/  IMAD.MOV.U32 R0, RZ, RZ, R4 ;  /* 0x000000ffff007224 */ /* 0x000fe200078e0004 */
[----:B------:R-:W-:Y:S01]  /*86e0*/  @P0 SHF.R.U32.HI R0, RZ, c[0x0][0x2cc], R2 ;  /* 0x0000b300ff000a19 */ /* 0x000fe20000011602 */
[----:B------:R-:W-:Y:S01]  /*86f0*/  IMAD.U32 R2, RZ, RZ, UR10 ;  /* 0x0000000aff027e24 */ /* 0x000fe2000f8e00ff */
[----:B------:R-:W-:Y:S01]  /*8700*/  ISETP.GE.AND P5, PT, R12, UR7, PT ;  /* 0x000000070c007c0c */ /* 0x000fe2000bfa6270 */
[----:B------:R-:W-:Y:S01]  /*8710*/  IMAD.U32 R3, RZ, RZ, UR5 ;  /* 0x00000005ff037e24 */ /* 0x000fe2000f8e00ff */
[--C-:B------:R-:W-:Y:S01]  /*8720*/  SHF.R.S32.HI R6, RZ, 0x1f, R0.reuse ;  /* 0x0000001fff067819 */ /* 0x100fe20000011400 */
[----:B------:R-:W-:Y:S01]  /*8730*/  IMAD.MOV R5, RZ, RZ, -R0 ;  /* 0x000000ffff057224 */ /* 0x000fe200078e0a00 */
[----:B------:R-:W-:Y:S01]  /*8740*/  ISETP.GE.AND P3, PT, R109, c[0x0][0x198], PT ;  /* 0x000066006d007a0c */ /* 0x000fe20003f66270 */
[----:B------:R-:W-:Y:S01]  /*8750*/  IMAD.WIDE.U32 R2, R0, c[0x0][0x1b0], R2 ;  /* 0x00006c0000027a25 */ /* 0x000fe200078e0002 */
[----:B------:R-:W-:-:S03]  /*8760*/  P2R R13, PR, RZ, 0x20 ;  /* 0x00000020ff0d7803 */ /* 0x000fc60000000000 */
[----:B------:R-:W-:Y:S02]  /*8770*/  IMAD R6, R6, c[0x0][0x1b0], RZ ;  /* 0x00006c0006067a24 */ /* 0x000fe400078e02ff */
[----:B------:R-:W-:Y:S02]  /*8780*/  IMAD R5, R5, c[0x0][0x2c4], R4 ;  /* 0x0000b10005057a24 */ /* 0x000fe400078e0204 */
[----:B------:R-:W-:Y:S01]  /*8790*/  IMAD R4, R0, c[0x0][0x1b4], R6 ;  /* 0x00006d0000047a24 */ /* 0x000fe200078e0206 */
[----:B------:R-:W-:Y:S02]  /*87a0*/  LOP3.LUT R0, R137, 0xfffffff0, RZ, 0xc0, !PT ;  /* 0xfffffff089007812 */ /* 0x000fe400078ec0ff */
[----:B------:R-:W-:Y:S01]  /*87b0*/  SHF.R.S32.HI R6, RZ, 0x1f, R5 ;  /* 0x0000001fff067819 */ /* 0x000fe20000011405 */
[----:B------:R-:W-:Y:S02]  /*87c0*/  IMAD.IADD R3, R3, 0x1, R4 ;  /* 0x0000000103037824 */ /* 0x000fe400078e0204 */
[----:B------:R-:W-:-:S02]  /*87d0*/  IMAD.IADD R0, R153, 0x1, -R0 ;  /* 0x0000000199007824 */ /* 0x000fc400078e0a00 */
[----:B------:R-:W-:Y:S02]  /*87e0*/  IMAD R4, R6, c[0x0][0x1a8], RZ ;  /* 0x00006a0006047a24 */ /* 0x000fe400078e02ff */
[----:B------:R-:W-:Y:S01]  /*87f0*/  IMAD.WIDE.U32 R2, R5, c[0x0][0x1a8], R2 ;  /* 0x00006a0005027a25 */ /* 0x000fe200078e0002 */
[----:B------:R-:W-:-:S03]  /*8800*/  SHF.R.S32.HI R6, RZ, 0x1f, R0 ;  /* 0x0000001fff067819 */ /* 0x000fc60000011400 */
[----:B------:R-:W-:Y:S01]  /*8810*/  IMAD R4, R5, c[0x0][0x1ac], R4 ;  /* 0x00006b0005047a24 */ /* 0x000fe200078e0204 */
[----:B------:R-:W-:Y:S02]  /*8820*/  LEA.HI R136, R6, R0, RZ, 0x3 ;  /* 0x0000000006887211 */ /* 0x000fe400078f18ff */
[----:B------:R-:W-:Y:S01]  /*8830*/  LEA R10, P0, R2, c[0x0][0x160], 0x1 ;  /* 0x00005800020a7a11 */ /* 0x000fe200078008ff */
[----:B------:R-:W-:Y:S01]  /*8840*/  IMAD.IADD R3, R3, 0x1, R4 ;  /* 0x0000000103037824 */ /* 0x000fe200078e0204 */
[----:B------:R-:W-:-:S04]  /*8850*/  LOP3.LUT R4, R136, 0xfffffff8, RZ, 0xc0, !PT ;  /* 0xfffffff888047812 */ /* 0x000fc800078ec0ff */
[----:B------:R-:W-:Y:S01]  /*8860*/  LEA.HI.X R9, R2, c[0x0][0x164], R3, 0x1, P0 ;  /* 0x0000590002097a11 */ /* 0x000fe200000f0c03 */
[----:B------:R-:W-:Y:S01]  /*8870*/  IMAD.IADD R135, R0, 0x1, -R4 ;  /* 0x0000000100877824 */ /* 0x000fe200078e0a04 */
[----:B------:R-:W-:Y:S01]  /*8880*/  LEA.HI R0, R152, R153, RZ, 0x6 ;  /* 0x0000009998007211 */ /* 0x000fe200078f30ff */
[----:B------:R-:W-:Y:S01]  /*8890*/  IMAD.SHL.U32 R2, R68, 0x40, RZ ;  /* 0x0000004044027824 */ /* 0x000fe200078e00ff */
[----:B------:R1:W3:Y:S01]  /*88a0*/  SHFL.IDX PT, R4, R10, RZ, 0x181f ;  /* 0x00181fff0a047589 */ /* 0x0002e200000e0000 */
[----:B------:R-:W-:Y:S02]  /*88b0*/  IMAD.MOV.U32 R3, RZ, RZ, 0x10 ;  /* 0x00000010ff037424 */ /* 0x000fe400078e00ff */
[----:B------:R-:W-:Y:S01]  /*88c0*/  IMAD.SHL.U32 R0, R0, 0x8, RZ ;  /* 0x0000000800007824 */ /* 0x000fe200078e00ff */
[----:B------:R-:W-:Y:S01]  /*88d0*/  LOP3.LUT R15, R2, 0x1c0, RZ, 0xc0, !PT ;  /* 0x000001c0020f7812 */ /* 0x000fe200078ec0ff */
[----:B------:R-:W-:Y:S01]  /*88e0*/  IMAD.MOV.U32 R2, RZ, RZ, 0x20 ;  /* 0x00000020ff027424 */ /* 0x000fe200078e00ff */
[----:B------:R1:W4:Y:S02]  /*88f0*/  SHFL.IDX PT, R5, R9, RZ, 0x181f ;  /* 0x00181fff09057589 */ /* 0x00032400000e0000 */
[----:B------:R-:W-:-:S02]  /*8900*/  LOP3.LUT R24, R0, 0xfffffe00, RZ, 0xc0, !PT ;  /* 0xfffffe0000187812 */ /* 0x000fc400078ec0ff */
[----:B------:R-:W-:Y:S02]  /*8910*/  SHF.R.U32.HI R26, RZ, 0x3, R15 ;  /* 0x00000003ff1a7819 */ /* 0x000fe4000001160f */
[----:B------:R-:W-:-:S04]  /*8920*/  LOP3.LUT R0, R15, 0x38, R180, 0xf8, !PT ;  /* 0x000000380f007812 */ /* 0x000fc800078ef8b4 */
[----:B------:R-:W-:-:S05]  /*8930*/  LOP3.LUT R0, R0, R26, RZ, 0x3c, !PT ;  /* 0x0000001a00007212 */ /* 0x000fca00078e3cff */
[----:B------:R-:W-:Y:S01]  /*8940*/  IMAD.IADD R108, R24, 0x1, R0 ;  /* 0x00000001186c7824 */ /* 0x000fe200078e0200 */
        /* <DEDUP_REMOVED lines=15> */
.L_x_1895:
[----:B---34-:R-:W-:Y:S05]  /*8a40*/  BSYNC B0 ;  /* 0x0000000000007941 */ /* 0x018fea0003800000 */
.L_x_1894:
        /* <DEDUP_REMOVED lines=15> */
.L_x_1897:
[----:B------:R-:W-:Y:S05]  /*8b40*/  BSYNC B0 ;  /* 0x0000000000007941 */ /* 0x000fea0003800000 */
.L_x_1896:
[----:B--2---:R-:W-:Y:S01]  /*8b50*/  IADD3 R0, R12, 0x20, RZ ;  /* 0x000000200c007810 */ /* 0x004fe20007ffe0ff */
[----:B------:R2:W4:Y:S01]  /*8b60*/  SHFL.IDX PT, R5, R9, 0x2, 0x181f ;  /* 0x00581f0009057f89 */ /* 0x00052200000e0000 */
[----:B------:R-:W-:Y:S02]  /*8b70*/  BSSY B0, `(.L_x_1898) ;  /* 0x000000e000007945 */ /* 0x000fe40003800000 */
[----:B------:R-:W-:Y:S01]  /*8b80*/  ISETP.GE.AND P0, PT, R0, UR7, PT ;  /* 0x0000000700007c0c */ /* 0x000fe2000bf06270 */
[----:B---3--:R2:W3:Y:S03]  /*8b90*/  SHFL.IDX PT, R4, R10, 0x2, 0x181f ;  /* 0x00581f000a047f89 */ /* 0x0084e600000e0000 */
[----:B------:R-:W-:-:S09]  /*8ba0*/  P2R R42, PR, RZ, 0x1 ;  /* 0x00000001ff2a7803 */ /* 0x000fd20000000000 */
        /* <DEDUP_REMOVED lines=10> */
.L_x_1899:
[----:B------:R-:W-:Y:S05]  /*8c50*/  BSYNC B0 ;  /* 0x0000000000007941 */ /* 0x000fea0003800000 */
.L_x_1898:
[----:B---3--:R-:W-:Y:S01]  /*8c60*/  IADD3 R0, R12, 0x30, RZ ;  /* 0x000000300c007810 */ /* 0x008fe20007ffe0ff */
[----:B----4-:R3:W4:Y:S01]  /*8c70*/  SHFL.IDX PT, R5, R9, 0x3, 0x181f ;  /* 0x00781f0009057f89 */ /* 0x01072200000e0000 */
[----:B------:R-:W-:Y:S02]  /*8c80*/  BSSY B0, `(.L_x_1900) ;  /* 0x000000e000007945 */ /* 0x000fe40003800000 */
[----:B------:R-:W-:Y:S01]  /*8c90*/  ISETP.GE.AND P0, PT, R0, UR7, PT ;  /* 0x0000000700007c0c */ /* 0x000fe2000bf06270 */
[----:B------:R3:W1:Y:S03]  /*8ca0*/  SHFL.IDX PT, R4, R10, 0x3, 0x181f ;  /* 0x00781f000a047f89 */ /* 0x00066600000e0000 */
[----:B------:R-:W-:-:S09]  /*8cb0*/  P2R R48, PR, RZ, 0x1 ;  /* 0x00000001ff307803 */ /* 0x000fd20000000000 */
        /* <DEDUP_REMOVED lines=10> */
.L_x_1901:
[----:B------:R-:W-:Y:S05]  /*8d60*/  BSYNC B0 ;  /* 0x0000000000007941 */ /* 0x000fea0003800000 */
.L_x_1900:
[----:B-1----:R-:W-:Y:S01]  /*8d70*/  IADD3 R0, R12, 0x40, RZ ;  /* 0x000000400c007810 */ /* 0x002fe20007ffe0ff */
[----:B----4-:R1:W4:Y:S01]  /*8d80*/  SHFL.IDX PT, R5, R9, 0x4, 0x181f ;  /* 0x00981f0009057f89 */ /* 0x01032200000e0000 */
[----:B------:R-:W-:Y:S02]  /*8d90*/  BSSY B0, `(.L_x_1902) ;  /* 0x000000e000007945 */ /* 0x000fe40003800000 */
[----:B------:R-:W-:Y:S01]  /*8da0*/  ISETP.GE.AND P0, PT, R0, UR7, PT ;  /* 0x0000000700007c0c */ /* 0x000fe2000bf06270 */
[----:B------:R1:W2:Y:S03]  /*8db0*/  SHFL.IDX PT, R4, R10, 0x4, 0x181f ;  /* 0x00981f000a047f89 */ /* 0x0002a600000e0000 */
[----:B------:R-:W-:-:S09]  /*8dc0*/  P2R R69, PR, RZ, 0x1 ;  /* 0x00000001ff457803 */ /* 0x000fd20000000000 */
        /* <DEDUP_REMOVED lines=10> */
.L_x_1903:
[----:B------:R-:W-:Y:S05]  /*8e70*/  BSYNC B0 ;  /* 0x0000000000007941 */ /* 0x000fea0003800000 */
.L_x_1902:
[----:B--2---:R-:W-:Y:S01]  /*8e80*/  IADD3 R0, R12, 0x50, RZ ;  /* 0x000000500c007810 */ /* 0x004fe20007ffe0ff */
        /* <DEDUP_REMOVED lines=15> */
.L_x_1905:
[----:B------:R-:W-:Y:S05]  /*8f80*/  BSYNC B0 ;  /* 0x0000000000007941 */ /* 0x000fea0003800000 */
.L_x_1904:
        /* <DEDUP_REMOVED lines=16> */
.L_x_1907:
[----:B------:R-:W-:Y:S05]  /*9090*/  BSYNC B0 ;  /* 0x0000000000007941 */ /* 0x000fea0003800000 */
.L_x_1906:
[----:B--2---:R-:W-:Y:S01]  /*90a0*/  IADD3 R0, R12, 0x70, RZ ;  /* 0x000000700c007810 */ /* 0x004fe20007ffe0ff */
[----:B------:R-:W-:Y:S01]  /*90b0*/  SHFL.IDX PT, R4, R10, 0x7, 0x181f ;  /* 0x00f81f000a047f89 */ /* 0x000fe200000e0000 */
[----:B------:R-:W-:Y:S01]  /*90c0*/  IMAD.MOV.U32 R160, RZ, RZ, c[0x0][0x2b8] ;  /* 0x0000ae00ffa07624 */ /* 0x000fe200078e00ff */
[----:B------:R-:W-:Y:S01]  /*90d0*/  USHF.R.S32.HI UR6, URZ, 0x1f, UR12 ;  /* 0x0000001f3f067899 */ /* 0x000fe2000801140c */
[----:B------:R-:W-:Y:S01]  /*90e0*/  ISETP.GE.AND P0, PT, R0, UR7, PT ;  /* 0x0000000700007c0c */ /* 0x000fe2000bf06270 */
[----:B----4-:R-:W2:Y:S01]  /*90f0*/  SHFL.IDX PT, R5, R9, 0x7, 0x181f ;  /* 0x00f81f0009057f89 */ /* 0x010ea200000e0000 */
[----:B------:R-:W-:Y:S01]  /*9100*/  ULDC.64 UR4, c[0x0][0x2b0] ;  /* 0x0000ac0000047ab9 */ /* 0x000fe20000000a00 */
[----:B------:R-:W-:Y:S01]  /*9110*/  ISETP.NE.AND P1, PT, R160, 0x1, PT ;  /* 0x00000001a000780c */ /* 0x000fe20003f25270 */
[----:B------:R-:W-:Y:S01]  /*9120*/  UIMAD UR6, UR6, UR4, URZ ;  /* 0x00000004060672a4 */ /* 0x000fe2000f8e023f */
[----:B------:R-:W-:Y:S01]  /*9130*/  P2R R95, PR, RZ, 0x1 ;  /* 0x00000001ff5f7803 */ /* 0x000fe20000000000 */
[----:B------:R-:W-:Y:S01]  /*9140*/  UIMAD.WIDE.U32 UR10, UR12, UR4, URZ ;  /* 0x000000040c0a72a5 */ /* 0x000fe2000f8e003f */
[----:B------:R-:W-:Y:S01]  /*9150*/  IMAD.MOV.U32 R138, RZ, RZ, RZ ;  /* 0x000000ffff8a7224 */ /* 0x000fe200078e00ff */
[----:B------:R-:W-:-:S03]  /*9160*/  UIMAD UR6, UR12, UR5, UR6 ;  /* 0x000000050c0672a4 */ /* 0x000fc6000f8e0206 */
[----:B------:R-:W-:Y:S02]  /*9170*/  ULDC.64 UR4, c[0x0][0x1e8] ;  /* 0x00007a0000047ab9 */ /* 0x000fe40000000a00 */
[----:B------:R-:W-:Y:S01]  /*9180*/  @!P0 SHF.R.S32.HI R0, RZ, 0x1f, R109 ;  /* 0x0000001fff008819 */ /* 0x000fe2000001146d */
[----:B------:R-:W-:Y:S01]  /*9190*/  @!P0 IMAD.SHL.U32 R8, R108, 0x2, RZ ;  /* 0x000000026c088824 */ /* 0x000fe200078e00ff */
[----:B------:R-:W-:Y:S02]  /*91a0*/  UIADD3 UR6, UR11, UR6, URZ ;  /* 0x000000060b067290 */ /* 0x000fe4000fffe03f */
[----:B------:R-:W-:-:S04]  /*91b0*/  @!P0 LEA.HI R0, R0, R109, RZ, 0x3 ;  /* 0x0000006d00008211 */ /* 0x000fc800078f18ff */
[----:B------:R-:W-:Y:S01]  /*91c0*/  @!P0 LOP3.LUT R0, R0, 0xfffffff8, RZ, 0xc0, !PT ;  /* 0xfffffff800008812 */ /* 0x000fe200078ec0ff */
[----:B--2---:R-:W-:-:S04]  /*91d0*/  @!P0 IMAD.WIDE R6, R180, 0x2, R4 ;  /* 0x00000002b4068825 */ /* 0x004fc800078e0204 */
[----:B------:R-:W-:Y:S01]  /*91e0*/  @!P0 IMAD.WIDE R4, R0, 0x2, R4 ;  /* 0x0000000200048825 */ /* 0x000fe200078e0204 */
[----:B------:R-:W-:Y:S01]  /*91f0*/  @!PT LDS RZ, [RZ] ;  /* 0x00000000fffff984 */ /* 0x000fe20000000800 */
[----:B------:R2:W-:Y:S03]  /*9200*/  @!P0 LDGSTS.E.BYPASS.LTC128B.128 [R8+0xb900], [R6.64], !P4 ;  /* 0x0b90000006088fae */ /* 0x0005e6000e101d62 */
[----:B------:R-:W-:Y:S01]  /*9210*/  IMAD.U32 R0, RZ, RZ, UR8 ;  /* 0x00000008ff007e24 */ /* 0x000fe2000f8e00ff */
[----:B------:R4:W-:Y:S03]  /*9220*/  @!P0 LDGSTS.E.BYPASS.LTC128B.128 [R8+0xf900], [R4.64], !P3 ;  /* 0x0f90000004088fae */ /* 0x0009e6000d901d62 */
[----:B------:R-:W-:Y:S01]  /*9230*/  IMAD R0, R0, 0x40, R159 ;  /* 0x0000004000007824 */ /* 0x000fe200078e029f */
[----:B------:R-:W0:Y:S04]  /*9240*/  LDGDEPBAR ;  /* 0x00000000000079af */ /* 0x000e280000000000 */
[----:B------:R-:W-:-:S04]  /*9250*/  IADD3 R0, R0, -0x40, RZ ;  /* 0xffffffc000007810 */ /* 0x000fc80007ffe0ff */
[----:B------:R-:W-:-:S04]  /*9260*/  ISETP.GE.AND P0, PT, R0, UR9, PT ;  /* 0x0000000900007c0c */ /* 0x000fc8000bf06270 */
[----:B------:R-:W-:Y:S02]  /*9270*/  ISETP.GT.OR P0, PT, R159, 0x3f, P0 ;  /* 0x0000003f9f00780c */ /* 0x000fe40000704670 */
[----:B--2---:R-:W-:-:S05]  /*9280*/  IADD3 R6, R0, UR19, RZ ;  /* 0x0000001300067c10 */ /* 0x004fca000fffe0ff */
[----:B----4-:R-:W-:-:S04]  /*9290*/  @P1 IMAD.HI.U32 R4, R6, c[0x0][0x2bc], RZ ;  /* 0x0000af0006041a27 */ /* 0x010fc800078e00ff */
[----:B------:R-:W-:Y:S01]  /*92a0*/  IMAD.MOV.U32 R0, RZ, RZ, R6 ;  /* 0x000000ffff007224 */ /* 0x000fe200078e0006 */
[----:B------:R-:W-:-:S04]  /*92b0*/  @P1 SHF.R.U32.HI R0, RZ, c[0x0][0x2c0], R4 ;  /* 0x0000b000ff001a19 */ /* 0x000fc80000011604 */
[----:B------:R-:W-:-:S04]  /*92c0*/  @!P0 IADD3 R5, P1, R0, UR10, RZ ;  /* 0x0000000a00058c10 */ /* 0x000fc8000ff3e0ff */
[----:B------:R-:W-:Y:S02]  /*92d0*/  @!P0 LEA.HI.X.SX32 R7, R0, UR6, 0x1, P1 ;  /* 0x0000000600078c11 */ /* 0x000fe400088f0eff */
[----:B------:R-:W-:-:S04]  /*92e0*/  @!P0 LEA R4, P1, R5, c[0x0][0x2a0], 0x2 ;  /* 0x0000a80005048a11 */ /* 0x000fc800078210ff */
[----:B------:R-:W-:Y:S01]  /*92f0*/  @!P0 LEA.HI.X R5, R5, c[0x0][0x2a4], R7, 0x2, P1 ;  /* 0x0000a90005058a11 */ /* 0x000fe200008f1407 */
        /* <DEDUP_REMOVED lines=9> */
[----:B------:R-:W-:Y:S01]  /*9390*/  ULEA UR13, UR8, 0xffffffc0, 0x6 ;  /* 0xffffffc0080d7891 */ /* 0x000fe2000f8e303f */
[----:B------:R-:W-:Y:S01]  /*93a0*/  LEA.HI R150, R152, R153, RZ, 0x5 ;  /* 0x0000009998967211 */ /* 0x000fe200078f28ff */
[----:B------:R-:W-:Y:S01]  /*93b0*/  UIADD3 UR12, UR21, UR12, URZ ;  /* 0x0000000c150c7290 */ /* 0x000fe2000fffe03f */
[----:B------:R-:W-:Y:S01]  /*93c0*/  SHF.R.S32.HI R133, RZ, 0x1f, R139 ;  /* 0x0000001fff857819 */ /* 0x000fe2000001148b */
[----:B------:R-:W-:Y:S01]  /*93d0*/  UIADD3 UR13, UR9, -UR13, URZ ;  /* 0x8000000d090d7290 */ /* 0x000fe2000fffe03f */
[----:B------:R-:W-:Y:S01]  /*93e0*/  STL [R1+0x30], R139 ;  /* 0x0000308b01007387 */ /* 0x000fe20000100800 */
[----:B------:R-:W-:Y:S01]  /*93f0*/  ULDC.64 UR4, c[0x0][0x210] ;  /* 0x0000840000047ab9 */ /* 0x000fe20000000a00 */
[----:B------:R-:W-:Y:S01]  /*9400*/  SEL R155, RZ, 0x10, P5 ;  /* 0x00000010ff9b7807 */ /* 0x000fe20002800000 */
[----:B------:R-:W-:Y:S01]  /*9410*/  IMAD R0, R133, c[0x0][0x1e0], RZ ;  /* 0x0000780085007a24 */ /* 0x000fe200078e02ff */
[----:B------:R-:W-:Y:S01]  /*9420*/  UIMAD UR15, UR15, UR4, URZ ;  /* 0x000000040f0f72a4 */ /* 0x000fe2000f8e023f */
[----:B------:R-:W-:Y:S01]  /*9430*/  IADD3 R124, -R68, UR13, RZ ;  /* 0x0000000d447c7c10 */ /* 0x000fe2000fffe1ff */
[----:B------:R-:W-:Y:S01]  /*9440*/  UIMAD.WIDE.U32 UR26, UR16, UR4, URZ ;  /* 0x00000004101a72a5 */ /* 0x000fe2000f8e003f */
[----:B------:R-:W-:Y:S01]  /*9450*/  IMAD R0, R139, c[0x0][0x1e4], R0 ;  /* 0x000079008b007a24 */ /* 0x000fe200078e0200 */
[----:B------:R-:W-:Y:S01]  /*9460*/  UIMAD UR5, UR16, UR5, UR15 ;  /* 0x00000005100572a4 */ /* 0x000fe2000f8e020f */
[----:B------:R-:W-:-:S02]  /*9470*/  SHF.R.S32.HI R151, RZ, 0x5, R150 ;  /* 0x00000005ff977819 */ /* 0x000fc40000011496 */
[----:B------:R-:W-:Y:S01]  /*9480*/  ISETP.GT.AND P6, PT, R159, 0x3f, PT ;  /* 0x0000003f9f00780c */ /* 0x000fe20003fc4270 */
[----:B--2---:R-:W-:Y:S01]  /*9490*/  IMAD.WIDE.U32 R4, R139, c[0x0][0x1e0], RZ ;  /* 0x000078008b047a25 */ /* 0x004fe200078e00ff */
[----:B------:R-:W-:-:S03]  /*94a0*/  UIADD3 UR14, UR27, UR5, URZ ;  /* 0x000000051b0e7290 */ /* 0x000fc6000fffe03f */
[----:B------:R-:W-:Y:S01]  /*94b0*/  IMAD.IADD R5, R5, 0x1, R0 ;  /* 0x0000000105057824 */ /* 0x000fe200078e0200 */
[----:B----4-:R-:W-:-:S03]  /*94c0*/  SHF.R.S32.HI R134, RZ, 0x1f, R138 ;  /* 0x0000001fff867819 */ /* 0x010fc6000001148a */
[----:B------:R-:W-:Y:S01]  /*94d0*/  IMAD.WIDE.U32 R4, R138, c[0x0][0x1f0], R4 ;  /* 0x00007c008a047a25 */ /* 0x000fe200078e0004 */
[----:B------:R-:W-:Y:S03]  /*94e0*/  STL [R1+0x2c], R138 ;  /* 0x00002c8a01007387 */ /* 0x000fe60000100800 */
[----:B------:R-:W-:Y:S01]  /*94f0*/  IMAD R6, R134, c[0x0][0x1f0], RZ ;  /* 0x00007c0086067a24 */ /* 0x000fe200078e02ff */
[----:B------:R-:W-:-:S03]  /*9500*/  IADD3 R0, P0, R4, UR20, RZ ;  /* 0x0000001404007c10 */ /* 0x000fc6000ff1e0ff */
[----:B------:R-:W-:-:S05]  /*9510*/  IMAD R6, R138, c[0x0][0x1f4], R6 ;  /* 0x00007d008a067a24 */ /* 0x000fca00078e0206 */
[----:B------:R-:W-:Y:S02]  /*9520*/  IADD3.X R4, R5, UR12, R6, P0, !PT ;  /* 0x0000000c05047c10 */ /* 0x000fe400087fe406 */
[----:B-1-3--:R-:W-:-:S04]  /*9530*/  LEA R10, P0, R0, c[0x0][0x1c8], 0x1 ;  /* 0x00007200000a7a11 */ /* 0x00afc800078008ff */
[----:B------:R-:W-:Y:S02]  /*9540*/  LEA.HI.X R9, R0, c[0x0][0x1cc], R4, 0x1, P0 ;  /* 0x0000730000097a11 */ /* 0x000fe400000f0c04 */
[----:B------:R-:W-:Y:S01]  /*9550*/  ISETP.GE.AND P0, PT, R124, 0x1, PT ;  /* 0x000000017c00780c */ /* 0x000fe20003f06270 */
[----:B------:R-:W-:Y:S04]  /*9560*/  SHFL.IDX PT, R4, R10, RZ, 0x181f ;  /* 0x00181fff0a047589 */ /* 0x000fe800000e0000 */
[----:B------:R-:W1:Y:S08]  /*9570*/  SHFL.IDX PT, R5, R9, RZ, 0x181f ;  /* 0x00181fff09057589 */ /* 0x000e7000000e0000 */
[----:B------:R-:W-:Y:S01]  /*9580*/  @P0 SHF.R.S32.HI R0, RZ, 0x1f, R109 ;  /* 0x0000001fff000819 */ /* 0x000fe2000001146d */
[----:B------:R-:W-:-:S03]  /*9590*/  @P0 IMAD.SHL.U32 R8, R108, 0x2, RZ ;  /* 0x000000026c080824 */ /* 0x000fc600078e00ff */
[----:B------:R-:W-:-:S04]  /*95a0*/  @P0 LEA.HI R0, R0, R109, RZ, 0x3 ;  /* 0x0000006d00000211 */ /* 0x000fc800078f18ff */
[----:B------:R-:W-:-:S05]  /*95b0*/  @P0 LOP3.LUT R0, R0, 0xfffffff8, RZ, 0xc0, !PT ;  /* 0xfffffff800000812 */ /* 0x000fca00078ec0ff */
[----:B-1----:R-:W-:-:S04]  /*95c0*/  @P0 IMAD.WIDE R6, R0, 0x2, R4 ;  /* 0x0000000200060825 */ /* 0x002fc800078e0204 */
[----:B------:R-:W-:-:S05]  /*95d0*/  @P0 IMAD.WIDE R4, R180, 0x2, R4 ;  /* 0x00000002b4040825 */ /* 0x000fca00078e0204 */
[----:B------:R-:W-:Y:S01]  /*95e0*/  @!PT LDS RZ, [RZ] ;  /* 0x00000000fffff984 */ /* 0x000fe20000000800 */
[----:B------:R1:W-:Y:S04]  /*95f0*/  @P0 LDGSTS.E.BYPASS.LTC128B.128 [R8+0x4100], [R4.64], !P4 ;  /* 0x0410000004080fae */ /* 0x0003e8000e101d62 */
[----:B------:R2:W-:Y:S01]  /*9600*/  @P0 LDGSTS.E.BYPASS.LTC128B.128 [R8+0x6100], [R6.64], !P5 ;  /* 0x0610000006080fae */ /* 0x0005e2000e901d62 */
[----:B------:R-:W-:-:S13]  /*9610*/  ISETP.GE.AND P0, PT, R124, 0x11, PT ;  /* 0x000000117c00780c */ /* 0x000fda0003f06270 */
[----:B------:R-:W-:-:S04]  /*9620*/  @P0 SHF.R.S32.HI R0, RZ, 0x1f, R109 ;  /* 0x0000001fff000819 */ /* 0x000fc8000001146d */
[----:B------:R-:W-:Y:S01]  /*9630*/  @P0 LEA.HI R0, R0, R109, RZ, 0x3 ;  /* 0x0000006d00000211 */ /* 0x000fe200078f18ff */
[----:B-1----:R-:W-:Y:S04]  /*9640*/  SHFL.IDX PT, R4, R10, 0x1, 0x181f ;  /* 0x00381f000a047f89 */ /* 0x002fe800000e0000 */
[----:B------:R-:W1:Y:S01]  /*9650*/  SHFL.IDX PT, R5, R9, 0x1, 0x181f ;  /* 0x00381f0009057f89 */ /* 0x000e6200000e0000 */
[----:B--2---:R-:W-:Y:S01]  /*9660*/  @P0 LOP3.LUT R8, R0, 0xfffffff8, RZ, 0xc0, !PT ;  /* 0xfffffff800080812 */ /* 0x004fe200078ec0ff */
[----:B------:R-:W-:Y:S02]  /*9670*/  @P0 IMAD.SHL.U32 R0, R108, 0x2, RZ ;  /* 0x000000026c000824 */ /* 0x000fe400078e00ff */
[----:B-1----:R-:W-:-:S04]  /*9680*/  @P0 IMAD.WIDE R6, R180, 0x2, R4 ;  /* 0x00000002b4060825 */ /* 0x002fc800078e0204 */
[----:B------:R-:W-:Y:S01]  /*9690*/  @P0 IMAD.WIDE R4, R8, 0x2, R4 ;  /* 0x0000000208040825 */ /* 0x000fe200078e0204 */
[----:B------:R1:W-:Y:S04]  /*96a0*/  @P0 LDGSTS.E.BYPASS.LTC128B.128 [R0+0x4900], [R6.64], !P4 ;  /* 0x0490000006000fae */ /* 0x0003e8000e101d62 */
[----:B------:R2:W-:Y:S01]  /*96b0*/  @P0 LDGSTS.E.BYPASS.LTC128B.128 [R0+0x6900], [R4.64], !P5 ;  /* 0x0690000004000fae */ /* 0x0005e2000e901d62 */
[----:B------:R-:W-:-:S03]  /*96c0*/  ISETP.GE.AND P0, PT, R124, 0x21, PT ;  /* 0x000000217c00780c */ /* 0x000fc60003f06270 */
[----:B--2---:R-:W-:Y:S10]  /*96d0*/  SHFL.IDX PT, R4, R10, 0x2, 0x181f ;  /* 0x00581f000a047f89 */ /* 0x004ff400000e0000 */
[----:B-1----:R-:W-:Y:S01]  /*96e0*/  @P0 SHF.R.S32.HI R0, RZ, 0x1f, R109 ;  /* 0x0000001fff000819 */ /* 0x002fe2000001146d */
[----:B------:R-:W1:Y:S03]  /*96f0*/  SHFL.IDX PT, R5, R9, 0x2, 0x181f ;  /* 0x00581f0009057f89 */ /* 0x000e6600000e0000 */
[----:B------:R-:W-:-:S04]  /*9700*/  @P0 LEA.HI R0, R0, R109, RZ, 0x3 ;  /* 0x0000006d00000211 */ /* 0x000fc800078f18ff */
[----:B------:R-:W-:Y:S01]  /*9710*/  @P0 LOP3.LUT R8, R0, 0xfffffff8, RZ, 0xc0, !PT ;  /* 0xfffffff800080812 */ /* 0x000fe200078ec0ff */
        /* <DEDUP_REMOVED lines=16> */
[----:B------:R-:W-:-:S03]  /*9820*/  ISETP.LT.AND P0, PT, RZ, c[0x0][0x27c], PT ;  /* 0x00009f00ff007a0c */ /* 0x000fc60003f01270 */
[----:B------:R-:W0:Y:S10]  /*9830*/  LDGDEPBAR ;  /* 0x00000000000079af */ /* 0x000e340000000000 */
[----:B------:R-:W-:Y:S05]  /*9840*/  @P0 BRA `(.L_x_1908) ;  /* 0x0000002000000947 */ /* 0x000fea0003800000 */
[----:B------:R-:W-:-:S04]  /*9850*/  DEPBAR.LE SB0, 0x1 ;  /* 0x000080400000791a */ /* 0x000fc80000000000 */
[----:B------:R-:W-:Y:S05]  /*9860*/  BRA `(.L_x_1909) ;  /* 0x0000936000007947 */ /* 0x000fea0003800000 */
.L_x_1908:
[----:B------:R-:W-:Y:S01]  /*9870*/  ULDC.U8 UR4, c[0x0][0x298] ;  /* 0x0000a60000047ab9 */ /* 0x000fe20000000000 */
[----:B-1----:R-:W-:Y:S01]  /*9880*/  SHF.R.S32.HI R0, RZ, 0x1f, R149 ;  /* 0x0000001fff007819 */ /* 0x002fe20000011495 */
[C---:B------:R-:W-:Y:S01]  /*9890*/  IMAD.WIDE.U32 R8, R149.reuse, c[0x0][0x280], RZ ;  /* 0x0000a00095087a25 */ /* 0x040fe200078e00ff */
[----:B------:R-:W-:Y:S01]  /*98a0*/  ISETP.NE.AND P0, PT, RZ, UR4, PT ;  /* 0x00000004ff007c0c */ /* 0x000fe2000bf05270 */
[----:B------:R-:W-:Y:S01]  /*98b0*/  BSSY B2, `(.L_x_1909) ;  /* 0x0000931000027945 */ /* 0x000fe20003800000 */
[----:B------:R-:W-:Y:S01]  /*98c0*/  SHF.L.U32 R40, R108, 0x1, RZ ;  /* 0x000000016c287819 */ /* 0x000fe200000006ff */
[C---:B------:R-:W-:Y:S02]  /*98d0*/  IMAD R4, R0.reuse, c[0x0][0x280], RZ ;  /* 0x0000a00000047a24 */ /* 0x040fe400078e02ff */
[----:B------:R-:W-:Y:S02]  /*98e0*/  IMAD R0, R0, c[0x0][0x290], RZ ;  /* 0x0000a40000007a24 */ /* 0x000fe400078e02ff */
[----:B------:R-:W-:-:S02]  /*98f0*/  IMAD R4, R149, c[0x0][0x284], R4 ;  /* 0x0000a10095047a24 */ /* 0x000fc400078e0204 */
[C---:B------:R-:W-:Y:S01]  /*9900*/  IMAD R5, R149.reuse, c[0x0][0x294], R0 ;  /* 0x0000a50095057a24 */ /* 0x040fe200078e0200 */
[----:B------:R-:W-:Y:S01]  /*9910*/  LEA R0, R76, R12, 0x4 ;  /* 0x0000000c4c007211 */ /* 0x000fe200078e20ff */
[----:B------:R-:W-:Y:S01]  /*9920*/  IMAD.WIDE.U32 R10, R149, c[0x0][0x290], RZ ;  /* 0x0000a400950a7a25 */ /* 0x000fe200078e00ff */
[----:B------:R-:W-:-:S04]  /*9930*/  IADD3 R7, R4, R9, RZ ;  /* 0x0000000904077210 */ /* 0x000fc80007ffe0ff */
[----:B------:R-:W-:Y:S01]  /*9940*/  IADD3 R5, R5, R11, RZ ;  /* 0x0000000b05057210 */ /* 0x000fe20007ffe0ff */
[----:B------:R-:W-:Y:S05]  /*9950*/  @!P0 BRA `(.L_x_1910) ;  /* 0x0000485000008947 */ /* 0x000fea0003800000 */
[----:B------:R-:W-:Y:S01]  /*9960*/  PLOP3.LUT P0, PT, PT, PT, UP2, 0x80, 0x0 ;  /* 0x000000000000781c */ /* 0x000fe20003f0f028 */
[----:B------:R-:W-:Y:S01]  /*9970*/  IMAD.SHL.U32 R41, R76, 0x4, RZ ;  /* 0x000000044c297824 */ /* 0x000fe200078e00ff */
[----:B------:R-:W-:Y:S01]  /*9980*/  ISETP.NE.AND P1, PT, R13, RZ, PT ;  /* 0x000000ff0d00720c */ /* 0x000fe20003f25270 */
[----:B------:R-:W-:Y:S01]  /*9990*/  IMAD.MOV.U32 R6, RZ, RZ, R8 ;  /* 0x000000ffff067224 */ /* 0x000fe200078e0008 */
[----:B------:R-:W-:Y:S01]  /*99a0*/  BSSY B0, `(.L_x_1911) ;  /* 0x0000035000007945 */ /* 0x000fe20003800000 */
[----:B------:R-:W-:Y:S01]  /*99b0*/  CS2R R34, SRZ ;  /* 0x0000000000227805 */ /* 0x000fe2000001ff00 */
[----:B------:R-:W-:Y:S01]  /*99c0*/  IADD3 R90, R41, 0x20, RZ ;  /* 0x00000020295a7810 */ /* 0x000fe20007ffe0ff */
[----:B------:R-:W-:Y:S01]  /*99d0*/  CS2R R24, SRZ ;  /* 0x0000000000187805 */ /* 0x000fe2000001ff00 */
[----:B------:R-:W-:Y:S01]  /*99e0*/  CS2R R20, SRZ ;  /* 0x0000000000147805 */ /* 0x000fe2000001ff00 */
[----:B------:R-:W-:Y:S01]  /*99f0*/  CS2R R26, SRZ ;  /* 0x00000000001a7805 */ /* 0x000fe2000001ff00 */
[----:B------:R-:W-:-:S03]  /*9a00*/  CS2R R22, SRZ ;  /* 0x0000000000167805 */ /* 0x000fc6000001ff00 */
[----:B------:R-:W-:Y:S01]  /*9a10*/  @P0 IMAD.HI.U32 R4, R0, c[0x0][0x2c8], RZ ;  /* 0x0000b20000040a27 */ /* 0x000fe200078e00ff */
[----:B------:R-:W-:-:S13]  /*9a20*/  PLOP3.LUT P0, PT, PT, PT, UP2, 0x80, 0x0 ;  /* 0x000000000000781c */ /* 0x000fda0003f0f028 */
[----:B------:R-:W-:Y:S02]  /*9a30*/  @P0 SHF.R.U32.HI R0, RZ, c[0x0][0x2cc], R4 ;  /* 0x0000b300ff000a19 */ /* 0x000fe40000011604 */
[----:B------:R-:W-:Y:S02]  /*9a40*/  ISETP.GE.AND P0, PT, R41, c[0x0][0x27c], PT ;  /* 0x00009f0029007a0c */ /* 0x000fe40003f06270 */
[----:B------:R-:W-:Y:S01]  /*9a50*/  SHF.R.S32.HI R4, RZ, 0x1f, R0 ;  /* 0x0000001fff047819 */ /* 0x000fe20000011400 */
[----:B------:R-:W-:Y:S01]  /*9a60*/  IMAD.WIDE.U32 R6, R0, c[0x0][0x280], R6 ;  /* 0x0000a00000067a25 */ /* 0x000fe200078e0006 */
[----:B------:R-:W-:-:S03]  /*9a70*/  SEL R12, RZ, 0x1, P0 ;  /* 0x00000001ff0c7807 */ /* 0x000fc60000000000 */
[----:B------:R-:W-:Y:S01]  /*9a80*/  IMAD R9, R4, c[0x0][0x280], RZ ;  /* 0x0000a00004097a24 */ /* 0x000fe200078e02ff */
[----:B------:R-:W-:-:S03]  /*9a90*/  LEA R16, P0, R6, c[0x0][0x270], 0x1 ;  /* 0x00009c0006107a11 */ /* 0x000fc600078008ff */
[----:B------:R-:W-:-:S04]  /*9aa0*/  IMAD R8, R0, c[0x0][0x284], R9 ;  /* 0x0000a10000087a24 */ /* 0x000fc800078e0209 */
[----:B------:R-:W-:-:S05]  /*9ab0*/  IMAD.IADD R8, R7, 0x1, R8 ;  /* 0x0000000107087824 */ /* 0x000fca00078e0208 */
[----:B------:R-:W-:Y:S01]  /*9ac0*/  LEA.HI.X R15, R6, c[0x0][0x274], R8, 0x1, P0 ;  /* 0x00009d00060f7a11 */ /* 0x000fe200000f0c08 */
[----:B------:R-:W-:Y:S02]  /*9ad0*/  IMAD R6, R4, c[0x0][0x290], RZ ;  /* 0x0000a40004067a24 */ /* 0x000fe400078e02ff */
[----:B------:R-:W-:Y:S02]  /*9ae0*/  IMAD.MOV.U32 R4, RZ, RZ, R10 ;  /* 0x000000ffff047224 */ /* 0x000fe400078e000a */
[----:B------:R1:W2:Y:S02]  /*9af0*/  SHFL.IDX PT, R7, R15, RZ, 0x181f ;  /* 0x00181fff0f077589 */ /* 0x0002a400000e0000 */
[----:B------:R-:W-:-:S04]  /*9b00*/  IMAD.WIDE.U32 R4, R0, c[0x0][0x290], R4 ;  /* 0x0000a40000047a25 */ /* 0x000fc800078e0004 */
[----:B------:R-:W-:Y:S01]  /*9b10*/  IMAD R0, R0, c[0x0][0x294], R6 ;  /* 0x0000a50000007a24 */ /* 0x000fe200078e0206 */
[----:B------:R-:W-:Y:S01]  /*9b20*/  LEA R14, P0, R4, c[0x0][0x288], 0x1 ;  /* 0x0000a200040e7a11 */ /* 0x000fe200078008ff */
[----:B------:R1:W3:Y:S02]  /*9b30*/  SHFL.IDX PT, R6, R16, RZ, 0x181f ;  /* 0x00181fff10067589 */ /* 0x0002e400000e0000 */
[----:B------:R-:W-:-:S05]  /*9b40*/  IMAD.IADD R0, R5, 0x1, R0 ;  /* 0x0000000105007824 */ /* 0x000fca00078e0200 */
[----:B------:R-:W-:Y:S02]  /*9b50*/  LEA.HI.X R13, R4, c[0x0][0x28c], R0, 0x1, P0 ;  /* 0x0000a300040d7a11 */ /* 0x000fe400000f0c00 */
[----:B------:R-:W-:Y:S01]  /*9b60*/  ISETP.GE.AND P0, PT, R90, c[0x0][0x27c], PT ;  /* 0x00009f005a007a0c */ /* 0x000fe20003f06270 */
[----:B------:R1:W4:Y:S03]  /*9b70*/  SHFL.IDX PT, R4, R14, RZ, 0x181f ;  /* 0x00181fff0e047589 */ /* 0x00032600000e0000 */
[----:B------:R-:W-:Y:S01]  /*9b80*/  SEL R0, RZ, 0xffffffff, P0 ;  /* 0xffffffffff007807 */ /* 0x000fe20000000000 */
[----:B------:R1:W1:Y:S04]  /*9b90*/  SHFL.IDX PT, R5, R13, RZ, 0x181f ;  /* 0x00181fff0d057589 */ /* 0x00026800000e0000 */
[----:B------:R-:W-:-:S05]  /*9ba0*/  IMAD.SHL.U32 R0, R0, 0x2, RZ ;  /* 0x0000000200007824 */ /* 0x000fca00078e00ff */
[----:B------:R-:W-:Y:S01]  /*9bb0*/  LOP3.LUT R12, R0, 0x2, R12, 0xe2, !PT ;  /* 0x00000002000c7812 */ /* 0x000fe200078ee20c */
[----:B------:R-:W-:Y:S05]  /*9bc0*/  @P1 BRA `(.L_x_1912) ;  /* 0x0000012000001947 */ /* 0x000fea0003800000 */
[----:B--23--:R-:W-:Y:S01]  /*9bd0*/  LOP3.LUT R0, R12, 0x1, RZ, 0xc0, !PT ;  /* 0x000000010c007812 */ /* 0x00cfe200078ec0ff */
[----:B------:R-:W-:Y:S01]  /*9be0*/  CS2R R20, SRZ ;  /* 0x0000000000147805 */ /* 0x000fe2000001ff00 */
[----:B------:R-:W-:Y:S02]  /*9bf0*/  CS2R R22, SRZ ;  /* 0x0000000000167805 */ /* 0x000fe4000001ff00 */
[----:B------:R-:W-:-:S13]  /*9c00*/  ISETP.NE.U32.AND P0, PT, R0, 0x1, PT ;  /* 0x000000010000780c */ /* 0x000fda0003f05070 */
[----:B------:R-:W-:-:S04]  /*9c10*/  @!P0 IMAD.WIDE R10, R41, 0x2, R6 ;  /* 0x00000002290a8825 */ /* 0x000fc800078e0206 */
[----:B-1--4-:R-:W-:Y:S01]  /*9c20*/  @!P0 IMAD.WIDE R8, R41, 0x2, R4 ;  /* 0x0000000229088825 */ /* 0x012fe200078e0204 */
[----:B------:R1:W5:Y:S04]  /*9c30*/  @!P0 LD.E.64 R20, [R10.64] ;  /* 0x000000220a148980 */ /* 0x000368000c101b00 */
[----:B------:R1:W5:Y:S01]  /*9c40*/  @!P0 LD.E.64 R22, [R8.64] ;  /* 0x0000002208168980 */ /* 0x000362000c101b00 */
[----:B------:R-:W-:Y:S01]  /*9c50*/  LOP3.LUT P0, RZ, R12, 0x2, RZ, 0xc0, !PT ;  /* 0x000000020cff7812 */ /* 0x000fe2000780c0ff */
[----:B------:R-:W-:Y:S01]  /*9c60*/  CS2R R24, SRZ ;  /* 0x0000000000187805 */ /* 0x000fe2000001ff00 */
[----:B------:R-:W-:-:S11]  /*9c70*/  CS2R R26, SRZ ;  /* 0x00000000001a7805 */ /* 0x000fd6000001ff00 */
[----:B------:R-:W-:-:S04]  /*9c80*/  @P0 SHF.R.S32.HI R0, RZ, 0x1f, R90 ;  /* 0x0000001fff000819 */ /* 0x000fc8000001145a */
[----:B------:R-:W-:-:S04]  /*9c90*/  @P0 LEA.HI R0, R0, R90, RZ, 0x2 ;  /* 0x0000005a00000211 */ /* 0x000fc800078f10ff */
[----:B------:R-:W-:-:S05]  /*9ca0*/  @P0 LOP3.LUT R0, R0, 0xfffffffc, RZ, 0xc0, !PT ;  /* 0xfffffffc00000812 */ /* 0x000fca00078ec0ff */
[----:B------:R-:W-:-:S04]  /*9cb0*/  @P0 IMAD.WIDE R6, R0, 0x2, R6 ;  /* 0x0000000200060825 */ /* 0x000fc800078e0206 */
[----:B------:R-:W-:Y:S01]  /*9cc0*/  @P0 IMAD.WIDE R4, R0, 0x2, R4 ;  /* 0x0000000200040825 */ /* 0x000fe200078e0204 */
[----:B------:R1:W5:Y:S04]  /*9cd0*/  @P0 LD.E.64 R24, [R6.64] ;  /* 0x0000002206180980 */ /* 0x000368000c101b00 */
[----:B------:R1:W5:Y:S02]  /*9ce0*/  @P0 LD.E.64 R26, [R4.64] ;  /* 0x00000022041a0980 */ /* 0x000364000c101b00 */
.L_x_1912:
[----:B--23--:R-:W-:Y:S05]  /*9cf0*/  BSYNC B0 ;  /* 0x0000000000007941 */ /* 0x00cfea0003800000 */
.L_x_1911:
[----:B-1---5:R-:W-:Y:S01]  /*9d00*/  IMAD.MOV.U32 R10, RZ, RZ, R24 ;  /* 0x000000ffff0a7224 */ /* 0x022fe200078e0018 */
[----:B------:R1:W2:Y:S01]  /*9d10*/  SHFL.IDX PT, R7, R15, 0x1, 0x181f ;  /* 0x00381f000f077f89 */ /* 0x0002a200000e0000 */
[----:B------:R-:W-:Y:S01]  /*9d20*/  IMAD.MOV.U32 R9, RZ, RZ, R25 ;  /* 0x000000ffff097224 */ /* 0x000fe200078e0019 */
[----:B------:R-:W-:Y:S01]  /*9d30*/  BSSY B0, `(.L_x_1913) ;  /* 0x0000028000007945 */ /* 0x000fe20003800000 */
        /* <DEDUP_REMOVED lines=9> */
[----:B------:R1:W3:Y:S01]  /*9dd0*/  SHFL.IDX PT, R6, R16, 0x1, 0x181f ;  /* 0x00381f0010067f89 */ /* 0x0002e200000e0000 */
[----:B------:R-:W-:Y:S01]  /*9de0*/  IMAD.MOV.U32 R0, RZ, RZ, R23 ;  /* 0x000000ffff007224 */ /* 0x000fe200078e0017 */
[----:B------:R-:W-:Y:S01]  /*9df0*/  PRMT R91, R10, 0x7610, R91 ;  /* 0x000076100a5b7816 */ /* 0x000fe2000000005b */
[----:B------:R-:W-:Y:S01]  /*9e00*/  CS2R R28, SRZ ;  /* 0x00000000001c7805 */ /* 0x000fe2000001ff00 */
[----:B------:R1:W4:Y:S01]  /*9e10*/  SHFL.IDX PT, R5, R13, 0x1, 0x181f ;  /* 0x00381f000d057f89 */ /* 0x00032200000e0000 */
[----:B------:R-:W-:Y:S01]  /*9e20*/  PRMT R92, R9, 0x7610, R92 ;  /* 0x00007610095c7816 */ /* 0x000fe2000000005c */
[----:B------:R-:W-:Y:S01]  /*9e30*/  CS2R R32, SRZ ;  /* 0x0000000000207805 */ /* 0x000fe2000001ff00 */
[----:B------:R-:W-:Y:S01]  /*9e40*/  PRMT R18, R8, 0x7610, R18 ;  /* 0x0000761008127816 */ /* 0x000fe20000000012 */
[----:B----4-:R1:W4:Y:S01]  /*9e50*/  SHFL.IDX PT, R4, R14, 0x1, 0x181f ;  /* 0x00381f000e047f89 */ /* 0x01032200000e0000 */
[----:B------:R-:W-:Y:S01]  /*9e60*/  PRMT R77, R0, 0x7610, R77 ;  /* 0x00007610004d7816 */ /* 0x000fe2000000004d */
[----:B------:R-:W-:Y:S01]  /*9e70*/  CS2R R30, SRZ ;  /* 0x00000000001e7805 */ /* 0x000fe2000001ff00 */
[----:B------:R-:W-:Y:S05]  /*9e80*/  @P2 BRA `(.L_x_1914) ;  /* 0x0000012000002947 */ /* 0x000fea0003800000 */
[----:B------:R-:W-:Y:S01]  /*9e90*/  LOP3.LUT R0, R12, 0x1, RZ, 0xc0, !PT ;  /* 0x000000010c007812 */ /* 0x000fe200078ec0ff */
[----:B------:R-:W-:Y:S01]  /*9ea0*/  CS2R R28, SRZ ;  /* 0x00000000001c7805 */ /* 0x000fe2000001ff00 */
[----:B------:R-:W-:-:S02]  /*9eb0*/  CS2R R30, SRZ ;  /* 0x00000000001e7805 */ /* 0x000fc4000001ff00 */
[----:B------:R-:W-:-:S13]  /*9ec0*/  ISETP.NE.U32.AND P0, PT, R0, 0x1, PT ;  /* 0x000000010000780c */ /* 0x000fda0003f05070 */
[----:B--23--:R-:W-:-:S04]  /*9ed0*/  @!P0 IMAD.WIDE R10, R41, 0x2, R6 ;  /* 0x00000002290a8825 */ /* 0x00cfc800078e0206 */
[----:B----4-:R-:W-:Y:S01]  /*9ee0*/  @!P0 IMAD.WIDE R8, R41, 0x2, R4 ;  /* 0x0000000229088825 */ /* 0x010fe200078e0204 */
        /* <DEDUP_REMOVED lines=12> */
.L_x_1914:
[----:B------:R-:W-:Y:S05]  /*9fb0*/  BSYNC B0 ;  /* 0x0000000000007941 */ /* 0x000fea0003800000 */
.L_x_1913:
[----:B------:R-:W-:Y:S01]  /*9fc0*/  ISETP.NE.AND P0, PT, R42, RZ, PT ;  /* 0x000000ff2a00720c */ /* 0x000fe20003f05270 */
[----:B--2--5:R-:W-:Y:S01]  /*9fd0*/  IMAD.MOV.U32 R10, RZ, RZ, R34 ;  /* 0x000000ffff0a7224 */ /* 0x024fe200078e0022 */
[----:B------:R2:W1:Y:S01]  /*9fe0*/  SHFL.IDX PT, R7, R15, 0x2, 0x181f ;  /* 0x00581f000f077f89 */ /* 0x00046200000e0000 */
        /* <DEDUP_REMOVED lines=11> */
[----:B---3--:R2:W3:Y:S01]  /*a0a0*/  SHFL.IDX PT, R6, R16, 0x2, 0x181f ;  /* 0x00581f0010067f89 */ /* 0x0084e200000e0000 */
        /* <DEDUP_REMOVED lines=10> */
[----:B------:R-:W-:Y:S01]  /*a150*/  CS2R R44, SRZ ;  /* 0x00000000002c7805 */ /* 0x000fe2000001ff00 */
[----:B------:R-:W-:Y:S01]  /*a160*/  CS2R R38, SRZ ;  /* 0x0000000000267805 */ /* 0x000fe2000001ff00 */
[----:B------:R-:W-:Y:S05]  /*a170*/  @P0 BRA `(.L_x_1916) ;  /* 0x0000012000000947 */ /* 0x000fea0003800000 */
[----:B-1----:R-:W-:Y:S01]  /*a180*/  LOP3.LUT R0, R12, 0x1, RZ, 0xc0, !PT ;  /* 0x000000010c007812 */ /* 0x002fe200078ec0ff */
[----:B------:R-:W-:Y:S01]  /*a190*/  CS2R R36, SRZ ;  /* 0x0000000000247805 */ /* 0x000fe2000001ff00 */
[----:B------:R-:W-:-:S02]  /*a1a0*/  CS2R R38, SRZ ;  /* 0x0000000000267805 */ /* 0x000fc4000001ff00 */
[----:B------:R-:W-:-:S13]  /*a1b0*/  ISETP.NE.U32.AND P0, PT, R0, 0x1, PT ;  /* 0x000000010000780c */ /* 0x000fda0003f05070 */
[----:B---3--:R-:W-:-:S04]  /*a1c0*/  @!P0 IMAD.WIDE R10, R41, 0x2, R6 ;  /* 0x00000002290a8825 */ /* 0x008fc800078e0206 */
        /* <DEDUP_REMOVED lines=13> */
.L_x_1916:
[----:B-1----:R-:W-:Y:S05]  /*a2a0*/  BSYNC B0 ;  /* 0x0000000000007941 */ /* 0x002fea0003800000 */
.L_x_1915:
[----:B------:R-:W-:Y:S01]  /*a2b0*/  ISETP.NE.AND P0, PT, R48, RZ, PT ;  /* 0x000000ff3000720c */ /* 0x000fe20003f05270 */
[----:B-----5:R-:W-:Y:S01]  /*a2c0*/  IMAD.MOV.U32 R10, RZ, RZ, R42 ;  /* 0x000000ffff0a7224 */ /* 0x020fe200078e002a */
        /* <DEDUP_REMOVED lines=42> */
.L_x_1918:
[----:B------:R-:W-:Y:S05]  /*a570*/  BSYNC B0 ;  /* 0x0000000000007941 */ /* 0x000fea0003800000 */
.L_x_1917:
        /* <DEDUP_REMOVED lines=46> */
.L_x_1920:
[----:B-1----:R-:W-:Y:S05]  /*a860*/  BSYNC B0 ;  /* 0x0000000000007941 */ /* 0x002fea0003800000 */
.L_x_1919:
        /* <DEDUP_REMOVED lines=44> */
.L_x_1922:
[----:B------:R-:W-:Y:S05]  /*ab30*/  BSYNC B0 ;  /* 0x0000000000007941 */ /* 0x000fea0003800000 */
.L_x_1921:
        /* <DEDUP_REMOVED lines=28> */
[C---:B-1----:R-:W-:Y:S01]  /*ad00*/  LOP3.LUT P0, RZ, R12.reuse, 0x2, RZ, 0xc0, !PT ;  /* 0x000000020cff7812 */ /* 0x042fe2000780c0ff */
        /* <DEDUP_REMOVED lines=8> */
[----:B---3--:R-:W-:Y:S02]  /*ad90*/  @!P1 IMAD.WIDE R10, R41, 0x2, R6 ;  /* 0x00000002290a9825 */ /* 0x008fe400078e0206 */
[----:B------:R-:W-:-:S03]  /*ada0*/  @P0 LOP3.LUT R0, R0, 0xfffffffc, RZ, 0xc0, !PT ;  /* 0xfffffffc00000812 */ /* 0x000fc600078ec0ff */
[----:B------:R1:W5:Y:S02]  /*adb0*/  @!P1 LD.E.64 R72, [R10.64] ;  /* 0x000000220a489980 */ /* 0x000364000c101b00 */
[----:B------:R-:W-:-:S04]  /*adc0*/  @P0 IMAD.WIDE R8, R0, 0x2, R6 ;  /* 0x0000000200080825 */ /* 0x000fc800078e0206 */
[--C-:B----4-:R-:W-:Y:S01]  /*add0*/  @P0 IMAD.WIDE R6, R0, 0x2, R4.reuse ;  /* 0x0000000200060825 */ /* 0x110fe200078e0204 */
[----:B------:R1:W5:Y:S03]  /*ade0*/  @P0 LD.E.64 R78, [R8.64] ;  /* 0x00000022084e0980 */ /* 0x000366000c101b00 */
[----:B------:R-:W-:Y:S01]  /*adf0*/  @!P1 IMAD.WIDE R4, R41, 0x2, R4 ;  /* 0x0000000229049825 */ /* 0x000fe200078e0204 */
[----:B------:R1:W5:Y:S04]  /*ae00*/  @P0 LD.E.64 R80, [R6.64] ;  /* 0x0000002206500980 */ /* 0x000368000c101b00 */
[----:B------:R1:W5:Y:S02]  /*ae10*/  @!P1 LD.E.64 R74, [R4.64] ;  /* 0x00000022044a9980 */ /* 0x000364000c101b00 */
.L_x_1924:
[----:B-1----:R-:W-:Y:S05]  /*ae20*/  BSYNC B0 ;  /* 0x0000000000007941 */ /* 0x002fea0003800000 */
.L_x_1923:
        /* <DEDUP_REMOVED lines=35> */
[----:B--23--:R-:W-:Y:S02]  /*b060*/  @!P1 IMAD.WIDE R10, R41, 0x2, R6 ;  /* 0x00000002290a9825 */ /* 0x00cfe400078e0206 */
        /* <DEDUP_REMOVED lines=8> */
.L_x_1926:
[----:B------:R-:W-:Y:S05]  /*b0f0*/  BSYNC B0 ;  /* 0x0000000000007941 */ /* 0x000fea0003800000 */
.L_x_1925:
[----:B------:R-:W-:Y:S01]  /*b100*/  UIADD3 UR4, -UR18, UR7, URZ ;  /* 0x0000000712047290 */ /* 0x000fe2000fffe13f */
[----:B-----5:R-:W-:Y:S01]  /*b110*/  IMAD.MOV.U32 R0, RZ, RZ, R88 ;  /* 0x000000ffff007224 */ /* 0x020fe200078e0058 */
[----:B------:R-:W-:-:S04]  /*b120*/  DEPBAR.LE SB0, 0x1 ;  /* 0x000080400000791a */ /* 0x000fc80000000000 */
[----:B------:R-:W-:Y:S01]  /*b130*/  UISETP.LT.AND UP0, UPT, UR4, 0x80, UPT ;  /* 0x000000800400788c */ /* 0x000fe2000bf01270 */
[----:B------:R-:W-:Y:S01]  /*b140*/  PRMT R120, R120, 0x5410, R0 ;  /* 0x0000541078787816 */ /* 0x000fe20000000000 */
[----:B--2---:R-:W-:Y:S01]  /*b150*/  IMAD.MOV.U32 R5, RZ, RZ, R89 ;  /* 0x000000ffff057224 */ /* 0x004fe200078e0059 */
[----:B------:R-:W-:Y:S01]  /*b160*/  BSSY B1, `(.L_x_1927) ;  /* 0x000006c000017945 */ /* 0x000fe20003800000 */
[----:B------:R-:W-:Y:S01]  /*b170*/  USEL UR4, UR4, 0x80, UP0 ;  /* 0x0000008004047887 */ /* 0x000fe20008000000 */
[----:B----4-:R-:W-:Y:S02]  /*b180*/  IMAD.MOV.U32 R4, RZ, RZ, R82 ;  /* 0x000000ffff047224 */ /* 0x010fe400078e0052 */
[----:B------:R-:W-:Y:S01]  /*b190*/  IMAD.MOV.U32 R0, RZ, RZ, R83 ;  /* 0x000000ffff007224 */ /* 0x000fe200078e0053 */
[----:B------:R-:W-:Y:S01]  /*b1a0*/  PRMT R121, R121, 0x5410, R5 ;  /* 0x0000541079797816 */ /* 0x000fe20000000005 */
[----:B---3--:R-:W-:Y:S01]  /*b1b0*/  IMAD.MOV.U32 R6, RZ, RZ, R86 ;  /* 0x000000ffff067224 */ /* 0x008fe200078e0056 */
[----:B------:R-:W-:Y:S01]  /*b1c0*/  BAR.SYNC.DEFER_BLOCKING 0x0 ;  /* 0x0000000000007b1d */ /* 0x000fe20000010000 */
[----:B------:R-:W-:Y:S01]  /*b1d0*/  ISETP.GE.AND P0, PT, R68, UR4, PT ;  /* 0x0000000444007c0c */ /* 0x000fe2000bf06270 */
        /* <DEDUP_REMOVED lines=9> */
[----:B------:R-:W-:Y:S05]  /*b270*/  @P0 BRA `(.L_x_1928) ;  /* 0x000005a000000947 */ /* 0x000fea0003800000 */
[----:B------:R-:W-:Y:S01]  /*b280*/  ISETP.GE.AND P0, PT, R41, c[0x0][0x27c], PT ;  /* 0x00009f0029007a0c */ /* 0x000fe20003f06270 */
[----:B------:R-:W-:-:S12]  /*b290*/  BSSY B0, `(.L_x_1929) ;  /* 0x000002c000007945 */ /* 0x000fd80003800000 */
[----:B------:R-:W-:Y:S05]  /*b2a0*/  @P0 BRA `(.L_x_1930) ;  /* 0x000002a000000947 */ /* 0x000fea0003800000 */
[----:B------:R-:W2:Y:S01]  /*b2b0*/  LDS.128 R4, [R40+0x8100] ;  /* 0x0081000028047984 */ /* 0x000ea20000000c00 */
[----:B------:R-:W-:Y:S02]  /*b2c0*/  SHF.R.U32.HI R0, RZ, 0x10, R23 ;  /* 0x00000010ff007819 */ /* 0x000fe40000011617 */
[----:B------:R-:W-:Y:S02]  /*b2d0*/  SHF.R.U32.HI R11, RZ, 0x10, R21 ;  /* 0x00000010ff0b7819 */ /* 0x000fe40000011615 */
[----:B------:R-:W-:Y:S02]  /*b2e0*/  SHF.R.U64 R17, R22, 0x10, R23 ;  /* 0x0000001016117819 */ /* 0x000fe40000001217 */
[----:B------:R-:W-:Y:S01]  /*b2f0*/  SHF.R.U64 R19, R20, 0x10, R21 ;  /* 0x0000001014137819 */ /* 0x000fe20000001215 */
[----:B-1----:R-:W-:-:S04]  /*b300*/  HADD2.F32 R16, -RZ, R11.H0_H0 ;  /* 0x2000000bff107230 */ /* 0x002fc80000004100 */
[----:B------:R-:W-:Y:S02]  /*b310*/  HADD2.F32 R19, -RZ, R19.H0_H0 ;  /* 0x20000013ff137230 */ /* 0x000fe40000004100 */
[--C-:B--2---:R-:W-:Y:S02]  /*b320*/  HADD2.F32 R8, -RZ, R7.reuse.H0_H0 ;  /* 0x20000007ff087230 */ /* 0x104fe40000004100 */
[--C-:B------:R-:W-:Y:S02]  /*b330*/  HADD2.F32 R13, -RZ, R6.reuse.H0_H0 ;  /* 0x20000006ff0d7230 */ /* 0x100fe40000004100 */
[----:B------:R-:W-:Y:S02]  /*b340*/  HADD2.F32 R12, -RZ, R6.H1_H1 ;  /* 0x30000006ff0c7230 */ /* 0x000fe40000004100 */
[----:B------:R-:W-:Y:S02]  /*b350*/  HADD2.F32 R7, -RZ, R7.H1_H1 ;  /* 0x30000007ff077230 */ /* 0x000fe40000004100 */
[----:B------:R-:W-:-:S02]  /*b360*/  HADD2.F32 R6, -RZ, R0.H0_H0 ;  /* 0x20000000ff067230 */ /* 0x000fc40000004100 */
[--C-:B------:R-:W-:Y:S02]  /*b370*/  HADD2.F32 R15, -RZ, R5.reuse.H0_H0 ;  /* 0x20000005ff0f7230 */ /* 0x100fe40000004100 */
[----:B------:R-:W-:Y:S01]  /*b380*/  HADD2.F32 R14, -RZ, R5.H1_H1 ;  /* 0x30000005ff0e7230 */ /* 0x000fe20000004100 */
[-C--:B------:R-:W-:Y:S01]  /*b390*/  FMUL.FTZ R5, R7, R6.reuse ;  /* 0x0000000607057220 */ /* 0x080fe20000410000 */
[--C-:B------:R-:W-:Y:S01]  /*b3a0*/  HADD2.F32 R10, -RZ, R4.reuse.H0_H0 ;  /* 0x20000004ff0a7230 */ /* 0x100fe20000004100 */
[C---:B------:R-:W-:Y:S01]  /*b3b0*/  FMUL.FTZ R6, R8.reuse, R6 ;  /* 0x0000000608067220 */ /* 0x040fe20000410000 */
[----:B------:R-:W-:Y:S02]  /*b3c0*/  HADD2.F32 R9, -RZ, R4.H1_H1 ;  /* 0x30000004ff097230 */ /* 0x000fe40000004100 */
[--C-:B------:R-:W-:Y:S02]  /*b3d0*/  HADD2.F32 R0, -RZ, R18.reuse.H0_H0 ;  /* 0x20000012ff007230 */ /* 0x100fe40000004100 */
[----:B------:R-:W-:Y:S01]  /*b3e0*/  HADD2.F32 R4, -RZ, R18.H1_H1 ;  /* 0x30000012ff047230 */ /* 0x000fe20000004100 */
[----:B------:R-:W-:-:S02]  /*b3f0*/  FFMA.FTZ R18, R8, R16, -R5 ;  /* 0x0000001008127223 */ /* 0x000fc40000010805 */
[-C--:B------:R-:W-:Y:S02]  /*b400*/  FMUL.FTZ R11, R9, R0.reuse ;  /* 0x00000000090b7220 */ /* 0x080fe40000410000 */
[C---:B------:R-:W-:Y:S01]  /*b410*/  FMUL.FTZ R5, R10.reuse, R0 ;  /* 0x000000000a057220 */ /* 0x040fe20000410000 */
[----:B------:R-:W-:Y:S01]  /*b420*/  HADD2.F32 R0, -RZ, R77.H0_H0 ;  /* 0x2000004dff007230 */ /* 0x000fe20000004100 */
[----:B------:R-:W-:Y:S01]  /*b430*/  FFMA.FTZ R16, R7, R16, R6 ;  /* 0x0000001007107223 */ /* 0x000fe20000010006 */
[----:B------:R-:W-:Y:S01]  /*b440*/  HADD2.F32 R6, -RZ, R17.H0_H0 ;  /* 0x20000011ff067230 */ /* 0x000fe20000004100 */
[-C--:B------:R-:W-:Y:S02]  /*b450*/  FFMA.FTZ R11, R10, R4.reuse, -R11 ;  /* 0x000000040a0b7223 */ /* 0x080fe4000001080b */
[----:B------:R-:W-:Y:S01]  /*b460*/  FFMA.FTZ R9, R9, R4, R5 ;  /* 0x0000000409097223 */ /* 0x000fe20000010005 */
[----:B------:R-:W-:Y:S01]  /*b470*/  HADD2.F32 R4, -RZ, R77.H1_H1 ;  /* 0x3000004dff047230 */ /* 0x000fe20000004100 */
[----:B------:R-:W-:-:S02]  /*b480*/  FMUL.FTZ R5, R12, R0 ;  /* 0x000000000c057220 */ /* 0x000fc40000410000 */
[----:B------:R-:W-:Y:S02]  /*b490*/  FMUL.FTZ R0, R13, R0 ;  /* 0x000000000d007220 */ /* 0x000fe40000410000 */
[-C--:B------:R-:W-:Y:S02]  /*b4a0*/  FMUL.FTZ R7, R14, R6.reuse ;  /* 0x000000060e077220 */ /* 0x080fe40000410000 */
[----:B------:R-:W-:Y:S02]  /*b4b0*/  FMUL.FTZ R6, R15, R6 ;  /* 0x000000060f067220 */ /* 0x000fe40000410000 */
[-C--:B------:R-:W-:Y:S02]  /*b4c0*/  FFMA.FTZ R8, R13, R4.reuse, -R5 ;  /* 0x000000040d087223 */ /* 0x080fe40000010805 */
[----:B------:R-:W-:Y:S02]  /*b4d0*/  FFMA.FTZ R4, R12, R4, R0 ;  /* 0x000000040c047223 */ /* 0x000fe40000010000 */
[-C--:B------:R-:W-:Y:S01]  /*b4e0*/  FFMA.FTZ R0, R15, R19.reuse, -R7 ;  /* 0x000000130f007223 */ /* 0x080fe20000010807 */
[----:B------:R-:W-:Y:S01]  /*b4f0*/  F2FP.PACK_AB R7, R16, R18 ;  /* 0x000000121007723e */ /* 0x000fe200000000ff */
[----:B------:R-:W-:Y:S01]  /*b500*/  FFMA.FTZ R5, R14, R19, R6 ;  /* 0x000000130e057223 */ /* 0x000fe20000010006 */
[----:B------:R-:W-:-:S02]  /*b510*/  F2FP.PACK_AB R6, R4, R8 ;  /* 0x000000080406723e */ /* 0x000fc400000000ff */
[----:B------:R-:W-:Y:S02]  /*b520*/  F2FP.PACK_AB R4, R9, R11 ;  /* 0x0000000b0904723e */ /* 0x000fe400000000ff */
[----:B------:R-:W-:-:S05]  /*b530*/  F2FP.PACK_AB R5, R5, R0 ;  /* 0x000000000505723e */ /* 0x000fca00000000ff */
[----:B------:R1:W-:Y:S02]  /*b540*/  STS.128 [R40+0x8100], R4 ;  /* 0x0081000428007388 */ /* 0x0003e40000000c00 */
.L_x_1930:
[----:B------:R-:W-:Y:S05]  /*b550*/  BSYNC B0 ;  /* 0x0000000000007941 */ /* 0x000fea0003800000 */
.L_x_1929:
[----:B------:R-:W-:-:S13]  /*b560*/  ISETP.GE.AND P0, PT, R90, c[0x0][0x27c], PT ;  /* 0x00009f005a007a0c */ /* 0x000fda0003f06270 */
[----:B------:R-:W-:Y:S05]  /*b570*/  @P0 BRA `(.L_x_1928) ;  /* 0x000002a000000947 */ /* 0x000fea0003800000 */
[----:B-1----:R-:W1:Y:S01]  /*b580*/  LDS.128 R4, [R40+0xc100] ;  /* 0x00c1000028047984 */ /* 0x002e620000000c00 */
[----:B------:R-:W-:Y:S02]  /*b590*/  SHF.R.U32.HI R0, RZ, 0x10, R27 ;  /* 0x00000010ff007819 */ /* 0x000fe4000001161b */
[----:B------:R-:W-:Y:S02]  /*b5a0*/  SHF.R.U32.HI R11, RZ, 0x10, R25 ;  /* 0x00000010ff0b7819 */ /* 0x000fe40000011619 */
[----:B------:R-:W-:Y:S02]  /*b5b0*/  SHF.R.U64 R17, R26, 0x10, R27 ;  /* 0x000000101a117819 */ /* 0x000fe4000000121b */
[----:B------:R-:W-:Y:S01]  /*b5c0*/  SHF.R.U64 R19, R24, 0x10, R25 ;  /* 0x0000001018137819 */ /* 0x000fe20000001219 */
[----:B------:R-:W-:-:S04]  /*b5d0*/  HADD2.F32 R16, -RZ, R11.H0_H0 ;  /* 0x2000000bff107230 */ /* 0x000fc80000004100 */
[----:B------:R-:W-:Y:S02]  /*b5e0*/  HADD2.F32 R19, -RZ, R19.H0_H0 ;  /* 0x20000013ff137230 */ /* 0x000fe40000004100 */
[--C-:B-1----:R-:W-:Y:S02]  /*b5f0*/  HADD2.F32 R8, -RZ, R7.reuse.H0_H0 ;  /* 0x20000007ff087230 */ /* 0x102fe40000004100 */
[--C-:B------:R-:W-:Y:S02]  /*b600*/  HADD2.F32 R13, -RZ, R6.reuse.H0_H0 ;  /* 0x20000006ff0d7230 */ /* 0x100fe40000004100 */
[----:B------:R-:W-:Y:S02]  /*b610*/  HADD2.F32 R12, -RZ, R6.H1_H1 ;  /* 0x30000006ff0c7230 */ /* 0x000fe40000004100 */
[----:B------:R-:W-:Y:S02]  /*b620*/  HADD2.F32 R7, -RZ, R7.H1_H1 ;  /* 0x30000007ff077230 */ /* 0x000fe40000004100 */
[----:B------:R-:W-:-:S02]  /*b630*/  HADD2.F32 R6, -RZ, R0.H0_H0 ;  /* 0x20000000ff067230 */ /* 0x000fc40000004100 */
[--C-:B------:R-:W-:Y:S02]  /*b640*/  HADD2.F32 R15, -RZ, R5.reuse.H0_H0 ;  /* 0x20000005ff0f7230 */ /* 0x100fe40000004100 */
[----:B------:R-:W-:Y:S01]  /*b650*/  HADD2.F32 R14, -RZ, R5.H1_H1 ;  /* 0x30000005ff0e7230 */ /* 0x000fe20000004100 */
[CC--:B------:R-:W-:Y:S01]  /*b660*/  FMUL.FTZ R5, R7.reuse, R6.reuse ;  /* 0x0000000607057220 */ /* 0x0c0fe20000410000 */
[--C-:B------:R-:W-:Y:S01]  /*b670*/  HADD2.F32 R10, -RZ, R4.reuse.H0_H0 ;  /* 0x20000004ff0a7230 */ /* 0x100fe20000004100 */
[C---:B------:R-:W-:Y:S01]  /*b680*/  FMUL.FTZ R6, R8.reuse, R6 ;  /* 0x0000000608067220 */ /* 0x040fe20000410000 */
[----:B------:R-:W-:Y:S01]  /*b690*/  HADD2.F32 R9, -RZ, R4.H1_H1 ;  /* 0x30000004ff097230 */ /* 0x000fe20000004100 */
[-C--:B------:R-:W-:Y:S01]  /*b6a0*/  FFMA.FTZ R18, R8, R16.reuse, -R5 ;  /* 0x0000001008127223 */ /* 0x080fe20000010805 */
[--C-:B------:R-:W-:Y:S01]  /*b6b0*/  HADD2.F32 R0, -RZ, R91.reuse.H0_H0 ;  /* 0x2000005bff007230 */ /* 0x100fe20000004100 */
[----:B------:R-:W-:Y:S01]  /*b6c0*/  FFMA.FTZ R16, R7, R16, R6 ;  /* 0x0000001007107223 */ /* 0x000fe20000010006 */
[----:B------:R-:W-:-:S02]  /*b6d0*/  HADD2.F32 R4, -RZ, R91.H1_H1 ;  /* 0x3000005bff047230 */ /* 0x000fc40000004100 */
[----:B------:R-:W-:Y:S01]  /*b6e0*/  HADD2.F32 R6, -RZ, R17.H0_H0 ;  /* 0x20000011ff067230 */ /* 0x000fe20000004100 */
[CC--:B------:R-:W-:Y:S02]  /*b6f0*/  FMUL.FTZ R11, R9.reuse, R0.reuse ;  /* 0x00000000090b7220 */ /* 0x0c0fe40000410000 */
[C---:B------:R-:W-:Y:S01]  /*b700*/  FMUL.FTZ R5, R10.reuse, R0 ;  /* 0x000000000a057220 */ /* 0x040fe20000410000 */
[--C-:B------:R-:W-:Y:S01]  /*b710*/  HADD2.F32 R0, -RZ, R92.reuse.H0_H0 ;  /* 0x2000005cff007230 */ /* 0x100fe20000004100 */
[-C--:B------:R-:W-:Y:S02]  /*b720*/  FFMA.FTZ R11, R10, R4.reuse, -R11 ;  /* 0x000000040a0b7223 */ /* 0x080fe4000001080b */
[----:B------:R-:W-:Y:S01]  /*b730*/  FFMA.FTZ R9, R9, R4, R5 ;  /* 0x0000000409097223 */ /* 0x000fe20000010005 */
[----:B------:R-:W-:Y:S01]  /*b740*/  HADD2.F32 R4, -RZ, R92.H1_H1 ;  /* 0x3000005cff047230 */ /* 0x000fe20000004100 */
[-C--:B------:R-:W-:Y:S02]  /*b750*/  FMUL.FTZ R5, R12, R0.reuse ;  /* 0x000000000c057220 */ /* 0x080fe40000410000 */
[----:B------:R-:W-:-:S02]  /*b760*/  FMUL.FTZ R0, R13, R0 ;  /* 0x000000000d007220 */ /* 0x000fc40000410000 */
        /* <DEDUP_REMOVED lines=11> */
.L_x_1928:
[----:B------:R-:W-:Y:S05]  /*b820*/  BSYNC B1 ;  /* 0x0000000000017941 */ /* 0x000fea0003800000 */
.L_x_1927:
        /* <DEDUP_REMOVED lines=49> */
.L_x_1934:
[----:B------:R-:W-:Y:S05]  /*bb40*/  BSYNC B0 ;  /* 0x0000000000007941 */ /* 0x000fea0003800000 */
.L_x_1933:
        /* <DEDUP_REMOVED lines=44> */
.L_x_1932:
[----:B------:R-:W-:Y:S05]  /*be10*/  BSYNC B1 ;  /* 0x0000000000017941 */ /* 0x000fea0003800000 */
.L_x_1931:
        /* <DEDUP_REMOVED lines=49> */
.L_x_1938:
[----:B------:R-:W-:Y:S05]  /*c130*/  BSYNC B0 ;  /* 0x0000000000007941 */ /* 0x000fea0003800000 */
.L_x_1937:
        /* <DEDUP_REMOVED lines=44> */
.L_x_1936:
[----:B------:R-:W-:Y:S05]  /*c400*/  BSYNC B1 ;  /* 0x0000000000017941 */ /* 0x000fea0003800000 */
.L_x_1935:
        /* <DEDUP_REMOVED lines=49> */
.L_x_1942:
[----:B------:R-:W-:Y:S05]  /*c720*/  BSYNC B0 ;  /* 0x0000000000007941 */ /* 0x000fea0003800000 */
.L_x_1941:
        /* <DEDUP_REMOVED lines=44> */
.L_x_1940:
[----:B------:R-:W-:Y:S05]  /*c9f0*/  BSYNC B1 ;  /* 0x0000000000017941 */ /* 0x000fea0003800000 */
.L_x_1939:
        /* <DEDUP_REMOVED lines=49> */
.L_x_1946:
[----:B------:R-:W-:Y:S05]  /*cd10*/  BSYNC B0 ;  /* 0x0000000000007941 */ /* 0x000fea0003800000 */
.L_x_1945:
        /* <DEDUP_REMOVED lines=44> */
.L_x_1944:
[----:B------:R-:W-:Y:S05]  /*cfe0*/  BSYNC B1 ;  /* 0x0000000000017941 */ /* 0x000fea0003800000 */
.L_x_1943:
        /* <DEDUP_REMOVED lines=49> */
.L_x_1950:
[----:B------:R-:W-:Y:S05]  /*d300*/  BSYNC B0 ;  /* 0x0000000000007941 */ /* 0x000fea0003800000 */
.L_x_1949:
        /* <DEDUP_REMOVED lines=44> */
.L_x_1948:
[----:B------:R-:W-:Y:S05]  /*d5d0*/  BSYNC B1 ;  /* 0x0000000000017941 */ /* 0x000fea0003800000 */
.L_x_1947:
        /* <DEDUP_REMOVED lines=49> */
.L_x_1954:
[----:B------:R-:W-:Y:S05]  /*d8f0*/  BSYNC B0 ;  /* 0x0000000000007941 */ /* 0x000fea0003800000 */
.L_x_1953:
        /* <DEDUP_REMOVED lines=44> */
.L_x_1952:
[----:B------:R-:W-:Y:S05]  /*dbc0*/  BSYNC B1 ;  /* 0x0000000000017941 */ /* 0x000fea0003800000 */
.L_x_1951:
[----:B------:R-:W-:-:S04]  /*dbd0*/  IADD3 R0, R68, 0x70, RZ ;  /* 0x0000007044007810 */ /* 0x000fc80007ffe0ff */
        /* <DEDUP_REMOVED lines=47> */
.L_x_1957:
[----:B------:R-:W-:Y:S05]  /*ded0*/  BSYNC B0 ;  /* 0x0000000000007941 */ /* 0x000fea0003800000 */
.L_x_1956:
        /* <DEDUP_REMOVED lines=43> */
[----:B------:R1:W-:Y:S01]  /*e190*/  STS.128 [R40+0xf900], R4 ;  /* 0x00f9000428007388 */ /* 0x0003e20000000c00 */
[----:B------:R-:W-:Y:S05]  /*e1a0*/  BRA `(.L_x_1955) ;  /* 0x00004a1000007947 */ /* 0x000fea0003800000 */
.L_x_1910:
[----:B------:R-:W-:Y:S01]  /*e1b0*/  PLOP3.LUT P0, PT, PT, PT, UP2, 0x80, 0x0 ;  /* 0x000000000000781c */ /* 0x000fe20003f0f028 */
[----:B------:R-:W-:Y:S01]  /*e1c0*/  IMAD.MOV.U32 R6, RZ, RZ, R8 ;  /* 0x000000ffff067224 */ /* 0x000fe200078e0008 */
[----:B------:R-:W-:Y:S01]  /*e1d0*/  ISETP.NE.AND P1, PT, R13, RZ, PT ;  /* 0x000000ff0d00720c */ /* 0x000fe20003f25270 */
[----:B------:R-:W-:Y:S01]  /*e1e0*/  CS2R R18, SRZ ;  /* 0x0000000000127805 */ /* 0x000fe2000001ff00 */
[----:B------:R-:W-:Y:S01]  /*e1f0*/  SHF.R.S32.HI R25, RZ, 0x1f, R180 ;  /* 0x0000001fff197819 */ /* 0x000fe200000114b4 */
[----:B------:R-:W-:-:S08]  /*e200*/  CS2R R16, SRZ ;  /* 0x0000000000107805 */ /* 0x000fd0000001ff00 */
[----:B------:R-:W-:Y:S01]  /*e210*/  @P0 IMAD.HI.U32 R4, R0, c[0x0][0x2c8], RZ ;  /* 0x0000b20000040a27 */ /* 0x000fe200078e00ff */
[----:B------:R-:W-:-:S13]  /*e220*/  PLOP3.LUT P0, PT, PT, PT, UP2, 0x80, 0x0 ;  /* 0x000000000000781c */ /* 0x000fda0003f0f028 */
[----:B------:R-:W-:-:S04]  /*e230*/  @P0 SHF.R.U32.HI R0, RZ, c[0x0][0x2cc], R4 ;  /* 0x0000b300ff000a19 */ /* 0x000fc80000011604 */
[----:B------:R-:W-:Y:S01]  /*e240*/  SHF.R.S32.HI R9, RZ, 0x1f, R0 ;  /* 0x0000001fff097819 */ /* 0x000fe20000011400 */
[----:B------:R-:W-:-:S04]  /*e250*/  IMAD.WIDE.U32 R6, R0, c[0x0][0x280], R6 ;  /* 0x0000a00000067a25 */ /* 0x000fc800078e0006 */
[C---:B------:R-:W-:Y:S01]  /*e260*/  IMAD R4, R9.reuse, c[0x0][0x280], RZ ;  /* 0x0000a00009047a24 */ /* 0x040fe200078e02ff */
[----:B------:R-:W-:Y:S01]  /*e270*/  LEA R14, P0, R6, c[0x0][0x270], 0x1 ;  /* 0x00009c00060e7a11 */ /* 0x000fe200078008ff */
[----:B------:R-:W-:Y:S02]  /*e280*/  IMAD R9, R9, c[0x0][0x290], RZ ;  /* 0x0000a40009097a24 */ /* 0x000fe400078e02ff */
[----:B------:R-:W-:-:S04]  /*e290*/  IMAD R4, R0, c[0x0][0x284], R4 ;  /* 0x0000a10000047a24 */ /* 0x000fc800078e0204 */
[----:B------:R-:W-:-:S05]  /*e2a0*/  IMAD.IADD R4, R7, 0x1, R4 ;  /* 0x0000000107047824 */ /* 0x000fca00078e0204 */
[----:B------:R-:W-:Y:S01]  /*e2b0*/  LEA.HI.X R13, R6, c[0x0][0x274], R4, 0x1, P0 ;  /* 0x00009d00060d7a11 */ /* 0x000fe200000f0c04 */
[----:B------:R-:W-:Y:S01]  /*e2c0*/  IMAD.MOV.U32 R4, RZ, RZ, R10 ;  /* 0x000000ffff047224 */ /* 0x000fe200078e000a */
[----:B------:R-:W1:Y:S03]  /*e2d0*/  SHFL.IDX PT, R6, R14, RZ, 0x181f ;  /* 0x00181fff0e067589 */ /* 0x000e6600000e0000 */
[----:B------:R-:W-:-:S04]  /*e2e0*/  IMAD.WIDE.U32 R4, R0, c[0x0][0x290], R4 ;  /* 0x0000a40000047a25 */ /* 0x000fc800078e0004 */
[----:B------:R-:W-:Y:S01]  /*e2f0*/  IMAD R0, R0, c[0x0][0x294], R9 ;  /* 0x0000a50000007a24 */ /* 0x000fe200078e0209 */
[----:B------:R-:W-:-:S03]  /*e300*/  LEA R12, P0, R4, c[0x0][0x288], 0x1 ;  /* 0x0000a200040c7a11 */ /* 0x000fc600078008ff */
[----:B------:R-:W-:Y:S02]  /*e310*/  IMAD.IADD R0, R5, 0x1, R0 ;  /* 0x0000000105007824 */ /* 0x000fe400078e0200 */
[----:B------:R-:W2:Y:S03]  /*e320*/  SHFL.IDX PT, R5, R13, RZ, 0x181f ;  /* 0x00181fff0d057589 */ /* 0x000ea600000e0000 */
[----:B------:R-:W-:Y:S02]  /*e330*/  LEA.HI.X R11, R4, c[0x0][0x28c], R0, 0x1, P0 ;  /* 0x0000a300040b7a11 */ /* 0x000fe400000f0c00 */
        /* <DEDUP_REMOVED lines=9> */
[----:B------:R2:W3:Y:S01]  /*e3d0*/  @!P0 LD.E.128 R16, [R6.64] ;  /* 0x0000002206108980 */ /* 0x0004e2000c101d00 */
[----:B-1----:R-:W-:-:S05]  /*e3e0*/  @!P0 IADD3 R4, P1, R5, R4, RZ ;  /* 0x0000000405048210 */ /* 0x002fca0007f3e0ff */
[----:B------:R-:W-:-:S05]  /*e3f0*/  @!P0 IMAD.X R5, R8, 0x1, R0, P1 ;  /* 0x0000000108058824 */ /* 0x000fca00008e0600 */
[----:B------:R3:W4:Y:S01]  /*e400*/  @!P0 LD.E.128 R20, [R4.64] ;  /* 0x0000002204148980 */ /* 0x000722000c101d00 */
[----:B------:R-:W-:Y:S03]  /*e410*/  BSSY B0, `(.L_x_1958) ;  /* 0x0000025000007945 */ /* 0x000fe60003800000 */
[----:B--2---:R1:W2:Y:S01]  /*e420*/  SHFL.IDX PT, R7, R14, 0x1, 0x181f ;  /* 0x00381f000e077f89 */ /* 0x0042a200000e0000 */
[----:B------:R-:W-:-:S03]  /*e430*/  CS2R R46, SRZ ;  /* 0x00000000002e7805 */ /* 0x000fc6000001ff00 */
[----:B------:R1:W1:Y:S01]  /*e440*/  SHFL.IDX PT, R8, R12, 0x1, 0x181f ;  /* 0x00381f000c087f89 */ /* 0x00026200000e0000 */
[----:B------:R-:W-:-:S03]  /*e450*/  CS2R R44, SRZ ;  /* 0x00000000002c7805 */ /* 0x000fc6000001ff00 */
[----:B------:R1:W1:Y:S01]  /*e460*/  SHFL.IDX PT, R9, R13, 0x1, 0x181f ;  /* 0x00381f000d097f89 */ /* 0x00026200000e0000 */
[----:B------:R-:W-:-:S03]  /*e470*/  CS2R R38, SRZ ;  /* 0x0000000000267805 */ /* 0x000fc6000001ff00 */
[----:B------:R1:W1:Y:S01]  /*e480*/  SHFL.IDX PT, R10, R11, 0x1, 0x181f ;  /* 0x00381f000b0a7f89 */ /* 0x00026200000e0000 */
[----:B------:R-:W-:Y:S01]  /*e490*/  CS2R R36, SRZ ;  /* 0x0000000000247805 */ /* 0x000fe2000001ff00 */
[----:B------:R-:W-:Y:S01]  /*e4a0*/  ISETP.GE.AND P1, PT, R180, c[0x0][0x27c], PT ;  /* 0x00009f00b4007a0c */ /* 0x000fe20003f26270 */
[----:B---3--:R-:W-:Y:S01]  /*e4b0*/  IMAD.MOV.U32 R4, RZ, RZ, R16 ;  /* 0x000000ffff047224 */ /* 0x008fe200078e0010 */
[----:B------:R-:W-:Y:S01]  /*e4c0*/  MOV R6, R18 ;  /* 0x0000001200067202 */ /* 0x000fe20000000f00 */
[----:B------:R-:W-:Y:S02]  /*e4d0*/  IMAD.MOV.U32 R0, RZ, RZ, R17 ;  /* 0x000000ffff007224 */ /* 0x000fe400078e0011 */
[----:B------:R-:W-:Y:S01]  /*e4e0*/  IMAD.MOV.U32 R5, RZ, RZ, R19 ;  /* 0x000000ffff057224 */ /* 0x000fe200078e0013 */
[----:B------:R-:W-:Y:S02]  /*e4f0*/  PRMT R49, R6, 0x7610, R49 ;  /* 0x0000761006317816 */ /* 0x000fe40000000031 */
[----:B------:R-:W-:-:S02]  /*e500*/  PRMT R29, R0, 0x5410, R4 ;  /* 0x00005410001d7816 */ /* 0x000fc40000000004 */
[----:B------:R-:W-:Y:S01]  /*e510*/  PRMT R32, R32, 0x5410, R5 ;  /* 0x0000541020207816 */ /* 0x000fe20000000005 */
[----:B----4-:R-:W-:Y:S01]  /*e520*/  IMAD.MOV.U32 R6, RZ, RZ, R22 ;  /* 0x000000ffff067224 */ /* 0x010fe200078e0016 */
[----:B------:R-:W-:Y:S01]  /*e530*/  MOV R5, R23 ;  /* 0x0000001700057202 */ /* 0x000fe20000000f00 */
[----:B------:R-:W-:Y:S02]  /*e540*/  IMAD.MOV.U32 R4, RZ, RZ, R20 ;  /* 0x000000ffff047224 */ /* 0x000fe400078e0014 */
[----:B------:R-:W-:Y:S01]  /*e550*/  IMAD.MOV.U32 R0, RZ, RZ, R21 ;  /* 0x000000ffff007224 */ /* 0x000fe200078e0015 */
[----:B------:R-:W-:Y:S02]  /*e560*/  PRMT R31, R6, 0x7610, R31 ;  /* 0x00007610061f7816 */ /* 0x000fe4000000001f */
[----:B------:R-:W-:Y:S02]  /*e570*/  PRMT R32, R5, 0x7610, R32 ;  /* 0x0000761005207816 */ /* 0x000fe40000000020 */
[----:B------:R-:W-:Y:S01]  /*e580*/  PRMT R28, R0, 0x5410, R4 ;  /* 0x00005410001c7816 */ /* 0x000fe20000000004 */
[----:B------:R-:W-:Y:S05]  /*e590*/  @P2 BRA `(.L_x_1959) ;  /* 0x000000c000002947 */ /* 0x000fea0003800000 */
[----:B-12---:R-:W-:Y:S01]  /*e5a0*/  CS2R R44, SRZ ;  /* 0x00000000002c7805 */ /* 0x006fe2000001ff00 */
[----:B------:R-:W-:Y:S01]  /*e5b0*/  CS2R R38, SRZ ;  /* 0x0000000000267805 */ /* 0x000fe2000001ff00 */
[----:B------:R-:W-:Y:S01]  /*e5c0*/  CS2R R36, SRZ ;  /* 0x0000000000247805 */ /* 0x000fe2000001ff00 */
[----:B------:R-:W-:Y:S05]  /*e5d0*/  @P1 BRA `(.L_x_1959) ;  /* 0x0000008000001947 */ /* 0x000fea0003800000 */
[C---:B------:R-:W-:Y:S01]  /*e5e0*/  IMAD.SHL.U32 R4, R180.reuse, 0x2, RZ ;  /* 0x00000002b4047824 */ /* 0x040fe200078e00ff */
[----:B------:R-:W-:-:S04]  /*e5f0*/  SHF.L.U64.HI R0, R180, 0x1, R25 ;  /* 0x00000001b4007819 */ /* 0x000fc80000010219 */
[----:B------:R-:W-:-:S05]  /*e600*/  IADD3 R6, P0, R7, R4, RZ ;  /* 0x0000000407067210 */ /* 0x000fca0007f1e0ff */
[----:B------:R-:W-:Y:S01]  /*e610*/  IMAD.X R7, R9, 0x1, R0, P0 ;  /* 0x0000000109077824 */ /* 0x000fe200000e0600 */
[----:B------:R-:W-:-:S04]  /*e620*/  IADD3 R4, P0, R8, R4, RZ ;  /* 0x0000000408047210 */ /* 0x000fc80007f1e0ff */
[----:B------:R1:W5:Y:S01]  /*e630*/  LD.E.128 R44, [R6.64] ;  /* 0x00000022062c7980 */ /* 0x000362000c101d00 */
[----:B------:R-:W-:-:S05]  /*e640*/  IMAD.X R5, R10, 0x1, R0, P0 ;  /* 0x000000010a057824 */ /* 0x000fca00000e0600 */
[----:B------:R1:W5:Y:S03]  /*e650*/  LD.E.128 R36, [R4.64] ;  /* 0x0000002204247980 */ /* 0x000366000c101d00 */
.L_x_1959:
[----:B-12---:R-:W-:Y:S05]  /*e660*/  BSYNC B0 ;  /* 0x0000000000007941 */ /* 0x006fea0003800000 */
.L_x_1958:
[----:B------:R-:W1:Y:S01]  /*e670*/  SHFL.IDX PT, R6, R14, 0x2, 0x181f ;  /* 0x00581f000e067f89 */ /* 0x000e6200000e0000 */
[----:B------:R-:W-:Y:S01]  /*e680*/  ISETP.NE.AND P0, PT, R42, RZ, PT ;  /* 0x000000ff2a00720c */ /* 0x000fe20003f05270 */
[----:B------:R-:W-:Y:S01]  /*e690*/  CS2R R54, SRZ ;  /* 0x0000000000367805 */ /* 0x000fe2000001ff00 */
[----:B------:R-:W-:Y:S01]  /*e6a0*/  CS2R R52, SRZ ;  /* 0x0000000000347805 */ /* 0x000fe2000001ff00 */
[----:B------:R-:W2:Y:S01]  /*e6b0*/  SHFL.IDX PT, R4, R13, 0x2, 0x181f ;  /* 0x00581f000d047f89 */ /* 0x000ea200000e0000 */
[----:B------:R-:W-:Y:S02]  /*e6c0*/  ISETP.GE.OR P0, PT, R180, c[0x0][0x27c], P0 ;  /* 0x00009f00b4007a0c */ /* 0x000fe40000706670 */
[----:B------:R-:W-:Y:S01]  /*e6d0*/  ISETP.NE.AND P3, PT, R48, RZ, PT ;  /* 0x000000ff3000720c */ /* 0x000fe20003f65270 */
[----:B------:R-:W-:Y:S10]  /*e6e0*/  SHFL.IDX PT, R8, R11, 0x2, 0x181f ;  /* 0x00581f000b087f89 */ /* 0x000ff400000e0000 */
[C---:B------:R-:W-:Y:S01]  /*e6f0*/  @!P0 IMAD.SHL.U32 R0, R180.reuse, 0x2, RZ ;  /* 0x00000002b4008824 */ /* 0x040fe200078e00ff */
[----:B------:R-:W-:-:S04]  /*e700*/  @!P0 SHF.L.U64.HI R5, R180, 0x1, R25 ;  /* 0x00000001b4058819 */ /* 0x000fc80000010219 */
[----:B-1----:R-:W-:-:S05]  /*e710*/  @!P0 IADD3 R6, P2, R6, R0, RZ ;  /* 0x0000000006068210 */ /* 0x002fca0007f5e0ff */
[----:B--2---:R-:W-:Y:S02]  /*e720*/  @!P0 IMAD.X R7, R4, 0x1, R5, P2 ;  /* 0x0000000104078824 */ /* 0x004fe400010e0605 */
[----:B------:R-:W1:Y:S01]  /*e730*/  SHFL.IDX PT, R4, R12, 0x2, 0x181f ;  /* 0x00581f000c047f89 */ /* 0x000e6200000e0000 */
[----:B------:R-:W-:Y:S01]  /*e740*/  CS2R R58, SRZ ;  /* 0x00000000003a7805 */ /* 0x000fe2000001ff00 */
[----:B------:R-:W-:Y:S02]  /*e750*/  CS2R R56, SRZ ;  /* 0x0000000000387805 */ /* 0x000fe4000001ff00 */
[----:B------:R2:W3:Y:S01]  /*e760*/  @!P0 LD.E.128 R52, [R6.64] ;  /* 0x0000002206348980 */ /* 0x0004e2000c101d00 */
[----:B-1----:R-:W-:-:S05]  /*e770*/  @!P0 IADD3 R4, P2, R4, R0, RZ ;  /* 0x0000000004048210 */ /* 0x002fca0007f5e0ff */
[----:B------:R-:W-:-:S05]  /*e780*/  @!P0 IMAD.X R5, R8, 0x1, R5, P2 ;  /* 0x0000000108058824 */ /* 0x000fca00010e0605 */
[----:B------:R1:W4:Y:S01]  /*e790*/  @!P0 LD.E.128 R56, [R4.64] ;  /* 0x0000002204388980 */ /* 0x000322000c101d00 */
[----:B--2--5:R-:W-:Y:S02]  /*e7a0*/  IMAD.MOV.U32 R6, RZ, RZ, R46 ;  /* 0x000000ffff067224 */ /* 0x024fe400078e002e */
[----:B------:R-:W-:-:S03]  /*e7b0*/  IMAD.MOV.U32 R0, RZ, RZ, R45 ;  /* 0x000000ffff007224 */ /* 0x000fc600078e002d */
[----:B------:R-:W-:Y:S01]  /*e7c0*/  PRMT R79, R79, 0x5410, R6 ;  /* 0x000054104f4f7816 */ /* 0x000fe20000000006 */
[----:B------:R-:W-:Y:S01]  /*e7d0*/  IMAD.MOV.U32 R6, RZ, RZ, R38 ;  /* 0x000000ffff067224 */ /* 0x000fe200078e0026 */
[----:B------:R-:W-:Y:S01]  /*e7e0*/  PRMT R70, R70, 0x5410, R0 ;  /* 0x0000541046467816 */ /* 0x000fe20000000000 */
[----:B------:R-:W-:-:S03]  /*e7f0*/  IMAD.MOV.U32 R0, RZ, RZ, R37 ;  /* 0x000000ffff007224 */ /* 0x000fc600078e0025 */
[----:B------:R-:W-:Y:S02]  /*e800*/  PRMT R79, R6, 0x7610, R79 ;  /* 0x00007610064f7816 */ /* 0x000fe4000000004f */
[----:B------:R-:W-:Y:S01]  /*e810*/  PRMT R70, R0, 0x7610, R70 ;  /* 0x0000761000467816 */ /* 0x000fe20000000046 */
[----:B-1----:R-:W-:Y:S02]  /*e820*/  IMAD.MOV.U32 R5, RZ, RZ, R47 ;  /* 0x000000ffff057224 */ /* 0x002fe400078e002f */
[----:B------:R-:W-:-:S03]  /*e830*/  IMAD.MOV.U32 R4, RZ, RZ, R44 ;  /* 0x000000ffff047224 */ /* 0x000fc600078e002c */
[----:B------:R-:W-:Y:S01]  /*e840*/  PRMT R71, R71, 0x5410, R5 ;  /* 0x0000541047477816 */ /* 0x000fe20000000005 */
[----:B------:R-:W-:Y:S01]  /*e850*/  IMAD.MOV.U32 R5, RZ, RZ, R39 ;  /* 0x000000ffff057224 */ /* 0x000fe200078e0027 */
[----:B------:R-:W-:Y:S01]  /*e860*/  PRMT R77, R77, 0x5410, R4 ;  /* 0x000054104d4d7816 */ /* 0x000fe20000000004 */
[----:B------:R-:W-:-:S03]  /*e870*/  IMAD.MOV.U32 R4, RZ, RZ, R36 ;  /* 0x000000ffff047224 */ /* 0x000fc600078e0024 */
[----:B------:R-:W-:Y:S02]  /*e880*/  PRMT R71, R5, 0x7610, R71 ;  /* 0x0000761005477816 */ /* 0x000fe40000000047 */
[----:B------:R-:W-:Y:S01]  /*e890*/  PRMT R77, R4, 0x7610, R77 ;  /* 0x00007610044d7816 */ /* 0x000fe2000000004d */
[----:B------:R1:W2:Y:S01]  /*e8a0*/  SHFL.IDX PT, R9, R13, 0x3, 0x181f ;  /* 0x00781f000d097f89 */ /* 0x0002a200000e0000 */
[----:B------:R-:W-:Y:S03]  /*e8b0*/  BSSY B0, `(.L_x_1960) ;  /* 0x0000025000007945 */ /* 0x000fe60003800000 */
[----:B------:R1:W1:Y:S01]  /*e8c0*/  SHFL.IDX PT, R7, R14, 0x3, 0x181f ;  /* 0x00781f000e077f89 */ /* 0x00026200000e0000 */
[----:B------:R-:W-:-:S03]  /*e8d0*/  CS2R R66, SRZ ;  /* 0x0000000000427805 */ /* 0x000fc6000001ff00 */
[----:B------:R1:W1:Y:S01]  /*e8e0*/  SHFL.IDX PT, R10, R11, 0x3, 0x181f ;  /* 0x00781f000b0a7f89 */ /* 0x00026200000e0000 */
[----:B------:R-:W-:-:S03]  /*e8f0*/  CS2R R64, SRZ ;  /* 0x0000000000407805 */ /* 0x000fc6000001ff00 */
[----:B------:R1:W1:Y:S01]  /*e900*/  SHFL.IDX PT, R8, R12, 0x3, 0x181f ;  /* 0x00781f000c087f89 */ /* 0x00026200000e0000 */
[----:B------:R-:W-:Y:S01]  /*e910*/  CS2R R62, SRZ ;  /* 0x00000000003e7805 */ /* 0x000fe2000001ff00 */
[----:B------:R-:W-:Y:S01]  /*e920*/  CS2R R60, SRZ ;  /* 0x00000000003c7805 */ /* 0x000fe2000001ff00 */
[----:B---3--:R-:W-:Y:S02]  /*e930*/  IMAD.MOV.U32 R6, RZ, RZ, R54 ;  /* 0x000000ffff067224 */ /* 0x008fe400078e0036 */
[----:B------:R-:W-:Y:S02]  /*e940*/  IMAD.MOV.U32 R5, RZ, RZ, R55 ;  /* 0x000000ffff057224 */ /* 0x000fe400078e0037 */
[----:B------:R-:W-:Y:S02]  /*e950*/  IMAD.MOV.U32 R4, RZ, RZ, R52 ;  /* 0x000000ffff047224 */ /* 0x000fe400078e0034 */
[----:B------:R-:W-:Y:S01]  /*e960*/  IMAD.MOV.U32 R0, RZ, RZ, R53 ;  /* 0x000000ffff007224 */ /* 0x000fe200078e0035 */
[----:B------:R-:W-:-:S02]  /*e970*/  PRMT R113, R113, 0x5410, R6 ;  /* 0x0000541071717816 */ /* 0x000fc40000000006 */
[----:B------:R-:W-:Y:S02]  /*e980*/  PRMT R111, R111, 0x5410, R5 ;  /* 0x000054106f6f7816 */ /* 0x000fe40000000005 */
[----:B------:R-:W-:Y:S02]  /*e990*/  PRMT R112, R112, 0x5410, R4 ;  /* 0x0000541070707816 */ /* 0x000fe40000000004 */
[----:B------:R-:W-:Y:S01]  /*e9a0*/  PRMT R110, R110, 0x5410, R0 ;  /* 0x000054106e6e7816 */ /* 0x000fe20000000000 */
[----:B----4-:R-:W-:Y:S02]  /*e9b0*/  IMAD.MOV.U32 R6, RZ, RZ, R58 ;  /* 0x000000ffff067224 */ /* 0x010fe400078e003a */
[----:B------:R-:W-:Y:S02]  /*e9c0*/  IMAD.MOV.U32 R5, RZ, RZ, R59 ;  /* 0x000000ffff057224 */ /* 0x000fe400078e003b */
[----:B------:R-:W-:Y:S02]  /*e9d0*/  IMAD.MOV.U32 R4, RZ, RZ, R56 ;  /* 0x000000ffff047224 */ /* 0x000fe400078e0038 */
[----:B------:R-:W-:Y:S01]  /*e9e0*/  IMAD.MOV.U32 R0, RZ, RZ, R57 ;  /* 0x000000ffff007224 */ /* 0x000fe200078e0039 */
[----:B------:R-:W-:-:S02]  /*e9f0*/  PRMT R113, R6, 0x7610, R113 ;  /* 0x0000761006717816 */ /* 0x000fc40000000071 */
        /* <DEDUP_REMOVED lines=16> */
.L_x_1961:
[----:B-12---:R-:W-:Y:S05]  /*eb00*/  BSYNC B0 ;  /* 0x0000000000007941 */ /* 0x006fea0003800000 */
.L_x_1960:
        /* <DEDUP_REMOVED lines=73> */
.L_x_1963:
[----:B-12---:R-:W-:Y:S05]  /*efa0*/  BSYNC B0 ;  /* 0x0000000000007941 */ /* 0x006fea0003800000 */
.L_x_1962:
[----:B------:R-:W1:Y:S01]  /*efb0*/  SHFL.IDX PT, R6, R14, 0x6, 0x181f ;  /* 0x00d81f000e067f89 */ /* 0x000e6200000e0000 */
[----:B------:R-:W-:Y:S01]  /*efc0*/  ISETP.NE.AND P0, PT, R78, RZ, PT ;  /* 0x000000ff4e00720c */ /* 0x000fe20003f05270 */
[----:B------:R-:W-:Y:S01]  /*efd0*/  CS2R R98, SRZ ;  /* 0x0000000000627805 */ /* 0x000fe2000001ff00 */
[----:B------:R-:W-:Y:S01]  /*efe0*/  CS2R R96, SRZ ;  /* 0x0000000000607805 */ /* 0x000fe2000001ff00 */
[----:B------:R-:W2:Y:S01]  /*eff0*/  SHFL.IDX PT, R4, R13, 0x6, 0x181f ;  /* 0x00d81f000d047f89 */ /* 0x000ea200000e0000 */
[C---:B------:R-:W-:Y:S02]  /*f000*/  ISETP.GE.OR P0, PT, R180.reuse, c[0x0][0x27c], P0 ;  /* 0x00009f00b4007a0c */ /* 0x040fe40000706670 */
        /* <DEDUP_REMOVED lines=55> */
[C---:B-12---:R-:W-:Y:S01]  /*f380*/  IMAD.SHL.U32 R4, R180.reuse, 0x2, RZ ;  /* 0x00000002b4047824 */ /* 0x046fe200078e00ff */
[----:B------:R-:W-:Y:S01]  /*f390*/  SHF.L.U64.HI R0, R180, 0x1, R25 ;  /* 0x00000001b4007819 */ /* 0x000fe20000010219 */
[----:B------:R-:W-:Y:S01]  /*f3a0*/  CS2R R104, SRZ ;  /* 0x0000000000687805 */ /* 0x000fe2000001ff00 */
[----:B------:R-:W-:Y:S01]  /*f3b0*/  CS2R R94, SRZ ;  /* 0x00000000005e7805 */ /* 0x000fe2000001ff00 */
[----:B------:R-:W-:Y:S01]  /*f3c0*/  CS2R R92, SRZ ;  /* 0x00000000005c7805 */ /* 0x000fe2000001ff00 */
[----:B------:R-:W-:-:S02]  /*f3d0*/  IADD3 R6, P2, R7, R4, RZ ;  /* 0x0000000407067210 */ /* 0x000fc40007f5e0ff */
[----:B------:R-:W-:-:S03]  /*f3e0*/  IADD3 R4, P0, R8, R4, RZ ;  /* 0x0000000408047210 */ /* 0x000fc60007f1e0ff */
[--C-:B------:R-:W-:Y:S02]  /*f3f0*/  IMAD.X R7, R10, 0x1, R0.reuse, P2 ;  /* 0x000000010a077824 */ /* 0x100fe400010e0600 */
[----:B------:R-:W-:-:S03]  /*f400*/  IMAD.X R5, R9, 0x1, R0, P0 ;  /* 0x0000000109057824 */ /* 0x000fc600000e0600 */
[----:B------:R1:W5:Y:S04]  /*f410*/  @!P1 LD.E.128 R104, [R6.64] ;  /* 0x0000002206689980 */ /* 0x000368000c101d00 */
[----:B------:R1:W5:Y:S02]  /*f420*/  @!P1 LD.E.128 R92, [R4.64] ;  /* 0x00000022045c9980 */ /* 0x000364000c101d00 */
.L_x_1965:
[----:B-12---:R-:W-:Y:S05]  /*f430*/  BSYNC B0 ;  /* 0x0000000000007941 */ /* 0x006fea0003800000 */
.L_x_1964:
[----:B------:R-:W-:Y:S01]  /*f440*/  UIADD3 UR4, -UR18, UR7, URZ ;  /* 0x0000000712047290 */ /* 0x000fe2000fffe13f */
[----:B-----5:R-:W-:Y:S01]  /*f450*/  IMAD.MOV.U32 R0, RZ, RZ, R106 ;  /* 0x000000ffff007224 */ /* 0x020fe200078e006a */
[----:B------:R-:W-:-:S04]  /*f460*/  DEPBAR.LE SB0, 0x1 ;  /* 0x000080400000791a */ /* 0x000fc80000000000 */
[----:B------:R-:W-:Y:S01]  /*f470*/  UISETP.LT.AND UP0, UPT, UR4, 0x80, UPT ;  /* 0x000000800400788c */ /* 0x000fe2000bf01270 */
[----:B------:R-:W-:Y:S01]  /*f480*/  PRMT R132, R132, 0x5410, R0 ;  /* 0x0000541084847816 */ /* 0x000fe20000000000 */
[----:B------:R-:W-:Y:S01]  /*f490*/  IMAD.MOV.U32 R5, RZ, RZ, R107 ;  /* 0x000000ffff057224 */ /* 0x000fe200078e006b */
[----:B------:R-:W-:Y:S01]  /*f4a0*/  BSSY B0, `(.L_x_1966) ;  /* 0x0000071000007945 */ /* 0x000fe20003800000 */
[----:B------:R-:W-:Y:S01]  /*f4b0*/  USEL UR4, UR4, 0x80, UP0 ;  /* 0x0000008004047887 */ /* 0x000fe20008000000 */
[----:B------:R-:W-:Y:S02]  /*f4c0*/  IMAD.MOV.U32 R4, RZ, RZ, R104 ;  /* 0x000000ffff047224 */ /* 0x000fe400078e0068 */
[----:B------:R-:W-:Y:S01]  /*f4d0*/  IMAD.MOV.U32 R0, RZ, RZ, R105 ;  /* 0x000000ffff007224 */ /* 0x000fe200078e0069 */
[----:B------:R-:W-:Y:S01]  /*f4e0*/  PRMT R130, R130, 0x5410, R5 ;  /* 0x0000541082827816 */ /* 0x000fe20000000005 */
[----:B------:R-:W-:Y:S01]  /*f4f0*/  IMAD.MOV.U32 R6, RZ, RZ, R94 ;  /* 0x000000ffff067224 */ /* 0x000fe200078e005e */
[----:B------:R-:W-:Y:S01]  /*f500*/  BAR.SYNC.DEFER_BLOCKING 0x0 ;  /* 0x0000000000007b1d */ /* 0x000fe20000010000 */
[----:B------:R-:W-:Y:S01]  /*f510*/  ISETP.GE.OR P0, PT, R68, UR4, P1 ;  /* 0x0000000444007c0c */ /* 0x000fe20008f06670 */
        /* <DEDUP_REMOVED lines=10> */
[----:B------:R-:W-:Y:S01]  /*f5c0*/  MOV R0, c[0x0][0x27c] ;  /* 0x00009f0000007a02 */ /* 0x000fe20000000f00 */
[----:B------:R-:W-:Y:S01]  /*f5d0*/  HADD2.F32 R14, -RZ, R29.H0_H0 ;  /* 0x2000001dff0e7230 */ /* 0x000fe20000004100 */
[--C-:B------:R-:W-:Y:S02]  /*f5e0*/  SHF.R.U32.HI R13, RZ, 0x10, R21.reuse ;  /* 0x00000010ff0d7819 */ /* 0x100fe40000011615 */
[----:B------:R-:W-:Y:S02]  /*f5f0*/  LEA.HI R0, R0, R76, RZ, 0x1d ;  /* 0x0000004c00007211 */ /* 0x000fe400078fe8ff */
[----:B------:R-:W-:-:S02]  /*f600*/  SHF.R.U64 R41, R20, 0x10, R21 ;  /* 0x0000001014297819 */ /* 0x000fc40000001215 */
[----:B------:R-:W-:Y:S02]  /*f610*/  SHF.R.S32.HI R5, RZ, 0x1f, R0 ;  /* 0x0000001fff057819 */ /* 0x000fe40000011400 */
[----:B------:R-:W-:Y:S02]  /*f620*/  SHF.L.U32 R4, R0, 0x3, RZ ;  /* 0x0000000300047819 */ /* 0x000fe400000006ff */
[----:B------:R-:W-:Y:S02]  /*f630*/  LEA.HI R0, R5, R0, RZ, 0x3 ;  /* 0x0000000005007211 */ /* 0x000fe400078f18ff */
[----:B------:R-:W-:Y:S02]  /*f640*/  LOP3.LUT R4, R15, 0x38, R4, 0xf8, !PT ;  /* 0x000000380f047812 */ /* 0x000fe400078ef804 */
[----:B------:R-:W-:Y:S02]  /*f650*/  SHF.L.U32 R0, R0, 0xa, RZ ;  /* 0x0000000a00007819 */ /* 0x000fe400000006ff */
[----:B------:R-:W-:-:S02]  /*f660*/  LOP3.LUT R8, R4, R26, RZ, 0x3c, !PT ;  /* 0x0000001a04087212 */ /* 0x000fc400078e3cff */
[----:B------:R-:W-:Y:S01]  /*f670*/  LOP3.LUT R0, R0, 0x7fffe000, RZ, 0xc0, !PT ;  /* 0x7fffe00000007812 */ /* 0x000fe200078ec0ff */
[----:B------:R-:W1:Y:S01]  /*f680*/  LDS.128 R4, [R40+0x8100] ;  /* 0x0081000028047984 */ /* 0x000e620000000c00 */
[--C-:B------:R-:W-:Y:S02]  /*f690*/  SHF.R.U64 R43, R18, 0x10, R19.reuse ;  /* 0x00000010122b7819 */ /* 0x100fe40000001213 */
[----:B------:R-:W-:Y:S02]  /*f6a0*/  IADD3 R0, R8, R0, R24 ;  /* 0x0000000008007210 */ /* 0x000fe40007ffe018 */
[----:B------:R-:W-:Y:S02]  /*f6b0*/  SHF.R.U32.HI R25, RZ, 0x10, R19 ;  /* 0x00000010ff197819 */ /* 0x000fe40000011613 */
[----:B------:R-:W-:Y:S01]  /*f6c0*/  SHF.L.U32 R35, R0, 0x1, RZ ;  /* 0x0000000100237819 */ /* 0x000fe200000006ff */
[----:B------:R-:W-:Y:S01]  /*f6d0*/  HADD2.F32 R0, -RZ, R28.H0_H0 ;  /* 0x2000001cff007230 */ /* 0x000fe20000004100 */
[--C-:B------:R-:W-:Y:S01]  /*f6e0*/  SHF.R.U64 R48, R16, 0x10, R17.reuse ;  /* 0x0000001010307819 */ /* 0x100fe20000001211 */
[----:B------:R-:W-:Y:S01]  /*f6f0*/  HADD2.F32 R50, -RZ, R25.H0_H0 ;  /* 0x20000019ff327230 */ /* 0x000fe20000004100 */
[----:B------:R-:W-:Y:S01]  /*f700*/  SHF.R.U32.HI R17, RZ, 0x10, R17 ;  /* 0x00000010ff117819 */ /* 0x000fe20000011611 */
[----:B------:R-:W2:Y:S01]  /*f710*/  LDS.128 R8, [R35+0x8100] ;  /* 0x0081000023087984 */ /* 0x000ea20000000c00 */
[----:B------:R-:W-:-:S02]  /*f720*/  SHF.R.U64 R33, R22, 0x10, R23 ;  /* 0x0000001016217819 */ /* 0x000fc40000001217 */
[----:B------:R-:W-:Y:S01]  /*f730*/  SHF.R.U32.HI R18, RZ, 0x10, R23 ;  /* 0x00000010ff127819 */ /* 0x000fe20000011617 */
[----:B------:R-:W-:Y:S02]  /*f740*/  HADD2.F32 R51, -RZ, R17.H0_H0 ;  /* 0x20000011ff337230 */ /* 0x000fe40000004100 */
[--C-:B-1----:R-:W-:Y:S02]  /*f750*/  HADD2.F32 R20, -RZ, R5.reuse.H0_H0 ;  /* 0x20000005ff147230 */ /* 0x102fe40000004100 */
[----:B------:R-:W-:Y:S02]  /*f760*/  HADD2.F32 R19, -RZ, R5.H1_H1 ;  /* 0x30000005ff137230 */ /* 0x000fe40000004100 */
[--C-:B------:R-:W-:Y:S02]  /*f770*/  HADD2.F32 R24, -RZ, R4.reuse.H0_H0 ;  /* 0x20000004ff187230 */ /* 0x100fe40000004100 */
[----:B------:R-:W-:Y:S02]  /*f780*/  HADD2.F32 R27, -RZ, R4.H1_H1 ;  /* 0x30000004ff1b7230 */ /* 0x000fe40000004100 */
[----:B------:R-:W-:-:S02]  /*f790*/  HADD2.F32 R22, -RZ, R7.H0_H0 ;  /* 0x20000007ff167230 */ /* 0x000fc40000004100 */
[----:B------:R-:W-:Y:S01]  /*f7a0*/  HADD2.F32 R21, -RZ, R7.H1_H1 ;  /* 0x30000007ff157230 */ /* 0x000fe20000004100 */
[-C--:B------:R-:W-:Y:S01]  /*f7b0*/  FMUL.FTZ R7, R20, R0.reuse ;  /* 0x0000000014077220 */ /* 0x080fe20000410000 */
[--C-:B--2---:R-:W-:Y:S02]  /*f7c0*/  HADD2.F32 R4, -RZ, R9.reuse.H0_H0 ;  /* 0x20000009ff047230 */ /* 0x104fe40000004100 */
[----:B------:R-:W-:Y:S02]  /*f7d0*/  HADD2.F32 R5, -RZ, R9.H1_H1 ;  /* 0x30000009ff057230 */ /* 0x000fe40000004100 */
[--C-:B------:R-:W-:Y:S01]  /*f7e0*/  HADD2.F32 R9, -RZ, R8.reuse.H0_H0 ;  /* 0x20000008ff097230 */ /* 0x100fe20000004100 */
[C---:B------:R-:W-:Y:S01]  /*f7f0*/  FMUL.FTZ R30, R4.reuse, R0 ;  /* 0x00000000041e7220 */ /* 0x040fe20000410000 */
[----:B------:R-:W-:Y:S01]  /*f800*/  HADD2.F32 R16, -RZ, R8.H1_H1 ;  /* 0x30000008ff107230 */ /* 0x000fe20000004100 */
[----:B------:R-:W-:Y:S01]  /*f810*/  FFMA.FTZ R42, R4, R14, R7 ;  /* 0x0000000e042a7223 */ /* 0x000fe20000010007 */
[----:B------:R-:W-:-:S02]  /*f820*/  HADD2.F32 R8, -RZ, R13.H0_H0 ;  /* 0x2000000dff087230 */ /* 0x000fc40000004100 */
[--C-:B------:R-:W-:Y:S02]  /*f830*/  HADD2.F32 R23, -RZ, R6.reuse.H0_H0 ;  /* 0x20000006ff177230 */ /* 0x100fe40000004100 */
[----:B------:R-:W-:Y:S01]  /*f840*/  HADD2.F32 R26, -RZ, R6.H1_H1 ;  /* 0x30000006ff1a7230 */ /* 0x000fe20000004100 */
[----:B------:R-:W-:Y:S01]  /*f850*/  FMUL.FTZ R0, R19, R8 ;  /* 0x0000000813007220 */ /* 0x000fe20000410000 */
[----:B------:R-:W-:Y:S02]  /*f860*/  HADD2.F32 R6, -RZ, R28.H1_H1 ;  /* 0x3000001cff067230 */ /* 0x000fe40000004100 */
[----:B------:R-:W-:Y:S01]  /*f870*/  HADD2.F32 R4, -RZ, R31.H0_H0 ;  /* 0x2000001fff047230 */ /* 0x000fe20000004100 */
[C---:B------:R-:W-:Y:S01]  /*f880*/  FFMA.FTZ R34, R5.reuse, R51, R0 ;  /* 0x0000003305227223 */ /* 0x040fe20000010000 */
[----:B------:R-:W-:Y:S01]  /*f890*/  HADD2.F32 R13, -RZ, R29.H1_H1 ;  /* 0x3000001dff0d7230 */ /* 0x000fe20000004100 */
[----:B------:R-:W-:Y:S01]  /*f8a0*/  FMUL.FTZ R7, R24, R6 ;  /* 0x0000000618077220 */ /* 0x000fe20000410000 */
[----:B------:R-:W-:Y:S01]  /*f8b0*/  HADD2.F32 R0, -RZ, R32.H0_H0 ;  /* 0x20000020ff007230 */ /* 0x000fe20000004100 */
[----:B------:R-:W-:Y:S01]  /*f8c0*/  FMUL.FTZ R29, R5, R8 ;  /* 0x00000008051d7220 */ /* 0x000fe20000410000 */
[--C-:B------:R-:W-:Y:S01]  /*f8d0*/  HADD2.F32 R12, -RZ, R10.reuse.H0_H0 ;  /* 0x2000000aff0c7230 */ /* 0x100fe20000004100 */
[----:B------:R-:W-:Y:S01]  /*f8e0*/  FMUL.FTZ R28, R9, R6 ;  /* 0x00000006091c7220 */ /* 0x000fe20000410000 */
[----:B------:R-:W-:Y:S01]  /*f8f0*/  HADD2.F32 R8, -RZ, R49.H0_H0 ;  /* 0x20000031ff087230 */ /* 0x000fe20000004100 */
[----:B------:R-:W-:Y:S01]  /*f900*/  FMUL.FTZ R6, R23, R4 ;  /* 0x0000000417067220 */ /* 0x000fe20000410000 */
[----:B------:R-:W-:Y:S01]  /*f910*/  HADD2.F32 R15, -RZ, R10.H1_H1 ;  /* 0x3000000aff0f7230 */ /* 0x000fe20000004100 */
[----:B------:R-:W-:Y:S01]  /*f920*/  FFMA.FTZ R31, R9, R13, R7 ;  /* 0x0000000d091f7223 */ /* 0x000fe20000010007 */
[----:B------:R-:W-:Y:S01]  /*f930*/  HADD2.F32 R10, -RZ, R11.H0_H0 ;  /* 0x2000000bff0a7230 */ /* 0x000fe20000004100 */
[----:B------:R-:W-:Y:S01]  /*f940*/  FMUL.FTZ R5, R22, R0 ;  /* 0x0000000016057220 */ /* 0x000fe20000410000 */
[----:B------:R-:W-:Y:S01]  /*f950*/  HADD2.F32 R7, -RZ, R32.H1_H1 ;  /* 0x30000020ff077230 */ /* 0x000fe20000004100 */
[----:B------:R-:W-:Y:S01]  /*f960*/  FFMA.FTZ R32, R12, R8, R6 ;  /* 0x000000080c207223 */ /* 0x000fe20000010006 */
[----:B------:R-:W-:Y:S01]  /*f970*/  HADD2.F32 R49, -RZ, R18.H0_H0 ;  /* 0x20000012ff317230 */ /* 0x000fe20000004100 */
[C---:B------:R-:W-:Y:S01]  /*f980*/  FMUL.FTZ R9, R10.reuse, R0 ;  /* 0x000000000a097220 */ /* 0x040fe20000410000 */
[----:B------:R-:W-:Y:S01]  /*f990*/  HADD2.F32 R6, -RZ, R41.H0_H0 ;  /* 0x20000029ff067230 */ /* 0x000fe20000004100 */
[----:B------:R-:W-:Y:S01]  /*f9a0*/  FFMA.FTZ R17, R10, R7, R5 ;  /* 0x000000070a117223 */ /* 0x000fe20000010005 */
[----:B------:R-:W-:Y:S01]  /*f9b0*/  HADD2.F32 R11, -RZ, R11.H1_H1 ;  /* 0x3000000bff0b7230 */ /* 0x000fe20000004100 */
[-C--:B------:R-:W-:Y:S01]  /*f9c0*/  FMUL.FTZ R0, R21, R49.reuse ;  /* 0x0000003115007220 */ /* 0x080fe20000410000 */
[----:B------:R-:W-:Y:S01]  /*f9d0*/  HADD2.F32 R10, -RZ, R33.H0_H0 ;  /* 0x20000021ff0a7230 */ /* 0x000fe20000004100 */
[----:B------:R-:W-:Y:S01]  /*f9e0*/  FMUL.FTZ R18, R12, R4 ;  /* 0x000000040c127220 */ /* 0x000fe20000410000 */
[----:B------:R-:W-:Y:S01]  /*f9f0*/  HADD2.F32 R41, -RZ, R48.H0_H0 ;  /* 0x20000030ff297230 */ /* 0x000fe20000004100 */
[----:B------:R-:W-:Y:S01]  /*fa00*/  FMUL.FTZ R4, R27, R6 ;  /* 0x000000061b047220 */ /* 0x000fe20000410000 */
[----:B------:R-:W-:Y:S01]  /*fa10*/  HADD2.F32 R33, -RZ, R43.H0_H0 ;  /* 0x2000002bff217230 */ /* 0x000fe20000004100 */
[----:B------:R-:W-:-:S02]  /*fa20*/  FMUL.FTZ R5, R11, R49 ;  /* 0x000000310b057220 */ /* 0x000fc40000410000 */
[----:B------:R-:W-:Y:S02]  /*fa30*/  FFMA.FTZ R11, R11, R50, R0 ;  /* 0x000000320b0b7223 */ /* 0x000fe40000010000 */
[----:B------:R-:W-:Y:S02]  /*fa40*/  FMUL.FTZ R0, R26, R10 ;  /* 0x0000000a1a007220 */ /* 0x000fe40000410000 */
[C---:B------:R-:W-:Y:S01]  /*fa50*/  FMUL.FTZ R6, R16.reuse, R6 ;  /* 0x0000000610067220 */ /* 0x040fe20000410000 */
[----:B------:R-:W-:Y:S01]  /*fa60*/  F2FP.PACK_AB R11, R11, R17 ;  /* 0x000000110b0b723e */ /* 0x000fe200000000ff */
[----:B------:R-:W-:Y:S02]  /*fa70*/  FFMA.FTZ R16, R16, R41, R4 ;  /* 0x0000002910107223 */ /* 0x000fe40000010004 */
[C---:B------:R-:W-:Y:S02]  /*fa80*/  FMUL.FTZ R4, R15.reuse, R10 ;  /* 0x0000000a0f047220 */ /* 0x040fe40000410000 */
[----:B------:R-:W-:-:S02]  /*fa90*/  FFMA.FTZ R25, R15, R33, R0 ;  /* 0x000000210f197223 */ /* 0x000fc40000010000 */
[----:B------:R-:W-:Y:S02]  /*faa0*/  FFMA.FTZ R15, R20, R14, -R30 ;  /* 0x0000000e140f7223 */ /* 0x000fe4000001081e */
[----:B------:R-:W-:Y:S02]  /*fab0*/  FFMA.FTZ R10, R27, R41, -R6 ;  /* 0x000000291b0a7223 */ /* 0x000fe40000010806 */
        /* <DEDUP_REMOVED lines=9> */
[----:B------:R-:W-:-:S02]  /*fb50*/  F2FP.PACK_AB R4, R10, R13 ;  /* 0x0000000d0a04723e */ /* 0x000fc400000000ff */
[----:B------:R-:W-:Y:S02]  /*fb60*/  F2FP.PACK_AB R7, R0, R7 ;  /* 0x000000070007723e */ /* 0x000fe400000000ff */
[----:B------:R-:W-:Y:S02]  /*fb70*/  F2FP.PACK_AB R6, R6, R12 ;  /* 0x0000000c0606723e */ /* 0x000fe400000000ff */
[----:B------:R-:W-:-:S03]  /*fb80*/  F2FP.PACK_AB R10, R25, R32 ;  /* 0x00000020190a723e */ /* 0x000fc600000000ff */
[----:B------:R1:W-:Y:S04]  /*fb90*/  STS.128 [R40+0x8100], R4 ;  /* 0x0081000428007388 */ /* 0x0003e80000000c00 */
[----:B------:R1:W-:Y:S02]  /*fba0*/  STS.128 [R35+0x8100], R8 ;  /* 0x0081000823007388 */ /* 0x0003e40000000c00 */
.L_x_1967:
[----:B------:R-:W-:Y:S05]  /*fbb0*/  BSYNC B0 ;  /* 0x0000000000007941 */ /* 0x000fea0003800000 */
.L_x_1966:
[----:B------:R-:W-:Y:S01]  /*fbc0*/  IADD3 R0, R68, 0x10, RZ ;  /* 0x0000001044007810 */ /* 0x000fe20007ffe0ff */
[----:B------:R-:W-:Y:S03]  /*fbd0*/  BSSY B0, `(.L_x_1968) ;  /* 0x000006c000007945 */ /* 0x000fe60003800000 */
[----:B------:R-:W-:-:S13]  /*fbe0*/  ISETP.GE.OR P0, PT, R0, UR4, P1 ;  /* 0x0000000400007c0c */ /* 0x000fda0008f06670 */
[----:B------:R-:W-:Y:S05]  /*fbf0*/  @P0 BRA `(.L_x_1969) ;  /* 0x0000069000000947 */ /* 0x000fea0003800000 */
[----:B-1----:R-:W-:Y:S02]  /*fc00*/  MOV R6, c[0x0][0x27c] ;  /* 0x00009f0000067a02 */ /* 0x002fe40000000f00 */
[----:B------:R-:W-:Y:S02]  /*fc10*/  SHF.R.S32.HI R4, RZ, 0x1f, R0 ;  /* 0x0000001fff047819 */ /* 0x000fe40000011400 */
[----:B------:R-:W-:Y:S02]  /*fc20*/  LEA.HI R6, R6, R76, RZ, 0x1d ;  /* 0x0000004c06067211 */ /* 0x000fe400078fe8ff */
[----:B------:R-:W-:Y:S02]  /*fc30*/  SHF.L.U32 R5, R0, 0x6, RZ ;  /* 0x0000000600057819 */ /* 0x000fe400000006ff */
[----:B------:R-:W-:Y:S02]  /*fc40*/  LEA.HI R4, R4, R0, RZ, 0x3 ;  /* 0x0000000004047211 */ /* 0x000fe400078f18ff */
[----:B------:R-:W-:-:S02]  /*fc50*/  SHF.R.S32.HI R9, RZ, 0x1f, R6 ;  /* 0x0000001fff097819 */ /* 0x000fc40000011406 */
[----:B------:R-:W-:Y:S01]  /*fc60*/  LOP3.LUT R0, R5, 0x1c0, RZ, 0xc0, !PT ;  /* 0x000001c005007812 */ /* 0x000fe200078ec0ff */
[----:B------:R-:W-:Y:S01]  /*fc70*/  IMAD.SHL.U32 R5, R4, 0x40, RZ ;  /* 0x0000004004057824 */ /* 0x000fe200078e00ff */
[----:B------:R-:W-:Y:S02]  /*fc80*/  SHF.L.U32 R7, R6, 0x3, RZ ;  /* 0x0000000306077819 */ /* 0x000fe400000006ff */
[----:B------:R-:W-:Y:S02]  /*fc90*/  LEA.HI R6, R9, R6, RZ, 0x3 ;  /* 0x0000000609067211 */ /* 0x000fe400078f18ff */
[C---:B------:R-:W-:Y:S02]  /*fca0*/  LOP3.LUT R8, R0.reuse, 0x38, R180, 0xf8, !PT ;  /* 0x0000003800087812 */ /* 0x040fe400078ef8b4 */
[----:B------:R-:W-:Y:S02]  /*fcb0*/  SHF.R.U32.HI R4, RZ, 0x3, R0 ;  /* 0x00000003ff047819 */ /* 0x000fe40000011600 */
[----:B------:R-:W-:Y:S01]  /*fcc0*/  LOP3.LUT R7, R0, 0x38, R7, 0xf8, !PT ;  /* 0x0000003800077812 */ /* 0x000fe200078ef807 */
[----:B------:R-:W-:Y:S01]  /*fcd0*/  IMAD.SHL.U32 R0, R6, 0x400, RZ ;  /* 0x0000040006007824 */ /* 0x000fe200078e00ff */
[----:B------:R-:W-:-:S02]  /*fce0*/  LOP3.LUT R5, R5, 0xfffffe00, RZ, 0xc0, !PT ;  /* 0xfffffe0005057812 */ /* 0x000fc400078ec0ff */
[----:B------:R-:W-:Y:S02]  /*fcf0*/  SHF.R.U64 R30, R36, 0x10, R37 ;  /* 0x00000010241e7819 */ /* 0x000fe40000001225 */
[----:B------:R-:W-:Y:S02]  /*fd00*/  LOP3.LUT R8, R5, R8, R4, 0xf6, !PT ;  /* 0x0000000805087212 */ /* 0x000fe400078ef604 */
[----:B------:R-:W-:Y:S02]  /*fd10*/  LOP3.LUT R4, R7, R4, RZ, 0x3c, !PT ;  /* 0x0000000407047212 */ /* 0x000fe400078e3cff */
[----:B------:R-:W-:Y:S02]  /*fd20*/  LOP3.LUT R0, R0, 0x7fffe000, RZ, 0xc0, !PT ;  /* 0x7fffe00000007812 */ /* 0x000fe400078ec0ff */
[----:B------:R-:W-:Y:S02]  /*fd30*/  SHF.L.U32 R35, R8, 0x1, RZ ;  /* 0x0000000108237819 */ /* 0x000fe400000006ff */
[----:B------:R-:W-:-:S02]  /*fd40*/  IADD3 R0, R4, R0, R5 ;  /* 0x0000000004007210 */ /* 0x000fc40007ffe005 */
[----:B------:R-:W-:Y:S01]  /*fd50*/  SHF.R.U64 R36, R38, 0x10, R39 ;  /* 0x0000001026247819 */ /* 0x000fe20000001227 */
[----:B------:R-:W1:Y:S01]  /*fd60*/  LDS.128 R4, [R35+0x8100] ;  /* 0x0081000023047984 */ /* 0x000e620000000c00 */
[----:B------:R-:W-:Y:S02]  /*fd70*/  SHF.L.U32 R33, R0, 0x1, RZ ;  /* 0x0000000100217819 */ /* 0x000fe400000006ff */
[----:B------:R-:W-:Y:S02]  /*fd80*/  SHF.R.U32.HI R0, RZ, 0x10, R37 ;  /* 0x00000010ff007819 */ /* 0x000fe40000011625 */
[----:B------:R-:W-:Y:S01]  /*fd90*/  SHF.R.U32.HI R15, RZ, 0x10, R45 ;  /* 0x00000010ff0f7819 */ /* 0x000fe2000001162d */
[----:B------:R-:W2:Y:S01]  /*fda0*/  LDS.128 R8, [R33+0x8100] ;  /* 0x0081000021087984 */ /* 0x000ea20000000c00 */
[----:B------:R-:W-:Y:S01]  /*fdb0*/  SHF.R.U32.HI R16, RZ, 0x10, R39 ;  /* 0x00000010ff107819 */ /* 0x000fe20000011627 */
[----:B------:R-:W-:Y:S01]  /*fdc0*/  HADD2.F32 R18, -RZ, R0.H0_H0 ;  /* 0x20000000ff127230 */ /* 0x000fe20000004100 */
[----:B------:R-:W-:Y:S01]  /*fdd0*/  SHF.R.U32.HI R17, RZ, 0x10, R47 ;  /* 0x00000010ff117819 */ /* 0x000fe2000001162f */
[----:B------:R-:W-:Y:S01]  /*fde0*/  HADD2.F32 R0, -RZ, R71.H0_H0 ;  /* 0x20000047ff007230 */ /* 0x000fe20000004100 */
[----:B------:R-:W-:Y:S01]  /*fdf0*/  SHF.R.U64 R41, R44, 0x10, R45 ;  /* 0x000000102c297819 */ /* 0x000fe2000000122d */
[----:B------:R-:W-:Y:S01]  /*fe00*/  HADD2.F32 R43, -RZ, R15.H0_H0 ;  /* 0x2000000fff2b7230 */ /* 0x000fe20000004100 */
[----:B------:R-:W-:Y:S01]  /*fe10*/  SHF.R.U64 R40, R46, 0x10, R47 ;  /* 0x000000102e287819 */ /* 0x000fe2000000122f */
[----:B------:R-:W-:-:S02]  /*fe20*/  HADD2.F32 R15, -RZ, R16.H0_H0 ;  /* 0x20000010ff0f7230 */ /* 0x000fc40000004100 */
[----:B------:R-:W-:Y:S02]  /*fe30*/  HADD2.F32 R42, -RZ, R17.H0_H0 ;  /* 0x20000011ff2a7230 */ /* 0x000fe40000004100 */
[----:B------:R-:W-:Y:S02]  /*fe40*/  HADD2.F32 R39, -RZ, R41.H0_H0 ;  /* 0x20000029ff277230 */ /* 0x000fe40000004100 */
[--C-:B-1----:R-:W-:Y:S02]  /*fe50*/  HADD2.F32 R24, -RZ, R4.reuse.H0_H0 ;  /* 0x20000004ff187230 */ /* 0x102fe40000004100 */
[----:B------:R-:W-:Y:S02]  /*fe60*/  HADD2.F32 R26, -RZ, R4.H1_H1 ;  /* 0x30000004ff1a7230 */ /* 0x000fe40000004100 */
[----:B------:R-:W-:Y:S02]  /*fe70*/  HADD2.F32 R20, -RZ, R5.H0_H0 ;  /* 0x20000005ff147230 */ /* 0x000fe40000004100 */
[----:B------:R-:W-:-:S02]  /*fe80*/  HADD2.F32 R4, -RZ, R70.H0_H0 ;  /* 0x20000046ff047230 */ /* 0x000fc40000004100 */
[--C-:B------:R-:W-:Y:S02]  /*fe90*/  HADD2.F32 R22, -RZ, R7.reuse.H0_H0 ;  /* 0x20000007ff167230 */ /* 0x100fe40000004100 */
[----:B------:R-:W-:Y:S02]  /*fea0*/  HADD2.F32 R21, -RZ, R7.H1_H1 ;  /* 0x30000007ff157230 */ /* 0x000fe40000004100 */
[--C-:B------:R-:W-:Y:S02]  /*feb0*/  HADD2.F32 R23, -RZ, R6.reuse.H0_H0 ;  /* 0x20000006ff177230 */ /* 0x100fe40000004100 */
[----:B------:R-:W-:Y:S02]  /*fec0*/  HADD2.F32 R25, -RZ, R6.H1_H1 ;  /* 0x30000006ff197230 */ /* 0x000fe40000004100 */
[--C-:B--2---:R-:W-:Y:S02]  /*fed0*/  HADD2.F32 R7, -RZ, R9.reuse.H0_H0 ;  /* 0x20000009ff077230 */ /* 0x104fe40000004100 */
[----:B------:R-:W-:-:S02]  /*fee0*/  HADD2.F32 R6, -RZ, R9.H1_H1 ;  /* 0x30000009ff067230 */ /* 0x000fc40000004100 */
[--C-:B------:R-:W-:Y:S01]  /*fef0*/  HADD2.F32 R12, -RZ, R10.reuse.H0_H0 ;  /* 0x2000000aff0c7230 */ /* 0x100fe20000004100 */
[----:B------:R-:W-:Y:S01]  /*ff00*/  FMUL.FTZ R34, R7, R4 ;  /* 0x0000000407227220 */ /* 0x000fe20000410000 */
[----:B------:R-:W-:Y:S01]  /*ff10*/  HADD2.F32 R13, -RZ, R10.H1_H1 ;  /* 0x3000000aff0d7230 */ /* 0x000fe20000004100 */
[----:B------:R-:W-:Y:S01]  /*ff20*/  FMUL.FTZ R31, R6, R18 ;  /* 0x00000012061f7220 */ /* 0x000fe20000410000 */
[--C-:B------:R-:W-:Y:S02]  /*ff30*/  HADD2.F32 R9, -RZ, R8.reuse.H0_H0 ;  /* 0x20000008ff097230 */ /* 0x100fe40000004100 */
[----:B------:R-:W-:Y:S01]  /*ff40*/  HADD2.F32 R14, -RZ, R8.H1_H1 ;  /* 0x30000008ff0e7230 */ /* 0x000fe20000004100 */
[----:B------:R-:W-:Y:S01]  /*ff50*/  FMUL.FTZ R8, R20, R4 ;  /* 0x0000000414087220 */ /* 0x000fe20000410000 */
[----:B------:R-:W-:Y:S01]  /*ff60*/  HADD2.F32 R10, -RZ, R70.H1_H1 ;  /* 0x30000046ff0a7230 */ /* 0x000fe20000004100 */
[----:B------:R-:W-:Y:S01]  /*ff70*/  FMUL.FTZ R4, R22, R0 ;  /* 0x0000000016047220 */ /* 0x000fe20000410000 */
[----:B------:R-:W-:-:S02]  /*ff80*/  HADD2.F32 R19, -RZ, R5.H1_H1 ;  /* 0x30000005ff137230 */ /* 0x000fc40000004100 */
[----:B------:R-:W-:Y:S01]  /*ff90*/  HADD2.F32 R5, -RZ, R11.H0_H0 ;  /* 0x2000000bff057230 */ /* 0x000fe20000004100 */
[----:B------:R-:W-:Y:S01]  /*ffa0*/  FFMA.FTZ R38, R7, R10, R8 ;  /* 0x0000000a07267223 */ /* 0x000fe20000010008 */
[----:B------:R-:W-:Y:S01]  /*ffb0*/  HADD2.F32 R8, -RZ, R71.H1_H1 ;  /* 0x30000047ff087230 */ /* 0x000fe20000004100 */
[----:B------:R-:W-:Y:S01]  /*ffc0*/  FMUL.FTZ R7, R19, R18 ;  /* 0x0000001213077220 */ /* 0x000fe20000410000 */
[----:B------:R-:W-:Y:S01]  /*ffd0*/  HADD2.F32 R11, -RZ, R11.H1_H1 ;  /* 0x3000000bff0b7230 */ /* 0x000fe20000004100 */
[C---:B------:R-:W-:Y:S01]  /*ffe0*/  FMUL.FTZ R27, R5.reuse, R0 ;  /* 0x00000000051b7220 */ /* 0x040fe20000410000 */
[----:B------:R-:W-:Y:S01]  /*fff0*/  HADD2.F32 R0, -RZ, R79.H0_H0 ;  /* 0x2000004fff007230 */ /* 0x000fe20000004100 */
[----:B------:R-:W-:Y:S01]  /*10000*/  FFMA.FTZ R32, R5, R8, R4 ;  /* 0x0000000805207223 */ /* 0x000fe20000010004 */
[--C-:B------:R-:W-:Y:S01]  /*10010*/  HADD2.F32 R4, -RZ, R77.reuse.H0_H0 ;  /* 0x2000004dff047230 */ /* 0x100fe20000004100 */
[----:B------:R-:W-:Y:S01]  /*10020*/  FFMA.FTZ R37, R6, R43, R7 ;  /* 0x0000002b06257223 */ /* 0x000fe20000010007 */
[----:B------:R-:W-:Y:S01]  /*10030*/  HADD2.F32 R7, -RZ, R77.H1_H1 ;  /* 0x3000004dff077230 */ /* 0x000fe20000004100 */
[----:B------:R-:W-:-:S02]  /*10040*/  FMUL.FTZ R5, R21, R15 ;  /* 0x0000000f15057220 */ /* 0x000fc40000410000 */
[-C--:B------:R-:W-:Y:S02]  /*10050*/  FMUL.FTZ R6, R24, R4.reuse ;  /* 0x0000000418067220 */ /* 0x080fe40000410000 */
[C---:B------:R-:W-:Y:S01]  /*10060*/  FMUL.FTZ R16, R9.reuse, R4 ;  /* 0x0000000409107220 */ /* 0x040fe20000410000 */
[----:B------:R-:W-:Y:S01]  /*10070*/  HADD2.F32 R4, -RZ, R79.H1_H1 ;  /* 0x3000004fff047230 */ /* 0x000fe20000004100 */
[----:B------:R-:W-:Y:S01]  /*10080*/  FFMA.FTZ R28, R9, R7, R6 ;  /* 0x00000007091c7223 */ /* 0x000fe20000010006 */
[----:B------:R-:W-:Y:S01]  /*10090*/  HADD2.F32 R6, -RZ, R30.H0_H0 ;  /* 0x2000001eff067230 */ /* 0x000fe20000004100 */
[C---:B------:R-:W-:Y:S01]  /*100a0*/  FMUL.FTZ R17, R11.reuse, R15 ;  /* 0x0000000f0b117220 */ /* 0x040fe20000410000 */
[----:B------:R-:W-:Y:S01]  /*100b0*/  HADD2.F32 R9, -RZ, R36.H0_H0 ;  /* 0x20000024ff097230 */ /* 0x000fe20000004100 */
[----:B------:R-:W-:Y:S01]  /*100c0*/  FFMA.FTZ R29, R11, R42, R5 ;  /* 0x0000002a0b1d7223 */ /* 0x000fe20000010005 */
[----:B------:R-:W-:Y:S01]  /*100d0*/  HADD2.F32 R36, -RZ, R40.H0_H0 ;  /* 0x20000028ff247230 */ /* 0x000fe20000004100 */
[----:B------:R-:W-:-:S02]  /*100e0*/  FMUL.FTZ R5, R23, R0 ;  /* 0x0000000017057220 */ /* 0x000fc40000410000 */
[----:B------:R-:W-:Y:S02]  /*100f0*/  FMUL.FTZ R15, R12, R0 ;  /* 0x000000000c0f7220 */ /* 0x000fe40000410000 */
[----:B------:R-:W-:Y:S02]  /*10100*/  FMUL.FTZ R0, R26, R6 ;  /* 0x000000061a007220 */ /* 0x000fe40000410000 */
[----:B------:R-:W-:Y:S02]  /*10110*/  FFMA.FTZ R30, R12, R4, R5 ;  /* 0x000000040c1e7223 */ /* 0x000fe40000010005 */
[C---:B------:R-:W-:Y:S02]  /*10120*/  FMUL.FTZ R6, R14.reuse, R6 ;  /* 0x000000060e067220 */ /* 0x040fe40000410000 */
[----:B------:R-:W-:Y:S02]  /*10130*/  FMUL.FTZ R5, R25, R9 ;  /* 0x0000000919057220 */ /* 0x000fe40000410000 */
[----:B------:R-:W-:-:S02]  /*10140*/  FFMA.FTZ R14, R14, R39, R0 ;  /* 0x000000270e0e7223 */ /* 0x000fc40000010000 */
[C---:B------:R-:W-:Y:S02]  /*10150*/  FMUL.FTZ R0, R13.reuse, R9 ;  /* 0x000000090d007220 */ /* 0x040fe40000410000 */
[----:B------:R-:W-:Y:S01]  /*10160*/  FFMA.FTZ R18, R13, R36, R5 ;  /* 0x000000240d127223 */ /* 0x000fe20000010005 */
[----:B------:R-:W-:Y:S01]  /*10170*/  F2FP.PACK_AB R5, R37, R38 ;  /* 0x000000262505723e */ /* 0x000fe200000000ff */
[----:B------:R-:W-:Y:S02]  /*10180*/  FFMA.FTZ R12, R20, R10, -R34 ;  /* 0x0000000a140c7223 */ /* 0x000fe40000010822 */
[----:B------:R-:W-:Y:S02]  /*10190*/  FFMA.FTZ R8, R22, R8, -R27 ;  /* 0x0000000816087223 */ /* 0x000fe4000001081b */
[----:B------:R-:W-:Y:S02]  /*101a0*/  FFMA.FTZ R11, R21, R42, -R17 ;  /* 0x0000002a150b7223 */ /* 0x000fe40000010811 */
[----:B------:R-:W-:-:S02]  /*101b0*/  FFMA.FTZ R9, R19, R43, -R31 ;  /* 0x0000002b13097223 */ /* 0x000fc4000001081f */
[----:B------:R-:W-:Y:S01]  /*101c0*/  FFMA.FTZ R13, R24, R7, -R16 ;  /* 0x00000007180d7223 */ /* 0x000fe20000010810 */
[----:B------:R-:W-:Y:S01]  /*101d0*/  F2FP.PACK_AB R11, R11, R8 ;  /* 0x000000080b0b723e */ /* 0x000fe200000000ff */
[----:B------:R-:W-:Y:S01]  /*101e0*/  FFMA.FTZ R10, R23, R4, -R15 ;  /* 0x00000004170a7223 */ /* 0x000fe2000001080f */
[----:B------:R-:W-:Y:S01]  /*101f0*/  F2FP.PACK_AB R9, R9, R12 ;  /* 0x0000000c0909723e */ /* 0x000fe200000000ff */
[----:B------:R-:W-:Y:S01]  /*10200*/  FFMA.FTZ R6, R26, R39, -R6 ;  /* 0x000000271a067223 */ /* 0x000fe20000010806 */
[----:B------:R-:W-:Y:S01]  /*10210*/  F2FP.PACK_AB R7, R29, R32 ;  /* 0x000000201d07723e */ /* 0x000fe200000000ff */
[----:B------:R-:W-:Y:S01]  /*10220*/  FFMA.FTZ R0, R25, R36, -R0 ;  /* 0x0000002419007223 */ /* 0x000fe20000010800 */
[----:B------:R-:W-:Y:S02]  /*10230*/  F2FP.PACK_AB R4, R14, R28 ;  /* 0x0000001c0e04723e */ /* 0x000fe400000000ff */
[----:B------:R-:W-:Y:S02]  /*10240*/  F2FP.PACK_AB R8, R6, R13 ;  /* 0x0000000d0608723e */ /* 0x000fe400000000ff */
[----:B------:R-:W-:-:S02]  /*10250*/  F2FP.PACK_AB R10, R0, R10 ;  /* 0x0000000a000a723e */ /* 0x000fc400000000ff */
[----:B------:R-:W-:-:S03]  /*10260*/  F2FP.PACK_AB R6, R18, R30 ;  /* 0x0000001e1206723e */ /* 0x000fc600000000ff */
[----:B------:R1:W-:Y:S04]  /*10270*/  STS.128 [R35+0x8100], R8 ;  /* 0x0081000823007388 */ /* 0x0003e80000000c00 */
[----:B------:R1:W-:Y:S02]  /*10280*/  STS.128 [R33+0x8100], R4 ;  /* 0x0081000421007388 */ /* 0x0003e40000000c00 */
.L_x_1969:
[----:B------:R-:W-:Y:S05]  /*10290*/  BSYNC B0 ;  /* 0x0000000000007941 */ /* 0x000fea0003800000 */
.L_x_1968:
        /* <DEDUP_REMOVED lines=19> */
[----:B------:R-:W-:Y:S02]  /*103d0*/  SHF.R.U32.HI R15, RZ, 0x10, R53 ;  /* 0x00000010ff0f7819 */ /* 0x000fe40000011635 */
[----:B------:R-:W-:Y:S02]  /*103e0*/  LOP3.LUT R8, R5, R8, R4, 0xf6, !PT ;  /* 0x0000000805087212 */ /* 0x000fe400078ef604 */
[----:B------:R-:W-:Y:S01]  /*103f0*/  LOP3.LUT R4, R7, R4, RZ, 0x3c, !PT ;  /* 0x0000000407047212 */ /* 0x000fe200078e3cff */
[----:B------:R-:W-:Y:S01]  /*10400*/  HADD2.F32 R42, -RZ, R15.H0_H0 ;  /* 0x2000000fff2a7230 */ /* 0x000fe20000004100 */
[----:B------:R-:W-:Y:S02]  /*10410*/  LOP3.LUT R0, R0, 0x7fffe000, RZ, 0xc0, !PT ;  /* 0x7fffe00000007812 */ /* 0x000fe400078ec0ff */
[----:B------:R-:W-:Y:S02]  /*10420*/  SHF.L.U32 R35, R8, 0x1, RZ ;  /* 0x0000000108237819 */ /* 0x000fe400000006ff */
[----:B------:R-:W-:-:S02]  /*10430*/  IADD3 R0, R4, R0, R5 ;  /* 0x0000000004007210 */ /* 0x000fc40007ffe005 */
[----:B------:R-:W-:Y:S01]  /*10440*/  SHF.R.U32.HI R16, RZ, 0x10, R59 ;  /* 0x00000010ff107819 */ /* 0x000fe2000001163b */
[----:B------:R-:W1:Y:S01]  /*10450*/  LDS.128 R4, [R35+0x8100] ;  /* 0x0081000023047984 */ /* 0x000e620000000c00 */
[----:B------:R-:W-:Y:S02]  /*10460*/  SHF.L.U32 R33, R0, 0x1, RZ ;  /* 0x0000000100217819 */ /* 0x000fe400000006ff */
[----:B------:R-:W-:Y:S01]  /*10470*/  SHF.R.U32.HI R0, RZ, 0x10, R57 ;  /* 0x00000010ff007819 */ /* 0x000fe20000011639 */
[----:B------:R-:W-:Y:S01]  /*10480*/  HADD2.F32 R15, -RZ, R16.H0_H0 ;  /* 0x20000010ff0f7230 */ /* 0x000fe20000004100 */
[----:B------:R-:W-:Y:S01]  /*10490*/  SHF.R.U32.HI R17, RZ, 0x10, R55 ;  /* 0x00000010ff117819 */ /* 0x000fe20000011637 */
[----:B------:R-:W2:Y:S01]  /*104a0*/  LDS.128 R8, [R33+0x8100] ;  /* 0x0081000021087984 */ /* 0x000ea20000000c00 */
[----:B------:R-:W-:Y:S01]  /*104b0*/  SHF.R.U64 R30, R56, 0x10, R57 ;  /* 0x00000010381e7819 */ /* 0x000fe20000001239 */
[----:B------:R-:W-:Y:S01]  /*104c0*/  HADD2.F32 R18, -RZ, R0.H0_H0 ;  /* 0x20000000ff127230 */ /* 0x000fe20000004100 */
[----:B------:R-:W-:Y:S01]  /*104d0*/  SHF.R.U64 R38, R52, 0x10, R53 ;  /* 0x0000001034267819 */ /* 0x000fe20000001235 */
[----:B------:R-:W-:Y:S01]  /*104e0*/  HADD2.F32 R0, -RZ, R111.H0_H0 ;  /* 0x2000006fff007230 */ /* 0x000fe20000004100 */
[----:B------:R-:W-:Y:S01]  /*104f0*/  SHF.R.U64 R36, R58, 0x10, R59 ;  /* 0x000000103a247819 */ /* 0x000fe2000000123b */
[----:B------:R-:W-:Y:S01]  /*10500*/  HADD2.F32 R41, -RZ, R17.H0_H0 ;  /* 0x20000011ff297230 */ /* 0x000fe20000004100 */
[----:B------:R-:W-:Y:S01]  /*10510*/  SHF.R.U64 R39, R54, 0x10, R55 ;  /* 0x0000001036277819 */ /* 0x000fe20000001237 */
[----:B------:R-:W-:-:S04]  /*10520*/  HADD2.F32 R38, -RZ, R38.H0_H0 ;  /* 0x20000026ff267230 */ /* 0x000fc80000004100 */
[----:B------:R-:W-:Y:S02]  /*10530*/  HADD2.F32 R39, -RZ, R39.H0_H0 ;  /* 0x20000027ff277230 */ /* 0x000fe40000004100 */
[--C-:B-1----:R-:W-:Y:S02]  /*10540*/  HADD2.F32 R24, -RZ, R4.reuse.H0_H0 ;  /* 0x20000004ff187230 */ /* 0x102fe40000004100 */
[----:B------:R-:W-:Y:S02]  /*10550*/  HADD2.F32 R26, -RZ, R4.H1_H1 ;  /* 0x30000004ff1a7230 */ /* 0x000fe40000004100 */
[----:B------:R-:W-:Y:S02]  /*10560*/  HADD2.F32 R20, -RZ, R5.H0_H0 ;  /* 0x20000005ff147230 */ /* 0x000fe40000004100 */
[----:B------:R-:W-:Y:S02]  /*10570*/  HADD2.F32 R4, -RZ, R110.H0_H0 ;  /* 0x2000006eff047230 */ /* 0x000fe40000004100 */
[----:B------:R-:W-:-:S02]  /*10580*/  HADD2.F32 R22, -RZ, R7.H0_H0 ;  /* 0x20000007ff167230 */ /* 0x000fc40000004100 */
[----:B------:R-:W-:Y:S02]  /*10590*/  HADD2.F32 R21, -RZ, R7.H1_H1 ;  /* 0x30000007ff157230 */ /* 0x000fe40000004100 */
[--C-:B------:R-:W-:Y:S02]  /*105a0*/  HADD2.F32 R23, -RZ, R6.reuse.H0_H0 ;  /* 0x20000006ff177230 */ /* 0x100fe40000004100 */
[----:B------:R-:W-:Y:S02]  /*105b0*/  HADD2.F32 R25, -RZ, R6.H1_H1 ;  /* 0x30000006ff197230 */ /* 0x000fe40000004100 */
[--C-:B--2---:R-:W-:Y:S02]  /*105c0*/  HADD2.F32 R7, -RZ, R9.reuse.H0_H0 ;  /* 0x20000009ff077230 */ /* 0x104fe40000004100 */
[----:B------:R-:W-:Y:S02]  /*105d0*/  HADD2.F32 R6, -RZ, R9.H1_H1 ;  /* 0x30000009ff067230 */ /* 0x000fe40000004100 */
[--C-:B------:R-:W-:Y:S01]  /*105e0*/  HADD2.F32 R12, -RZ, R10.reuse.H0_H0 ;  /* 0x2000000aff0c7230 */ /* 0x100fe20000004100 */
[----:B------:R-:W-:Y:S01]  /*105f0*/  FMUL.FTZ R34, R7, R4 ;  /* 0x0000000407227220 */ /* 0x000fe20000410000 */
[----:B------:R-:W-:Y:S01]  /*10600*/  HADD2.F32 R13, -RZ, R10.H1_H1 ;  /* 0x3000000aff0d7230 */ /* 0x000fe20000004100 */
[----:B------:R-:W-:Y:S01]  /*10610*/  FMUL.FTZ R31, R6, R18 ;  /* 0x00000012061f7220 */ /* 0x000fe20000410000 */
[----:B------:R-:W-:-:S02]  /*10620*/  HADD2.F32 R9, -RZ, R8.H0_H0 ;  /* 0x20000008ff097230 */ /* 0x000fc40000004100 */
[----:B------:R-:W-:Y:S01]  /*10630*/  HADD2.F32 R14, -RZ, R8.H1_H1 ;  /* 0x30000008ff0e7230 */ /* 0x000fe20000004100 */
[----:B------:R-:W-:Y:S01]  /*10640*/  FMUL.FTZ R8, R20, R4 ;  /* 0x0000000414087220 */ /* 0x000fe20000410000 */
[----:B------:R-:W-:Y:S01]  /*10650*/  HADD2.F32 R10, -RZ, R110.H1_H1 ;  /* 0x3000006eff0a7230 */ /* 0x000fe20000004100 */
[----:B------:R-:W-:Y:S01]  /*10660*/  FMUL.FTZ R4, R22, R0 ;  /* 0x0000000016047220 */ /* 0x000fe20000410000 */
[----:B------:R-:W-:Y:S02]  /*10670*/  HADD2.F32 R19, -RZ, R5.H1_H1 ;  /* 0x30000005ff137230 */ /* 0x000fe40000004100 */
        /* <DEDUP_REMOVED lines=19> */
[----:B------:R-:W-:Y:S02]  /*107b0*/  FFMA.FTZ R29, R11, R41, R5 ;  /* 0x000000290b1d7223 */ /* 0x000fe40000010005 */
        /* <DEDUP_REMOVED lines=27> */
.L_x_1971:
[----:B------:R-:W-:Y:S05]  /*10970*/  BSYNC B0 ;  /* 0x0000000000007941 */ /* 0x000fea0003800000 */
.L_x_1970:
        /* <DEDUP_REMOVED lines=62> */
[--C-:B------:R-:W-:Y:S01]  /*10d60*/  HADD2.F32 R5, -RZ, R11.reuse.H0_H0 ;  /* 0x2000000bff057230 */ /* 0x100fe20000004100 */
        /* <DEDUP_REMOVED lines=46> */
.L_x_1973:
[----:B------:R-:W-:Y:S05]  /*11050*/  BSYNC B0 ;  /* 0x0000000000007941 */ /* 0x000fea0003800000 */
.L_x_1972:
[----:B------:R-:W-:Y:S01]  /*11060*/  IADD3 R0, R68, 0x40, RZ ;  /* 0x0000004044007810 */ /* 0x000fe20007ffe0ff */
[----:B------:R-:W-:Y:S03]  /*11070*/  BSSY B0, `(.L_x_1974) ;  /* 0x000006c000007945 */ /* 0x000fe60003800000 */
[----:B------:R-:W-:-:S13]  /*11080*/  ISETP.GE.OR P0, PT, R0, UR4, P1 ;  /* 0x0000000400007c0c */ /* 0x000fda0008f06670 */
[----:B------:R-:W-:Y:S05]  /*11090*/  @P0 BRA `(.L_x_1975) ;  /* 0x0000069000000947 */ /* 0x000fea0003800000 */
[----:B-1----:R-:W-:Y:S02]  /*110a0*/  SHF.R.S32.HI R4, RZ, 0x1f, R0 ;  /* 0x0000001fff047819 */ /* 0x002fe40000011400 */
[----:B------:R-:W-:Y:S02]  /*110b0*/  MOV R9, c[0x0][0x27c] ;  /* 0x00009f0000097a02 */ /* 0x000fe40000000f00 */
[----:B------:R-:W-:Y:S02]  /*110c0*/  SHF.L.U32 R5, R0, 0x6, RZ ;  /* 0x0000000600057819 */ /* 0x000fe400000006ff */
[----:B------:R-:W-:Y:S02]  /*110d0*/  LEA.HI R4, R4, R0, RZ, 0x3 ;  /* 0x0000000004047211 */ /* 0x000fe400078f18ff */
[----:B------:R-:W-:Y:S02]  /*110e0*/  LEA.HI R9, R9, R76, RZ, 0x1d ;  /* 0x0000004c09097211 */ /* 0x000fe400078fe8ff */
[----:B------:R-:W-:Y:S01]  /*110f0*/  LOP3.LUT R0, R5, 0x1c0, RZ, 0xc0, !PT ;  /* 0x000001c005007812 */ /* 0x000fe200078ec0ff */
[----:B------:R-:W-:Y:S01]  /*11100*/  IMAD.SHL.U32 R5, R4, 0x40, RZ ;  /* 0x0000004004057824 */ /* 0x000fe200078e00ff */
[----:B------:R-:W-:-:S02]  /*11110*/  SHF.R.S32.HI R10, RZ, 0x1f, R9 ;  /* 0x0000001fff0a7819 */ /* 0x000fc40000011409 */
[----:B------:R-:W-:Y:S02]  /*11120*/  SHF.L.U32 R7, R9, 0x3, RZ ;  /* 0x0000000309077819 */ /* 0x000fe400000006ff */
[----:B------:R-:W-:Y:S02]  /*11130*/  LOP3.LUT R6, R5, 0xfffffe00, RZ, 0xc0, !PT ;  /* 0xfffffe0005067812 */ /* 0x000fe400078ec0ff */
[----:B------:R-:W-:Y:S02]  /*11140*/  LEA.HI R5, R10, R9, RZ, 0x3 ;  /* 0x000000090a057211 */ /* 0x000fe400078f18ff */
[C---:B------:R-:W-:Y:S02]  /*11150*/  LOP3.LUT R8, R0.reuse, 0x38, R180, 0xf8, !PT ;  /* 0x0000003800087812 */ /* 0x040fe400078ef8b4 */
[----:B------:R-:W-:Y:S02]  /*11160*/  SHF.R.U32.HI R4, RZ, 0x3, R0 ;  /* 0x00000003ff047819 */ /* 0x000fe40000011600 */
[----:B------:R-:W-:Y:S01]  /*11170*/  LOP3.LUT R7, R0, 0x38, R7, 0xf8, !PT ;  /* 0x0000003800077812 */ /* 0x000fe200078ef807 */
[----:B------:R-:W-:Y:S01]  /*11180*/  IMAD.SHL.U32 R0, R5, 0x400, RZ ;  /* 0x0000040005007824 */ /* 0x000fe200078e00ff */
[----:B------:R-:W-:-:S02]  /*11190*/  LOP3.LUT R8, R6, R8, R4, 0xf6, !PT ;  /* 0x0000000806087212 */ /* 0x000fc400078ef604 */
[----:B------:R-:W-:Y:S02]  /*111a0*/  LOP3.LUT R4, R7, R4, RZ, 0x3c, !PT ;  /* 0x0000000407047212 */ /* 0x000fe400078e3cff */
[----:B------:R-:W-:Y:S02]  /*111b0*/  LOP3.LUT R0, R0, 0x7fffe000, RZ, 0xc0, !PT ;  /* 0x7fffe00000007812 */ /* 0x000fe400078ec0ff */
[----:B------:R-:W-:Y:S02]  /*111c0*/  SHF.L.U32 R35, R8, 0x1, RZ ;  /* 0x0000000108237819 */ /* 0x000fe400000006ff */
[----:B------:R-:W-:Y:S02]  /*111d0*/  IADD3 R0, R4, R0, R6 ;  /* 0x0000000004007210 */ /* 0x000fe40007ffe006 */
[----:B------:R-:W-:Y:S01]  /*111e0*/  SHF.R.U32.HI R15, RZ, 0x10, R81 ;  /* 0x00000010ff0f7819 */ /* 0x000fe20000011651 */
[----:B------:R-:W1:Y:S01]  /*111f0*/  LDS.128 R4, [R35+0x8100] ;  /* 0x0081000023047984 */ /* 0x000e620000000c00 */
[----:B------:R-:W-:-:S02]  /*11200*/  SHF.L.U32 R33, R0, 0x1, RZ ;  /* 0x0000000100217819 */ /* 0x000fc400000006ff */
[----:B------:R-:W-:Y:S01]  /*11210*/  SHF.R.U32.HI R0, RZ, 0x10, R85 ;  /* 0x00000010ff007819 */ /* 0x000fe20000011655 */
[----:B------:R-:W-:Y:S01]  /*11220*/  HADD2.F32 R42, -RZ, R15.H0_H0 ;  /* 0x2000000fff2a7230 */ /* 0x000fe20000004100 */
[----:B------:R-:W-:Y:S01]  /*11230*/  SHF.R.U32.HI R16, RZ, 0x10, R87 ;  /* 0x00000010ff107819 */ /* 0x000fe20000011657 */
[----:B------:R-:W2:Y:S01]  /*11240*/  LDS.128 R8, [R33+0x8100] ;  /* 0x0081000021087984 */ /* 0x000ea20000000c00 */
[----:B------:R-:W-:Y:S01]  /*11250*/  SHF.R.U32.HI R17, RZ, 0x10, R83 ;  /* 0x00000010ff117819 */ /* 0x000fe20000011653 */
[----:B------:R-:W-:Y:S01]  /*11260*/  HADD2.F32 R18, -RZ, R0.H0_H0 ;  /* 0x20000000ff127230 */ /* 0x000fe20000004100 */
        /* <DEDUP_REMOVED lines=76> */
.L_x_1975:
[----:B------:R-:W-:Y:S05]  /*11730*/  BSYNC B0 ;  /* 0x0000000000007941 */ /* 0x000fea0003800000 */
.L_x_1974:
        /* <DEDUP_REMOVED lines=109> */
.L_x_1977:
[----:B------:R-:W-:Y:S05]  /*11e10*/  BSYNC B0 ;  /* 0x0000000000007941 */ /* 0x000fea0003800000 */
.L_x_1976:
        /* <DEDUP_REMOVED lines=109> */
.L_x_1979:
[----:B------:R-:W-:Y:S05]  /*124f0*/  BSYNC B0 ;  /* 0x0000000000007941 */ /* 0x000fea0003800000 */
.L_x_1978:
[----:B------:R-:W-:-:S04]  /*12500*/  IADD3 R0, R68, 0x70, RZ ;  /* 0x0000007044007810 */ /* 0x000fc80007ffe0ff */
        /* <DEDUP_REMOVED lines=73> */
[----:B------:R-:W-:Y:S02]  /*129a0*/  FMUL.FTZ R6, R24, R4 ;  /* 0x0000000418067220 */ /* 0x000fe40000410000 */
[----:B------:R-:W-:Y:S02]  /*129b0*/  FMUL.FTZ R17, R11, R16 ;  /* 0x000000100b117220 */ /* 0x000fe40000410000 */
[C---:B------:R-:W-:Y:S01]  /*129c0*/  FFMA.FTZ R28, R9.reuse, R7, R6 ;  /* 0x00000007091c7223 */ /* 0x040fe20000010006 */
[----:B------:R-:W-:Y:S01]  /*129d0*/  HADD2.F32 R6, -RZ, R30.H0_H0 ;  /* 0x2000001eff067230 */ /* 0x000fe20000004100 */
[----:B------:R-:W-:Y:S01]  /*129e0*/  FMUL.FTZ R16, R9, R4 ;  /* 0x0000000409107220 */ /* 0x000fe20000410000 */
[----:B------:R-:W-:Y:S01]  /*129f0*/  HADD2.F32 R4, -RZ, R132.H1_H1 ;  /* 0x30000084ff047230 */ /* 0x000fe20000004100 */
        /* <DEDUP_REMOVED lines=28> */
.L_x_1955:
[----:B------:R-:W-:Y:S05]  /*12bc0*/  BSYNC B2 ;  /* 0x0000000000027941 */ /* 0x000fea0003800000 */
.L_x_1909:
[----:B-1----:R-:W-:Y:S01]  /*12bd0*/  IMAD R0, R133, c[0x0][0x208], RZ ;  /* 0x0000820085007a24 */ /* 0x002fe200078e02ff */
[----:B------:R-:W-:Y:S01]  /*12be0*/  SHF.R.S32.HI R8, RZ, 0x4, R137 ;  /* 0x00000004ff087819 */ /* 0x000fe20000011489 */
[----:B------:R-:W-:Y:S01]  /*12bf0*/  IMAD.WIDE.U32 R4, R139, c[0x0][0x208], RZ ;  /* 0x000082008b047a25 */ /* 0x000fe200078e00ff */
[----:B------:R-:W-:Y:S01]  /*12c00*/  SHF.R.S32.HI R17, RZ, 0x1f, R109 ;  /* 0x0000001fff117819 */ /* 0x000fe2000001146d */
        /* <DEDUP_REMOVED lines=10> */
[----:B------:R-:W-:Y:S01]  /*12cb0*/  IMAD.IADD R8, R8, 0x1, -R7 ;  /* 0x0000000108087824 */ /* 0x000fe200078e0a07 */
[----:B------:R-:W-:Y:S01]  /*12cc0*/  BAR.SYNC.DEFER_BLOCKING 0x0 ;  /* 0x0000000000007b1d */ /* 0x000fe20000010000 */
[----:B------:R-:W-:Y:S01]  /*12cd0*/  IADD3 R0, P0, R4, UR26, RZ ;  /* 0x0000001a04007c10 */ /* 0x000fe2000ff1e0ff */
[----:B------:R-:W-:Y:S02]  /*12ce0*/  IMAD.SHL.U32 R7, R76, 0x40, RZ ;  /* 0x000000404c077824 */ /* 0x000fe400078e00ff */
[----:B------:R-:W-:Y:S01]  /*12cf0*/  IMAD.SHL.U32 R10, R68, 0x8, RZ ;  /* 0x00000008440a7824 */ /* 0x000fe200078e00ff */
[----:B------:R-:W-:Y:S01]  /*12d00*/  IADD3.X R5, R5, UR14, R6, P0, !PT ;  /* 0x0000000e05057c10 */ /* 0x000fe200087fe406 */
[----:B------:R-:W-:Y:S01]  /*12d10*/  IMAD.SHL.U32 R6, R135, 0x40, RZ ;  /* 0x0000004087067824 */ /* 0x000fe200078e00ff */
[----:B------:R-:W-:Y:S01]  /*12d20*/  LEA R4, P0, R0, c[0x0][0x1f8], 0x1 ;  /* 0x00007e0000047a11 */ /* 0x000fe200078008ff */
[----:B------:R-:W-:-:S03]  /*12d30*/  IMAD.WIDE R18, R180, 0x2, RZ ;  /* 0x00000002b4127825 */ /* 0x000fc600078e02ff */
[----:B------:R-:W-:Y:S01]  /*12d40*/  LEA.HI.X R0, R0, c[0x0][0x1fc], R5, 0x1, P0 ;  /* 0x00007f0000007a11 */ /* 0x000fe200000f0c05 */
[----:B------:R-:W1:Y:S01]  /*12d50*/  SHFL.IDX PT, R12, R4, 0x2, 0x181f ;  /* 0x00581f00040c7f89 */ /* 0x000e6200000e0000 */
[----:B------:R-:W-:Y:S01]  /*12d60*/  LOP3.LUT R5, R7, 0x1c0, RZ, 0xc0, !PT ;  /* 0x000001c007057812 */ /* 0x000fe200078ec0ff */
[----:B------:R-:W-:Y:S02]  /*12d70*/  IMAD.SHL.U32 R154, R108, 0x2, RZ ;  /* 0x000000026c9a7824 */ /* 0x000fe400078e00ff */
[----:B------:R-:W2:Y:S01]  /*12d80*/  SHFL.IDX PT, R14, R4, 0x1, 0x181f ;  /* 0x00381f00040e7f89 */ /* 0x000ea200000e0000 */
[----:B------:R-:W-:-:S03]  /*12d90*/  LOP3.LUT R7, R5, 0x8, R10, 0xf8, !PT ;  /* 0x0000000805077812 */ /* 0x000fc600078ef80a */
[----:B------:R-:W3:Y:S04]  /*12da0*/  SHFL.IDX PT, R9, R4, RZ, 0x181f ;  /* 0x00181fff04097589 */ /* 0x000ee800000e0000 */
[----:B------:R4:W-:Y:S04]  /*12db0*/  SHFL.IDX PT, R11, R4, 0x3, 0x181f ;  /* 0x00781f00040b7f89 */ /* 0x0009e800000e0000 */
[----:B------:R-:W5:Y:S04]  /*12dc0*/  SHFL.IDX PT, R13, R0, 0x2, 0x181f ;  /* 0x00581f00000d7f89 */ /* 0x000f6800000e0000 */
[----:B------:R-:W5:Y:S04]  /*12dd0*/  SHFL.IDX PT, R15, R0, 0x1, 0x181f ;  /* 0x00381f00000f7f89 */ /* 0x000f6800000e0000 */
[----:B------:R-:W5:Y:S01]  /*12de0*/  SHFL.IDX PT, R16, R0, RZ, 0x181f ;  /* 0x00181fff00107589 */ /* 0x000f6200000e0000 */
[----:B-1----:R-:W-:-:S03]  /*12df0*/  IADD3 R46, P1, R18, R12, RZ ;  /* 0x0000000c122e7210 */ /* 0x002fc60007f3e0ff */
[----:B------:R1:W1:Y:S01]  /*12e00*/  SHFL.IDX PT, R10, R0, 0x3, 0x181f ;  /* 0x00781f00000a7f89 */ /* 0x00026200000e0000 */
[----:B--2---:R-:W-:Y:S02]  /*12e10*/  IADD3 R48, P2, R18, R14, RZ ;  /* 0x0000000e12307210 */ /* 0x004fe40007f5e0ff */
[----:B---3--:R-:W-:Y:S02]  /*12e20*/  IADD3 R50, P0, R9, R18, RZ ;  /* 0x0000001209327210 */ /* 0x008fe40007f1e0ff */
[----:B----4-:R-:W-:Y:S01]  /*12e30*/  SHF.R.U32.HI R4, RZ, 0x3, R5 ;  /* 0x00000003ff047819 */ /* 0x010fe20000011605 */
[----:B------:R-:W-:-:S03]  /*12e40*/  IMAD.SHL.U32 R5, R8, 0x8, RZ ;  /* 0x0000000808057824 */ /* 0x000fc600078e00ff */
[----:B------:R-:W-:Y:S01]  /*12e50*/  LOP3.LUT R4, R7, R4, RZ, 0x3c, !PT ;  /* 0x0000000407047212 */ /* 0x000fe200078e3cff */
[C---:B-----5:R-:W-:Y:S02]  /*12e60*/  IMAD.X R47, R19.reuse, 0x1, R13, P1 ;  /* 0x00000001132f7824 */ /* 0x060fe400008e060d */
[----:B------:R-:W-:Y:S02]  /*12e70*/  IMAD.SHL.U32 R7, R136, 0x40, RZ ;  /* 0x0000004088077824 */ /* 0x000fe400078e00ff */
[----:B------:R-:W-:Y:S01]  /*12e80*/  IMAD.X R49, R19, 0x1, R15, P2 ;  /* 0x0000000113317824 */ /* 0x000fe200010e060f */
[----:B------:R-:W-:Y:S02]  /*12e90*/  LOP3.LUT P2, RZ, R76, 0x2, RZ, 0xc0, !PT ;  /* 0x000000024cff7812 */ /* 0x000fe4000784c0ff */
[----:B------:R-:W-:Y:S01]  /*12ea0*/  LOP3.LUT R148, R7, 0xfffffe00, RZ, 0xc0, !PT ;  /* 0xfffffe0007947812 */ /* 0x000fe200078ec0ff */
[----:B------:R-:W-:Y:S01]  /*12eb0*/  IMAD.X R51, R16, 0x1, R19, P0 ;  /* 0x0000000110337824 */ /* 0x000fe200000e0613 */
[----:B------:R-:W-:-:S02]  /*12ec0*/  IADD3 R44, P0, R18, R11, RZ ;  /* 0x0000000b122c7210 */ /* 0x000fc40007f1e0ff */
[----:B-1----:R-:W-:-:S03]  /*12ed0*/  LOP3.LUT R0, R6, 0x1c0, RZ, 0xc0, !PT ;  /* 0x000001c006007812 */ /* 0x002fc600078ec0ff */
[----:B------:R-:W-:Y:S01]  /*12ee0*/  IMAD.X R45, R19, 0x1, R10, P0 ;  /* 0x00000001132d7824 */ /* 0x000fe200000e060a */
[----:B------:R-:W-:Y:S02]  /*12ef0*/  LOP3.LUT R6, R0, 0x8, R5, 0xf8, !PT ;  /* 0x0000000800067812 */ /* 0x000fe400078ef805 */
[----:B------:R-:W-:Y:S01]  /*12f00*/  SHF.R.U32.HI R5, RZ, 0x3, R0 ;  /* 0x00000003ff057819 */ /* 0x000fe20000011600 */
[----:B------:R-:W-:Y:S01]  /*12f10*/  IMAD R0, R8, 0x200, R4 ;  /* 0x0000020008007824 */ /* 0x000fe200078e0204 */
[----:B------:R-:W-:Y:S02]  /*12f20*/  LEA.HI R4, R17, R109, RZ, 0x3 ;  /* 0x0000006d11047211 */ /* 0x000fe400078f18ff */
[----:B------:R-:W-:Y:S01]  /*12f30*/  LOP3.LUT R149, R6, R5, RZ, 0x3c, !PT ;  /* 0x0000000506957212 */ /* 0x000fe200078e3cff */
[----:B------:R-:W-:Y:S01]  /*12f40*/  IMAD.SHL.U32 R236, R0, 0x2, RZ ;  /* 0x0000000200ec7824 */ /* 0x000fe200078e00ff */
[----:B------:R-:W-:Y:S01]  /*12f50*/  LOP3.LUT R156, R4, 0xfffffff8, RZ, 0xc0, !PT ;  /* 0xfffffff8049c7812 */ /* 0x000fe200078ec0ff */
[----:B------:R-:W-:-:S03]  /*12f60*/  IMAD R0, R151, 0x400, R148 ;  /* 0x0000040097007824 */ /* 0x000fc600078e0294 */
[----:B------:R-:W-:Y:S01]  /*12f70*/  IADD3 R6, R236, 0x4100, RZ ;  /* 0x00004100ec067810 */ /* 0x000fe20007ffe0ff */
[----:B------:R-:W-:Y:S01]  /*12f80*/  IMAD.WIDE R4, R156, 0x2, RZ ;  /* 0x000000029c047825 */ /* 0x000fe200078e02ff */
[----:B------:R-:W-:Y:S01]  /*12f90*/  IADD3 R247, R236, 0x4120, RZ ;  /* 0x00004120ecf77810 */ /* 0x000fe20007ffe0ff */
[----:B------:R-:W-:Y:S01]  /*12fa0*/  LDSM.16.M88.4 R32, [R236+0x4100] ;  /* 0x00410000ec20783b */ /* 0x000fe20000000200 */
[----:B------:R-:W-:Y:S01]  /*12fb0*/  @P2 IADD3 R247, R6, -0x20, RZ ;  /* 0xffffffe006f72810 */ /* 0x000fe20007ffe0ff */
[----:B------:R-:W-:Y:S01]  /*12fc0*/  IMAD.IADD R0, R149, 0x1, R0 ;  /* 0x0000000195007824 */ /* 0x000fe200078e0200 */
[----:B------:R-:W-:Y:S01]  /*12fd0*/  IADD3 R40, P1, R4, R14, RZ ;  /* 0x0000000e04287210 */ /* 0x000fe20007f3e0ff */
[----:B------:R-:W-:Y:S01]  /*12fe0*/  LDSM.16.M88.4 R28, [R236+0x4900] ;  /* 0x00490000ec1c783b */ /* 0x000fe20000000200 */
[----:B------:R-:W-:Y:S01]  /*12ff0*/  IADD3 R42, P0, R9, R4, RZ ;  /* 0x00000004092a7210 */ /* 0x000fe20007f1e0ff */
[----:B------:R-:W-:Y:S01]  /*13000*/  IMAD.SHL.U32 R243, R0, 0x2, RZ ;  /* 0x0000000200f37824 */ /* 0x000fe200078e00ff */
[----:B------:R-:W-:Y:S01]  /*13010*/  SHF.R.S32.HI R157, RZ, 0x1f, R156 ;  /* 0x0000001fff9d7819 */ /* 0x000fe2000001149c */
[----:B------:R-:W-:Y:S01]  /*13020*/  IMAD.X R41, R5, 0x1, R15, P1 ;  /* 0x0000000105297824 */ /* 0x000fe200008e060f */
[----:B------:R-:W-:Y:S01]  /*13030*/  IADD3 R36, P1, R4, R11, RZ ;  /* 0x0000000b04247210 */ /* 0x000fe20007f3e0ff */
[----:B------:R-:W-:Y:S01]  /*13040*/  IMAD.X R43, R16, 0x1, R5, P0 ;  /* 0x00000001102b7824 */ /* 0x000fe200000e0605 */
[----:B------:R-:W-:Y:S01]  /*13050*/  IADD3 R38, P0, R4, R12, RZ ;  /* 0x0000000c04267210 */ /* 0x000fe20007f1e0ff */
[----:B------:R-:W-:Y:S01]  /*13060*/  IMAD R245, R3, 0x2, R243 ;  /* 0x0000000203f57824 */ /* 0x000fe200078e02f3 */
[----:B------:R-:W-:Y:S01]  /*13070*/  LDSM.16.M88.4 R24, [R236+0x5100] ;  /* 0x00510000ec18783b */ /* 0x000fe20000000200 */
[C---:B------:R-:W-:Y:S01]  /*13080*/  IMAD.X R37, R5.reuse, 0x1, R10, P1 ;  /* 0x0000000105257824 */ /* 0x040fe200008e060a */
[----:B------:R-:W-:Y:S01]  /*13090*/  ISETP.GE.AND P1, PT, R180, c[0x0][0x1d4], PT ;  /* 0x00007500b4007a0c */ /* 0x000fe20003f26270 */
[----:B------:R-:W-:Y:S01]  /*130a0*/  IMAD.X R39, R5, 0x1, R13, P0 ;  /* 0x0000000105277824 */ /* 0x000fe200000e060d */
[----:B------:R-:W-:Y:S01]  /*130b0*/  ISETP.GE.AND P0, PT, R109, c[0x0][0x1d4], PT ;  /* 0x000075006d007a0c */ /* 0x000fe20003f06270 */
[----:B------:R-:W1:Y:S01]  /*130c0*/  LDSM.16.M88.4 R4, [R243+0xa100] ;  /* 0x00a10000f304783b */ /* 0x000e620000000200 */
[C---:B------:R-:W-:Y:S01]  /*130d0*/  ISETP.LT.OR P2, PT, R124.reuse, 0x1, P1 ;  /* 0x000000017c00780c */ /* 0x040fe20000f41670 */
[----:B------:R-:W-:Y:S01]  /*130e0*/  IMAD.MOV.U32 R0, RZ, RZ, 0x40 ;  /* 0x00000040ff007424 */ /* 0x000fe200078e00ff */
[----:B------:R-:W-:Y:S01]  /*130f0*/  ISETP.LT.OR P3, PT, R124, 0x21, P0 ;  /* 0x000000217c00780c */ /* 0x000fe20000761670 */
[----:B------:R-:W-:Y:S01]  /*13100*/  LDSM.16.M88.4 R20, [R236+0x5900] ;  /* 0x00590000ec14783b */ /* 0x000fe20000000200 */
[C---:B------:R-:W-:Y:S01]  /*13110*/  IMAD R244, R2.reuse, 0x2, R243 ;  /* 0x0000000202f47824 */ /* 0x040fe200078e02f3 */
[----:B------:R-:W-:Y:S01]  /*13120*/  IADD3 R252, R247, 0x2000, RZ ;  /* 0x00002000f7fc7810 */ /* 0x000fe20007ffe0ff */
[----:B------:R-:W-:Y:S01]  /*13130*/  IMAD R246, R2, 0x2, R245 ;  /* 0x0000000202f67824 */ /* 0x000fe200078e02f5 */
[----:B------:R-:W-:Y:S01]  /*13140*/  LDSM.16.M88.4 R64, [R247] ;  /* 0x00000000f740783b */ /* 0x000fe20000000200 */
[----:B------:R-:W-:Y:S01]  /*13150*/  IMAD R248, R3, 0x2, R244 ;  /* 0x0000000203f87824 */ /* 0x000fe200078e02f4 */
[----:B------:R-:W-:-:S02]  /*13160*/  IADD3 R251, R247, 0x2800, RZ ;  /* 0x00002800f7fb7810 */ /* 0x000fc40007ffe0ff */
[----:B------:R-:W-:Y:S01]  /*13170*/  LDSM.16.M88.4 R60, [R247+0x800] ;  /* 0x00080000f73c783b */ /* 0x000fe20000000200 */
[C---:B------:R-:W-:Y:S02]  /*13180*/  IADD3 R250, R247.reuse, 0x3000, RZ ;  /* 0x00003000f7fa7810 */ /* 0x040fe40007ffe0ff */
[----:B------:R-:W-:Y:S01]  /*13190*/  IADD3 R249, R247, 0x3800, RZ ;  /* 0x00003800f7f97810 */ /* 0x000fe20007ffe0ff */
[----:B------:R-:W-:Y:S04]  /*131a0*/  LDSM.16.M88.4 R56, [R247+0x1000] ;  /* 0x00100000f738783b */ /* 0x000fe80000000200 */
[----:B------:R-:W-:Y:S04]  /*131b0*/  LDSM.16.M88.4 R52, [R247+0x1800] ;  /* 0x00180000f734783b */ /* 0x000fe80000000200 */
[----:B------:R-:W2:Y:S04]  /*131c0*/  LDSM.16.M88.4 R8, [R243+0x8100] ;  /* 0x00810000f308783b */ /* 0x000ea80000000200 */
[----:B------:R-:W-:Y:S04]  /*131d0*/  LDSM.16.M88.4 R16, [R245+0x8100] ;  /* 0x00810000f510783b */ /* 0x000fe80000000200 */
[----:B------:R-:W3:Y:S04]  /*131e0*/  LDSM.16.M88.4 R12, [R245+0xa100] ;  /* 0x00a10000f50c783b */ /* 0x000ee80000000200 */
[----:B------:R-:W-:Y:S01]  /*131f0*/  @!PT LDS RZ, [RZ] ;  /* 0x00000000fffff984 */ /* 0x000fe20000000800 */
[----:B------:R-:W-:Y:S01]  /*13200*/  @!PT LDS RZ, [RZ] ;  /* 0x00000000fffff984 */ /* 0x000fe20000000800 */
[----:B------:R-:W-:Y:S01]  /*13210*/  @!PT LDS RZ, [RZ] ;  /* 0x00000000fffff984 */ /* 0x000fe20000000800 */
[----:B------:R4:W-:Y:S01]  /*13220*/  LDGSTS.E.BYPASS.LTC128B.128 [R154+0x100], [R50.64], !P2 ;  /* 0x00100000329a7fae */ /* 0x0009e2000d101d62 */
[C---:B------:R-:W-:Y:S01]  /*13230*/  ISETP.LT.OR P2, PT, R124.reuse, 0x1, P0 ;  /* 0x000000017c00780c */ /* 0x040fe20000741670 */
[C---:B-1----:R-:W-:Y:S02]  /*13240*/  HMMA.16816.F32 R72, R4.reuse, R28, RZ ;  /* 0x0000001c0448723c */ /* 0x042fe400000018ff */
[----:B------:R-:W-:Y:S04]  /*13250*/  STL [R1+0x4c], R156 ;  /* 0x00004c9c01007387 */ /* 0x000fe80000100800 */
[----:B------:R-:W-:Y:S02]  /*13260*/  STL [R1+0x18], R154 ;  /* 0x0000189a01007387 */ /* 0x000fe40000100800 */
[----:B------:R-:W-:Y:S04]  /*13270*/  HMMA.16816.F32 R116, R4, R30, RZ ;  /* 0x0000001e0474723c */ /* 0x000fe800000018ff */
[----:B------:R1:W-:Y:S01]  /*13280*/  LDGSTS.E.BYPASS.LTC128B.128 [R154+0x2100], [R42.64], !P2 ;  /* 0x021000002a9a7fae */ /* 0x0003e2000d101d62 */
[----:B------:R-:W-:-:S03]  /*13290*/  ISETP.LT.OR P2, PT, R124, 0x11, P1 ;  /* 0x000000117c00780c */ /* 0x000fc60000f41670 */
[----:B------:R-:W-:Y:S10]  /*132a0*/  HMMA.16816.F32 R68, R4, R32, RZ ;  /* 0x000000200444723c */ /* 0x000ff400000018ff */
        /* <DEDUP_REMOVED lines=13> */
[----:B------:R-:W-:Y:S03]  /*13380*/  HMMA.16816.F32 R100, R8, R34, RZ ;  /* 0x000000220864723c */ /* 0x000fe600000018ff */
        /* <DEDUP_REMOVED lines=8> */
[C---:B------:R-:W-:Y:S02]  /*13410*/  HMMA.16816.F32 R84, R8.reuse, R26, RZ ;  /* 0x0000001a0854723c */ /* 0x040fe400000018ff */
[----:B-1----:R-:W-:Y:S04]  /*13420*/  LDSM.16.M88.4 R40, [R242+0x4900] ;  /* 0x00490000f228783b */ /* 0x002fe80000000200 */
[----:B------:R-:W-:Y:S02]  /*13430*/  LDSM.16.M88.4 R32, [R242+0x5900] ;  /* 0x00590000f220783b */ /* 0x000fe40000000200 */
[C---:B------:R-:W-:Y:S02]  /*13440*/  HMMA.16816.F32 R28, R8.reuse, R20, RZ ;  /* 0x00000014081c723c */ /* 0x040fe400000018ff */
[----:B------:R-:W0:Y:S06]  /*13450*/  LDGDEPBAR ;  /* 0x00000000000079af */ /* 0x000e2c0000000000 */
[----:B------:R-:W-:Y:S01]  /*13460*/  HMMA.16816.F32 R8, R8, R22, RZ ;  /* 0x000000160808723c */ /* 0x000fe200000018ff */
[----:B--2---:R-:W-:Y:S07]  /*13470*/  LDSM.16.M88.4 R44, [R242+0x4100] ;  /* 0x00410000f22c783b */ /* 0x004fee0000000200 */
[C---:B----4-:R-:W-:Y:S01]  /*13480*/  HMMA.16816.F32 R48, R4.reuse, R24, RZ ;  /* 0x000000180430723c */ /* 0x050fe200000018ff */
[----:B-----5:R-:W-:Y:S07]  /*13490*/  LDSM.16.M88.4 R36, [R242+0x5100] ;  /* 0x00510000f224783b */ /* 0x020fee0000000200 */
[C---:B------:R-:W-:Y:S08]  /*134a0*/  HMMA.16816.F32 R88, R4.reuse, R20, RZ ;  /* 0x000000140458723c */ /* 0x040ff000000018ff */
[C---:B------:R-:W-:Y:S01]  /*134b0*/  HMMA.16816.F32 R112, R4.reuse, R22, RZ ;  /* 0x000000160470723c */ /* 0x040fe200000018ff */
[----:B------:R-:W1:Y:S07]  /*134c0*/  LDSM.16.M88.4 R20, [R244+0xa100] ;  /* 0x00a10000f414783b */ /* 0x000e6e0000000200 */
[----:B------:R-:W-:Y:S08]  /*134d0*/  HMMA.16816.F32 R120, R4, R26, RZ ;  /* 0x0000001a0478723c */ /* 0x000ff000000018ff */
[C---:B---3--:R-:W-:Y:S08]  /*134e0*/  HMMA.16816.F32 R24, R12.reuse, R60, R72 ;  /* 0x0000003c0c18723c */ /* 0x048ff00000001848 */
[C---:B------:R-:W-:Y:S08]  /*134f0*/  HMMA.16816.F32 R4, R12.reuse, R64, R68 ;  /* 0x000000400c04723c */ /* 0x040ff00000001844 */
[----:B------:R-:W-:Y:S08]  /*13500*/  HMMA.16816.F32 R72, R12, R66, R104 ;  /* 0x000000420c48723c */ /* 0x000ff00000001868 */
[----:B------:R-:W-:Y:S01]  /*13510*/  HMMA.16816.F32 R104, R16, R54, R8 ;  /* 0x000000361068723c */ /* 0x000fe20000001808 */
[----:B------:R-:W2:Y:S07]  /*13520*/  LDSM.16.M88.4 R8, [R244+0x8100] ;  /* 0x00810000f408783b */ /* 0x000eae0000000200 */
[C---:B------:R-:W-:Y:S08]  /*13530*/  HMMA.16816.F32 R48, R12.reuse, R56, R48 ;  /* 0x000000380c30723c */ /* 0x040ff00000001830 */
[C---:B------:R-:W-:Y:S08]  /*13540*/  HMMA.16816.F32 R68, R12.reuse, R54, R112 ;  /* 0x000000360c44723c */ /* 0x040ff00000001870 */
[----:B------:R-:W-:Y:S08]  /*13550*/  HMMA.16816.F32 R76, R12, R52, R88 ;  /* 0x000000340c4c723c */ /* 0x000ff00000001858 */
[----:B------:R-:W-:Y:S08]  /*13560*/  HMMA.16816.F32 R112, R16, R64, R108 ;  /* 0x000000401070723c */ /* 0x000ff0000000186c */
[C---:B------:R-:W-:Y:S08]  /*13570*/  HMMA.16816.F32 R88, R12.reuse, R62, R116 ;  /* 0x0000003e0c58723c */ /* 0x040ff00000001874 */
[----:B------:R-:W-:Y:S01]  /*13580*/  HMMA.16816.F32 R120, R12, R58, R120 ;  /* 0x0000003a0c78723c */ /* 0x000fe20000001878 */
[----:B------:R-:W-:Y:S07]  /*13590*/  LDSM.16.M88.4 R12, [R246+0x8100] ;  /* 0x00810000f60c783b */ /* 0x000fee0000000200 */
[C---:B------:R-:W-:Y:S08]  /*135a0*/  HMMA.16816.F32 R128, R16.reuse, R56, R80 ;  /* 0x000000381080723c */ /* 0x040ff00000001850 */
[C---:B------:R-:W-:Y:S08]  /*135b0*/  HMMA.16816.F32 R64, R16.reuse, R66, R100 ;  /* 0x000000421040723c */ /* 0x040ff00000001864 */
        /* <DEDUP_REMOVED lines=8> */
[C---:B------:R-:W-:Y:S01]  /*13640*/  HMMA.16816.F32 R92, R20.reuse, R40, R24 ;  /* 0x00000028145c723c */ /* 0x040fe20000001818 */
[----:B------:R-:W3:Y:S07]  /*13650*/  LDSM.16.M88.4 R24, [R241+0x800] ;  /* 0x00080000f118783b */ /* 0x000eee0000000200 */
[C---:B------:R-:W-:Y:S01]  /*13660*/  HMMA.16816.F32 R84, R20.reuse, R36, R48 ;  /* 0x000000241454723c */ /* 0x040fe20000001830 */
[----:B------:R-:W4:Y:S07]  /*13670*/  LDSM.16.M88.4 R48, [R241+0x1800] ;  /* 0x00180000f130783b */ /* 0x000f2e0000000200 */
[C---:B------:R-:W-:Y:S08]  /*13680*/  HMMA.16816.F32 R96, R20.reuse, R46, R72 ;  /* 0x0000002e1460723c */ /* 0x040ff00000001848 */
[C---:B------:R-:W-:Y:S08]  /*13690*/  HMMA.16816.F32 R76, R20.reuse, R32, R76 ;  /* 0x00000020144c723c */ /* 0x040ff0000000184c */
[C---:B------:R-:W-:Y:S08]  /*136a0*/  HMMA.16816.F32 R88, R20.reuse, R42, R88 ;  /* 0x0000002a1458723c */ /* 0x040ff00000001858 */
[C---:B------:R-:W-:Y:S08]  /*136b0*/  HMMA.16816.F32 R80, R20.reuse, R38, R120 ;  /* 0x000000261450723c */ /* 0x040ff00000001878 */
[----:B------:R-:W-:Y:S08]  /*136c0*/  HMMA.16816.F32 R68, R20, R34, R68 ;  /* 0x000000221444723c */ /* 0x000ff00000001844 */
[C---:B--2---:R-:W-:Y:S08]  /*136d0*/  HMMA.16816.F32 R112, R8.reuse, R44, R112 ;  /* 0x0000002c0870723c */ /* 0x044ff00000001870 */
        /* <DEDUP_REMOVED lines=8> */
[----:B------:R-:W2:Y:S04]  /*13760*/  LDSM.16.M88.4 R8, [R243+0xe100] ;  /* 0x00e10000f308783b */ /* 0x000ea80000000200 */
        /* <DEDUP_REMOVED lines=14> */
[C---:B----4-:R-:W-:Y:S01]  /*13850*/  HMMA.16816.F32 R92, R12.reuse, R48, R44 ;  /* 0x000000300c5c723c */ /* 0x050fe2000000182c */
[----:B------:R-:W-:Y:S07]  /*13860*/  LDSM.16.M88.4 R44, [R247+0x3000] ;  /* 0x00300000f72c783b */ /* 0x000fee0000000200 */
[----:B------:R-:W-:Y:S01]  /*13870*/  HMMA.16816.F32 R88, R12, R50, R20 ;  /* 0x000000320c58723c */ /* 0x000fe20000001814 */
[----:B------:R-:W1:Y:S04]  /*13880*/  LDSM.16.M88.4 R12, [R243+0xc100] ;  /* 0x00c10000f30c783b */ /* 0x000e680000000200 */
[----:B------:R-:W-:Y:S03]  /*13890*/  LDSM.16.M88.4 R20, [R245+0xc100] ;  /* 0x00c10000f514783b */ /* 0x000fe60000000200 */
[C---:B------:R-:W-:Y:S01]  /*138a0*/  HMMA.16816.F32 R96, R4.reuse, R30, R96 ;  /* 0x0000001e0460723c */ /* 0x040fe20000001860 */
[----:B------:R-:W-:Y:S07]  /*138b0*/  LDSM.16.M88.4 R28, [R247+0x2000] ;  /* 0x00200000f71c783b */ /* 0x000fee0000000200 */
[C---:B------:R-:W-:Y:S01]  /*138c0*/  HMMA.16816.F32 R84, R4.reuse, R16, R84 ;  /* 0x000000100454723c */ /* 0x040fe20000001854 */
[----:B------:R-:W3:Y:S07]  /*138d0*/  LDSM.16.M88.4 R16, [R236+0x7900] ;  /* 0x00790000ec10783b */ /* 0x000eee0000000200 */
[C---:B------:R-:W-:Y:S08]  /*138e0*/  HMMA.16816.F32 R128, R4.reuse, R48, R76 ;  /* 0x000000300480723c */ /* 0x040ff0000000184c */
[----:B------:R-:W-:Y:S01]  /*138f0*/  HMMA.16816.F32 R76, R4, R50, R68 ;  /* 0x00000032044c723c */ /* 0x000fe20000001844 */
[----:B------:R-:W4:Y:S07]  /*13900*/  LDSM.16.M88.4 R4, [R245+0xe100] ;  /* 0x00e10000f504783b */ /* 0x000f2e0000000200 */
[C---:B--2---:R-:W-:Y:S08]  /*13910*/  HMMA.16816.F32 R68, R8.reuse, R40, R64 ;  /* 0x000000280844723c */ /* 0x044ff00000001840 */
[----:B------:R-:W-:Y:S08]  /*13920*/  HMMA.16816.F32 R64, R8, R42, R96 ;  /* 0x0000002a0840723c */ /* 0x000ff00000001860 */
[C---:B-1----:R-:W-:Y:S08]  /*13930*/  HMMA.16816.F32 R72, R12.reuse, R40, R124 ;  /* 0x000000280c48723c */ /* 0x042ff0000000187c */
[----:B------:R-:W-:Y:S08]  /*13940*/  HMMA.16816.F32 R60, R12, R42, R120 ;  /* 0x0000002a0c3c723c */ /* 0x000ff00000001878 */
[C---:B------:R-:W-:Y:S08]  /*13950*/  HMMA.16816.F32 R56, R8.reuse, R36, R116 ;  /* 0x000000240838723c */ /* 0x040ff00000001874 */
[----:B------:R-:W-:Y:S08]  /*13960*/  HMMA.16816.F32 R48, R8, R38, R100 ;  /* 0x000000260830723c */ /* 0x000ff00000001864 */
[C---:B------:R-:W-:Y:S08]  /*13970*/  HMMA.16816.F32 R40, R12.reuse, R36, R112 ;  /* 0x000000240c28723c */ /* 0x040ff00000001870 */
[----:B------:R-:W-:Y:S08]  /*13980*/  HMMA.16816.F32 R36, R12, R38, R108 ;  /* 0x000000260c24723c */ /* 0x000ff0000000186c */
        /* <DEDUP_REMOVED lines=9> */
[----:B------:R-:W-:Y:S04]  /*13a20*/  LDSM.16.M88.4 R16, [R244+0xe100] ;  /* 0x00e10000f410783b */ /* 0x000fe80000000200 */
[----:B------:R-:W-:Y:S03]  /*13a30*/  LDSM.16.M88.4 R12, [R244+0xc100] ;  /* 0x00c10000f40c783b */ /* 0x000fe60000000200 */
[----:B----4-:R-:W-:Y:S01]  /*13a40*/  HMMA.16816.F32 R136, R4, R26, R48 ;  /* 0x0000001a0488723c */ /* 0x010fe20000001830 */
[----:B------:R-:W1:Y:S07]  /*13a50*/  LDSM.16.M88.4 R48, [R242+0x6100] ;  /* 0x00610000f230783b */ /* 0x000e6e0000000200 */
[C---:B------:R-:W-:Y:S01]  /*13a60*/  HMMA.16816.F32 R120, R20.reuse, R24, R40 ;  /* 0x000000181478723c */ /* 0x040fe20000001828 */
[----:B------:R-:W2:Y:S07]  /*13a70*/  LDSM.16.M88.4 R40, [R242+0x6900] ;  /* 0x00690000f228783b */ /* 0x000eae0000000200 */
[----:B------:R-:W-:Y:S01]  /*13a80*/  HMMA.16816.F32 R112, R20, R26, R36 ;  /* 0x0000001a1470723c */ /* 0x000fe20000001824 */
[----:B------:R-:W3:Y:S07]  /*13a90*/  LDSM.16.M88.4 R36, [R242+0x7100] ;  /* 0x00710000f224783b */ /* 0x000eee0000000200 */
[C---:B------:R-:W-:Y:S08]  /*13aa0*/  HMMA.16816.F32 R144, R4.reuse, R30, R64 ;  /* 0x0000001e0490723c */ /* 0x040ff00000001840 */
[C---:B------:R-:W-:Y:S08]  /*13ab0*/  HMMA.16816.F32 R116, R4.reuse, R28, R68 ;  /* 0x0000001c0474723c */ /* 0x040ff00000001844 */
[C---:B------:R-:W-:Y:S01]  /*13ac0*/  HMMA.16816.F32 R140, R4.reuse, R24, R56 ;  /* 0x00000018048c723c */ /* 0x040fe20000001838 */
[----:B------:R-:W-:Y:S07]  /*13ad0*/  LDSM.16.M88.4 R24, [R241+0x3000] ;  /* 0x00300000f118783b */ /* 0x000fee0000000200 */
[C---:B------:R-:W-:Y:S08]  /*13ae0*/  HMMA.16816.F32 R84, R4.reuse, R44, R84 ;  /* 0x0000002c0454723c */ /* 0x040ff00000001854 */
[C---:B------:R-:W-:Y:S08]  /*13af0*/  HMMA.16816.F32 R132, R4.reuse, R46, R100 ;  /* 0x0000002e0484723c */ /* 0x040ff00000001864 */
[C---:B------:R-:W-:Y:S08]  /*13b00*/  HMMA.16816.F32 R128, R4.reuse, R52, R96 ;  /* 0x000000340480723c */ /* 0x040ff00000001860 */
[----:B------:R-:W-:Y:S01]  /*13b10*/  HMMA.16816.F32 R64, R4, R54, R76 ;  /* 0x000000360440723c */ /* 0x000fe2000000184c */
[----:B------:R-:W-:Y:S07]  /*13b20*/  LDSM.16.M88.4 R4, [R248+0xe100] ;  /* 0x00e10000f804783b */ /* 0x000fee0000000200 */
[C---:B------:R-:W-:Y:S08]  /*13b30*/  HMMA.16816.F32 R124, R20.reuse, R28, R72 ;  /* 0x0000001c147c723c */ /* 0x040ff00000001848 */
[C---:B------:R-:W-:Y:S01]  /*13b40*/  HMMA.16816.F32 R56, R20.reuse, R30, R60 ;  /* 0x0000001e1438723c */ /* 0x040fe2000000183c */
[----:B------:R-:W-:Y:S07]  /*13b50*/  LDSM.16.M88.4 R28, [R241+0x2800] ;  /* 0x00280000f11c783b */ /* 0x000fee0000000200 */
[C---:B------:R-:W-:Y:S01]  /*13b60*/  HMMA.16816.F32 R108, R20.reuse, R44, R8 ;  /* 0x0000002c146c723c */ /* 0x040fe20000001808 */
[----:B------:R-:W-:Y:S07]  /*13b70*/  LDSM.16.M88.4 R8, [R246+0xc100] ;  /* 0x00c10000f608783b */ /* 0x000fee0000000200 */
[C---:B------:R-:W-:Y:S01]  /*13b80*/  HMMA.16816.F32 R104, R20.reuse, R46, R80 ;  /* 0x0000002e1468723c */ /* 0x040fe20000001850 */
[----:B------:R-:W4:Y:S07]  /*13b90*/  LDSM.16.M88.4 R44, [R241+0x2000] ;  /* 0x00200000f12c783b */ /* 0x000f2e0000000200 */
[C---:B------:R-:W-:Y:S08]  /*13ba0*/  HMMA.16816.F32 R72, R20.reuse, R52, R92 ;  /* 0x000000341448723c */ /* 0x040ff0000000185c */
[----:B------:R-:W-:Y:S01]  /*13bb0*/  HMMA.16816.F32 R68, R20, R54, R88 ;  /* 0x000000361444723c */ /* 0x000fe20000001858 */
[----:B------:R-:W5:Y:S01]  /*13bc0*/  LDSM.16.M88.4 R20, [R241+0x3800] ;  /* 0x00380000f114783b */ /* 0x000f620000000200 */
[----:B------:R-:W-:-:S06]  /*13bd0*/  DEPBAR.LE SB0, 0x0 ;  /* 0x000080000000791a */ /* 0x000fcc0000000000 */
        /* <DEDUP_REMOVED lines=15> */
[----:B------:R-:W-:Y:S07]  /*13cd0*/  HMMA.16816.F32 R64, R4, R22, R64 ;  /* 0x000000160440723c */ /* 0x000fee0000001840 */
[C---:B------:R-:W-:Y:S01]  /*13ce0*/  IADD3 R4, R247.reuse, 0x800, RZ ;  /* 0x00000800f7047810 */ /* 0x040fe20007ffe0ff */
[----:B------:R-:W-:Y:S01]  /*13cf0*/  HMMA.16816.F32 R60, R12, R48, R124 ;  /* 0x000000300c3c723c */ /* 0x000fe2000000187c */
[----:B------:R-:W-:-:S03]  /*13d00*/  IADD3 R5, R247, 0x1000, RZ ;  /* 0x00001000f7057810 */ /* 0x000fc60007ffe0ff */
[----:B------:R1:W-:Y:S04]  /*13d10*/  STL [R1+0x8], R4 ;  /* 0x0000080401007387 */ /* 0x0003e80000100800 */
[C---:B------:R-:W-:Y:S01]  /*13d20*/  HMMA.16816.F32 R56, R12.reuse, R50, R56 ;  /* 0x000000320c38723c */ /* 0x040fe20000001838 */
[----:B------:R2:W-:Y:S04]  /*13d30*/  STL [R1+0x40], R157 ;  /* 0x0000409d01007387 */ /* 0x0005e80000100800 */
[----:B------:R2:W-:Y:S03]  /*13d40*/  STL [R1+0x4], R5 ;  /* 0x0000040501007387 */ /* 0x0005e60000100800 */
[C---:B------:R-:W-:Y:S08]  /*13d50*/  HMMA.16816.F32 R52, R12.reuse, R40, R120 ;  /* 0x000000280c34723c */ /* 0x040ff00000001878 */
[----:B------:R-:W-:Y:S01]  /*13d60*/  HMMA.16816.F32 R48, R12, R42, R112 ;  /* 0x0000002a0c30723c */ /* 0x000fe20000001870 */
[----:B-1----:R-:W-:-:S07]  /*13d70*/  IADD3 R4, R247, 0x1800, RZ ;  /* 0x00001800f7047810 */ /* 0x002fce0007ffe0ff */
[C---:B------:R-:W-:Y:S01]  /*13d80*/  HMMA.16816.F32 R40, R12.reuse, R36, R108 ;  /* 0x000000240c28723c */ /* 0x040fe2000000186c */
[----:B------:R2:W-:Y:S07]  /*13d90*/  STL [R1], R4 ;  /* 0x0000000401007387 */ /* 0x0005ee0000100800 */
        /* <DEDUP_REMOVED lines=12> */
[----:B------:R-:W-:Y:S05]  /*13e60*/  @!P0 BRA `(.L_x_1980) ;  /* 0x0000049000008947 */ /* 0x000fea0003800000 */
[----:B--2---:R-:W-:Y:S01]  /*13e70*/  ULEA UR4, UR8, UR19, 0x6 ;  /* 0x0000001308047291 */ /* 0x004fe2000f8e303f */
        /* <DEDUP_REMOVED lines=21> */
[----:B-1----:R-:W-:Y:S02]  /*13fd0*/  IMAD R6, R4, c[0x0][0x1e0], RZ ;  /* 0x0000780004067a24 */ /* 0x002fe400078e02ff */
[----:B------:R-:W-:-:S04]  /*13fe0*/  IMAD.WIDE.U32 R4, R10, c[0x0][0x1e0], RZ ;  /* 0x000078000a047a25 */ /* 0x000fc800078e00ff */
[----:B------:R-:W-:-:S04]  /*13ff0*/  IMAD R6, R10, c[0x0][0x1e4], R6 ;  /* 0x000079000a067a24 */ /* 0x000fc800078e0206 */
[----:B------:R-:W-:Y:S01]  /*14000*/  IMAD.IADD R5, R5, 0x1, R6 ;  /* 0x0000000105057824 */ /* 0x000fe200078e0206 */
[----:B--2---:R-:W-:-:S03]  /*14010*/  SHF.R.S32.HI R6, RZ, 0x1f, R9 ;  /* 0x0000001fff067819 */ /* 0x004fc60000011409 */
[----:B------:R-:W-:Y:S01]  /*14020*/  IMAD.WIDE.U32 R4, R9, c[0x0][0x1f0], R4 ;  /* 0x00007c0009047a25 */ /* 0x000fe200078e0004 */
[----:B------:R-:W-:Y:S03]  /*14030*/  STL [R1+0x2c], R9 ;  /* 0x00002c0901007387 */ /* 0x000fe60000100800 */
[----:B------:R-:W-:Y:S01]  /*14040*/  IMAD R6, R6, c[0x0][0x1f0], RZ ;  /* 0x00007c0006067a24 */ /* 0x000fe200078e02ff */
[----:B------:R-:W-:-:S03]  /*14050*/  IADD3 R4, P0, R4, UR20, RZ ;  /* 0x0000001404047c10 */ /* 0x000fc6000ff1e0ff */
[----:B------:R-:W-:-:S05]  /*14060*/  IMAD R6, R9, c[0x0][0x1f4], R6 ;  /* 0x00007d0009067a24 */ /* 0x000fca00078e0206 */
[----:B------:R-:W-:Y:S02]  /*14070*/  IADD3.X R6, R5, UR12, R6, P0, !PT ;  /* 0x0000000c05067c10 */ /* 0x000fe400087fe406 */
[----:B------:R-:W-:-:S04]  /*14080*/  LEA R5, P0, R4, c[0x0][0x1c8], 0x1 ;  /* 0x0000720004057a11 */ /* 0x000fc800078008ff */
[----:B------:R-:W-:Y:S01]  /*14090*/  LEA.HI.X R4, R4, c[0x0][0x1cc], R6, 0x1, P0 ;  /* 0x0000730004047a11 */ /* 0x000fe200000f0c06 */
[----:B------:R-:W1:Y:S01]  /*140a0*/  SHFL.IDX PT, R7, R5, RZ, 0x181f ;  /* 0x00181fff05077589 */ /* 0x000e6200000e0000 */
[----:B------:R-:W-:-:S03]  /*140b0*/  SHF.L.U64.HI R6, R180, 0x1, R158 ;  /* 0x00000001b4067819 */ /* 0x000fc6000001029e */
[----:B------:R-:W2:Y:S04]  /*140c0*/  SHFL.IDX PT, R9, R4, RZ, 0x181f ;  /* 0x00181fff04097589 */ /* 0x000ea800000e0000 */
[----:B------:R-:W3:Y:S04]  /*140d0*/  SHFL.IDX PT, R8, R5, 0x1, 0x181f ;  /* 0x00381f0005087f89 */ /* 0x000ee800000e0000 */
[----:B------:R-:W4:Y:S04]  /*140e0*/  SHFL.IDX PT, R11, R5, 0x2, 0x181f ;  /* 0x00581f00050b7f89 */ /* 0x000f2800000e0000 */
[----:B------:R-:W5:Y:S04]  /*140f0*/  SHFL.IDX PT, R10, R4, 0x1, 0x181f ;  /* 0x00381f00040a7f89 */ /* 0x000f6800000e0000 */
[----:B------:R5:W5:Y:S04]  /*14100*/  SHFL.IDX PT, R22, R5, 0x3, 0x181f ;  /* 0x00781f0005167f89 */ /* 0x000b6800000e0000 */
[----:B------:R-:W5:Y:S01]  /*14110*/  SHFL.IDX PT, R24, R4, 0x2, 0x181f ;  /* 0x00581f0004187f89 */ /* 0x000f6200000e0000 */
[----:B-1----:R-:W-:-:S03]  /*14120*/  IADD3 R20, P0, R7, R26, RZ ;  /* 0x0000001a07147210 */ /* 0x002fc60007f1e0ff */
[----:B------:R1:W1:Y:S02]  /*14130*/  SHFL.IDX PT, R23, R4, 0x3, 0x181f ;  /* 0x00781f0004177f89 */ /* 0x00026400000e0000 */
[----:B--2---:R-:W-:Y:S01]  /*14140*/  IMAD.X R21, R9, 0x1, R6, P0 ;  /* 0x0000000109157824 */ /* 0x004fe200000e0606 */
[----:B---3--:R-:W-:-:S04]  /*14150*/  IADD3 R16, P3, R8, R26, RZ ;  /* 0x0000001a08107210 */ /* 0x008fc80007f7e0ff */
[----:B------:R2:W-:Y:S01]  /*14160*/  LDGSTS.E.BYPASS.LTC128B.128 [R154+0x4100], [R20.64], !P4 ;  /* 0x04100000149a7fae */ /* 0x0005e2000e101d62 */
[----:B----4-:R-:W-:Y:S01]  /*14170*/  IADD3 R12, P2, R11, R26, RZ ;  /* 0x0000001a0b0c7210 */ /* 0x010fe20007f5e0ff */
[----:B-----5:R-:W-:Y:S01]  /*14180*/  IMAD.X R17, R10, 0x1, R6, P3 ;  /* 0x000000010a117824 */ /* 0x020fe200018e0606 */
[C---:B------:R-:W-:Y:S01]  /*14190*/  SHF.L.U64.HI R5, R156.reuse, 0x1, R157 ;  /* 0x000000019c057819 */ /* 0x040fe2000001029d */
[----:B-1----:R-:W-:-:S05]  /*141a0*/  IMAD.SHL.U32 R4, R156, 0x2, RZ ;  /* 0x000000029c047824 */ /* 0x002fca00078e00ff */
[-C--:B------:R-:W-:Y:S02]  /*141b0*/  IADD3 R18, P1, R7, R4.reuse, RZ ;  /* 0x0000000407127210 */ /* 0x080fe40007f3e0ff */
[----:B------:R-:W-:Y:S02]  /*141c0*/  IADD3 R14, P0, R8, R4, RZ ;  /* 0x00000004080e7210 */ /* 0x000fe40007f1e0ff */
[----:B------:R-:W-:Y:S01]  /*141d0*/  LOP3.LUT R7, R27, 0xf, RZ, 0xc0, !PT ;  /* 0x0000000f1b077812 */ /* 0x000fe200078ec0ff */
[--C-:B------:R-:W-:Y:S02]  /*141e0*/  IMAD.X R19, R9, 0x1, R5.reuse, P1 ;  /* 0x0000000109137824 */ /* 0x100fe400008e0605 */
[----:B------:R-:W-:Y:S01]  /*141f0*/  IMAD.X R15, R10, 0x1, R5, P0 ;  /* 0x000000010a0f7824 */ /* 0x000fe200000e0605 */
[----:B------:R-:W-:Y:S01]  /*14200*/  IADD3 R8, P1, P0, R13, R22, R26 ;  /* 0x000000160d087210 */ /* 0x000fe2000783e01a */
[--C-:B------:R-:W-:Y:S01]  /*14210*/  IMAD.X R13, R24, 0x1, R6.reuse, P2 ;  /* 0x00000001180d7824 */ /* 0x100fe200010e0606 */
[----:B------:R-:W-:Y:S01]  /*14220*/  IADD3 R10, P2, R11, R4, RZ ;  /* 0x000000040b0a7210 */ /* 0x000fe20007f5e0ff */
[----:B------:R2:W-:Y:S01]  /*14230*/  LDGSTS.E.BYPASS.LTC128B.128 [R154+0x6100], [R18.64], !P5 ;  /* 0x06100000129a7fae */ /* 0x0005e2000e901d62 */
[----:B------:R-:W-:-:S02]  /*14240*/  IADD3.X R9, RZ, R23, R6, P1, P0 ;  /* 0x00000017ff097210 */ /* 0x000fc40000fe0406 */
        /* <DEDUP_REMOVED lines=8> */
[----:B------:R2:W-:Y:S04]  /*142d0*/  LDGSTS.E.BYPASS.LTC128B.128 [R154+0x7100], [R10.64], !P5 ;  /* 0x071000000a9a7fae */ /* 0x0005e8000e901d62 */
[----:B------:R2:W-:Y:S04]  /*142e0*/  LDGSTS.E.BYPASS.LTC128B.128.ZFILL [R154+0x5900], [R8.64], P2 ;  /* 0x05900000089a7fae */ /* 0x0005e80009141d62 */
[----:B------:R2:W-:Y:S02]  /*142f0*/  LDGSTS.E.BYPASS.LTC128B.128.ZFILL [R154+0x7900], [R4.64], P0 ;  /* 0x07900000049a7fae */ /* 0x0005e40008141d62 */
.L_x_1980:
[----:B--2---:R-:W-:Y:S01]  /*14300*/  LOP3.LUT R4, R150, 0xffffffe0, RZ, 0xc0, !PT ;  /* 0xffffffe096047812 */ /* 0x004fe200078ec0ff */
[----:B------:R-:W-:Y:S01]  /*14310*/  UMOV UR4, 0xffffffc0 ;  /* 0xffffffc000047882 */ /* 0x000fe20000000000 */
[----:B------:R-:W-:Y:S01]  /*14320*/  LEA.HI R6, R152, R153, RZ, 0x2 ;  /* 0x0000009998067211 */ /* 0x000fe200078f10ff */
[----:B------:R-:W-:Y:S01]  /*14330*/  UIMAD UR4, UR8, UR4, 0x41 ;  /* 0x00000041080474a4 */ /* 0x000fe2000f8e0204 */
[----:B------:R-:W-:Y:S01]  /*14340*/  SHF.R.S32.HI R5, RZ, 0x1f, R151 ;  /* 0x0000001fff057819 */ /* 0x000fe20000011497 */
[----:B------:R-:W-:Y:S01]  /*14350*/  IMAD.IADD R4, R153, 0x1, -R4 ;  /* 0x0000000199047824 */ /* 0x000fe200078e0a04 */
[----:B------:R-:W-:Y:S01]  /*14360*/  LOP3.LUT R6, R6, 0xfffffffc, RZ, 0xc0, !PT ;  /* 0xfffffffc06067812 */ /* 0x000fe200078ec0ff */
[----:B------:R-:W-:Y:S01]  /*14370*/  STL [R1+0x84], R252 ;  /* 0x000084fc01007387 */ /* 0x000fe20000100800 */
[----:B------:R-:W-:Y:S01]  /*14380*/  LEA.HI R5, R5, R151, RZ, 0x2 ;  /* 0x0000009705057211 */ /* 0x000fe200078f10ff */
[----:B------:R-:W-:Y:S01]  /*14390*/  IMAD.SHL.U32 R237, R0, 0x2, RZ ;  /* 0x0000000200ed7824 */ /* 0x000fe200078e00ff */
[----:B------:R-:W-:Y:S01]  /*143a0*/  SHF.R.S32.HI R7, RZ, 0x1f, R4 ;  /* 0x0000001fff077819 */ /* 0x000fe20000011404 */
[----:B------:R-:W-:Y:S01]  /*143b0*/  IMAD.IADD R6, R153, 0x1, -R6 ;  /* 0x0000000199067824 */ /* 0x000fe200078e0a06 */
[----:B------:R-:W-:Y:S01]  /*143c0*/  LOP3.LUT R8, R5, 0xffffffc, RZ, 0xc0, !PT ;  /* 0x0ffffffc05087812 */ /* 0x000fe200078ec0ff */
[----:B------:R-:W-:Y:S01]  /*143d0*/  STL [R1+0x80], R251 ;  /* 0x000080fb01007387 */ /* 0x000fe20000100800 */
[----:B------:R-:W-:Y:S01]  /*143e0*/  LEA.HI R7, R7, R4, RZ, 0x2 ;  /* 0x0000000407077211 */ /* 0x000fe200078f10ff */
[----:B------:R-:W-:Y:S01]  /*143f0*/  IMAD R238, R3, 0x2, R237 ;  /* 0x0000000203ee7824 */ /* 0x000fe200078e02ed */
[----:B------:R-:W-:Y:S01]  /*14400*/  LEA.HI R5, R6, R6, RZ, 0x1 ;  /* 0x0000000606057211 */ /* 0x000fe200078f08ff */
[----:B------:R-:W-:Y:S01]  /*14410*/  IMAD.IADD R9, R151, 0x1, -R8 ;  /* 0x0000000197097824 */ /* 0x000fe200078e0a08 */
[----:B------:R-:W-:Y:S01]  /*14420*/  LEA.HI.SX32 R8, R7, UR18, 0x1e ;  /* 0x0000001207087c11 */ /* 0x000fe2000f8ff2ff */
[----:B------:R-:W-:Y:S01]  /*14430*/  STL [R1+0x7c], R250 ;  /* 0x00007cfa01007387 */ /* 0x000fe20000100800 */
[----:B------:R-:W-:Y:S01]  /*14440*/  PLOP3.LUT P1, PT, PT, PT, UP2, 0x80, 0x0 ;  /* 0x000000000000781c */ /* 0x000fe20003f2f028 */
[C---:B------:R-:W-:Y:S01]  /*14450*/  IMAD.SHL.U32 R10, R5.reuse, 0x20, RZ ;  /* 0x00000020050a7824 */ /* 0x040fe200078e00ff */
[----:B------:R-:W-:Y:S01]  /*14460*/  LOP3.LUT R5, R5, 0x1ffffffe, RZ, 0xc0, !PT ;  /* 0x1ffffffe05057812 */ /* 0x000fe200078ec0ff */
[----:B------:R-:W-:Y:S01]  /*14470*/  IMAD R9, R9, 0x10, R8 ;  /* 0x0000001009097824 */ /* 0x000fe200078e0208 */
[----:B------:R-:W-:Y:S01]  /*14480*/  PLOP3.LUT P0, PT, PT, PT, UP2, 0x80, 0x0 ;  /* 0x000000000000781c */ /* 0x000fe20003f0f028 */
[----:B------:R-:W-:Y:S01]  /*14490*/  STL [R1+0x78], R249 ;  /* 0x000078f901007387 */ /* 0x000fe20000100800 */
[----:B------:R-:W-:Y:S01]  /*144a0*/  LOP3.LUT R8, R10, 0xffffffc0, RZ, 0xc0, !PT ;  /* 0xffffffc00a087812 */ /* 0x000fe200078ec0ff */
[----:B------:R-:W-:Y:S01]  /*144b0*/  IMAD.IADD R6, R6, 0x1, -R5 ;  /* 0x0000000106067824 */ /* 0x000fe200078e0a05 */
[----:B------:R-:W-:Y:S01]  /*144c0*/  LOP3.LUT R7, R7, 0x7ffffffc, RZ, 0xc0, !PT ;  /* 0x7ffffffc07077812 */ /* 0x000fe200078ec0ff */
[----:B------:R-:W-:Y:S01]  /*144d0*/  STL [R1+0x74], R248 ;  /* 0x000074f801007387 */ /* 0x000fe20000100800 */
[----:B------:R-:W-:Y:S01]  /*144e0*/  IADD3 R5, R8, R9, RZ ;  /* 0x0000000908057210 */ /* 0x000fe20007ffe0ff */
[----:B------:R-:W-:-:S02]  /*144f0*/  IMAD R240, R2, 0x2, R237 ;  /* 0x0000000202f07824 */ /* 0x000fc400078e02ed */
[----:B------:R-:W-:Y:S01]  /*14500*/  IMAD.IADD R4, R4, 0x1, -R7 ;  /* 0x0000000104047824 */ /* 0x000fe200078e0a07 */
[----:B------:R-:W-:Y:S01]  /*14510*/  STL [R1+0x70], R247 ;  /* 0x000070f701007387 */ /* 0x000fe20000100800 */
[----:B------:R-:W-:Y:S02]  /*14520*/  IMAD R11, R6, 0x8, R5 ;  /* 0x00000008060b7824 */ /* 0x000fe400078e0205 */
[----:B------:R-:W-:Y:S01]  /*14530*/  IMAD.U32 R7, RZ, RZ, UR4 ;  /* 0x00000004ff077e24 */ /* 0x000fe2000f8e00ff */
[----:B------:R-:W-:Y:S01]  /*14540*/  STL [R1+0x6c], R246 ;  /* 0x00006cf601007387 */ /* 0x000fe20000100800 */
[----:B------:R-:W-:Y:S01]  /*14550*/  @P1 IMAD.HI.U32 R5, R11, c[0x0][0x2c8], RZ ;  /* 0x0000b2000b051a27 */ /* 0x000fe200078e00ff */
[----:B------:R-:W-:Y:S02]  /*14560*/  ULDC.64 UR4, c[0x0][0x2c8] ;  /* 0x0000b20000047ab9 */ /* 0x000fe40000000a00 */
[----:B------:R-:W-:Y:S01]  /*14570*/  STL [R1+0x68], R245 ;  /* 0x000068f501007387 */ /* 0x000fe20000100800 */
[----:B------:R-:W-:Y:S01]  /*14580*/  IMAD.MOV.U32 R8, RZ, RZ, R11 ;  /* 0x000000ffff087224 */ /* 0x000fe200078e000b */
[----:B------:R-:W-:Y:S01]  /*14590*/  @P0 SHF.R.U32.HI R8, RZ, c[0x0][0x2cc], R5 ;  /* 0x0000b300ff080a19 */ /* 0x000fe20000011605 */
[----:B------:R-:W-:Y:S01]  /*145a0*/  IMAD.SHL.U32 R9, R4, 0x2, RZ ;  /* 0x0000000204097824 */ /* 0x000fe200078e00ff */
[----:B------:R-:W-:Y:S01]  /*145b0*/  STL [R1+0x64], R244 ;  /* 0x000064f401007387 */ /* 0x000fe20000100800 */
[----:B------:R-:W-:-:S03]  /*145c0*/  IMAD R239, R2, 0x2, R238 ;  /* 0x0000000202ef7824 */ /* 0x000fc600078e02ee */
[----:B------:R-:W1:Y:S01]  /*145d0*/  SHFL.IDX PT, R5, R8, 0x2, 0x1c1f ;  /* 0x005c1f0008057f89 */ /* 0x000e6200000e0000 */
[----:B------:R-:W-:-:S03]  /*145e0*/  IADD3 R4, -R9, UR9, R7 ;  /* 0x0000000909047c10 */ /* 0x000fc6000fffe107 */
[----:B------:R-:W2:Y:S01]  /*145f0*/  SHFL.IDX PT, R6, R8, 0x3, 0x1c1f ;  /* 0x007c1f0008067f89 */ /* 0x000ea200000e0000 */
[----:B------:R-:W-:-:S03]  /*14600*/  IADD3 R10, R4, -UR23, RZ ;  /* 0x80000017040a7c10 */ /* 0x000fc6000fffe0ff */
[----:B------:R-:W-:Y:S04]  /*14610*/  STL [R1+0x60], R243 ;  /* 0x000060f301007387 */ /* 0x000fe80000100800 */
[----:B------:R-:W-:Y:S04]  /*14620*/  STL [R1+0x5c], R242 ;  /* 0x00005cf201007387 */ /* 0x000fe80000100800 */
[----:B------:R-:W-:Y:S04]  /*14630*/  STL [R1+0x58], R241 ;  /* 0x000058f101007387 */ /* 0x000fe80000100800 */
[----:B------:R-:W-:Y:S04]  /*14640*/  STL [R1+0x54], R236 ;  /* 0x000054ec01007387 */ /* 0x000fe80000100800 */
[----:B------:R-:W-:Y:S01]  /*14650*/  STL [R1+0x50], R180 ;  /* 0x000050b401007387 */ /* 0x000fe20000100800 */
[----:B-1----:R-:W-:-:S03]  /*14660*/  IMAD.IADD R5, R10, 0x1, R5 ;  /* 0x000000010a057824 */ /* 0x002fc600078e0205 */
[----:B------:R1:W-:Y:S01]  /*14670*/  STL [R1+0x44], R11 ;  /* 0x0000440b01007387 */ /* 0x0003e20000100800 */
[----:B--2---:R-:W-:-:S03]  /*14680*/  IADD3 R4, R10, R6, RZ ;  /* 0x000000060a047210 */ /* 0x004fc60007ffe0ff */
[----:B------:R-:W-:Y:S04]  /*14690*/  STL [R1+0x48], R9 ;  /* 0x0000480901007387 */ /* 0x000fe80000100800 */
[----:B------:R-:W-:Y:S04]  /*146a0*/  SHFL.IDX PT, R3, R8, RZ, 0x1c1f ;  /* 0x001c1fff08037589 */ /* 0x000fe800000e0000 */
[----:B------:R-:W2:Y:S04]  /*146b0*/  SHFL.IDX PT, R2, R8, 0x1, 0x1c1f ;  /* 0x003c1f0008027f89 */ /* 0x000ea800000e0000 */
[----:B------:R-:W-:Y:S04]  /*146c0*/  LDSM.16.MT88.4 R104, [R240+0x2100] ;  /* 0x00210000f068783b */ /* 0x000fe80000004200 */
[----:B------:R-:W-:Y:S04]  /*146d0*/  LDSM.16.MT88.4 R108, [R239+0x2100] ;  /* 0x00210000ef6c783b */ /* 0x000fe80000004200 */
[----:B------:R-:W-:Y:S01]  /*146e0*/  LDSM.16.MT88.4 R72, [R237+0x900] ;  /* 0x00090000ed48783b */ /* 0x000fe20000004200 */
[----:B-1----:R-:W-:-:S03]  /*146f0*/  IADD3 R11, -R9, UR13, RZ ;  /* 0x0000000d090b7c10 */ /* 0x002fc6000fffe1ff */
[----:B------:R-:W0:Y:S01]  /*14700*/  LDGDEPBAR ;  /* 0x00000000000079af */ /* 0x000e220000000000 */
[C---:B------:R-:W-:Y:S02]  /*14710*/  IMNMX R5, R11.reuse, R5, PT ;  /* 0x000000050b057217 */ /* 0x040fe40003800200 */
[----:B------:R-:W-:Y:S02]  /*14720*/  IMNMX R4, R11, R4, PT ;  /* 0x000000040b047217 */ /* 0x000fe40003800200 */
[C---:B------:R-:W-:Y:S02]  /*14730*/  ISETP.GT.AND P0, PT, R5.reuse, RZ, PT ;  /* 0x000000ff0500720c */ /* 0x040fe40003f04270 */
[C---:B------:R-:W-:Y:S01]  /*14740*/  ISETP.GT.AND P2, PT, R5.reuse, 0x1, PT ;  /* 0x000000010500780c */ /* 0x040fe20003f44270 */
[----:B--2---:R-:W-:Y:S01]  /*14750*/  IMAD.IADD R2, R10, 0x1, R2 ;  /* 0x000000010a027824 */ /* 0x004fe200078e0202 */
[----:B------:R-:W-:Y:S02]  /*14760*/  ISETP.GT.AND P3, PT, R5, 0x8, PT ;  /* 0x000000080500780c */ /* 0x000fe40003f64270 */
[----:B------:R-:W-:-:S02]  /*14770*/  FSEL R12, R100, -INF , P0 ;  /* 0xff800000640c7808 */ /* 0x000fc40000000000 */
[----:B------:R-:W-:Y:S02]  /*14780*/  FSEL R14, R101, -INF , P2 ;  /* 0xff800000650e7808 */ /* 0x000fe40001000000 */
[----:B------:R-:W-:Y:S02]  /*14790*/  ISETP.GT.AND P1, PT, R5, 0x9, PT ;  /* 0x000000090500780c */ /* 0x000fe40003f24270 */
[----:B------:R-:W-:Y:S02]  /*147a0*/  ISETP.GT.AND P0, PT, R4, RZ, PT ;  /* 0x000000ff0400720c */ /* 0x000fe40003f04270 */
[----:B------:R-:W-:Y:S02]  /*147b0*/  FSEL R15, R96, -INF , P3 ;  /* 0xff800000600f7808 */ /* 0x000fe40001800000 */
[----:B------:R-:W-:Y:S02]  /*147c0*/  FMNMX.FTZ R6, R12, R14, !PT ;  /* 0x0000000e0c067209 */ /* 0x000fe40007810000 */
[----:B------:R-:W-:-:S02]  /*147d0*/  FSEL R16, R97, -INF , P1 ;  /* 0xff80000061107808 */ /* 0x000fc40000800000 */
[C---:B------:R-:W-:Y:S02]  /*147e0*/  ISETP.GT.AND P1, PT, R5.reuse, 0x10, PT ;  /* 0x000000100500780c */ /* 0x040fe40003f24270 */
[----:B------:R-:W-:Y:S02]  /*147f0*/  FSEL R17, R102, -INF , P0 ;  /* 0xff80000066117808 */ /* 0x000fe40000000000 */
[----:B------:R-:W-:Y:S02]  /*14800*/  ISETP.GT.AND P0, PT, R5, 0x11, PT ;  /* 0x000000110500780c */ /* 0x000fe40003f04270 */
[----:B------:R-:W-:Y:S02]  /*14810*/  FMNMX.FTZ R6, R15, R6, !PT ;  /* 0x000000060f067209 */ /* 0x000fe40007810000 */
[----:B------:R-:W-:Y:S02]  /*14820*/  FSEL R21, R92, -INF , P1 ;  /* 0xff8000005c157808 */ /* 0x000fe40000800000 */
[----:B------:R-:W-:-:S02]  /*14830*/  ISETP.GT.AND P1, PT, R4, 0x9, PT ;  /* 0x000000090400780c */ /* 0x000fc40003f24270 */
[----:B------:R-:W-:Y:S02]  /*14840*/  FSEL R22, R93, -INF , P0 ;  /* 0xff8000005d167808 */ /* 0x000fe40000000000 */
[----:B------:R-:W-:Y:S02]  /*14850*/  FMNMX.FTZ R6, R16, R6, !PT ;  /* 0x0000000610067209 */ /* 0x000fe40007810000 */
[C---:B------:R-:W-:Y:S02]  /*14860*/  ISETP.GT.AND P0, PT, R4.reuse, 0x11, PT ;  /* 0x000000110400780c */ /* 0x040fe40003f04270 */
[----:B------:R-:W-:Y:S02]  /*14870*/  ISETP.GT.AND P2, PT, R4, 0x1, PT ;  /* 0x000000010400780c */ /* 0x000fe40003f44270 */
[----:B------:R-:W-:Y:S02]  /*14880*/  FSEL R20, R99, -INF , P1 ;  /* 0xff80000063147808 */ /* 0x000fe40000800000 */
[----:B------:R-:W-:-:S02]  /*14890*/  ISETP.GT.AND P1, PT, R5, 0x18, PT ;  /* 0x000000180500780c */ /* 0x000fc40003f24270 */
[----:B------:R-:W-:Y:S02]  /*148a0*/  FMNMX.FTZ R6, R21, R6, !PT ;  /* 0x0000000615067209 */ /* 0x000fe40007810000 */
[----:B------:R-:W-:Y:S02]  /*148b0*/  FSEL R29, R95, -INF , P0 ;  /* 0xff8000005f1d7808 */ /* 0x000fe40000000000 */
[----:B------:R-:W-:Y:S02]  /*148c0*/  FSEL R18, R103, -INF , P2 ;  /* 0xff80000067127808 */ /* 0x000fe40001000000 */
[----:B------:R-:W-:Y:S01]  /*148d0*/  ISETP.GT.AND P0, PT, R5, 0x19, PT ;  /* 0x000000190500780c */ /* 0x000fe20003f04270 */
[----:B------:R-:W-:Y:S01]  /*148e0*/  LDSM.16.MT88.4 R100, [R238+0x2100] ;  /* 0x00210000ee64783b */ /* 0x000fe20000004200 */
[----:B------:R-:W-:Y:S02]  /*148f0*/  ISETP.GT.AND P2, PT, R4, 0x8, PT ;  /* 0x000000080400780c */ /* 0x000fe40003f44270 */
[----:B------:R-:W-:-:S02]  /*14900*/  FSEL R26, R88, -INF , P1 ;  /* 0xff800000581a7808 */ /* 0x000fc40000800000 */
[----:B------:R-:W-:Y:S02]  /*14910*/  FMNMX.FTZ R6, R22, R6, !PT ;  /* 0x0000000616067209 */ /* 0x000fe40007810000 */
[----:B------:R-:W-:Y:S02]  /*14920*/  FSEL R27, R89, -INF , P0 ;  /* 0xff800000591b7808 */ /* 0x000fe40000000000 */
[----:B------:R-:W-:Y:S02]  /*14930*/  FSEL R19, R98, -INF , P2 ;  /* 0xff80000062137808 */ /* 0x000fe40001000000 */
[----:B------:R-:W-:Y:S01]  /*14940*/  ISETP.GT.AND P0, PT, R4, 0x19, PT ;  /* 0x000000190400780c */ /* 0x000fe20003f04270 */
[----:B------:R-:W-:Y:S01]  /*14950*/  LDSM.16.MT88.4 R96, [R237+0x2100] ;  /* 0x00210000ed60783b */ /* 0x000fe20000004200 */
[----:B------:R-:W-:Y:S02]  /*14960*/  ISETP.GT.AND P2, PT, R5, 0x20, PT ;  /* 0x000000200500780c */ /* 0x000fe40003f44270 */
[----:B------:R-:W-:-:S02]  /*14970*/  FMNMX.FTZ R7, R17, R18, !PT ;  /* 0x0000001211077209 */ /* 0x000fc40007810000 */
[----:B------:R-:W-:Y:S02]  /*14980*/  FMNMX.FTZ R6, R26, R6, !PT ;  /* 0x000000061a067209 */ /* 0x000fe40007810000 */
[C---:B------:R-:W-:Y:S02]  /*14990*/  ISETP.GT.AND P1, PT, R4.reuse, 0x18, PT ;  /* 0x000000180400780c */ /* 0x040fe40003f24270 */
[----:B------:R-:W-:Y:S02]  /*149a0*/  FSEL R31, R91, -INF , P0 ;  /* 0xff8000005b1f7808 */ /* 0x000fe40000000000 */
[----:B------:R-:W-:Y:S02]  /*149b0*/  ISETP.GT.AND P3, PT, R4, 0x10, PT ;  /* 0x000000100400780c */ /* 0x000fe40003f64270 */
[----:B------:R-:W-:Y:S02]  /*149c0*/  ISETP.GT.AND P0, PT, R5, 0x21, PT ;  /* 0x000000210500780c */ /* 0x000fe40003f04270 */
[----:B------:R-:W-:-:S02]  /*149d0*/  FSEL R167, R84, -INF , P2 ;  /* 0xff80000054a77808 */ /* 0x000fc40001000000 */
[----:B------:R-:W-:Y:S02]  /*149e0*/  FMNMX.FTZ R7, R19, R7, !PT ;  /* 0x0000000713077209 */ /* 0x000fe40007810000 */
[----:B------:R-:W-:Y:S02]  /*149f0*/  FMNMX.FTZ R6, R27, R6, !PT ;  /* 0x000000061b067209 */ /* 0x000fe40007810000 */
[----:B------:R-:W-:Y:S02]  /*14a00*/  FSEL R30, R90, -INF , P1 ;  /* 0xff8000005a1e7808 */ /* 0x000fe40000800000 */
[----:B------:R-:W-:Y:S01]  /*14a10*/  FSEL R28, R94, -INF , P3 ;  /* 0xff8000005e1c7808 */ /* 0x000fe20001800000 */
[----:B------:R-:W-:Y:S01]  /*14a20*/  LDSM.16.MT88.4 R88, [R237+0x2900] ;  /* 0x00290000ed58783b */ /* 0x000fe20000004200 */
[----:B------:R-:W-:Y:S02]  /*14a30*/  ISETP.GT.AND P1, PT, R5, 0x28, PT ;  /* 0x000000280500780c */ /* 0x000fe40003f24270 */
[----:B------:R-:W-:Y:S01]  /*14a40*/  FSEL R169, R85, -INF , P0 ;  /* 0xff80000055a97808 */ /* 0x000fe20000000000 */
[----:B------:R-:W-:Y:S01]  /*14a50*/  LDSM.16.MT88.4 R92, [R239+0x100] ;  /* 0x00010000ef5c783b */ /* 0x000fe20000004200 */
[----:B------:R-:W-:-:S02]  /*14a60*/  FMNMX.FTZ R7, R20, R7, !PT ;  /* 0x0000000714077209 */ /* 0x000fc40007810000 */
[----:B------:R-:W-:Y:S02]  /*14a70*/  FMNMX.FTZ R6, R167, R6, !PT ;  /* 0x00000006a7067209 */ /* 0x000fe40007810000 */
[----:B------:R-:W-:Y:S02]  /*14a80*/  ISETP.GT.AND P0, PT, R5, 0x29, PT ;  /* 0x000000290500780c */ /* 0x000fe40003f04270 */
[----:B------:R-:W-:Y:S02]  /*14a90*/  FSEL R168, R80, -INF , P1 ;  /* 0xff80000050a87808 */ /* 0x000fe40000800000 */
[----:B------:R-:W-:Y:S02]  /*14aa0*/  FMNMX.FTZ R7, R28, R7, !PT ;  /* 0x000000071c077209 */ /* 0x000fe40007810000 */
[----:B------:R-:W-:Y:S02]  /*14ab0*/  FMNMX.FTZ R6, R169, R6, !PT ;  /* 0x00000006a9067209 */ /* 0x000fe40007810000 */
[----:B------:R-:W-:-:S02]  /*14ac0*/  ISETP.GT.AND P1, PT, R5, 0x30, PT ;  /* 0x000000300500780c */ /* 0x000fc40003f24270 */
[----:B------:R-:W-:Y:S02]  /*14ad0*/  FSEL R170, R81, -INF , P0 ;  /* 0xff80000051aa7808 */ /* 0x000fe40000000000 */
[----:B------:R-:W-:Y:S02]  /*14ae0*/  FMNMX.FTZ R7, R29, R7, !PT ;  /* 0x000000071d077209 */ /* 0x000fe40007810000 */
[----:B------:R-:W-:Y:S02]  /*14af0*/  FMNMX.FTZ R6, R168, R6, !PT ;  /* 0x00000006a8067209 */ /* 0x000fe40007810000 */
[C---:B------:R-:W-:Y:S02]  /*14b00*/  ISETP.GT.AND P0, PT, R5.reuse, 0x31, PT ;  /* 0x000000310500780c */ /* 0x040fe40003f04270 */
[----:B------:R-:W-:Y:S02]  /*14b10*/  FSEL R247, R76, -INF , P1 ;  /* 0xff8000004cf77808 */ /* 0x000fe40000800000 */
[----:B------:R-:W-:-:S02]  /*14b20*/  ISETP.GT.AND P3, PT, R5, 0x38, PT ;  /* 0x000000380500780c */ /* 0x000fc40003f64270 */
[----:B------:R-:W-:Y:S01]  /*14b30*/  ISETP.GT.AND P2, PT, R5, 0x39, PT ;  /* 0x000000390500780c */ /* 0x000fe20003f44270 */
[----:B------:R-:W-:Y:S01]  /*14b40*/  STL [R1+0x88], R247 ;  /* 0x000088f701007387 */ /* 0x000fe20000100800 */
[----:B------:R-:W-:Y:S02]  /*14b50*/  ISETP.GT.AND P1, PT, R4, 0x20, PT ;  /* 0x000000200400780c */ /* 0x000fe40003f24270 */
[----:B------:R-:W-:Y:S02]  /*14b60*/  FMNMX.FTZ R5, R30, R7, !PT ;  /* 0x000000071e057209 */ /* 0x000fe40007810000 */
[----:B------:R-:W-:Y:S02]  /*14b70*/  FMNMX.FTZ R6, R170, R6, !PT ;  /* 0x00000006aa067209 */ /* 0x000fe40007810000 */
[----:B------:R-:W-:Y:S02]  /*14b80*/  FSEL R244, R77, -INF , P0 ;  /* 0xff8000004df47808 */ /* 0x000fe40000000000 */
[----:B------:R-:W-:-:S02]  /*14b90*/  ISETP.GT.AND P0, PT, R4, 0x21, PT ;  /* 0x000000210400780c */ /* 0x000fc40003f04270 */
[----:B------:R-:W-:Y:S01]  /*14ba0*/  FSEL R166, R86, -INF , P1 ;  /* 0xff80000056a67808 */ /* 0x000fe20000800000 */
[----:B------:R-:W-:Y:S01]  /*14bb0*/  STL [R1+0x8c], R244 ;  /* 0x00008cf401007387 */ /* 0x000fe20000100800 */
[----:B------:R-:W-:Y:S02]  /*14bc0*/  FMNMX.FTZ R5, R31, R5, !PT ;  /* 0x000000051f057209 */ /* 0x000fe40007810000 */
[----:B------:R-:W-:Y:S02]  /*14bd0*/  FMNMX.FTZ R6, R247, R6, !PT ;  /* 0x00000006f7067209 */ /* 0x000fe40007810000 */
[----:B------:R-:W-:Y:S02]  /*14be0*/  FSEL R165, R87, -INF , P0 ;  /* 0xff80000057a57808 */ /* 0x000fe40000000000 */
[----:B------:R-:W-:Y:S01]  /*14bf0*/  FSEL R180, R64, -INF , P3 ;  /* 0xff80000040b47808 */ /* 0x000fe20001800000 */
[----:B------:R-:W-:Y:S01]  /*14c00*/  LDSM.16.MT88.4 R84, [R240+0x100] ;  /* 0x00010000f054783b */ /* 0x000fe20000004200 */
[----:B------:R-:W-:-:S02]  /*14c10*/  ISETP.GT.AND P1, PT, R4, 0x28, PT ;  /* 0x000000280400780c */ /* 0x000fc40003f24270 */
[----:B------:R-:W-:Y:S01]  /*14c20*/  FMNMX.FTZ R5, R166, R5, !PT ;  /* 0x00000005a6057209 */ /* 0x000fe20007810000 */
[----:B------:R-:W-:Y:S01]  /*14c30*/  STL [R1+0x90], R180 ;  /* 0x000090b401007387 */ /* 0x000fe20000100800 */
[----:B------:R-:W-:Y:S02]  /*14c40*/  FMNMX.FTZ R6, R244, R6, !PT ;  /* 0x00000006f4067209 */ /* 0x000fe40007810000 */
[----:B------:R-:W-:Y:S02]  /*14c50*/  FSEL R236, R65, -INF , P2 ;  /* 0xff80000041ec7808 */ /* 0x000fe40001000000 */
[----:B------:R-:W-:Y:S02]  /*14c60*/  ISETP.GT.AND P0, PT, R4, 0x29, PT ;  /* 0x000000290400780c */ /* 0x000fe40003f04270 */
[----:B------:R-:W-:Y:S01]  /*14c70*/  FSEL R164, R82, -INF , P1 ;  /* 0xff80000052a47808 */ /* 0x000fe20000800000 */
[----:B------:R-:W-:Y:S01]  /*14c80*/  STL [R1+0x94], R236 ;  /* 0x000094ec01007387 */ /* 0x000fe20000100800 */
[----:B------:R-:W-:-:S02]  /*14c90*/  FMNMX.FTZ R5, R165, R5, !PT ;  /* 0x00000005a5057209 */ /* 0x000fc40007810000 */
        /* <DEDUP_REMOVED lines=10> */
[----:B------:R-:W-:Y:S01]  /*14d40*/  FSEL R243, R79, -INF , P0 ;  /* 0xff8000004ff37808 */ /* 0x000fe20000000000 */
[----:B------:R-:W-:Y:S01]  /*14d50*/  STL [R1+0x98], R246 ;  /* 0x000098f601007387 */ /* 0x000fe20000100800 */
[----:B------:R-:W-:Y:S02]  /*14d60*/  ISETP.GT.AND P1, PT, R4, 0x38, PT ;  /* 0x000000380400780c */ /* 0x000fe40003f24270 */
[----:B------:R-:W-:Y:S01]  /*14d70*/  FMNMX.FTZ R5, R246, R5, !PT ;  /* 0x00000005f6057209 */ /* 0x000fe20007810000 */
[----:B------:R-:W-:Y:S01]  /*14d80*/  STL [R1+0x9c], R243 ;  /* 0x00009cf301007387 */ /* 0x000fe20000100800 */
[----:B------:R-:W-:-:S02]  /*14d90*/  ISETP.GT.AND P0, PT, R4, 0x39, PT ;  /* 0x000000390400780c */ /* 0x000fc40003f04270 */
[----:B------:R-:W-:Y:S01]  /*14da0*/  FSEL R241, R66, -INF , P1 ;  /* 0xff80000042f17808 */ /* 0x000fe20000800000 */
[----:B------:R-:W-:Y:S01]  /*14db0*/  LDSM.16.MT88.4 R76, [R237+0x100] ;  /* 0x00010000ed4c783b */ /* 0x000fe20000004200 */
[----:B------:R-:W-:Y:S02]  /*14dc0*/  FMNMX.FTZ R5, R243, R5, !PT ;  /* 0x00000005f3057209 */ /* 0x000fe40007810000 */
[----:B------:R-:W-:Y:S01]  /*14dd0*/  FSEL R242, R67, -INF , P0 ;  /* 0xff80000043f27808 */ /* 0x000fe20000000000 */
[----:B------:R-:W-:Y:S01]  /*14de0*/  STL [R1+0xa0], R241 ;  /* 0x0000a0f101007387 */ /* 0x000fe20000100800 */
[----:B------:R-:W-:Y:S02]  /*14df0*/  FMNMX.FTZ R5, R241, R5, !PT ;  /* 0x00000005f1057209 */ /* 0x000fe40007810000 */
[----:B------:R-:W-:Y:S01]  /*14e00*/  IMNMX R2, R11, R2, PT ;  /* 0x000000020b027217 */ /* 0x000fe20003800200 */
[----:B------:R-:W-:Y:S01]  /*14e10*/  STL [R1+0xa4], R242 ;  /* 0x0000a4f201007387 */ /* 0x000fe20000100800 */
[----:B------:R-:W-:-:S02]  /*14e20*/  FMNMX.FTZ R5, R242, R5, !PT ;  /* 0x00000005f2057209 */ /* 0x000fc40007810000 */
[----:B------:R-:W-:Y:S01]  /*14e30*/  ISETP.GT.AND P1, PT, R2, RZ, PT ;  /* 0x000000ff0200720c */ /* 0x000fe20003f24270 */
[----:B------:R-:W-:Y:S01]  /*14e40*/  LDSM.16.MT88.4 R64, [R238+0x900] ;  /* 0x00090000ee40783b */ /* 0x000fe20000004200 */
[----:B-1----:R-:W-:Y:S02]  /*14e50*/  FMNMX.FTZ R4, R6, R9, !PT ;  /* 0x0000000906047209 */ /* 0x002fe40007810000 */
[----:B------:R-:W-:Y:S01]  /*14e60*/  FSEL R23, R62, -INF , P1 ;  /* 0xff8000003e177808 */ /* 0x000fe20000800000 */
[----:B------:R-:W1:Y:S04]  /*14e70*/  SHFL.BFLY PT, R7, R5, 0x2, 0x1f ;  /* 0x0c401f0005077f89 */ /* 0x000e6800000e0000 */
[----:B------:R-:W2:Y:S01]  /*14e80*/  SHFL.BFLY PT, R6, R4, 0x1, 0x1f ;  /* 0x0c201f0004067f89 */ /* 0x000ea200000e0000 */
[----:B-1----:R-:W-:-:S02]  /*14e90*/  FMNMX.FTZ R5, R5, R7, !PT ;  /* 0x0000000705057209 */ /* 0x002fc40007810000 */
[----:B--2---:R-:W-:-:S03]  /*14ea0*/  FMNMX.FTZ R184, R4, R6, !PT ;  /* 0x0000000604b87209 */ /* 0x004fc60007810000 */
[----:B------:R-:W1:Y:S01]  /*14eb0*/  SHFL.BFLY PT, R7, R5, 0x1, 0x1f ;  /* 0x0c201f0005077f89 */ /* 0x000e6200000e0000 */
[C---:B------:R-:W-:Y:S01]  /*14ec0*/  FSETP.NEU.FTZ.AND P0, PT, R184.reuse, -INF , PT ;  /* 0xff800000b800780b */ /* 0x040fe20003f1d000 */
[----:B------:R-:W-:Y:S02]  /*14ed0*/  FMUL.FTZ R4, R184, c[0x0][0x2d0] ;  /* 0x0000b400b8047a20 */ /* 0x000fe40000410000 */
[----:B------:R2:W-:Y:S03]  /*14ee0*/  STL [R1+0xa8], R184 ;  /* 0x0000a8b801007387 */ /* 0x0005e60000100800 */
[----:B------:R-:W-:-:S05]  /*14ef0*/  FSEL R13, R4, RZ, P0 ;  /* 0x000000ff040d7208 */ /* 0x000fca0000000000 */
[--C-:B------:R-:W-:Y:S02]  /*14f00*/  FFMA.FTZ R4, R12, c[0x0][0x2d0], -R13.reuse ;  /* 0x0000b4000c047a23 */ /* 0x100fe4000001080d */
[--C-:B------:R-:W-:Y:S02]  /*14f10*/  FFMA.FTZ R8, R26, c[0x0][0x2d0], -R13.reuse ;  /* 0x0000b4001a087a23 */ /* 0x100fe4000001080d */
[----:B------:R3:W-:Y:S01]  /*14f20*/  MUFU.EX2 R248, R4 ;  /* 0x0000000400f87308 */ /* 0x0007e20000000800 */
[----:B-1----:R-:W-:Y:S01]  /*14f30*/  FMNMX.FTZ R182, R7, R5, !PT ;  /* 0x0000000507b67209 */ /* 0x002fe20007810000 */
[----:B------:R-:W-:-:S06]  /*14f40*/  FFMA.FTZ R5, R15, c[0x0][0x2d0], -R13 ;  /* 0x0000b4000f057a23 */ /* 0x000fcc000001080d */
[----:B------:R1:W-:Y:S01]  /*14f50*/  MUFU.EX2 R241, R8 ;  /* 0x0000000800f17308 */ /* 0x0003e20000000800 */
[----:B------:R-:W-:Y:S01]  /*14f60*/  FSETP.NEU.FTZ.AND P0, PT, R182, -INF , PT ;  /* 0xff800000b600780b */ /* 0x000fe20003f1d000 */
[----:B---3--:R-:W-:-:S06]  /*14f70*/  FFMA.FTZ R4, R14, c[0x0][0x2d0], -R13 ;  /* 0x0000b4000e047a23 */ /* 0x008fcc000001080d */
[----:B------:R-:W-:Y:S01]  /*14f80*/  MUFU.EX2 R246, R5 ;  /* 0x0000000500f67308 */ /* 0x000fe20000000800 */
[----:B-1----:R-:W-:-:S07]  /*14f90*/  FFMA.FTZ R8, R27, c[0x0][0x2d0], -R13 ;  /* 0x0000b4001b087a23 */ /* 0x002fce000001080d */
[----:B------:R1:W-:Y:S08]  /*14fa0*/  MUFU.EX2 R249, R4 ;  /* 0x0000000400f97308 */ /* 0x0003f00000000800 */
[----:B------:R3:W-:Y:S01]  /*14fb0*/  MUFU.EX2 R244, R8 ;  /* 0x0000000800f47308 */ /* 0x0007e20000000800 */
[----:B-1----:R-:W-:-:S05]  /*14fc0*/  FMUL.FTZ R4, R182, c[0x0][0x2d0] ;  /* 0x0000b400b6047a20 */ /* 0x002fca0000410000 */
[----:B------:R-:W-:Y:S01]  /*14fd0*/  FSEL R12, R4, RZ, P0 ;  /* 0x000000ff040c7208 */ /* 0x000fe20000000000 */
[----:B------:R-:W-:-:S04]  /*14fe0*/  FFMA.FTZ R4, R16, c[0x0][0x2d0], -R13 ;  /* 0x0000b40010047a23 */ /* 0x000fc8000001080d */
[--C-:B------:R-:W-:Y:S01]  /*14ff0*/  FFMA.FTZ R0, R18, c[0x0][0x2d0], -R12.reuse ;  /* 0x0000b40012007a23 */ /* 0x100fe2000001080c */
[----:B------:R1:W4:Y:S01]  /*15000*/  MUFU.EX2 R243, R4 ;  /* 0x0000000400f37308 */ /* 0x0003220000000800 */
[----:B---3--:R-:W-:-:S07]  /*15010*/  FFMA.FTZ R8, R28, c[0x0][0x2d0], -R12 ;  /* 0x0000b4001c087a23 */ /* 0x008fce000001080c */
[----:B------:R3:W-:Y:S01]  /*15020*/  MUFU.EX2 R252, R0 ;  /* 0x0000000000fc7308 */ /* 0x0007e20000000800 */
[----:B-1----:R-:W-:Y:S01]  /*15030*/  FFMA.FTZ R4, R17, c[0x0][0x2d0], -R12 ;  /* 0x0000b40011047a23 */ /* 0x002fe2000001080c */
[----:B----4-:R-:W-:-:S06]  /*15040*/  F2FP.PACK_AB R6, R243, R246 ;  /* 0x000000f6f306723e */ /* 0x010fcc00000000ff */
[----:B------:R1:W-:Y:S01]  /*15050*/  MUFU.EX2 R250, R8 ;  /* 0x0000000800fa7308 */ /* 0x0003e20000000800 */
[----:B---3--:R-:W-:-:S07]  /*15060*/  FFMA.FTZ R0, R19, c[0x0][0x2d0], -R12 ;  /* 0x0000b40013007a23 */ /* 0x008fce000001080c */
[----:B------:R3:W4:Y:S08]  /*15070*/  MUFU.EX2 R245, R4 ;  /* 0x0000000400f57308 */ /* 0x0007300000000800 */
[----:B------:R2:W-:Y:S01]  /*15080*/  MUFU.EX2 R208, R0 ;  /* 0x0000000000d07308 */ /* 0x0005e20000000800 */
[----:B-1----:R-:W-:Y:S01]  /*15090*/  FFMA.FTZ R8, R29, c[0x0][0x2d0], -R12 ;  /* 0x0000b4001d087a23 */ /* 0x002fe2000001080c */
[----:B---3--:R-:W-:-:S06]  /*150a0*/  F2FP.PACK_AB R4, R249, R248 ;  /* 0x000000f8f904723e */ /* 0x008fcc00000000ff */
[----:B------:R-:W1:Y:S01]  /*150b0*/  MUFU.EX2 R242, R8 ;  /* 0x0000000800f27308 */ /* 0x000e620000000800 */
[----:B----4-:R-:W-:Y:S01]  /*150c0*/  F2FP.PACK_AB R5, R252, R245 ;  /* 0x000000f5fc05723e */ /* 0x010fe200000000ff */
[----:B--2---:R-:W-:-:S06]  /*150d0*/  FFMA.FTZ R0, R20, c[0x0][0x2d0], -R12 ;  /* 0x0000b40014007a23 */ /* 0x004fcc000001080c */
[----:B------:R2:W3:Y:S01]  /*150e0*/  MUFU.EX2 R236, R0 ;  /* 0x0000000000ec7308 */ /* 0x0004e20000000800 */
[----:B-1----:R-:W-:Y:S01]  /*150f0*/  F2FP.PACK_AB R9, R242, R250 ;  /* 0x000000faf209723e */ /* 0x002fe200000000ff */
[----:B--2---:R-:W-:Y:S01]  /*15100*/  IMAD.IADD R0, R10, 0x1, R3 ;  /* 0x000000010a007824 */ /* 0x004fe200078e0203 */
[----:B---3--:R-:W-:Y:S01]  /*15110*/  F2FP.PACK_AB R7, R236, R208 ;  /* 0x000000d0ec07723e */ /* 0x008fe200000000ff */
[----:B------:R-:W-:Y:S01]  /*15120*/  FFMA.FTZ R3, R21, c[0x0][0x2d0], -R13 ;  /* 0x0000b40015037a23 */ /* 0x000fe2000001080d */
[----:B------:R-:W-:Y:S02]  /*15130*/  F2FP.PACK_AB R10, R244, R241 ;  /* 0x000000f1f40a723e */ /* 0x000fe400000000ff */
[----:B------:R-:W-:Y:S01]  /*15140*/  IMNMX R0, R11, R0, PT ;  /* 0x000000000b007217 */ /* 0x000fe20003800200 */
[----:B------:R1:W-:Y:S02]  /*15150*/  MUFU.EX2 R251, R3 ;  /* 0x0000000300fb7308 */ /* 0x0003e40000000800 */
[----:B------:R-:W-:Y:S01]  /*15160*/  HMMA.16816.F32 R44, R4, R76, RZ ;  /* 0x0000004c042c723c */ /* 0x000fe200000018ff */
[----:B------:R-:W-:-:S02]  /*15170*/  ISETP.GT.AND P0, PT, R0, RZ, PT ;  /* 0x000000ff0000720c */ /* 0x000fc40003f04270 */
[C---:B------:R-:W-:Y:S02]  /*15180*/  ISETP.GT.AND P2, PT, R0.reuse, 0x1, PT ;  /* 0x000000010000780c */ /* 0x040fe40003f44270 */
[----:B------:R-:W-:Y:S02]  /*15190*/  ISETP.GT.AND P3, PT, R0, 0x8, PT ;  /* 0x000000080000780c */ /* 0x000fe40003f64270 */
[----:B------:R-:W-:Y:S01]  /*151a0*/  FSEL R14, R60, -INF , P0 ;  /* 0xff8000003c0e7808 */ /* 0x000fe20000000000 */
[C---:B------:R-:W-:Y:S01]  /*151b0*/  HMMA.16816.F32 R116, R4.reuse, R80, RZ ;  /* 0x000000500474723c */ /* 0x040fe200000018ff */
[----:B------:R-:W-:Y:S02]  /*151c0*/  FSEL R15, R61, -INF , P2 ;  /* 0xff8000003d0f7808 */ /* 0x000fe40001000000 */
[----:B------:R-:W-:Y:S02]  /*151d0*/  ISETP.GT.AND P0, PT, R2, 0x1, PT ;  /* 0x000000010200780c */ /* 0x000fe40003f04270 */
[----:B------:R-:W-:Y:S01]  /*151e0*/  ISETP.GT.AND P2, PT, R0, 0x9, PT ;  /* 0x000000090000780c */ /* 0x000fe20003f44270 */
[----:B-1----:R-:W-:Y:S01]  /*151f0*/  FFMA.FTZ R3, R22, c[0x0][0x2d0], -R13 ;  /* 0x0000b40016037a23 */ /* 0x002fe2000001080d */
[----:B------:R-:W-:Y:S01]  /*15200*/  FSEL R16, R56, -INF , P3 ;  /* 0xff80000038107808 */ /* 0x000fe20001800000 */
[----:B------:R-:W-:Y:S01]  /*15210*/  HMMA.16816.F32 R128, R4, R84, RZ ;  /* 0x000000540480723c */ /* 0x000fe200000018ff */
[----:B------:R-:W-:Y:S01]  /*15220*/  FSEL R24, R63, -INF , P0 ;  /* 0xff8000003f187808 */ /* 0x000fe20000000000 */
[----:B------:R1:W2:Y:S01]  /*15230*/  MUFU.EX2 R184, R3 ;  /* 0x0000000300b87308 */ /* 0x0002a20000000800 */
[C---:B------:R-:W-:Y:S01]  /*15240*/  ISETP.GT.AND P0, PT, R0.reuse, 0x11, PT ;  /* 0x000000110000780c */ /* 0x040fe20003f04270 */
[----:B------:R-:W3:Y:S01]  /*15250*/  LDSM.16.MT88.4 R60, [R240+0x900] ;  /* 0x00090000f03c783b */ /* 0x000ee20000004200 */
[----:B------:R-:W-:-:S02]  /*15260*/  ISETP.GT.AND P1, PT, R0, 0x10, PT ;  /* 0x000000100000780c */ /* 0x000fc40003f24270 */
[----:B------:R-:W-:Y:S01]  /*15270*/  FSEL R17, R57, -INF , P2 ;  /* 0xff80000039117808 */ /* 0x000fe20001000000 */
[C---:B------:R-:W-:Y:S01]  /*15280*/  HMMA.16816.F32 R132, R4.reuse, R92, RZ ;  /* 0x0000005c0484723c */ /* 0x040fe200000018ff */
[----:B------:R-:W-:Y:S02]  /*15290*/  FSEL R19, R53, -INF , P0 ;  /* 0xff80000035137808 */ /* 0x000fe40000000000 */
[----:B------:R-:W-:Y:S02]  /*152a0*/  ISETP.GT.AND P0, PT, R2, 0x11, PT ;  /* 0x000000110200780c */ /* 0x000fe40003f04270 */
[----:B------:R-:W-:Y:S02]  /*152b0*/  FSEL R18, R52, -INF , P1 ;  /* 0xff80000034127808 */ /* 0x000fe40000800000 */
[----:B------:R-:W-:Y:S01]  /*152c0*/  ISETP.GT.AND P1, PT, R2, 0x10, PT ;  /* 0x000000100200780c */ /* 0x000fe20003f24270 */
[----:B------:R-:W-:Y:S01]  /*152d0*/  HMMA.16816.F32 R140, R4, R96, RZ ;  /* 0x00000060048c723c */ /* 0x000fe200000018ff */
[----:B------:R-:W-:-:S02]  /*152e0*/  FSEL R35, R55, -INF , P0 ;  /* 0xff80000037237808 */ /* 0x000fc40000000000 */
[----:B-1----:R-:W-:Y:S02]  /*152f0*/  FMNMX.FTZ R3, R14, R15, !PT ;  /* 0x0000000f0e037209 */ /* 0x002fe40007810000 */
[----:B------:R-:W-:Y:S02]  /*15300*/  ISETP.GT.AND P0, PT, R0, 0x18, PT ;  /* 0x000000180000780c */ /* 0x000fe40003f04270 */
[----:B------:R-:W-:Y:S01]  /*15310*/  FMNMX.FTZ R3, R16, R3, !PT ;  /* 0x0000000310037209 */ /* 0x000fe20007810000 */
[----:B------:R-:W-:Y:S01]  /*15320*/  HMMA.16816.F32 R156, R4, R100, RZ ;  /* 0x00000064049c723c */ /* 0x000fe200000018ff */
[----:B------:R-:W-:Y:S02]  /*15330*/  FSEL R34, R54, -INF , P1 ;  /* 0xff80000036227808 */ /* 0x000fe40000800000 */
[----:B------:R-:W-:Y:S01]  /*15340*/  FMNMX.FTZ R3, R17, R3, !PT ;  /* 0x0000000311037209 */ /* 0x000fe20007810000 */
[----:B------:R-:W-:Y:S01]  /*15350*/  LDSM.16.MT88.4 R52, [R239+0x900] ;  /* 0x00090000ef34783b */ /* 0x000fe20000004200 */
[----:B------:R-:W-:-:S02]  /*15360*/  ISETP.GT.AND P1, PT, R0, 0x19, PT ;  /* 0x000000190000780c */ /* 0x000fc40003f24270 */
[----:B------:R-:W-:Y:S01]  /*15370*/  FMNMX.FTZ R3, R18, R3, !PT ;  /* 0x0000000312037209 */ /* 0x000fe20007810000 */
[C---:B------:R-:W-:Y:S01]  /*15380*/  HMMA.16816.F32 R152, R4.reuse, R104, RZ ;  /* 0x000000680498723c */ /* 0x040fe200000018ff */
[----:B------:R-:W-:Y:S02]  /*15390*/  FSEL R20, R48, -INF , P0 ;  /* 0xff80000030147808 */ /* 0x000fe40000000000 */
[----:B------:R-:W-:Y:S02]  /*153a0*/  FMNMX.FTZ R3, R19, R3, !PT ;  /* 0x0000000313037209 */ /* 0x000fe40007810000 */
[----:B------:R-:W-:Y:S02]  /*153b0*/  ISETP.GT.AND P2, PT, R2, 0x9, PT ;  /* 0x000000090200780c */ /* 0x000fe40003f44270 */
[----:B------:R-:W-:Y:S01]  /*153c0*/  ISETP.GT.AND P0, PT, R0, 0x20, PT ;  /* 0x000000200000780c */ /* 0x000fe20003f04270 */
[----:B------:R-:W-:Y:S01]  /*153d0*/  HMMA.16816.F32 R148, R4, R108, RZ ;  /* 0x0000006c0494723c */ /* 0x000fe200000018ff */
[----:B------:R-:W-:-:S02]  /*153e0*/  FSEL R21, R49, -INF , P1 ;  /* 0xff80000031157808 */ /* 0x000fc40000800000 */
[----:B------:R-:W-:Y:S02]  /*153f0*/  FMNMX.FTZ R3, R20, R3, !PT ;  /* 0x0000000314037209 */ /* 0x000fe40007810000 */
[----:B------:R-:W-:Y:S02]  /*15400*/  FSEL R33, R59, -INF , P2 ;  /* 0xff8000003b217808 */ /* 0x000fe40001000000 */
[----:B------:R-:W-:Y:S01]  /*15410*/  FSEL R162, R172, -INF , P0 ;  /* 0xff800000aca27808 */ /* 0x000fe20000000000 */
[----:B------:R-:W-:Y:S01]  /*15420*/  HMMA.16816.F32 R144, R4, R78, RZ ;  /* 0x0000004e0490723c */ /* 0x000fe200000018ff */
[----:B------:R-:W-:Y:S02]  /*15430*/  ISETP.GT.AND P3, PT, R2, 0x8, PT ;  /* 0x000000080200780c */ /* 0x000fe40003f64270 */
[C---:B------:R-:W-:Y:S02]  /*15440*/  ISETP.GT.AND P1, PT, R0.reuse, 0x21, PT ;  /* 0x000000210000780c */ /* 0x040fe40003f24270 */
[----:B------:R-:W-:-:S02]  /*15450*/  ISETP.GT.AND P0, PT, R0, 0x28, PT ;  /* 0x000000280000780c */ /* 0x000fc40003f04270 */
[----:B------:R-:W-:Y:S01]  /*15460*/  ISETP.GT.AND P2, PT, R0, 0x29, PT ;  /* 0x000000290000780c */ /* 0x000fe20003f44270 */
[C---:B------:R-:W-:Y:S01]  /*15470*/  HMMA.16816.F32 R136, R4.reuse, R82, RZ ;  /* 0x000000520488723c */ /* 0x040fe200000018ff */
[----:B------:R-:W-:Y:S02]  /*15480*/  FMNMX.FTZ R3, R21, R3, !PT ;  /* 0x0000000315037209 */ /* 0x000fe40007810000 */
[----:B------:R-:W-:Y:S02]  /*15490*/  FSEL R25, R58, -INF , P3 ;  /* 0xff8000003a197808 */ /* 0x000fe40001800000 */
[----:B------:R-:W-:Y:S01]  /*154a0*/  FSEL R161, R173, -INF , P1 ;  /* 0xff800000ada17808 */ /* 0x000fe20000800000 */
[----:B------:R-:W-:Y:S01]  /*154b0*/  LDSM.16.MT88.4 R56, [R238+0x2900] ;  /* 0x00290000ee38783b */ /* 0x000fe20000004200 */
[----:B------:R-:W-:Y:S01]  /*154c0*/  FSEL R160, R188, -INF , P0 ;  /* 0xff800000bca07808 */ /* 0x000fe20000000000 */
[----:B------:R-:W-:Y:S01]  /*154d0*/  HMMA.16816.F32 R120, R4, R86, RZ ;  /* 0x000000560478723c */ /* 0x000fe200000018ff */
[----:B------:R-:W-:-:S02]  /*154e0*/  FSEL R127, R189, -INF , P2 ;  /* 0xff800000bd7f7808 */ /* 0x000fc40001000000 */
[C---:B------:R-:W-:Y:S02]  /*154f0*/  ISETP.GT.AND P1, PT, R0.reuse, 0x30, PT ;  /* 0x000000300000780c */ /* 0x040fe40003f24270 */
[C---:B------:R-:W-:Y:S02]  /*15500*/  ISETP.GT.AND P0, PT, R0.reuse, 0x31, PT ;  /* 0x000000310000780c */ /* 0x040fe40003f04270 */
[C---:B------:R-:W-:Y:S01]  /*15510*/  ISETP.GT.AND P3, PT, R0.reuse, 0x38, PT ;  /* 0x000000380000780c */ /* 0x040fe20003f64270 */
[----:B------:R-:W-:Y:S01]  /*15520*/  HMMA.16816.F32 R112, R4, R94, RZ ;  /* 0x0000005e0470723c */ /* 0x000fe200000018ff */
[----:B------:R-:W-:Y:S02]  /*15530*/  ISETP.GT.AND P2, PT, R0, 0x39, PT ;  /* 0x000000390000780c */ /* 0x000fe40003f44270 */
[----:B------:R-:W-:Y:S01]  /*15540*/  FMNMX.FTZ R0, R162, R3, !PT ;  /* 0x00000003a2007209 */ /* 0x000fe20007810000 */
[----:B------:R-:W-:Y:S01]  /*15550*/  FFMA.FTZ R3, R30, c[0x0][0x2d0], -R12 ;  /* 0x0000b4001e037a23 */ /* 0x000fe2000001080c */
[----:B------:R-:W-:-:S02]  /*15560*/  FSEL R179, R192, -INF , P1 ;  /* 0xff800000c0b37808 */ /* 0x000fc40000800000 */
[----:B------:R-:W-:Y:S01]  /*15570*/  FMNMX.FTZ R0, R161, R0, !PT ;  /* 0x00000000a1007209 */ /* 0x000fe20007810000 */
[----:B------:R1:W-:Y:S01]  /*15580*/  MUFU.EX2 R180, R3 ;  /* 0x0000000300b47308 */ /* 0x0003e20000000800 */
[----:B------:R-:W-:Y:S01]  /*15590*/  FSEL R178, R193, -INF , P0 ;  /* 0xff800000c1b27808 */ /* 0x000fe20000000000 */
[C---:B------:R-:W-:Y:S01]  /*155a0*/  HMMA.16816.F32 R68, R4.reuse, R98, RZ ;  /* 0x000000620444723c */ /* 0x040fe200000018ff */
[----:B------:R-:W-:Y:S02]  /*155b0*/  FMNMX.FTZ R0, R160, R0, !PT ;  /* 0x00000000a0007209 */ /* 0x000fe40007810000 */
[----:B------:R-:W-:Y:S02]  /*155c0*/  FSEL R177, R196, -INF , P3 ;  /* 0xff800000c4b17808 */ /* 0x000fe40001800000 */
[----:B------:R-:W-:Y:S02]  /*155d0*/  FMNMX.FTZ R0, R127, R0, !PT ;  /* 0x000000007f007209 */ /* 0x000fe40007810000 */
[----:B------:R-:W-:Y:S01]  /*155e0*/  FSEL R176, R197, -INF , P2 ;  /* 0xff800000c5b07808 */ /* 0x000fe20001000000 */
[----:B------:R-:W-:Y:S01]  /*155f0*/  HMMA.16816.F32 R40, R4, R102, RZ ;  /* 0x000000660428723c */ /* 0x000fe200000018ff */
[----:B------:R-:W-:-:S02]  /*15600*/  FMNMX.FTZ R0, R179, R0, !PT ;  /* 0x00000000b3007209 */ /* 0x000fc40007810000 */
[----:B------:R-:W-:Y:S02]  /*15610*/  ISETP.GT.AND P1, PT, R2, 0x18, PT ;  /* 0x000000180200780c */ /* 0x000fe40003f24270 */
[----:B------:R-:W-:Y:S01]  /*15620*/  FMNMX.FTZ R0, R178, R0, !PT ;  /* 0x00000000b2007209 */ /* 0x000fe20007810000 */
[----:B-1----:R-:W-:Y:S01]  /*15630*/  FFMA.FTZ R3, R31, c[0x0][0x2d0], -R12 ;  /* 0x0000b4001f037a23 */ /* 0x002fe2000001080c */
[----:B------:R-:W-:Y:S01]  /*15640*/  ISETP.GT.AND P0, PT, R2, 0x19, PT ;  /* 0x000000190200780c */ /* 0x000fe20003f04270 */
[----:B------:R-:W-:Y:S01]  /*15650*/  HMMA.16816.F32 R36, R4, R106, RZ ;  /* 0x0000006a0424723c */ /* 0x000fe200000018ff */
[----:B------:R-:W-:Y:S01]  /*15660*/  FMNMX.FTZ R0, R177, R0, !PT ;  /* 0x00000000b1007209 */ /* 0x000fe20007810000 */
[----:B------:R1:W4:Y:S01]  /*15670*/  MUFU.EX2 R247, R3 ;  /* 0x0000000300f77308 */ /* 0x0003220000000800 */
[----:B------:R-:W-:Y:S02]  /*15680*/  FSEL R22, R50, -INF , P1 ;  /* 0xff80000032167808 */ /* 0x000fe40000800000 */
[----:B------:R-:W-:-:S02]  /*15690*/  FMNMX.FTZ R0, R176, R0, !PT ;  /* 0x00000000b0007209 */ /* 0x000fc40007810000 */
[----:B------:R-:W-:Y:S01]  /*156a0*/  FSEL R32, R51, -INF , P0 ;  /* 0xff80000033207808 */ /* 0x000fe20000000000 */
[----:B------:R-:W-:Y:S01]  /*156b0*/  HMMA.16816.F32 R28, R4, R110, RZ ;  /* 0x0000006e041c723c */ /* 0x000fe200000018ff */
[----:B------:R-:W-:Y:S01]  /*156c0*/  LDSM.16.MT88.4 R48, [R240+0x2900] ;  /* 0x00290000f030783b */ /* 0x000fe20000004200 */
[----:B------:R-:W-:Y:S02]  /*156d0*/  FMNMX.FTZ R8, R23, R24, !PT ;  /* 0x0000001817087209 */ /* 0x000fe40007810000 */
[C---:B------:R-:W-:Y:S01]  /*156e0*/  ISETP.GT.AND P1, PT, R2.reuse, 0x20, PT ;  /* 0x000000200200780c */ /* 0x040fe20003f24270 */
[----:B------:R-:W3:Y:S01]  /*156f0*/  SHFL.BFLY PT, R4, R0, 0x2, 0x1f ;  /* 0x0c401f0000047f89 */ /* 0x000ee200000e0000 */
[----:B------:R-:W-:Y:S02]  /*15700*/  ISETP.GT.AND P0, PT, R2, 0x21, PT ;  /* 0x000000210200780c */ /* 0x000fe40003f04270 */
[----:B------:R-:W-:Y:S02]  /*15710*/  FSEL R126, R174, -INF , P1 ;  /* 0xff800000ae7e7808 */ /* 0x000fe40000800000 */
[----:B-1----:R-:W-:-:S02]  /*15720*/  FMNMX.FTZ R3, R25, R8, !PT ;  /* 0x0000000819037209 */ /* 0x002fc40007810000 */
[----:B--2---:R-:W-:Y:S02]  /*15730*/  F2FP.PACK_AB R8, R184, R251 ;  /* 0x000000fbb808723e */ /* 0x004fe400000000ff */
[----:B----4-:R-:W-:Y:S02]  /*15740*/  F2FP.PACK_AB R11, R247, R180 ;  /* 0x000000b4f70b723e */ /* 0x010fe400000000ff */
[----:B------:R-:W-:Y:S02]  /*15750*/  FMNMX.FTZ R3, R33, R3, !PT ;  /* 0x0000000321037209 */ /* 0x000fe40007810000 */
[----:B------:R-:W-:Y:S02]  /*15760*/  FSEL R125, R175, -INF , P0 ;  /* 0xff800000af7d7808 */ /* 0x000fe40000000000 */
[----:B------:R-:W-:Y:S01]  /*15770*/  FMNMX.FTZ R3, R34, R3, !PT ;  /* 0x0000000322037209 */ /* 0x000fe20007810000 */
[----:B------:R-:W-:Y:S01]  /*15780*/  HMMA.16816.F32 R220, R8, R64, R116 ;  /* 0x0000004008dc723c */ /* 0x000fe20000001874 */
[----:B------:R-:W-:-:S02]  /*15790*/  ISETP.GT.AND P1, PT, R2, 0x28, PT ;  /* 0x000000280200780c */ /* 0x000fc40003f24270 */
[----:B------:R-:W-:Y:S02]  /*157a0*/  FMNMX.FTZ R3, R35, R3, !PT ;  /* 0x0000000323037209 */ /* 0x000fe40007810000 */
[----:B------:R-:W-:Y:S02]  /*157b0*/  ISETP.GT.AND P0, PT, R2, 0x29, PT ;  /* 0x000000290200780c */ /* 0x000fe40003f04270 */
[----:B------:R-:W-:Y:S01]  /*157c0*/  FMNMX.FTZ R3, R22, R3, !PT ;  /* 0x0000000316037209 */ /* 0x000fe20007810000 */
[----:B---3--:R-:W-:Y:S01]  /*157d0*/  HMMA.16816.F32 R224, R8, R60, R128 ;  /* 0x0000003c08e0723c */ /* 0x008fe20000001880 */
[----:B------:R-:W-:Y:S02]  /*157e0*/  FMNMX.FTZ R0, R4, R0, !PT ;  /* 0x0000000004007209 */ /* 0x000fe40007810000 */
[----:B------:R-:W-:Y:S02]  /*157f0*/  FMNMX.FTZ R3, R32, R3, !PT ;  /* 0x0000000320037209 */ /* 0x000fe40007810000 */
[----:B------:R-:W-:-:S02]  /*15800*/  FSEL R124, R190, -INF , P1 ;  /* 0xff800000be7c7808 */ /* 0x000fc40000800000 */
[----:B------:R-:W-:Y:S01]  /*15810*/  FMNMX.FTZ R3, R126, R3, !PT ;  /* 0x000000037e037209 */ /* 0x000fe20007810000 */
[C---:B------:R-:W-:Y:S01]  /*15820*/  HMMA.16816.F32 R4, R8.reuse, R56, R156 ;  /* 0x000000380804723c */ /* 0x040fe2000000189c */
[----:B------:R-:W-:Y:S02]  /*15830*/  FSEL R116, R191, -INF , P0 ;  /* 0xff800000bf747808 */ /* 0x000fe40000000000 */
[----:B------:R-:W-:Y:S02]  /*15840*/  FMNMX.FTZ R3, R125, R3, !PT ;  /* 0x000000037d037209 */ /* 0x000fe40007810000 */
[----:B------:R-:W-:Y:S02]  /*15850*/  ISETP.GT.AND P0, PT, R2, 0x30, PT ;  /* 0x000000300200780c */ /* 0x000fe40003f04270 */
[----:B------:R-:W-:Y:S01]  /*15860*/  FMNMX.FTZ R3, R124, R3, !PT ;  /* 0x000000037c037209 */ /* 0x000fe20007810000 */
[----:B------:R-:W-:Y:S01]  /*15870*/  HMMA.16816.F32 R68, R8, R90, R68 ;  /* 0x0000005a0844723c */ /* 0x000fe20000001844 */
[----:B------:R-:W-:-:S02]  /*15880*/  ISETP.GT.AND P2, PT, R2, 0x31, PT ;  /* 0x000000310200780c */ /* 0x000fc40003f44270 */
[----:B------:R-:W-:Y:S02]  /*15890*/  FSEL R131, R194, -INF , P0 ;  /* 0xff800000c2837808 */ /* 0x000fe40000000000 */
[----:B------:R-:W-:Y:S02]  /*158a0*/  FMNMX.FTZ R3, R116, R3, !PT ;  /* 0x0000000374037209 */ /* 0x000fe40007810000 */
[C---:B------:R-:W-:Y:S01]  /*158b0*/  ISETP.GT.AND P1, PT, R2.reuse, 0x38, PT ;  /* 0x000000380200780c */ /* 0x040fe20003f24270 */
[----:B------:R-:W-:Y:S01]  /*158c0*/  HMMA.16816.F32 R200, R8, R88, R140 ;  /* 0x0000005808c8723c */ /* 0x000fe2000000188c */
[----:B------:R-:W-:Y:S02]  /*158d0*/  ISETP.GT.AND P0, PT, R2, 0x39, PT ;  /* 0x000000390200780c */ /* 0x000fe40003f04270 */
[----:B------:R-:W-:Y:S01]  /*158e0*/  FSEL R129, R195, -INF , P2 ;  /* 0xff800000c3817808 */ /* 0x000fe20001000000 */
[----:B------:R-:W1:Y:S01]  /*158f0*/  SHFL.BFLY PT, R2, R0, 0x1, 0x1f ;  /* 0x0c201f0000027f89 */ /* 0x000e6200000e0000 */
[----:B------:R-:W-:-:S02]  /*15900*/  FMNMX.FTZ R3, R131, R3, !PT ;  /* 0x0000000383037209 */ /* 0x000fc40007810000 */
[----:B------:R-:W-:Y:S01]  /*15910*/  FSEL R130, R198, -INF , P1 ;  /* 0xff800000c6827808 */ /* 0x000fe20000800000 */
[----:B------:R-:W-:Y:S01]  /*15920*/  IMAD.MOV.U32 R196, RZ, RZ, R5 ;  /* 0x000000ffffc47224 */ /* 0x000fe200078e0005 */
[----:B------:R-:W-:Y:S01]  /*15930*/  MOV R189, R4 ;  /* 0x0000000400bd7202 */ /* 0x000fe20000000f00 */
[----:B------:R-:W-:Y:S01]  /*15940*/  IMAD.MOV.U32 R191, RZ, RZ, R7 ;  /* 0x000000ffffbf7224 */ /* 0x000fe200078e0007 */
[----:B------:R-:W-:Y:S01]  /*15950*/  FMNMX.FTZ R3, R129, R3, !PT ;  /* 0x0000000381037209 */ /* 0x000fe20007810000 */
[----:B------:R-:W-:Y:S01]  /*15960*/  IMAD.MOV.U32 R190, RZ, RZ, R6 ;  /* 0x000000ffffbe7224 */ /* 0x000fe200078e0006 */
[----:B------:R-:W-:Y:S01]  /*15970*/  FSEL R128, R199, -INF , P0 ;  /* 0xff800000c7807808 */ /* 0x000fe20000000000 */
[----:B------:R-:W-:Y:S01]  /*15980*/  HMMA.16816.F32 R4, R8, R48, R152 ;  /* 0x000000300804723c */ /* 0x000fe20000001898 */
[----:B------:R-:W-:-:S04]  /*15990*/  FMNMX.FTZ R3, R130, R3, !PT ;  /* 0x0000000382037209 */ /* 0x000fc80007810000 */
[----:B------:R-:W-:-:S03]  /*159a0*/  FMNMX.FTZ R3, R128, R3, !PT ;  /* 0x0000000380037209 */ /* 0x000fc60007810000 */
[C---:B------:R-:W-:Y:S02]  /*159b0*/  HMMA.16816.F32 R140, R8.reuse, R66, R136 ;  /* 0x00000042088c723c */ /* 0x040fe40000001888 */
[----:B------:R-:W-:Y:S01]  /*159c0*/  MOV R187, R200 ;  /* 0x000000c800bb7202 */ /* 0x000fe20000000f00 */
[----:B------:R-:W-:Y:S02]  /*159d0*/  IMAD.MOV.U32 R183, RZ, RZ, R201 ;  /* 0x000000ffffb77224 */ /* 0x000fe400078e00c9 */
[----:B------:R-:W-:Y:S01]  /*159e0*/  IMAD.MOV.U32 R181, RZ, RZ, R202 ;  /* 0x000000ffffb57224 */ /* 0x000fe200078e00ca */
[----:B-1----:R-:W-:Y:S01]  /*159f0*/  FMNMX.FTZ R186, R0, R2, !PT ;  /* 0x0000000200ba7209 */ /* 0x002fe20007810000 */
[----:B------:R-:W-:Y:S01]  /*15a00*/  IMAD.MOV.U32 R139, RZ, RZ, R71 ;  /* 0x000000ffff8b7224 */ /* 0x000fe200078e0047 */
[----:B------:R-:W-:Y:S01]  /*15a10*/  HMMA.16816.F32 R216, R8, R72, R44 ;  /* 0x0000004808d8723c */ /* 0x000fe2000000182c */
[----:B------:R-:W-:Y:S01]  /*15a20*/  IMAD.MOV.U32 R138, RZ, RZ, R69 ;  /* 0x000000ffff8a7224 */ /* 0x000fe200078e0045 */
[C---:B------:R-:W-:Y:S01]  /*15a30*/  FSETP.NEU.FTZ.AND P0, PT, R186.reuse, -INF , PT ;  /* 0xff800000ba00780b */ /* 0x040fe20003f1d000 */
[----:B------:R-:W-:Y:S01]  /*15a40*/  FMUL.FTZ R2, R186, c[0x0][0x2d0] ;  /* 0x0000b400ba027a20 */ /* 0x000fe20000410000 */
[----:B------:R-:W-:Y:S01]  /*15a50*/  LDSM.16.MT88.4 R44, [R239+0x2900] ;  /* 0x00290000ef2c783b */ /* 0x000fe20000004200 */
[----:B------:R-:W-:-:S02]  /*15a60*/  IMAD.MOV.U32 R137, RZ, RZ, R70 ;  /* 0x000000ffff897224 */ /* 0x000fc400078e0046 */
[----:B------:R-:W-:Y:S01]  /*15a70*/  IMAD.MOV.U32 R136, RZ, RZ, R68 ;  /* 0x000000ffff887224 */ /* 0x000fe200078e0044 */
[----:B------:R-:W-:Y:S01]  /*15a80*/  FSEL R2, R2, RZ, P0 ;  /* 0x000000ff02027208 */ /* 0x000fe20000000000 */
[----:B------:R-:W-:Y:S01]  /*15a90*/  IMAD.MOV.U32 R155, RZ, RZ, R5 ;  /* 0x000000ffff9b7224 */ /* 0x000fe200078e0005 */
[C---:B------:R-:W-:Y:S01]  /*15aa0*/  HMMA.16816.F32 R68, R8.reuse, R58, R40 ;  /* 0x0000003a0844723c */ /* 0x040fe20000001828 */
[----:B------:R-:W1:Y:S01]  /*15ab0*/  SHFL.BFLY PT, R5, R3, 0x2, 0x1f ;  /* 0x0c401f0003057f89 */ /* 0x000e6200000e0000 */
[----:B------:R-:W-:Y:S02]  /*15ac0*/  IMAD.MOV.U32 R152, RZ, RZ, R4 ;  /* 0x000000ffff987224 */ /* 0x000fe400078e0004 */
[----:B------:R-:W-:Y:S02]  /*15ad0*/  FFMA.FTZ R4, R14, c[0x0][0x2d0], -R2 ;  /* 0x0000b4000e047a23 */ /* 0x000fe40000010802 */
[----:B------:R-:W-:Y:S02]  /*15ae0*/  IMAD.MOV.U32 R171, RZ, RZ, R203 ;  /* 0x000000ffffab7224 */ /* 0x000fe400078e00cb */
[----:B------:R2:W-:Y:S01]  /*15af0*/  MUFU.EX2 R118, R4 ;  /* 0x0000000400767308 */ /* 0x0005e20000000800 */
[----:B------:R-:W-:Y:S01]  /*15b00*/  HMMA.16816.F32 R228, R8, R52, R132 ;  /* 0x0000003408e4723c */ /* 0x000fe20000001884 */
[----:B------:R-:W-:-:S02]  /*15b10*/  IMAD.MOV.U32 R154, RZ, RZ, R7 ;  /* 0x000000ffff9a7224 */ /* 0x000fc400078e0007 */
[----:B------:R-:W-:-:S05]  /*15b20*/  IMAD.MOV.U32 R153, RZ, RZ, R6 ;  /* 0x000000ffff997224 */ /* 0x000fca00078e0006 */
[C---:B------:R-:W-:Y:S07]  /*15b30*/  HMMA.16816.F32 R200, R8.reuse, R74, R144 ;  /* 0x0000004a08c8723c */ /* 0x040fee0000001890 */
[----:B------:R-:W-:Y:S01]  /*15b40*/  IMAD.MOV.U32 R43, RZ, RZ, R69 ;  /* 0x000000ffff2b7224 */ /* 0x000fe200078e0045 */
[----:B-1----:R-:W-:Y:S01]  /*15b50*/  FMNMX.FTZ R0, R3, R5, !PT ;  /* 0x0000000503007209 */ /* 0x002fe20007810000 */
[----:B------:R-:W-:Y:S01]  /*15b60*/  FFMA.FTZ R3, R15, c[0x0][0x2d0], -R2 ;  /* 0x0000b4000f037a23 */ /* 0x000fe20000010802 */
[----:B------:R-:W-:Y:S01]  /*15b70*/  MOV R42, R71 ;  /* 0x00000047002a7202 */ /* 0x000fe20000000f00 */
[----:B------:R-:W-:Y:S01]  /*15b80*/  IMAD.MOV.U32 R41, RZ, RZ, R70 ;  /* 0x000000ffff297224 */ /* 0x000fe200078e0046 */
[----:B------:R-:W-:Y:S01]  /*15b90*/  HMMA.16816.F32 R156, R8, R62, R120 ;  /* 0x0000003e089c723c */ /* 0x000fe20000001878 */
[----:B--2---:R-:W1:Y:S01]  /*15ba0*/  SHFL.BFLY PT, R4, R0, 0x1, 0x1f ;  /* 0x0c201f0000047f89 */ /* 0x004e6200000e0000 */
[----:B------:R2:W-:Y:S01]  /*15bb0*/  MUFU.EX2 R117, R3 ;  /* 0x0000000300757308 */ /* 0x0005e20000000800 */
[----:B------:R-:W-:-:S05]  /*15bc0*/  IMAD.MOV.U32 R40, RZ, RZ, R68 ;  /* 0x000000ffff287224 */ /* 0x000fca00078e0044 */
[C---:B------:R-:W-:Y:S08]  /*15bd0*/  HMMA.16816.F32 R68, R8.reuse, R50, R36 ;  /* 0x000000320844723c */ /* 0x040ff00000001824 */
[----:B------:R-:W-:Y:S01]  /*15be0*/  HMMA.16816.F32 R132, R8, R44, R148 ;  /* 0x0000002c0884723c */ /* 0x000fe20000001894 */
[----:B--2---:R-:W-:-:S04]  /*15bf0*/  FFMA.FTZ R3, R16, c[0x0][0x2d0], -R2 ;  /* 0x0000b40010037a23 */ /* 0x004fc80000010802 */
[----:B------:R2:W-:Y:S03]  /*15c00*/  MUFU.EX2 R119, R3 ;  /* 0x0000000300777308 */ /* 0x0005e60000000800 */
[----:B------:R-:W-:Y:S01]  /*15c10*/  HMMA.16816.F32 R172, R8, R54, R112 ;  /* 0x0000003608ac723c */ /* 0x000fe20000001870 */
[----:B-1----:R-:W-:Y:S01]  /*15c20*/  FMNMX.FTZ R185, R0, R4, !PT ;  /* 0x0000000400b97209 */ /* 0x002fe20007810000 */
[----:B------:R-:W-:-:S03]  /*15c30*/  FFMA.FTZ R0, R19, c[0x0][0x2d0], -R2 ;  /* 0x0000b40013007a23 */ /* 0x000fc60000010802 */
[----:B------:R-:W-:Y:S01]  /*15c40*/  FSETP.NEU.FTZ.AND P0, PT, R185, -INF , PT ;  /* 0xff800000b900780b */ /* 0x000fe20003f1d000 */
[----:B------:R1:W-:Y:S02]  /*15c50*/  MUFU.EX2 R14, R0 ;  /* 0x00000000000e7308 */ /* 0x0003e40000000800 */
[----:B------:R-:W-:Y:S01]  /*15c60*/  IMAD.MOV.U32 R36, RZ, RZ, R69 ;  /* 0x000000ffff247224 */ /* 0x000fe200078e0045 */
[----:B------:R-:W-:Y:S01]  /*15c70*/  HMMA.16816.F32 R8, R8, R46, R28 ;  /* 0x0000002e0808723c */ /* 0x000fe2000000181c */
[----:B------:R-:W-:Y:S02]  /*15c80*/  IMAD.MOV.U32 R210, RZ, RZ, R68 ;  /* 0x000000ffffd27224 */ /* 0x000fe400078e0044 */
[----:B------:R-:W-:Y:S02]  /*15c90*/  IMAD.MOV.U32 R211, RZ, RZ, R70 ;  /* 0x000000ffffd37224 */ /* 0x000fe400078e0046 */
[----:B--2---:R-:W-:Y:S02]  /*15ca0*/  FFMA.FTZ R3, R17, c[0x0][0x2d0], -R2 ;  /* 0x0000b40011037a23 */ /* 0x004fe40000010802 */
[----:B------:R-:W-:Y:S01]  /*15cb0*/  IMAD.MOV.U32 R37, RZ, RZ, R71 ;  /* 0x000000ffff257224 */ /* 0x000fe200078e0047 */
[----:B------:R-:W-:Y:S01]  /*15cc0*/  MOV R198, R134 ;  /* 0x0000008600c67202 */ /* 0x000fe20000000f00 */
[----:B------:R2:W3:Y:S01]  /*15cd0*/  MUFU.EX2 R188, R3 ;  /* 0x0000000300bc7308 */ /* 0x0004e20000000800 */
[----:B------:R-:W-:-:S02]  /*15ce0*/  IMAD.MOV.U32 R209, RZ, RZ, R133 ;  /* 0x000000ffffd17224 */ /* 0x000fc400078e0085 */
[----:B------:R-:W-:Y:S02]  /*15cf0*/  IMAD.MOV.U32 R199, RZ, RZ, R135 ;  /* 0x000000ffffc77224 */ /* 0x000fe400078e0087 */
[----:B-1----:R-:W-:Y:S02]  /*15d00*/  FMUL.FTZ R0, R185, c[0x0][0x2d0] ;  /* 0x0000b400b9007a20 */ /* 0x002fe40000410000 */
[----:B------:R-:W-:-:S03]  /*15d10*/  IMAD.MOV.U32 R197, RZ, RZ, R132 ;  /* 0x000000ffffc57224 */ /* 0x000fc600078e0084 */
[----:B------:R-:W-:-:S05]  /*15d20*/  FSEL R0, R0, RZ, P0 ;  /* 0x000000ff00007208 */ /* 0x000fca0000000000 */
[----:B------:R-:W-:Y:S01]  /*15d30*/  MOV R4, R9 ;  /* 0x0000000900047202 */ /* 0x000fe20000000f00 */
[----:B--2---:R-:W-:Y:S02]  /*15d40*/  FFMA.FTZ R3, R18, c[0x0][0x2d0], -R2 ;  /* 0x0000b40012037a23 */ /* 0x004fe40000010802 */
[----:B------:R-:W-:Y:S01]  /*15d50*/  IMAD.MOV.U32 R39, RZ, RZ, R10 ;  /* 0x000000ffff277224 */ /* 0x000fe200078e000a */
[----:B---3--:R-:W-:Y:S01]  /*15d60*/  F2FP.PACK_AB R10, R188, R119 ;  /* 0x00000077bc0a723e */ /* 0x008fe200000000ff */
[----:B------:R1:W-:Y:S01]  /*15d70*/  MUFU.EX2 R15, R3 ;  /* 0x00000003000f7308 */ /* 0x0003e20000000800 */
[----:B------:R-:W-:Y:S01]  /*15d80*/  IMAD.MOV.U32 R38, RZ, RZ, R8 ;  /* 0x000000ffff267224 */ /* 0x000fe200078e0008 */
[----:B------:R-:W-:Y:S01]  /*15d90*/  F2FP.PACK_AB R8, R117, R118 ;  /* 0x000000767508723e */ /* 0x000fe200000000ff */
[----:B------:R-:W-:Y:S02]  /*15da0*/  IMAD.MOV.U32 R71, RZ, RZ, R11 ;  /* 0x000000ffff477224 */ /* 0x000fe400078e000b */
[----:B-1----:R-:W-:-:S04]  /*15db0*/  FFMA.FTZ R3, R20, c[0x0][0x2d0], -R2 ;  /* 0x0000b40014037a23 */ /* 0x002fc80000010802 */
        /* <DEDUP_REMOVED lines=16> */
[C---:B------:R-:W-:Y:S07]  /*15ec0*/  HMMA.16816.F32 R24, R8.reuse, R80, RZ ;  /* 0x000000500818723c */ /* 0x040fee00000018ff */
[----:B------:R-:W-:Y:S01]  /*15ed0*/  IMAD.MOV.U32 R81, RZ, RZ, R188 ;  /* 0x000000ffff517224 */ /* 0x000fe200078e00bc */
[----:B------:R-:W-:Y:S01]  /*15ee0*/  HMMA.16816.F32 R28, R8, R76, RZ ;  /* 0x0000004c081c723c */ /* 0x000fe200000018ff */
[----:B------:R-:W-:-:S02]  /*15ef0*/  IMAD.MOV.U32 R80, RZ, RZ, R208 ;  /* 0x000000ffff507224 */ /* 0x000fc400078e00d0 */
[----:B-1----:R-:W-:-:S04]  /*15f00*/  FFMA.FTZ R3, R35, c[0x0][0x2d0], -R0 ;  /* 0x0000b40023037a23 */ /* 0x002fc80000010800 */
[----:B------:R1:W2:Y:S01]  /*15f10*/  MUFU.EX2 R233, R3 ;  /* 0x0000000300e97308 */ /* 0x0002a20000000800 */
[----:B------:R-:W-:Y:S07]  /*15f20*/  HMMA.16816.F32 R16, R8, R92, RZ ;  /* 0x0000005c0810723c */ /* 0x000fee00000018ff */
[----:B------:R-:W-:Y:S02]  /*15f30*/  IMAD.MOV.U32 R93, RZ, RZ, R43 ;  /* 0x000000ffff5d7224 */ /* 0x000fe400078e002b */
[----:B------:R-:W-:-:S02]  /*15f40*/  IMAD.MOV.U32 R92, RZ, RZ, R40 ;  /* 0x000000ffff5c7224 */ /* 0x000fc400078e0028 */
[----:B-1----:R-:W-:Y:S01]  /*15f50*/  FFMA.FTZ R3, R22, c[0x0][0x2d0], -R0 ;  /* 0x0000b40016037a23 */ /* 0x002fe20000010800 */
[----:B--2---:R-:W-:Y:S01]  /*15f60*/  F2FP.PACK_AB R5, R233, R214 ;  /* 0x000000d6e905723e */ /* 0x004fe200000000ff */
[----:B------:R-:W-:Y:S02]  /*15f70*/  HMMA.16816.F32 R20, R8, R84, RZ ;  /* 0x000000540814723c */ /* 0x000fe400000018ff */
[----:B------:R1:W-:Y:S05]  /*15f80*/  MUFU.EX2 R232, R3 ;  /* 0x0000000300e87308 */ /* 0x0003ea0000000800 */
[----:B------:R-:W-:Y:S01]  /*15f90*/  IMAD.MOV.U32 R85, RZ, RZ, R4 ;  /* 0x000000ffff557224 */ /* 0x000fe200078e0004 */
[----:B------:R-:W-:Y:S01]  /*15fa0*/  F2FP.PACK_AB R4, R14, R15 ;  /* 0x0000000f0e04723e */ /* 0x000fe200000000ff */
[----:B------:R-:W-:-:S02]  /*15fb0*/  IMAD.MOV.U32 R84, RZ, RZ, R38 ;  /* 0x000000ffff547224 */ /* 0x000fc400078e0026 */
[----:B-1----:R-:W-:Y:S02]  /*15fc0*/  FFMA.FTZ R3, R32, c[0x0][0x2d0], -R0 ;  /* 0x0000b40020037a23 */ /* 0x002fe40000010800 */
[----:B------:R-:W-:Y:S02]  /*15fd0*/  HMMA.16816.F32 R32, R8, R78, RZ ;  /* 0x0000004e0820723c */ /* 0x000fe400000018ff */
[----:B------:R-:W1:Y:S02]  /*15fe0*/  MUFU.EX2 R215, R3 ;  /* 0x0000000300d77308 */ /* 0x000e640000000800 */
[----:B-1----:R-:W-:Y:S01]  /*15ff0*/  F2FP.PACK_AB R7, R215, R232 ;  /* 0x000000e8d707723e */ /* 0x002fe200000000ff */
[----:B------:R-:W-:-:S06]  /*16000*/  FFMA.FTZ R3, R162, c[0x0][0x2d0], -R2 ;  /* 0x0000b400a2037a23 */ /* 0x000fcc0000010802 */
[----:B------:R-:W-:Y:S08]  /*16010*/  HMMA.16816.F32 R148, R4, R60, R20 ;  /* 0x0000003c0494723c */ /* 0x000ff00000001814 */
[----:B------:R-:W-:Y:S07]  /*16020*/  HMMA.16816.F32 R20, R8, R104, RZ ;  /* 0x000000680814723c */ /* 0x000fee00000018ff */
[----:B------:R-:W-:Y:S01]  /*16030*/  IMAD.MOV.U32 R105, RZ, RZ, R155 ;  /* 0x000000ffff697224 */ /* 0x000fe200078e009b */
[----:B------:R-:W-:Y:S01]  /*16040*/  HMMA.16816.F32 R132, R4, R64, R24 ;  /* 0x000000400484723c */ /* 0x000fe20000001818 */
[----:B------:R-:W-:-:S07]  /*16050*/  IMAD.MOV.U32 R104, RZ, RZ, R152 ;  /* 0x000000ffff687224 */ /* 0x000fce00078e0098 */
[----:B------:R-:W-:Y:S08]  /*16060*/  HMMA.16816.F32 R192, R4, R72, R28 ;  /* 0x0000004804c0723c */ /* 0x000ff0000000181c */
[C---:B------:R-:W-:Y:S07]  /*16070*/  HMMA.16816.F32 R24, R8.reuse, R100, RZ ;  /* 0x000000640818723c */ /* 0x040fee00000018ff */
[----:B------:R-:W-:Y:S01]  /*16080*/  IMAD.MOV.U32 R101, RZ, RZ, R209 ;  /* 0x000000ffff657224 */ /* 0x000fe200078e00d1 */
[----:B------:R-:W-:Y:S01]  /*16090*/  HMMA.16816.F32 R28, R8, R96, RZ ;  /* 0x00000060081c723c */ /* 0x000fe200000018ff */
[----:B------:R1:W-:Y:S01]  /*160a0*/  MUFU.EX2 R209, R3 ;  /* 0x0000000300d17308 */ /* 0x0003e20000000800 */
[----:B------:R-:W-:-:S05]  /*160b0*/  MOV R100, R197 ;  /* 0x000000c500647202 */ /* 0x000fca0000000f00 */
[----:B------:R-:W-:Y:S01]  /*160c0*/  IMAD.MOV.U32 R97, RZ, RZ, R39 ;  /* 0x000000ffff617224 */ /* 0x000fe200078e0027 */
[----:B------:R-:W-:Y:S01]  /*160d0*/  HMMA.16816.F32 R112, R4, R52, R16 ;  /* 0x000000340470723c */ /* 0x000fe20000001810 */
[----:B------:R-:W-:-:S07]  /*160e0*/  MOV R96, R37 ;  /* 0x0000002500607202 */ /* 0x000fce0000000f00 */
[----:B------:R-:W-:Y:S01]  /*160f0*/  HMMA.16816.F32 R16, R8, R108, RZ ;  /* 0x0000006c0810723c */ /* 0x000fe200000018ff */
[----:B-1----:R-:W-:-:S06]  /*16100*/  FFMA.FTZ R3, R161, c[0x0][0x2d0], -R2 ;  /* 0x0000b400a1037a23 */ /* 0x002fcc0000010802 */
[----:B------:R-:W-:Y:S01]  /*16110*/  IMAD.MOV.U32 R108, RZ, RZ, R210 ;  /* 0x000000ffff6c7224 */ /* 0x000fe200078e00d2 */
[----:B------:R-:W-:Y:S01]  /*16120*/  HMMA.16816.F32 R120, R4, R48, R20 ;  /* 0x000000300478723c */ /* 0x000fe20000001814 */
[----:B------:R1:W2:Y:S01]  /*16130*/  MUFU.EX2 R210, R3 ;  /* 0x0000000300d27308 */ /* 0x0002a20000000800 */
[----:B------:R-:W-:-:S06]  /*16140*/  IMAD.MOV.U32 R109, RZ, RZ, R36 ;  /* 0x000000ffff6d7224 */ /* 0x000fcc00078e0024 */
[C---:B------:R-:W-:Y:S07]  /*16150*/  HMMA.16816.F32 R36, R8.reuse, R82, RZ ;  /* 0x000000520824723c */ /* 0x040fee00000018ff */
[----:B------:R-:W-:Y:S01]  /*16160*/  IMAD.MOV.U32 R83, RZ, RZ, R211 ;  /* 0x000000ffff537224 */ /* 0x000fe200078e00d3 */
[----:B------:R-:W-:Y:S01]  /*16170*/  HMMA.16816.F32 R20, R8, R102, RZ ;  /* 0x000000660814723c */ /* 0x000fe200000018ff */
[----:B-1----:R-:W-:Y:S02]  /*16180*/  FFMA.FTZ R3, R160, c[0x0][0x2d0], -R2 ;  /* 0x0000b400a0037a23 */ /* 0x002fe40000010802 */
[----:B------:R-:W-:-:S02]  /*16190*/  IMAD.MOV.U32 R82, RZ, RZ, R199 ;  /* 0x000000ffff527224 */ /* 0x000fc400078e00c7 */
[----:B------:R1:W-:Y:S02]  /*161a0*/  MUFU.EX2 R211, R3 ;  /* 0x0000000300d37308 */ /* 0x0003e40000000800 */
[----:B------:R-:W-:Y:S01]  /*161b0*/  IMAD.MOV.U32 R102, RZ, RZ, R154 ;  /* 0x000000ffff667224 */ /* 0x000fe200078e009a */
[----:B------:R-:W-:Y:S01]  /*161c0*/  HMMA.16816.F32 R76, R4, R88, R28 ;  /* 0x00000058044c723c */ /* 0x000fe2000000181c */
[----:B------:R-:W-:-:S04]  /*161d0*/  IMAD.MOV.U32 R103, RZ, RZ, R136 ;  /* 0x000000ffff677224 */ /* 0x000fc800078e0088 */
[----:B------:R-:W-:Y:S02]  /*161e0*/  IMAD.MOV.U32 R162, RZ, RZ, R103 ;  /* 0x000000ffffa27224 */ /* 0x000fe400078e0067 */
[----:B------:R-:W-:Y:S01]  /*161f0*/  IMAD.MOV.U32 R88, RZ, RZ, R189 ;  /* 0x000000ffff587224 */ /* 0x000fe200078e00bd */
[----:B------:R-:W-:Y:S01]  /*16200*/  HMMA.16816.F32 R204, R4, R44, R16 ;  /* 0x0000002c04cc723c */ /* 0x000fe20000001810 */
[----:B------:R-:W-:Y:S02]  /*16210*/  IMAD.MOV.U32 R89, RZ, RZ, R196 ;  /* 0x000000ffff597224 */ /* 0x000fe400078e00c4 */
[----:B-1----:R-:W-:Y:S02]  /*16220*/  FFMA.FTZ R3, R127, c[0x0][0x2d0], -R2 ;  /* 0x0000b4007f037a23 */ /* 0x002fe40000010802 */
[----:B------:R-:W-:-:S03]  /*16230*/  IMAD.MOV.U32 R127, RZ, RZ, R171 ;  /* 0x000000ffff7f7224 */ /* 0x000fc600078e00ab */
[----:B------:R-:W-:Y:S01]  /*16240*/  HMMA.16816.F32 R16, R8, R106, RZ ;  /* 0x0000006a0810723c */ /* 0x000fe200000018ff */
[----:B------:R1:W-:Y:S06]  /*16250*/  MUFU.EX2 R212, R3 ;  /* 0x0000000300d47308 */ /* 0x0003ec0000000800 */
[----:B------:R-:W-:Y:S01]  /*16260*/  MOV R106, R191 ;  /* 0x000000bf006a7202 */ /* 0x000fe20000000f00 */
[----:B------:R-:W-:Y:S01]  /*16270*/  HMMA.16816.F32 R72, R4, R74, R32 ;  /* 0x0000004a0448723c */ /* 0x000fe20000001820 */
[----:B------:R-:W-:-:S07]  /*16280*/  IMAD.MOV.U32 R107, RZ, RZ, R153 ;  /* 0x000000ffff6b7224 */ /* 0x000fce00078e0099 */
[----:B------:R-:W-:Y:S01]  /*16290*/  HMMA.16816.F32 R32, R8, R86, RZ ;  /* 0x000000560820723c */ /* 0x000fe200000018ff */
[----:B-1----:R-:W-:Y:S01]  /*162a0*/  FFMA.FTZ R3, R126, c[0x0][0x2d0], -R0 ;  /* 0x0000b4007e037a23 */ /* 0x002fe20000010800 */
[----:B------:R-:W-:-:S03]  /*162b0*/  MOV R126, R181 ;  /* 0x000000b5007e7202 */ /* 0x000fc60000000f00 */
[----:B------:R1:W-:Y:S02]  /*162c0*/  MUFU.EX2 R188, R3 ;  /* 0x0000000300bc7308 */ /* 0x0003e40000000800 */
[----:B------:R-:W-:Y:S01]  /*162d0*/  IMAD.MOV.U32 R86, RZ, RZ, R42 ;  /* 0x000000ffff567224 */ /* 0x000fe200078e002a */
[----:B------:R-:W-:Y:S01]  /*162e0*/  HMMA.16816.F32 R144, R4, R56, R24 ;  /* 0x000000380490723c */ /* 0x000fe20000001818 */
[----:B------:R-:W-:-:S04]  /*162f0*/  IMAD.MOV.U32 R87, RZ, RZ, R198 ;  /* 0x000000ffff577224 */ /* 0x000fc800078e00c6 */
[----:B------:R-:W-:Y:S02]  /*16300*/  IMAD.MOV.U32 R103, RZ, RZ, R87 ;  /* 0x000000ffff677224 */ /* 0x000fe400078e0057 */
[----:B------:R-:W-:Y:S01]  /*16310*/  IMAD.MOV.U32 R87, RZ, RZ, R97 ;  /* 0x000000ffff577224 */ /* 0x000fe200078e0061 */
[----:B------:R-:W-:Y:S01]  /*16320*/  HMMA.16816.F32 R28, R8, R94, RZ ;  /* 0x0000005e081c723c */ /* 0x000fe200000018ff */
[----:B-1----:R-:W-:-:S06]  /*16330*/  FFMA.FTZ R3, R125, c[0x0][0x2d0], -R0 ;  /* 0x0000b4007d037a23 */ /* 0x002fcc0000010800 */
[----:B------:R-:W-:Y:S01]  /*16340*/  IMAD.MOV.U32 R95, RZ, RZ, R41 ;  /* 0x000000ffff5f7224 */ /* 0x000fe200078e0029 */
[----:B------:R-:W-:Y:S01]  /*16350*/  HMMA.16816.F32 R24, R8, R98, RZ ;  /* 0x000000620818723c */ /* 0x000fe200000018ff */
[----:B------:R1:W3:Y:S01]  /*16360*/  MUFU.EX2 R189, R3 ;  /* 0x0000000300bd7308 */ /* 0x0002e20000000800 */
[----:B------:R-:W-:Y:S02]  /*16370*/  IMAD.MOV.U32 R125, RZ, RZ, R183 ;  /* 0x000000ffff7d7224 */ /* 0x000fe400078e00b7 */
[----:B------:R-:W-:-:S03]  /*16380*/  IMAD.MOV.U32 R94, RZ, RZ, R139 ;  /* 0x000000ffff5e7224 */ /* 0x000fc600078e008b */
[----:B------:R-:W-:Y:S01]  /*16390*/  IMAD.MOV.U32 R98, RZ, RZ, R138 ;  /* 0x000000ffff627224 */ /* 0x000fe200078e008a */
[----:B------:R-:W-:Y:S01]  /*163a0*/  HMMA.16816.F32 R40, R4, R58, R20 ;  /* 0x0000003a0428723c */ /* 0x000fe20000001814 */
[----:B------:R-:W4:Y:S01]  /*163b0*/  LDSM.16.MT88.4 R20, [R237+0x1100] ;  /* 0x00110000ed14783b */ /* 0x000f220000004200 */
[----:B------:R-:W-:-:S06]  /*163c0*/  MOV R99, R137 ;  /* 0x0000008900637202 */ /* 0x000fcc0000000f00 */
[----:B------:R-:W-:Y:S01]  /*163d0*/  HMMA.16816.F32 R8, R8, R110, RZ ;  /* 0x0000006e0808723c */ /* 0x000fe200000018ff */
[----:B-1----:R-:W-:Y:S02]  /*163e0*/  FFMA.FTZ R3, R124, c[0x0][0x2d0], -R0 ;  /* 0x0000b4007c037a23 */ /* 0x002fe40000010800 */
[----:B------:R-:W-:Y:S02]  /*163f0*/  IMAD.MOV.U32 R124, RZ, RZ, R187 ;  /* 0x000000ffff7c7224 */ /* 0x000fe400078e00bb */
[----:B------:R1:W-:Y:S02]  /*16400*/  MUFU.EX2 R191, R3 ;  /* 0x0000000300bf7308 */ /* 0x0003e40000000800 */
[----:B------:R-:W-:Y:S01]  /*16410*/  IMAD.MOV.U32 R111, RZ, RZ, R190 ;  /* 0x000000ffff6f7224 */ /* 0x000fe200078e00be */
[----:B------:R-:W-:Y:S01]  /*16420*/  HMMA.16816.F32 R60, R4, R62, R32 ;  /* 0x0000003e043c723c */ /* 0x000fe20000001820 */
[----:B------:R-:W-:-:S07]  /*16430*/  MOV R110, R98 ;  /* 0x00000062006e7202 */ /* 0x000fce0000000f00 */
[----:B------:R-:W-:Y:S01]  /*16440*/  HMMA.16816.F32 R64, R4, R66, R36 ;  /* 0x000000420440723c */ /* 0x000fe20000001824 */
[----:B------:R-:W-:-:S07]  /*16450*/  MOV R98, R82 ;  /* 0x0000005200627202 */ /* 0x000fce0000000f00 */
[C---:B------:R-:W-:Y:S01]  /*16460*/  HMMA.16816.F32 R48, R4.reuse, R50, R16 ;  /* 0x000000320430723c */ /* 0x040fe20000001810 */
[----:B-1----:R-:W-:Y:S01]  /*16470*/  FFMA.FTZ R3, R116, c[0x0][0x2d0], -R0 ;  /* 0x0000b40074037a23 */ /* 0x002fe20000010800 */
[----:B------:R-:W1:Y:S01]  /*16480*/  LDSM.16.MT88.4 R16, [R238+0x1100] ;  /* 0x00110000ee10783b */ /* 0x000e620000004200 */
[----:B------:R-:W-:Y:S02]  /*16490*/  IMAD.MOV.U32 R97, RZ, RZ, R241 ;  /* 0x000000ffff617224 */ /* 0x000fe400078e00f1 */
[----:B------:R2:W2:Y:S01]  /*164a0*/  MUFU.EX2 R208, R3 ;  /* 0x0000000300d07308 */ /* 0x0004a20000000800 */
[----:B------:R-:W-:Y:S02]  /*164b0*/  IMAD.MOV.U32 R82, RZ, RZ, R71 ;  /* 0x000000ffff527224 */ /* 0x000fe400078e0047 */
[C---:B------:R-:W-:Y:S08]  /*164c0*/  HMMA.16816.F32 R32, R4.reuse, R54, R28 ;  /* 0x000000360420723c */ /* 0x040ff0000000181c */
[C---:B------:R-:W-:Y:S01]  /*164d0*/  HMMA.16816.F32 R36, R4.reuse, R46, R8 ;  /* 0x0000002e0424723c */ /* 0x040fe20000001808 */
[----:B--2---:R-:W-:Y:S01]  /*164e0*/  FFMA.FTZ R3, R167, c[0x0][0x2d0], -R13 ;  /* 0x0000b400a7037a23 */ /* 0x004fe2000001080d */
[----:B------:R-:W2:Y:S05]  /*164f0*/  LDSM.16.MT88.4 R28, [R240+0x1100] ;  /* 0x00110000f01c783b */ /* 0x000eaa0000004200 */
[----:B------:R-:W-:Y:S01]  /*16500*/  F2FP.PACK_AB R8, R210, R209 ;  /* 0x000000d1d208723e */ /* 0x000fe200000000ff */
[----:B------:R-:W-:Y:S01]  /*16510*/  HMMA.16816.F32 R52, R4, R90, R24 ;  /* 0x0000005a0434723c */ /* 0x000fe20000001818 */
[----:B------:R1:W-:Y:S01]  /*16520*/  MUFU.EX2 R58, R3 ;  /* 0x00000003003a7308 */ /* 0x0003e20000000800 */
[----:B------:R-:W2:Y:S01]  /*16530*/  LDSM.16.MT88.4 R24, [R237+0x3100] ;  /* 0x00310000ed18783b */ /* 0x000ea20000004200 */
[----:B---3--:R-:W-:-:S02]  /*16540*/  F2FP.PACK_AB R9, R189, R188 ;  /* 0x000000bcbd09723e */ /* 0x008fc400000000ff */
[----:B------:R-:W-:Y:S02]  /*16550*/  F2FP.PACK_AB R10, R212, R211 ;  /* 0x000000d3d40a723e */ /* 0x000fe400000000ff */
[----:B------:R-:W-:Y:S01]  /*16560*/  F2FP.PACK_AB R11, R208, R191 ;  /* 0x000000bfd00b723e */ /* 0x000fe200000000ff */
[----:B------:R-:W-:Y:S02]  /*16570*/  IMAD.MOV.U32 R91, RZ, RZ, R106 ;  /* 0x000000ffff5b7224 */ /* 0x000fe400078e006a */
[----:B------:R-:W-:Y:S02]  /*16580*/  IMAD.MOV.U32 R106, RZ, RZ, R107 ;  /* 0x000000ffff6a7224 */ /* 0x000fe400078e006b */
[----:B------:R-:W-:Y:S02]  /*16590*/  IMAD.MOV.U32 R107, RZ, RZ, R102 ;  /* 0x000000ffff6b7224 */ /* 0x000fe400078e0066 */
[----:B------:R-:W-:Y:S01]  /*165a0*/  IMAD.MOV.U32 R102, RZ, RZ, R94 ;  /* 0x000000ffff667224 */ /* 0x000fe200078e005e */
[----:B----4-:R-:W-:Y:S01]  /*165b0*/  HMMA.16816.F32 R44, R8, R22, R72 ;  /* 0x00000016082c723c */ /* 0x010fe20000001848 */
[----:B------:R-:W-:-:S02]  /*165c0*/  IMAD.MOV.U32 R90, RZ, RZ, R111 ;  /* 0x000000ffff5a7224 */ /* 0x000fc400078e006f */
[----:B-1----:R-:W-:Y:S02]  /*165d0*/  FFMA.FTZ R3, R169, c[0x0][0x2d0], -R13 ;  /* 0x0000b400a9037a23 */ /* 0x002fe4000001080d */
[----:B------:R-:W-:Y:S02]  /*165e0*/  IMAD.MOV.U32 R94, RZ, RZ, R95 ;  /* 0x000000ffff5e7224 */ /* 0x000fe400078e005f */
[----:B------:R1:W3:Y:S01]  /*165f0*/  MUFU.EX2 R181, R3 ;  /* 0x0000000300b57308 */ /* 0x0002e20000000800 */
[----:B------:R-:W-:Y:S01]  /*16600*/  IMAD.MOV.U32 R111, RZ, RZ, R99 ;  /* 0x000000ffff6f7224 */ /* 0x000fe200078e0063 */
[----:B------:R-:W-:Y:S01]  /*16610*/  HMMA.16816.F32 R132, R8, R16, R132 ;  /* 0x000000100884723c */ /* 0x000fe20000001884 */
[----:B------:R-:W-:Y:S02]  /*16620*/  IMAD.MOV.U32 R95, RZ, RZ, R86 ;  /* 0x000000ffff5f7224 */ /* 0x000fe400078e0056 */
[----:B------:R-:W-:Y:S02]  /*16630*/  IMAD.MOV.U32 R99, RZ, RZ, R83 ;  /* 0x000000ffff637224 */ /* 0x000fe400078e0053 */
[----:B------:R-:W-:-:S02]  /*16640*/  IMAD.MOV.U32 R86, RZ, RZ, R96 ;  /* 0x000000ffff567224 */ /* 0x000fc400078e0060 */
[----:B------:R-:W-:Y:S01]  /*16650*/  IMAD.MOV.U32 R71, RZ, RZ, R243 ;  /* 0x000000ffff477224 */ /* 0x000fe200078e00f3 */
[----:B------:R-:W-:Y:S01]  /*16660*/  HMMA.16816.F32 R64, R8, R18, R64 ;  /* 0x000000120840723c */ /* 0x000fe20000001840 */
[----:B-1----:R-:W-:Y:S01]  /*16670*/  FFMA.FTZ R3, R168, c[0x0][0x2d0], -R13 ;  /* 0x0000b400a8037a23 */ /* 0x002fe2000001080d */
[----:B---3--:R-:W-:Y:S01]  /*16680*/  F2FP.PACK_AB R4, R181, R58 ;  /* 0x0000003ab504723e */ /* 0x008fe200000000ff */
[----:B------:R-:W-:-:S05]  /*16690*/  IMAD.MOV.U32 R83, RZ, RZ, R184 ;  /* 0x000000ffff537224 */ /* 0x000fca00078e00b8 */
[----:B------:R-:W-:Y:S01]  /*166a0*/  HMMA.16816.F32 R192, R8, R20, R192 ;  /* 0x0000001408c0723c */ /* 0x000fe200000018c0 */
[----:B------:R1:W-:Y:S01]  /*166b0*/  MUFU.EX2 R187, R3 ;  /* 0x0000000300bb7308 */ /* 0x0003e20000000800 */
[----:B------:R-:W-:Y:S01]  /*166c0*/  MOV R96, R242 ;  /* 0x000000f200607202 */ /* 0x000fe20000000f00 */
[----:B------:R3:W5:Y:S01]  /*166d0*/  LDL.LU R184, [R1+0xa8] ;  /* 0x0000a80001b87983 */ /* 0x0007620000300800 */
[----:B------:R-:W-:-:S04]  /*166e0*/  MOV R161, R102 ;  /* 0x0000006600a17202 */ /* 0x000fc80000000f00 */
[C---:B--2---:R-:W-:Y:S01]  /*166f0*/  HMMA.16816.F32 R148, R8.reuse, R28, R148 ;  /* 0x0000001c0894723c */ /* 0x044fe20000001894 */
[----:B------:R-:W2:Y:S07]  /*16700*/  LDL.LU R242, [R1+0xa4] ;  /* 0x0000a40001f27983 */ /* 0x000eae0000300800 */
[----:B------:R-:W-:Y:S01]  /*16710*/  HMMA.16816.F32 R60, R8, R30, R60 ;  /* 0x0000001e083c723c */ /* 0x000fe2000000183c */
[----:B-1----:R-:W-:Y:S01]  /*16720*/  FFMA.FTZ R3, R170, c[0x0][0x2d0], -R13 ;  /* 0x0000b400aa037a23 */ /* 0x002fe2000001080d */
[----:B------:R-:W4:Y:S03]  /*16730*/  LDL.LU R241, [R1+0xa0] ;  /* 0x0000a00001f17983 */ /* 0x000f260000300800 */
[----:B------:R1:W1:Y:S01]  /*16740*/  MUFU.EX2 R190, R3 ;  /* 0x0000000300be7308 */ /* 0x0002620000000800 */
[----:B------:R-:W-:Y:S01]  /*16750*/  IMAD.MOV.U32 R160, RZ, RZ, R111 ;  /* 0x000000ffffa07224 */ /* 0x000fe200078e006f */
[----:B------:R-:W2:Y:S01]  /*16760*/  LDL.LU R243, [R1+0x9c] ;  /* 0x00009c0001f37983 */ /* 0x000ea20000300800 */
[----:B-1----:R-:W-:Y:S01]  /*16770*/  FFMA.FTZ R3, R166, c[0x0][0x2d0], -R12 ;  /* 0x0000b400a6037a23 */ /* 0x002fe2000001080c */
[----:B------:R-:W-:-:S04]  /*16780*/  F2FP.PACK_AB R6, R190, R187 ;  /* 0x000000bbbe06723e */ /* 0x000fc800000000ff */
[----:B------:R1:W-:Y:S02]  /*16790*/  MUFU.EX2 R56, R3 ;  /* 0x0000000300387308 */ /* 0x0003e40000000800 */
[----:B-1----:R-:W-:-:S06]  /*167a0*/  FFMA.FTZ R3, R165, c[0x0][0x2d0], -R12 ;  /* 0x0000b400a5037a23 */ /* 0x002fcc000001080c */
[----:B------:R1:W1:Y:S02]  /*167b0*/  MUFU.EX2 R57, R3 ;  /* 0x0000000300397308 */ /* 0x0002640000000800 */
[----:B-1----:R-:W-:Y:S01]  /*167c0*/  FFMA.FTZ R3, R164, c[0x0][0x2d0], -R12 ;  /* 0x0000b400a4037a23 */ /* 0x002fe2000001080c */
[----:B------:R-:W-:-:S05]  /*167d0*/  F2FP.PACK_AB R5, R57, R56 ;  /* 0x000000383905723e */ /* 0x000fca00000000ff */
[----:B------:R1:W-:Y:S02]  /*167e0*/  MUFU.EX2 R59, R3 ;  /* 0x00000003003b7308 */ /* 0x0003e40000000800 */
[----:B-1----:R-:W-:-:S06]  /*167f0*/  FFMA.FTZ R3, R163, c[0x0][0x2d0], -R12 ;  /* 0x0000b400a3037a23 */ /* 0x002fcc000001080c */
[----:B------:R-:W1:Y:S01]  /*16800*/  MUFU.EX2 R183, R3 ;  /* 0x0000000300b77308 */ /* 0x000e620000000800 */
[----:B------:R-:W-:Y:S02]  /*16810*/  IMAD.MOV.U32 R102, RZ, RZ, R103 ;  /* 0x000000ffff667224 */ /* 0x000fe400078e0067 */
[----:B------:R-:W-:Y:S02]  /*16820*/  IMAD.MOV.U32 R103, RZ, RZ, R98 ;  /* 0x000000ffff677224 */ /* 0x000fe400078e0062 */
[----:B------:R-:W-:Y:S01]  /*16830*/  IMAD.MOV.U32 R111, RZ, RZ, R86 ;  /* 0x000000ffff6f7224 */ /* 0x000fe200078e0056 */
[----:B-1----:R-:W-:Y:S01]  /*16840*/  F2FP.PACK_AB R7, R183, R59 ;  /* 0x0000003bb707723e */ /* 0x002fe200000000ff */
[----:B------:R-:W-:Y:S01]  /*16850*/  IMAD.MOV.U32 R86, RZ, RZ, R87 ;  /* 0x000000ffff567224 */ /* 0x000fe200078e0057 */
[----:B------:R-:W-:Y:S01]  /*16860*/  MOV R87, R82 ;  /* 0x0000005200577202 */ /* 0x000fe20000000f00 */
[----:B------:R-:W-:-:S04]  /*16870*/  IMAD.MOV.U32 R98, RZ, RZ, R96 ;  /* 0x000000ffff627224 */ /* 0x000fc800078e0060 */
[----:B------:R-:W-:Y:S01]  /*16880*/  HMMA.16816.F32 R72, R4, R24, R124 ;  /* 0x000000180448723c */ /* 0x000fe2000000187c */
[----:B------:R-:W-:Y:S01]  /*16890*/  IMAD.MOV.U32 R96, RZ, RZ, R236 ;  /* 0x000000ffff607224 */ /* 0x000fe200078e00ec */
[----:B------:R-:W-:-:S05]  /*168a0*/  MOV R82, R180 ;  /* 0x000000b400527202 */ /* 0x000fca0000000f00 */
[----:B------:R-:W-:Y:S01]  /*168b0*/  IMAD.MOV.U32 R127, RZ, RZ, R110 ;  /* 0x000000ffff7f7224 */ /* 0x000fe200078e006e */
[C---:B------:R-:W-:Y:S01]  /*168c0*/  HMMA.16816.F32 R196, R4.reuse, R20, R216 ;  /* 0x0000001404c4723c */ /* 0x040fe200000018d8 */
[----:B------:R-:W-:Y:S02]  /*168d0*/  IMAD.MOV.U32 R110, RZ, RZ, R99 ;  /* 0x000000ffff6e7224 */ /* 0x000fe400078e0063 */
[----:B------:R-:W-:Y:S02]  /*168e0*/  IMAD.MOV.U32 R99, RZ, RZ, R97 ;  /* 0x000000ffff637224 */ /* 0x000fe400078e0061 */
[----:B------:R-:W-:Y:S02]  /*168f0*/  IMAD.MOV.U32 R97, RZ, RZ, R246 ;  /* 0x000000ffff617224 */ /* 0x000fe400078e00f6 */
[----:B------:R-:W3:Y:S01]  /*16900*/  LDL.LU R246, [R1+0x98] ;  /* 0x0000980001f67983 */ /* 0x000ee20000300800 */
[C---:B------:R-:W-:Y:S03]  /*16910*/  HMMA.16816.F32 R136, R4.reuse, R16, R220 ;  /* 0x000000100488723c */ /* 0x040fe600000018dc */
[----:B------:R-:W3:Y:S04]  /*16920*/  LDL.LU R236, [R1+0x94] ;  /* 0x0000940001ec7983 */ /* 0x000ee80000300800 */
[----:B------:R-:W3:Y:S01]  /*16930*/  LDL.LU R180, [R1+0x90] ;  /* 0x0000900001b47983 */ /* 0x000ee20000300800 */
[----:B------:R-:W-:Y:S01]  /*16940*/  IMAD.MOV.U32 R126, RZ, RZ, R162 ;  /* 0x000000ffff7e7224 */ /* 0x000fe200078e00a2 */
[----:B------:R-:W-:Y:S01]  /*16950*/  HMMA.16816.F32 R140, R4, R18, R140 ;  /* 0x00000012048c723c */ /* 0x000fe2000000188c */
[----:B------:R-:W-:Y:S01]  /*16960*/  IMAD.MOV.U32 R162, RZ, RZ, R83 ;  /* 0x000000ffffa27224 */ /* 0x000fe200078e0053 */
[----:B------:R-:W1:Y:S01]  /*16970*/  LDSM.16.MT88.4 R16, [R239+0x1100] ;  /* 0x00110000ef10783b */ /* 0x000e620000004200 */
[----:B------:R-:W-:-:S02]  /*16980*/  IMAD.MOV.U32 R219, RZ, RZ, R161 ;  /* 0x000000ffffdb7224 */ /* 0x000fc400078e00a1 */
[----:B------:R-:W-:Y:S02]  /*16990*/  IMAD.MOV.U32 R83, RZ, RZ, R244 ;  /* 0x000000ffff537224 */ /* 0x000fe400078e00f4 */
[----:B------:R-:W-:Y:S01]  /*169a0*/  IMAD.MOV.U32 R161, RZ, RZ, R99 ;  /* 0x000000ffffa17224 */ /* 0x000fe200078e0063 */
[----:B------:R-:W3:Y:S01]  /*169b0*/  LDL.LU R244, [R1+0x8c] ;  /* 0x00008c0001f47983 */ /* 0x000ee20000300800 */
[----:B------:R-:W-:Y:S01]  /*169c0*/  IMAD.MOV.U32 R99, RZ, RZ, R247 ;  /* 0x000000ffff637224 */ /* 0x000fe200078e00f7 */
[C---:B------:R-:W-:Y:S02]  /*169d0*/  HMMA.16816.F32 R200, R4.reuse, R22, R200 ;  /* 0x0000001604c8723c */ /* 0x040fe400000018c8 */
[----:B------:R-:W3:Y:S04]  /*169e0*/  LDL.LU R247, [R1+0x88] ;  /* 0x0000880001f77983 */ /* 0x000ee80000300800 */
[----:B------:R-:W1:Y:S02]  /*169f0*/  LDSM.16.MT88.4 R20, [R238+0x3100] ;  /* 0x00310000ee14783b */ /* 0x000e640000004200 */
[C---:B------:R-:W-:Y:S08]  /*16a00*/  HMMA.16816.F32 R152, R4.reuse, R28, R224 ;  /* 0x0000001c0498723c */ /* 0x040ff000000018e0 */
[C---:B------:R-:W-:Y:S01]  /*16a10*/  HMMA.16816.F32 R156, R4.reuse, R30, R156 ;  /* 0x0000001e049c723c */ /* 0x040fe2000000189c */
[----:B------:R-:W1:Y:S07]  /*16a20*/  LDSM.16.MT88.4 R28, [R239+0x3100] ;  /* 0x00310000ef1c783b */ /* 0x000e6e0000004200 */
[-C--:B-1----:R-:W-:Y:S08]  /*16a30*/  HMMA.16816.F32 R168, R4, R16.reuse, R228 ;  /* 0x0000001004a8723c */ /* 0x082ff000000018e4 */
[----:B------:R-:W-:Y:S08]  /*16a40*/  HMMA.16816.F32 R164, R8, R16, R112 ;  /* 0x0000001008a4723c */ /* 0x000ff00000001870 */
[-C--:B------:R-:W-:Y:S08]  /*16a50*/  HMMA.16816.F32 R172, R4, R18.reuse, R172 ;  /* 0x0000001204ac723c */ /* 0x080ff000000018ac */
[----:B------:R-:W-:Y:S01]  /*16a60*/  HMMA.16816.F32 R228, R8, R18, R32 ;  /* 0x0000001208e4723c */ /* 0x000fe20000001820 */
[----:B------:R-:W1:Y:S01]  /*16a70*/  LDSM.16.MT88.4 R16, [R240+0x3100] ;  /* 0x00310000f010783b */ /* 0x000e620000004200 */
[----:B------:R-:W-:Y:S01]  /*16a80*/  IMAD.MOV.U32 R217, RZ, RZ, R127 ;  /* 0x000000ffffd97224 */ /* 0x000fe200078e007f */
[----:B------:R-:W-:Y:S01]  /*16a90*/  MOV R127, R162 ;  /* 0x000000a2007f7202 */ /* 0x000fe20000000f00 */
[----:B------:R-:W-:-:S02]  /*16aa0*/  IMAD.MOV.U32 R218, RZ, RZ, R160 ;  /* 0x000000ffffda7224 */ /* 0x000fc400078e00a0 */
[----:B------:R-:W-:Y:S02]  /*16ab0*/  IMAD.MOV.U32 R160, RZ, RZ, R98 ;  /* 0x000000ffffa07224 */ /* 0x000fe400078e0062 */
[----:B------:R-:W-:Y:S01]  /*16ac0*/  IMAD.MOV.U32 R162, RZ, RZ, R82 ;  /* 0x000000ffffa27224 */ /* 0x000fe200078e0052 */
[----:B------:R-:W-:Y:S01]  /*16ad0*/  MOV R82, R252 ;  /* 0x000000fc00527202 */ /* 0x000fe20000000f00 */
[----:B------:R-:W-:Y:S01]  /*16ae0*/  IMAD.MOV.U32 R98, RZ, RZ, R83 ;  /* 0x000000ffff627224 */ /* 0x000fe200078e0053 */
[----:B------:R-:W-:Y:S01]  /*16af0*/  HMMA.16816.F32 R224, R8, R24, R76 ;  /* 0x0000001808e0723c */ /* 0x000fe2000000184c */
[----:B------:R-:W-:Y:S01]  /*16b00*/  IMAD.MOV.U32 R83, RZ, RZ, R15 ;  /* 0x000000ffff537224 */ /* 0x000fe200078e000f */
[----:B------:R-:W-:Y:S01]  /*16b10*/  UIMAD.WIDE.U32 UR26, UR18, UR4, URZ ;  /* 0x00000004121a72a5 */ /* 0x000fe2000f8e003f */
[----:B------:R-:W-:Y:S01]  /*16b20*/  IMAD.MOV.U32 R15, RZ, RZ, R251 ;  /* 0x000000ffff0f7224 */ /* 0x000fe200078e00fb */
[----:B------:R1:W5:Y:S01]  /*16b30*/  LDL.LU R252, [R1+0x84] ;  /* 0x0000840001fc7983 */ /* 0x0003620000300800 */
[----:B------:R-:W-:-:S02]  /*16b40*/  IMAD.MOV.U32 R216, RZ, RZ, R126 ;  /* 0x000000ffffd87224 */ /* 0x000fc400078e007e */
[----:B------:R-:W-:Y:S01]  /*16b50*/  IMAD.MOV.U32 R126, RZ, RZ, R160 ;  /* 0x000000ffff7e7224 */ /* 0x000fe200078e00a0 */
[----:B------:R-:W-:Y:S01]  /*16b60*/  MOV R160, R98 ;  /* 0x0000006200a07202 */ /* 0x000fe20000000f00 */
[----:B------:R-:W-:Y:S01]  /*16b70*/  IMAD.MOV.U32 R124, RZ, RZ, R162 ;  /* 0x000000ffff7c7224 */ /* 0x000fe200078e00a2 */
[----:B------:R-:W-:Y:S01]  /*16b80*/  HMMA.16816.F32 R88, R4, R20, R88 ;  /* 0x000000140458723c */ /* 0x000fe20000001858 */
[----:B------:R-:W-:Y:S02]  /*16b90*/  IMAD.MOV.U32 R162, RZ, RZ, R82 ;  /* 0x000000ffffa27224 */ /* 0x000fe400078e0052 */
[----:B------:R-:W-:-:S05]  /*16ba0*/  IMAD.MOV.U32 R125, RZ, RZ, R161 ;  /* 0x000000ffff7d7224 */ /* 0x000fca00078e00a1 */
[----:B------:R-:W-:Y:S01]  /*16bb0*/  HMMA.16816.F32 R92, R4, R22, R92 ;  /* 0x00000016045c723c */ /* 0x000fe2000000185c */
[----:B------:R-:W-:Y:S01]  /*16bc0*/  IMAD.MOV.U32 R82, RZ, RZ, R15 ;  /* 0x000000ffff527224 */ /* 0x000fe200078e000f */
[----:B------:R-:W-:Y:S01]  /*16bd0*/  MOV R15, R249 ;  /* 0x000000f9000f7202 */ /* 0x000fe20000000f00 */
[----:B------:R-:W-:-:S05]  /*16be0*/  IMAD.MOV.U32 R98, RZ, RZ, R14 ;  /* 0x000000ffff627224 */ /* 0x000fca00078e000e */
[----:B------:R-:W-:Y:S01]  /*16bf0*/  HMMA.16816.F32 R100, R4, R28, R100 ;  /* 0x0000001c0464723c */ /* 0x000fe20000001864 */
[----:B------:R-:W-:-:S07]  /*16c00*/  IMAD.MOV.U32 R14, RZ, RZ, R248 ;  /* 0x000000ffff0e7224 */ /* 0x000fce00078e00f8 */
[----:B-1----:R-:W-:Y:S01]  /*16c10*/  HMMA.16816.F32 R104, R4, R16, R104 ;  /* 0x000000100468723c */ /* 0x002fe20000001868 */
[----:B------:R-:W-:-:S07]  /*16c20*/  IMAD.MOV.U32 R161, RZ, RZ, R99 ;  /* 0x000000ffffa17224 */ /* 0x000fce00078e0063 */
[----:B------:R-:W-:Y:S01]  /*16c30*/  HMMA.16816.F32 R108, R4, R18, R108 ;  /* 0x00000012046c723c */ /* 0x000fe2000000186c */
[----:B------:R-:W-:-:S07]  /*16c40*/  IMAD.MOV.U32 R222, RZ, RZ, R161 ;  /* 0x000000ffffde7224 */ /* 0x000fce00078e00a1 */
[----:B------:R-:W-:Y:S01]  /*16c50*/  HMMA.16816.F32 R84, R4, R30, R84 ;  /* 0x0000001e0454723c */ /* 0x000fe20000001854 */
[----:B------:R-:W-:-:S07]  /*16c60*/  IMAD.MOV.U32 R223, RZ, RZ, R162 ;  /* 0x000000ffffdf7224 */ /* 0x000fce00078e00a2 */
[C---:B------:R-:W-:Y:S08]  /*16c70*/  HMMA.16816.F32 R48, R8.reuse, R18, R48 ;  /* 0x000000120830723c */ /* 0x040ff00000001830 */
[C---:B------:R-:W-:Y:S08]  /*16c80*/  HMMA.16816.F32 R32, R8.reuse, R28, R204 ;  /* 0x0000001c0820723c */ /* 0x040ff000000018cc */
[----:B------:R-:W-:Y:S01]  /*16c90*/  HMMA.16816.F32 R36, R8, R30, R36 ;  /* 0x0000001e0824723c */ /* 0x000fe20000001824 */
[----:B------:R-:W-:Y:S01]  /*16ca0*/  @UP2 UMOV UR7, UR27 ;  /* 0x0000001b00072c82 */ /* 0x000fe20008000000 */
[----:B------:R1:W5:Y:S06]  /*16cb0*/  LDL.LU R251, [R1+0x80] ;  /* 0x0000800001fb7983 */ /* 0x00036c0000300800 */
[----:B------:R-:W-:Y:S01]  /*16cc0*/  HMMA.16816.F32 R76, R4, R26, R216 ;  /* 0x0000001a044c723c */ /* 0x000fe200000018d8 */
[----:B------:R-:W-:Y:S01]  /*16cd0*/  IMAD.MOV.U32 R115, RZ, RZ, R222 ;  /* 0x000000ffff737224 */ /* 0x000fe200078e00de */
[----:B------:R-:W-:Y:S05]  /*16ce0*/  LDSM.16.MT88.4 R204, [R237+0x1900] ;  /* 0x00190000edcc783b */ /* 0x000fea0000004200 */
[----:B------:R-:W-:Y:S01]  /*16cf0*/  IMAD.MOV.U32 R216, RZ, RZ, R15 ;  /* 0x000000ffffd87224 */ /* 0x000fe200078e000f */
[----:B------:R-:W-:Y:S01]  /*16d00*/  MOV R217, R14 ;  /* 0x0000000e00d97202 */ /* 0x000fe20000000f00 */
[----:B------:R-:W-:-:S03]  /*16d10*/  IMAD.MOV.U32 R218, RZ, RZ, R245 ;  /* 0x000000ffffda7224 */ /* 0x000fc600078e00f5 */
[----:B------:R-:W-:Y:S01]  /*16d20*/  MOV R25, R216 ;  /* 0x000000d800197202 */ /* 0x000fe20000000f00 */
[----:B------:R-:W-:Y:S02]  /*16d30*/  IMAD.MOV.U32 R112, RZ, RZ, R217 ;  /* 0x000000ffff707224 */ /* 0x000fe400078e00d9 */
[----:B------:R-:W-:Y:S02]  /*16d40*/  IMAD.MOV.U32 R114, RZ, RZ, R218 ;  /* 0x000000ffff727224 */ /* 0x000fe400078e00da */
[----:B------:R-:W-:Y:S02]  /*16d50*/  IMAD.MOV.U32 R113, RZ, RZ, R223 ;  /* 0x000000ffff717224 */ /* 0x000fe400078e00df */
[C---:B------:R-:W-:Y:S08]  /*16d60*/  HMMA.16816.F32 R220, R8.reuse, R26, R52 ;  /* 0x0000001a08dc723c */ /* 0x040ff00000001834 */
[C---:B------:R-:W-:Y:S08]  /*16d70*/  HMMA.16816.F32 R52, R8.reuse, R22, R40 ;  /* 0x000000160834723c */ /* 0x040ff00000001828 */
[----:B------:R-:W-:Y:S01]  /*16d80*/  HMMA.16816.F32 R40, R8, R16, R120 ;  /* 0x000000100828723c */ /* 0x000fe20000001878 */
[----:B------:R-:W-:-:S02]  /*16d90*/  IMAD.MOV.U32 R116, RZ, RZ, R160 ;  /* 0x000000ffff747224 */ /* 0x000fc400078e00a0 */
[----:B--2---:R-:W-:Y:S02]  /*16da0*/  IMAD.MOV.U32 R161, RZ, RZ, R243 ;  /* 0x000000ffffa17224 */ /* 0x004fe400078e00f3 */
[----:B----4-:R-:W-:Y:S02]  /*16db0*/  IMAD.MOV.U32 R15, RZ, RZ, R241 ;  /* 0x000000ffff0f7224 */ /* 0x010fe400078e00f1 */
[----:B------:R-:W-:Y:S01]  /*16dc0*/  FADD.FTZ R4, R118, R117 ;  /* 0x0000007576047221 */ /* 0x000fe20000010000 */
[----:B------:R-:W-:Y:S01]  /*16dd0*/  MOV R162, R242 ;  /* 0x000000f200a27202 */ /* 0x000fe20000000f00 */
[----:B------:R-:W-:Y:S01]  /*16de0*/  IMAD.MOV.U32 R29, RZ, RZ, R124 ;  /* 0x000000ffff1d7224 */ /* 0x000fe200078e007c */
[----:B------:R-:W-:Y:S01]  /*16df0*/  MOV R31, R126 ;  /* 0x0000007e001f7202 */ /* 0x000fe20000000f00 */
[----:B------:R-:W-:Y:S02]  /*16e00*/  IMAD.MOV.U32 R28, RZ, RZ, R125 ;  /* 0x000000ffff1c7224 */ /* 0x000fe400078e007d */
[----:B------:R-:W-:-:S02]  /*16e10*/  IMAD.MOV.U32 R30, RZ, RZ, R127 ;  /* 0x000000ffff1e7224 */ /* 0x000fc400078e007f */
[----:B---3--:R-:W-:Y:S02]  /*16e20*/  IMAD.MOV.U32 R219, RZ, RZ, R236 ;  /* 0x000000ffffdb7224 */ /* 0x008fe400078e00ec */
[----:B------:R-:W-:-:S04]  /*16e30*/  IMAD.MOV.U32 R3, RZ, RZ, R180 ;  /* 0x000000ffff037224 */ /* 0x000fc800078e00b4 */
[----:B------:R-:W-:Y:S02]  /*16e40*/  IMAD.MOV.U32 R6, RZ, RZ, R3 ;  /* 0x000000ffff067224 */ /* 0x000fe400078e0003 */
[----:B------:R-:W-:Y:S02]  /*16e50*/  FFMA.FTZ R3, R179, c[0x0][0x2d0], -R2 ;  /* 0x0000b400b3037a23 */ /* 0x000fe40000010802 */
[----:B------:R-:W-:Y:S02]  /*16e60*/  IMAD.MOV.U32 R7, RZ, RZ, R219 ;  /* 0x000000ffff077224 */ /* 0x000fe400078e00db */
[----:B------:R-:W-:Y:S01]  /*16e70*/  HMMA.16816.F32 R216, R8, R20, R144 ;  /* 0x0000001408d8723c */ /* 0x000fe20000001890 */
[----:B------:R2:W-:Y:S01]  /*16e80*/  MUFU.EX2 R21, R3 ;  /* 0x0000000300157308 */ /* 0x0005e20000000800 */
[----:B------:R-:W-:Y:S01]  /*16e90*/  IMAD.MOV.U32 R14, RZ, RZ, R246 ;  /* 0x000000ffff0e7224 */ /* 0x000fe200078e00f6 */
[----:B------:R-:W3:Y:S01]  /*16ea0*/  LDSM.16.MT88.4 R144, [R238+0x1900] ;  /* 0x00190000ee90783b */ /* 0x000ee20000004200 */
[----:B--2---:R-:W-:-:S05]  /*16eb0*/  FFMA.FTZ R3, R178, c[0x0][0x2d0], -R2 ;  /* 0x0000b400b2037a23 */ /* 0x004fca0000010802 */
[----:B------:R2:W-:Y:S02]  /*16ec0*/  MUFU.EX2 R23, R3 ;  /* 0x0000000300177308 */ /* 0x0005e40000000800 */
[--C-:B--2---:R-:W-:Y:S02]  /*16ed0*/  FFMA.FTZ R3, R177, c[0x0][0x2d0], -R2.reuse ;  /* 0x0000b400b1037a23 */ /* 0x104fe40000010802 */
[----:B------:R-:W-:Y:S02]  /*16ee0*/  FFMA.FTZ R2, R176, c[0x0][0x2d0], -R2 ;  /* 0x0000b400b0027a23 */ /* 0x000fe40000010802 */
[----:B------:R-:W-:Y:S02]  /*16ef0*/  IMAD.MOV.U32 R163, RZ, RZ, R247 ;  /* 0x000000ffffa37224 */ /* 0x000fe400078e00f7 */
[----:B------:R-:W-:Y:S01]  /*16f00*/  IMAD.MOV.U32 R160, RZ, RZ, R244 ;  /* 0x000000ffffa07224 */ /* 0x000fe200078e00f4 */
[----:B------:R2:W-:Y:S01]  /*16f10*/  MUFU.EX2 R22, R2 ;  /* 0x0000000200167308 */ /* 0x0005e20000000800 */
[----:B------:R-:W-:-:S02]  /*16f20*/  FADD.FTZ R8, R119, R4 ;  /* 0x0000000477087221 */ /* 0x000fc40000010000 */
[----:B------:R-:W-:Y:S01]  /*16f30*/  IMAD.MOV.U32 R99, RZ, RZ, R250 ;  /* 0x000000ffff637224 */ /* 0x000fe200078e00fa */
[----:B------:R-:W-:Y:S01]  /*16f40*/  @UP2 USHF.R.U32.HI UR18, URZ, UR5, UR7 ;  /* 0x000000053f122299 */ /* 0x000fe20008011607 */
[----:B------:R-:W-:Y:S01]  /*16f50*/  IMAD.MOV.U32 R26, RZ, RZ, R116 ;  /* 0x000000ffff1a7224 */ /* 0x000fe200078e0074 */
[----:B------:R-:W-:Y:S01]  /*16f60*/  LDSM.16.MT88.4 R176, [R239+0x1900] ;  /* 0x00190000efb0783b */ /* 0x000fe20000004200 */
[----:B--2---:R-:W-:Y:S01]  /*16f70*/  FFMA.FTZ R2, R131, c[0x0][0x2d0], -R0 ;  /* 0x0000b40083027a23 */ /* 0x004fe20000010800 */
[----:B------:R-:W-:Y:S01]  /*16f80*/  MUFU.EX2 R24, R3 ;  /* 0x0000000300187308 */ /* 0x000fe20000000800 */
[----:B------:R-:W-:Y:S01]  /*16f90*/  IMAD.MOV.U32 R117, RZ, RZ, R80 ;  /* 0x000000ffff757224 */ /* 0x000fe200078e0050 */
[----:B------:R1:W5:Y:S01]  /*16fa0*/  LDL.LU R250, [R1+0x7c] ;  /* 0x00007c0001fa7983 */ /* 0x0003620000300800 */
[----:B------:R-:W-:Y:S02]  /*16fb0*/  IMAD.MOV.U32 R116, RZ, RZ, R81 ;  /* 0x000000ffff747224 */ /* 0x000fe400078e0051 */
[----:B------:R-:W-:-:S02]  /*16fc0*/  IMAD.MOV.U32 R118, RZ, RZ, R97 ;  /* 0x000000ffff767224 */ /* 0x000fc400078e0061 */
[----:B------:R-:W-:Y:S01]  /*16fd0*/  IMAD.MOV.U32 R27, RZ, RZ, R115 ;  /* 0x000000ffff1b7224 */ /* 0x000fe200078e0073 */
[----:B------:R2:W-:Y:S01]  /*16fe0*/  MUFU.EX2 R17, R2 ;  /* 0x0000000200117308 */ /* 0x0005e20000000800 */
[----:B------:R-:W-:Y:S01]  /*16ff0*/  UIADD3 UR18, UR18, UR9, -UR23 ;  /* 0x0000000912127290 */ /* 0x000fe2000fffe817 */
[----:B------:R1:W5:Y:S01]  /*17000*/  LDL.LU R249, [R1+0x78] ;  /* 0x0000780001f97983 */ /* 0x0003620000300800 */
[----:B--2---:R-:W-:Y:S02]  /*17010*/  FFMA.FTZ R2, R129, c[0x0][0x2d0], -R0 ;  /* 0x0000b40081027a23 */ /* 0x004fe40000010800 */
[----:B------:R-:W-:Y:S02]  /*17020*/  FADD.FTZ R3, R69, R68 ;  /* 0x0000004445037221 */ /* 0x000fe40000010000 */
[----:B------:R-:W-:Y:S01]  /*17030*/  FADD.FTZ R8, R116, R8 ;  /* 0x0000000874087221 */ /* 0x000fe20000010000 */
[----:B------:R2:W4:Y:S01]  /*17040*/  MUFU.EX2 R18, R2 ;  /* 0x0000000200127308 */ /* 0x0005220000000800 */
[----:B------:R-:W-:Y:S01]  /*17050*/  USHF.R.S32.HI UR4, URZ, 0x1f, UR18 ;  /* 0x0000001f3f047899 */ /* 0x000fe20008011412 */
[----:B------:R1:W5:Y:S01]  /*17060*/  LDL.LU R248, [R1+0x74] ;  /* 0x0000740001f87983 */ /* 0x0003620000300800 */
[--C-:B--2---:R-:W-:Y:S01]  /*17070*/  FFMA.FTZ R2, R130, c[0x0][0x2d0], -R0.reuse ;  /* 0x0000b40082027a23 */ /* 0x104fe20000010800 */
[----:B----4-:R-:W-:Y:S01]  /*17080*/  F2FP.PACK_AB R129, R18, R17 ;  /* 0x000000111281723e */ /* 0x010fe200000000ff */
[----:B------:R-:W-:-:S02]  /*17090*/  FFMA.FTZ R0, R128, c[0x0][0x2d0], -R0 ;  /* 0x0000b40080007a23 */ /* 0x000fc40000010800 */
[----:B------:R-:W-:Y:S01]  /*170a0*/  FADD.FTZ R3, R70, R3 ;  /* 0x0000000346037221 */ /* 0x000fe20000010000 */
[----:B------:R-:W-:Y:S01]  /*170b0*/  ULEA.HI UR4, UR4, UR18, URZ, 0x6 ;  /* 0x0000001204047291 */ /* 0x000fe2000f8f303f */
[----:B------:R2:W-:Y:S01]  /*170c0*/  MUFU.EX2 R19, R0 ;  /* 0x0000000000137308 */ /* 0x0005e20000000800 */
[----:B------:R1:W5:Y:S07]  /*170d0*/  LDL.LU R247, [R1+0x70] ;  /* 0x0000700001f77983 */ /* 0x00036e0000300800 */
[----:B------:R-:W4:Y:S01]  /*170e0*/  MUFU.EX2 R20, R2 ;  /* 0x0000000200147308 */ /* 0x000f220000000800 */
[----:B------:R-:W-:-:S02]  /*170f0*/  F2FP.PACK_AB R128, R23, R21 ;  /* 0x000000151780723e */ /* 0x000fc400000000ff */
[----:B------:R-:W-:Y:S01]  /*17100*/  F2FP.PACK_AB R130, R22, R24 ;  /* 0x000000181682723e */ /* 0x000fe200000000ff */
[----:B------:R-:W-:Y:S01]  /*17110*/  FADD.FTZ R3, R213, R3 ;  /* 0x00000003d5037221 */ /* 0x000fe20000010000 */
[----:B------:R-:W-:Y:S01]  /*17120*/  USHF.R.S32.HI UR4, URZ, 0x6, UR4 ;  /* 0x000000063f047899 */ /* 0x000fe20008011404 */
[----:B------:R1:W5:Y:S01]  /*17130*/  LDL.LU R246, [R1+0x6c] ;  /* 0x00006c0001f67983 */ /* 0x0003620000300800 */
[----:B--2---:R-:W-:Y:S02]  /*17140*/  FFMA.FTZ R0, R163, c[0x0][0x2d0], -R13 ;  /* 0x0000b400a3007a23 */ /* 0x004fe4000001080d */
[----:B------:R-:W-:Y:S01]  /*17150*/  IMAD.MOV.U32 R163, RZ, RZ, R14 ;  /* 0x000000ffffa37224 */ /* 0x000fe200078e000e */
[----:B------:R1:W5:Y:S01]  /*17160*/  LDL.LU R245, [R1+0x68] ;  /* 0x0000680001f57983 */ /* 0x0003620000300800 */
[----:B------:R2:W-:Y:S01]  /*17170*/  MUFU.EX2 R14, R0 ;  /* 0x00000000000e7308 */ /* 0x0005e20000000800 */
[----:B------:R-:W-:Y:S02]  /*17180*/  UIADD3 UR8, UR8, -0x2, URZ ;  /* 0xfffffffe08087890 */ /* 0x000fe4000fffe03f */
[----:B------:R1:W5:Y:S01]  /*17190*/  LDL.LU R244, [R1+0x64] ;  /* 0x0000640001f47983 */ /* 0x0003620000300800 */
[----:B----4-:R-:W-:-:S03]  /*171a0*/  F2FP.PACK_AB R131, R19, R20 ;  /* 0x000000141383723e */ /* 0x010fc600000000ff */
[----:B------:R1:W5:Y:S01]  /*171b0*/  LDL.LU R243, [R1+0x60] ;  /* 0x0000600001f37983 */ /* 0x0003620000300800 */
[----:B--2---:R-:W-:Y:S01]  /*171c0*/  FFMA.FTZ R0, R160, c[0x0][0x2d0], -R13 ;  /* 0x0000b400a0007a23 */ /* 0x004fe2000001080d */
[----:B------:R-:W-:Y:S01]  /*171d0*/  MOV R160, R161 ;  /* 0x000000a100a07202 */ /* 0x000fe20000000f00 */
[----:B------:R-:W-:Y:S01]  /*171e0*/  IMAD.MOV.U32 R161, RZ, RZ, R15 ;  /* 0x000000ffffa17224 */ /* 0x000fe200078e000f */
[----:B---3--:R-:W-:Y:S01]  /*171f0*/  HMMA.16816.F32 R132, R128, R144, R132 ;  /* 0x000000908084723c */ /* 0x008fe20000001884 */
[----:B------:R2:W3:Y:S01]  /*17200*/  MUFU.EX2 R15, R0 ;  /* 0x00000000000f7308 */ /* 0x0004e20000000800 */
[----:B------:R1:W5:Y:S01]  /*17210*/  LDL.LU R242, [R1+0x5c] ;  /* 0x00005c0001f27983 */ /* 0x0003620000300800 */
[----:B------:R-:W-:-:S03]  /*17220*/  FFMA.FTZ R2, R161, c[0x0][0x2d0], -R12 ;  /* 0x0000b400a1027a23 */ /* 0x000fc6000001080c */
[----:B------:R1:W5:Y:S01]  /*17230*/  LDL.LU R241, [R1+0x58] ;  /* 0x0000580001f17983 */ /* 0x0003620000300800 */
[--C-:B--2---:R-:W-:Y:S02]  /*17240*/  FFMA.FTZ R0, R6, c[0x0][0x2d0], -R13.reuse ;  /* 0x0000b40006007a23 */ /* 0x104fe4000001080d */
[----:B------:R-:W-:Y:S01]  /*17250*/  MUFU.EX2 R11, R2 ;  /* 0x00000002000b7308 */ /* 0x000fe20000000800 */
[----:B---3--:R-:W-:Y:S01]  /*17260*/  F2FP.PACK_AB R124, R15, R14 ;  /* 0x0000000e0f7c723e */ /* 0x008fe200000000ff */
[----:B------:R-:W-:Y:S01]  /*17270*/  HMMA.16816.F32 R192, R128, R204, R192 ;  /* 0x000000cc80c0723c */ /* 0x000fe200000018c0 */
[----:B------:R1:W5:Y:S04]  /*17280*/  LDL.LU R236, [R1+0x54] ;  /* 0x0000540001ec7983 */ /* 0x0003680000300800 */
[----:B------:R1:W5:Y:S01]  /*17290*/  LDL.LU R180, [R1+0x50] ;  /* 0x0000500001b47983 */ /* 0x0003620000300800 */
[----:B------:R2:W-:Y:S02]  /*172a0*/  MUFU.EX2 R16, R0 ;  /* 0x0000000000107308 */ /* 0x0005e40000000800 */
[----:B--2---:R-:W-:-:S02]  /*172b0*/  FFMA.FTZ R0, R7, c[0x0][0x2d0], -R13 ;  /* 0x0000b40007007a23 */ /* 0x004fc4000001080d */
[----:B------:R-:W2:Y:S04]  /*172c0*/  LDSM.16.MT88.4 R4, [R239+0x3900] ;  /* 0x00390000ef04783b */ /* 0x000ea80000004200 */
[----:B------:R3:W-:Y:S02]  /*172d0*/  MUFU.EX2 R13, R0 ;  /* 0x00000000000d7308 */ /* 0x0007e40000000800 */
[----:B---3--:R-:W-:-:S06]  /*172e0*/  FFMA.FTZ R0, R163, c[0x0][0x2d0], -R12 ;  /* 0x0000b400a3007a23 */ /* 0x008fcc000001080c */
[----:B------:R3:W-:Y:S02]  /*172f0*/  MUFU.EX2 R9, R0 ;  /* 0x0000000000097308 */ /* 0x0007e40000000800 */
[----:B---3--:R-:W-:-:S06]  /*17300*/  FFMA.FTZ R0, R160, c[0x0][0x2d0], -R12 ;  /* 0x0000b400a0007a23 */ /* 0x008fcc000001080c */
[----:B------:R3:W4:Y:S02]  /*17310*/  MUFU.EX2 R10, R0 ;  /* 0x00000000000a7308 */ /* 0x0007240000000800 */
[----:B---3--:R-:W-:Y:S01]  /*17320*/  FFMA.FTZ R0, R162, c[0x0][0x2d0], -R12 ;  /* 0x0000b400a2007a23 */ /* 0x008fe2000001080c */
[----:B----4-:R-:W-:Y:S01]  /*17330*/  F2FP.PACK_AB R125, R10, R9 ;  /* 0x000000090a7d723e */ /* 0x010fe200000000ff */
[----:B------:R-:W-:Y:S01]  /*17340*/  FADD.FTZ R2, R112, R25 ;  /* 0x0000001970027221 */ /* 0x000fe20000010000 */
[----:B------:R-:W-:-:S03]  /*17350*/  F2FP.PACK_AB R126, R13, R16 ;  /* 0x000000100d7e723e */ /* 0x000fc600000000ff */
[----:B------:R-:W3:Y:S01]  /*17360*/  MUFU.EX2 R12, R0 ;  /* 0x00000000000c7308 */ /* 0x000ee20000000800 */
[----:B------:R-:W-:Y:S01]  /*17370*/  FADD.FTZ R25, R114, R113 ;  /* 0x0000007172197221 */ /* 0x000fe20000010000 */
[----:B------:R-:W4:Y:S01]  /*17380*/  LDSM.16.MT88.4 R160, [R240+0x1900] ;  /* 0x00190000f0a0783b */ /* 0x000f220000004200 */
[----:B------:R-:W-:-:S03]  /*17390*/  FADD.FTZ R2, R118, R2 ;  /* 0x0000000276027221 */ /* 0x000fc60000010000 */
[----:B------:R-:W-:Y:S01]  /*173a0*/  LDSM.16.MT88.4 R112, [R240+0x3900] ;  /* 0x00390000f070783b */ /* 0x000fe20000004200 */
[----:B---3--:R-:W-:Y:S01]  /*173b0*/  F2FP.PACK_AB R127, R12, R11 ;  /* 0x0000000b0c7f723e */ /* 0x008fe200000000ff */
[----:B------:R-:W-:-:S06]  /*173c0*/  FADD.FTZ R0, R117, R25 ;  /* 0x0000001975007221 */ /* 0x000fcc0000010000 */
[C---:B------:R-:W-:Y:S08]  /*173d0*/  HMMA.16816.F32 R136, R124.reuse, R144, R136 ;  /* 0x000000907c88723c */ /* 0x040ff00000001888 */
[-C--:B------:R-:W-:Y:S08]  /*173e0*/  HMMA.16816.F32 R140, R124, R146.reuse, R140 ;  /* 0x000000927c8c723c */ /* 0x080ff0000000188c */
[----:B------:R-:W-:Y:S07]  /*173f0*/  HMMA.16816.F32 R144, R128, R146, R64 ;  /* 0x000000928090723c */ /* 0x000fee0000001840 */
[----:B------:R-:W-:Y:S01]  /*17400*/  MOV R67, R96 ;  /* 0x0000006000437202 */ /* 0x000fe20000000f00 */
[----:B------:R-:W-:Y:S01]  /*17410*/  HMMA.16816.F32 R196, R124, R204, R196 ;  /* 0x000000cc7cc4723c */ /* 0x000fe200000018c4 */
[----:B------:R-:W-:-:S07]  /*17420*/  IMAD.MOV.U32 R66, RZ, RZ, R71 ;  /* 0x000000ffff427224 */ /* 0x000fce00078e0047 */
[----:B------:R-:W-:Y:S01]  /*17430*/  HMMA.16816.F32 R200, R124, R206, R200 ;  /* 0x000000ce7cc8723c */ /* 0x000fe200000018c8 */
[----:B------:R-:W-:-:S07]  /*17440*/  FADD.FTZ R0, R67, R0 ;  /* 0x0000000043007221 */ /* 0x000fce0000010000 */
[----:B------:R-:W-:Y:S07]  /*17450*/  HMMA.16816.F32 R204, R128, R206, R44 ;  /* 0x000000ce80cc723c */ /* 0x000fee000000182c */
[----:B------:R-:W-:Y:S02]  /*17460*/  IMAD.MOV.U32 R44, RZ, RZ, R83 ;  /* 0x000000ffff2c7224 */ /* 0x000fe400078e0053 */
[----:B------:R-:W-:Y:S02]  /*17470*/  IMAD.MOV.U32 R46, RZ, RZ, R99 ;  /* 0x000000ffff2e7224 */ /* 0x000fe400078e0063 */
[----:B------:R-:W-:-:S02]  /*17480*/  IMAD.MOV.U32 R47, RZ, RZ, R98 ;  /* 0x000000ffff2f7224 */ /* 0x000fc400078e0062 */
[----:B------:R-:W-:Y:S01]  /*17490*/  FADD.FTZ R8, R44, R8 ;  /* 0x000000082c087221 */ /* 0x000fe20000010000 */
[----:B--2---:R-:W-:Y:S01]  /*174a0*/  HMMA.16816.F32 R120, R124, R4, R100 ;  /* 0x000000047c78723c */ /* 0x004fe20000001864 */
[----:B------:R-:W-:Y:S01]  /*174b0*/  IMAD.MOV.U32 R45, RZ, RZ, R82 ;  /* 0x000000ffff2d7224 */ /* 0x000fe200078e0052 */
[----:B------:R-:W-:Y:S01]  /*174c0*/  LDSM.16.MT88.4 R96, [R238+0x3900] ;  /* 0x00390000ee60783b */ /* 0x000fe20000004200 */
[----:B------:R-:W-:-:S03]  /*174d0*/  FADD.FTZ R2, R66, R2 ;  /* 0x0000000242027221 */ /* 0x000fc60000010000 */
[----:B------:R-:W2:Y:S02]  /*174e0*/  LDSM.16.MT88.4 R80, [R237+0x3900] ;  /* 0x00390000ed50783b */ /* 0x000ea40000004200 */
[----:B------:R-:W-:Y:S07]  /*174f0*/  HMMA.16816.F32 R116, R128, R4, R32 ;  /* 0x000000048074723c */ /* 0x000fee0000001820 */
        /* <DEDUP_REMOVED lines=38> */
[----:B------:R-:W-:Y:S01]  /*17760*/  IMNMX R5, RZ, UR4, !PT ;  /* 0x00000004ff057c17 */ /* 0x000fe2000f800200 */
[----:B------:R-:W-:-:S02]  /*17770*/  FADD.FTZ R4, R10, R4 ;  /* 0x000000040a047221 */ /* 0x000fc40000010000 */
[----:B------:R-:W-:Y:S02]  /*17780*/  FADD.FTZ R3, R15, R3 ;  /* 0x000000030f037221 */ /* 0x000fe40000010000 */
[----:B------:R-:W-:Y:S02]  /*17790*/  FADD.FTZ R0, R22, R0 ;  /* 0x0000000016007221 */ /* 0x000fe40000010000 */
[----:B------:R-:W-:Y:S02]  /*177a0*/  FADD.FTZ R2, R20, R2 ;  /* 0x0000000214027221 */ /* 0x000fe40000010000 */
[----:B------:R-:W-:Y:S01]  /*177b0*/  FADD.FTZ R4, R11, R4 ;  /* 0x000000040b047221 */ /* 0x000fe20000010000 */
[----:B------:R3:W-:Y:S01]  /*177c0*/  STL [R1+0x3c], R5 ;  /* 0x00003c0501007387 */ /* 0x0007e20000100800 */
[----:B------:R-:W-:Y:S01]  /*177d0*/  FADD.FTZ R3, R16, R3 ;  /* 0x0000000310037221 */ /* 0x000fe20000010000 */
[----:B------:R-:W-:Y:S02]  /*177e0*/  ISETP.LE.AND P0, PT, R5, UR8, PT ;  /* 0x0000000805007c0c */ /* 0x000fe4000bf03270 */
[----:B------:R1:W-:Y:S01]  /*177f0*/  STL [R1+0x10], R0 ;  /* 0x0000100001007387 */ /* 0x0003e20000100800 */
[----:B----4-:R-:W-:Y:S01]  /*17800*/  HMMA.16816.F32 R152, R124, R160, R152 ;  /* 0x000000a07c98723c */ /* 0x010fe20000001898 */
[----:B---3--:R-:W-:-:S02]  /*17810*/  FADD.FTZ R5, R19, R2 ;  /* 0x0000000213057221 */ /* 0x008fc40000010000 */
[----:B------:R-:W-:Y:S02]  /*17820*/  FADD.FTZ R2, R13, R3 ;  /* 0x000000030d027221 */ /* 0x000fe40000010000 */
[----:B-1----:R-:W-:Y:S01]  /*17830*/  FADD.FTZ R0, R12, R4 ;  /* 0x000000040c007221 */ /* 0x002fe20000010000 */
[----:B------:R1:W-:Y:S04]  /*17840*/  STL [R1+0xc], R5 ;  /* 0x00000c0501007387 */ /* 0x0003e80000100800 */
[----:B------:R1:W-:Y:S04]  /*17850*/  STL [R1+0x14], R0 ;  /* 0x0000140001007387 */ /* 0x0003e80000100800 */
[----:B------:R1:W-:Y:S01]  /*17860*/  STL [R1+0x34], R2 ;  /* 0x0000340201007387 */ /* 0x0003e20000100800 */
[C---:B------:R-:W-:Y:S08]  /*17870*/  HMMA.16816.F32 R156, R124.reuse, R162, R156 ;  /* 0x000000a27c9c723c */ /* 0x040ff0000000189c */
[C---:B------:R-:W-:Y:S08]  /*17880*/  HMMA.16816.F32 R168, R124.reuse, R176, R168 ;  /* 0x000000b07ca8723c */ /* 0x040ff000000018a8 */
[C---:B------:R-:W-:Y:S08]  /*17890*/  HMMA.16816.F32 R172, R124.reuse, R178, R172 ;  /* 0x000000b27cac723c */ /* 0x040ff000000018ac */
[C---:B--2---:R-:W-:Y:S08]  /*178a0*/  HMMA.16816.F32 R72, R124.reuse, R80, R72 ;  /* 0x000000507c48723c */ /* 0x044ff00000001848 */
        /* <DEDUP_REMOVED lines=17> */
[----:B------:R-:W-:Y:S07]  /*179c0*/  @!P0 BRA `(.L_x_1981) ;  /* 0x00004fc000008947 */ /* 0x000fee0003800000 */
[----:B-1----:R-:W2:Y:S04]  /*179d0*/  LDL R27, [R1+0x4c] ;  /* 0x00004c00011b7983 */ /* 0x002ea80000100800 */
[----:B------:R-:W3:Y:S04]  /*179e0*/  LDL R29, [R1+0x40] ;  /* 0x00004000011d7983 */ /* 0x000ee80000100800 */
[----:B------:R-:W4:Y:S01]  /*179f0*/  LDL R26, [R1+0x44] ;  /* 0x00004400011a7983 */ /* 0x000f220000100800 */
[----:B------:R-:W-:Y:S01]  /*17a00*/  PLOP3.LUT P1, PT, PT, PT, UP2, 0x80, 0x0 ;  /* 0x000000000000781c */ /* 0x000fe20003f2f028 */
[C---:B-----5:R-:W-:Y:S01]  /*17a10*/  IMAD.SHL.U32 R2, R180.reuse, 0x2, RZ ;  /* 0x00000002b4027824 */ /* 0x060fe200078e00ff */
[----:B------:R-:W-:Y:S01]  /*17a20*/  SHF.R.S32.HI R28, RZ, 0x1f, R180 ;  /* 0x0000001fff1c7819 */ /* 0x000fe200000114b4 */
[----:B------:R-:W-:Y:S01]  /*17a30*/  IMAD.MOV.U32 R181, RZ, RZ, R185 ;  /* 0x000000ffffb57224 */ /* 0x000fe200078e00b9 */
[----:B------:R-:W-:Y:S01]  /*17a40*/  PLOP3.LUT P0, PT, PT, PT, UP2, 0x80, 0x0 ;  /* 0x000000000000781c */ /* 0x000fe20003f0f028 */
[----:B------:R-:W-:Y:S01]  /*17a50*/  IMAD.MOV.U32 R187, RZ, RZ, R184 ;  /* 0x000000ffffbb7224 */ /* 0x000fe200078e00b8 */
[----:B------:R-:W-:Y:S01]  /*17a60*/  SHF.L.U64.HI R3, R180, 0x1, R28 ;  /* 0x00000001b4037819 */ /* 0x000fe2000001021c */
[----:B------:R-:W-:Y:S01]  /*17a70*/  IMAD.MOV.U32 R180, RZ, RZ, R186 ;  /* 0x000000ffffb47224 */ /* 0x000fe200078e00ba */
[----:B------:R-:W-:Y:S01]  /*17a80*/  MOV R188, R182 ;  /* 0x000000b600bc7202 */ /* 0x000fe20000000f00 */
[----:B------:R-:W-:-:S02]  /*17a90*/  ULDC UR4, c[0x0][0x210] ;  /* 0x0000840000047ab9 */ /* 0x000fc40000000800 */
[----:B------:R-:W-:Y:S01]  /*17aa0*/  STL [R1+0x28], R3 ;  /* 0x0000280301007387 */ /* 0x000fe20000100800 */
[----:B------:R-:W-:Y:S02]  /*17ab0*/  UIMAD UR4, UR16, UR4, URZ ;  /* 0x00000004100472a4 */ /* 0x000fe4000f8e023f */
[----:B------:R-:W-:Y:S01]  /*17ac0*/  UMOV UR5, 0xffffffc0 ;  /* 0xffffffc000057882 */ /* 0x000fe20000000000 */
[----:B------:R2:W-:Y:S02]  /*17ad0*/  STL [R1+0x24], R2 ;  /* 0x0000240201007387 */ /* 0x0005e40000100800 */
[C---:B--2---:R-:W-:Y:S02]  /*17ae0*/  SHF.L.U32 R2, R27.reuse, 0x1, RZ ;  /* 0x000000011b027819 */ /* 0x044fe400000006ff */
[----:B---3--:R-:W-:-:S05]  /*17af0*/  SHF.L.U64.HI R0, R27, 0x1, R29 ;  /* 0x000000011b007819 */ /* 0x008fca000001021d */
[----:B------:R4:W-:Y:S04]  /*17b00*/  STL [R1+0x20], R0 ;  /* 0x0000200001007387 */ /* 0x0009e80000100800 */
[----:B------:R1:W-:Y:S01]  /*17b10*/  STL [R1+0x1c], R2 ;  /* 0x00001c0201007387 */ /* 0x0003e20000100800 */
[----:B----4-:R-:W-:-:S05]  /*17b20*/  @P1 IMAD.HI.U32 R0, R26, c[0x0][0x2c8], RZ ;  /* 0x0000b2001a001a27 */ /* 0x010fca00078e00ff */
[----:B------:R-:W-:-:S05]  /*17b30*/  @P0 SHF.R.U32.HI R0, RZ, c[0x0][0x2cc], R0 ;  /* 0x0000b300ff000a19 */ /* 0x000fca0000011600 */
[----:B------:R1:W-:Y:S02]  /*17b40*/  @P0 STL [R1+0x40], R0 ;  /* 0x0000400001000387 */ /* 0x0003e40000100800 */
.L_x_1984:
[----:B------:R-:W2:Y:S01]  /*17b50*/  LDL R3, [R1+0x8] ;  /* 0x0000080001037983 */ /* 0x000ea20000100800 */
[----:B------:R-:W-:Y:S04]  /*17b60*/  DEPBAR.LE SB0, 0x0 ;  /* 0x000080000000791a */ /* 0x000fe80000000000 */
[----:B-1----:R-:W3:Y:S04]  /*17b70*/  LDL R2, [R1+0x4] ;  /* 0x0000040001027983 */ /* 0x002ee80000100800 */
[----:B------:R-:W-:Y:S01]  /*17b80*/  BAR.SYNC.DEFER_BLOCKING 0x0 ;  /* 0x0000000000007b1d */ /* 0x000fe20000010000 */
[----:B------:R-:W-:Y:S05]  /*17b90*/  ISETP.LE.AND P0, PT, RZ, UR8, PT ;  /* 0x00000008ff007c0c */ /* 0x000fea000bf03270 */
[----:B------:R-:W4:Y:S04]  /*17ba0*/  LDL R0, [R1] ;  /* 0x0000000001007983 */ /* 0x000f280000100800 */
[----:B-----5:R1:W1:Y:S04]  /*17bb0*/  LDSM.16.M88.4 R64, [R243+0x8100] ;  /* 0x00810000f340783b */ /* 0x0202680000000200 */
        /* <DEDUP_REMOVED lines=12> */
[----:B------:R-:W5:Y:S01]  /*17c80*/  LDL R4, [R1+0x30] ;  /* 0x0000300001047983 */ /* 0x000f620000100800 */
[----:B------:R-:W-:Y:S03]  /*17c90*/  SEL R25, RZ, 0x10, P5 ;  /* 0x00000010ff197807 */ /* 0x000fe60002800000 */
[----:B--2---:R-:W2:Y:S04]  /*17ca0*/  LDL R5, [R1+0x2c] ;  /* 0x00002c0001057983 */ /* 0x004ea80000100800 */
[----:B----4-:R-:W4:Y:S04]  /*17cb0*/  LDL R27, [R1+0x24] ;  /* 0x00002400011b7983 */ /* 0x010f280000100800 */
[----:B---3--:R-:W3:Y:S04]  /*17cc0*/  LDL R28, [R1+0x1c] ;  /* 0x00001c00011c7983 */ /* 0x008ee80000100800 */
[----:B------:R-:W3:Y:S04]  /*17cd0*/  LDL R8, [R1+0x18] ;  /* 0x0000180001087983 */ /* 0x000ee80000100800 */
[----:B------:R-:W3:Y:S04]  /*17ce0*/  LDL R26, [R1+0x28] ;  /* 0x00002800011a7983 */ /* 0x000ee80000100800 */
[----:B------:R-:W3:Y:S01]  /*17cf0*/  LDL R24, [R1+0x20] ;  /* 0x0000200001187983 */ /* 0x000ee20000100800 */
[----:B-----5:R-:W-:Y:S01]  /*17d00*/  SHF.R.S32.HI R0, RZ, 0x1f, R4 ;  /* 0x0000001fff007819 */ /* 0x020fe20000011404 */
[----:B------:R-:W-:Y:S04]  /*17d10*/  IMAD.WIDE.U32 R2, R4, c[0x0][0x208], RZ ;  /* 0x0000820004027a25 */ /* 0x000fe800078e00ff */
[----:B------:R-:W-:Y:S04]  /*17d20*/  IMAD R0, R0, c[0x0][0x208], RZ ;  /* 0x0000820000007a24 */ /* 0x000fe800078e02ff */
[----:B------:R-:W-:Y:S01]  /*17d30*/  IMAD R0, R4, c[0x0][0x20c], R0 ;  /* 0x0000830004007a24 */ /* 0x000fe200078e0200 */
[----:B--2---:R-:W-:Y:S03]  /*17d40*/  SHF.R.S32.HI R4, RZ, 0x1f, R5 ;  /* 0x0000001fff047819 */ /* 0x004fe60000011405 */
        /* <DEDUP_REMOVED lines=8> */
[----:B------:R-:W4:Y:S04]  /*17dd0*/  SHFL.IDX PT, R10, R2, 0x1, 0x181f ;  /* 0x00381f00020a7f89 */ /* 0x000f2800000e0000 */
[----:B------:R-:W2:Y:S04]  /*17de0*/  SHFL.IDX PT, R3, R2, RZ, 0x181f ;  /* 0x00181fff02037589 */ /* 0x000ea800000e0000 */
[----:B------:R-:W5:Y:S04]  /*17df0*/  SHFL.IDX PT, R4, R0, RZ, 0x181f ;  /* 0x00181fff00047589 */ /* 0x000f6800000e0000 */
[----:B------:R-:W1:Y:S04]  /*17e00*/  SHFL.IDX PT, R5, R0, 0x1, 0x181f ;  /* 0x00381f0000057f89 */ /* 0x000e6800000e0000 */
[----:B------:R-:W-:Y:S04]  /*17e10*/  SHFL.IDX PT, R7, R0, 0x2, 0x181f ;  /* 0x00581f0000077f89 */ /* 0x000fe800000e0000 */
[----:B------:R1:W-:Y:S04]  /*17e20*/  SHFL.IDX PT, R23, R0, 0x3, 0x181f ;  /* 0x00781f0000177f89 */ /* 0x0003e800000e0000 */
[----:B------:R-:W1:Y:S01]  /*17e30*/  SHFL.IDX PT, R6, R2, 0x2, 0x181f ;  /* 0x00581f0002067f89 */ /* 0x000e6200000e0000 */
[CC--:B----4-:R-:W-:Y:S02]  /*17e40*/  IADD3 R12, P3, R10.reuse, R27.reuse, RZ ;  /* 0x0000001b0a0c7210 */ /* 0x0d0fe40007f7e0ff */
[-C--:B---3--:R-:W-:Y:S01]  /*17e50*/  IADD3 R10, P1, R10, R28.reuse, RZ ;  /* 0x0000001c0a0a7210 */ /* 0x088fe20007f3e0ff */
[----:B------:R3:W4:Y:S01]  /*17e60*/  SHFL.IDX PT, R22, R2, 0x3, 0x181f ;  /* 0x00781f0002167f89 */ /* 0x00072200000e0000 */
[CC--:B--2---:R-:W-:Y:S02]  /*17e70*/  IADD3 R20, P0, R3.reuse, R27.reuse, RZ ;  /* 0x0000001b03147210 */ /* 0x0c4fe40007f1e0ff */
[-C--:B------:R-:W-:Y:S03]  /*17e80*/  IADD3 R14, P2, R3, R28.reuse, RZ ;  /* 0x0000001c030e7210 */ /* 0x080fe60007f5e0ff */
[C---:B-----5:R-:W-:Y:S02]  /*17e90*/  IMAD.X R21, R4.reuse, 0x1, R26, P0 ;  /* 0x0000000104157824 */ /* 0x060fe400000e061a */
[----:B------:R-:W-:Y:S02]  /*17ea0*/  IMAD.X R15, R4, 0x1, R24, P2 ;  /* 0x00000001040f7824 */ /* 0x000fe400010e0618 */
[C---:B-1----:R-:W-:Y:S02]  /*17eb0*/  IMAD.X R13, R5.reuse, 0x1, R26, P3 ;  /* 0x00000001050d7824 */ /* 0x042fe400018e061a */
[----:B------:R-:W-:Y:S01]  /*17ec0*/  IMAD.X R11, R5, 0x1, R24, P1 ;  /* 0x00000001050b7824 */ /* 0x000fe200008e0618 */
[----:B------:R-:W-:Y:S05]  /*17ed0*/  IADD3 R0, R8, 0x100, RZ ;  /* 0x0000010008007810 */ /* 0x000fea0007ffe0ff */
[----:B------:R1:W-:Y:S01]  /*17ee0*/  LDGSTS.E.BYPASS.LTC128B.128 [R0], [R20.64], !P4 ;  /* 0x0000000014007fae */ /* 0x0003e2000e101d62 */
[CC--:B------:R-:W-:Y:S02]  /*17ef0*/  IADD3 R8, P0, R6.reuse, R27.reuse, RZ ;  /* 0x0000001b06087210 */ /* 0x0c0fe40007f1e0ff */
[----:B------:R-:W-:Y:S01]  /*17f00*/  IADD3 R6, P3, R6, R28, RZ ;  /* 0x0000001c06067210 */ /* 0x000fe20007f7e0ff */
[----:B------:R1:W-:Y:S01]  /*17f10*/  LDGSTS.E.BYPASS.LTC128B.128 [R0+0x2000], [R14.64], !P5 ;  /* 0x020000000e007fae */ /* 0x0003e2000e901d62 */
[----:B---3--:R-:W-:Y:S01]  /*17f20*/  IADD3 R2, -R25, 0x10, RZ ;  /* 0x0000001019027810 */ /* 0x008fe20007ffe1ff */
[C---:B------:R-:W-:Y:S01]  /*17f30*/  IMAD.X R9, R7.reuse, 0x1, R26, P0 ;  /* 0x0000000107097824 */ /* 0x040fe200000e061a */
[----:B----4-:R-:W-:Y:S01]  /*17f40*/  IADD3 R4, P0, R22, R27, RZ ;  /* 0x0000001b16047210 */ /* 0x010fe20007f1e0ff */
[----:B------:R1:W-:Y:S01]  /*17f50*/  LDGSTS.E.BYPASS.LTC128B.128 [R0+0x800], [R12.64], !P4 ;  /* 0x008000000c007fae */ /* 0x0003e2000e101d62 */
[----:B------:R-:W-:Y:S01]  /*17f60*/  IMAD.X R7, R7, 0x1, R24, P3 ;  /* 0x0000000107077824 */ /* 0x000fe200018e0618 */
[----:B------:R-:W-:Y:S02]  /*17f70*/  LOP3.LUT R2, R2, 0xf, RZ, 0xc0, !PT ;  /* 0x0000000f02027812 */ /* 0x000fe400078ec0ff */
[----:B------:R1:W-:Y:S01]  /*17f80*/  LDGSTS.E.BYPASS.LTC128B.128 [R0+0x2800], [R10.64], !P5 ;  /* 0x028000000a007fae */ /* 0x0003e2000e901d62 */
[----:B------:R-:W-:Y:S01]  /*17f90*/  IMAD.X R5, R23, 0x1, R26, P0 ;  /* 0x0000000117057824 */ /* 0x000fe200000e061a */
[----:B------:R-:W-:Y:S02]  /*17fa0*/  ISETP.NE.U32.AND P0, PT, R25, RZ, PT ;  /* 0x000000ff1900720c */ /* 0x000fe40003f05070 */
[----:B------:R1:W-:Y:S01]  /*17fb0*/  LDGSTS.E.BYPASS.LTC128B.128 [R0+0x1000], [R8.64], !P4 ;  /* 0x0100000008007fae */ /* 0x0003e2000e101d62 */
[----:B------:R-:W-:Y:S03]  /*17fc0*/  IADD3 R2, P2, P1, R2, R22, R28 ;  /* 0x0000001602027210 */ /* 0x000fe6000795e01c */
[----:B------:R1:W-:Y:S01]  /*17fd0*/  LDGSTS.E.BYPASS.LTC128B.128 [R0+0x3000], [R6.64], !P5 ;  /* 0x0300000006007fae */ /* 0x0003e2000e901d62 */
[----:B------:R-:W-:Y:S03]  /*17fe0*/  IADD3.X R3, RZ, R23, R24, P2, P1 ;  /* 0x00000017ff037210 */ /* 0x000fe600017e2418 */
[----:B------:R1:W-:Y:S04]  /*17ff0*/  LDGSTS.E.BYPASS.LTC128B.128 [R0+0x1800], [R4.64], !P4 ;  /* 0x0180000004007fae */ /* 0x0003e8000e101d62 */
[----:B------:R1:W-:Y:S02]  /*18000*/  LDGSTS.E.BYPASS.LTC128B.128.ZFILL [R0+0x3800], [R2.64], P0 ;  /* 0x0380000002007fae */ /* 0x0003e40008141d62 */
.L_x_1982:
        /* <DEDUP_REMOVED lines=29> */
[----:B------:R-:W5:Y:S07]  /*181e0*/  LDSM.16.M88.4 R224, [R244+0xa100] ;  /* 0x00a10000f4e0783b */ /* 0x000f6e0000000200 */
        /* <DEDUP_REMOVED lines=12> */
[C---:B-----5:R-:W-:Y:S08]  /*182b0*/  HMMA.16816.F32 R8, R224.reuse, R216, R8 ;  /* 0x000000d8e008723c */ /* 0x060ff00000001808 */
        /* <DEDUP_REMOVED lines=60> */
[----:B------:R-:W-:Y:S07]  /*18680*/  LDSM.16.M88.4 R224, [R250] ;  /* 0x00000000fae0783b */ /* 0x000fee0000000200 */
[----:B------:R-:W-:Y:S01]  /*18690*/  HMMA.16816.F32 R64, R208, R230, R64 ;  /* 0x000000e6d040723c */ /* 0x000fe20000001840 */
[----:B------:R-:W3:Y:S07]  /*186a0*/  LDSM.16.M88.4 R208, [R251] ;  /* 0x00000000fbd0783b */ /* 0x000eee0000000200 */
[-C--:B-1----:R-:W-:Y:S01]  /*186b0*/  HMMA.16816.F32 R4, R212, R216.reuse, R4 ;  /* 0x000000d8d404723c */ /* 0x082fe20000001804 */
[----:B------:R-:W1:Y:S07]  /*186c0*/  LDSM.16.M88.4 R228, [R249] ;  /* 0x00000000f9e4783b */ /* 0x000e6e0000000200 */
        /* <DEDUP_REMOVED lines=62> */
[----:B--2---:R-:W2:Y:S01]  /*18ab0*/  LDL R0, [R1+0x38] ;  /* 0x0000380001007983 */ /* 0x004ea20000100800 */
[----:B------:R-:W-:Y:S01]  /*18ac0*/  IMAD.MOV.U32 R2, RZ, RZ, c[0x0][0x2b8] ;  /* 0x0000ae00ff027624 */ /* 0x000fe200078e00ff */
[----:B------:R-:W-:Y:S01]  /*18ad0*/  ULEA UR7, UR8, UR19, 0x6 ;  /* 0x0000001308077291 */ /* 0x000fe2000f8e303f */
[----:B------:R-:W-:Y:S01]  /*18ae0*/  IMAD.MOV.U32 R184, RZ, RZ, RZ ;  /* 0x000000ffffb87224 */ /* 0x000fe200078e00ff */
[----:B------:R-:W3:Y:S01]  /*18af0*/  LDL R216, [R1+0x24] ;  /* 0x0000240001d87983 */ /* 0x000ee20000100800 */
[----:B------:R-:W-:Y:S02]  /*18b00*/  SEL R235, RZ, 0x10, P5 ;  /* 0x00000010ffeb7807 */ /* 0x000fe40002800000 */
[----:B------:R-:W-:Y:S01]  /*18b10*/  ISETP.NE.AND P1, PT, R2, 0x1, PT ;  /* 0x000000010200780c */ /* 0x000fe20003f25270 */
[----:B------:R-:W4:Y:S01]  /*18b20*/  LDL R234, [R1+0x28] ;  /* 0x0000280001ea7983 */ /* 0x000f220000100800 */
[----:B------:R-:W-:Y:S01]  /*18b30*/  IMAD.U32 R2, RZ, RZ, UR7 ;  /* 0x00000007ff027e24 */ /* 0x000fe2000f8e00ff */
[----:B------:R-:W-:Y:S02]  /*18b40*/  IADD3 R190, -R235, 0x10, RZ ;  /* 0x00000010ebbe7810 */ /* 0x000fe40007ffe1ff */
[----:B------:R-:W5:Y:S04]  /*18b50*/  LDL R233, [R1+0x18] ;  /* 0x0000180001e97983 */ /* 0x000f680000100800 */
        /* <DEDUP_REMOVED lines=28> */
[----:B------:R-:W-:Y:S04]  /*18d20*/  SHFL.IDX PT, R182, R2, RZ, 0x181f ;  /* 0x00181fff02b67589 */ /* 0x000fe800000e0000 */
[----:B------:R-:W3:Y:S04]  /*18d30*/  SHFL.IDX PT, R208, R2, 0x1, 0x181f ;  /* 0x00381f0002d07f89 */ /* 0x000ee800000e0000 */
[----:B------:R-:W-:Y:S04]  /*18d40*/  SHFL.IDX PT, R184, R2, 0x2, 0x181f ;  /* 0x00581f0002b87f89 */ /* 0x000fe800000e0000 */
[----:B------:R1:W-:Y:S04]  /*18d50*/  SHFL.IDX PT, R186, R2, 0x3, 0x181f ;  /* 0x00781f0002ba7f89 */ /* 0x0003e800000e0000 */
[----:B------:R-:W4:Y:S04]  /*18d60*/  SHFL.IDX PT, R183, R0, RZ, 0x181f ;  /* 0x00181fff00b77589 */ /* 0x000f2800000e0000 */
[----:B------:R-:W2:Y:S04]  /*18d70*/  SHFL.IDX PT, R185, R0, 0x1, 0x181f ;  /* 0x00381f0000b97f89 */ /* 0x000ea800000e0000 */
[----:B------:R-:W-:Y:S04]  /*18d80*/  SHFL.IDX PT, R189, R0, 0x2, 0x181f ;  /* 0x00581f0000bd7f89 */ /* 0x000fe800000e0000 */
[----:B------:R-:W5:Y:S01]  /*18d90*/  SHFL.IDX PT, R0, R0, 0x3, 0x181f ;  /* 0x00781f0000007f89 */ /* 0x000f6200000e0000 */
[CC--:B---3--:R-:W-:Y:S02]  /*18da0*/  IADD3 R210, P2, R208.reuse, R216.reuse, RZ ;  /* 0x000000d8d0d27210 */ /* 0x0c8fe40007f5e0ff */
[-C--:B------:R-:W-:Y:S02]  /*18db0*/  IADD3 R208, P3, R208, R217.reuse, RZ ;  /* 0x000000d9d0d07210 */ /* 0x080fe40007f7e0ff */
[CC--:B-1----:R-:W-:Y:S05]  /*18dc0*/  IADD3 R2, P0, R182.reuse, R216.reuse, RZ ;  /* 0x000000d8b6027210 */ /* 0x0c2fea0007f1e0ff */
[--C-:B----4-:R-:W-:Y:S01]  /*18dd0*/  IMAD.X R3, R183, 0x1, R234.reuse, P0 ;  /* 0x00000001b7037824 */ /* 0x110fe200000e06ea */
[-C--:B------:R-:W-:Y:S01]  /*18de0*/  IADD3 R212, P0, R182, R217.reuse, RZ ;  /* 0x000000d9b6d47210 */ /* 0x080fe20007f1e0ff */
[----:B--2---:R-:W-:Y:S03]  /*18df0*/  IMAD.X R211, R185, 0x1, R234, P2 ;  /* 0x00000001b9d37824 */ /* 0x004fe600010e06ea */
[----:B-----5:R1:W-:Y:S01]  /*18e00*/  LDGSTS.E.BYPASS.LTC128B.128 [R233+0x4100], [R2.64], !P4 ;  /* 0x0410000002e97fae */ /* 0x0203e2000e101d62 */
[--C-:B------:R-:W-:Y:S01]  /*18e10*/  IMAD.X R213, R183, 0x1, R232.reuse, P0 ;  /* 0x00000001b7d57824 */ /* 0x100fe200000e06e8 */
[-C--:B------:R-:W-:Y:S01]  /*18e20*/  IADD3 R182, P2, R186, R216.reuse, RZ ;  /* 0x000000d8bab67210 */ /* 0x080fe20007f5e0ff */
[----:B------:R-:W-:Y:S03]  /*18e30*/  IMAD.X R209, R185, 0x1, R232, P3 ;  /* 0x00000001b9d17824 */ /* 0x000fe600018e06e8 */
[----:B------:R2:W-:Y:S01]  /*18e40*/  LDGSTS.E.BYPASS.LTC128B.128 [R233+0x6100], [R212.64], !P5 ;  /* 0x06100000d4e97fae */ /* 0x0005e2000e901d62 */
[--C-:B------:R-:W-:Y:S01]  /*18e50*/  IMAD.X R183, R0, 0x1, R234.reuse, P2 ;  /* 0x0000000100b77824 */ /* 0x100fe200010e06ea */
[----:B------:R-:W-:Y:S02]  /*18e60*/  ISETP.NE.U32.AND P2, PT, R235, RZ, PT ;  /* 0x000000ffeb00720c */ /* 0x000fe40003f45070 */
[----:B------:R2:W-:Y:S04]  /*18e70*/  LDGSTS.E.BYPASS.LTC128B.128 [R233+0x4900], [R210.64], !P4 ;  /* 0x04900000d2e97fae */ /* 0x0005e8000e101d62 */
[----:B------:R2:W-:Y:S01]  /*18e80*/  LDGSTS.E.BYPASS.LTC128B.128 [R233+0x6900], [R208.64], !P5 ;  /* 0x06900000d0e97fae */ /* 0x0005e2000e901d62 */
[----:B-1----:R-:W-:Y:S02]  /*18e90*/  LOP3.LUT R2, R190, 0xf, RZ, 0xc0, !PT ;  /* 0x0000000fbe027812 */ /* 0x002fe400078ec0ff */
[C---:B------:R-:W-:Y:S02]  /*18ea0*/  IADD3 R190, P1, R184.reuse, R216, RZ ;  /* 0x000000d8b8be7210 */ /* 0x040fe40007f3e0ff */
[----:B------:R-:W-:Y:S03]  /*18eb0*/  IADD3 R184, P0, R184, R217, RZ ;  /* 0x000000d9b8b87210 */ /* 0x000fe60007f1e0ff */
[C---:B------:R-:W-:Y:S02]  /*18ec0*/  IMAD.X R191, R189.reuse, 0x1, R234, P1 ;  /* 0x00000001bdbf7824 */ /* 0x040fe400008e06ea */
[--C-:B------:R-:W-:Y:S01]  /*18ed0*/  IMAD.X R185, R189, 0x1, R232.reuse, P0 ;  /* 0x00000001bdb97824 */ /* 0x100fe200000e06e8 */
[----:B------:R-:W-:Y:S02]  /*18ee0*/  IADD3 R2, P1, P0, R2, R186, R217 ;  /* 0x000000ba02027210 */ /* 0x000fe4000783e0d9 */
[----:B------:R2:W-:Y:S02]  /*18ef0*/  LDGSTS.E.BYPASS.LTC128B.128 [R233+0x5100], [R190.64], !P4 ;  /* 0x05100000bee97fae */ /* 0x0005e4000e101d62 */
[----:B------:R-:W-:Y:S02]  /*18f00*/  IADD3.X R3, RZ, R0, R232, P1, P0 ;  /* 0x00000000ff037210 */ /* 0x000fe40000fe04e8 */
[----:B------:R2:W-:Y:S04]  /*18f10*/  LDGSTS.E.BYPASS.LTC128B.128 [R233+0x7100], [R184.64], !P5 ;  /* 0x07100000b8e97fae */ /* 0x0005e8000e901d62 */
[----:B------:R2:W-:Y:S04]  /*18f20*/  LDGSTS.E.BYPASS.LTC128B.128 [R233+0x5900], [R182.64], !P4 ;  /* 0x05900000b6e97fae */ /* 0x0005e8000e101d62 */
[----:B------:R2:W-:Y:S02]  /*18f30*/  LDGSTS.E.BYPASS.LTC128B.128.ZFILL [R233+0x7900], [R2.64], P2 ;  /* 0x0790000002e97fae */ /* 0x0005e40009141d62 */
.L_x_1983:
[----:B--2---:R-:W2:Y:S01]  /*18f40*/  LDL R2, [R1+0x40] ;  /* 0x0000400001027983 */ /* 0x004ea20000100800 */
[----:B------:R-:W-:Y:S01]  /*18f50*/  PLOP3.LUT P0, PT, PT, PT, UP2, 0x80, 0x0 ;  /* 0x000000000000781c */ /* 0x000fe20003f0f028 */
[----:B------:R-:W-:Y:S02]  /*18f60*/  UIMAD UR7, UR8, UR5, 0x1 ;  /* 0x00000001080774a4 */ /* 0x000fe4000f8e0205 */
[----:B------:R-:W3:Y:S04]  /*18f70*/  LDL R182, [R1+0x48] ;  /* 0x0000480001b67983 */ /* 0x000ee80000100800 */
[----:B------:R-:W-:Y:S04]  /*18f80*/  STL [R1+0x70], R248 ;  /* 0x000070f801007387 */ /* 0x000fe80000100800 */
        /* <DEDUP_REMOVED lines=11> */
[----:B------:R-:W2:Y:S08]  /*19040*/  SHFL.IDX PT, R3, R0, RZ, 0x1c1f ;  /* 0x001c1fff00037589 */ /* 0x000eb000000e0000 */
[----:B------:R-:W4:Y:S08]  /*19050*/  SHFL.IDX PT, R2, R0, 0x1, 0x1c1f ;  /* 0x003c1f0000027f89 */ /* 0x000f3000000e0000 */
[----:B------:R-:W1:Y:S08]  /*19060*/  SHFL.IDX PT, R184, R0, 0x2, 0x1c1f ;  /* 0x005c1f0000b87f89 */ /* 0x000e7000000e0000 */
[----:B------:R1:W2:Y:S02]  /*19070*/  SHFL.IDX PT, R183, R0, 0x3, 0x1c1f ;  /* 0x007c1f0000b77f89 */ /* 0x0002a400000e0000 */
[----:B-1----:R-:W-:Y:S05]  /*19080*/  IMAD.U32 R0, RZ, RZ, UR9 ;  /* 0x00000009ff007e24 */ /* 0x002fea000f8e00ff */
[----:B---3--:R-:W-:Y:S04]  /*19090*/  IADD3 R0, R0, UR7, -R182 ;  /* 0x0000000700007c10 */ /* 0x008fe8000fffe8b6 */
[----:B------:R-:W-:Y:S04]  /*190a0*/  IADD3 R182, R0, -UR23, RZ ;  /* 0x8000001700b67c10 */ /* 0x000fe8000fffe0ff */
[C---:B--2---:R-:W-:Y:S01]  /*190b0*/  IADD3 R3, R182.reuse, R3, RZ ;  /* 0x00000003b6037210 */ /* 0x044fe20007ffe0ff */
[C---:B----4-:R-:W-:Y:S01]  /*190c0*/  IMAD.IADD R2, R182.reuse, 0x1, R2 ;  /* 0x00000001b6027824 */ /* 0x050fe200078e0202 */
[C---:B------:R-:W-:Y:S01]  /*190d0*/  IADD3 R0, R182.reuse, R184, RZ ;  /* 0x000000b8b6007210 */ /* 0x040fe20007ffe0ff */
[----:B------:R-:W-:Y:S01]  /*190e0*/  IMAD.IADD R182, R182, 0x1, R183 ;  /* 0x00000001b6b67824 */ /* 0x000fe200078e02b7 */
[C---:B------:R-:W-:Y:S02]  /*190f0*/  ISETP.GT.AND P0, PT, R3.reuse, RZ, PT ;  /* 0x000000ff0300720c */ /* 0x040fe40003f04270 */
[----:B------:R-:W-:Y:S02]  /*19100*/  ISETP.GT.AND P2, PT, R3, 0x1, PT ;  /* 0x000000010300780c */ /* 0x000fe40003f44270 */
[----:B------:R-:W-:Y:S02]  /*19110*/  FSEL R183, R4, -INF , P0 ;  /* 0xff80000004b77808 */ /* 0x000fe40000000000 */
[C---:B------:R-:W-:Y:S02]  /*19120*/  ISETP.GT.AND P0, PT, R2.reuse, 0x1, PT ;  /* 0x000000010200780c */ /* 0x040fe40003f04270 */
[----:B------:R-:W-:Y:S02]  /*19130*/  FSEL R189, R5, -INF , P2 ;  /* 0xff80000005bd7808 */ /* 0x000fe40001000000 */
[----:B------:R-:W-:Y:S02]  /*19140*/  FSEL R191, R7, -INF , P0 ;  /* 0xff80000007bf7808 */ /* 0x000fe40000000000 */
[C---:B------:R-:W-:Y:S02]  /*19150*/  ISETP.GT.AND P0, PT, R2.reuse, 0x9, PT ;  /* 0x000000090200780c */ /* 0x040fe40003f04270 */
[C---:B------:R-:W-:Y:S02]  /*19160*/  ISETP.GT.AND P1, PT, R2.reuse, RZ, PT ;  /* 0x000000ff0200720c */ /* 0x040fe40003f24270 */
[C---:B------:R-:W-:Y:S02]  /*19170*/  ISETP.GT.AND P3, PT, R3.reuse, 0x8, PT ;  /* 0x000000080300780c */ /* 0x040fe40003f64270 */
[----:B------:R-:W-:Y:S02]  /*19180*/  ISETP.GT.AND P2, PT, R3, 0x9, PT ;  /* 0x000000090300780c */ /* 0x000fe40003f44270 */
[----:B------:R-:W-:Y:S02]  /*19190*/  FSEL R19, R19, -INF , P0 ;  /* 0xff80000013137808 */ /* 0x000fe40000000000 */
[----:B------:R-:W-:Y:S02]  /*191a0*/  ISETP.GT.AND P0, PT, R2, 0x11, PT ;  /* 0x000000110200780c */ /* 0x000fe40003f04270 */
[----:B------:R-:W-:Y:S02]  /*191b0*/  FMNMX.FTZ R5, R183, R180, !PT ;  /* 0x000000b4b7057209 */ /* 0x000fe40007810000 */
[----:B------:R-:W-:Y:S02]  /*191c0*/  FSEL R208, R23, -INF , P0 ;  /* 0xff80000017d07808 */ /* 0x000fe40000000000 */
[----:B------:R-:W-:Y:S02]  /*191d0*/  FMNMX.FTZ R5, R189, R5, !PT ;  /* 0x00000005bd057209 */ /* 0x000fe40007810000 */
[----:B------:R-:W-:Y:S02]  /*191e0*/  FSEL R190, R6, -INF , P1 ;  /* 0xff80000006be7808 */ /* 0x000fe40000800000 */
[----:B------:R-:W-:Y:S02]  /*191f0*/  ISETP.GT.AND P1, PT, R2, 0x8, PT ;  /* 0x000000080200780c */ /* 0x000fe40003f24270 */
[----:B------:R-:W-:Y:S02]  /*19200*/  FSEL R16, R16, -INF , P3 ;  /* 0xff80000010107808 */ /* 0x000fe40001800000 */
[----:B------:R-:W-:Y:S02]  /*19210*/  FSEL R17, R17, -INF , P2 ;  /* 0xff80000011117808 */ /* 0x000fe40001000000 */
[----:B------:R-:W-:Y:S02]  /*19220*/  ISETP.GT.AND P2, PT, R3, 0x11, PT ;  /* 0x000000110300780c */ /* 0x000fe40003f44270 */
[----:B------:R-:W-:Y:S02]  /*19230*/  ISETP.GT.AND P0, PT, R2, 0x19, PT ;  /* 0x000000190200780c */ /* 0x000fe40003f04270 */
[----:B------:R-:W-:Y:S02]  /*19240*/  FSEL R21, R21, -INF , P2 ;  /* 0xff80000015157808 */ /* 0x000fe40001000000 */
[C---:B------:R-:W-:Y:S02]  /*19250*/  ISETP.GT.AND P3, PT, R3.reuse, 0x10, PT ;  /* 0x000000100300780c */ /* 0x040fe40003f64270 */
        /* <DEDUP_REMOVED lines=10> */
[C---:B------:R-:W-:Y:S02]  /*19300*/  ISETP.GT.AND P1, PT, R2.reuse, 0x18, PT ;  /* 0x000000180200780c */ /* 0x040fe40003f24270 */
[----:B------:R-:W-:Y:S02]  /*19310*/  FSEL R33, R33, -INF , P2 ;  /* 0xff80000021217808 */ /* 0x000fe40001000000 */
[----:B------:R-:W-:Y:S02]  /*19320*/  ISETP.GT.AND P2, PT, R3, 0x21, PT ;  /* 0x000000210300780c */ /* 0x000fe40003f44270 */
[----:B------:R-:W-:Y:S02]  /*19330*/  ISETP.GT.AND P0, PT, R2, 0x29, PT ;  /* 0x000000290200780c */ /* 0x000fe40003f04270 */
[----:B------:R-:W-:Y:S02]  /*19340*/  FSEL R37, R37, -INF , P2 ;  /* 0xff80000025257808 */ /* 0x000fe40001000000 */
[----:B------:R-:W-:Y:S02]  /*19350*/  FMNMX.FTZ R5, R20, R5, !PT ;  /* 0x0000000514057209 */ /* 0x000fe40007810000 */
[----:B------:R-:W-:Y:S02]  /*19360*/  FSEL R34, R34, -INF , P1 ;  /* 0xff80000022227808 */ /* 0x000fe40000800000 */
[----:B------:R-:W-:Y:S02]  /*19370*/  ISETP.GT.AND P1, PT, R2, 0x20, PT ;  /* 0x000000200200780c */ /* 0x000fe40003f24270 */
[----:B------:R-:W-:Y:S02]  /*19380*/  FSEL R51, R51, -INF , P0 ;  /* 0xff80000033337808 */ /* 0x000fe40000000000 */
[C---:B------:R-:W-:Y:S02]  /*19390*/  ISETP.GT.AND P0, PT, R3.reuse, 0x30, PT ;  /* 0x000000300300780c */ /* 0x040fe40003f04270 */
[C---:B------:R-:W-:Y:S02]  /*193a0*/  ISETP.GT.AND P3, PT, R3.reuse, 0x18, PT ;  /* 0x000000180300780c */ /* 0x040fe40003f64270 */
[----:B------:R-:W-:Y:S02]  /*193b0*/  ISETP.GT.AND P2, PT, R3, 0x29, PT ;  /* 0x000000290300780c */ /* 0x000fe40003f44270 */
[----:B------:R-:W-:Y:S02]  /*193c0*/  FSEL R38, R38, -INF , P1 ;  /* 0xff80000026267808 */ /* 0x000fe40000800000 */
[----:B------:R-:W-:Y:S02]  /*193d0*/  FMNMX.FTZ R5, R21, R5, !PT ;  /* 0x0000000515057209 */ /* 0x000fe40007810000 */
[----:B------:R-:W-:Y:S02]  /*193e0*/  FSEL R52, R52, -INF , P0 ;  /* 0xff80000034347808 */ /* 0x000fe40000000000 */
[----:B------:R-:W-:Y:S02]  /*193f0*/  FSEL R32, R32, -INF , P3 ;  /* 0xff80000020207808 */ /* 0x000fe40001800000 */
[----:B------:R-:W-:Y:S02]  /*19400*/  ISETP.GT.AND P3, PT, R3, 0x20, PT ;  /* 0x000000200300780c */ /* 0x000fe40003f64270 */
[C---:B------:R-:W-:Y:S02]  /*19410*/  ISETP.GT.AND P1, PT, R2.reuse, 0x28, PT ;  /* 0x000000280200780c */ /* 0x040fe40003f24270 */
[----:B------:R-:W-:Y:S02]  /*19420*/  FSEL R49, R49, -INF , P2 ;  /* 0xff80000031317808 */ /* 0x000fe40001000000 */
[----:B------:R-:W-:Y:S02]  /*19430*/  ISETP.GT.AND P2, PT, R3, 0x31, PT ;  /* 0x000000310300780c */ /* 0x000fe40003f44270 */
[----:B------:R-:W-:Y:S02]  /*19440*/  ISETP.GT.AND P0, PT, R2, 0x31, PT ;  /* 0x000000310200780c */ /* 0x000fe40003f04270 */
[----:B------:R-:W-:Y:S02]  /*19450*/  FSEL R36, R36, -INF , P3 ;  /* 0xff80000024247808 */ /* 0x000fe40001800000 */
[----:B------:R-:W-:Y:S02]  /*19460*/  FSEL R53, R53, -INF , P2 ;  /* 0xff80000035357808 */ /* 0x000fe40001000000 */
[----:B------:R-:W-:Y:S02]  /*19470*/  FSEL R55, R55, -INF , P0 ;  /* 0xff80000037377808 */ /* 0x000fe40000000000 */
[----:B------:R-:W-:Y:S02]  /*19480*/  FSEL R50, R50, -INF , P1 ;  /* 0xff80000032327808 */ /* 0x000fe40000800000 */
[----:B------:R-:W-:Y:S02]  /*19490*/  ISETP.GT.AND P1, PT, R2, 0x30, PT ;  /* 0x000000300200780c */ /* 0x000fe40003f24270 */
[C---:B------:R-:W-:Y:S02]  /*194a0*/  ISETP.GT.AND P0, PT, R0.reuse, RZ, PT ;  /* 0x000000ff0000720c */ /* 0x040fe40003f04270 */
[----:B------:R-:W-:Y:S02]  /*194b0*/  ISETP.GT.AND P2, PT, R0, 0x1, PT ;  /* 0x000000010000780c */ /* 0x000fe40003f44270 */
[----:B------:R-:W-:Y:S02]  /*194c0*/  FMNMX.FTZ R5, R32, R5, !PT ;  /* 0x0000000520057209 */ /* 0x000fe40007810000 */
[----:B------:R-:W-:Y:S02]  /*194d0*/  ISETP.GT.AND P3, PT, R3, 0x28, PT ;  /* 0x000000280300780c */ /* 0x000fe40003f64270 */
[----:B------:R-:W-:Y:S02]  /*194e0*/  FSEL R54, R54, -INF , P1 ;  /* 0xff80000036367808 */ /* 0x000fe40000800000 */
[----:B------:R-:W-:Y:S02]  /*194f0*/  FSEL R48, R48, -INF , P3 ;  /* 0xff80000030307808 */ /* 0x000fe40001800000 */
[----:B------:R-:W-:Y:S02]  /*19500*/  FSEL R4, R8, -INF , P0 ;  /* 0xff80000008047808 */ /* 0x000fe40000000000 */
[----:B------:R-:W-:Y:S02]  /*19510*/  FSEL R9, R9, -INF , P2 ;  /* 0xff80000009097808 */ /* 0x000fe40001000000 */
[C---:B------:R-:W-:Y:S02]  /*19520*/  ISETP.GT.AND P1, PT, R182.reuse, RZ, PT ;  /* 0x000000ffb600720c */ /* 0x040fe40003f24270 */
[----:B------:R-:W-:Y:S02]  /*19530*/  ISETP.GT.AND P0, PT, R182, 0x1, PT ;  /* 0x00000001b600780c */ /* 0x000fe40003f04270 */
[C---:B------:R-:W-:Y:S02]  /*19540*/  ISETP.GT.AND P3, PT, R3.reuse, 0x38, PT ;  /* 0x000000380300780c */ /* 0x040fe40003f64270 */
[----:B------:R-:W-:Y:S02]  /*19550*/  ISETP.GT.AND P2, PT, R3, 0x39, PT ;  /* 0x000000390300780c */ /* 0x000fe40003f44270 */
[----:B------:R-:W-:Y:S02]  /*19560*/  FMNMX.FTZ R3, R33, R5, !PT ;  /* 0x0000000521037209 */ /* 0x000fe40007810000 */
[----:B------:R-:W-:Y:S02]  /*19570*/  FSEL R10, R10, -INF , P1 ;  /* 0xff8000000a0a7808 */ /* 0x000fe40000800000 */
        /* <DEDUP_REMOVED lines=30> */
[----:B------:R-:W-:Y:S02]  /*19760*/  FSEL R13, R13, -INF , P2 ;  /* 0xff8000000d0d7808 */ /* 0x000fe40001000000 */
[----:B------:R-:W-:Y:S02]  /*19770*/  FSEL R15, R15, -INF , P0 ;  /* 0xff8000000f0f7808 */ /* 0x000fe40000000000 */
[----:B------:R-:W-:Y:S02]  /*19780*/  ISETP.GT.AND P0, PT, R0, 0x10, PT ;  /* 0x000000100000780c */ /* 0x000fe40003f04270 */
[----:B------:R-:W-:Y:S02]  /*19790*/  FMNMX.FTZ R3, R12, R3, !PT ;  /* 0x000000030c037209 */ /* 0x000fe40007810000 */
[----:B------:R-:W-:Y:S02]  /*197a0*/  FMNMX.FTZ R2, R39, R2, !PT ;  /* 0x0000000227027209 */ /* 0x000fe40007810000 */
[----:B------:R-:W-:Y:S02]  /*197b0*/  ISETP.GT.AND P2, PT, R0, 0x11, PT ;  /* 0x000000110000780c */ /* 0x000fe40003f44270 */
[----:B------:R-:W-:Y:S02]  /*197c0*/  FSEL R24, R24, -INF , P0 ;  /* 0xff80000018187808 */ /* 0x000fe40000000000 */
[----:B------:R-:W-:Y:S02]  /*197d0*/  ISETP.GT.AND P0, PT, R182, 0x11, PT ;  /* 0x00000011b600780c */ /* 0x000fe40003f04270 */
[----:B------:R-:W-:Y:S02]  /*197e0*/  FMNMX.FTZ R3, R13, R3, !PT ;  /* 0x000000030d037209 */ /* 0x000fe40007810000 */
[----:B------:R-:W-:Y:S02]  /*197f0*/  FSEL R229, R27, -INF , P0 ;  /* 0xff8000001be57808 */ /* 0x000fe40000000000 */
[----:B------:R-:W-:Y:S02]  /*19800*/  FSEL R25, R25, -INF , P2 ;  /* 0xff80000019197808 */ /* 0x000fe40001000000 */
[----:B------:R-:W-:Y:S02]  /*19810*/  ISETP.GT.AND P0, PT, R0, 0x18, PT ;  /* 0x000000180000780c */ /* 0x000fe40003f04270 */
[----:B-1----:R-:W-:Y:S02]  /*19820*/  FMNMX.FTZ R186, R5, R186, !PT ;  /* 0x000000ba05ba7209 */ /* 0x002fe40007810000 */
[----:B------:R-:W-:Y:S02]  /*19830*/  FMNMX.FTZ R2, R50, R2, !PT ;  /* 0x0000000232027209 */ /* 0x000fe40007810000 */
[----:B------:R-:W-:Y:S01]  /*19840*/  FMNMX.FTZ R3, R24, R3, !PT ;  /* 0x0000000318037209 */ /* 0x000fe20007810000 */
[----:B------:R-:W1:Y:S01]  /*19850*/  SHFL.BFLY PT, R7, R186, 0x1, 0x1f ;  /* 0x0c201f00ba077f89 */ /* 0x000e6200000e0000 */
[----:B------:R-:W-:Y:S02]  /*19860*/  FSEL R66, R66, -INF , P1 ;  /* 0xff80000042427808 */ /* 0x000fe40000800000 */
[----:B------:R-:W-:Y:S02]  /*19870*/  FMNMX.FTZ R5, R10, R188, !PT ;  /* 0x000000bc0a057209 */ /* 0x000fe40007810000 */
[----:B------:R-:W-:Y:S02]  /*19880*/  ISETP.GT.AND P2, PT, R0, 0x19, PT ;  /* 0x000000190000780c */ /* 0x000fe40003f44270 */
[----:B------:R-:W-:Y:S02]  /*19890*/  FSEL R28, R28, -INF , P0 ;  /* 0xff8000001c1c7808 */ /* 0x000fe40000000000 */
[C---:B------:R-:W-:Y:S02]  /*198a0*/  ISETP.GT.AND P0, PT, R182.reuse, 0x19, PT ;  /* 0x00000019b600780c */ /* 0x040fe40003f04270 */
[----:B------:R-:W-:Y:S02]  /*198b0*/  FMNMX.FTZ R2, R51, R2, !PT ;  /* 0x0000000233027209 */ /* 0x000fe40007810000 */
[----:B------:R-:W-:Y:S02]  /*198c0*/  FMNMX.FTZ R3, R25, R3, !PT ;  /* 0x0000000319037209 */ /* 0x000fe40007810000 */
[----:B------:R-:W-:Y:S02]  /*198d0*/  ISETP.GT.AND P1, PT, R182, 0x8, PT ;  /* 0x00000008b600780c */ /* 0x000fe40003f24270 */
[----:B------:R-:W-:Y:S02]  /*198e0*/  FSEL R226, R31, -INF , P0 ;  /* 0xff8000001fe27808 */ /* 0x000fe40000000000 */
        /* <DEDUP_REMOVED lines=8> */
[----:B------:R-:W-:Y:S02]  /*19970*/  FMNMX.FTZ R2, R55, R2, !PT ;  /* 0x0000000237027209 */ /* 0x000fe40007810000 */
[----:B------:R-:W-:Y:S02]  /*19980*/  ISETP.GT.AND P1, PT, R182, 0x18, PT ;  /* 0x00000018b600780c */ /* 0x000fe40003f24270 */
[----:B------:R-:W-:Y:S02]  /*19990*/  ISETP.GT.AND P2, PT, R0, 0x21, PT ;  /* 0x000000210000780c */ /* 0x000fe40003f44270 */
[----:B------:R-:W-:Y:S02]  /*199a0*/  FSEL R40, R40, -INF , P0 ;  /* 0xff80000028287808 */ /* 0x000fe40000000000 */
[----:B------:R-:W-:Y:S02]  /*199b0*/  ISETP.GT.AND P0, PT, R182, 0x21, PT ;  /* 0x00000021b600780c */ /* 0x000fe40003f04270 */
[----:B------:R-:W-:Y:S02]  /*199c0*/  FMNMX.FTZ R3, R29, R3, !PT ;  /* 0x000000031d037209 */ /* 0x000fe40007810000 */
[----:B------:R-:W-:Y:S02]  /*199d0*/  FMNMX.FTZ R6, R14, R5, !PT ;  /* 0x000000050e067209 */ /* 0x000fe40007810000 */
[----:B------:R-:W-:Y:S02]  /*199e0*/  FSEL R223, R43, -INF , P0 ;  /* 0xff8000002bdf7808 */ /* 0x000fe40000000000 */
[----:B------:R-:W-:Y:S02]  /*199f0*/  FSEL R227, R30, -INF , P1 ;  /* 0xff8000001ee37808 */ /* 0x000fe40000800000 */
[----:B------:R-:W-:Y:S02]  /*19a00*/  ISETP.GT.AND P1, PT, R182, 0x20, PT ;  /* 0x00000020b600780c */ /* 0x000fe40003f24270 */
[----:B------:R-:W-:Y:S02]  /*19a10*/  ISETP.GT.AND P0, PT, R0, 0x28, PT ;  /* 0x000000280000780c */ /* 0x000fe40003f04270 */
[----:B------:R-:W-:Y:S02]  /*19a20*/  FMNMX.FTZ R2, R66, R2, !PT ;  /* 0x0000000242027209 */ /* 0x000fe40007810000 */
[----:B------:R-:W-:Y:S02]  /*19a30*/  FSEL R41, R41, -INF , P2 ;  /* 0xff80000029297808 */ /* 0x000fe40001000000 */
[----:B------:R-:W-:Y:S02]  /*19a40*/  FMNMX.FTZ R5, R40, R3, !PT ;  /* 0x0000000328057209 */ /* 0x000fe40007810000 */
[----:B------:R-:W-:Y:S02]  /*19a50*/  FMNMX.FTZ R3, R15, R6, !PT ;  /* 0x000000060f037209 */ /* 0x000fe40007810000 */
[----:B------:R-:W-:Y:S02]  /*19a60*/  FSEL R224, R42, -INF , P1 ;  /* 0xff8000002ae07808 */ /* 0x000fe40000800000 */
[----:B------:R-:W-:Y:S02]  /*19a70*/  FSEL R44, R44, -INF , P0 ;  /* 0xff8000002c2c7808 */ /* 0x000fe40000000000 */
[----:B------:R-:W-:Y:S02]  /*19a80*/  FMNMX.FTZ R3, R225, R3, !PT ;  /* 0x00000003e1037209 */ /* 0x000fe40007810000 */
[C---:B------:R-:W-:Y:S02]  /*19a90*/  ISETP.GT.AND P1, PT, R0.reuse, 0x29, PT ;  /* 0x000000290000780c */ /* 0x040fe40003f24270 */
[----:B------:R-:W-:Y:S02]  /*19aa0*/  ISETP.GT.AND P3, PT, R0, 0x30, PT ;  /* 0x000000300000780c */ /* 0x000fe40003f64270 */
[----:B------:R-:W-:Y:S02]  /*19ab0*/  FMNMX.FTZ R185, R67, R2, !PT ;  /* 0x0000000243b97209 */ /* 0x000fe40007810000 */
[----:B------:R-:W-:Y:S02]  /*19ac0*/  FMNMX.FTZ R2, R41, R5, !PT ;  /* 0x0000000529027209 */ /* 0x000fe40007810000 */
[----:B------:R-:W-:Y:S01]  /*19ad0*/  FSEL R56, R56, -INF , P3 ;  /* 0xff80000038387808 */ /* 0x000fe20001800000 */
[----:B------:R-:W2:Y:S01]  /*19ae0*/  SHFL.BFLY PT, R5, R185, 0x2, 0x1f ;  /* 0x0c401f00b9057f89 */ /* 0x000ea200000e0000 */
[C---:B------:R-:W-:Y:S02]  /*19af0*/  ISETP.GT.AND P0, PT, R0.reuse, 0x31, PT ;  /* 0x000000310000780c */ /* 0x040fe40003f04270 */
[----:B------:R-:W-:Y:S02]  /*19b00*/  FSEL R45, R45, -INF , P1 ;  /* 0xff8000002d2d7808 */ /* 0x000fe40000800000 */
[C---:B------:R-:W-:Y:S02]  /*19b10*/  ISETP.GT.AND P2, PT, R0.reuse, 0x38, PT ;  /* 0x000000380000780c */ /* 0x040fe40003f44270 */
[----:B------:R-:W-:Y:S02]  /*19b20*/  ISETP.GT.AND P3, PT, R0, 0x39, PT ;  /* 0x000000390000780c */ /* 0x000fe40003f64270 */
[----:B------:R-:W-:Y:S02]  /*19b30*/  FMNMX.FTZ R0, R44, R2, !PT ;  /* 0x000000022c007209 */ /* 0x000fe40007810000 */
[----:B------:R-:W-:Y:S02]  /*19b40*/  FMNMX.FTZ R2, R229, R3, !PT ;  /* 0x00000003e5027209 */ /* 0x000fe40007810000 */
[----:B------:R-:W-:Y:S02]  /*19b50*/  FMNMX.FTZ R0, R45, R0, !PT ;  /* 0x000000002d007209 */ /* 0x000fe40007810000 */
[----:B------:R-:W-:Y:S02]  /*19b60*/  FMNMX.FTZ R2, R227, R2, !PT ;  /* 0x00000002e3027209 */ /* 0x000fe40007810000 */
[----:B-1----:R-:W-:Y:S02]  /*19b70*/  FMNMX.FTZ R186, R186, R7, !PT ;  /* 0x00000007baba7209 */ /* 0x002fe40007810000 */
[----:B------:R-:W-:Y:S02]  /*19b80*/  FSEL R57, R57, -INF , P0 ;  /* 0xff80000039397808 */ /* 0x000fe40000000000 */
[----:B------:R-:W-:Y:S01]  /*19b90*/  ISETP.GT.AND P0, PT, R182, 0x29, PT ;  /* 0x00000029b600780c */ /* 0x000fe20003f04270 */
[----:B------:R-:W-:Y:S01]  /*19ba0*/  FMUL.FTZ R6, R186, c[0x0][0x2d0] ;  /* 0x0000b400ba067a20 */ /* 0x000fe20000410000 */
[----:B------:R-:W-:Y:S02]  /*19bb0*/  FMNMX.FTZ R2, R226, R2, !PT ;  /* 0x00000002e2027209 */ /* 0x000fe40007810000 */
[----:B------:R-:W-:Y:S02]  /*19bc0*/  FMNMX.FTZ R0, R56, R0, !PT ;  /* 0x0000000038007209 */ /* 0x000fe40007810000 */
[----:B------:R-:W-:Y:S02]  /*19bd0*/  FSEL R221, R47, -INF , P0 ;  /* 0xff8000002fdd7808 */ /* 0x000fe40000000000 */
[----:B------:R-:W-:Y:S02]  /*19be0*/  FSETP.NEU.FTZ.AND P0, PT, R186, -INF , PT ;  /* 0xff800000ba00780b */ /* 0x000fe40003f1d000 */
[----:B------:R-:W-:Y:S02]  /*19bf0*/  ISETP.GT.AND P1, PT, R182, 0x28, PT ;  /* 0x00000028b600780c */ /* 0x000fe40003f24270 */
[----:B------:R-:W-:Y:S02]  /*19c00*/  FMNMX.FTZ R184, R57, R0, !PT ;  /* 0x0000000039b87209 */ /* 0x000fe40007810000 */
[----:B------:R-:W-:Y:S02]  /*19c10*/  FMNMX.FTZ R0, R224, R2, !PT ;  /* 0x00000002e0007209 */ /* 0x000fe40007810000 */
[----:B------:R-:W-:Y:S02]  /*19c20*/  FSEL R6, R6, RZ, P0 ;  /* 0x000000ff06067208 */ /* 0x000fe40000000000 */
[----:B------:R-:W-:Y:S02]  /*19c30*/  FSEL R222, R46, -INF , P1 ;  /* 0xff8000002ede7808 */ /* 0x000fe40000800000 */
[----:B------:R-:W-:Y:S01]  /*19c40*/  FMNMX.FTZ R0, R223, R0, !PT ;  /* 0x00000000df007209 */ /* 0x000fe20007810000 */
[--C-:B------:R-:W-:Y:S01]  /*19c50*/  FFMA.FTZ R42, R20, c[0x0][0x2d0], -R6.reuse ;  /* 0x0000b400142a7a23 */ /* 0x100fe20000010806 */
[----:B------:R-:W-:Y:S01]  /*19c60*/  ISETP.GT.AND P1, PT, R182, 0x30, PT ;  /* 0x00000030b600780c */ /* 0x000fe20003f24270 */
[--C-:B------:R-:W-:Y:S01]  /*19c70*/  FFMA.FTZ R228, R21, c[0x0][0x2d0], -R6.reuse ;  /* 0x0000b40015e47a23 */ /* 0x100fe20000010806 */
[----:B------:R-:W-:Y:S01]  /*19c80*/  FMNMX.FTZ R2, R222, R0, !PT ;  /* 0x00000000de027209 */ /* 0x000fe20007810000 */
[--C-:B------:R-:W-:Y:S01]  /*19c90*/  FFMA.FTZ R0, R183, c[0x0][0x2d0], -R6.reuse ;  /* 0x0000b400b7007a23 */ /* 0x100fe20000010806 */
[----:B------:R-:W-:Y:S01]  /*19ca0*/  FSEL R217, R58, -INF , P1 ;  /* 0xff8000003ad97808 */ /* 0x000fe20000800000 */
[----:B------:R-:W-:Y:S01]  /*19cb0*/  LDSM.16.MT88.4 R20, [R237+0x100] ;  /* 0x00010000ed14783b */ /* 0x000fe20000004200 */
[----:B------:R-:W-:Y:S01]  /*19cc0*/  FMNMX.FTZ R2, R221, R2, !PT ;  /* 0x00000002dd027209 */ /* 0x000fe20007810000 */
[----:B------:R1:W-:Y:S01]  /*19cd0*/  MUFU.EX2 R219, R0 ;  /* 0x0000000000db7308 */ /* 0x0003e20000000800 */
[----:B------:R-:W-:Y:S01]  /*19ce0*/  FSEL R61, R61, -INF , P3 ;  /* 0xff8000003d3d7808 */ /* 0x000fe20001800000 */
[--C-:B------:R-:W-:Y:S01]  /*19cf0*/  FFMA.FTZ R36, R36, c[0x0][0x2d0], -R6.reuse ;  /* 0x0000b40024247a23 */ /* 0x100fe20000010806 */
[----:B------:R-:W-:Y:S01]  /*19d00*/  ISETP.GT.AND P3, PT, R182, 0x31, PT ;  /* 0x00000031b600780c */ /* 0x000fe20003f64270 */
[--C-:B------:R-:W-:Y:S01]  /*19d10*/  FFMA.FTZ R211, R37, c[0x0][0x2d0], -R6.reuse ;  /* 0x0000b40025d37a23 */ /* 0x100fe20000010806 */
[----:B------:R-:W-:Y:S01]  /*19d20*/  FMNMX.FTZ R2, R217, R2, !PT ;  /* 0x00000002d9027209 */ /* 0x000fe20007810000 */
[--C-:B------:R-:W-:Y:S01]  /*19d30*/  FFMA.FTZ R52, R52, c[0x0][0x2d0], -R6.reuse ;  /* 0x0000b40034347a23 */ /* 0x100fe20000010806 */
[----:B------:R-:W-:Y:S01]  /*19d40*/  FSEL R218, R59, -INF , P3 ;  /* 0xff8000003bda7808 */ /* 0x000fe20001800000 */
[--C-:B------:R-:W-:Y:S01]  /*19d50*/  FFMA.FTZ R53, R53, c[0x0][0x2d0], -R6.reuse ;  /* 0x0000b40035357a23 */ /* 0x100fe20000010806 */
        /* <DEDUP_REMOVED lines=8> */
[----:B--2---:R-:W-:Y:S01]  /*19de0*/  FMNMX.FTZ R185, R185, R5, !PT ;  /* 0x00000005b9b97209 */ /* 0x004fe20007810000 */
[--C-:B------:R-:W-:Y:S01]  /*19df0*/  FFMA.FTZ R64, R64, c[0x0][0x2d0], -R6.reuse ;  /* 0x0000b40040407a23 */ /* 0x100fe20000010806 */
[----:B------:R-:W-:Y:S01]  /*19e00*/  ISETP.GT.AND P1, PT, R182, 0x39, PT ;  /* 0x00000039b600780c */ /* 0x000fe20003f24270 */
[--C-:B------:R-:W-:Y:S01]  /*19e10*/  FFMA.FTZ R65, R65, c[0x0][0x2d0], -R6.reuse ;  /* 0x0000b40041417a23 */ /* 0x100fe20000010806 */
[----:B------:R-:W-:Y:S01]  /*19e20*/  FMNMX.FTZ R184, R60, R184, !PT ;  /* 0x000000b83cb87209 */ /* 0x000fe20007810000 */
[----:B------:R-:W2:Y:S01]  /*19e30*/  SHFL.BFLY PT, R5, R185, 0x1, 0x1f ;  /* 0x0c201f00b9057f89 */ /* 0x000ea200000e0000 */
[----:B------:R-:W-:Y:S01]  /*19e40*/  FSEL R183, R63, -INF , P1 ;  /* 0xff8000003fb77808 */ /* 0x000fe20000800000 */
[--C-:B-1----:R-:W-:Y:S01]  /*19e50*/  FFMA.FTZ R0, R189, c[0x0][0x2d0], -R6.reuse ;  /* 0x0000b400bd007a23 */ /* 0x102fe20000010806 */
[----:B------:R-:W-:Y:S01]  /*19e60*/  FMNMX.FTZ R184, R61, R184, !PT ;  /* 0x000000b83db87209 */ /* 0x000fe20007810000 */
[----:B------:R-:W-:Y:S04]  /*19e70*/  MUFU.EX2 R228, R228 ;  /* 0x000000e400e47308 */ /* 0x000fe80000000800 */
[----:B------:R-:W1:Y:S06]  /*19e80*/  SHFL.BFLY PT, R3, R184, 0x2, 0x1f ;  /* 0x0c401f00b8037f89 */ /* 0x000e6c00000e0000 */
[----:B------:R3:W-:Y:S01]  /*19e90*/  MUFU.EX2 R220, R0 ;  /* 0x0000000000dc7308 */ /* 0x0007e20000000800 */
[----:B--2---:R-:W-:Y:S04]  /*19ea0*/  FMNMX.FTZ R185, R185, R5, !PT ;  /* 0x00000005b9b97209 */ /* 0x004fe80007810000 */
[C---:B------:R-:W-:Y:S01]  /*19eb0*/  FSETP.NEU.FTZ.AND P2, PT, R185.reuse, -INF , PT ;  /* 0xff800000b900780b */ /* 0x040fe20003f5d000 */
[----:B------:R-:W-:Y:S01]  /*19ec0*/  FMUL.FTZ R8, R185, c[0x0][0x2d0] ;  /* 0x0000b400b9087a20 */ /* 0x000fe20000410000 */
[----:B-1----:R-:W-:Y:S01]  /*19ed0*/  FMNMX.FTZ R184, R184, R3, !PT ;  /* 0x00000003b8b87209 */ /* 0x002fe20007810000 */
[--C-:B------:R-:W-:Y:S03]  /*19ee0*/  FFMA.FTZ R3, R17, c[0x0][0x2d0], -R6.reuse ;  /* 0x0000b40011037a23 */ /* 0x100fe60000010806 */
[----:B------:R-:W-:Y:S01]  /*19ef0*/  FSEL R8, R8, RZ, P2 ;  /* 0x000000ff08087208 */ /* 0x000fe20001000000 */
[----:B------:R-:W1:Y:S01]  /*19f00*/  SHFL.BFLY PT, R5, R184, 0x1, 0x1f ;  /* 0x0c201f00b8057f89 */ /* 0x000e6200000e0000 */
[----:B---3--:R-:W-:Y:S01]  /*19f10*/  FMNMX.FTZ R0, R216, R2, !PT ;  /* 0x00000002d8007209 */ /* 0x008fe20007810000 */
[----:B------:R-:W-:Y:S01]  /*19f20*/  FFMA.FTZ R2, R16, c[0x0][0x2d0], -R6 ;  /* 0x0000b40010027a23 */ /* 0x000fe20000010806 */
[----:B------:R2:W-:Y:S01]  /*19f30*/  MUFU.EX2 R27, R3 ;  /* 0x00000003001b7308 */ /* 0x0005e20000000800 */
[--C-:B------:R-:W-:Y:S01]  /*19f40*/  FFMA.FTZ R47, R38, c[0x0][0x2d0], -R8.reuse ;  /* 0x0000b400262f7a23 */ /* 0x100fe20000010808 */
[----:B------:R-:W-:Y:S01]  /*19f50*/  FMNMX.FTZ R0, R183, R0, !PT ;  /* 0x00000000b7007209 */ /* 0x000fe20007810000 */
[--C-:B------:R-:W-:Y:S02]  /*19f60*/  FFMA.FTZ R58, R39, c[0x0][0x2d0], -R8.reuse ;  /* 0x0000b400273a7a23 */ /* 0x100fe40000010808 */
        /* <DEDUP_REMOVED lines=8> */
[--C-:B------:R-:W-:Y:S01]  /*19ff0*/  FFMA.FTZ R233, R35, c[0x0][0x2d0], -R8.reuse ;  /* 0x0000b40023e97a23 */ /* 0x100fe20000010808 */
[----:B------:R-:W-:Y:S01]  /*1a000*/  MUFU.EX2 R231, R231 ;  /* 0x000000e700e77308 */ /* 0x000fe20000000800 */
[----:B-1----:R-:W-:Y:S01]  /*1a010*/  FMNMX.FTZ R184, R184, R5, !PT ;  /* 0x00000005b8b87209 */ /* 0x002fe20007810000 */
[--C-:B------:R-:W-:Y:S02]  /*1a020*/  FFMA.FTZ R31, R50, c[0x0][0x2d0], -R8.reuse ;  /* 0x0000b400321f7a23 */ /* 0x100fe40000010808 */
[--C-:B--2---:R-:W-:Y:S01]  /*1a030*/  FFMA.FTZ R3, R190, c[0x0][0x2d0], -R8.reuse ;  /* 0x0000b400be037a23 */ /* 0x104fe20000010808 */
[C---:B------:R-:W-:Y:S01]  /*1a040*/  FSETP.NEU.FTZ.AND P1, PT, R184.reuse, -INF , PT ;  /* 0xff800000b800780b */ /* 0x040fe20003f3d000 */
[----:B------:R-:W-:Y:S02]  /*1a050*/  FMUL.FTZ R7, R184, c[0x0][0x2d0] ;  /* 0x0000b400b8077a20 */ /* 0x000fe40000410000 */
[--C-:B------:R-:W-:Y:S02]  /*1a060*/  FFMA.FTZ R30, R51, c[0x0][0x2d0], -R8.reuse ;  /* 0x0000b400331e7a23 */ /* 0x100fe40000010808 */
[----:B------:R1:W-:Y:S01]  /*1a070*/  MUFU.EX2 R215, R3 ;  /* 0x0000000300d77308 */ /* 0x0003e20000000800 */
[----:B------:R-:W-:Y:S01]  /*1a080*/  FSEL R7, R7, RZ, P1 ;  /* 0x000000ff07077208 */ /* 0x000fe20000800000 */
[----:B---3--:R-:W2:Y:S01]  /*1a090*/  SHFL.BFLY PT, R2, R0, 0x2, 0x1f ;  /* 0x0c401f0000027f89 */ /* 0x008ea200000e0000 */
[----:B----4-:R-:W-:Y:S03]  /*1a0a0*/  F2FP.PACK_AB R190, R27, R16 ;  /* 0x000000101bbe723e */ /* 0x010fe600000000ff */
        /* <DEDUP_REMOVED lines=10> */
[--C-:B-1----:R-:W-:Y:S02]  /*1a150*/  FFMA.FTZ R3, R191, c[0x0][0x2d0], -R8.reuse ;  /* 0x0000b400bf037a23 */ /* 0x102fe40000010808 */
[--C-:B------:R-:W-:Y:S01]  /*1a160*/  FFMA.FTZ R232, R29, c[0x0][0x2d0], -R7.reuse ;  /* 0x0000b4001de87a23 */ /* 0x100fe20000010807 */
[----:B--2---:R-:W-:Y:S01]  /*1a170*/  FMNMX.FTZ R0, R0, R2, !PT ;  /* 0x0000000200007209 */ /* 0x004fe20007810000 */
[--C-:B------:R-:W-:Y:S01]  /*1a180*/  FFMA.FTZ R2, R18, c[0x0][0x2d0], -R8.reuse ;  /* 0x0000b40012027a23 */ /* 0x100fe20000010808 */
[----:B------:R1:W2:Y:S01]  /*1a190*/  MUFU.EX2 R26, R3 ;  /* 0x00000003001a7308 */ /* 0x0002a20000000800 */
[--C-:B------:R-:W-:Y:S02]  /*1a1a0*/  FFMA.FTZ R40, R40, c[0x0][0x2d0], -R7.reuse ;  /* 0x0000b40028287a23 */ /* 0x100fe40000010807 */
[--C-:B------:R-:W-:Y:S01]  /*1a1b0*/  FFMA.FTZ R41, R41, c[0x0][0x2d0], -R7.reuse ;  /* 0x0000b40029297a23 */ /* 0x100fe20000010807 */
[----:B---3--:R-:W-:Y:S06]  /*1a1c0*/  FSEL R4, R186, RZ, P0 ;  /* 0x000000ffba047208 */ /* 0x008fec0000000000 */
[----:B------:R3:W-:Y:S10]  /*1a1d0*/  MUFU.EX2 R17, R2 ;  /* 0x0000000200117308 */ /* 0x0007f40000000800 */
[----:B------:R-:W-:Y:S01]  /*1a1e0*/  MUFU.EX2 R18, R12 ;  /* 0x0000000c00127308 */ /* 0x000fe20000000800 */
[----:B-1----:R-:W-:Y:S01]  /*1a1f0*/  FFMA.FTZ R3, R19, c[0x0][0x2d0], -R8 ;  /* 0x0000b40013037a23 */ /* 0x002fe20000010808 */
[----:B--2---:R-:W-:Y:S08]  /*1a200*/  F2FP.PACK_AB R189, R26, R215 ;  /* 0x000000d71abd723e */ /* 0x004ff000000000ff */
[----:B------:R1:W2:Y:S01]  /*1a210*/  MUFU.EX2 R242, R3 ;  /* 0x0000000300f27308 */ /* 0x0002a20000000800 */
[----:B---3--:R-:W3:Y:S01]  /*1a220*/  SHFL.BFLY PT, R2, R0, 0x1, 0x1f ;  /* 0x0c201f0000027f89 */ /* 0x008ee200000e0000 */
[--C-:B-1----:R-:W-:Y:S01]  /*1a230*/  FFMA.FTZ R3, R9, c[0x0][0x2d0], -R7.reuse ;  /* 0x0000b40009037a23 */ /* 0x102fe20000010807 */
[----:B--2---:R-:W-:Y:S02]  /*1a240*/  F2FP.PACK_AB R191, R242, R17 ;  /* 0x00000011f2bf723e */ /* 0x004fe400000000ff */
[----:B---3--:R-:W-:Y:S01]  /*1a250*/  FMNMX.FTZ R182, R2, R0, !PT ;  /* 0x0000000002b67209 */ /* 0x008fe20007810000 */
[----:B------:R-:W-:Y:S04]  /*1a260*/  FFMA.FTZ R0, R13, c[0x0][0x2d0], -R7 ;  /* 0x0000b4000d007a23 */ /* 0x000fe80000010807 */
[----:B------:R1:W2:Y:S01]  /*1a270*/  MUFU.EX2 R62, R3 ;  /* 0x00000003003e7308 */ /* 0x0002a20000000800 */
[----:B------:R-:W-:Y:S01]  /*1a280*/  FSEL R2, R184, RZ, P1 ;  /* 0x000000ffb8027208 */ /* 0x000fe20000800000 */
[C---:B------:R-:W-:Y:S01]  /*1a290*/  FMUL.FTZ R212, R182.reuse, c[0x0][0x2d0] ;  /* 0x0000b400b6d47a20 */ /* 0x040fe20000410000 */
[----:B------:R-:W-:Y:S04]  /*1a2a0*/  FSETP.NEU.FTZ.AND P0, PT, R182, -INF , PT ;  /* 0xff800000b600780b */ /* 0x000fe80003f1d000 */
[----:B------:R-:W-:Y:S03]  /*1a2b0*/  FSEL R212, R212, RZ, P0 ;  /* 0x000000ffd4d47208 */ /* 0x000fe60000000000 */
[----:B------:R3:W-:Y:S02]  /*1a2c0*/  MUFU.EX2 R241, R0 ;  /* 0x0000000000f17308 */ /* 0x0007e40000000800 */
[--C-:B------:R-:W-:Y:S02]  /*1a2d0*/  FFMA.FTZ R5, R15, c[0x0][0x2d0], -R212.reuse ;  /* 0x0000b4000f057a23 */ /* 0x100fe400000108d4 */
[--C-:B------:R-:W-:Y:S06]  /*1a2e0*/  FFMA.FTZ R216, R216, c[0x0][0x2d0], -R212.reuse ;  /* 0x0000b400d8d87a23 */ /* 0x100fec00000108d4 */
[----:B------:R4:W-:Y:S01]  /*1a2f0*/  MUFU.EX2 R236, R5 ;  /* 0x0000000500ec7308 */ /* 0x0009e20000000800 */
[----:B-1----:R-:W-:Y:S02]  /*1a300*/  FSEL R3, R185, RZ, P2 ;  /* 0x000000ffb9037208 */ /* 0x002fe40001000000 */
[----:B--2---:R-:W-:Y:S01]  /*1a310*/  F2FP.PACK_AB R208, R62, R214 ;  /* 0x000000d63ed0723e */ /* 0x004fe200000000ff */
[----:B---3--:R-:W-:Y:S06]  /*1a320*/  FFMA.FTZ R0, R10, c[0x0][0x2d0], -R212 ;  /* 0x0000b4000a007a23 */ /* 0x008fec00000108d4 */
[----:B------:R1:W-:Y:S01]  /*1a330*/  MUFU.EX2 R213, R0 ;  /* 0x0000000000d57308 */ /* 0x0003e20000000800 */
[----:B----4-:R-:W-:Y:S02]  /*1a340*/  FADD.FTZ R5, -R4, R180 ;  /* 0x000000b404057221 */ /* 0x010fe40000010100 */
[----:B------:R-:W-:Y:S02]  /*1a350*/  FADD.FTZ R4, -R3, R181 ;  /* 0x000000b503047221 */ /* 0x000fe40000010100 */
[----:B------:R-:W-:Y:S02]  /*1a360*/  FADD.FTZ R3, -R2, R187 ;  /* 0x000000bb02037221 */ /* 0x000fe40000010100 */
[----:B------:R-:W-:Y:S02]  /*1a370*/  FFMA.FTZ R187, R24, c[0x0][0x2d0], -R7 ;  /* 0x0000b40018bb7a23 */ /* 0x000fe40000010807 */
[--C-:B-1----:R-:W-:Y:S04]  /*1a380*/  FFMA.FTZ R0, R11, c[0x0][0x2d0], -R212.reuse ;  /* 0x0000b4000b007a23 */ /* 0x102fe800000108d4 */
[----:B------:R1:W2:Y:S02]  /*1a390*/  MUFU.EX2 R63, R0 ;  /* 0x00000000003f7308 */ /* 0x0002a40000000800 */
[----:B-1----:R-:W-:Y:S01]  /*1a3a0*/  FFMA.FTZ R0, R14, c[0x0][0x2d0], -R212 ;  /* 0x0000b4000e007a23 */ /* 0x002fe200000108d4 */
[----:B--2---:R-:W-:Y:S07]  /*1a3b0*/  F2FP.PACK_AB R209, R63, R213 ;  /* 0x000000d53fd1723e */ /* 0x004fee00000000ff */
[----:B------:R1:W-:Y:S02]  /*1a3c0*/  MUFU.EX2 R59, R0 ;  /* 0x00000000003b7308 */ /* 0x0003e40000000800 */
[----:B-1----:R-:W-:Y:S05]  /*1a3d0*/  FSEL R0, R182, RZ, P0 ;  /* 0x000000ffb6007208 */ /* 0x002fea0000000000 */
[----:B------:R-:W-:Y:S01]  /*1a3e0*/  FADD.FTZ R2, -R0, R188 ;  /* 0x000000bc00027221 */ /* 0x000fe20000010100 */
[----:B------:R-:W-:Y:S01]  /*1a3f0*/  F2FP.PACK_AB R188, R220, R219 ;  /* 0x000000dbdcbc723e */ /* 0x000fe200000000ff */
[----:B------:R-:W-:Y:S04]  /*1a400*/  FMUL.FTZ R0, R5, c[0x0][0x2d0] ;  /* 0x0000b40005007a20 */ /* 0x000fe80000410000 */
[----:B------:R1:W2:Y:S02]  /*1a410*/  MUFU.EX2 R181, R0 ;  /* 0x0000000000b57308 */ /* 0x0002a40000000800 */
[----:B-1----:R-:W-:Y:S02]  /*1a420*/  FMUL.FTZ R0, R4, c[0x0][0x2d0] ;  /* 0x0000b40004007a20 */ /* 0x002fe40000410000 */
[C---:B--2---:R-:W-:Y:S01]  /*1a430*/  FMUL.FTZ R4, R181.reuse, R192 ;  /* 0x000000c0b5047220 */ /* 0x044fe20000410000 */
[----:B------:R-:W-:Y:S05]  /*1a440*/  MOV R192, R36 ;  /* 0x0000002400c07202 */ /* 0x000fea0000000f00 */
[----:B------:R1:W2:Y:S01]  /*1a450*/  MUFU.EX2 R180, R0 ;  /* 0x0000000000b47308 */ /* 0x0002a20000000800 */
[C---:B------:R-:W-:Y:S01]  /*1a460*/  FMUL.FTZ R5, R181.reuse, R193 ;  /* 0x000000c1b5057220 */ /* 0x040fe20000410000 */
[----:B------:R-:W3:Y:S01]  /*1a470*/  LDSM.16.MT88.4 R36, [R238+0x100] ;  /* 0x00010000ee24783b */ /* 0x000ee20000004200 */
[----:B------:R-:W-:Y:S01]  /*1a480*/  IMAD.MOV.U32 R193, RZ, RZ, R211 ;  /* 0x000000ffffc17224 */ /* 0x000fe200078e00d3 */
[----:B------:R-:W-:Y:S01]  /*1a490*/  F2FP.PACK_AB R211, R236, R59 ;  /* 0x0000003becd3723e */ /* 0x000fe200000000ff */
[C---:B------:R-:W-:Y:S01]  /*1a4a0*/  FMUL.FTZ R32, R181.reuse, R144 ;  /* 0x00000090b5207220 */ /* 0x040fe20000410000 */
[----:B------:R-:W-:Y:S01]  /*1a4b0*/  MOV R144, R58 ;  /* 0x0000003a00907202 */ /* 0x000fe20000000f00 */
[C---:B------:R-:W-:Y:S02]  /*1a4c0*/  FMUL.FTZ R33, R181.reuse, R145 ;  /* 0x00000091b5217220 */ /* 0x040fe40000410000 */
[----:B------:R-:W-:Y:S02]  /*1a4d0*/  IMAD.MOV.U32 R145, RZ, RZ, R45 ;  /* 0x000000ffff917224 */ /* 0x000fe400078e002d */
[C---:B------:R-:W-:Y:S02]  /*1a4e0*/  FMUL.FTZ R68, R181.reuse, R68 ;  /* 0x00000044b5447220 */ /* 0x040fe40000410000 */
[C---:B------:R-:W-:Y:S02]  /*1a4f0*/  FMUL.FTZ R69, R181.reuse, R69 ;  /* 0x00000045b5457220 */ /* 0x040fe40000410000 */
[C---:B------:R-:W-:Y:S02]  /*1a500*/  FMUL.FTZ R80, R181.reuse, R80 ;  /* 0x00000050b5507220 */ /* 0x040fe40000410000 */
[C---:B------:R-:W-:Y:S02]  /*1a510*/  FMUL.FTZ R81, R181.reuse, R81 ;  /* 0x00000051b5517220 */ /* 0x040fe40000410000 */
[C---:B------:R-:W-:Y:S02]  /*1a520*/  FMUL.FTZ R84, R181.reuse, R84 ;  /* 0x00000054b5547220 */ /* 0x040fe40000410000 */
[C---:B------:R-:W-:Y:S02]  /*1a530*/  FMUL.FTZ R85, R181.reuse, R85 ;  /* 0x00000055b5557220 */ /* 0x040fe40000410000 */
[----:B------:R-:W-:Y:S02]  /*1a540*/  FMUL.FTZ R96, R181, R96 ;  /* 0x00000060b5607220 */ /* 0x000fe40000410000 */
[----:B-1----:R-:W-:Y:S02]  /*1a550*/  FMUL.FTZ R0, R3, c[0x0][0x2d0] ;  /* 0x0000b40003007a20 */ /* 0x002fe40000410000 */
[C---:B--2---:R-:W-:Y:S01]  /*1a560*/  FMUL.FTZ R6, R180.reuse, R194 ;  /* 0x000000c2b4067220 */ /* 0x044fe20000410000 */
[----:B------:R-:W-:Y:S01]  /*1a570*/  MOV R194, R46 ;  /* 0x0000002e00c27202 */ /* 0x000fe20000000f00 */
[----:B------:R1:W2:Y:S01]  /*1a580*/  MUFU.EX2 R3, R0 ;  /* 0x0000000000037308 */ /* 0x0002a20000000800 */
[C---:B------:R-:W-:Y:S01]  /*1a590*/  FMUL.FTZ R19, R180.reuse, R207 ;  /* 0x000000cfb4137220 */ /* 0x040fe20000410000 */
[----:B------:R-:W-:Y:S01]  /*1a5a0*/  MOV R207, R27 ;  /* 0x0000001b00cf7202 */ /* 0x000fe20000000f00 */
[C---:B------:R-:W-:Y:S01]  /*1a5b0*/  FMUL.FTZ R34, R180.reuse, R146 ;  /* 0x00000092b4227220 */ /* 0x040fe20000410000 */
[----:B------:R-:W-:Y:S01]  /*1a5c0*/  MOV R146, R48 ;  /* 0x0000003000927202 */ /* 0x000fe20000000f00 */
[C---:B------:R-:W-:Y:S02]  /*1a5d0*/  FMUL.FTZ R35, R180.reuse, R147 ;  /* 0x00000093b4237220 */ /* 0x040fe40000410000 */
[----:B------:R-:W-:Y:S02]  /*1a5e0*/  IMAD.MOV.U32 R147, RZ, RZ, R49 ;  /* 0x000000ffff937224 */ /* 0x000fe400078e0031 */
[C---:B------:R-:W-:Y:S01]  /*1a5f0*/  FMUL.FTZ R48, R181.reuse, R160 ;  /* 0x000000a0b5307220 */ /* 0x040fe20000410000 */
[----:B------:R-:W-:Y:S01]  /*1a600*/  MUFU.EX2 R194, R194 ;  /* 0x000000c200c27308 */ /* 0x000fe20000000800 */
[----:B------:R-:W-:Y:S02]  /*1a610*/  FMUL.FTZ R49, R181, R161 ;  /* 0x000000a1b5317220 */ /* 0x000fe40000410000 */
[C---:B------:R-:W-:Y:S02]  /*1a620*/  FMUL.FTZ R50, R180.reuse, R162 ;  /* 0x000000a2b4327220 */ /* 0x040fe40000410000 */
[C---:B------:R-:W-:Y:S02]  /*1a630*/  FMUL.FTZ R51, R180.reuse, R163 ;  /* 0x000000a3b4337220 */ /* 0x040fe40000410000 */
[C---:B------:R-:W-:Y:S02]  /*1a640*/  FMUL.FTZ R66, R180.reuse, R178 ;  /* 0x000000b2b4427220 */ /* 0x040fe40000410000 */
[C---:B------:R-:W-:Y:S02]  /*1a650*/  FMUL.FTZ R67, R180.reuse, R179 ;  /* 0x000000b3b4437220 */ /* 0x040fe40000410000 */
[C---:B------:R-:W-:Y:S02]  /*1a660*/  FMUL.FTZ R70, R180.reuse, R70 ;  /* 0x00000046b4467220 */ /* 0x040fe40000410000 */
[----:B------:R-:W-:Y:S02]  /*1a670*/  FMUL.FTZ R71, R180, R71 ;  /* 0x00000047b4477220 */ /* 0x000fe40000410000 */
[----:B-1----:R-:W-:Y:S02]  /*1a680*/  FMUL.FTZ R0, R2, c[0x0][0x2d0] ;  /* 0x0000b40002007a20 */ /* 0x002fe40000410000 */
[----:B------:R-:W-:Y:S02]  /*1a690*/  FFMA.FTZ R2, R25, c[0x0][0x2d0], -R7 ;  /* 0x0000b40019027a23 */ /* 0x000fe40000010807 */
[C---:B------:R-:W-:Y:S01]  /*1a6a0*/  FMUL.FTZ R7, R180.reuse, R195 ;  /* 0x000000c3b4077220 */ /* 0x040fe20000410000 */
[----:B------:R-:W-:Y:S01]  /*1a6b0*/  MOV R195, R210 ;  /* 0x000000d200c37202 */ /* 0x000fe20000000f00 */
[----:B------:R-:W1:Y:S01]  /*1a6c0*/  MUFU.EX2 R0, R0 ;  /* 0x0000000000007308 */ /* 0x000e620000000800 */
[----:B------:R-:W-:Y:S01]  /*1a6d0*/  F2FP.PACK_AB R210, R241, R18 ;  /* 0x00000012f1d2723e */ /* 0x000fe200000000ff */
[C---:B--2---:R-:W-:Y:S02]  /*1a6e0*/  FMUL.FTZ R45, R3.reuse, R157 ;  /* 0x0000009d032d7220 */ /* 0x044fe40000410000 */
[----:B------:R-:W2:Y:S01]  /*1a6f0*/  LDL.LU R157, [R1+0x10] ;  /* 0x00001000019d7983 */ /* 0x000ea20000300800 */
[-C--:B------:R-:W-:Y:S01]  /*1a700*/  HMMA.16816.F32 R4, R188, R20.reuse, R4 ;  /* 0x00000014bc04723c */ /* 0x080fe20000001804 */
[C---:B------:R-:W-:Y:S02]  /*1a710*/  FMUL.FTZ R8, R3.reuse, R196 ;  /* 0x000000c403087220 */ /* 0x040fe40000410000 */
[C---:B------:R-:W-:Y:S01]  /*1a720*/  FMUL.FTZ R9, R3.reuse, R197 ;  /* 0x000000c503097220 */ /* 0x040fe20000410000 */
[----:B------:R-:W-:Y:S01]  /*1a730*/  MOV R197, R18 ;  /* 0x0000001200c57202 */ /* 0x000fe20000000f00 */
[C---:B------:R-:W-:Y:S01]  /*1a740*/  FMUL.FTZ R12, R3.reuse, R200 ;  /* 0x000000c8030c7220 */ /* 0x040fe20000410000 */
[----:B------:R-:W-:Y:S01]  /*1a750*/  MOV R200, R17 ;  /* 0x0000001100c87202 */ /* 0x000fe20000000f00 */
[----:B------:R-:W-:Y:S01]  /*1a760*/  FMUL.FTZ R13, R3, R201 ;  /* 0x000000c9030d7220 */ /* 0x000fe20000410000 */
[----:B------:R-:W-:Y:S01]  /*1a770*/  MOV R160, R197 ;  /* 0x000000c500a07202 */ /* 0x000fe20000000f00 */
[C---:B------:R-:W-:Y:S01]  /*1a780*/  FMUL.FTZ R17, R181.reuse, R205 ;  /* 0x000000cdb5117220 */ /* 0x040fe20000410000 */
[----:B------:R-:W-:Y:S02]  /*1a790*/  MUFU.EX2 R197, R234 ;  /* 0x000000ea00c57308 */ /* 0x000fe40000000800 */
[----:B------:R-:W-:Y:S01]  /*1a7a0*/  FMUL.FTZ R18, R180, R206 ;  /* 0x000000ceb4127220 */ /* 0x000fe20000410000 */
[----:B------:R-:W-:Y:S01]  /*1a7b0*/  MOV R205, R53 ;  /* 0x0000003500cd7202 */ /* 0x000fe20000000f00 */
[----:B------:R-:W-:Y:S02]  /*1a7c0*/  IMAD.MOV.U32 R201, RZ, RZ, R16 ;  /* 0x000000ffffc97224 */ /* 0x000fe400078e0010 */
[----:B------:R-:W-:Y:S02]  /*1a7d0*/  FMUL.FTZ R16, R181, R204 ;  /* 0x000000ccb5107220 */ /* 0x000fe40000410000 */
[----:B------:R-:W-:Y:S02]  /*1a7e0*/  IMAD.MOV.U32 R204, RZ, RZ, R54 ;  /* 0x000000ffffcc7224 */ /* 0x000fe400078e0036 */
[C---:B-1----:R-:W-:Y:S02]  /*1a7f0*/  FMUL.FTZ R10, R0.reuse, R198 ;  /* 0x000000c6000a7220 */ /* 0x042fe40000410000 */
[C---:B------:R-:W-:Y:S02]  /*1a800*/  FMUL.FTZ R11, R0.reuse, R199 ;  /* 0x000000c7000b7220 */ /* 0x040fe40000410000 */
[----:B------:R-:W-:Y:S02]  /*1a810*/  IMAD.MOV.U32 R206, RZ, RZ, R52 ;  /* 0x000000ffffce7224 */ /* 0x000fe400078e0034 */
[C---:B------:R-:W-:Y:S02]  /*1a820*/  FMUL.FTZ R44, R3.reuse, R156 ;  /* 0x0000009c032c7220 */ /* 0x040fe40000410000 */
[----:B------:R-:W4:Y:S01]  /*1a830*/  LDL.LU R156, [R1+0xc] ;  /* 0x00000c00019c7983 */ /* 0x000f220000300800 */
[C---:B------:R-:W-:Y:S01]  /*1a840*/  HMMA.16816.F32 R8, R208.reuse, R20, R8 ;  /* 0x00000014d008723c */ /* 0x040fe20000001808 */
[C---:B------:R-:W-:Y:S01]  /*1a850*/  FMUL.FTZ R14, R0.reuse, R202 ;  /* 0x000000ca000e7220 */ /* 0x040fe20000410000 */
[----:B------:R-:W-:Y:S01]  /*1a860*/  MOV R202, R55 ;  /* 0x0000003700ca7202 */ /* 0x000fe20000000f00 */
[C---:B------:R-:W-:Y:S01]  /*1a870*/  FMUL.FTZ R15, R0.reuse, R203 ;  /* 0x000000cb000f7220 */ /* 0x040fe20000410000 */
[----:B------:R-:W1:Y:S01]  /*1a880*/  LDSM.16.MT88.4 R52, [R240+0x100] ;  /* 0x00010000f034783b */ /* 0x000e620000004200 */
[----:B------:R-:W-:Y:S01]  /*1a890*/  FMUL.FTZ R24, R3, R136 ;  /* 0x0000008803187220 */ /* 0x000fe20000410000 */
[----:B------:R-:W-:Y:S01]  /*1a8a0*/  MOV R136, R62 ;  /* 0x0000003e00887202 */ /* 0x000fe20000000f00 */
[C---:B------:R-:W-:Y:S02]  /*1a8b0*/  FMUL.FTZ R20, R181.reuse, R132 ;  /* 0x00000084b5147220 */ /* 0x040fe40000410000 */
[----:B------:R-:W-:Y:S01]  /*1a8c0*/  FMUL.FTZ R21, R181, R133 ;  /* 0x00000085b5157220 */ /* 0x000fe20000410000 */
[-C--:B------:R-:W-:Y:S02]  /*1a8d0*/  HMMA.16816.F32 R12, R208, R22.reuse, R12 ;  /* 0x00000016d00c723c */ /* 0x080fe4000000180c */
[C---:B------:R-:W-:Y:S01]  /*1a8e0*/  FMUL.FTZ R25, R3.reuse, R137 ;  /* 0x0000008903197220 */ /* 0x040fe20000410000 */
[----:B------:R-:W-:Y:S01]  /*1a8f0*/  MOV R137, R26 ;  /* 0x0000001a00897202 */ /* 0x000fe20000000f00 */
[C---:B------:R-:W-:Y:S02]  /*1a900*/  FMUL.FTZ R26, R0.reuse, R138 ;  /* 0x0000008a001a7220 */ /* 0x040fe40000410000 */
[----:B------:R-:W-:Y:S02]  /*1a910*/  FMUL.FTZ R27, R0, R139 ;  /* 0x0000008b001b7220 */ /* 0x000fe40000410000 */
[C---:B------:R-:W-:Y:S01]  /*1a920*/  HMMA.16816.F32 R16, R188.reuse, R22, R16 ;  /* 0x00000016bc10723c */ /* 0x040fe20000001810 */
[C---:B------:R-:W-:Y:S03]  /*1a930*/  FMUL.FTZ R28, R3.reuse, R140 ;  /* 0x0000008c031c7220 */ /* 0x040fe60000410000 */
[C---:B------:R-:W-:Y:S01]  /*1a940*/  FMUL.FTZ R29, R3.reuse, R141 ;  /* 0x0000008d031d7220 */ /* 0x040fe20000410000 */
[----:B------:R-:W-:Y:S01]  /*1a950*/  MOV R140, R40 ;  /* 0x00000028008c7202 */ /* 0x000fe20000000f00 */
[----:B------:R-:W-:Y:S02]  /*1a960*/  IMAD.MOV.U32 R141, RZ, RZ, R30 ;  /* 0x000000ffff8d7224 */ /* 0x000fe400078e001e */
[C---:B------:R-:W-:Y:S04]  /*1a970*/  FMUL.FTZ R22, R180.reuse, R134 ;  /* 0x00000086b4167220 */ /* 0x040fe80000410000 */
[----:B------:R-:W-:Y:S02]  /*1a980*/  FMUL.FTZ R23, R180, R135 ;  /* 0x00000087b4177220 */ /* 0x000fe40000410000 */
[----:B------:R-:W1:Y:S01]  /*1a990*/  LDSM.16.MT88.4 R132, [R239+0x100] ;  /* 0x00010000ef84783b */ /* 0x000e620000004200 */
[C---:B------:R-:W-:Y:S01]  /*1a9a0*/  FMUL.FTZ R30, R0.reuse, R142 ;  /* 0x0000008e001e7220 */ /* 0x040fe20000410000 */
[----:B------:R-:W-:Y:S01]  /*1a9b0*/  MOV R142, R31 ;  /* 0x0000001f008e7202 */ /* 0x000fe20000000f00 */
[----:B------:R-:W-:Y:S02]  /*1a9c0*/  FMUL.FTZ R31, R0, R143 ;  /* 0x0000008f001f7220 */ /* 0x000fe40000410000 */
[-C--:B---3--:R-:W-:Y:S01]  /*1a9d0*/  HMMA.16816.F32 R20, R188, R36.reuse, R20 ;  /* 0x00000024bc14723c */ /* 0x088fe20000001814 */
[----:B------:R-:W-:Y:S02]  /*1a9e0*/  IMAD.MOV.U32 R139, RZ, RZ, R41 ;  /* 0x000000ffff8b7224 */ /* 0x000fe400078e0029 */
[C---:B------:R-:W-:Y:S02]  /*1a9f0*/  FMUL.FTZ R40, R3.reuse, R152 ;  /* 0x0000009803287220 */ /* 0x040fe40000410000 */
[--C-:B------:R-:W-:Y:S02]  /*1aa00*/  FFMA.FTZ R152, R224, c[0x0][0x2d0], -R212.reuse ;  /* 0x0000b400e0987a23 */ /* 0x100fe400000108d4 */
[--C-:B------:R-:W-:Y:S01]  /*1aa10*/  FFMA.FTZ R224, R218, c[0x0][0x2d0], -R212.reuse ;  /* 0x0000b400dae07a23 */ /* 0x100fe200000108d4 */
[C---:B------:R-:W-:Y:S01]  /*1aa20*/  HMMA.16816.F32 R24, R208.reuse, R36, R24 ;  /* 0x00000024d018723c */ /* 0x040fe20000001818 */
[----:B------:R-:W-:Y:S03]  /*1aa30*/  FMUL.FTZ R41, R3, R153 ;  /* 0x0000009903297220 */ /* 0x000fe60000410000 */
[--C-:B------:R-:W-:Y:S01]  /*1aa40*/  FFMA.FTZ R153, R223, c[0x0][0x2d0], -R212.reuse ;  /* 0x0000b400df997a23 */ /* 0x100fe200000108d4 */
[----:B------:R-:W-:Y:S01]  /*1aa50*/  MUFU.EX2 R224, R224 ;  /* 0x000000e000e07308 */ /* 0x000fe20000000800 */
[----:B------:R-:W-:Y:S02]  /*1aa60*/  IMAD.MOV.U32 R143, RZ, RZ, R47 ;  /* 0x000000ffff8f7224 */ /* 0x000fe400078e002f */
[-C--:B------:R-:W-:Y:S01]  /*1aa70*/  HMMA.16816.F32 R28, R208, R38.reuse, R28 ;  /* 0x00000026d01c723c */ /* 0x080fe2000000181c */
[C---:B------:R-:W-:Y:S03]  /*1aa80*/  FMUL.FTZ R36, R181.reuse, R148 ;  /* 0x00000094b5247220 */ /* 0x040fe60000410000 */
[----:B------:R-:W-:Y:S01]  /*1aa90*/  FMUL.FTZ R37, R181, R149 ;  /* 0x00000095b5257220 */ /* 0x000fe20000410000 */
[----:B------:R-:W-:Y:S01]  /*1aaa0*/  MOV R148, R42 ;  /* 0x0000002a00947202 */ /* 0x000fe20000000f00 */
[C---:B------:R-:W-:Y:S02]  /*1aab0*/  FMUL.FTZ R42, R0.reuse, R154 ;  /* 0x0000009a002a7220 */ /* 0x040fe40000410000 */
[C---:B------:R-:W-:Y:S01]  /*1aac0*/  HMMA.16816.F32 R32, R188.reuse, R38, R32 ;  /* 0x00000026bc20723c */ /* 0x040fe20000001820 */
[----:B------:R-:W-:Y:S01]  /*1aad0*/  IMAD.MOV.U32 R198, RZ, RZ, R43 ;  /* 0x000000ffffc67224 */ /* 0x000fe200078e002b */
        /* <DEDUP_REMOVED lines=8> */
[C---:B------:R-:W-:Y:S01]  /*1ab60*/  FMUL.FTZ R47, R0.reuse, R159 ;  /* 0x0000009f002f7220 */ /* 0x040fe20000410000 */
[-C--:B-1----:R-:W-:Y:S01]  /*1ab70*/  HMMA.16816.F32 R36, R188, R52.reuse, R36 ;  /* 0x00000034bc24723c */ /* 0x082fe20000001824 */
[----:B------:R-:W-:Y:S02]  /*1ab80*/  IMAD.MOV.U32 R138, RZ, RZ, R59 ;  /* 0x000000ffff8a7224 */ /* 0x000fe400078e003b */
[C---:B------:R-:W-:Y:S02]  /*1ab90*/  FMUL.FTZ R56, R3.reuse, R168 ;  /* 0x000000a803387220 */ /* 0x040fe40000410000 */
[C---:B------:R-:W-:Y:S02]  /*1aba0*/  FMUL.FTZ R57, R3.reuse, R169 ;  /* 0x000000a903397220 */ /* 0x040fe40000410000 */
[C---:B------:R-:W-:Y:S01]  /*1abb0*/  FMUL.FTZ R58, R0.reuse, R170 ;  /* 0x000000aa003a7220 */ /* 0x040fe20000410000 */
[C---:B------:R-:W-:Y:S01]  /*1abc0*/  HMMA.16816.F32 R40, R208.reuse, R52, R40 ;  /* 0x00000034d028723c */ /* 0x040fe20000001828 */
[C---:B------:R-:W-:Y:S03]  /*1abd0*/  FMUL.FTZ R59, R0.reuse, R171 ;  /* 0x000000ab003b7220 */ /* 0x040fe60000410000 */
[----:B------:R-:W-:Y:S02]  /*1abe0*/  IMAD.MOV.U32 R203, RZ, RZ, R63 ;  /* 0x000000ffffcb7224 */ /* 0x000fe400078e003f */
[----:B------:R-:W-:Y:S02]  /*1abf0*/  FMUL.FTZ R60, R3, R172 ;  /* 0x000000ac033c7220 */ /* 0x000fe40000410000 */
[-C--:B------:R-:W-:Y:S01]  /*1ac00*/  HMMA.16816.F32 R44, R208, R54.reuse, R44 ;  /* 0x00000036d02c723c */ /* 0x080fe2000000182c */
[C---:B------:R-:W-:Y:S03]  /*1ac10*/  FMUL.FTZ R52, R181.reuse, R164 ;  /* 0x000000a4b5347220 */ /* 0x040fe60000410000 */
[----:B------:R-:W-:Y:S02]  /*1ac20*/  FMUL.FTZ R53, R181, R165 ;  /* 0x000000a5b5357220 */ /* 0x000fe40000410000 */
[----:B------:R-:W-:Y:S01]  /*1ac30*/  FMUL.FTZ R61, R3, R173 ;  /* 0x000000ad033d7220 */ /* 0x000fe20000410000 */
[----:B------:R-:W-:Y:S01]  /*1ac40*/  MUFU.EX2 R165, R187 ;  /* 0x000000bb00a57308 */ /* 0x000fe20000000800 */
[C---:B------:R-:W-:Y:S01]  /*1ac50*/  HMMA.16816.F32 R48, R188.reuse, R54, R48 ;  /* 0x00000036bc30723c */ /* 0x040fe20000001830 */
[C---:B------:R-:W-:Y:S03]  /*1ac60*/  FMUL.FTZ R62, R0.reuse, R174 ;  /* 0x000000ae003e7220 */ /* 0x040fe60000410000 */
[----:B------:R-:W-:Y:S02]  /*1ac70*/  FMUL.FTZ R63, R0, R175 ;  /* 0x000000af003f7220 */ /* 0x000fe40000410000 */
[----:B------:R-:W-:Y:S02]  /*1ac80*/  IMAD.MOV.U32 R196, RZ, RZ, R65 ;  /* 0x000000ffffc47224 */ /* 0x000fe400078e0041 */
[C---:B------:R-:W-:Y:S01]  /*1ac90*/  FMUL.FTZ R54, R180.reuse, R166 ;  /* 0x000000a6b4367220 */ /* 0x040fe20000410000 */
[----:B------:R1:W3:Y:S03]  /*1aca0*/  MUFU.EX2 R173, R2 ;  /* 0x0000000200ad7308 */ /* 0x0002e60000000800 */
[----:B------:R-:W-:Y:S02]  /*1acb0*/  FMUL.FTZ R55, R180, R167 ;  /* 0x000000a7b4377220 */ /* 0x000fe40000410000 */
[----:B------:R-:W-:Y:S01]  /*1acc0*/  FMUL.FTZ R65, R181, R177 ;  /* 0x000000b1b5417220 */ /* 0x000fe20000410000 */
[----:B------:R-:W-:Y:S01]  /*1acd0*/  MOV R177, R143 ;  /* 0x0000008f00b17202 */ /* 0x000fe20000000f00 */
[C---:B------:R-:W-:Y:S02]  /*1ace0*/  FMUL.FTZ R72, R3.reuse, R72 ;  /* 0x0000004803487220 */ /* 0x040fe40000410000 */
[C---:B------:R-:W-:Y:S01]  /*1acf0*/  FMUL.FTZ R73, R3.reuse, R73 ;  /* 0x0000004903497220 */ /* 0x040fe20000410000 */
[-C--:B------:R-:W-:Y:S01]  /*1ad00*/  HMMA.16816.F32 R52, R188, R132.reuse, R52 ;  /* 0x00000084bc34723c */ /* 0x080fe20000001834 */
[C---:B------:R-:W-:Y:S01]  /*1ad10*/  FMUL.FTZ R74, R0.reuse, R74 ;  /* 0x0000004a004a7220 */ /* 0x040fe20000410000 */
[----:B------:R-:W-:Y:S01]  /*1ad20*/  MUFU.EX2 R177, R177 ;  /* 0x000000b100b17308 */ /* 0x000fe20000000800 */
[C---:B------:R-:W-:Y:S02]  /*1ad30*/  FMUL.FTZ R75, R0.reuse, R75 ;  /* 0x0000004b004b7220 */ /* 0x040fe40000410000 */
[C---:B------:R-:W-:Y:S02]  /*1ad40*/  FMUL.FTZ R76, R3.reuse, R76 ;  /* 0x0000004c034c7220 */ /* 0x040fe40000410000 */
[----:B------:R-:W-:Y:S01]  /*1ad50*/  FMUL.FTZ R77, R3, R77 ;  /* 0x0000004d034d7220 */ /* 0x000fe20000410000 */
[C---:B------:R-:W-:Y:S01]  /*1ad60*/  HMMA.16816.F32 R56, R208.reuse, R132, R56 ;  /* 0x00000084d038723c */ /* 0x040fe20000001838 */
[C---:B------:R-:W-:Y:S03]  /*1ad70*/  FMUL.FTZ R78, R0.reuse, R78 ;  /* 0x0000004e004e7220 */ /* 0x040fe60000410000 */
[----:B------:R-:W-:Y:S02]  /*1ad80*/  FMUL.FTZ R79, R0, R79 ;  /* 0x0000004f004f7220 */ /* 0x000fe40000410000 */
[C---:B------:R-:W-:Y:S02]  /*1ad90*/  FMUL.FTZ R82, R180.reuse, R82 ;  /* 0x00000052b4527220 */ /* 0x040fe40000410000 */
[-C--:B------:R-:W-:Y:S01]  /*1ada0*/  HMMA.16816.F32 R60, R208, R134.reuse, R60 ;  /* 0x00000086d03c723c */ /* 0x080fe2000000183c */
[----:B------:R-:W-:Y:S03]  /*1adb0*/  IMAD.MOV.U32 R199, RZ, RZ, R64 ;  /* 0x000000ffffc77224 */ /* 0x000fe600078e0040 */
[----:B------:R-:W-:Y:S02]  /*1adc0*/  FMUL.FTZ R64, R181, R176 ;  /* 0x000000b0b5407220 */ /* 0x000fe40000410000 */
[C---:B------:R-:W-:Y:S02]  /*1add0*/  FMUL.FTZ R83, R180.reuse, R83 ;  /* 0x00000053b4537220 */ /* 0x040fe40000410000 */
[C---:B------:R-:W-:Y:S03]  /*1ade0*/  FMUL.FTZ R86, R180.reuse, R86 ;  /* 0x00000056b4567220 */ /* 0x040fe60000410000 */
[C---:B------:R-:W-:Y:S01]  /*1adf0*/  HMMA.16816.F32 R64, R188.reuse, R134, R64 ;  /* 0x00000086bc40723c */ /* 0x040fe20000001840 */
[----:B------:R-:W3:Y:S01]  /*1ae00*/  LDSM.16.MT88.4 R132, [R237+0x2100] ;  /* 0x00210000ed84783b */ /* 0x000ee20000004200 */
[----:B------:R-:W-:Y:S02]  /*1ae10*/  FMUL.FTZ R87, R180, R87 ;  /* 0x00000057b4577220 */ /* 0x000fe40000410000 */
[C---:B------:R-:W-:Y:S02]  /*1ae20*/  FMUL.FTZ R88, R3.reuse, R88 ;  /* 0x0000005803587220 */ /* 0x040fe40000410000 */
[----:B------:R-:W-:Y:S02]  /*1ae30*/  FMUL.FTZ R89, R3, R89 ;  /* 0x0000005903597220 */ /* 0x000fe40000410000 */
[C---:B------:R-:W-:Y:S04]  /*1ae40*/  FMUL.FTZ R90, R0.reuse, R90 ;  /* 0x0000005a005a7220 */ /* 0x040fe80000410000 */
[C---:B------:R-:W-:Y:S02]  /*1ae50*/  FMUL.FTZ R91, R0.reuse, R91 ;  /* 0x0000005b005b7220 */ /* 0x040fe40000410000 */
[--C-:B-1----:R-:W-:Y:S02]  /*1ae60*/  FFMA.FTZ R2, R225, c[0x0][0x2d0], -R212.reuse ;  /* 0x0000b400e1027a23 */ /* 0x102fe400000108d4 */
[----:B------:R-:W-:Y:S02]  /*1ae70*/  FFMA.FTZ R225, R217, c[0x0][0x2d0], -R212 ;  /* 0x0000b400d9e17a23 */ /* 0x000fe400000108d4 */
[C---:B------:R-:W-:Y:S01]  /*1ae80*/  FMUL.FTZ R92, R3.reuse, R92 ;  /* 0x0000005c035c7220 */ /* 0x040fe20000410000 */
[----:B------:R1:W-:Y:S01]  /*1ae90*/  MUFU.EX2 R164, R2 ;  /* 0x0000000200a47308 */ /* 0x0003e20000000800 */
[----:B------:R-:W-:Y:S02]  /*1aea0*/  FMUL.FTZ R93, R3, R93 ;  /* 0x0000005d035d7220 */ /* 0x000fe40000410000 */
[C---:B------:R-:W-:Y:S02]  /*1aeb0*/  FMUL.FTZ R94, R0.reuse, R94 ;  /* 0x0000005e005e7220 */ /* 0x040fe40000410000 */
[----:B------:R-:W-:Y:S02]  /*1aec0*/  FMUL.FTZ R95, R0, R95 ;  /* 0x0000005f005f7220 */ /* 0x000fe40000410000 */
[C---:B------:R-:W-:Y:S02]  /*1aed0*/  FMUL.FTZ R97, R181.reuse, R97 ;  /* 0x00000061b5617220 */ /* 0x040fe40000410000 */
[C---:B------:R-:W-:Y:S01]  /*1aee0*/  FMUL.FTZ R98, R180.reuse, R98 ;  /* 0x00000062b4627220 */ /* 0x040fe20000410000 */
[----:B------:R-:W-:Y:S01]  /*1aef0*/  MUFU.EX2 R225, R225 ;  /* 0x000000e100e17308 */ /* 0x000fe20000000800 */
[C---:B------:R-:W-:Y:S02]  /*1af00*/  FMUL.FTZ R99, R180.reuse, R99 ;  /* 0x00000063b4637220 */ /* 0x040fe40000410000 */
[----:B------:R-:W-:Y:S01]  /*1af10*/  IMAD.MOV.U32 R148, RZ, RZ, R142 ;  /* 0x000000ffff947224 */ /* 0x000fe200078e008e */
[----:B------:R-:W-:Y:S01]  /*1af20*/  MOV R142, R141 ;  /* 0x0000008d008e7202 */ /* 0x000fe20000000f00 */
[C---:B------:R-:W-:Y:S02]  /*1af30*/  FMUL.FTZ R100, R181.reuse, R100 ;  /* 0x00000064b5647220 */ /* 0x040fe40000410000 */
[----:B------:R-:W-:Y:S01]  /*1af40*/  FMUL.FTZ R101, R181, R101 ;  /* 0x00000065b5657220 */ /* 0x000fe20000410000 */
[----:B------:R-:W-:Y:S01]  /*1af50*/  MOV R149, R142 ;  /* 0x0000008e00957202 */ /* 0x000fe20000000f00 */
[C---:B------:R-:W-:Y:S01]  /*1af60*/  FMUL.FTZ R102, R180.reuse, R102 ;  /* 0x00000066b4667220 */ /* 0x040fe20000410000 */
[----:B------:R-:W-:Y:S01]  /*1af70*/  MOV R142, R195 ;  /* 0x000000c3008e7202 */ /* 0x000fe20000000f00 */
[----:B------:R-:W-:Y:S01]  /*1af80*/  FMUL.FTZ R103, R180, R103 ;  /* 0x00000067b4677220 */ /* 0x000fe20000410000 */
[-C--:B---3--:R-:W-:Y:S01]  /*1af90*/  HMMA.16816.F32 R68, R188, R132.reuse, R68 ;  /* 0x00000084bc44723c */ /* 0x088fe20000001844 */
[----:B------:R-:W-:Y:S02]  /*1afa0*/  FMUL.FTZ R104, R3, R104 ;  /* 0x0000006803687220 */ /* 0x000fe40000410000 */
[----:B-1----:R-:W-:Y:S02]  /*1afb0*/  FFMA.FTZ R2, R229, c[0x0][0x2d0], -R212 ;  /* 0x0000b400e5027a23 */ /* 0x002fe400000108d4 */
[----:B------:R-:W-:Y:S01]  /*1afc0*/  MUFU.EX2 R229, R247 ;  /* 0x000000f700e57308 */ /* 0x000fe20000000800 */
[C---:B------:R-:W-:Y:S02]  /*1afd0*/  FMUL.FTZ R105, R3.reuse, R105 ;  /* 0x0000006903697220 */ /* 0x040fe40000410000 */
[C---:B------:R-:W-:Y:S01]  /*1afe0*/  HMMA.16816.F32 R72, R208.reuse, R132, R72 ;  /* 0x00000084d048723c */ /* 0x040fe20000001848 */
[C---:B------:R-:W-:Y:S03]  /*1aff0*/  FMUL.FTZ R106, R0.reuse, R106 ;  /* 0x0000006a006a7220 */ /* 0x040fe60000410000 */
[C---:B------:R-:W-:Y:S02]  /*1b000*/  FMUL.FTZ R107, R0.reuse, R107 ;  /* 0x0000006b006b7220 */ /* 0x040fe40000410000 */
[C---:B------:R-:W-:Y:S02]  /*1b010*/  FMUL.FTZ R108, R3.reuse, R108 ;  /* 0x0000006c036c7220 */ /* 0x040fe40000410000 */
[-C--:B------:R-:W-:Y:S01]  /*1b020*/  HMMA.16816.F32 R76, R208, R134.reuse, R76 ;  /* 0x00000086d04c723c */ /* 0x080fe2000000184c */
[----:B------:R-:W-:Y:S03]  /*1b030*/  FMUL.FTZ R109, R3, R109 ;  /* 0x0000006d036d7220 */ /* 0x000fe60000410000 */
[C---:B------:R-:W-:Y:S02]  /*1b040*/  FMUL.FTZ R110, R0.reuse, R110 ;  /* 0x0000006e006e7220 */ /* 0x040fe40000410000 */
[----:B------:R-:W-:Y:S02]  /*1b050*/  FMUL.FTZ R111, R0, R111 ;  /* 0x0000006f006f7220 */ /* 0x000fe40000410000 */
[C---:B------:R-:W-:Y:S01]  /*1b060*/  HMMA.16816.F32 R80, R188.reuse, R134, R80 ;  /* 0x00000086bc50723c */ /* 0x040fe20000001850 */
[----:B------:R-:W1:Y:S03]  /*1b070*/  LDSM.16.MT88.4 R132, [R238+0x2100] ;  /* 0x00210000ee84783b */ /* 0x000e660000004200 */
[C---:B------:R-:W-:Y:S02]  /*1b080*/  FMUL.FTZ R112, R181.reuse, R112 ;  /* 0x00000070b5707220 */ /* 0x040fe40000410000 */
[C---:B------:R-:W-:Y:S02]  /*1b090*/  FMUL.FTZ R113, R181.reuse, R113 ;  /* 0x00000071b5717220 */ /* 0x040fe40000410000 */
[C---:B------:R-:W-:Y:S04]  /*1b0a0*/  FMUL.FTZ R114, R180.reuse, R114 ;  /* 0x00000072b4727220 */ /* 0x040fe80000410000 */
        /* <DEDUP_REMOVED lines=14> */
[----:B------:R-:W-:Y:S01]  /*1b190*/  FMUL.FTZ R127, R0, R127 ;  /* 0x0000007f007f7220 */ /* 0x000fe20000410000 */
[-C--:B-1----:R-:W-:Y:S01]  /*1b1a0*/  HMMA.16816.F32 R84, R188, R132.reuse, R84 ;  /* 0x00000084bc54723c */ /* 0x082fe20000001854 */
[C---:B------:R-:W-:Y:S02]  /*1b1b0*/  FMUL.FTZ R130, R180.reuse, R130 ;  /* 0x00000082b4827220 */ /* 0x040fe40000410000 */
[----:B------:R-:W-:Y:S02]  /*1b1c0*/  FMUL.FTZ R131, R180, R131 ;  /* 0x00000083b4837220 */ /* 0x000fe40000410000 */
[----:B------:R-:W-:Y:S01]  /*1b1d0*/  IMAD.MOV.U32 R141, RZ, RZ, R140 ;  /* 0x000000ffff8d7224 */ /* 0x000fe200078e008c */
[----:B------:R-:W-:Y:S01]  /*1b1e0*/  MOV R140, R139 ;  /* 0x0000008b008c7202 */ /* 0x000fe20000000f00 */
[----:B------:R-:W-:Y:S01]  /*1b1f0*/  IMAD.MOV.U32 R139, RZ, RZ, R138 ;  /* 0x000000ffff8b7224 */ /* 0x000fe200078e008a */
[C---:B------:R-:W-:Y:S01]  /*1b200*/  HMMA.16816.F32 R88, R208.reuse, R132, R88 ;  /* 0x00000084d058723c */ /* 0x040fe20000001858 */
[----:B------:R-:W-:Y:S03]  /*1b210*/  MOV R138, R137 ;  /* 0x00000089008a7202 */ /* 0x000fe60000000f00 */
[----:B------:R-:W-:Y:S01]  /*1b220*/  IMAD.MOV.U32 R137, RZ, RZ, R136 ;  /* 0x000000ffff897224 */ /* 0x000fe200078e0088 */
[----:B------:R-:W-:Y:S01]  /*1b230*/  MOV R136, R203 ;  /* 0x000000cb00887202 */ /* 0x000fe20000000f00 */
[----:B--2---:R-:W-:Y:S01]  /*1b240*/  FFMA.FTZ R181, R181, R157, R219 ;  /* 0x0000009db5b57223 */ /* 0x004fe200000100db */
[----:B------:R-:W-:Y:S01]  /*1b250*/  MOV R159, R138 ;  /* 0x0000008a009f7202 */ /* 0x000fe20000000f00 */
[-C--:B------:R-:W-:Y:S01]  /*1b260*/  HMMA.16816.F32 R92, R208, R134.reuse, R92 ;  /* 0x00000086d05c723c */ /* 0x080fe2000000185c */
[----:B------:R-:W2:Y:S03]  /*1b270*/  LDL.LU R157, [R1+0x34] ;  /* 0x00003400019d7983 */ /* 0x000ea60000300800 */
[----:B------:R-:W-:Y:S01]  /*1b280*/  IMAD.MOV.U32 R155, RZ, RZ, R139 ;  /* 0x000000ffff9b7224 */ /* 0x000fe200078e008b */
[----:B------:R-:W-:Y:S01]  /*1b290*/  MOV R167, R136 ;  /* 0x0000008800a77202 */ /* 0x000fe20000000f00 */
[----:B------:R-:W-:Y:S01]  /*1b2a0*/  IMAD.MOV.U32 R166, RZ, RZ, R137 ;  /* 0x000000ffffa67224 */ /* 0x000fe200078e0089 */
[----:B------:R-:W-:Y:S01]  /*1b2b0*/  MOV R151, R140 ;  /* 0x0000008c00977202 */ /* 0x000fe20000000f00 */
[C---:B------:R-:W-:Y:S01]  /*1b2c0*/  HMMA.16816.F32 R96, R188.reuse, R134, R96 ;  /* 0x00000086bc60723c */ /* 0x040fe20000001860 */
[----:B------:R-:W1:Y:S03]  /*1b2d0*/  LDSM.16.MT88.4 R132, [R240+0x2100] ;  /* 0x00210000f084783b */ /* 0x000e660000004200 */
[----:B------:R-:W-:Y:S01]  /*1b2e0*/  IMAD.MOV.U32 R203, RZ, RZ, R202 ;  /* 0x000000ffffcb7224 */ /* 0x000fe200078e00ca */
[----:B------:R-:W-:Y:S01]  /*1b2f0*/  MOV R202, R201 ;  /* 0x000000c900ca7202 */ /* 0x000fe20000000f00 */
[----:B------:R-:W-:Y:S01]  /*1b300*/  IMAD.MOV.U32 R150, RZ, RZ, R141 ;  /* 0x000000ffff967224 */ /* 0x000fe200078e008d */
[----:B------:R-:W-:Y:S01]  /*1b310*/  MOV R140, R192 ;  /* 0x000000c0008c7202 */ /* 0x000fe20000000f00 */
[----:B------:R-:W-:Y:S01]  /*1b320*/  IMAD.MOV.U32 R141, RZ, RZ, R193 ;  /* 0x000000ffff8d7224 */ /* 0x000fe200078e00c1 */
[----:B------:R-:W-:Y:S01]  /*1b330*/  LDSM.16.MT88.4 R136, [R237+0x900] ;  /* 0x00090000ed88783b */ /* 0x000fe20000004200 */
[----:B------:R3:W-:Y:S02]  /*1b340*/  MUFU.EX2 R193, R233 ;  /* 0x000000e900c17308 */ /* 0x0007e40000000800 */
        /* <DEDUP_REMOVED lines=8> */
[----:B------:R-:W4:Y:S01]  /*1b3d0*/  MUFU.EX2 R199, R2 ;  /* 0x0000000200c77308 */ /* 0x000f220000000800 */
        /* <DEDUP_REMOVED lines=10> */
[----:B------:R-:W-:Y:S01]  /*1b480*/  MUFU.EX2 R192, R232 ;  /* 0x000000e800c07308 */ /* 0x000fe20000000800 */
[----:B------:R-:W-:Y:S01]  /*1b490*/  LDSM.16.MT88.4 R144, [R238+0x900] ;  /* 0x00090000ee90783b */ /* 0x000fe20000004200 */
[----:B------:R-:W-:Y:S01]  /*1b4a0*/  IMAD.MOV.U32 R179, RZ, RZ, R167 ;  /* 0x000000ffffb37224 */ /* 0x000fe200078e00a7 */
[----:B---3--:R-:W-:Y:S01]  /*1b4b0*/  MOV R233, R170 ;  /* 0x000000aa00e97202 */ /* 0x008fe20000000f00 */
[----:B------:R-:W-:Y:S01]  /*1b4c0*/  IMAD.MOV.U32 R176, RZ, RZ, R140 ;  /* 0x000000ffffb07224 */ /* 0x000fe200078e008c */
[----:B------:R-:W-:Y:S01]  /*1b4d0*/  F2FP.PACK_AB R140, R173, R165 ;  /* 0x000000a5ad8c723e */ /* 0x000fe200000000ff */
[----:B------:R-:W-:Y:S01]  /*1b4e0*/  IMAD.MOV.U32 R174, RZ, RZ, R171 ;  /* 0x000000ffffae7224 */ /* 0x000fe200078e00ab */
[----:B------:R-:W-:Y:S01]  /*1b4f0*/  MOV R167, R166 ;  /* 0x000000a600a77202 */ /* 0x000fe20000000f00 */
[----:B------:R-:W-:Y:S01]  /*1b500*/  IMAD.MOV.U32 R166, RZ, RZ, R142 ;  /* 0x000000ffffa67224 */ /* 0x000fe200078e008e */
[-C--:B-1----:R-:W-:Y:S01]  /*1b510*/  HMMA.16816.F32 R100, R188, R132.reuse, R100 ;  /* 0x00000084bc64723c */ /* 0x082fe20000001864 */
[----:B------:R-:W-:Y:S01]  /*1b520*/  MUFU.EX2 R176, R176 ;  /* 0x000000b000b07308 */ /* 0x000fe20000000800 */
[----:B------:R-:W-:Y:S01]  /*1b530*/  IMAD.MOV.U32 R171, RZ, RZ, R155 ;  /* 0x000000ffffab7224 */ /* 0x000fe200078e009b */
[----:B----4-:R-:W-:Y:S01]  /*1b540*/  F2FP.PACK_AB R141, R199, R164 ;  /* 0x000000a4c78d723e */ /* 0x010fe200000000ff */
[----:B------:R-:W-:Y:S01]  /*1b550*/  FFMA.FTZ R2, R227, c[0x0][0x2d0], -R212 ;  /* 0x0000b400e3027a23 */ /* 0x000fe200000108d4 */
[----:B------:R-:W-:Y:S01]  /*1b560*/  MOV R155, R149 ;  /* 0x00000095009b7202 */ /* 0x000fe20000000f00 */
[----:B------:R-:W-:Y:S01]  /*1b570*/  IMAD.MOV.U32 R201, RZ, RZ, R200 ;  /* 0x000000ffffc97224 */ /* 0x000fe200078e00c8 */
[----:B------:R-:W-:Y:S01]  /*1b580*/  MOV R187, R174 ;  /* 0x000000ae00bb7202 */ /* 0x000fe20000000f00 */
[C---:B------:R-:W-:Y:S03]  /*1b590*/  HMMA.16816.F32 R104, R208.reuse, R132, R104 ;  /* 0x00000084d068723c */ /* 0x040fe60000001868 */
[----:B------:R1:W-:Y:S01]  /*1b5a0*/  MUFU.EX2 R195, R2 ;  /* 0x0000000200c37308 */ /* 0x0003e20000000800 */
[----:B------:R-:W-:Y:S01]  /*1b5b0*/  MOV R161, R201 ;  /* 0x000000c900a17202 */ /* 0x000fe20000000f00 */
[----:B------:R-:W-:Y:S03]  /*1b5c0*/  IMAD.MOV.U32 R201, RZ, RZ, R196 ;  /* 0x000000ffffc97224 */ /* 0x000fe600078e00c4 */
[-C--:B------:R-:W-:Y:S05]  /*1b5d0*/  HMMA.16816.F32 R108, R208, R134.reuse, R108 ;  /* 0x00000086d06c723c */ /* 0x080fea000000186c */
[----:B------:R-:W-:Y:S03]  /*1b5e0*/  MUFU.EX2 R227, R246 ;  /* 0x000000f600e37308 */ /* 0x000fe60000000800 */
[C---:B------:R-:W-:Y:S01]  /*1b5f0*/  HMMA.16816.F32 R112, R188.reuse, R134, R112 ;  /* 0x00000086bc70723c */ /* 0x040fe20000001870 */
[----:B------:R-:W3:Y:S06]  /*1b600*/  LDSM.16.MT88.4 R132, [R239+0x2100] ;  /* 0x00210000ef84783b */ /* 0x000eec0000004200 */
[----:B------:R-:W-:Y:S01]  /*1b610*/  MUFU.EX2 R174, R153 ;  /* 0x0000009900ae7308 */ /* 0x000fe20000000800 */
[--C-:B-1----:R-:W-:Y:S04]  /*1b620*/  FFMA.FTZ R2, R226, c[0x0][0x2d0], -R212.reuse ;  /* 0x0000b400e2027a23 */ /* 0x102fe800000108d4 */
[----:B------:R-:W-:Y:S05]  /*1b630*/  FFMA.FTZ R212, R183, c[0x0][0x2d0], -R212 ;  /* 0x0000b400b7d47a23 */ /* 0x000fea00000108d4 */
[----:B------:R1:W4:Y:S10]  /*1b640*/  MUFU.EX2 R178, R2 ;  /* 0x0000000200b27308 */ /* 0x0003340000000800 */
[----:B------:R-:W4:Y:S10]  /*1b650*/  MUFU.EX2 R226, R245 ;  /* 0x000000f500e27308 */ /* 0x000f340000000800 */
[----:B------:R-:W-:Y:S01]  /*1b660*/  MUFU.EX2 R179, R179 ;  /* 0x000000b300b37308 */ /* 0x000fe20000000800 */
[-C--:B---3--:R-:W-:Y:S01]  /*1b670*/  HMMA.16816.F32 R116, R188, R132.reuse, R116 ;  /* 0x00000084bc74723c */ /* 0x088fe20000001874 */
[----:B-1----:R-:W-:Y:S01]  /*1b680*/  FFMA.FTZ R2, R180, R156, R215 ;  /* 0x0000009cb4027223 */ /* 0x002fe200000100d7 */
[----:B----4-:R-:W-:Y:S01]  /*1b690*/  F2FP.PACK_AB R143, R178, R195 ;  /* 0x000000c3b28f723e */ /* 0x010fe200000000ff */
[----:B------:R-:W3:Y:S02]  /*1b6a0*/  LDL.LU R156, [R1+0x14] ;  /* 0x00001400019c7983 */ /* 0x000ee40000300800 */
[----:B------:R-:W-:Y:S04]  /*1b6b0*/  FADD.FTZ R2, R187, R2 ;  /* 0x00000002bb027221 */ /* 0x000fe80000010000 */
[----:B------:R-:W1:Y:S01]  /*1b6c0*/  MUFU.EX2 R200, R235 ;  /* 0x000000eb00c87308 */ /* 0x000e620000000800 */
[C---:B------:R-:W-:Y:S02]  /*1b6d0*/  HMMA.16816.F32 R120, R208.reuse, R132, R120 ;  /* 0x00000084d078723c */ /* 0x040fe40000001878 */
[----:B------:R-:W-:Y:S05]  /*1b6e0*/  FADD.FTZ R161, R161, R2 ;  /* 0x00000002a1a17221 */ /* 0x000fea0000010000 */
[----:B------:R-:W-:Y:S01]  /*1b6f0*/  F2FP.PACK_AB R132, R228, R162 ;  /* 0x000000a2e484723e */ /* 0x000fe200000000ff */
[-C--:B------:R-:W-:Y:S01]  /*1b700*/  HMMA.16816.F32 R124, R208, R134.reuse, R124 ;  /* 0x00000086d07c723c */ /* 0x080fe2000000187c */
[----:B------:R-:W4:Y:S06]  /*1b710*/  MUFU.EX2 R196, R230 ;  /* 0x000000e600c47308 */ /* 0x000f2c0000000800 */
[----:B------:R-:W-:Y:S01]  /*1b720*/  F2FP.PACK_AB R208, R226, R227 ;  /* 0x000000e3e2d0723e */ /* 0x000fe200000000ff */
[----:B------:R-:W-:Y:S01]  /*1b730*/  HMMA.16816.F32 R128, R188, R134, R128 ;  /* 0x00000086bc80723c */ /* 0x000fe20000001880 */
[----:B------:R-:W-:Y:S02]  /*1b740*/  F2FP.PACK_AB R209, R224, R225 ;  /* 0x000000e1e0d1723e */ /* 0x000fe400000000ff */
[----:B------:R-:W-:Y:S01]  /*1b750*/  MUFU.EX2 R187, R244 ;  /* 0x000000f400bb7308 */ /* 0x000fe20000000800 */
[----:B-1----:R-:W-:Y:S01]  /*1b760*/  F2FP.PACK_AB R133, R200, R231 ;  /* 0x000000e7c885723e */ /* 0x002fe200000000ff */
[----:B------:R-:W-:Y:S02]  /*1b770*/  IMAD.MOV.U32 R235, RZ, RZ, R148 ;  /* 0x000000ffffeb7224 */ /* 0x000fe400078e0094 */
[----:B------:R-:W-:Y:S01]  /*1b780*/  F2FP.PACK_AB R134, R194, R198 ;  /* 0x000000c6c286723e */ /* 0x000fe200000000ff */
[----:B------:R-:W1:Y:S01]  /*1b790*/  LDSM.16.MT88.4 R148, [R240+0x900] ;  /* 0x00090000f094783b */ /* 0x000e620000004200 */
[----:B------:R-:W-:Y:S04]  /*1b7a0*/  F2FP.PACK_AB R135, R193, R197 ;  /* 0x000000c5c187723e */ /* 0x000fe800000000ff */
[----:B------:R-:W-:Y:S01]  /*1b7b0*/  MUFU.EX2 R190, R158 ;  /* 0x0000009e00be7308 */ /* 0x000fe20000000800 */
[----:B----4-:R-:W-:Y:S02]  /*1b7c0*/  F2FP.PACK_AB R142, R192, R196 ;  /* 0x000000c4c08e723e */ /* 0x010fe400000000ff */
[-C--:B------:R-:W-:Y:S07]  /*1b7d0*/  HMMA.16816.F32 R4, R132, R136.reuse, R4 ;  /* 0x000000888404723c */ /* 0x080fee0000001804 */
[----:B------:R-:W4:Y:S01]  /*1b7e0*/  MUFU.EX2 R183, R243 ;  /* 0x000000f300b77308 */ /* 0x000f220000000800 */
[C---:B------:R-:W-:Y:S09]  /*1b7f0*/  HMMA.16816.F32 R8, R140.reuse, R136, R8 ;  /* 0x000000888c08723c */ /* 0x040ff20000001808 */
[----:B------:R-:W-:Y:S01]  /*1b800*/  MUFU.EX2 R180, R206 ;  /* 0x000000ce00b47308 */ /* 0x000fe20000000800 */
[-C--:B------:R-:W-:Y:S08]  /*1b810*/  HMMA.16816.F32 R12, R140, R138.reuse, R12 ;  /* 0x0000008a8c0c723c */ /* 0x080ff0000000180c */
[C---:B------:R-:W-:Y:S01]  /*1b820*/  HMMA.16816.F32 R16, R132.reuse, R138, R16 ;  /* 0x0000008a8410723c */ /* 0x040fe20000001810 */
[----:B------:R-:W1:Y:S01]  /*1b830*/  LDSM.16.MT88.4 R136, [R239+0x900] ;  /* 0x00090000ef88783b */ /* 0x000e620000004200 */
[----:B------:R1:W1:Y:S02]  /*1b840*/  MUFU.EX2 R230, R248 ;  /* 0x000000f800e67308 */ /* 0x0002640000000800 */
[----:B----4-:R-:W-:Y:S04]  /*1b850*/  F2FP.PACK_AB R210, R183, R187 ;  /* 0x000000bbb7d2723e */ /* 0x010fe800000000ff */
[-C--:B------:R-:W-:Y:S04]  /*1b860*/  HMMA.16816.F32 R20, R132, R144.reuse, R20 ;  /* 0x000000908414723c */ /* 0x080fe80000001814 */
[----:B------:R4:W-:Y:S04]  /*1b870*/  MUFU.EX2 R188, R234 ;  /* 0x000000ea00bc7308 */ /* 0x0009e80000000800 */
[C---:B------:R-:W-:Y:S06]  /*1b880*/  HMMA.16816.F32 R24, R140.reuse, R144, R24 ;  /* 0x000000908c18723c */ /* 0x040fec0000001818 */
[----:B------:R1:W-:Y:S02]  /*1b890*/  MUFU.EX2 R189, R235 ;  /* 0x000000eb00bd7308 */ /* 0x0003e40000000800 */
[-C--:B------:R-:W-:Y:S01]  /*1b8a0*/  HMMA.16816.F32 R28, R140, R146.reuse, R28 ;  /* 0x000000928c1c723c */ /* 0x080fe2000000181c */
[----:B-1----:R1:W5:Y:S03]  /*1b8b0*/  LDL.LU R248, [R1+0x70] ;  /* 0x0000700001f87983 */ /* 0x0023660000300800 */
[----:B------:R-:W-:Y:S01]  /*1b8c0*/  F2FP.PACK_AB R191, R229, R230 ;  /* 0x000000e6e5bf723e */ /* 0x000fe200000000ff */
[----:B------:R1:W5:Y:S03]  /*1b8d0*/  LDL.LU R247, [R1+0x6c] ;  /* 0x00006c0001f77983 */ /* 0x0003660000300800 */
[C---:B------:R-:W-:Y:S01]  /*1b8e0*/  HMMA.16816.F32 R32, R132.reuse, R146, R32 ;  /* 0x000000928420723c */ /* 0x040fe20000001820 */
[----:B------:R-:W-:Y:S01]  /*1b8f0*/  MUFU.EX2 R170, R166 ;  /* 0x000000a600aa7308 */ /* 0x000fe20000000800 */
[----:B------:R-:W1:Y:S02]  /*1b900*/  LDSM.16.MT88.4 R144, [R237+0x2900] ;  /* 0x00290000ed90783b */ /* 0x000e640000004200 */
[----:B----4-:R-:W-:Y:S04]  /*1b910*/  IMAD.MOV.U32 R234, RZ, RZ, R169 ;  /* 0x000000ffffea7224 */ /* 0x010fe800078e00a9 */
[-C--:B------:R-:W-:Y:S02]  /*1b920*/  HMMA.16816.F32 R36, R132, R148.reuse, R36 ;  /* 0x000000948424723c */ /* 0x080fe40000001824 */
[----:B------:R4:W5:Y:S01]  /*1b930*/  LDL.LU R246, [R1+0x68] ;  /* 0x0000680001f67983 */ /* 0x0009620000300800 */
[----:B------:R-:W-:Y:S03]  /*1b940*/  MUFU.EX2 R166, R155 ;  /* 0x0000009b00a67308 */ /* 0x000fe60000000800 */
[----:B------:R4:W5:Y:S01]  /*1b950*/  LDL.LU R245, [R1+0x64] ;  /* 0x0000640001f57983 */ /* 0x0009620000300800 */
[----:B------:R-:W-:Y:S01]  /*1b960*/  MOV R235, R163 ;  /* 0x000000a300eb7202 */ /* 0x000fe20000000f00 */
[C---:B------:R-:W-:Y:S02]  /*1b970*/  HMMA.16816.F32 R40, R140.reuse, R148, R40 ;  /* 0x000000948c28723c */ /* 0x040fe40000001828 */
[----:B------:R4:W5:Y:S03]  /*1b980*/  LDL.LU R244, [R1+0x60] ;  /* 0x0000600001f47983 */ /* 0x0009660000300800 */
[----:B------:R-:W1:Y:S01]  /*1b990*/  MUFU.EX2 R163, R152 ;  /* 0x0000009800a37308 */ /* 0x000e620000000800 */
[----:B------:R4:W5:Y:S02]  /*1b9a0*/  LDL.LU R243, [R1+0x5c] ;  /* 0x00005c0001f37983 */ /* 0x0009640000300800 */
[-C--:B------:R-:W-:Y:S07]  /*1b9b0*/  HMMA.16816.F32 R44, R140, R150.reuse, R44 ;  /* 0x000000968c2c723c */ /* 0x080fee000000182c */
[----:B------:R1:W1:Y:S01]  /*1b9c0*/  MUFU.EX2 R169, R154 ;  /* 0x0000009a00a97308 */ /* 0x0002620000000800 */
[C---:B------:R-:W-:Y:S01]  /*1b9d0*/  HMMA.16816.F32 R48, R132.reuse, R150, R48 ;  /* 0x000000968430723c */ /* 0x040fe20000001830 */
[----:B------:R-:W2:Y:S07]  /*1b9e0*/  LDSM.16.MT88.4 R148, [R238+0x2900] ;  /* 0x00290000ee94783b */ /* 0x000eae0000004200 */
[-C--:B------:R-:W-:Y:S01]  /*1b9f0*/  HMMA.16816.F32 R52, R132, R136.reuse, R52 ;  /* 0x000000888434723c */ /* 0x080fe20000001834 */
[----:B------:R-:W-:Y:S07]  /*1ba00*/  MUFU.EX2 R175, R175 ;  /* 0x000000af00af7308 */ /* 0x000fee0000000800 */
[C---:B------:R-:W-:Y:S03]  /*1ba10*/  HMMA.16816.F32 R56, R140.reuse, R136, R56 ;  /* 0x000000888c38723c */ /* 0x040fe60000001838 */
[----:B------:R-:W-:Y:S01]  /*1ba20*/  MUFU.EX2 R232, R201 ;  /* 0x000000c900e87308 */ /* 0x000fe20000000800 */
[----:B-1----:R-:W-:Y:S04]  /*1ba30*/  LDSM.16.MT88.4 R152, [R238+0x1100] ;  /* 0x00110000ee98783b */ /* 0x002fe80000004200 */
[-C--:B------:R-:W-:Y:S05]  /*1ba40*/  HMMA.16816.F32 R60, R140, R138.reuse, R60 ;  /* 0x0000008a8c3c723c */ /* 0x080fea000000183c */
[----:B------:R-:W-:Y:S03]  /*1ba50*/  MUFU.EX2 R172, R172 ;  /* 0x000000ac00ac7308 */ /* 0x000fe60000000800 */
[C---:B------:R-:W-:Y:S01]  /*1ba60*/  HMMA.16816.F32 R64, R132.reuse, R138, R64 ;  /* 0x0000008a8440723c */ /* 0x040fe20000001840 */
[----:B------:R-:W1:Y:S06]  /*1ba70*/  LDSM.16.MT88.4 R136, [R240+0x2900] ;  /* 0x00290000f088783b */ /* 0x000e6c0000004200 */
[----:B------:R-:W1:Y:S01]  /*1ba80*/  MUFU.EX2 R168, R168 ;  /* 0x000000a800a87308 */ /* 0x000e620000000800 */
[-C--:B------:R-:W-:Y:S08]  /*1ba90*/  HMMA.16816.F32 R68, R132, R144.reuse, R68 ;  /* 0x000000908444723c */ /* 0x080ff00000001844 */
[C---:B------:R-:W-:Y:S01]  /*1baa0*/  HMMA.16816.F32 R72, R140.reuse, R144, R72 ;  /* 0x000000908c48723c */ /* 0x040fe20000001848 */
[----:B------:R-:W-:Y:S07]  /*1bab0*/  MUFU.EX2 R171, R171 ;  /* 0x000000ab00ab7308 */ /* 0x000fee0000000800 */
[-C--:B------:R-:W-:Y:S01]  /*1bac0*/  HMMA.16816.F32 R76, R140, R146.reuse, R76 ;  /* 0x000000928c4c723c */ /* 0x080fe2000000184c */
[----:B--2---:R-:W-:Y:S02]  /*1bad0*/  FFMA.FTZ R157, R3, R157, R214 ;  /* 0x0000009d039d7223 */ /* 0x004fe400000100d6 */
[----:B------:R-:W2:Y:S01]  /*1bae0*/  MUFU.EX2 R167, R167 ;  /* 0x000000a700a77308 */ /* 0x000ea20000000800 */
[----:B------:R-:W-:Y:S02]  /*1baf0*/  FADD.FTZ R3, R220, R181 ;  /* 0x000000b5dc037221 */ /* 0x000fe40000010000 */
[----:B------:R-:W-:Y:S02]  /*1bb00*/  LDSM.16.MT88.4 R220, [R240+0x3900] ;  /* 0x00390000f0dc783b */ /* 0x000fe40000004200 */
[C---:B------:R-:W-:Y:S01]  /*1bb10*/  HMMA.16816.F32 R80, R132.reuse, R146, R80 ;  /* 0x000000928450723c */ /* 0x040fe20000001850 */
[----:B------:R-:W-:Y:S04]  /*1bb20*/  FADD.FTZ R3, R235, R3 ;  /* 0x00000003eb037221 */ /* 0x000fe80000010000 */
[----:B------:R1:W-:Y:S01]  /*1bb30*/  MUFU.EX2 R181, R216 ;  /* 0x000000d800b57308 */ /* 0x0003e20000000800 */
[----:B------:R-:W2:Y:S02]  /*1bb40*/  LDSM.16.MT88.4 R144, [R239+0x2900] ;  /* 0x00290000ef90783b */ /* 0x000ea40000004200 */
[-C--:B------:R-:W-:Y:S07]  /*1bb50*/  HMMA.16816.F32 R84, R132, R148.reuse, R84 ;  /* 0x000000948454723c */ /* 0x080fee0000001854 */
[----:B------:R-:W2:Y:S01]  /*1bb60*/  MUFU.EX2 R235, R202 ;  /* 0x000000ca00eb7308 */ /* 0x000ea20000000800 */
[C---:B------:R-:W-:Y:S08]  /*1bb70*/  HMMA.16816.F32 R88, R140.reuse, R148, R88 ;  /* 0x000000948c58723c */ /* 0x040ff00000001858 */
[-C--:B------:R-:W-:Y:S01]  /*1bb80*/  HMMA.16816.F32 R92, R140, R150.reuse, R92 ;  /* 0x000000968c5c723c */ /* 0x080fe2000000185c */
[----:B-1----:R-:W-:Y:S07]  /*1bb90*/  LDSM.16.MT88.4 R216, [R238+0x3900] ;  /* 0x00390000eed8783b */ /* 0x002fee0000004200 */
[C---:B------:R-:W-:Y:S01]  /*1bba0*/  HMMA.16816.F32 R96, R132.reuse, R150, R96 ;  /* 0x000000968460723c */ /* 0x040fe20000001860 */
[----:B------:R-:W1:Y:S07]  /*1bbb0*/  LDSM.16.MT88.4 R148, [R237+0x1100] ;  /* 0x00110000ed94783b */ /* 0x000e6e0000004200 */
[-C--:B------:R-:W-:Y:S08]  /*1bbc0*/  HMMA.16816.F32 R100, R132, R136.reuse, R100 ;  /* 0x000000888464723c */ /* 0x080ff00000001864 */
[C---:B------:R-:W-:Y:S07]  /*1bbd0*/  HMMA.16816.F32 R104, R140.reuse, R136, R104 ;  /* 0x000000888c68723c */ /* 0x040fee0000001868 */
[----:B------:R-:W-:Y:S01]  /*1bbe0*/  F2FP.PACK_AB R137, R174, R163 ;  /* 0x000000a3ae89723e */ /* 0x000fe200000000ff */
[-C--:B------:R-:W-:Y:S08]  /*1bbf0*/  HMMA.16816.F32 R108, R140, R138.reuse, R108 ;  /* 0x0000008a8c6c723c */ /* 0x080ff0000000186c */
[C---:B------:R-:W-:Y:S07]  /*1bc00*/  HMMA.16816.F32 R112, R132.reuse, R138, R112 ;  /* 0x0000008a8470723c */ /* 0x040fee0000001870 */
[----:B------:R-:W-:Y:S01]  /*1bc10*/  F2FP.PACK_AB R138, R166, R170 ;  /* 0x000000aaa68a723e */ /* 0x000fe200000000ff */
[-C--:B--2---:R-:W-:Y:S01]  /*1bc20*/  HMMA.16816.F32 R116, R132, R144.reuse, R116 ;  /* 0x000000908474723c */ /* 0x084fe20000001874 */
[----:B------:R-:W-:Y:S07]  /*1bc30*/  F2FP.PACK_AB R139, R190, R169 ;  /* 0x000000a9be8b723e */ /* 0x000fee00000000ff */
[C---:B------:R-:W-:Y:S08]  /*1bc40*/  HMMA.16816.F32 R120, R140.reuse, R144, R120 ;  /* 0x000000908c78723c */ /* 0x040ff00000001878 */
[-C--:B------:R-:W-:Y:S01]  /*1bc50*/  HMMA.16816.F32 R124, R140, R146.reuse, R124 ;  /* 0x000000928c7c723c */ /* 0x080fe2000000187c */
[----:B------:R-:W2:Y:S07]  /*1bc60*/  LDSM.16.MT88.4 R140, [R240+0x1100] ;  /* 0x00110000f08c783b */ /* 0x000eae0000004200 */
[----:B------:R-:W-:Y:S01]  /*1bc70*/  HMMA.16816.F32 R128, R132, R146, R128 ;  /* 0x000000928480723c */ /* 0x000fe20000001880 */
[----:B------:R-:W2:Y:S06]  /*1bc80*/  LDSM.16.MT88.4 R144, [R239+0x1100] ;  /* 0x00110000ef90783b */ /* 0x000eac0000004200 */
[----:B------:R-:W-:Y:S02]  /*1bc90*/  F2FP.PACK_AB R132, R188, R176 ;  /* 0x000000b0bc84723e */ /* 0x000fe400000000ff */
[----:B------:R-:W-:Y:S03]  /*1bca0*/  F2FP.PACK_AB R133, R189, R177 ;  /* 0x000000b1bd85723e */ /* 0x000fe600000000ff */
[----:B---3--:R-:W-:Y:S01]  /*1bcb0*/  FFMA.FTZ R156, R0, R156, R213 ;  /* 0x0000009c009c7223 */ /* 0x008fe200000100d5 */
[----:B------:R-:W-:Y:S01]  /*1bcc0*/  F2FP.PACK_AB R134, R168, R172 ;  /* 0x000000aca886723e */ /* 0x000fe200000000ff */
[----:B------:R-:W-:Y:S01]  /*1bcd0*/  FADD.FTZ R0, R233, R157 ;  /* 0x0000009de9007221 */ /* 0x000fe20000010000 */
[----:B------:R-:W-:Y:S01]  /*1bce0*/  F2FP.PACK_AB R135, R167, R171 ;  /* 0x000000aba787723e */ /* 0x000fe200000000ff */
[----:B------:R-:W-:Y:S01]  /*1bcf0*/  FADD.FTZ R136, R234, R156 ;  /* 0x0000009cea887221 */ /* 0x000fe20000010000 */
[----:B------:R-:W-:Y:S01]  /*1bd00*/  MUFU.EX2 R233, R203 ;  /* 0x000000cb00e97308 */ /* 0x000fe20000000800 */
[----:B------:R-:W-:Y:S02]  /*1bd10*/  FADD.FTZ R2, R160, R0 ;  /* 0x00000000a0027221 */ /* 0x000fe40000010000 */
[----:B------:R-:W-:Y:S01]  /*1bd20*/  FADD.FTZ R0, R159, R136 ;  /* 0x000000889f007221 */ /* 0x000fe20000010000 */
[----:B------:R-:W-:Y:S01]  /*1bd30*/  F2FP.PACK_AB R136, R175, R179 ;  /* 0x000000b3af88723e */ /* 0x000fe200000000ff */
[-C--:B-1----:R-:W-:Y:S01]  /*1bd40*/  HMMA.16816.F32 R4, R132, R148.reuse, R4 ;  /* 0x000000948404723c */ /* 0x082fe20000001804 */
[----:B------:R-:W-:Y:S01]  /*1bd50*/  LDSM.16.MT88.4 R156, [R238+0x3100] ;  /* 0x00310000ee9c783b */ /* 0x000fe20000004200 */
[----:B------:R-:W-:Y:S02]  /*1bd60*/  FADD.FTZ R160, R207, R3 ;  /* 0x00000003cfa07221 */ /* 0x000fe40000010000 */
[----:B------:R-:W-:Y:S01]  /*1bd70*/  FADD.FTZ R2, R241, R2 ;  /* 0x00000002f1027221 */ /* 0x000fe20000010000 */
[----:B------:R-:W-:Y:S01]  /*1bd80*/  MUFU.EX2 R3, R205 ;  /* 0x000000cd00037308 */ /* 0x000fe20000000800 */
[----:B------:R-:W-:Y:S02]  /*1bd90*/  FADD.FTZ R0, R236, R0 ;  /* 0x00000000ec007221 */ /* 0x000fe40000010000 */
[C---:B------:R-:W-:Y:S07]  /*1bda0*/  HMMA.16816.F32 R8, R136.reuse, R148, R8 ;  /* 0x000000948808723c */ /* 0x040fee0000001808 */
[----:B------:R1:W-:Y:S01]  /*1bdb0*/  MUFU.EX2 R234, R204 ;  /* 0x000000cc00ea7308 */ /* 0x0003e20000000800 */
[-C--:B------:R-:W-:Y:S08]  /*1bdc0*/  HMMA.16816.F32 R12, R136, R150.reuse, R12 ;  /* 0x00000096880c723c */ /* 0x080ff0000000180c */
[C---:B------:R-:W-:Y:S01]  /*1bdd0*/  HMMA.16816.F32 R16, R132.reuse, R150, R16 ;  /* 0x000000968410723c */ /* 0x040fe20000001810 */
[----:B------:R-:W3:Y:S07]  /*1bde0*/  LDSM.16.MT88.4 R148, [R237+0x3100] ;  /* 0x00310000ed94783b */ /* 0x000eee0000004200 */
[-C--:B------:R-:W-:Y:S01]  /*1bdf0*/  HMMA.16816.F32 R20, R132, R152.reuse, R20 ;  /* 0x000000988414723c */ /* 0x080fe20000001814 */
[----:B-1----:R-:W-:Y:S07]  /*1be00*/  LDSM.16.MT88.4 R204, [R237+0x1900] ;  /* 0x00190000edcc783b */ /* 0x002fee0000004200 */
        /* <DEDUP_REMOVED lines=14> */
[-C--:B---3--:R-:W-:Y:S08]  /*1bef0*/  HMMA.16816.F32 R68, R132, R148.reuse, R68 ;  /* 0x000000948444723c */ /* 0x088ff00000001844 */
[C---:B------:R-:W-:Y:S07]  /*1bf00*/  HMMA.16816.F32 R72, R136.reuse, R148, R72 ;  /* 0x000000948848723c */ /* 0x040fee0000001848 */
[----:B------:R-:W-:Y:S01]  /*1bf10*/  MOV R149, R200 ;  /* 0x000000c800957202 */ /* 0x000fe20000000f00 */
[-C--:B------:R-:W-:Y:S01]  /*1bf20*/  HMMA.16816.F32 R76, R136, R150.reuse, R76 ;  /* 0x00000096884c723c */ /* 0x080fe2000000184c */
[----:B------:R-:W-:Y:S07]  /*1bf30*/  MOV R148, R199 ;  /* 0x000000c700947202 */ /* 0x000fee0000000f00 */
[C---:B------:R-:W-:Y:S07]  /*1bf40*/  HMMA.16816.F32 R80, R132.reuse, R150, R80 ;  /* 0x000000968450723c */ /* 0x040fee0000001850 */
[----:B------:R-:W-:Y:S01]  /*1bf50*/  MOV R150, R180 ;  /* 0x000000b400967202 */ /* 0x000fe20000000f00 */
[-C--:B------:R-:W-:Y:S01]  /*1bf60*/  HMMA.16816.F32 R84, R132, R156.reuse, R84 ;  /* 0x0000009c8454723c */ /* 0x080fe20000001854 */
[----:B------:R3:W1:Y:S03]  /*1bf70*/  MUFU.EX2 R180, R212 ;  /* 0x000000d400b47308 */ /* 0x0006660000000800 */
[----:B------:R-:W-:Y:S01]  /*1bf80*/  IMAD.MOV.U32 R151, RZ, RZ, R190 ;  /* 0x000000ffff977224 */ /* 0x000fe200078e00be */
[----:B------:R-:W-:Y:S03]  /*1bf90*/  F2FP.PACK_AB R190, R232, R235 ;  /* 0x000000ebe8be723e */ /* 0x000fe600000000ff */
[C---:B------:R-:W-:Y:S07]  /*1bfa0*/  HMMA.16816.F32 R88, R136.reuse, R156, R88 ;  /* 0x0000009c8858723c */ /* 0x040fee0000001858 */
[----:B------:R-:W-:Y:S01]  /*1bfb0*/  MOV R157, R198 ;  /* 0x000000c6009d7202 */ /* 0x000fe20000000f00 */
[-C--:B------:R-:W-:Y:S01]  /*1bfc0*/  HMMA.16816.F32 R92, R136, R158.reuse, R92 ;  /* 0x0000009e885c723c */ /* 0x080fe2000000185c */
[----:B------:R-:W-:Y:S07]  /*1bfd0*/  MOV R156, R197 ;  /* 0x000000c5009c7202 */ /* 0x000fee0000000f00 */
[C---:B------:R-:W-:Y:S01]  /*1bfe0*/  HMMA.16816.F32 R96, R132.reuse, R158, R96 ;  /* 0x0000009e8460723c */ /* 0x040fe20000001860 */
[----:B---3--:R-:W-:Y:S03]  /*1bff0*/  LDSM.16.MT88.4 R212, [R237+0x3900] ;  /* 0x00390000edd4783b */ /* 0x008fe60000004200 */
[----:B-1----:R-:W-:Y:S03]  /*1c000*/  F2FP.PACK_AB R211, R180, R181 ;  /* 0x000000b5b4d3723e */ /* 0x002fe600000000ff */
[----:B------:R-:W-:Y:S01]  /*1c010*/  IMAD.MOV.U32 R159, RZ, RZ, R3 ;  /* 0x000000ffff9f7224 */ /* 0x000fe200078e0003 */
[-C--:B------:R-:W-:Y:S01]  /*1c020*/  HMMA.16816.F32 R100, R132, R152.reuse, R100 ;  /* 0x000000988464723c */ /* 0x080fe20000001864 */
[----:B------:R-:W-:Y:S02]  /*1c030*/  FADD.FTZ R3, R242, R161 ;  /* 0x000000a1f2037221 */ /* 0x000fe40000010000 */
[----:B------:R4:W5:Y:S01]  /*1c040*/  LDL.LU R242, [R1+0x58] ;  /* 0x0000580001f27983 */ /* 0x0009620000300800 */
[----:B------:R-:W-:Y:S02]  /*1c050*/  IMAD.MOV.U32 R158, RZ, RZ, R196 ;  /* 0x000000ffff9e7224 */ /* 0x000fe400078e00c4 */
[----:B------:R-:W-:Y:S01]  /*1c060*/  FADD.FTZ R231, R231, R3 ;  /* 0x00000003e7e77221 */ /* 0x000fe20000010000 */
[----:B------:R4:W5:Y:S01]  /*1c070*/  LDL.LU R241, [R1+0x54] ;  /* 0x0000540001f17983 */ /* 0x0009620000300800 */
[C---:B------:R-:W-:Y:S01]  /*1c080*/  HMMA.16816.F32 R104, R136.reuse, R152, R104 ;  /* 0x000000988868723c */ /* 0x040fe20000001868 */
[----:B------:R-:W-:Y:S02]  /*1c090*/  FADD.FTZ R3, R165, R2 ;  /* 0x00000002a5037221 */ /* 0x000fe40000010000 */
[----:B------:R4:W5:Y:S01]  /*1c0a0*/  LDL.LU R236, [R1+0x50] ;  /* 0x0000500001ec7983 */ /* 0x0009620000300800 */
[----:B------:R-:W-:Y:S01]  /*1c0b0*/  MOV R165, R178 ;  /* 0x000000b200a57202 */ /* 0x000fe20000000f00 */
[----:B------:R-:W-:Y:S01]  /*1c0c0*/  FADD.FTZ R2, R164, R0 ;  /* 0x00000000a4027221 */ /* 0x000fe20000010000 */
[----:B------:R-:W-:Y:S01]  /*1c0d0*/  MOV R0, R176 ;  /* 0x000000b000007202 */ /* 0x000fe20000000f00 */
[----:B------:R-:W-:Y:S01]  /*1c0e0*/  IMAD.MOV.U32 R164, RZ, RZ, R177 ;  /* 0x000000ffffa47224 */ /* 0x000fe200078e00b1 */
[-C--:B------:R-:W-:Y:S01]  /*1c0f0*/  HMMA.16816.F32 R108, R136, R154.reuse, R108 ;  /* 0x0000009a886c723c */ /* 0x080fe2000000186c */
[----:B------:R-:W-:Y:S03]  /*1c100*/  MOV R153, R195 ;  /* 0x000000c300997202 */ /* 0x000fe60000000f00 */
[----:B------:R-:W-:Y:S04]  /*1c110*/  MOV R152, R194 ;  /* 0x000000c200987202 */ /* 0x000fe80000000f00 */
[C---:B------:R-:W-:Y:S07]  /*1c120*/  HMMA.16816.F32 R112, R132.reuse, R154, R112 ;  /* 0x0000009a8470723c */ /* 0x040fee0000001870 */
[----:B------:R-:W-:Y:S01]  /*1c130*/  MOV R155, R193 ;  /* 0x000000c1009b7202 */ /* 0x000fe20000000f00 */
[-C--:B--2---:R-:W-:Y:S01]  /*1c140*/  HMMA.16816.F32 R116, R132, R140.reuse, R116 ;  /* 0x0000008c8474723c */ /* 0x084fe20000001874 */
[----:B------:R-:W-:Y:S07]  /*1c150*/  MOV R154, R192 ;  /* 0x000000c0009a7202 */ /* 0x000fee0000000f00 */
[C---:B------:R-:W-:Y:S07]  /*1c160*/  HMMA.16816.F32 R120, R136.reuse, R140, R120 ;  /* 0x0000008c8878723c */ /* 0x040fee0000001878 */
[----:B------:R-:W-:Y:S01]  /*1c170*/  IMAD.MOV.U32 R141, RZ, RZ, R179 ;  /* 0x000000ffff8d7224 */ /* 0x000fe200078e00b3 */
[-C--:B------:R-:W-:Y:S01]  /*1c180*/  HMMA.16816.F32 R124, R136, R142.reuse, R124 ;  /* 0x0000008e887c723c */ /* 0x080fe2000000187c */
[----:B------:R-:W-:Y:S03]  /*1c190*/  LDSM.16.MT88.4 R176, [R239+0x1900] ;  /* 0x00190000efb0783b */ /* 0x000fe60000004200 */
[----:B------:R-:W-:Y:S03]  /*1c1a0*/  MOV R140, R163 ;  /* 0x000000a3008c7202 */ /* 0x000fe60000000f00 */
[----:B------:R-:W-:Y:S01]  /*1c1b0*/  FADD.FTZ R136, R162, R160 ;  /* 0x000000a0a2887221 */ /* 0x000fe20000010000 */
[----:B------:R-:W-:Y:S01]  /*1c1c0*/  HMMA.16816.F32 R128, R132, R142, R128 ;  /* 0x0000008e8480723c */ /* 0x000fe20000001880 */
[----:B------:R-:W-:Y:S01]  /*1c1d0*/  IMAD.MOV.U32 R139, RZ, RZ, R189 ;  /* 0x000000ffff8b7224 */ /* 0x000fe200078e00bd */
[----:B------:R-:W1:Y:S02]  /*1c1e0*/  LDSM.16.MT88.4 R160, [R240+0x1900] ;  /* 0x00190000f0a0783b */ /* 0x000e640000004200 */
[----:B------:R-:W-:Y:S01]  /*1c1f0*/  F2FP.PACK_AB R189, R233, R234 ;  /* 0x000000eae9bd723e */ /* 0x000fe200000000ff */
[----:B------:R-:W-:Y:S02]  /*1c200*/  FADD.FTZ R228, R228, R136 ;  /* 0x00000088e4e47221 */ /* 0x000fe40000010000 */
[----:B------:R-:W-:Y:S02]  /*1c210*/  MOV R143, R188 ;  /* 0x000000bc008f7202 */ /* 0x000fe40000000f00 */
[----:B------:R-:W-:Y:S07]  /*1c220*/  F2FP.PACK_AB R188, R159, R150 ;  /* 0x000000969fbc723e */ /* 0x000fee00000000ff */
[-C--:B------:R-:W-:Y:S01]  /*1c230*/  HMMA.16816.F32 R192, R188, R204.reuse, R4 ;  /* 0x000000ccbcc0723c */ /* 0x080fe20000001804 */
[----:B------:R-:W2:Y:S07]  /*1c240*/  LDSM.16.MT88.4 R4, [R239+0x3900] ;  /* 0x00390000ef04783b */ /* 0x000eae0000004200 */
[C---:B------:R-:W-:Y:S07]  /*1c250*/  HMMA.16816.F32 R196, R208.reuse, R204, R8 ;  /* 0x000000ccd0c4723c */ /* 0x040fee0000001808 */
[----:B------:R-:W-:Y:S01]  /*1c260*/  MOV R10, R154 ;  /* 0x0000009a000a7202 */ /* 0x000fe20000000f00 */
[-C--:B------:R-:W-:Y:S01]  /*1c270*/  HMMA.16816.F32 R200, R208, R206.reuse, R12 ;  /* 0x000000ced0c8723c */ /* 0x080fe2000000180c */
[----:B------:R-:W-:Y:S03]  /*1c280*/  IMAD.MOV.U32 R9, RZ, RZ, R165 ;  /* 0x000000ffff097224 */ /* 0x000fe600078e00a5 */
[----:B------:R-:W-:Y:S02]  /*1c290*/  MOV R11, R156 ;  /* 0x0000009c000b7202 */ /* 0x000fe40000000f00 */
[----:B------:R-:W-:Y:S01]  /*1c2a0*/  MOV R8, R157 ;  /* 0x0000009d00087202 */ /* 0x000fe20000000f00 */
[----:B------:R-:W-:Y:S01]  /*1c2b0*/  IMAD.MOV.U32 R12, RZ, RZ, R139 ;  /* 0x000000ffff0c7224 */ /* 0x000fe200078e008b */
[C---:B------:R-:W-:Y:S01]  /*1c2c0*/  HMMA.16816.F32 R204, R188.reuse, R206, R16 ;  /* 0x000000cebccc723c */ /* 0x040fe20000001810 */
[----:B------:R-:W-:Y:S03]  /*1c2d0*/  IMAD.MOV.U32 R15, RZ, RZ, R159 ;  /* 0x000000ffff0f7224 */ /* 0x000fe600078e009f */
[----:B------:R-:W-:Y:S01]  /*1c2e0*/  IMAD.MOV.U32 R14, RZ, RZ, R150 ;  /* 0x000000ffff0e7224 */ /* 0x000fe200078e0096 */
[----:B------:R-:W-:Y:S01]  /*1c2f0*/  MOV R13, R151 ;  /* 0x00000097000d7202 */ /* 0x000fe20000000f00 */
[----:B------:R-:W-:Y:S01]  /*1c300*/  FADD.FTZ R8, R8, R228 ;  /* 0x000000e408087221 */ /* 0x000fe20000010000 */
[----:B------:R-:W-:Y:S01]  /*1c310*/  MOV R19, R166 ;  /* 0x000000a600137202 */ /* 0x000fe20000000f00 */
[-C--:B------:R-:W-:Y:S01]  /*1c320*/  HMMA.16816.F32 R132, R188, R144.reuse, R20 ;  /* 0x00000090bc84723c */ /* 0x080fe20000001814 */
[----:B------:R-:W-:Y:S03]  /*1c330*/  IMAD.MOV.U32 R18, RZ, RZ, R167 ;  /* 0x000000ffff127224 */ /* 0x000fe600078e00a7 */
[----:B------:R-:W-:Y:S02]  /*1c340*/  MOV R16, R169 ;  /* 0x000000a900107202 */ /* 0x000fe40000000f00 */
[----:B------:R-:W-:Y:S01]  /*1c350*/  MOV R17, R168 ;  /* 0x000000a800117202 */ /* 0x000fe20000000f00 */
[----:B------:R-:W-:Y:S01]  /*1c360*/  IMAD.MOV.U32 R23, RZ, RZ, R170 ;  /* 0x000000ffff177224 */ /* 0x000fe200078e00aa */
[C---:B------:R-:W-:Y:S01]  /*1c370*/  HMMA.16816.F32 R136, R208.reuse, R144, R24 ;  /* 0x00000090d088723c */ /* 0x040fe20000001818 */
[----:B------:R-:W-:Y:S03]  /*1c380*/  MOV R22, R171 ;  /* 0x000000ab00167202 */ /* 0x000fe60000000f00 */
[----:B------:R-:W-:Y:S02]  /*1c390*/  MOV R21, R172 ;  /* 0x000000ac00157202 */ /* 0x000fe40000000f00 */
[----:B------:R-:W-:Y:S01]  /*1c3a0*/  MOV R20, R174 ;  /* 0x000000ae00147202 */ /* 0x000fe20000000f00 */
[----:B------:R-:W-:Y:S01]  /*1c3b0*/  IMAD.MOV.U32 R24, RZ, RZ, R141 ;  /* 0x000000ffff187224 */ /* 0x000fe200078e008d */
[----:B------:R-:W-:Y:S04]  /*1c3c0*/  MOV R26, R143 ;  /* 0x0000008f001a7202 */ /* 0x000fe80000000f00 */
[----:B------:R-:W-:Y:S02]  /*1c3d0*/  MOV R25, R140 ;  /* 0x0000008c00197202 */ /* 0x000fe40000000f00 */
[-C--:B------:R-:W-:Y:S01]  /*1c3e0*/  HMMA.16816.F32 R140, R208, R146.reuse, R28 ;  /* 0x00000092d08c723c */ /* 0x080fe2000000181c */
[----:B------:R-:W-:Y:S06]  /*1c3f0*/  MOV R27, R175 ;  /* 0x000000af001b7202 */ /* 0x000fec0000000f00 */
[----:B------:R-:W-:Y:S01]  /*1c400*/  MOV R31, R164 ;  /* 0x000000a4001f7202 */ /* 0x000fe20000000f00 */
[C---:B------:R-:W-:Y:S01]  /*1c410*/  HMMA.16816.F32 R144, R188.reuse, R146, R32 ;  /* 0x00000092bc90723c */ /* 0x040fe20000001820 */
[----:B------:R-:W-:Y:S03]  /*1c420*/  MOV R30, R0 ;  /* 0x00000000001e7202 */ /* 0x000fe60000000f00 */
[----:B------:R-:W-:Y:S01]  /*1c430*/  IMAD.MOV.U32 R0, RZ, RZ, R149 ;  /* 0x000000ffff007224 */ /* 0x000fe200078e0095 */
[----:B------:R-:W-:Y:S01]  /*1c440*/  MOV R29, R155 ;  /* 0x0000009b001d7202 */ /* 0x000fe20000000f00 */
[----:B------:R-:W-:Y:S01]  /*1c450*/  IMAD.MOV.U32 R28, RZ, RZ, R152 ;  /* 0x000000ffff1c7224 */ /* 0x000fe200078e0098 */
[----:B------:R-:W-:Y:S01]  /*1c460*/  MOV R34, R158 ;  /* 0x0000009e00227202 */ /* 0x000fe20000000f00 */
[----:B------:R-:W-:Y:S01]  /*1c470*/  IMAD.MOV.U32 R32, RZ, RZ, R173 ;  /* 0x000000ffff207224 */ /* 0x000fe200078e00ad */
[----:B------:R-:W-:Y:S02]  /*1c480*/  MOV R33, R148 ;  /* 0x0000009400217202 */ /* 0x000fe40000000f00 */
[-C--:B-1----:R-:W-:Y:S01]  /*1c490*/  HMMA.16816.F32 R148, R188, R160.reuse, R36 ;  /* 0x000000a0bc94723c */ /* 0x082fe20000001824 */
[----:B------:R-:W-:Y:S01]  /*1c4a0*/  FADD.FTZ R0, R0, R231 ;  /* 0x000000e700007221 */ /* 0x000fe20000010000 */
[----:B------:R-:W-:Y:S01]  /*1c4b0*/  MOV R35, R153 ;  /* 0x0000009900237202 */ /* 0x000fe20000000f00 */
[----:B------:R-:W-:Y:S02]  /*1c4c0*/  FADD.FTZ R3, R32, R3 ;  /* 0x0000000320037221 */ /* 0x000fe40000010000 */
        /* <DEDUP_REMOVED lines=14> */
[-C--:B------:R-:W-:Y:S01]  /*1c5b0*/  HMMA.16816.F32 R164, R188, R176.reuse, R52 ;  /* 0x000000b0bca4723c */ /* 0x080fe20000001834 */
[----:B------:R-:W3:Y:S03]  /*1c5c0*/  LDL R12, [R1+0x3c] ;  /* 0x00003c00010c7983 */ /* 0x000ee60000100800 */
[----:B------:R-:W-:Y:S02]  /*1c5d0*/  FADD.FTZ R8, R30, R0 ;  /* 0x000000001e087221 */ /* 0x000fe40000010000 */
        /* <DEDUP_REMOVED lines=13> */
[-C--:B------:R-:W-:Y:S04]  /*1c6b0*/  HMMA.16816.F32 R68, R188, R212.reuse, R68 ;  /* 0x000000d4bc44723c */ /* 0x080fe80000001844 */
[----:B------:R-:W-:Y:S04]  /*1c6c0*/  FADD.FTZ R3, R225, R3 ;  /* 0x00000003e1037221 */ /* 0x000fe80000010000 */
[C---:B------:R-:W-:Y:S01]  /*1c6d0*/  HMMA.16816.F32 R72, R208.reuse, R212, R72 ;  /* 0x000000d4d048723c */ /* 0x040fe20000001848 */
[----:B------:R-:W-:Y:S07]  /*1c6e0*/  FADD.FTZ R3, R224, R3 ;  /* 0x00000003e0037221 */ /* 0x000fee0000010000 */
        /* <DEDUP_REMOVED lines=26> */
[----:B------:R-:W-:Y:S01]  /*1c890*/  FADD.FTZ R2, R187, R0 ;  /* 0x00000000bb027221 */ /* 0x000fe20000010000 */
[----:B------:R-:W-:Y:S01]  /*1c8a0*/  MOV R187, R184 ;  /* 0x000000b800bb7202 */ /* 0x000fe20000000f00 */
[----:B------:R-:W-:Y:S01]  /*1c8b0*/  FADD.FTZ R0, R181, R3 ;  /* 0x00000003b5007221 */ /* 0x000fe20000010000 */
[----:B------:R4:W-:Y:S01]  /*1c8c0*/  STL [R1+0x10], R5 ;  /* 0x0000100501007387 */ /* 0x0009e20000100800 */
[----:B------:R-:W-:Y:S02]  /*1c8d0*/  FADD.FTZ R3, R229, R4 ;  /* 0x00000004e5037221 */ /* 0x000fe40000010000 */
[----:B------:R-:W-:Y:S02]  /*1c8e0*/  FADD.FTZ R2, R183, R2 ;  /* 0x00000002b7027221 */ /* 0x000fe40000010000 */
[----:B------:R-:W-:Y:S01]  /*1c8f0*/  FADD.FTZ R0, R180, R0 ;  /* 0x00000000b4007221 */ /* 0x000fe20000010000 */
[----:B------:R4:W-:Y:S01]  /*1c900*/  STL [R1+0xc], R3 ;  /* 0x00000c0301007387 */ /* 0x0009e20000100800 */
[----:B------:R-:W-:Y:S01]  /*1c910*/  IMAD.MOV.U32 R181, RZ, RZ, R185 ;  /* 0x000000ffffb57224 */ /* 0x000fe200078e00b9 */
[----:B------:R-:W-:Y:S02]  /*1c920*/  MOV R180, R186 ;  /* 0x000000ba00b47202 */ /* 0x000fe40000000f00 */
[----:B------:R4:W-:Y:S04]  /*1c930*/  STL [R1+0x34], R2 ;  /* 0x0000340201007387 */ /* 0x0009e80000100800 */
[----:B------:R4:W-:Y:S01]  /*1c940*/  STL [R1+0x14], R0 ;  /* 0x0000140001007387 */ /* 0x0009e20000100800 */
[----:B---3--:R-:W-:Y:S01]  /*1c950*/  ISETP.LT.AND P0, PT, R12, UR8, PT ;  /* 0x000000080c007c0c */ /* 0x008fe2000bf01270 */
[----:B------:R-:W-:Y:S11]  /*1c960*/  UIADD3 UR8, UR8, -0x1, URZ ;  /* 0xffffffff08087890 */ /* 0x000ff6000fffe03f */
[----:B------:R-:W-:Y:S01]  /*1c970*/  @!UPT UIADD3 URZ, URZ, URZ, URZ ;  /* 0x0000003f3f3ff290 */ /* 0x000fe2000fffe03f */
[----:B----4-:R-:W-:-:S05]  /*1c980*/  @P0 BRA `(.L_x_1984) ;  /* 0xffffb1c000000947 */ /* 0x010fca000383ffff */
.L_x_1981:
[----:B-1----:R-:W-:-:S13]  /*1c990*/  ISETP.LE.AND P0, PT, RZ, UR8, PT ;  /* 0x00000008ff007c0c */ /* 0x002fda000bf03270 */
[----:B------:R-:W-:Y:S05]  /*1c9a0*/  @!P0 BRA `(.L_x_1985) ;  /* 0x00003dc000008947 */ /* 0x000fea0003800000 */
[----:B------:R-:W2:Y:S04]  /*1c9b0*/  LDL R4, [R1+0x18] ;  /* 0x0000180001047983 */ /* 0x000ea80000100800 */
[----:B------:R-:W3:Y:S01]  /*1c9c0*/  LDL.LU R2, [R1+0x4c] ;  /* 0x00004c0001027983 */ /* 0x000ee20000300800 */
[----:B------:R-:W-:Y:S01]  /*1c9d0*/  IMAD.MOV.U32 R3, RZ, RZ, R185 ;  /* 0x000000ffff037224 */ /* 0x000fe200078e00b9 */
[----:B------:R-:W-:Y:S01]  /*1c9e0*/  ULDC UR4, c[0x0][0x210] ;  /* 0x0000840000047ab9 */ /* 0x000fe20000000800 */
[----:B------:R-:W-:Y:S01]  /*1c9f0*/  IMAD.MOV.U32 R183, RZ, RZ, R182 ;  /* 0x000000ffffb77224 */ /* 0x000fe200078e00b6 */
[----:B------:R-:W1:Y:S01]  /*1ca00*/  S2R R0, SR_TID.X ;  /* 0x0000000000007919 */ /* 0x000e620000002100 */
[----:B-----5:R-:W-:Y:S01]  /*1ca10*/  IMAD.MOV.U32 R180, RZ, RZ, R184 ;  /* 0x000000ffffb47224 */ /* 0x020fe200078e00b8 */
[----:B------:R-:W-:Y:S01]  /*1ca20*/  UIMAD UR4, UR16, UR4, URZ ;  /* 0x00000004100472a4 */ /* 0x000fe2000f8e023f */
[----:B-1----:R-:W-:-:S04]  /*1ca30*/  SHF.R.S32.HI R231, RZ, 0x1f, R0 ;  /* 0x0000001fffe77819 */ /* 0x002fc80000011400 */
[----:B------:R-:W-:-:S04]  /*1ca40*/  LEA.HI R231, R231, R0, RZ, 0x3 ;  /* 0x00000000e7e77211 */ /* 0x000fc800078f18ff */
[----:B------:R-:W-:-:S05]  /*1ca50*/  LOP3.LUT R231, R231, 0xfffffff8, RZ, 0xc0, !PT ;  /* 0xfffffff8e7e77812 */ /* 0x000fca00078ec0ff */
[----:B------:R-:W-:Y:S02]  /*1ca60*/  IMAD.IADD R231, R0, 0x1, -R231 ;  /* 0x0000000100e77824 */ /* 0x000fe400078e0ae7 */
[----:B------:R-:W-:Y:S02]  /*1ca70*/  IMAD.MOV.U32 R0, RZ, RZ, R186 ;  /* 0x000000ffff007224 */ /* 0x000fe400078e00ba */
[----:B------:R-:W-:-:S05]  /*1ca80*/  IMAD.SHL.U32 R231, R231, 0x8, RZ ;  /* 0x00000008e7e77824 */ /* 0x000fca00078e00ff */
[----:B------:R-:W-:-:S04]  /*1ca90*/  SHF.R.S32.HI R232, RZ, 0x1f, R231 ;  /* 0x0000001fffe87819 */ /* 0x000fc800000114e7 */
[C---:B------:R-:W-:Y:S01]  /*1caa0*/  SHF.L.U64.HI R232, R231.reuse, 0x1, R232 ;  /* 0x00000001e7e87819 */ /* 0x040fe200000102e8 */
[----:B------:R-:W-:Y:S01]  /*1cab0*/  IMAD.SHL.U32 R231, R231, 0x2, RZ ;  /* 0x00000002e7e77824 */ /* 0x000fe200078e00ff */
[----:B--2---:R-:W-:Y:S02]  /*1cac0*/  IADD3 R228, R4, 0x100, RZ ;  /* 0x0000010004e47810 */ /* 0x004fe40007ffe0ff */
[----:B---3--:R-:W-:Y:S01]  /*1cad0*/  SHF.R.S32.HI R230, RZ, 0x1f, R2 ;  /* 0x0000001fffe67819 */ /* 0x008fe20000011402 */
[----:B------:R-:W-:-:S03]  /*1cae0*/  IMAD.SHL.U32 R229, R2, 0x2, RZ ;  /* 0x0000000202e57824 */ /* 0x000fc600078e00ff */
[----:B------:R-:W-:Y:S01]  /*1caf0*/  SHF.L.U64.HI R230, R2, 0x1, R230 ;  /* 0x0000000102e67819 */ /* 0x000fe200000102e6 */
[----:B------:R-:W-:Y:S05]  /*1cb00*/  BRA `(.L_x_1986) ;  /* 0x0000042000007947 */ /* 0x000fea0003800000 */
.L_x_1988:
[----:B------:R-:W2:Y:S01]  /*1cb10*/  LDL R182, [R1+0x38] ;  /* 0x0000380001b67983 */ /* 0x000ea20000100800 */
[----:B------:R-:W-:Y:S01]  /*1cb20*/  IMAD.MOV.U32 R181, RZ, RZ, c[0x0][0x2b8] ;  /* 0x0000ae00ffb57624 */ /* 0x000fe200078e00ff */
[----:B------:R-:W-:Y:S01]  /*1cb30*/  ULEA UR5, UR8, UR19, 0x6 ;  /* 0x0000001308057291 */ /* 0x000fe2000f8e303f */
[----:B------:R-:W-:Y:S01]  /*1cb40*/  IMAD.MOV.U32 R186, RZ, RZ, RZ ;  /* 0x000000ffffba7224 */ /* 0x000fe200078e00ff */
[----:B------:R-:W3:Y:S02]  /*1cb50*/  LDL R211, [R1+0x18] ;  /* 0x0000180001d37983 */ /* 0x000ee40000100800 */
[----:B------:R-:W-:Y:S02]  /*1cb60*/  ISETP.NE.AND P3, PT, R181, 0x1, PT ;  /* 0x00000001b500780c */ /* 0x000fe40003f65270 */
[----:B------:R-:W-:Y:S05]  /*1cb70*/  IMAD.U32 R181, RZ, RZ, UR5 ;  /* 0x00000005ffb57e24 */ /* 0x000fea000f8e00ff */
[----:B--2---:R-:W-:Y:S06]  /*1cb80*/  IADD3 R181, R181, -0x40, R182 ;  /* 0xffffffc0b5b57810 */ /* 0x004fec0007ffe0b6 */
        /* <DEDUP_REMOVED lines=38> */
[----:B---3--:R2:W-:Y:S03]  /*1cdf0*/  LDGSTS.E.BYPASS.LTC128B.128 [R211+0x4100], [R188.64], !P4 ;  /* 0x04100000bcd37fae */ /* 0x0085e6000e101d62 */
[----:B-----5:R-:W-:Y:S01]  /*1ce00*/  IMAD.X R185, R209, 0x1, R232, P0 ;  /* 0x00000001d1b97824 */ /* 0x020fe200000e06e8 */
[----:B------:R3:W-:Y:S01]  /*1ce10*/  LDGSTS.E.BYPASS.LTC128B.128 [R211+0x6100], [R186.64], !P5 ;  /* 0x06100000bad37fae */ /* 0x0007e2000e901d62 */
[----:B------:R-:W-:Y:S02]  /*1ce20*/  IADD3 R208, P0, R208, R229, RZ ;  /* 0x000000e5d0d07210 */ /* 0x000fe40007f1e0ff */
[----:B------:R-:W-:Y:S01]  /*1ce30*/  IADD3 R190, P3, R191, R231, RZ ;  /* 0x000000e7bfbe7210 */ /* 0x000fe20007f7e0ff */
[----:B------:R4:W-:Y:S02]  /*1ce40*/  LDGSTS.E.BYPASS.LTC128B.128 [R211+0x4900], [R184.64], !P4 ;  /* 0x04900000b8d37fae */ /* 0x0009e4000e101d62 */
[----:B------:R-:W-:Y:S05]  /*1ce50*/  IMAD.X R209, R209, 0x1, R230, P0 ;  /* 0x00000001d1d17824 */ /* 0x000fea00000e06e6 */
        /* <DEDUP_REMOVED lines=13> */
.L_x_1986:
[----:B------:R-:W2:Y:S01]  /*1cf30*/  LDL R4, [R1+0x30] ;  /* 0x0000300001047983 */ /* 0x000ea20000100800 */
[----:B------:R-:W-:Y:S04]  /*1cf40*/  DEPBAR.LE SB0, 0x0 ;  /* 0x000080000000791a */ /* 0x000fe80000000000 */
[----:B------:R-:W-:Y:S01]  /*1cf50*/  UISETP.GE.AND UP0, UPT, UR8, 0x1, UPT ;  /* 0x000000010800788c */ /* 0x000fe2000bf06270 */
[----:B------:R-:W3:Y:S06]  /*1cf60*/  LDL R10, [R1+0x2c] ;  /* 0x00002c00010a7983 */ /* 0x000eec0000100800 */
[----:B------:R-:W4:Y:S06]  /*1cf70*/  LDL R40, [R1] ;  /* 0x0000000001287983 */ /* 0x000f2c0000100800 */
[----:B------:R-:W5:Y:S06]  /*1cf80*/  LDL R41, [R1+0x4] ;  /* 0x0000040001297983 */ /* 0x000f6c0000100800 */
[----:B------:R-:W2:Y:S06]  /*1cf90*/  LDL R28, [R1+0x8] ;  /* 0x00000800011c7983 */ /* 0x000eac0000100800 */
        /* <DEDUP_REMOVED lines=10> */
[----:B--2---:R-:W-:Y:S01]  /*1d040*/  LDSM.16.M88.4 R216, [R28] ;  /* 0x000000001cd8783b */ /* 0x004fe20000000200 */
[----:B------:R-:W-:Y:S01]  /*1d050*/  SHF.R.S32.HI R2, RZ, 0x1f, R4 ;  /* 0x0000001fff027819 */ /* 0x000fe20000011404 */
[----:B------:R-:W-:Y:S04]  /*1d060*/  IMAD.WIDE.U32 R8, R4, c[0x0][0x208], RZ ;  /* 0x0000820004087a25 */ /* 0x000fe800078e00ff */
[----:B------:R-:W-:Y:S01]  /*1d070*/  IMAD R2, R2, c[0x0][0x208], RZ ;  /* 0x0000820002027a24 */ /* 0x000fe200078e02ff */
[----:B----4-:R-:W-:Y:S03]  /*1d080*/  LDSM.16.M88.4 R224, [R40] ;  /* 0x0000000028e0783b */ /* 0x010fe60000000200 */
[----:B------:R-:W-:Y:S02]  /*1d090*/  IMAD R2, R4, c[0x0][0x20c], R2 ;  /* 0x0000830004027a24 */ /* 0x000fe400078e0202 */
[-C--:B-1----:R-:W-:Y:S01]  /*1d0a0*/  HMMA.16816.F32 R4, R64, R16.reuse, RZ ;  /* 0x000000104004723c */ /* 0x082fe200000018ff */
[----:B-----5:R-:W-:Y:S02]  /*1d0b0*/  LDSM.16.M88.4 R220, [R41] ;  /* 0x0000000029dc783b */ /* 0x020fe40000000200 */
        /* <DEDUP_REMOVED lines=32> */
[----:B------:R5:W4:Y:S01]  /*1d2c0*/  SHFL.IDX PT, R54, R36, 0x3, 0x181f ;  /* 0x00781f0024367f89 */ /* 0x000b2200000e0000 */
[C---:B-1----:R-:W-:Y:S02]  /*1d2d0*/  IADD3 R44, P1, R52.reuse, R231, RZ ;  /* 0x000000e7342c7210 */ /* 0x042fe40007f3e0ff */
[----:B------:R-:W-:Y:S03]  /*1d2e0*/  IADD3 R52, P0, R52, R229, RZ ;  /* 0x000000e534347210 */ /* 0x000fe60007f1e0ff */
[----:B------:R3:W-:Y:S01]  /*1d2f0*/  LDGSTS.E.BYPASS.LTC128B.128 [R228+0x800], [R40.64], !P4 ;  /* 0x0080000028e47fae */ /* 0x0007e2000e101d62 */
[C---:B--2---:R-:W-:Y:S02]  /*1d300*/  IMAD.X R45, R53.reuse, 0x1, R232, P1 ;  /* 0x00000001352d7824 */ /* 0x044fe400008e06e8 */
[----:B------:R-:W-:Y:S03]  /*1d310*/  IMAD.X R53, R53, 0x1, R230, P0 ;  /* 0x0000000135357824 */ /* 0x000fe600000e06e6 */
[----:B------:R1:W-:Y:S06]  /*1d320*/  LDGSTS.E.BYPASS.LTC128B.128 [R228+0x2800], [R46.64], !P5 ;  /* 0x028000002ee47fae */ /* 0x0003ec000e901d62 */
[----:B------:R1:W-:Y:S01]  /*1d330*/  LDGSTS.E.BYPASS.LTC128B.128 [R228+0x1000], [R44.64], !P4 ;  /* 0x010000002ce47fae */ /* 0x0003e2000e101d62 */
[-C--:B-----5:R-:W-:Y:S05]  /*1d340*/  HMMA.16816.F32 R36, R64, R48.reuse, RZ ;  /* 0x000000304024723c */ /* 0x0a0fea00000018ff */
[----:B------:R2:W-:Y:S06]  /*1d350*/  LDGSTS.E.BYPASS.LTC128B.128 [R228+0x3000], [R52.64], !P5 ;  /* 0x0300000034e47fae */ /* 0x0005ec000e901d62 */
[----:B------:R-:W5:Y:S01]  /*1d360*/  SHFL.IDX PT, R2, R2, 0x3, 0x181f ;  /* 0x00781f0002027f89 */ /* 0x000f6200000e0000 */
[C---:B---3--:R-:W-:Y:S07]  /*1d370*/  HMMA.16816.F32 R40, R60.reuse, R48, RZ ;  /* 0x000000303c28723c */ /* 0x048fee00000018ff */
[----:B----4-:R-:W-:Y:S01]  /*1d380*/  IADD3 R48, P0, R54, R231, RZ ;  /* 0x000000e736307210 */ /* 0x010fe20007f1e0ff */
[-C--:B-1----:R-:W-:Y:S04]  /*1d390*/  HMMA.16816.F32 R44, R60, R50.reuse, RZ ;  /* 0x000000323c2c723c */ /* 0x082fe800000018ff */
[----:B-----5:R-:W-:Y:S01]  /*1d3a0*/  IMAD.X R49, R2, 0x1, R232, P0 ;  /* 0x0000000102317824 */ /* 0x020fe200000e06e8 */
        /* <DEDUP_REMOVED lines=162> */
.L_x_1987:
[----:B------:R-:W-:Y:S01]  /*1ddd0*/  FMNMX.FTZ R2, R4, R0, !PT ;  /* 0x0000000004027209 */ /* 0x000fe20007810000 */
[----:B------:R-:W-:Y:S01]  /*1dde0*/  STL [R1+0x5c], R231 ;  /* 0x00005ce701007387 */ /* 0x000fe20000100800 */
[----:B------:R-:W-:Y:S02]  /*1ddf0*/  FMNMX.FTZ R182, R6, R3, !PT ;  /* 0x0000000306b67209 */ /* 0x000fe40007810000 */
        /* <DEDUP_REMOVED lines=95> */
[----:B-1----:R-:W-:Y:S02]  /*1e3f0*/  FADD.FTZ R2, -R185, R3 ;  /* 0x00000003b9027221 */ /* 0x002fe40000010100 */
[----:B------:R-:W1:Y:S01]  /*1e400*/  SHFL.BFLY PT, R3, R0, 0x2, 0x1f ;  /* 0x0c401f0000037f89 */ /* 0x000e6200000e0000 */
[----:B--2---:R-:W-:Y:S02]  /*1e410*/  FMUL.FTZ R132, R182, R132 ;  /* 0x00000084b6847220 */ /* 0x004fe40000410000 */
[----:B------:R-:W-:Y:S01]  /*1e420*/  FMUL.FTZ R2, R2, c[0x0][0x2d0] ;  /* 0x0000b40002027a20 */ /* 0x000fe20000410000 */
[----:B------:R-:W2:Y:S01]  /*1e430*/  MUFU.EX2 R226, R6 ;  /* 0x0000000600e27308 */ /* 0x000ea20000000800 */
[----:B---3--:R-:W-:Y:S01]  /*1e440*/  FMNMX.FTZ R184, R181, R187, !PT ;  /* 0x000000bbb5b87209 */ /* 0x008fe20007810000 */
[----:B------:R-:W-:Y:S02]  /*1e450*/  FMUL.FTZ R187, R186, c[0x0][0x2d0] ;  /* 0x0000b400babb7a20 */ /* 0x000fe40000410000 */
[----:B------:R-:W-:Y:S02]  /*1e460*/  FMUL.FTZ R133, R182, R133 ;  /* 0x00000085b6857220 */ /* 0x000fe40000410000 */
[--C-:B------:R-:W-:Y:S02]  /*1e470*/  FFMA.FTZ R4, R4, c[0x0][0x2d0], -R187.reuse ;  /* 0x0000b40004047a23 */ /* 0x100fe400000108bb */
[--C-:B------:R-:W-:Y:S02]  /*1e480*/  FFMA.FTZ R5, R5, c[0x0][0x2d0], -R187.reuse ;  /* 0x0000b40005057a23 */ /* 0x100fe400000108bb */
[----:B------:R3:W4:Y:S01]  /*1e490*/  MUFU.EX2 R181, R2 ;  /* 0x0000000200b57308 */ /* 0x0007220000000800 */
[--C-:B------:R-:W-:Y:S02]  /*1e4a0*/  FFMA.FTZ R16, R16, c[0x0][0x2d0], -R187.reuse ;  /* 0x0000b40010107a23 */ /* 0x100fe400000108bb */
[--C-:B------:R-:W-:Y:S02]  /*1e4b0*/  FFMA.FTZ R17, R17, c[0x0][0x2d0], -R187.reuse ;  /* 0x0000b40011117a23 */ /* 0x100fe400000108bb */
[C---:B------:R-:W-:Y:S02]  /*1e4c0*/  FMUL.FTZ R144, R182.reuse, R144 ;  /* 0x00000090b6907220 */ /* 0x040fe40000410000 */
[C---:B------:R-:W-:Y:S02]  /*1e4d0*/  FMUL.FTZ R145, R182.reuse, R145 ;  /* 0x00000091b6917220 */ /* 0x040fe40000410000 */
[----:B------:R-:W-:Y:S01]  /*1e4e0*/  FMUL.FTZ R148, R182, R148 ;  /* 0x00000094b6947220 */ /* 0x000fe20000410000 */
[----:B-1----:R-:W-:Y:S01]  /*1e4f0*/  FMNMX.FTZ R0, R0, R3, !PT ;  /* 0x0000000300007209 */ /* 0x002fe20007810000 */
[----:B------:R1:W-:Y:S01]  /*1e500*/  MUFU.EX2 R234, R4 ;  /* 0x0000000400ea7308 */ /* 0x0003e20000000800 */
[C---:B------:R-:W-:Y:S01]  /*1e510*/  FMUL.FTZ R149, R182.reuse, R149 ;  /* 0x00000095b6957220 */ /* 0x040fe20000410000 */
[----:B--2---:R-:W-:Y:S01]  /*1e520*/  F2FP.PACK_AB R189, R231, R226 ;  /* 0x000000e2e7bd723e */ /* 0x004fe200000000ff */
[C---:B------:R-:W-:Y:S02]  /*1e530*/  FMUL.FTZ R160, R182.reuse, R160 ;  /* 0x000000a0b6a07220 */ /* 0x040fe40000410000 */
[C---:B------:R-:W-:Y:S02]  /*1e540*/  FMUL.FTZ R161, R182.reuse, R161 ;  /* 0x000000a1b6a17220 */ /* 0x040fe40000410000 */
[C---:B------:R-:W-:Y:S03]  /*1e550*/  FMUL.FTZ R164, R182.reuse, R164 ;  /* 0x000000a4b6a47220 */ /* 0x040fe60000410000 */
[----:B------:R-:W2:Y:S01]  /*1e560*/  MUFU.EX2 R235, R5 ;  /* 0x0000000500eb7308 */ /* 0x000ea20000000800 */
[----:B------:R-:W-:Y:S02]  /*1e570*/  FMUL.FTZ R165, R182, R165 ;  /* 0x000000a5b6a57220 */ /* 0x000fe40000410000 */
[----:B---3--:R-:W-:Y:S02]  /*1e580*/  FADD.FTZ R2, -R184, R180 ;  /* 0x000000b4b8027221 */ /* 0x008fe40000010100 */
[C---:B----4-:R-:W-:Y:S02]  /*1e590*/  FMUL.FTZ R6, R181.reuse, R194 ;  /* 0x000000c2b5067220 */ /* 0x050fe40000410000 */
[----:B------:R-:W-:Y:S02]  /*1e5a0*/  FMUL.FTZ R2, R2, c[0x0][0x2d0] ;  /* 0x0000b40002027a20 */ /* 0x000fe40000410000 */
[C---:B------:R-:W-:Y:S01]  /*1e5b0*/  FMUL.FTZ R7, R181.reuse, R195 ;  /* 0x000000c3b5077220 */ /* 0x040fe20000410000 */
[----:B------:R3:W4:Y:S01]  /*1e5c0*/  MUFU.EX2 R217, R16 ;  /* 0x0000001000d97308 */ /* 0x0007220000000800 */
[C---:B------:R-:W-:Y:S02]  /*1e5d0*/  FMUL.FTZ R19, R181.reuse, R207 ;  /* 0x000000cfb5137220 */ /* 0x040fe40000410000 */
[C---:B------:R-:W-:Y:S02]  /*1e5e0*/  FMUL.FTZ R134, R181.reuse, R134 ;  /* 0x00000086b5867220 */ /* 0x040fe40000410000 */
[C---:B-1----:R-:W-:Y:S02]  /*1e5f0*/  FMUL.FTZ R4, R182.reuse, R192 ;  /* 0x000000c0b6047220 */ /* 0x042fe40000410000 */
[C---:B------:R-:W-:Y:S02]  /*1e600*/  FMUL.FTZ R135, R181.reuse, R135 ;  /* 0x00000087b5877220 */ /* 0x040fe40000410000 */
[C---:B------:R-:W-:Y:S01]  /*1e610*/  FMUL.FTZ R146, R181.reuse, R146 ;  /* 0x00000092b5927220 */ /* 0x040fe20000410000 */
[----:B------:R1:W1:Y:S01]  /*1e620*/  MUFU.EX2 R180, R2 ;  /* 0x0000000200b47308 */ /* 0x0002620000000800 */
        /* <DEDUP_REMOVED lines=9> */
[C---:B---3--:R-:W-:Y:S01]  /*1e6c0*/  FMUL.FTZ R16, R182.reuse, R204 ;  /* 0x000000ccb6107220 */ /* 0x048fe20000410000 */
[----:B----4-:R-:W-:Y:S01]  /*1e6d0*/  MOV R204, R217 ;  /* 0x000000d900cc7202 */ /* 0x010fe20000000f00 */
[C---:B------:R-:W-:Y:S02]  /*1e6e0*/  FMUL.FTZ R167, R181.reuse, R167 ;  /* 0x000000a7b5a77220 */ /* 0x040fe40000410000 */
[C---:B------:R-:W-:Y:S01]  /*1e6f0*/  FMUL.FTZ R176, R182.reuse, R176 ;  /* 0x000000b0b6b07220 */ /* 0x040fe20000410000 */
[----:B------:R-:W3:Y:S01]  /*1e700*/  MUFU.EX2 R216, R18 ;  /* 0x0000001200d87308 */ /* 0x000ee20000000800 */
[----:B------:R-:W-:Y:S02]  /*1e710*/  FMUL.FTZ R177, R182, R177 ;  /* 0x000000b1b6b17220 */ /* 0x000fe40000410000 */
[----:B------:R-:W-:Y:S01]  /*1e720*/  FMUL.FTZ R178, R181, R178 ;  /* 0x000000b2b5b27220 */ /* 0x000fe20000410000 */
[----:B-1----:R-:W1:Y:S01]  /*1e730*/  SHFL.BFLY PT, R2, R0, 0x1, 0x1f ;  /* 0x0c201f0000027f89 */ /* 0x002e6200000e0000 */
[C---:B------:R-:W-:Y:S02]  /*1e740*/  FMUL.FTZ R136, R180.reuse, R136 ;  /* 0x00000088b4887220 */ /* 0x040fe40000410000 */
[C---:B------:R-:W-:Y:S02]  /*1e750*/  FMUL.FTZ R137, R180.reuse, R137 ;  /* 0x00000089b4897220 */ /* 0x040fe40000410000 */
[C---:B------:R-:W-:Y:S01]  /*1e760*/  FMUL.FTZ R140, R180.reuse, R140 ;  /* 0x0000008cb48c7220 */ /* 0x040fe20000410000 */
[----:B------:R-:W-:Y:S01]  /*1e770*/  MUFU.EX2 R220, R23 ;  /* 0x0000001700dc7308 */ /* 0x000fe20000000800 */
[C---:B------:R-:W-:Y:S02]  /*1e780*/  FMUL.FTZ R141, R180.reuse, R141 ;  /* 0x0000008db48d7220 */ /* 0x040fe40000410000 */
[----:B------:R-:W-:Y:S01]  /*1e790*/  FMUL.FTZ R152, R180, R152 ;  /* 0x00000098b4987220 */ /* 0x000fe20000410000 */
[----:B--2---:R-:W-:Y:S01]  /*1e7a0*/  F2FP.PACK_AB R190, R213, R217 ;  /* 0x000000d9d5be723e */ /* 0x004fe200000000ff */
[----:B------:R-:W-:Y:S02]  /*1e7b0*/  FMUL.FTZ R17, R182, R205 ;  /* 0x000000cdb6117220 */ /* 0x000fe40000410000 */
[C---:B------:R-:W-:Y:S02]  /*1e7c0*/  FMUL.FTZ R153, R180.reuse, R153 ;  /* 0x00000099b4997220 */ /* 0x040fe40000410000 */
[C---:B------:R-:W-:Y:S02]  /*1e7d0*/  FMUL.FTZ R156, R180.reuse, R156 ;  /* 0x0000009cb49c7220 */ /* 0x040fe40000410000 */
[C---:B------:R-:W-:Y:S02]  /*1e7e0*/  FMUL.FTZ R157, R180.reuse, R157 ;  /* 0x0000009db49d7220 */ /* 0x040fe40000410000 */
[----:B------:R-:W-:Y:S01]  /*1e7f0*/  FMUL.FTZ R168, R180, R168 ;  /* 0x000000a8b4a87220 */ /* 0x000fe20000410000 */
[-C--:B---3--:R-:W-:Y:S01]  /*1e800*/  F2FP.PACK_AB R191, R230, R216.reuse ;  /* 0x000000d8e6bf723e */ /* 0x088fe200000000ff */
[--C-:B------:R-:W-:Y:S01]  /*1e810*/  FFMA.FTZ R20, R20, c[0x0][0x2d0], -R187.reuse ;  /* 0x0000b40014147a23 */ /* 0x100fe200000108bb */
[----:B------:R-:W-:Y:S01]  /*1e820*/  MOV R205, R216 ;  /* 0x000000d800cd7202 */ /* 0x000fe20000000f00 */
[----:B------:R-:W-:Y:S01]  /*1e830*/  FFMA.FTZ R21, R21, c[0x0][0x2d0], -R187 ;  /* 0x0000b40015157a23 */ /* 0x000fe200000108bb */
[----:B-1----:R-:W-:Y:S01]  /*1e840*/  FMNMX.FTZ R2, R2, R0, !PT ;  /* 0x0000000002027209 */ /* 0x002fe20007810000 */
[--C-:B------:R-:W-:Y:S02]  /*1e850*/  FFMA.FTZ R39, R39, c[0x0][0x2d0], -R212.reuse ;  /* 0x0000b40027277a23 */ /* 0x100fe400000108d4 */
[-C--:B------:R-:W-:Y:S01]  /*1e860*/  HMMA.16816.F32 R4, R188, R208.reuse, R4 ;  /* 0x000000d0bc04723c */ /* 0x080fe20000001804 */
[----:B------:R-:W-:Y:S04]  /*1e870*/  MUFU.EX2 R221, R21 ;  /* 0x0000001500dd7308 */ /* 0x000fe80000000800 */
[----:B------:R-:W-:Y:S02]  /*1e880*/  FADD.FTZ R0, -R2, R183 ;  /* 0x000000b702007221 */ /* 0x000fe40000010100 */
[----:B------:R-:W-:Y:S02]  /*1e890*/  FMUL.FTZ R183, R184, c[0x0][0x2d0] ;  /* 0x0000b400b8b77a20 */ /* 0x000fe40000410000 */
[----:B------:R-:W-:Y:S02]  /*1e8a0*/  FMUL.FTZ R3, R2, c[0x0][0x2d0] ;  /* 0x0000b40002037a20 */ /* 0x000fe40000410000 */
[----:B------:R-:W-:Y:S01]  /*1e8b0*/  MUFU.EX2 R216, R39 ;  /* 0x0000002700d87308 */ /* 0x000fe20000000800 */
[----:B------:R-:W-:Y:S02]  /*1e8c0*/  FMUL.FTZ R0, R0, c[0x0][0x2d0] ;  /* 0x0000b40000007a20 */ /* 0x000fe40000410000 */
[--C-:B------:R-:W-:Y:S02]  /*1e8d0*/  FFMA.FTZ R8, R8, c[0x0][0x2d0], -R183.reuse ;  /* 0x0000b40008087a23 */ /* 0x100fe400000108b7 */
[----:B------:R-:W-:Y:S02]  /*1e8e0*/  FFMA.FTZ R9, R9, c[0x0][0x2d0], -R183 ;  /* 0x0000b40009097a23 */ /* 0x000fe400000108b7 */
[--C-:B------:R-:W-:Y:S02]  /*1e8f0*/  FFMA.FTZ R10, R10, c[0x0][0x2d0], -R3.reuse ;  /* 0x0000b4000a0a7a23 */ /* 0x100fe40000010803 */
[----:B------:R-:W-:Y:S01]  /*1e900*/  FFMA.FTZ R11, R11, c[0x0][0x2d0], -R3 ;  /* 0x0000b4000b0b7a23 */ /* 0x000fe20000010803 */
[----:B------:R-:W1:Y:S01]  /*1e910*/  MUFU.EX2 R0, R0 ;  /* 0x0000000000007308 */ /* 0x000e620000000800 */
[----:B------:R-:W-:Y:S02]  /*1e920*/  FFMA.FTZ R13, R13, c[0x0][0x2d0], -R183 ;  /* 0x0000b4000d0d7a23 */ /* 0x000fe400000108b7 */
[--C-:B------:R-:W-:Y:S02]  /*1e930*/  FFMA.FTZ R14, R14, c[0x0][0x2d0], -R3.reuse ;  /* 0x0000b4000e0e7a23 */ /* 0x100fe40000010803 */
[----:B------:R-:W-:Y:S02]  /*1e940*/  FFMA.FTZ R15, R15, c[0x0][0x2d0], -R3 ;  /* 0x0000b4000f0f7a23 */ /* 0x000fe40000010803 */
[--C-:B------:R-:W-:Y:S02]  /*1e950*/  FFMA.FTZ R12, R12, c[0x0][0x2d0], -R183.reuse ;  /* 0x0000b4000c0c7a23 */ /* 0x100fe400000108b7 */
[C---:B------:R-:W-:Y:S01]  /*1e960*/  FMUL.FTZ R18, R181.reuse, R206 ;  /* 0x000000ceb5127220 */ /* 0x040fe20000410000 */
[----:B------:R2:W-:Y:S01]  /*1e970*/  MUFU.EX2 R223, R8 ;  /* 0x0000000800df7308 */ /* 0x0005e20000000800 */
[C---:B------:R-:W-:Y:S02]  /*1e980*/  FMUL.FTZ R169, R180.reuse, R169 ;  /* 0x000000a9b4a97220 */ /* 0x040fe40000410000 */
[C---:B------:R-:W-:Y:S02]  /*1e990*/  FMUL.FTZ R172, R180.reuse, R172 ;  /* 0x000000acb4ac7220 */ /* 0x040fe40000410000 */
[----:B------:R-:W-:Y:S02]  /*1e9a0*/  FMUL.FTZ R173, R180, R173 ;  /* 0x000000adb4ad7220 */ /* 0x000fe40000410000 */
[C---:B------:R-:W-:Y:S02]  /*1e9b0*/  FMUL.FTZ R179, R181.reuse, R179 ;  /* 0x000000b3b5b37220 */ /* 0x040fe40000410000 */
[C---:B------:R-:W-:Y:S01]  /*1e9c0*/  FMUL.FTZ R68, R182.reuse, R68 ;  /* 0x00000044b6447220 */ /* 0x040fe20000410000 */
[----:B------:R-:W3:Y:S01]  /*1e9d0*/  MUFU.EX2 R227, R9 ;  /* 0x0000000900e37308 */ /* 0x000ee20000000800 */
[----:B------:R-:W-:Y:S02]  /*1e9e0*/  FMUL.FTZ R69, R182, R69 ;  /* 0x00000045b6457220 */ /* 0x000fe40000410000 */
        /* <DEDUP_REMOVED lines=10> */
[----:B------:R-:W2:Y:S01]  /*1ea90*/  MUFU.EX2 R224, R11 ;  /* 0x0000000b00e07308 */ /* 0x000ea20000000800 */
[C---:B------:R-:W-:Y:S02]  /*1eaa0*/  FMUL.FTZ R159, R0.reuse, R159 ;  /* 0x0000009f009f7220 */ /* 0x040fe40000410000 */
[----:B------:R-:W-:Y:S01]  /*1eab0*/  FMUL.FTZ R170, R0, R170 ;  /* 0x000000aa00aa7220 */ /* 0x000fe20000410000 */
[----:B---3--:R-:W-:Y:S01]  /*1eac0*/  F2FP.PACK_AB R192, R227, R223 ;  /* 0x000000dfe3c0723e */ /* 0x008fe200000000ff */
[----:B------:R-:W-:Y:S02]  /*1ead0*/  FMUL.FTZ R9, R180, R197 ;  /* 0x000000c5b4097220 */ /* 0x000fe40000410000 */
[C---:B------:R-:W-:Y:S02]  /*1eae0*/  FMUL.FTZ R171, R0.reuse, R171 ;  /* 0x000000ab00ab7220 */ /* 0x040fe40000410000 */
[C---:B------:R-:W-:Y:S01]  /*1eaf0*/  FMUL.FTZ R174, R0.reuse, R174 ;  /* 0x000000ae00ae7220 */ /* 0x040fe20000410000 */
[----:B------:R3:W-:Y:S01]  /*1eb00*/  MUFU.EX2 R229, R13 ;  /* 0x0000000d00e57308 */ /* 0x0007e20000000800 */
[C---:B------:R-:W-:Y:S02]  /*1eb10*/  FMUL.FTZ R175, R0.reuse, R175 ;  /* 0x000000af00af7220 */ /* 0x040fe40000410000 */
[C---:B------:R-:W-:Y:S02]  /*1eb20*/  FMUL.FTZ R71, R181.reuse, R71 ;  /* 0x00000047b5477220 */ /* 0x040fe40000410000 */
[----:B-1----:R-:W-:Y:S02]  /*1eb30*/  FMUL.FTZ R10, R0, R198 ;  /* 0x000000c6000a7220 */ /* 0x002fe40000410000 */
[C---:B------:R-:W-:Y:S02]  /*1eb40*/  FMUL.FTZ R72, R180.reuse, R72 ;  /* 0x00000048b4487220 */ /* 0x040fe40000410000 */
[----:B------:R-:W-:Y:S01]  /*1eb50*/  FMUL.FTZ R73, R180, R73 ;  /* 0x00000049b4497220 */ /* 0x000fe20000410000 */
[----:B------:R1:W-:Y:S01]  /*1eb60*/  MUFU.EX2 R228, R15 ;  /* 0x0000000f00e47308 */ /* 0x0003e20000000800 */
[C---:B------:R-:W-:Y:S02]  /*1eb70*/  FMUL.FTZ R74, R0.reuse, R74 ;  /* 0x0000004a004a7220 */ /* 0x040fe40000410000 */
[----:B------:R-:W-:Y:S01]  /*1eb80*/  FMUL.FTZ R75, R0, R75 ;  /* 0x0000004b004b7220 */ /* 0x000fe20000410000 */
[----:B--2---:R-:W-:Y:S01]  /*1eb90*/  F2FP.PACK_AB R193, R224, R222 ;  /* 0x000000dee0c1723e */ /* 0x004fe200000000ff */
[----:B------:R-:W-:Y:S02]  /*1eba0*/  FMUL.FTZ R11, R0, R199 ;  /* 0x000000c7000b7220 */ /* 0x000fe40000410000 */
[----:B------:R-:W2:Y:S01]  /*1ebb0*/  LDSM.16.MT88.4 R196, [R238+0x100] ;  /* 0x00010000eec4783b */ /* 0x000ea20000004200 */
[C---:B------:R-:W-:Y:S02]  /*1ebc0*/  FMUL.FTZ R76, R180.reuse, R76 ;  /* 0x0000004cb44c7220 */ /* 0x040fe40000410000 */
[----:B------:R-:W4:Y:S01]  /*1ebd0*/  MUFU.EX2 R215, R12 ;  /* 0x0000000c00d77308 */ /* 0x000f220000000800 */
[----:B------:R-:W-:Y:S02]  /*1ebe0*/  FMUL.FTZ R77, R180, R77 ;  /* 0x0000004db44d7220 */ /* 0x000fe40000410000 */
[----:B------:R-:W-:Y:S02]  /*1ebf0*/  FMUL.FTZ R78, R0, R78 ;  /* 0x0000004e004e7220 */ /* 0x000fe40000410000 */
[----:B---3--:R-:W-:Y:S02]  /*1ec00*/  FMUL.FTZ R13, R180, R201 ;  /* 0x000000c9b40d7220 */ /* 0x008fe40000410000 */
[----:B------:R-:W-:Y:S02]  /*1ec10*/  FMUL.FTZ R79, R0, R79 ;  /* 0x0000004f004f7220 */ /* 0x000fe40000410000 */
[C---:B------:R-:W-:Y:S01]  /*1ec20*/  FMUL.FTZ R80, R182.reuse, R80 ;  /* 0x00000050b6507220 */ /* 0x040fe20000410000 */
[----:B------:R-:W3:Y:S01]  /*1ec30*/  MUFU.EX2 R214, R14 ;  /* 0x0000000e00d67308 */ /* 0x000ee20000000800 */
[----:B------:R-:W-:Y:S02]  /*1ec40*/  FMUL.FTZ R81, R182, R81 ;  /* 0x00000051b6517220 */ /* 0x000fe40000410000 */
[C---:B------:R-:W-:Y:S02]  /*1ec50*/  FMUL.FTZ R82, R181.reuse, R82 ;  /* 0x00000052b5527220 */ /* 0x040fe40000410000 */
[----:B-1----:R-:W-:Y:S02]  /*1ec60*/  FMUL.FTZ R15, R0, R203 ;  /* 0x000000cb000f7220 */ /* 0x002fe40000410000 */
[----:B------:R-:W-:Y:S02]  /*1ec70*/  FMUL.FTZ R83, R181, R83 ;  /* 0x00000053b5537220 */ /* 0x000fe40000410000 */
[--C-:B------:R-:W-:Y:S01]  /*1ec80*/  FFMA.FTZ R24, R24, c[0x0][0x2d0], -R183.reuse ;  /* 0x0000b40018187a23 */ /* 0x100fe200000108b7 */
[----:B------:R-:W-:Y:S01]  /*1ec90*/  MUFU.EX2 R203, R22 ;  /* 0x0000001600cb7308 */ /* 0x000fe20000000800 */
[----:B------:R-:W-:Y:S02]  /*1eca0*/  FFMA.FTZ R25, R25, c[0x0][0x2d0], -R183 ;  /* 0x0000b40019197a23 */ /* 0x000fe400000108b7 */
[--C-:B------:R-:W-:Y:S01]  /*1ecb0*/  FFMA.FTZ R26, R26, c[0x0][0x2d0], -R3.reuse ;  /* 0x0000b4001a1a7a23 */ /* 0x100fe20000010803 */
[-C--:B----4-:R-:W-:Y:S01]  /*1ecc0*/  F2FP.PACK_AB R194, R229, R215.reuse ;  /* 0x000000d7e5c2723e */ /* 0x090fe200000000ff */
[----:B------:R-:W-:Y:S01]  /*1ecd0*/  FMUL.FTZ R12, R180, R200 ;  /* 0x000000c8b40c7220 */ /* 0x000fe20000410000 */
[----:B------:R-:W-:Y:S01]  /*1ece0*/  MOV R206, R215 ;  /* 0x000000d700ce7202 */ /* 0x000fe20000000f00 */
[----:B------:R-:W-:Y:S02]  /*1ecf0*/  FFMA.FTZ R27, R27, c[0x0][0x2d0], -R3 ;  /* 0x0000b4001b1b7a23 */ /* 0x000fe40000010803 */
[--C-:B------:R-:W-:Y:S01]  /*1ed00*/  FFMA.FTZ R40, R40, c[0x0][0x2d0], -R183.reuse ;  /* 0x0000b40028287a23 */ /* 0x100fe200000108b7 */
[----:B------:R-:W-:Y:S01]  /*1ed10*/  MUFU.EX2 R201, R24 ;  /* 0x0000001800c97308 */ /* 0x000fe20000000800 */
[--C-:B------:R-:W-:Y:S02]  /*1ed20*/  FFMA.FTZ R41, R41, c[0x0][0x2d0], -R183.reuse ;  /* 0x0000b40029297a23 */ /* 0x100fe400000108b7 */
[--C-:B------:R-:W-:Y:S01]  /*1ed30*/  FFMA.FTZ R44, R44, c[0x0][0x2d0], -R183.reuse ;  /* 0x0000b4002c2c7a23 */ /* 0x100fe200000108b7 */
[-C--:B---3--:R-:W-:Y:S01]  /*1ed40*/  F2FP.PACK_AB R195, R228, R214.reuse ;  /* 0x000000d6e4c3723e */ /* 0x088fe200000000ff */
[----:B------:R-:W-:Y:S01]  /*1ed50*/  FFMA.FTZ R45, R45, c[0x0][0x2d0], -R183 ;  /* 0x0000b4002d2d7a23 */ /* 0x000fe200000108b7 */
[----:B------:R-:W-:Y:S01]  /*1ed60*/  MOV R207, R214 ;  /* 0x000000d600cf7202 */ /* 0x000fe20000000f00 */
[--C-:B------:R-:W-:Y:S02]  /*1ed70*/  FFMA.FTZ R48, R48, c[0x0][0x2d0], -R187.reuse ;  /* 0x0000b40030307a23 */ /* 0x100fe400000108bb */
[----:B------:R-:W-:Y:S01]  /*1ed80*/  FFMA.FTZ R49, R49, c[0x0][0x2d0], -R187 ;  /* 0x0000b40031317a23 */ /* 0x000fe200000108bb */
[----:B------:R-:W-:Y:S01]  /*1ed90*/  MUFU.EX2 R200, R26 ;  /* 0x0000001a00c87308 */ /* 0x000fe20000000800 */
[C---:B------:R-:W-:Y:S04]  /*1eda0*/  HMMA.16816.F32 R8, R192.reuse, R208, R8 ;  /* 0x000000d0c008723c */ /* 0x040fe80000001808 */
[----:B------:R-:W-:Y:S02]  /*1edb0*/  FMUL.FTZ R14, R0, R202 ;  /* 0x000000ca000e7220 */ /* 0x000fe40000410000 */
[--C-:B------:R-:W-:Y:S02]  /*1edc0*/  FFMA.FTZ R42, R42, c[0x0][0x2d0], -R3.reuse ;  /* 0x0000b4002a2a7a23 */ /* 0x100fe40000010803 */
[--C-:B------:R-:W-:Y:S01]  /*1edd0*/  FFMA.FTZ R43, R43, c[0x0][0x2d0], -R3.reuse ;  /* 0x0000b4002b2b7a23 */ /* 0x100fe20000010803 */
[----:B------:R1:W-:Y:S02]  /*1ede0*/  MUFU.EX2 R202, R20 ;  /* 0x0000001400ca7308 */ /* 0x0003e40000000800 */
[-C--:B------:R-:W-:Y:S03]  /*1edf0*/  HMMA.16816.F32 R12, R192, R210.reuse, R12 ;  /* 0x000000d2c00c723c */ /* 0x080fe6000000180c */
[--C-:B------:R-:W-:Y:S02]  /*1ee00*/  FFMA.FTZ R46, R46, c[0x0][0x2d0], -R3.reuse ;  /* 0x0000b4002e2e7a23 */ /* 0x100fe40000010803 */
[----:B------:R-:W-:Y:S02]  /*1ee10*/  FFMA.FTZ R47, R47, c[0x0][0x2d0], -R3 ;  /* 0x0000b4002f2f7a23 */ /* 0x000fe40000010803 */
[--C-:B------:R-:W-:Y:S01]  /*1ee20*/  FFMA.FTZ R36, R36, c[0x0][0x2d0], -R187.reuse ;  /* 0x0000b40024247a23 */ /* 0x100fe200000108bb */
[C---:B------:R-:W-:Y:S01]  /*1ee30*/  HMMA.16816.F32 R16, R188.reuse, R210, R16 ;  /* 0x000000d2bc10723c */ /* 0x040fe20000001810 */
[----:B------:R-:W-:Y:S03]  /*1ee40*/  MUFU.EX2 R208, R35 ;  /* 0x0000002300d07308 */ /* 0x000fe60000000800 */
[--C-:B------:R-:W-:Y:S02]  /*1ee50*/  FFMA.FTZ R37, R37, c[0x0][0x2d0], -R187.reuse ;  /* 0x0000b40025257a23 */ /* 0x100fe400000108bb */
[C---:B------:R-:W-:Y:S02]  /*1ee60*/  FMUL.FTZ R84, R182.reuse, R84 ;  /* 0x00000054b6547220 */ /* 0x040fe40000410000 */
[-C--:B--2---:R-:W-:Y:S03]  /*1ee70*/  HMMA.16816.F32 R132, R188, R196.reuse, R132 ;  /* 0x000000c4bc84723c */ /* 0x084fe60000001884 */
[----:B------:R-:W-:Y:S01]  /*1ee80*/  MUFU.EX2 R217, R37 ;  /* 0x0000002500d97308 */ /* 0x000fe20000000800 */
[----:B------:R-:W-:Y:S01]  /*1ee90*/  FMUL.FTZ R85, R182, R85 ;  /* 0x00000055b6557220 */ /* 0x000fe20000410000 */
[----:B-1----:R-:W-:Y:S01]  /*1eea0*/  LDSM.16.MT88.4 R20, [R239+0x2100] ;  /* 0x00210000ef14783b */ /* 0x002fe20000004200 */
[C---:B------:R-:W-:Y:S02]  /*1eeb0*/  FMUL.FTZ R86, R181.reuse, R86 ;  /* 0x00000056b5567220 */ /* 0x040fe40000410000 */
[C---:B------:R-:W-:Y:S04]  /*1eec0*/  HMMA.16816.F32 R136, R192.reuse, R196, R136 ;  /* 0x000000c4c088723c */ /* 0x040fe80000001888 */
[C---:B------:R-:W-:Y:S01]  /*1eed0*/  FMUL.FTZ R87, R181.reuse, R87 ;  /* 0x00000057b5577220 */ /* 0x040fe20000410000 */
[----:B------:R-:W-:Y:S01]  /*1eee0*/  MUFU.EX2 R215, R38 ;  /* 0x0000002600d77308 */ /* 0x000fe20000000800 */
[C---:B------:R-:W-:Y:S02]  /*1eef0*/  FMUL.FTZ R88, R180.reuse, R88 ;  /* 0x00000058b4587220 */ /* 0x040fe40000410000 */
[-C--:B------:R-:W-:Y:S04]  /*1ef00*/  HMMA.16816.F32 R140, R192, R198.reuse, R140 ;  /* 0x000000c6c08c723c */ /* 0x080fe8000000188c */
[----:B------:R-:W-:Y:S02]  /*1ef10*/  FMUL.FTZ R89, R180, R89 ;  /* 0x00000059b4597220 */ /* 0x000fe40000410000 */
[C---:B------:R-:W-:Y:S01]  /*1ef20*/  FMUL.FTZ R90, R0.reuse, R90 ;  /* 0x0000005a005a7220 */ /* 0x040fe20000410000 */
[----:B------:R-:W-:Y:S01]  /*1ef30*/  MUFU.EX2 R210, R40 ;  /* 0x0000002800d27308 */ /* 0x000fe20000000800 */
[C---:B------:R-:W-:Y:S01]  /*1ef40*/  HMMA.16816.F32 R144, R188.reuse, R198, R144 ;  /* 0x000000c6bc90723c */ /* 0x040fe20000001890 */
[----:B------:R-:W1:Y:S03]  /*1ef50*/  LDSM.16.MT88.4 R196, [R240+0x100] ;  /* 0x00010000f0c4783b */ /* 0x000e660000004200 */
[----:B------:R-:W-:Y:S02]  /*1ef60*/  FMUL.FTZ R91, R0, R91 ;  /* 0x0000005b005b7220 */ /* 0x000fe40000410000 */
[C---:B------:R-:W-:Y:S02]  /*1ef70*/  FMUL.FTZ R92, R180.reuse, R92 ;  /* 0x0000005cb45c7220 */ /* 0x040fe40000410000 */
[----:B------:R-:W-:Y:S01]  /*1ef80*/  FMUL.FTZ R93, R180, R93 ;  /* 0x0000005db45d7220 */ /* 0x000fe20000410000 */
[----:B------:R-:W-:Y:S03]  /*1ef90*/  MUFU.EX2 R214, R41 ;  /* 0x0000002900d67308 */ /* 0x000fe60000000800 */
[C---:B------:R-:W-:Y:S02]  /*1efa0*/  FMUL.FTZ R94, R0.reuse, R94 ;  /* 0x0000005e005e7220 */ /* 0x040fe40000410000 */
[----:B------:R-:W-:Y:S02]  /*1efb0*/  FMUL.FTZ R95, R0, R95 ;  /* 0x0000005f005f7220 */ /* 0x000fe40000410000 */
        /* <DEDUP_REMOVED lines=11> */
[C---:B------:R-:W-:Y:S02]  /*1f070*/  FMUL.FTZ R113, R182.reuse, R113 ;  /* 0x00000071b6717220 */ /* 0x040fe40000410000 */
[C---:B------:R-:W-:Y:S02]  /*1f080*/  FMUL.FTZ R114, R181.reuse, R114 ;  /* 0x00000072b5727220 */ /* 0x040fe40000410000 */
[C---:B------:R-:W-:Y:S02]  /*1f090*/  FMUL.FTZ R115, R181.reuse, R115 ;  /* 0x00000073b5737220 */ /* 0x040fe40000410000 */
[C---:B------:R-:W-:Y:S01]  /*1f0a0*/  FMUL.FTZ R116, R182.reuse, R116 ;  /* 0x00000074b6747220 */ /* 0x040fe20000410000 */
[-C--:B-1----:R-:W-:Y:S03]  /*1f0b0*/  HMMA.16816.F32 R148, R188, R196.reuse, R148 ;  /* 0x000000c4bc94723c */ /* 0x082fe60000001894 */
[----:B------:R-:W-:Y:S02]  /*1f0c0*/  FMUL.FTZ R117, R182, R117 ;  /* 0x00000075b6757220 */ /* 0x000fe40000410000 */
[C---:B------:R-:W-:Y:S02]  /*1f0d0*/  FMUL.FTZ R118, R181.reuse, R118 ;  /* 0x00000076b5767220 */ /* 0x040fe40000410000 */
[----:B------:R-:W-:Y:S01]  /*1f0e0*/  FMUL.FTZ R119, R181, R119 ;  /* 0x00000077b5777220 */ /* 0x000fe20000410000 */
[C---:B------:R-:W-:Y:S01]  /*1f0f0*/  HMMA.16816.F32 R152, R192.reuse, R196, R152 ;  /* 0x000000c4c098723c */ /* 0x040fe20000001898 */
[----:B--2---:R-:W-:Y:S03]  /*1f100*/  LDSM.16.MT88.4 R40, [R237+0x3100] ;  /* 0x00310000ed28783b */ /* 0x004fe60000004200 */
[--C-:B------:R-:W-:Y:S02]  /*1f110*/  FFMA.FTZ R33, R33, c[0x0][0x2d0], -R187.reuse ;  /* 0x0000b40021217a23 */ /* 0x100fe400000108bb */
[----:B------:R-:W-:Y:S02]  /*1f120*/  FFMA.FTZ R32, R32, c[0x0][0x2d0], -R187 ;  /* 0x0000b40020207a23 */ /* 0x000fe400000108bb */
[-C--:B------:R-:W-:Y:S01]  /*1f130*/  HMMA.16816.F32 R156, R192, R198.reuse, R156 ;  /* 0x000000c6c09c723c */ /* 0x080fe2000000189c */
[----:B------:R-:W-:Y:S03]  /*1f140*/  MUFU.EX2 R219, R33 ;  /* 0x0000002100db7308 */ /* 0x000fe60000000800 */
[----:B------:R-:W-:Y:S02]  /*1f150*/  FFMA.FTZ R28, R28, c[0x0][0x2d0], -R183 ;  /* 0x0000b4001c1c7a23 */ /* 0x000fe400000108b7 */
[--C-:B------:R-:W-:Y:S02]  /*1f160*/  FFMA.FTZ R30, R30, c[0x0][0x2d0], -R3.reuse ;  /* 0x0000b4001e1e7a23 */ /* 0x100fe40000010803 */
[C---:B------:R-:W-:Y:S01]  /*1f170*/  HMMA.16816.F32 R160, R188.reuse, R198, R160 ;  /* 0x000000c6bca0723c */ /* 0x040fe200000018a0 */
[----:B------:R-:W1:Y:S02]  /*1f180*/  LDSM.16.MT88.4 R196, [R239+0x100] ;  /* 0x00010000efc4783b */ /* 0x000e640000004200 */
[----:B------:R-:W-:Y:S01]  /*1f190*/  MUFU.EX2 R33, R34 ;  /* 0x0000002200217308 */ /* 0x000fe20000000800 */
[--C-:B------:R-:W-:Y:S02]  /*1f1a0*/  FFMA.FTZ R31, R31, c[0x0][0x2d0], -R3.reuse ;  /* 0x0000b4001f1f7a23 */ /* 0x100fe40000010803 */
[--C-:B------:R-:W-:Y:S02]  /*1f1b0*/  FFMA.FTZ R50, R50, c[0x0][0x2d0], -R212.reuse ;  /* 0x0000b40032327a23 */ /* 0x100fe400000108d4 */
[--C-:B------:R-:W-:Y:S04]  /*1f1c0*/  FFMA.FTZ R51, R51, c[0x0][0x2d0], -R212.reuse ;  /* 0x0000b40033337a23 */ /* 0x100fe800000108d4 */
[--C-:B------:R-:W-:Y:S01]  /*1f1d0*/  FFMA.FTZ R54, R54, c[0x0][0x2d0], -R212.reuse ;  /* 0x0000b40036367a23 */ /* 0x100fe200000108d4 */
[----:B------:R-:W-:Y:S01]  /*1f1e0*/  MUFU.EX2 R218, R32 ;  /* 0x0000002000da7308 */ /* 0x000fe20000000800 */
[--C-:B------:R-:W-:Y:S02]  /*1f1f0*/  FFMA.FTZ R55, R55, c[0x0][0x2d0], -R212.reuse ;  /* 0x0000b40037377a23 */ /* 0x100fe400000108d4 */
[C---:B------:R-:W-:Y:S02]  /*1f200*/  FMUL.FTZ R128, R182.reuse, R128 ;  /* 0x00000080b6807220 */ /* 0x040fe40000410000 */
[----:B------:R-:W-:Y:S02]  /*1f210*/  FMUL.FTZ R129, R182, R129 ;  /* 0x00000081b6817220 */ /* 0x000fe40000410000 */
[C---:B------:R-:W-:Y:S02]  /*1f220*/  FMUL.FTZ R130, R181.reuse, R130 ;  /* 0x00000082b5827220 */ /* 0x040fe40000410000 */
[----:B------:R-:W-:Y:S01]  /*1f230*/  FMUL.FTZ R131, R181, R131 ;  /* 0x00000083b5837220 */ /* 0x000fe20000410000 */
[----:B------:R-:W-:Y:S01]  /*1f240*/  MUFU.EX2 R32, R28 ;  /* 0x0000001c00207308 */ /* 0x000fe20000000800 */
[--C-:B------:R-:W-:Y:S02]  /*1f250*/  FFMA.FTZ R58, R58, c[0x0][0x2d0], -R3.reuse ;  /* 0x0000b4003a3a7a23 */ /* 0x100fe40000010803 */
[--C-:B------:R-:W-:Y:S02]  /*1f260*/  FFMA.FTZ R59, R59, c[0x0][0x2d0], -R3.reuse ;  /* 0x0000b4003b3b7a23 */ /* 0x100fe40000010803 */
[--C-:B------:R-:W-:Y:S02]  /*1f270*/  FFMA.FTZ R62, R62, c[0x0][0x2d0], -R3.reuse ;  /* 0x0000b4003e3e7a23 */ /* 0x100fe40000010803 */
[----:B------:R-:W-:Y:S02]  /*1f280*/  FFMA.FTZ R3, R63, c[0x0][0x2d0], -R3 ;  /* 0x0000b4003f037a23 */ /* 0x000fe40000010803 */
[--C-:B------:R-:W-:Y:S01]  /*1f290*/  FFMA.FTZ R52, R52, c[0x0][0x2d0], -R187.reuse ;  /* 0x0000b40034347a23 */ /* 0x100fe200000108bb */
[----:B------:R-:W-:Y:S01]  /*1f2a0*/  MUFU.EX2 R233, R30 ;  /* 0x0000001e00e97308 */ /* 0x000fe20000000800 */
[----:B------:R-:W-:Y:S02]  /*1f2b0*/  FFMA.FTZ R53, R53, c[0x0][0x2d0], -R187 ;  /* 0x0000b40035357a23 */ /* 0x000fe400000108bb */
[C---:B------:R-:W-:Y:S02]  /*1f2c0*/  FMUL.FTZ R104, R180.reuse, R104 ;  /* 0x00000068b4687220 */ /* 0x040fe40000410000 */
[----:B------:R-:W-:Y:S02]  /*1f2d0*/  FMUL.FTZ R105, R180, R105 ;  /* 0x00000069b4697220 */ /* 0x000fe40000410000 */
[C---:B------:R-:W-:Y:S01]  /*1f2e0*/  FMUL.FTZ R106, R0.reuse, R106 ;  /* 0x0000006a006a7220 */ /* 0x040fe20000410000 */
[-C--:B-1----:R-:W-:Y:S02]  /*1f2f0*/  HMMA.16816.F32 R164, R188, R196.reuse, R164 ;  /* 0x000000c4bca4723c */ /* 0x082fe400000018a4 */
[----:B------:R-:W1:Y:S01]  /*1f300*/  MUFU.EX2 R225, R31 ;  /* 0x0000001f00e17308 */ /* 0x000e620000000800 */
[----:B------:R-:W-:Y:S02]  /*1f310*/  FMUL.FTZ R107, R0, R107 ;  /* 0x0000006b006b7220 */ /* 0x000fe40000410000 */
[C---:B------:R-:W-:Y:S02]  /*1f320*/  FMUL.FTZ R108, R180.reuse, R108 ;  /* 0x0000006cb46c7220 */ /* 0x040fe40000410000 */
[----:B------:R-:W-:Y:S01]  /*1f330*/  FMUL.FTZ R109, R180, R109 ;  /* 0x0000006db46d7220 */ /* 0x000fe20000410000 */
        /* <DEDUP_REMOVED lines=9> */
[----:B------:R-:W2:Y:S03]  /*1f3d0*/  LDSM.16.MT88.4 R196, [R237+0x2100] ;  /* 0x00210000edc4783b */ /* 0x000ea60000004200 */
[----:B-1----:R-:W-:Y:S01]  /*1f3e0*/  F2FP.PACK_AB R31, R225, R233 ;  /* 0x000000e9e11f723e */ /* 0x002fe200000000ff */
[C---:B------:R-:W-:Y:S02]  /*1f3f0*/  FMUL.FTZ R122, R0.reuse, R122 ;  /* 0x0000007a007a7220 */ /* 0x040fe40000410000 */
[----:B------:R-:W-:Y:S02]  /*1f400*/  FMUL.FTZ R123, R0, R123 ;  /* 0x0000007b007b7220 */ /* 0x000fe40000410000 */
[C---:B------:R-:W-:Y:S01]  /*1f410*/  FMUL.FTZ R124, R180.reuse, R124 ;  /* 0x0000007cb47c7220 */ /* 0x040fe20000410000 */
[----:B------:R-:W-:Y:S02]  /*1f420*/  MUFU.EX2 R58, R58 ;  /* 0x0000003a003a7308 */ /* 0x000fe40000000800 */
[----:B------:R-:W-:Y:S02]  /*1f430*/  FMUL.FTZ R125, R180, R125 ;  /* 0x0000007db47d7220 */ /* 0x000fe40000410000 */
[C---:B------:R-:W-:Y:S02]  /*1f440*/  FMUL.FTZ R126, R0.reuse, R126 ;  /* 0x0000007e007e7220 */ /* 0x040fe40000410000 */
[----:B------:R-:W-:Y:S02]  /*1f450*/  FMUL.FTZ R127, R0, R127 ;  /* 0x0000007f007f7220 */ /* 0x000fe40000410000 */
[--C-:B------:R-:W-:Y:S02]  /*1f460*/  FFMA.FTZ R29, R29, c[0x0][0x2d0], -R183.reuse ;  /* 0x0000b4001d1d7a23 */ /* 0x100fe400000108b7 */
[--C-:B------:R-:W-:Y:S02]  /*1f470*/  FFMA.FTZ R56, R56, c[0x0][0x2d0], -R183.reuse ;  /* 0x0000b40038387a23 */ /* 0x100fe400000108b7 */
[--C-:B------:R-:W-:Y:S02]  /*1f480*/  FFMA.FTZ R66, R66, c[0x0][0x2d0], -R212.reuse ;  /* 0x0000b40042427a23 */ /* 0x100fe400000108d4 */
[----:B------:R-:W-:Y:S02]  /*1f490*/  FFMA.FTZ R212, R67, c[0x0][0x2d0], -R212 ;  /* 0x0000b40043d47a23 */ /* 0x000fe400000108d4 */
[----:B------:R-:W-:Y:S01]  /*1f4a0*/  MUFU.EX2 R67, R29 ;  /* 0x0000001d00437308 */ /* 0x000fe20000000800 */
[--C-:B------:R-:W-:Y:S02]  /*1f4b0*/  FFMA.FTZ R57, R57, c[0x0][0x2d0], -R183.reuse ;  /* 0x0000b40039397a23 */ /* 0x100fe400000108b7 */
[--C-:B------:R-:W-:Y:S02]  /*1f4c0*/  FFMA.FTZ R60, R60, c[0x0][0x2d0], -R183.reuse ;  /* 0x0000b4003c3c7a23 */ /* 0x100fe400000108b7 */
[----:B------:R-:W-:Y:S01]  /*1f4d0*/  FFMA.FTZ R183, R61, c[0x0][0x2d0], -R183 ;  /* 0x0000b4003db77a23 */ /* 0x000fe200000108b7 */
[----:B------:R-:W-:Y:S01]  /*1f4e0*/  MOV R61, R208 ;  /* 0x000000d0003d7202 */ /* 0x000fe20000000f00 */
[--C-:B------:R-:W-:Y:S02]  /*1f4f0*/  FFMA.FTZ R64, R64, c[0x0][0x2d0], -R187.reuse ;  /* 0x0000b40040407a23 */ /* 0x100fe400000108bb */
[----:B------:R-:W-:Y:S01]  /*1f500*/  FFMA.FTZ R187, R65, c[0x0][0x2d0], -R187 ;  /* 0x0000b40041bb7a23 */ /* 0x000fe200000108bb */
[----:B------:R-:W-:Y:S01]  /*1f510*/  MUFU.EX2 R208, R44 ;  /* 0x0000002c00d07308 */ /* 0x000fe20000000800 */
[----:B------:R-:W-:Y:S01]  /*1f520*/  MOV R65, R213 ;  /* 0x000000d500417202 */ /* 0x000fe20000000f00 */
[-C--:B--2---:R-:W-:Y:S08]  /*1f530*/  HMMA.16816.F32 R68, R188, R196.reuse, R68 ;  /* 0x000000c4bc44723c */ /* 0x084ff00000001844 */
[----:B------:R1:W-:Y:S01]  /*1f540*/  MUFU.EX2 R213, R36 ;  /* 0x0000002400d57308 */ /* 0x0003e20000000800 */
[C---:B------:R-:W-:Y:S09]  /*1f550*/  HMMA.16816.F32 R72, R192.reuse, R196, R72 ;  /* 0x000000c4c048723c */ /* 0x040ff20000001848 */
[----:B------:R-:W-:Y:S01]  /*1f560*/  MUFU.EX2 R187, R187 ;  /* 0x000000bb00bb7308 */ /* 0x000fe20000000800 */
[-C--:B------:R-:W-:Y:S08]  /*1f570*/  HMMA.16816.F32 R76, R192, R198.reuse, R76 ;  /* 0x000000c6c04c723c */ /* 0x080ff0000000184c */
[C---:B------:R-:W-:Y:S01]  /*1f580*/  HMMA.16816.F32 R80, R188.reuse, R198, R80 ;  /* 0x000000c6bc50723c */ /* 0x040fe20000001850 */
[----:B------:R-:W2:Y:S01]  /*1f590*/  LDSM.16.MT88.4 R196, [R238+0x2100] ;  /* 0x00210000eec4783b */ /* 0x000ea20000004200 */
[----:B------:R-:W-:Y:S07]  /*1f5a0*/  MUFU.EX2 R212, R212 ;  /* 0x000000d400d47308 */ /* 0x000fee0000000800 */
[----:B-1----:R-:W-:Y:S03]  /*1f5b0*/  LDSM.16.MT88.4 R36, [R238+0x1100] ;  /* 0x00110000ee24783b */ /* 0x002fe60000004200 */
[----:B------:R-:W-:Y:S10]  /*1f5c0*/  MUFU.EX2 R183, R183 ;  /* 0x000000b700b77308 */ /* 0x000ff40000000800 */
[----:B------:R-:W-:Y:S10]  /*1f5d0*/  MUFU.EX2 R64, R64 ;  /* 0x0000004000407308 */ /* 0x000ff40000000800 */
[----:B------:R-:W-:Y:S01]  /*1f5e0*/  MUFU.EX2 R66, R66 ;  /* 0x0000004200427308 */ /* 0x000fe20000000800 */
[-C--:B--2---:R-:W-:Y:S09]  /*1f5f0*/  HMMA.16816.F32 R84, R188, R196.reuse, R84 ;  /* 0x000000c4bc54723c */ /* 0x084ff20000001854 */
[----:B------:R-:W-:Y:S01]  /*1f600*/  MUFU.EX2 R60, R60 ;  /* 0x0000003c003c7308 */ /* 0x000fe20000000800 */
[C---:B------:R-:W-:Y:S09]  /*1f610*/  HMMA.16816.F32 R88, R192.reuse, R196, R88 ;  /* 0x000000c4c058723c */ /* 0x040ff20000001858 */
[----:B------:R-:W-:Y:S01]  /*1f620*/  MUFU.EX2 R57, R57 ;  /* 0x0000003900397308 */ /* 0x000fe20000000800 */
[-C--:B------:R-:W-:Y:S08]  /*1f630*/  HMMA.16816.F32 R92, R192, R198.reuse, R92 ;  /* 0x000000c6c05c723c */ /* 0x080ff0000000185c */
[C---:B------:R-:W-:Y:S01]  /*1f640*/  HMMA.16816.F32 R96, R188.reuse, R198, R96 ;  /* 0x000000c6bc60723c */ /* 0x040fe20000001860 */
[----:B------:R-:W1:Y:S07]  /*1f650*/  LDSM.16.MT88.4 R196, [R240+0x2100] ;  /* 0x00210000f0c4783b */ /* 0x000e6e0000004200 */
[-C--:B-1----:R-:W-:Y:S08]  /*1f660*/  HMMA.16816.F32 R100, R188, R196.reuse, R100 ;  /* 0x000000c4bc64723c */ /* 0x082ff00000001864 */
[C---:B------:R-:W-:Y:S07]  /*1f670*/  HMMA.16816.F32 R104, R192.reuse, R196, R104 ;  /* 0x000000c4c068723c */ /* 0x040fee0000001868 */
[----:B------:R-:W-:Y:S01]  /*1f680*/  MOV R197, R221 ;  /* 0x000000dd00c57202 */ /* 0x000fe20000000f00 */
[-C--:B------:R-:W-:Y:S01]  /*1f690*/  HMMA.16816.F32 R108, R192, R198.reuse, R108 ;  /* 0x000000c6c06c723c */ /* 0x080fe2000000186c */
[----:B------:R-:W-:Y:S03]  /*1f6a0*/  MUFU.EX2 R221, R49 ;  /* 0x0000003100dd7308 */ /* 0x000fe60000000800 */
[----:B------:R-:W-:Y:S04]  /*1f6b0*/  MOV R196, R220 ;  /* 0x000000dc00c47202 */ /* 0x000fe80000000f00 */
[C---:B------:R-:W-:Y:S03]  /*1f6c0*/  HMMA.16816.F32 R112, R188.reuse, R198, R112 ;  /* 0x000000c6bc70723c */ /* 0x040fe60000001870 */
[----:B------:R-:W1:Y:S05]  /*1f6d0*/  MUFU.EX2 R199, R25 ;  /* 0x0000001900c77308 */ /* 0x000e6a0000000800 */
[-C--:B------:R-:W-:Y:S05]  /*1f6e0*/  HMMA.16816.F32 R116, R188, R20.reuse, R116 ;  /* 0x00000014bc74723c */ /* 0x080fea0000001874 */
[----:B------:R2:W2:Y:S03]  /*1f6f0*/  MUFU.EX2 R198, R27 ;  /* 0x0000001b00c67308 */ /* 0x0004a60000000800 */
[C---:B------:R-:W-:Y:S07]  /*1f700*/  HMMA.16816.F32 R120, R192.reuse, R20, R120 ;  /* 0x00000014c078723c */ /* 0x040fee0000001878 */
[----:B------:R-:W-:Y:S01]  /*1f710*/  F2FP.PACK_AB R20, R197, R202 ;  /* 0x000000cac514723e */ /* 0x000fe200000000ff */
[-C--:B------:R-:W-:Y:S01]  /*1f720*/  HMMA.16816.F32 R124, R192, R22.reuse, R124 ;  /* 0x00000016c07c723c */ /* 0x080fe2000000187c */
[----:B------:R4:W-:Y:S03]  /*1f730*/  MUFU.EX2 R220, R51 ;  /* 0x0000003300dc7308 */ /* 0x0009e60000000800 */
[----:B------:R-:W-:Y:S02]  /*1f740*/  F2FP.PACK_AB R21, R196, R203 ;  /* 0x000000cbc415723e */ /* 0x000fe400000000ff */
[----:B-1----:R-:W-:Y:S02]  /*1f750*/  F2FP.PACK_AB R28, R199, R201 ;  /* 0x000000c9c71c723e */ /* 0x002fe400000000ff */
[----:B------:R-:W-:Y:S01]  /*1f760*/  HMMA.16816.F32 R128, R188, R22, R128 ;  /* 0x00000016bc80723c */ /* 0x000fe20000001880 */
[----:B------:R-:W3:Y:S02]  /*1f770*/  LDL.LU R188, [R1+0x14] ;  /* 0x0000140001bc7983 */ /* 0x000ee40000300800 */
[----:B------:R-:W1:Y:S01]  /*1f780*/  MUFU.EX2 R191, R45 ;  /* 0x0000002d00bf7308 */ /* 0x000e620000000800 */
[----:B------:R-:W-:Y:S01]  /*1f790*/  MOV R194, R33 ;  /* 0x0000002100c27202 */ /* 0x000fe20000000f00 */
[----:B--2---:R-:W2:Y:S01]  /*1f7a0*/  LDSM.16.MT88.4 R24, [R237+0x900] ;  /* 0x00090000ed18783b */ /* 0x004ea20000004200 */
[----:B------:R-:W-:Y:S02]  /*1f7b0*/  MOV R192, R219 ;  /* 0x000000db00c07202 */ /* 0x000fe40000000f00 */
[----:B------:R-:W-:Y:S04]  /*1f7c0*/  MOV R195, R218 ;  /* 0x000000da00c37202 */ /* 0x000fe80000000f00 */
[----:B------:R-:W-:Y:S01]  /*1f7d0*/  MOV R193, R32 ;  /* 0x0000002000c17202 */ /* 0x000fe20000000f00 */
[----:B------:R-:W3:Y:S01]  /*1f7e0*/  LDL.LU R63, [R1+0x34] ;  /* 0x00003400013f7983 */ /* 0x000ee20000300800 */
[----:B------:R-:W-:Y:S01]  /*1f7f0*/  F2FP.PACK_AB R22, R192, R195 ;  /* 0x000000c3c016723e */ /* 0x000fe200000000ff */
[----:B------:R1:W1:Y:S01]  /*1f800*/  MUFU.EX2 R219, R48 ;  /* 0x0000003000db7308 */ /* 0x0002620000000800 */
[----:B------:R-:W-:Y:S01]  /*1f810*/  F2FP.PACK_AB R23, R61, R194 ;  /* 0x000000c23d17723e */ /* 0x000fe200000000ff */
[----:B------:R-:W2:Y:S01]  /*1f820*/  LDSM.16.MT88.4 R32, [R238+0x900] ;  /* 0x00090000ee20783b */ /* 0x000ea20000004200 */
[----:B----4-:R-:W-:Y:S02]  /*1f830*/  MOV R51, R207 ;  /* 0x000000cf00337202 */ /* 0x010fe40000000f00 */
[----:B------:R-:W-:Y:S02]  /*1f840*/  F2FP.PACK_AB R29, R198, R200 ;  /* 0x000000c8c61d723e */ /* 0x000fe400000000ff */
[----:B------:R-:W-:Y:S03]  /*1f850*/  F2FP.PACK_AB R30, R67, R193 ;  /* 0x000000c1431e723e */ /* 0x000fe600000000ff */
[----:B------:R-:W-:Y:S10]  /*1f860*/  MUFU.EX2 R190, R46 ;  /* 0x0000002e00be7308 */ /* 0x000ff40000000800 */
[----:B------:R4:W-:Y:S01]  /*1f870*/  MUFU.EX2 R189, R47 ;  /* 0x0000002f00bd7308 */ /* 0x0009e20000000800 */
[----:B-1----:R-:W3:Y:S04]  /*1f880*/  LDL.LU R48, [R1+0xc] ;  /* 0x00000c0001307983 */ /* 0x002ee80000300800 */
[----:B------:R-:W3:Y:S01]  /*1f890*/  LDL.LU R49, [R1+0x10] ;  /* 0x0000100001317983 */ /* 0x000ee20000300800 */
[-C--:B--2---:R-:W-:Y:S04]  /*1f8a0*/  HMMA.16816.F32 R4, R20, R24.reuse, R4 ;  /* 0x000000181404723c */ /* 0x084fe80000001804 */
[----:B------:R1:W2:Y:S04]  /*1f8b0*/  MUFU.EX2 R218, R50 ;  /* 0x0000003200da7308 */ /* 0x0002a80000000800 */
[C---:B------:R-:W-:Y:S01]  /*1f8c0*/  HMMA.16816.F32 R8, R28.reuse, R24, R8 ;  /* 0x000000181c08723c */ /* 0x040fe20000001808 */
[----:B----4-:R-:W-:Y:S07]  /*1f8d0*/  LDSM.16.MT88.4 R44, [R240+0x3100] ;  /* 0x00310000f02c783b */ /* 0x010fee0000004200 */
[-C--:B------:R-:W-:Y:S08]  /*1f8e0*/  HMMA.16816.F32 R12, R28, R26.reuse, R12 ;  /* 0x0000001a1c0c723c */ /* 0x080ff0000000180c */
[C---:B------:R-:W-:Y:S01]  /*1f8f0*/  HMMA.16816.F32 R16, R20.reuse, R26, R16 ;  /* 0x0000001a1410723c */ /* 0x040fe20000001810 */
[----:B------:R-:W4:Y:S03]  /*1f900*/  LDSM.16.MT88.4 R24, [R240+0x900] ;  /* 0x00090000f018783b */ /* 0x000f260000004200 */
[----:B-1----:R-:W-:Y:S02]  /*1f910*/  MOV R50, R65 ;  /* 0x0000004100327202 */ /* 0x002fe40000000f00 */
[----:B------:R-:W-:Y:S02]  /*1f920*/  MUFU.EX2 R65, R54 ;  /* 0x0000003600417308 */ /* 0x000fe40000000800 */
        /* <DEDUP_REMOVED lines=32> */
[-C--:B------:R-:W-:Y:S07]  /*1fb30*/  HMMA.16816.F32 R124, R28, R34.reuse, R124 ;  /* 0x000000221c7c723c */ /* 0x080fee000000187c */
[----:B------:R-:W-:Y:S01]  /*1fb40*/  F2FP.PACK_AB R28, R214, R210 ;  /* 0x000000d2d61c723e */ /* 0x000fe200000000ff */
[----:B------:R-:W-:Y:S01]  /*1fb50*/  HMMA.16816.F32 R128, R20, R34, R128 ;  /* 0x000000221480723c */ /* 0x000fe20000001880 */
[----:B------:R-:W1:Y:S03]  /*1fb60*/  LDSM.16.MT88.4 R32, [R240+0x1100] ;  /* 0x00110000f020783b */ /* 0x000e660000004200 */
[----:B------:R-:W-:Y:S01]  /*1fb70*/  F2FP.PACK_AB R29, R211, R209 ;  /* 0x000000d1d31d723e */ /* 0x000fe200000000ff */
[----:B---3--:R-:W-:Y:S01]  /*1fb80*/  FFMA.FTZ R0, R0, R188, R222 ;  /* 0x000000bc00007223 */ /* 0x008fe200000100de */
[----:B------:R-:W-:Y:S01]  /*1fb90*/  F2FP.PACK_AB R30, R191, R208 ;  /* 0x000000d0bf1e723e */ /* 0x000fe200000000ff */
[----:B------:R3:W-:Y:S01]  /*1fba0*/  MUFU.EX2 R188, R52 ;  /* 0x0000003400bc7308 */ /* 0x0007e20000000800 */
[----:B------:R-:W-:Y:S01]  /*1fbb0*/  F2FP.PACK_AB R20, R217, R213 ;  /* 0x000000d5d914723e */ /* 0x000fe200000000ff */
[----:B------:R-:W-:Y:S03]  /*1fbc0*/  FADD.FTZ R0, R224, R0 ;  /* 0x00000000e0007221 */ /* 0x000fe60000010000 */
[----:B------:R-:W-:Y:S01]  /*1fbd0*/  F2FP.PACK_AB R21, R216, R215 ;  /* 0x000000d7d815723e */ /* 0x000fe200000000ff */
[----:B------:R-:W-:Y:S01]  /*1fbe0*/  FADD.FTZ R0, R51, R0 ;  /* 0x0000000033007221 */ /* 0x000fe20000010000 */
[----:B------:R-:W-:Y:S02]  /*1fbf0*/  F2FP.PACK_AB R22, R221, R219 ;  /* 0x000000dbdd16723e */ /* 0x000fe400000000ff */
[----:B--2---:R-:W-:Y:S01]  /*1fc00*/  F2FP.PACK_AB R23, R220, R218 ;  /* 0x000000dadc17723e */ /* 0x004fe200000000ff */
[----:B------:R-:W-:Y:S01]  /*1fc10*/  FFMA.FTZ R180, R180, R63, R223 ;  /* 0x0000003fb4b47223 */ /* 0x000fe200000100df */
[----:B------:R-:W-:Y:S01]  /*1fc20*/  F2FP.PACK_AB R31, R189, R190 ;  /* 0x000000bebd1f723e */ /* 0x000fe200000000ff */
[----:B------:R-:W-:Y:S01]  /*1fc30*/  MUFU.EX2 R63, R55 ;  /* 0x00000037003f7308 */ /* 0x000fe20000000800 */
[----:B------:R-:W-:Y:S01]  /*1fc40*/  MOV R223, R204 ;  /* 0x000000cc00df7202 */ /* 0x000fe20000000f00 */
[----:B------:R-:W-:Y:S01]  /*1fc50*/  FADD.FTZ R180, R227, R180 ;  /* 0x000000b4e3b47221 */ /* 0x000fe20000010000 */
[----:B------:R-:W-:Y:S01]  /*1fc60*/  MOV R222, R193 ;  /* 0x000000c100de7202 */ /* 0x000fe20000000f00 */
[-C--:B----4-:R-:W-:Y:S03]  /*1fc70*/  HMMA.16816.F32 R4, R20, R24.reuse, R4 ;  /* 0x000000181404723c */ /* 0x090fe60000001804 */
[----:B------:R-:W-:Y:S02]  /*1fc80*/  MOV R227, R195 ;  /* 0x000000c300e37202 */ /* 0x000fe40000000f00 */
[----:B------:R-:W-:Y:S03]  /*1fc90*/  MOV R224, R198 ;  /* 0x000000c600e07202 */ /* 0x000fe60000000f00 */
[C---:B------:R-:W-:Y:S04]  /*1fca0*/  HMMA.16816.F32 R8, R28.reuse, R24, R8 ;  /* 0x000000181c08723c */ /* 0x040fe80000001808 */
[----:B---3--:R-:W-:Y:S01]  /*1fcb0*/  FADD.FTZ R52, R228, R0 ;  /* 0x00000000e4347221 */ /* 0x008fe20000010000 */
[----:B------:R-:W-:Y:S03]  /*1fcc0*/  MOV R0, R203 ;  /* 0x000000cb00007202 */ /* 0x000fe60000000f00 */
[-C--:B------:R-:W-:Y:S04]  /*1fcd0*/  HMMA.16816.F32 R12, R28, R26.reuse, R12 ;  /* 0x0000001a1c0c723c */ /* 0x080fe8000000180c */
[----:B------:R-:W-:Y:S01]  /*1fce0*/  FFMA.FTZ R181, R181, R48, R226 ;  /* 0x00000030b5b57223 */ /* 0x000fe200000100e2 */
[----:B------:R-:W-:Y:S02]  /*1fcf0*/  MOV R226, R205 ;  /* 0x000000cd00e27202 */ /* 0x000fe40000000f00 */
[----:B------:R-:W-:Y:S01]  /*1fd00*/  MOV R48, R61 ;  /* 0x0000003d00307202 */ /* 0x000fe20000000f00 */
[C---:B------:R-:W-:Y:S01]  /*1fd10*/  HMMA.16816.F32 R16, R20.reuse, R26, R16 ;  /* 0x0000001a1410723c */ /* 0x040fe20000001810 */
[----:B------:R-:W2:Y:S01]  /*1fd20*/  LDSM.16.MT88.4 R24, [R239+0x1100] ;  /* 0x00110000ef18783b */ /* 0x000ea20000004200 */
[----:B------:R-:W3:Y:S02]  /*1fd30*/  MUFU.EX2 R61, R56 ;  /* 0x00000038003d7308 */ /* 0x000ee40000000800 */
[----:B------:R-:W-:Y:S02]  /*1fd40*/  FADD.FTZ R181, R231, R181 ;  /* 0x000000b5e7b57221 */ /* 0x000fe40000010000 */
[----:B------:R-:W-:Y:S01]  /*1fd50*/  FFMA.FTZ R182, R182, R49, R234 ;  /* 0x00000031b6b67223 */ /* 0x000fe200000100ea */
[----:B------:R-:W-:Y:S01]  /*1fd60*/  MOV R234, R206 ;  /* 0x000000ce00ea7202 */ /* 0x000fe20000000f00 */
[-C--:B------:R-:W-:Y:S01]  /*1fd70*/  HMMA.16816.F32 R132, R20, R36.reuse, R132 ;  /* 0x000000241484723c */ /* 0x080fe20000001884 */
[----:B------:R-:W-:Y:S03]  /*1fd80*/  LDSM.16.MT88.4 R204, [R237+0x1900] ;  /* 0x00190000edcc783b */ /* 0x000fe60000004200 */
[----:B------:R-:W-:Y:S01]  /*1fd90*/  MOV R49, R67 ;  /* 0x0000004300317202 */ /* 0x000fe20000000f00 */
[----:B------:R4:W1:Y:S01]  /*1fda0*/  MUFU.EX2 R56, R3 ;  /* 0x0000000300387308 */ /* 0x0008620000000800 */
[----:B------:R-:W-:Y:S01]  /*1fdb0*/  FADD.FTZ R182, R235, R182 ;  /* 0x000000b6ebb67221 */ /* 0x000fe20000010000 */
[----:B------:R-:W-:Y:S01]  /*1fdc0*/  MOV R235, R194 ;  /* 0x000000c200eb7202 */ /* 0x000fe20000000f00 */
[C---:B------:R-:W-:Y:S01]  /*1fdd0*/  HMMA.16816.F32 R136, R28.reuse, R36, R136 ;  /* 0x000000241c88723c */ /* 0x040fe20000001888 */
[----:B------:R1:W5:Y:S06]  /*1fde0*/  LDL.LU R231, [R1+0x5c] ;  /* 0x00005c0001e77983 */ /* 0x00036c0000300800 */
[----:B------:R2:W2:Y:S01]  /*1fdf0*/  MUFU.EX2 R67, R53 ;  /* 0x0000003500437308 */ /* 0x0004a20000000800 */
[-C--:B------:R-:W-:Y:S08]  /*1fe00*/  HMMA.16816.F32 R140, R28, R38.reuse, R140 ;  /* 0x000000261c8c723c */ /* 0x080ff0000000188c */
[C---:B------:R-:W-:Y:S01]  /*1fe10*/  HMMA.16816.F32 R144, R20.reuse, R38, R144 ;  /* 0x000000261490723c */ /* 0x040fe20000001890 */
[----:B------:R-:W3:Y:S03]  /*1fe20*/  LDSM.16.MT88.4 R36, [R238+0x3100] ;  /* 0x00310000ee24783b */ /* 0x000ee60000004200 */
[----:B----4-:R-:W-:Y:S01]  /*1fe30*/  FADD.FTZ R3, R226, R181 ;  /* 0x000000b5e2037221 */ /* 0x010fe20000010000 */
[----:B------:R-:W-:Y:S03]  /*1fe40*/  MOV R226, R48 ;  /* 0x0000003000e27202 */ /* 0x000fe60000000f00 */
[-C--:B-1----:R-:W-:Y:S04]  /*1fe50*/  HMMA.16816.F32 R148, R20, R32.reuse, R148 ;  /* 0x000000201494723c */ /* 0x082fe80000001894 */
[----:B------:R-:W-:Y:S01]  /*1fe60*/  FADD.FTZ R54, R230, R3 ;  /* 0x00000003e6367221 */ /* 0x000fe20000010000 */
[----:B------:R-:W-:Y:S01]  /*1fe70*/  MOV R181, R196 ;  /* 0x000000c400b57202 */ /* 0x000fe20000000f00 */
[----:B------:R1:W5:Y:S01]  /*1fe80*/  LDL.LU R230, [R1+0x58] ;  /* 0x0000580001e67983 */ /* 0x0003620000300800 */
[----:B------:R-:W-:Y:S01]  /*1fe90*/  MOV R3, R202 ;  /* 0x000000ca00037202 */ /* 0x000fe20000000f00 */
[C---:B------:R-:W-:Y:S04]  /*1fea0*/  HMMA.16816.F32 R152, R28.reuse, R32, R152 ;  /* 0x000000201c98723c */ /* 0x040fe80000001898 */
[----:B------:R-:W-:Y:S04]  /*1feb0*/  FADD.FTZ R0, R0, R54 ;  /* 0x0000003600007221 */ /* 0x000fe80000010000 */
[-C--:B------:R-:W-:Y:S04]  /*1fec0*/  HMMA.16816.F32 R156, R28, R34.reuse, R156 ;  /* 0x000000221c9c723c */ /* 0x080fe8000000189c */
[----:B------:R-:W-:Y:S04]  /*1fed0*/  FADD.FTZ R0, R181, R0 ;  /* 0x00000000b5007221 */ /* 0x000fe80000010000 */
[C---:B------:R-:W-:Y:S01]  /*1fee0*/  HMMA.16816.F32 R160, R20.reuse, R34, R160 ;  /* 0x0000002214a0723c */ /* 0x040fe200000018a0 */
[----:B------:R-:W4:Y:S07]  /*1fef0*/  LDSM.16.MT88.4 R32, [R239+0x3100] ;  /* 0x00310000ef20783b */ /* 0x000f2e0000004200 */
[-C--:B--2---:R-:W-:Y:S08]  /*1ff00*/  HMMA.16816.F32 R164, R20, R24.reuse, R164 ;  /* 0x0000001814a4723c */ /* 0x084ff000000018a4 */
[C---:B------:R-:W-:Y:S07]  /*1ff10*/  HMMA.16816.F32 R168, R28.reuse, R24, R168 ;  /* 0x000000181ca8723c */ /* 0x040fee00000018a8 */
[----:B------:R-:W-:Y:S01]  /*1ff20*/  FADD.FTZ R24, R234, R180 ;  /* 0x000000b4ea187221 */ /* 0x000fe20000010000 */
[-C--:B------:R-:W-:Y:S04]  /*1ff30*/  HMMA.16816.F32 R172, R28, R26.reuse, R172 ;  /* 0x0000001a1cac723c */ /* 0x080fe800000018ac */
[----:B------:R-:W-:Y:S01]  /*1ff40*/  MOV R234, R49 ;  /* 0x0000003100ea7202 */ /* 0x000fe20000000f00 */
[----:B------:R-:W-:Y:S01]  /*1ff50*/  FADD.FTZ R53, R229, R24 ;  /* 0x00000018e5357221 */ /* 0x000fe20000010000 */
[----:B---3--:R-:W-:Y:S01]  /*1ff60*/  F2FP.PACK_AB R24, R57, R61 ;  /* 0x0000003d3918723e */ /* 0x008fe200000000ff */
        /* <DEDUP_REMOVED lines=16> */
[----:B------:R-:W-:Y:S01]  /*20070*/  FADD.FTZ R3, R180, R3 ;  /* 0x00000003b4037221 */ /* 0x000fe20000010000 */
[----:B------:R-:W-:Y:S03]  /*20080*/  MOV R180, R184 ;  /* 0x000000b800b47202 */ /* 0x000fe60000000f00 */
[C---:B------:R-:W-:Y:S01]  /*20090*/  HMMA.16816.F32 R80, R20.reuse, R42, R80 ;  /* 0x0000002a1450723c */ /* 0x040fe20000001850 */
[----:B------:R-:W-:Y:S07]  /*200a0*/  LDSM.16.MT88.4 R40, [R240+0x1900] ;  /* 0x00190000f028783b */ /* 0x000fee0000004200 */
[-C--:B------:R-:W-:Y:S08]  /*200b0*/  HMMA.16816.F32 R84, R20, R36.reuse, R84 ;  /* 0x000000241454723c */ /* 0x080ff00000001854 */
        /* <DEDUP_REMOVED lines=9> */
[-C--:B----4-:R-:W-:Y:S08]  /*20150*/  HMMA.16816.F32 R116, R20, R32.reuse, R116 ;  /* 0x000000201474723c */ /* 0x090ff00000001874 */
        /* <DEDUP_REMOVED lines=12> */
[----:B------:R-:W-:Y:S02]  /*20220*/  MOV R10, R201 ;  /* 0x000000c9000a7202 */ /* 0x000fe40000000f00 */
[----:B------:R-:W-:Y:S02]  /*20230*/  MOV R11, R200 ;  /* 0x000000c8000b7202 */ /* 0x000fe40000000f00 */
[-C--:B------:R-:W-:Y:S03]  /*20240*/  HMMA.16816.F32 R200, R24, R206.reuse, R12 ;  /* 0x000000ce18c8723c */ /* 0x080fe6000000180c */
[----:B------:R-:W-:Y:S02]  /*20250*/  FADD.FTZ R9, R10, R53 ;  /* 0x000000350a097221 */ /* 0x000fe40000010000 */
[----:B------:R-:W-:Y:S02]  /*20260*/  FADD.FTZ R10, R227, R3 ;  /* 0x00000003e30a7221 */ /* 0x000fe40000010000 */
[----:B------:R-:W-:Y:S01]  /*20270*/  FADD.FTZ R8, R11, R52 ;  /* 0x000000340b087221 */ /* 0x000fe20000010000 */
[C---:B------:R-:W-:Y:S04]  /*20280*/  HMMA.16816.F32 R204, R20.reuse, R206, R16 ;  /* 0x000000ce14cc723c */ /* 0x040fe80000001810 */
[----:B------:R-:W-:Y:S02]  /*20290*/  FADD.FTZ R11, R224, R8 ;  /* 0x00000008e00b7221 */ /* 0x000fe40000010000 */
[----:B------:R-:W-:Y:S01]  /*202a0*/  FADD.FTZ R12, R182, R9 ;  /* 0x00000009b60c7221 */ /* 0x000fe20000010000 */
[-C--:B------:R-:W-:Y:S01]  /*202b0*/  MOV R182, R2.reuse ;  /* 0x0000000200b67202 */ /* 0x080fe20000000f00 */
        /* <DEDUP_REMOVED lines=19> */
[----:B------:R-:W-:Y:S04]  /*203f0*/  FADD.FTZ R8, R215, R12 ;  /* 0x0000000cd7087221 */ /* 0x000fe80000010000 */
        /* <DEDUP_REMOVED lines=10> */
[----:B------:R-:W-:Y:S04]  /*204a0*/  FADD.FTZ R8, R61, R8 ;  /* 0x000000083d087221 */ /* 0x000fe80000010000 */
        /* <DEDUP_REMOVED lines=44> */
.L_x_1985:
[----:B------:R-:W2:Y:S04]  /*20770*/  LDL.LU R5, [R1+0x10] ;  /* 0x0000100001057983 */ /* 0x000ea80000300800 */
        /* <DEDUP_REMOVED lines=182> */
[----:B-----5:R-:W-:Y:S02]  /*212e0*/  @P1 FFMA.FTZ R63, R2, R184, R6 ;  /* 0x000000b8023f1223 */ /* 0x020fe40000010006 */
[----:B------:R-:W-:Y:S02]  /*212f0*/  @P0 FFMA.FTZ R64, R0, R182, R3 ;  /* 0x000000b600400223 */ /* 0x000fe40000010003 */
.L_x_1893:
        /* <DEDUP_REMOVED lines=197> */
.L_x_1990:
        /* <DEDUP_REMOVED lines=52> */
[----:B------:R-:W-:Y:S02]  /*22290*/  BSSY B0, `(.L_x_1991) ;  /* 0x0000069000007945 */ /* 0x000fe40003800000 */
        /* <DEDUP_REMOVED lines=104> */
.L_x_1992:
[----:B--234-:R-:W-:Y:S05]  /*22920*/  BSYNC B0 ;  /* 0x0000000000007941 */ /* 0x01cfea0003800000 */
.L_x_1991:
        /* <DEDUP_REMOVED lines=16> */
.L_x_1994:
[----:B------:R-:W-:Y:S05]  /*22a30*/  BSYNC B0 ;  /* 0x0000000000007941 */ /* 0x000fea0003800000 */
.L_x_1993:
        /* <DEDUP_REMOVED lines=16> */
.L_x_1996:
[----:B------:R-:W-:Y:S05]  /*22b40*/  BSYNC B0 ;  /* 0x0000000000007941 */ /* 0x000fea0003800000 */
.L_x_1995:
        /* <DEDUP_REMOVED lines=16> */
.L_x_1998:
[----:B------:R-:W-:Y:S05]  /*22c50*/  BSYNC B0 ;  /* 0x0000000000007941 */ /* 0x000fea0003800000 */
.L_x_1997:
        /* <DEDUP_REMOVED lines=16> */
.L_x_2000:
[----:B------:R-:W-:Y:S05]  /*22d60*/  BSYNC B0 ;  /* 0x0000000000007941 */ /* 0x000fea0003800000 */
.L_x_1999:
        /* <DEDUP_REMOVED lines=16> */
.L_x_2002:
[----:B------:R-:W-:Y:S05]  /*22e70*/  BSYNC B0 ;  /* 0x0000000000007941 */ /* 0x000fea0003800000 */
.L_x_2001:
        /* <DEDUP_REMOVED lines=16> */
.L_x_2004:
[----:B------:R-:W-:Y:S05]  /*22f80*/  BSYNC B0 ;  /* 0x0000000000007941 */ /* 0x000fea0003800000 */
.L_x_2003:
        /* <DEDUP_REMOVED lines=17> */
.L_x_1989:
        /* <DEDUP_REMOVED lines=31> */
.L_x_2005:
        /* <DEDUP_REMOVED lines=43> */
.L_x_2007:
[----:B------:R-:W-:Y:S05]  /*23540*/  BSYNC B0 ;  /* 0x0000000000007941 */ /* 0x000fea0003800000 */
.L_x_2006:
        /* <DEDUP_REMOVED lines=63> */
.L_x_2009:
[----:B------:R-:W-:Y:S05]  /*23940*/  BSYNC B0 ;  /* 0x0000000000007941 */ /* 0x000fea0003800000 */
.L_x_2008:
        /* <DEDUP_REMOVED lines=15> */
.L_x_2011:
[----:B------:R-:W-:Y:S05]  /*23a40*/  BSYNC B0 ;  /* 0x0000000000007941 */ /* 0x000fea0003800000 */
.L_x_2010:
        /* <DEDUP_REMOVED lines=15> */
.L_x_2013:
[----:B------:R-:W-:Y:S05]  /*23b40*/  BSYNC B0 ;  /* 0x0000000000007941 */ /* 0x000fea0003800000 */
.L_x_2012:
        /* <DEDUP_REMOVED lines=15> */
.L_x_2015:
[----:B------:R-:W-:Y:S05]  /*23c40*/  BSYNC B0 ;  /* 0x0000000000007941 */ /* 0x000fea0003800000 */
.L_x_2014:
        /* <DEDUP_REMOVED lines=15> */
.L_x_2017:
[----:B------:R-:W-:Y:S05]  /*23d40*/  BSYNC B0 ;  /* 0x0000000000007941 */ /* 0x000fea0003800000 */
.L_x_2016:
        /* <DEDUP_REMOVED lines=15> */
.L_x_2019:
[----:B------:R-:W-:Y:S05]  /*23e40*/  BSYNC B0 ;  /* 0x0000000000007941 */ /* 0x000fea0003800000 */
.L_x_2018:
        /* <DEDUP_REMOVED lines=15> */
.L_x_2021:
[----:B------:R-:W-:Y:S05]  /*23f40*/  BSYNC B0 ;  /* 0x0000000000007941 */ /* 0x000fea0003800000 */
.L_x_2020:
        /* <DEDUP_REMOVED lines=16> */
.L_x_2022:
        /* <DEDUP_REMOVED lines=11> */
.L_x_2047:


//--------------------- .nv.shared._ZN7cutlass13device_kernelIN5flash19enable_sm80_to_sm89INS1_16FlashAttnFwdSm80INS1_25CollectiveMainloopFwdSm80ILi8ELi1ELb1EN4cute5tupleIJNS5_1CILi128EEES8_S8_EEELi128ENS_6half_tEfNS_4arch4Sm80ELb0ELb0ELb0ELb0ELb1ELb0ELb1ELb0EEENS1_21CollectiveEpilogueFwdIS9_NS6_IJNS7_ILi1EEESF_SF_EEESA_SC_Li256ELb0ELb1ELb0ELb0EEENS1_19SingleTileSchedulerILb0ELb0ELb1ELi128EEEEEEEEEvNT_6ParamsE --------------------------
	.section	.nv.shared._ZN7cutlass13device_kernelIN5flash19enable_sm80_to_sm89INS1_16FlashAttnFwdSm80INS1_25CollectiveMainloopFwdSm80ILi8ELi1ELb1EN4cute5tupleIJNS5_1CILi128EEES8_S8_EEELi128ENS_6half_tEfNS_4arch4Sm80ELb0ELb0ELb0ELb0ELb1ELb0ELb1ELb0EEENS1_21CollectiveEpilogueFwdIS9_NS6_IJNS7_ILi1EEESF_SF_EEESA_SC_Li256ELb0ELb1ELb0ELb0EEENS1_19SingleTileSchedulerILb0ELb0ELb1ELi128EEEEEEEEEvNT_6ParamsE,"aw",@nobits
	.sectionflags	@""
	.align	16


//--------------------- .nv.global                --------------------------
	.section	.nv.global,"aw",@nobits
.nv.global:
	.type		_ZN72_INTERNAL_084a2e7e_36_flash_fwd_hdim128_fp16_paged_sm80_cu_b81ac279_28114cute1_E,@object
	.size		_ZN72_INTERNAL_084a2e7e_36_flash_fwd_hdim128_fp16_paged_sm80_cu_b81ac279_28114cute1_E,(_ZN72_INTERNAL_084a2e7e_36_flash_fwd_hdim128_fp16_paged_sm80_cu_b81ac279_28114cuda3std3__45__cpo6cbeginE - _ZN72_INTERNAL_084a2e7e_36_flash_fwd_hdim128_fp16_paged_sm80_cu_b81ac279_28114cute1_E)
_ZN72_INTERNAL_084a2e7e_36_flash_fwd_hdim128_fp16_paged_sm80_cu_b81ac279_28114cute1_E:
	.zero		1
	.type		_ZN72_INTERNAL_084a2e7e_36_flash_fwd_hdim128_fp16_paged_sm80_cu_b81ac279_28114cuda3std3__45__cpo6cbeginE,@object
	.size		_ZN72_INTERNAL_084a2e7e_36_flash_fwd_hdim128_fp16_paged_sm80_cu_b81ac279_28114cuda3std3__45__cpo6cbeginE,(_ZN72_INTERNAL_084a2e7e_36_flash_fwd_hdim128_fp16_paged_sm80_cu_b81ac279_28114cuda3std3__48in_placeE - _ZN72_INTERNAL_084a2e7e_36_flash_fwd_hdim128_fp16_paged_sm80_cu_b81ac279_28114cuda3std3__45__cpo6cbeginE)
_ZN72_INTERNAL_084a2e7e_36_flash_fwd_hdim128_fp16_paged_sm80_cu_b81ac279_28114cuda3std3__45__cpo6cbeginE:
	.zero		1
	.type		_ZN72_INTERNAL_084a2e7e_36_flash_fwd_hdim128_fp16_paged_sm80_cu_b81ac279_28114cuda3std3__48in_placeE,@object
	.size		_ZN72_INTERNAL_084a2e7e_36_flash_fwd_hdim128_fp16_paged_sm80_cu_b81ac279_28114cuda3std3__48in_placeE,(_ZN72_INTERNAL_084a2e7e_36_flash_fwd_hdim128_fp16_paged_sm80_cu_b81ac279_28114cuda3std6ranges3__45__cpo9iter_moveE - _ZN72_INTERNAL_084a2e7e_36_flash_fwd_hdim128_fp16_paged_sm80_cu_b81ac279_28114cuda3std3__48in_placeE)
_ZN72_INTERNAL_084a2e7e_36_flash_fwd_hdim128_fp16_paged_sm80_cu_b81ac279_28114cuda3std3__48in_placeE:
	.zero		1
	.type		_ZN72_INTERNAL_084a2e7e_36_flash_fwd_hdim128_fp16_paged_sm80_cu_b81ac279_28114cuda3std6ranges3__45__cpo9iter_moveE,@object
	.size		_ZN72_INTERNAL_084a2e7e_36_flash_fwd_hdim128_fp16_paged_sm80_cu_b81ac279_28114cuda3std6ranges3__45__cpo9iter_moveE,(_ZN72_INTERNAL_084a2e7e_36_flash_fwd_hdim128_fp16_paged_sm80_cu_b81ac279_28114cuda3std3__45__cpo5beginE - _ZN72_INTERNAL_084a2e7e_36_flash_fwd_hdim128_fp16_paged_sm80_cu_b81ac279_28114cuda3std6ranges3__45__cpo9iter_moveE)
_ZN72_INTERNAL_084a2e7e_36_flash_fwd_hdim128_fp16_paged_sm80_cu_b81ac279_28114cuda3std6ranges3__45__cpo9iter_moveE:
	.zero		1
	.type		_ZN72_INTERNAL_084a2e7e_36_flash_fwd_hdim128_fp16_paged_sm80_cu_b81ac279_28114cuda3std3__45__cpo5beginE,@object
	.size		_ZN72_INTERNAL_084a2e7e_36_flash_fwd_hdim128_fp16_paged_sm80_cu_b81ac279_28114cuda3std3__45__cpo5beginE,(_ZN72_INTERNAL_084a2e7e_36_flash_fwd_hdim128_fp16_paged_sm80_cu_b81ac279_28114cuda3std3__474_GLOBAL__N__084a2e7e_36_flash_fwd_hdim128_fp16_paged_sm80_cu_b81ac279_28116ignoreE - _ZN72_INTERNAL_084a2e7e_36_flash_fwd_hdim128_fp16_paged_sm80_cu_b81ac279_28114cuda3std3__45__cpo5beginE)
_ZN72_INTERNAL_084a2e7e_36_flash_fwd_hdim128_fp16_paged_sm80_cu_b81ac279_28114cuda3std3__45__cpo5beginE:
	.zero		1
	.type		_ZN72_INTERNAL_084a2e7e_36_flash_fwd_hdim128_fp16_paged_sm80_cu_b81ac279_28114cuda3std3__474_GLOBAL__N__084a2e7e_36_flash_fwd_hdim128_fp16_paged_sm80_cu_b81ac279_28116ignoreE,@object
	.size		_ZN72_INTERNAL_084a2e7e_36_flash_fwd_hdim128_fp16_paged_sm80_cu_b81ac279_28114cuda3std3__474_GLOBAL__N__084a2e7e_36_flash_fwd_hdim128_fp16_paged_sm80_cu_b81ac279_28116ignoreE,(_ZN72_INTERNAL_084a2e7e_36_flash_fwd_hdim128_fp16_paged_sm80_cu_b81ac279_28114cute7productE - _ZN72_INTERNAL_084a2e7e_36_flash_fwd_hdim128_fp16_paged_sm80_cu_b81ac279_28114cuda3std3__474_GLOBAL__N__084a2e7e_36_flash_fwd_hdim128_fp16_paged_sm80_cu_b81ac279_28116ignoreE)
_ZN72_INTERNAL_084a2e7e_36_flash_fwd_hdim128_fp16_paged_sm80_cu_b81ac279_28114cuda3std3__474_GLOBAL__N__084a2e7e_36_flash_fwd_hdim128_fp16_paged_sm80_cu_b81ac279_28116ignoreE:
	.zero		1
	.type		_ZN72_INTERNAL_084a2e7e_36_flash_fwd_hdim128_fp16_paged_sm80_cu_b81ac279_28114cute7productE,@object
	.size		_ZN72_INTERNAL_084a2e7e_36_flash_fwd_hdim128_fp16_paged_sm80_cu_b81ac279_28114cute7productE,(_ZN72_INTERNAL_084a2e7e_36_flash_fwd_hdim128_fp16_paged_sm80_cu_b81ac279_28114cuda3std3__45__cpo3endE - _ZN72_INTERNAL_084a2e7e_36_flash_fwd_hdim128_fp16_paged_sm80_cu_b81ac279_28114cute7productE)
_ZN72_INTERNAL_084a2e7e_36_flash_fwd_hdim128_fp16_paged_sm80_cu_b81ac279_28114cute7productE:
	.zero		1
	.type		_ZN72_INTERNAL_084a2e7e_36_flash_fwd_hdim128_fp16_paged_sm80_cu_b81ac279_28114cuda3std3__45__cpo3endE,@object
	.size		_ZN72_INTERNAL_084a2e7e_36_flash_fwd_hdim128_fp16_paged_sm80_cu_b81ac279_28114cuda3std3__45__cpo3endE,(_ZN72_INTERNAL_084a2e7e_36_flash_fwd_hdim128_fp16_paged_sm80_cu_b81ac279_28114cuda3std3__419piecewise_constructE - _ZN72_INTERNAL_084a2e7e_36_flash_fwd_hdim128_fp16_paged_sm80_cu_b81ac279_28114cuda3std3__45__cpo3endE)
_ZN72_INTERNAL_084a2e7e_36_flash_fwd_hdim128_fp16_paged_sm80_cu_b81ac279_28114cuda3std3__45__cpo3endE:
	.zero		1
	.type		_ZN72_INTERNAL_084a2e7e_36_flash_fwd_hdim128_fp16_paged_sm80_cu_b81ac279_28114cuda3std3__419piecewise_constructE,@object
	.size		_ZN72_INTERNAL_084a2e7e_36_flash_fwd_hdim128_fp16_paged_sm80_cu_b81ac279_28114cuda3std3__419piecewise_constructE,(_ZN72_INTERNAL_084a2e7e_36_flash_fwd_hdim128_fp16_paged_sm80_cu_b81ac279_28114cuda3std3__45__cpo4cendE - _ZN72_INTERNAL_084a2e7e_36_flash_fwd_hdim128_fp16_paged_sm80_cu_b81ac279_28114cuda3std3__419piecewise_constructE)
_ZN72_INTERNAL_084a2e7e_36_flash_fwd_hdim128_fp16_paged_sm80_cu_b81ac279_28114cuda3std3__419piecewise_constructE:
	.zero		1
	.type		_ZN72_INTERNAL_084a2e7e_36_flash_fwd_hdim128_fp16_paged_sm80_cu_b81ac279_28114cuda3std3__45__cpo4cendE,@object
	.size		_ZN72_INTERNAL_084a2e7e_36_flash_fwd_hdim128_fp16_paged_sm80_cu_b81ac279_28114cuda3std3__45__cpo4cendE,(_ZN72_INTERNAL_084a2e7e_36_flash_fwd_hdim128_fp16_paged_sm80_cu_b81ac279_28114cuda3std6ranges3__45__cpo4swapE - _ZN72_INTERNAL_084a2e7e_36_flash_fwd_hdim128_fp16_paged_sm80_cu_b81ac279_28114cuda3std3__45__cpo4cendE)
_ZN72_INTERNAL_084a2e7e_36_flash_fwd_hdim128_fp16_paged_sm80_cu_b81ac279_28114cuda3std3__45__cpo4cendE:
	.zero		1
	.type		_ZN72_INTERNAL_084a2e7e_36_flash_fwd_hdim128_fp16_paged_sm80_cu_b81ac279_28114cuda3std6ranges3__45__cpo4swapE,@object
	.size		_ZN72_INTERNAL_084a2e7e_36_flash_fwd_hdim128_fp16_paged_sm80_cu_b81ac279_28114cuda3std6ranges3__45__cpo4swapE,(.L_7 - _ZN72_INTERNAL_084a2e7e_36_flash_fwd_hdim128_fp16_paged_sm80_cu_b81ac279_28114cuda3std6ranges3__45__cpo4swapE)
_ZN72_INTERNAL_084a2e7e_36_flash_fwd_hdim128_fp16_paged_sm80_cu_b81ac279_28114cuda3std6ranges3__45__cpo4swapE:
	.zero		1
.L_7:


//--------------------- .nv.shared._ZN7cutlass13device_kernelIN5flash19enable_sm80_to_sm89INS1_16FlashAttnFwdSm80INS1_25CollectiveMainloopFwdSm80ILi8ELi1ELb1EN4cute5tupleIJNS5_1CILi128EEES8_S8_EEELi128ENS_6half_tEfNS_4arch4Sm80ELb0ELb0ELb0ELb1ELb1ELb0ELb1ELb0EEENS1_21CollectiveEpilogueFwdIS9_NS6_IJNS7_ILi1EEESF_SF_EEESA_SC_Li256ELb1ELb1ELb0ELb0EEENS1_19SingleTileSchedulerILb1ELb0ELb1ELi128EEEEEEEEEvNT_6ParamsE --------------------------
	.section	.nv.shared._ZN7cutlass13device_kernelIN5flash19enable_sm80_to_sm89INS1_16FlashAttnFwdSm80INS1_25CollectiveMainloopFwdSm80ILi8ELi1ELb1EN4cute5tupleIJNS5_1CILi128EEES8_S8_EEELi128ENS_6half_tEfNS_4arch4Sm80ELb0ELb0ELb0ELb1ELb1ELb0ELb1ELb0EEENS1_21CollectiveEpilogueFwdIS9_NS6_IJNS7_ILi1EEESF_SF_EEESA_SC_Li256ELb1ELb1ELb0ELb0EEENS1_19SingleTileSchedulerILb1ELb0ELb1ELi128EEEEEEEEEvNT_6ParamsE,"aw",@nobits
	.sectionflags	@""
	.align	16


//--------------------- .nv.shared._ZN7cutlass13device_kernelIN5flash19enable_sm80_to_sm89INS1_16FlashAttnFwdSm80INS1_25CollectiveMainloopFwdSm80ILi8ELi1ELb1EN4cute5tupleIJNS5_1CILi128EEES8_S8_EEELi128ENS_6half_tEfNS_4arch4Sm80ELb0ELb0ELb0ELb1ELb1ELb1ELb1ELb0EEENS1_21CollectiveEpilogueFwdIS9_NS6_IJNS7_ILi1EEESF_SF_EEESA_SC_Li256ELb1ELb1ELb0ELb0EEENS1_19SingleTileSchedulerILb1ELb0ELb1ELi128EEEEEEEEEvNT_6ParamsE --------------------------
	.section	.nv.shared._ZN7cutlass13device_kernelIN5flash19enable_sm80_to_sm89INS1_16FlashAttnFwdSm80INS1_25CollectiveMainloopFwdSm80ILi8ELi1ELb1EN4cute5tupleIJNS5_1CILi128EEES8_S8_EEELi128ENS_6half_tEfNS_4arch4Sm80ELb0ELb0ELb0ELb1ELb1ELb1ELb1ELb0EEENS1_21CollectiveEpilogueFwdIS9_NS6_IJNS7_ILi1EEESF_SF_EEESA_SC_Li256ELb1ELb1ELb0ELb0EEENS1_19SingleTileSchedulerILb1ELb0ELb1ELi128EEEEEEEEEvNT_6ParamsE,"aw",@nobits
	.sectionflags	@""
	.align	16


//--------------------- .nv.shared._ZN7cutlass13device_kernelIN5flash19enable_sm80_to_sm89INS1_16FlashAttnFwdSm80INS1_25CollectiveMainloopFwdSm80ILi8ELi1ELb1EN4cute5tupleIJNS5_1CILi128EEENS7_ILi96EEES8_EEELi128ENS_6half_tEfNS_4arch4Sm80ELb0ELb1ELb0ELb0ELb1ELb0ELb1ELb0EEENS1_21CollectiveEpilogueFwdINS6_IJS8_S8_S9_EEENS6_IJNS7_ILi1EEESH_SH_EEESB_SD_Li256ELb0ELb1ELb0ELb0EEENS1_19SingleTileSchedulerILb0ELb0ELb1ELi128EEEEEEEEEvNT_6ParamsE --------------------------
	.section	.nv.shared._ZN7cutlass13device_kernelIN5flash19enable_sm80_to_sm89INS1_16FlashAttnFwdSm80INS1_25CollectiveMainloopFwdSm80ILi8ELi1ELb1EN4cute5tupleIJNS5_1CILi128EEENS7_ILi96EEES8_EEELi128ENS_6half_tEfNS_4arch4Sm80ELb0ELb1ELb0ELb0ELb1ELb0ELb1ELb0EEENS1_21CollectiveEpilogueFwdINS6_IJS8_S8_S9_EEENS6_IJNS7_ILi1EEESH_SH_EEESB_SD_Li256ELb0ELb1ELb0ELb0EEENS1_19SingleTileSchedulerILb0ELb0ELb1ELi128EEEEEEEEEvNT_6ParamsE,"aw",@nobits
	.sectionflags	@""
	.align	16


//--------------------- .nv.shared._ZN7cutlass13device_kernelIN5flash19enable_sm80_to_sm89INS1_16FlashAttnFwdSm80INS1_25CollectiveMainloopFwdSm80ILi8ELi1ELb1EN4cute5tupleIJNS5_1CILi128EEENS7_ILi96EEES8_EEELi128ENS_6half_tEfNS_4arch4Sm80ELb0ELb1ELb0ELb1ELb1ELb0ELb1ELb0EEENS1_21CollectiveEpilogueFwdINS6_IJS8_S8_S9_EEENS6_IJNS7_ILi1EEESH_SH_EEESB_SD_Li256ELb1ELb1ELb0ELb0EEENS1_19SingleTileSchedulerILb1ELb0ELb1ELi128EEEEEEEEEvNT_6ParamsE --------------------------
	.section	.nv.shared._ZN7cutlass13device_kernelIN5flash19enable_sm80_to_sm89INS1_16FlashAttnFwdSm80INS1_25CollectiveMainloopFwdSm80ILi8ELi1ELb1EN4cute5tupleIJNS5_1CILi128EEENS7_ILi96EEES8_EEELi128ENS_6half_tEfNS_4arch4Sm80ELb0ELb1ELb0ELb1ELb1ELb0ELb1ELb0EEENS1_21CollectiveEpilogueFwdINS6_IJS8_S8_S9_EEENS6_IJNS7_ILi1EEESH_SH_EEESB_SD_Li256ELb1ELb1ELb0ELb0EEENS1_19SingleTileSchedulerILb1ELb0ELb1ELi128EEEEEEEEEvNT_6ParamsE,"aw",@nobits
	.sectionflags	@""
	.align	16


//--------------------- .nv.shared._ZN7cutlass13device_kernelIN5flash19enable_sm80_to_sm89INS1_16FlashAttnFwdSm80INS1_25CollectiveMainloopFwdSm80ILi8ELi1ELb1EN4cute5tupleIJNS5_1CILi128EEENS7_ILi96EEES8_EEELi128ENS_6half_tEfNS_4arch4Sm80ELb0ELb1ELb0ELb1ELb1ELb1ELb1ELb0EEENS1_21CollectiveEpilogueFwdINS6_IJS8_S8_S9_EEENS6_IJNS7_ILi1EEESH_SH_EEESB_SD_Li256ELb1ELb1ELb0ELb0EEENS1_19SingleTileSchedulerILb1ELb0ELb1ELi128EEEEEEEEEvNT_6ParamsE --------------------------
	.section	.nv.shared._ZN7cutlass13device_kernelIN5flash19enable_sm80_to_sm89INS1_16FlashAttnFwdSm80INS1_25CollectiveMainloopFwdSm80ILi8ELi1ELb1EN4cute5tupleIJNS5_1CILi128EEENS7_ILi96EEES8_EEELi128ENS_6half_tEfNS_4arch4Sm80ELb0ELb1ELb0ELb1ELb1ELb1ELb1ELb0EEENS1_21CollectiveEpilogueFwdINS6_IJS8_S8_S9_EEENS6_IJNS7_ILi1EEESH_SH_EEESB_SD_Li256ELb1ELb1ELb0ELb0EEENS1_19SingleTileSchedulerILb1ELb0ELb1ELi128EEEEEEEEEvNT_6ParamsE,"aw",@nobits
	.sectionflags	@""
	.align	16


//--------------------- .nv.shared._ZN7cutlass13device_kernelIN5flash19enable_sm80_to_sm89INS1_16FlashAttnFwdSm80INS1_25CollectiveMainloopFwdSm80ILi8ELi1ELb1EN4cute5tupleIJNS5_1CILi128EEES8_S8_EEELi128ENS_6half_tEfNS_4arch4Sm80ELb1ELb0ELb0ELb0ELb1ELb0ELb1ELb0EEENS1_21CollectiveEpilogueFwdIS9_NS6_IJNS7_ILi1EEESF_SF_EEESA_SC_Li256ELb0ELb1ELb0ELb0EEENS1_30DynamicPersistentTileSchedulerILi256ELi256ELb0ELb1ELb0EEEEEEEEEvNT_6ParamsE --------------------------
	.section	.nv.shared._ZN7cutlass13device_kernelIN5flash19enable_sm80_to_sm89INS1_16FlashAttnFwdSm80INS1_25CollectiveMainloopFwdSm80ILi8ELi1ELb1EN4cute5tupleIJNS5_1CILi128EEES8_S8_EEELi128ENS_6half_tEfNS_4arch4Sm80ELb1ELb0ELb0ELb0ELb1ELb0ELb1ELb0EEENS1_21CollectiveEpilogueFwdIS9_NS6_IJNS7_ILi1EEESF_SF_EEESA_SC_Li256ELb0ELb1ELb0ELb0EEENS1_30DynamicPersistentTileSchedulerILi256ELi256ELb0ELb1ELb0EEEEEEEEEvNT_6ParamsE,"aw",@nobits
	.sectionflags	@""
	.align	16


//--------------------- .nv.shared._ZN7cutlass13device_kernelIN5flash19enable_sm80_to_sm89INS1_16FlashAttnFwdSm80INS1_25CollectiveMainloopFwdSm80ILi8ELi1ELb1EN4cute5tupleIJNS5_1CILi128EEES8_S8_EEELi128ENS_6half_tEfNS_4arch4Sm80ELb1ELb0ELb0ELb1ELb1ELb0ELb1ELb0EEENS1_21CollectiveEpilogueFwdIS9_NS6_IJNS7_ILi1EEESF_SF_EEESA_SC_Li256ELb1ELb1ELb0ELb0EEENS1_19SingleTileSchedulerILb1ELb0ELb1ELi128EEEEEEEEEvNT_6ParamsE --------------------------
	.section	.nv.shared._ZN7cutlass13device_kernelIN5flash19enable_sm80_to_sm89INS1_16FlashAttnFwdSm80INS1_25CollectiveMainloopFwdSm80ILi8ELi1ELb1EN4cute5tupleIJNS5_1CILi128EEES8_S8_EEELi128ENS_6half_tEfNS_4arch4Sm80ELb1ELb0ELb0ELb1ELb1ELb0ELb1ELb0EEENS1_21CollectiveEpilogueFwdIS9_NS6_IJNS7_ILi1EEESF_SF_EEESA_SC_Li256ELb1ELb1ELb0ELb0EEENS1_19SingleTileSchedulerILb1ELb0ELb1ELi128EEEEEEEEEvNT_6ParamsE,"aw",@nobits
	.sectionflags	@""
	.align	16


//--------------------- .nv.shared._ZN7cutlass13device_kernelIN5flash19enable_sm80_to_sm89INS1_16FlashAttnFwdSm80INS1_25CollectiveMainloopFwdSm80ILi8ELi1ELb1EN4cute5tupleIJNS5_1CILi128EEES8_S8_EEELi128ENS_6half_tEfNS_4arch4Sm80ELb1ELb0ELb0ELb1ELb1ELb1ELb1ELb0EEENS1_21CollectiveEpilogueFwdIS9_NS6_IJNS7_ILi1EEESF_SF_EEESA_SC_Li256ELb1ELb1ELb0ELb0EEENS1_19SingleTileSchedulerILb1ELb0ELb1ELi128EEEEEEEEEvNT_6ParamsE --------------------------
	.section	.nv.shared._ZN7cutlass13device_kernelIN5flash19enable_sm80_to_sm89INS1_16FlashAttnFwdSm80INS1_25CollectiveMainloopFwdSm80ILi8ELi1ELb1EN4cute5tupleIJNS5_1CILi128EEES8_S8_EEELi128ENS_6half_tEfNS_4arch4Sm80ELb1ELb0ELb0ELb1ELb1ELb1ELb1ELb0EEENS1_21CollectiveEpilogueFwdIS9_NS6_IJNS7_ILi1EEESF_SF_EEESA_SC_Li256ELb1ELb1ELb0ELb0EEENS1_19SingleTileSchedulerILb1ELb0ELb1ELi128EEEEEEEEEvNT_6ParamsE,"aw",@nobits
	.sectionflags	@""
	.align	16


//--------------------- .nv.shared._ZN7cutlass13device_kernelIN5flash19enable_sm80_to_sm89INS1_16FlashAttnFwdSm80INS1_25CollectiveMainloopFwdSm80ILi4ELi1ELb0EN4cute5tupleIJNS5_1CILi128EEENS7_ILi64EEES8_EEELi128ENS_6half_tEfNS_4arch4Sm80ELb0ELb0ELb0ELb0ELb1ELb0ELb1ELb0EEENS1_21CollectiveEpilogueFwdINS6_IJS8_S8_S9_EEENS6_IJNS7_ILi1EEESH_SH_EEESB_SD_Li128ELb0ELb1ELb0ELb0EEENS1_19SingleTileSchedulerILb0ELb0ELb1ELi128EEEEEEEEEvNT_6ParamsE --------------------------
	.section	.nv.shared._ZN7cutlass13device_kernelIN5flash19enable_sm80_to_sm89INS1_16FlashAttnFwdSm80INS1_25CollectiveMainloopFwdSm80ILi4ELi1ELb0EN4cute5tupleIJNS5_1CILi128EEENS7_ILi64EEES8_EEELi128ENS_6half_tEfNS_4arch4Sm80ELb0ELb0ELb0ELb0ELb1ELb0ELb1ELb0EEENS1_21CollectiveEpilogueFwdINS6_IJS8_S8_S9_EEENS6_IJNS7_ILi1EEESH_SH_EEESB_SD_Li128ELb0ELb1ELb0ELb0EEENS1_19SingleTileSchedulerILb0ELb0ELb1ELi128EEEEEEEEEvNT_6ParamsE,"aw",@nobits
	.sectionflags	@""
	.align	16


//--------------------- .nv.shared._ZN7cutlass13device_kernelIN5flash19enable_sm80_to_sm89INS1_16FlashAttnFwdSm80INS1_25CollectiveMainloopFwdSm80ILi4ELi1ELb0EN4cute5tupleIJNS5_1CILi128EEENS7_ILi64EEES8_EEELi128ENS_6half_tEfNS_4arch4Sm80ELb0ELb0ELb0ELb1ELb1ELb0ELb1ELb0EEENS1_21CollectiveEpilogueFwdINS6_IJS8_S8_S9_EEENS6_IJNS7_ILi1EEESH_SH_EEESB_SD_Li128ELb1ELb1ELb0ELb0EEENS1_19SingleTileSchedulerILb1ELb0ELb1ELi128EEEEEEEEEvNT_6ParamsE --------------------------
	.section	.nv.shared._ZN7cutlass13device_kernelIN5flash19enable_sm80_to_sm89INS1_16FlashAttnFwdSm80INS1_25CollectiveMainloopFwdSm80ILi4ELi1ELb0EN4cute5tupleIJNS5_1CILi128EEENS7_ILi64EEES8_EEELi128ENS_6half_tEfNS_4arch4Sm80ELb0ELb0ELb0ELb1ELb1ELb0ELb1ELb0EEENS1_21CollectiveEpilogueFwdINS6_IJS8_S8_S9_EEENS6_IJNS7_ILi1EEESH_SH_EEESB_SD_Li128ELb1ELb1ELb0ELb0EEENS1_19SingleTileSchedulerILb1ELb0ELb1ELi128EEEEEEEEEvNT_6ParamsE,"aw",@nobits
	.sectionflags	@""
	.align	16


//--------------------- .nv.shared._ZN7cutlass13device_kernelIN5flash19enable_sm80_to_sm89INS1_16FlashAttnFwdSm80INS1_25CollectiveMainloopFwdSm80ILi4ELi1ELb0EN4cute5tupleIJNS5_1CILi128EEENS7_ILi64EEES8_EEELi128ENS_6half_tEfNS_4arch4Sm80ELb0ELb0ELb0ELb1ELb1ELb1ELb1ELb0EEENS1_21CollectiveEpilogueFwdINS6_IJS8_S8_S9_EEENS6_IJNS7_ILi1EEESH_SH_EEESB_SD_Li128ELb1ELb1ELb0ELb0EEENS1_19SingleTileSchedulerILb1ELb0ELb1ELi128EEEEEEEEEvNT_6ParamsE --------------------------
	.section	.nv.shared._ZN7cutlass13device_kernelIN5flash19enable_sm80_to_sm89INS1_16FlashAttnFwdSm80INS1_25CollectiveMainloopFwdSm80ILi4ELi1ELb0EN4cute5tupleIJNS5_1CILi128EEENS7_ILi64EEES8_EEELi128ENS_6half_tEfNS_4arch4Sm80ELb0ELb0ELb0ELb1ELb1ELb1ELb1ELb0EEENS1_21CollectiveEpilogueFwdINS6_IJS8_S8_S9_EEENS6_IJNS7_ILi1EEESH_SH_EEESB_SD_Li128ELb1ELb1ELb0ELb0EEENS1_19SingleTileSchedulerILb1ELb0ELb1ELi128EEEEEEEEEvNT_6ParamsE,"aw",@nobits
	.sectionflags	@""
	.align	16


//--------------------- .nv.shared._ZN7cutlass13device_kernelIN5flash19enable_sm80_to_sm89INS1_16FlashAttnFwdSm80INS1_25CollectiveMainloopFwdSm80ILi4ELi1ELb0EN4cute5tupleIJNS5_1CILi128EEENS7_ILi48EEES8_EEELi128ENS_6half_tEfNS_4arch4Sm80ELb0ELb1ELb0ELb0ELb1ELb0ELb1ELb0EEENS1_21CollectiveEpilogueFwdINS6_IJS8_S8_S9_EEENS6_IJNS7_ILi1EEESH_SH_EEESB_SD_Li128ELb0ELb1ELb0ELb0EEENS1_19SingleTileSchedulerILb0ELb0ELb1ELi128EEEEEEEEEvNT_6ParamsE --------------------------
	.section	.nv.shared._ZN7cutlass13device_kernelIN5flash19enable_sm80_to_sm89INS1_16FlashAttnFwdSm80INS1_25CollectiveMainloopFwdSm80ILi4ELi1ELb0EN4cute5tupleIJNS5_1CILi128EEENS7_ILi48EEES8_EEELi128ENS_6half_tEfNS_4arch4Sm80ELb0ELb1ELb0ELb0ELb1ELb0ELb1ELb0EEENS1_21CollectiveEpilogueFwdINS6_IJS8_S8_S9_EEENS6_IJNS7_ILi1EEESH_SH_EEESB_SD_Li128ELb0ELb1ELb0ELb0EEENS1_19SingleTileSchedulerILb0ELb0ELb1ELi128EEEEEEEEEvNT_6ParamsE,"aw",@nobits
	.sectionflags	@""
	.align	16


//--------------------- .nv.shared._ZN7cutlass13device_kernelIN5flash19enable_sm80_to_sm89INS1_16FlashAttnFwdSm80INS1_25CollectiveMainloopFwdSm80ILi4ELi1ELb0EN4cute5tupleIJNS5_1CILi128EEENS7_ILi48EEES8_EEELi128ENS_6half_tEfNS_4arch4Sm80ELb0ELb1ELb0ELb1ELb1ELb0ELb1ELb0EEENS1_21CollectiveEpilogueFwdINS6_IJS8_S8_S9_EEENS6_IJNS7_ILi1EEESH_SH_EEESB_SD_Li128ELb1ELb1ELb0ELb0EEENS1_19SingleTileSchedulerILb1ELb0ELb1ELi128EEEEEEEEEvNT_6ParamsE --------------------------
	.section	.nv.shared._ZN7cutlass13device_kernelIN5flash19enable_sm80_to_sm89INS1_16FlashAttnFwdSm80INS1_25CollectiveMainloopFwdSm80ILi4ELi1ELb0EN4cute5tupleIJNS5_1CILi128EEENS7_ILi48EEES8_EEELi128ENS_6half_tEfNS_4arch4Sm80ELb0ELb1ELb0ELb1ELb1ELb0ELb1ELb0EEENS1_21CollectiveEpilogueFwdINS6_IJS8_S8_S9_EEENS6_IJNS7_ILi1EEESH_SH_EEESB_SD_Li128ELb1ELb1ELb0ELb0EEENS1_19SingleTileSchedulerILb1ELb0ELb1ELi128EEEEEEEEEvNT_6ParamsE,"aw",@nobits
	.sectionflags	@""
	.align	16


//--------------------- .nv.shared._ZN7cutlass13device_kernelIN5flash19enable_sm80_to_sm89INS1_16FlashAttnFwdSm80INS1_25CollectiveMainloopFwdSm80ILi4ELi1ELb0EN4cute5tupleIJNS5_1CILi128EEENS7_ILi48EEES8_EEELi128ENS_6half_tEfNS_4arch4Sm80ELb0ELb1ELb0ELb1ELb1ELb1ELb1ELb0EEENS1_21CollectiveEpilogueFwdINS6_IJS8_S8_S9_EEENS6_IJNS7_ILi1EEESH_SH_EEESB_SD_Li128ELb1ELb1ELb0ELb0EEENS1_19SingleTileSchedulerILb1ELb0ELb1ELi128EEEEEEEEEvNT_6ParamsE --------------------------
	.section	.nv.shared._ZN7cutlass13device_kernelIN5flash19enable_sm80_to_sm89INS1_16FlashAttnFwdSm80INS1_25CollectiveMainloopFwdSm80ILi4ELi1ELb0EN4cute5tupleIJNS5_1CILi128EEENS7_ILi48EEES8_EEELi128ENS_6half_tEfNS_4arch4Sm80ELb0ELb1ELb0ELb1ELb1ELb1ELb1ELb0EEENS1_21CollectiveEpilogueFwdINS6_IJS8_S8_S9_EEENS6_IJNS7_ILi1EEESH_SH_EEESB_SD_Li128ELb1ELb1ELb0ELb0EEENS1_19SingleTileSchedulerILb1ELb0ELb1ELi128EEEEEEEEEvNT_6ParamsE,"aw",@nobits
	.sectionflags	@""
	.align	16


//--------------------- .nv.shared._ZN7cutlass13device_kernelIN5flash19enable_sm80_to_sm89INS1_16FlashAttnFwdSm80INS1_25CollectiveMainloopFwdSm80ILi4ELi1ELb0EN4cute5tupleIJNS5_1CILi128EEENS7_ILi64EEES8_EEELi128ENS_6half_tEfNS_4arch4Sm80ELb1ELb0ELb0ELb0ELb1ELb0ELb1ELb0EEENS1_21CollectiveEpilogueFwdINS6_IJS8_S8_S9_EEENS6_IJNS7_ILi1EEESH_SH_EEESB_SD_Li128ELb0ELb1ELb0ELb0EEENS1_30DynamicPersistentTileSchedulerILi128ELi128ELb0ELb1ELb0EEEEEEEEEvNT_6ParamsE --------------------------
	.section	.nv.shared._ZN7cutlass13device_kernelIN5flash19enable_sm80_to_sm89INS1_16FlashAttnFwdSm80INS1_25CollectiveMainloopFwdSm80ILi4ELi1ELb0EN4cute5tupleIJNS5_1CILi128EEENS7_ILi64EEES8_EEELi128ENS_6half_tEfNS_4arch4Sm80ELb1ELb0ELb0ELb0ELb1ELb0ELb1ELb0EEENS1_21CollectiveEpilogueFwdINS6_IJS8_S8_S9_EEENS6_IJNS7_ILi1EEESH_SH_EEESB_SD_Li128ELb0ELb1ELb0ELb0EEENS1_30DynamicPersistentTileSchedulerILi128ELi128ELb0ELb1ELb0EEEEEEEEEvNT_6ParamsE,"aw",@nobits
	.sectionflags	@""
	.align	16


//--------------------- .nv.shared._ZN7cutlass13device_kernelIN5flash19enable_sm80_to_sm89INS1_16FlashAttnFwdSm80INS1_25CollectiveMainloopFwdSm80ILi4ELi1ELb0EN4cute5tupleIJNS5_1CILi128EEENS7_ILi64EEES8_EEELi128ENS_6half_tEfNS_4arch4Sm80ELb1ELb0ELb0ELb1ELb1ELb0ELb1ELb0EEENS1_21CollectiveEpilogueFwdINS6_IJS8_S8_S9_EEENS6_IJNS7_ILi1EEESH_SH_EEESB_SD_Li128ELb1ELb1ELb0ELb0EEENS1_19SingleTileSchedulerILb1ELb0ELb1ELi128EEEEEEEEEvNT_6ParamsE --------------------------
	.section	.nv.shared._ZN7cutlass13device_kernelIN5flash19enable_sm80_to_sm89INS1_16FlashAttnFwdSm80INS1_25CollectiveMainloopFwdSm80ILi4ELi1ELb0EN4cute5tupleIJNS5_1CILi128EEENS7_ILi64EEES8_EEELi128ENS_6half_tEfNS_4arch4Sm80ELb1ELb0ELb0ELb1ELb1ELb0ELb1ELb0EEENS1_21CollectiveEpilogueFwdINS6_IJS8_S8_S9_EEENS6_IJNS7_ILi1EEESH_SH_EEESB_SD_Li128ELb1ELb1ELb0ELb0EEENS1_19SingleTileSchedulerILb1ELb0ELb1ELi128EEEEEEEEEvNT_6ParamsE,"aw",@nobits
	.sectionflags	@""
	.align	16


//--------------------- .nv.shared._ZN7cutlass13device_kernelIN5flash19enable_sm80_to_sm89INS1_16FlashAttnFwdSm80INS1_25CollectiveMainloopFwdSm80ILi4ELi1ELb0EN4cute5tupleIJNS5_1CILi128EEENS7_ILi64EEES8_EEELi128ENS_6half_tEfNS_4arch4Sm80ELb1ELb0ELb0ELb1ELb1ELb1ELb1ELb0EEENS1_21CollectiveEpilogueFwdINS6_IJS8_S8_S9_EEENS6_IJNS7_ILi1EEESH_SH_EEESB_SD_Li128ELb1ELb1ELb0ELb0EEENS1_19SingleTileSchedulerILb1ELb0ELb1ELi128EEEEEEEEEvNT_6ParamsE --------------------------
	.section	.nv.shared._ZN7cutlass13device_kernelIN5flash19enable_sm80_to_sm89INS1_16FlashAttnFwdSm80INS1_25CollectiveMainloopFwdSm80ILi4ELi1ELb0EN4cute5tupleIJNS5_1CILi128EEENS7_ILi64EEES8_EEELi128ENS_6half_tEfNS_4arch4Sm80ELb1ELb0ELb0ELb1ELb1ELb1ELb1ELb0EEENS1_21CollectiveEpilogueFwdINS6_IJS8_S8_S9_EEENS6_IJNS7_ILi1EEESH_SH_EEESB_SD_Li128ELb1ELb1ELb0ELb0EEENS1_19SingleTileSchedulerILb1ELb0ELb1ELi128EEEEEEEEEvNT_6ParamsE,"aw",@nobits
	.sectionflags	@""
	.align	16
